	.target	sm_80

	.elftype	@"ET_EXEC"


//--------------------- .note.nv.tkinfo           --------------------------
	.section	.note.nv.tkinfo,"",@"SHT_NOTE"
	.sectionflags	@"SHF_NOTE_NV_TKINFO"
	.tkinfo
        /*0018*/ 	.word	0x00000002
        /*0030*/ 	.string	""
        /*0030*/ 	.string	"ptxas"
        /*0030*/ 	.string	"Cuda compilation tools, release 13.0, V13.0.88"
        /*0030*/ 	.string	"Build cuda_13.0.r13.0/compiler.36424714_0"
        /*0030*/ 	.string	"-arch sm_80 -m 64 "



//--------------------- .note.nv.cuinfo           --------------------------
	.section	.note.nv.cuinfo,"",@"SHT_NOTE"
	.sectionflags	@"SHF_NOTE_NV_CUINFO"
        /*0018*/ 	.short	0x0002
        /*001a*/ 	.short	0x0050
        /*001c*/ 	.short	0x0082
	.zero		2


//--------------------- .nv.info                  --------------------------
	.section	.nv.info,"",@"SHT_CUDA_INFO"
	.align	4


	//----- nvinfo : EIATTR_REGCOUNT
	.align		4
        /*0000*/ 	.byte	0x04, 0x2f
        /*0002*/ 	.short	(.L_12 - .L_11)
	.align		4
.L_11:
        /*0004*/ 	.word	index@(_ZN5flash16flash_fwd_kernelI23Flash_fwd_kernel_traitsILi128ELi128ELi32ELi4ELb0ELb0EN7cutlass6half_tE19Flash_kernel_traitsILi128ELi128ELi32ELi4ES3_EELb0ELb1ELb0ELb1ELb0ELb0ELb1ELb0EEEvNS_16Flash_fwd_paramsE)
        /*0008*/ 	.word	0x000000ff


	//----- nvinfo : EIATTR_FRAME_SIZE
	.align		4
.L_12:
        /*000c*/ 	.byte	0x04, 0x11
        /*000e*/ 	.short	(.L_14 - .L_13)
	.align		4
.L_13:
        /*0010*/ 	.word	index@(_ZN5flash16flash_fwd_kernelI23Flash_fwd_kernel_traitsILi128ELi128ELi32ELi4ELb0ELb0EN7cutlass6half_tE19Flash_kernel_traitsILi128ELi128ELi32ELi4ES3_EELb0ELb1ELb0ELb1ELb0ELb0ELb1ELb0EEEvNS_16Flash_fwd_paramsE)
        /*0014*/ 	.word	0x00000060


	//----- nvinfo : EIATTR_REGCOUNT
	.align		4
.L_14:
        /*0018*/ 	.byte	0x04, 0x2f
        /*001a*/ 	.short	(.L_16 - .L_15)
	.align		4
.L_15:
        /*001c*/ 	.word	index@(_ZN5flash16flash_fwd_kernelI23Flash_fwd_kernel_traitsILi128ELi128ELi32ELi4ELb0ELb0EN7cutlass6half_tE19Flash_kernel_traitsILi128ELi128ELi32ELi4ES3_EELb1ELb1ELb0ELb1ELb0ELb0ELb0ELb1EEEvNS_16Flash_fwd_paramsE)
        /*0020*/ 	.word	0x000000ff


	//----- nvinfo : EIATTR_FRAME_SIZE
	.align		4
.L_16:
        /*0024*/ 	.byte	0x04, 0x11
        /*0026*/ 	.short	(.L_18 - .L_17)
	.align		4
.L_17:
        /*0028*/ 	.word	index@(_ZN5flash16flash_fwd_kernelI23Flash_fwd_kernel_traitsILi128ELi128ELi32ELi4ELb0ELb0EN7cutlass6half_tE19Flash_kernel_traitsILi128ELi128ELi32ELi4ES3_EELb1ELb1ELb0ELb1ELb0ELb0ELb0ELb1EEEvNS_16Flash_fwd_paramsE)
        /*002c*/ 	.word	0x00000148


	//----- nvinfo : EIATTR_REGCOUNT
	.align		4
.L_18:
        /*0030*/ 	.byte	0x04, 0x2f
        /*0032*/ 	.short	(.L_20 - .L_19)
	.align		4
.L_19:
        /*0034*/ 	.word	index@(_ZN5flash16flash_fwd_kernelI23Flash_fwd_kernel_traitsILi128ELi128ELi32ELi4ELb0ELb0EN7cutlass6half_tE19Flash_kernel_traitsILi128ELi128ELi32ELi4ES3_EELb0ELb1ELb0ELb0ELb0ELb0ELb1ELb0EEEvNS_16Flash_fwd_paramsE)
        /*0038*/ 	.word	0x000000ff


	//----- nvinfo : EIATTR_FRAME_SIZE
	.align		4
.L_20:
        /*003c*/ 	.byte	0x04, 0x11
        /*003e*/ 	.short	(.L_22 - .L_21)
	.align		4
.L_21:
        /*0040*/ 	.word	index@(_ZN5flash16flash_fwd_kernelI23Flash_fwd_kernel_traitsILi128ELi128ELi32ELi4ELb0ELb0EN7cutlass6half_tE19Flash_kernel_traitsILi128ELi128ELi32ELi4ES3_EELb0ELb1ELb0ELb0ELb0ELb0ELb1ELb0EEEvNS_16Flash_fwd_paramsE)
        /*0044*/ 	.word	0x00000050


	//----- nvinfo : EIATTR_REGCOUNT
	.align		4
.L_22:
        /*0048*/ 	.byte	0x04, 0x2f
        /*004a*/ 	.short	(.L_24 - .L_23)
	.align		4
.L_23:
        /*004c*/ 	.word	index@(_ZN5flash16flash_fwd_kernelI23Flash_fwd_kernel_traitsILi128ELi128ELi32ELi4ELb0ELb0EN7cutlass6half_tE19Flash_kernel_traitsILi128ELi128ELi32ELi4ES3_EELb1ELb1ELb0ELb0ELb0ELb0ELb0ELb1EEEvNS_16Flash_fwd_paramsE)
        /*0050*/ 	.word	0x000000ff


	//----- nvinfo : EIATTR_FRAME_SIZE
	.align		4
.L_24:
        /*0054*/ 	.byte	0x04, 0x11
        /*0056*/ 	.short	(.L_26 - .L_25)
	.align		4
.L_25:
        /*0058*/ 	.word	index@(_ZN5flash16flash_fwd_kernelI23Flash_fwd_kernel_traitsILi128ELi128ELi32ELi4ELb0ELb0EN7cutlass6half_tE19Flash_kernel_traitsILi128ELi128ELi32ELi4ES3_EELb1ELb1ELb0ELb0ELb0ELb0ELb0ELb1EEEvNS_16Flash_fwd_paramsE)
        /*005c*/ 	.word	0x00000128


	//----- nvinfo : EIATTR_REGCOUNT
	.align		4
.L_26:
        /*0060*/ 	.byte	0x04, 0x2f
        /*0062*/ 	.short	(.L_28 - .L_27)
	.align		4
.L_27:
        /*0064*/ 	.word	index@(_ZN5flash16flash_fwd_kernelI23Flash_fwd_kernel_traitsILi128ELi128ELi32ELi4ELb0ELb0EN7cutlass6half_tE19Flash_kernel_traitsILi128ELi128ELi32ELi4ES3_EELb1ELb1ELb0ELb1ELb0ELb0ELb0ELb0EEEvNS_16Flash_fwd_paramsE)
        /*0068*/ 	.word	0x000000ff


	//----- nvinfo : EIATTR_FRAME_SIZE
	.align		4
.L_28:
        /*006c*/ 	.byte	0x04, 0x11
        /*006e*/ 	.short	(.L_30 - .L_29)
	.align		4
.L_29:
        /*0070*/ 	.word	index@(_ZN5flash16flash_fwd_kernelI23Flash_fwd_kernel_traitsILi128ELi128ELi32ELi4ELb0ELb0EN7cutlass6half_tE19Flash_kernel_traitsILi128ELi128ELi32ELi4ES3_EELb1ELb1ELb0ELb1ELb0ELb0ELb0ELb0EEEvNS_16Flash_fwd_paramsE)
        /*0074*/ 	.word	0x00000068


	//----- nvinfo : EIATTR_REGCOUNT
	.align		4
.L_30:
        /*0078*/ 	.byte	0x04, 0x2f
        /*007a*/ 	.short	(.L_32 - .L_31)
	.align		4
.L_31:
        /*007c*/ 	.word	index@(_ZN5flash16flash_fwd_kernelI23Flash_fwd_kernel_traitsILi128ELi128ELi32ELi4ELb0ELb0EN7cutlass6half_tE19Flash_kernel_traitsILi128ELi128ELi32ELi4ES3_EELb0ELb1ELb0ELb0ELb0ELb1ELb1ELb0EEEvNS_16Flash_fwd_paramsE)
        /*0080*/ 	.word	0x000000ff


	//----- nvinfo : EIATTR_FRAME_SIZE
	.align		4
.L_32:
        /*0084*/ 	.byte	0x04, 0x11
        /*0086*/ 	.short	(.L_34 - .L_33)
	.align		4
.L_33:
        /*0088*/ 	.word	index@(_ZN5flash16flash_fwd_kernelI23Flash_fwd_kernel_traitsILi128ELi128ELi32ELi4ELb0ELb0EN7cutlass6half_tE19Flash_kernel_traitsILi128ELi128ELi32ELi4ES3_EELb0ELb1ELb0ELb0ELb0ELb1ELb1ELb0EEEvNS_16Flash_fwd_paramsE)
        /*008c*/ 	.word	0x00000060


	//----- nvinfo : EIATTR_REGCOUNT
	.align		4
.L_34:
        /*0090*/ 	.byte	0x04, 0x2f
        /*0092*/ 	.short	(.L_36 - .L_35)
	.align		4
.L_35:
        /*0094*/ 	.word	index@(_ZN5flash16flash_fwd_kernelI23Flash_fwd_kernel_traitsILi128ELi128ELi32ELi4ELb0ELb0EN7cutlass6half_tE19Flash_kernel_traitsILi128ELi128ELi32ELi4ES3_EELb1ELb1ELb0ELb0ELb0ELb1ELb0ELb0EEEvNS_16Flash_fwd_paramsE)
        /*0098*/ 	.word	0x000000ff


	//----- nvinfo : EIATTR_FRAME_SIZE
	.align		4
.L_36:
        /*009c*/ 	.byte	0x04, 0x11
        /*009e*/ 	.short	(.L_38 - .L_37)
	.align		4
.L_37:
        /*00a0*/ 	.word	index@(_ZN5flash16flash_fwd_kernelI23Flash_fwd_kernel_traitsILi128ELi128ELi32ELi4ELb0ELb0EN7cutlass6half_tE19Flash_kernel_traitsILi128ELi128ELi32ELi4ES3_EELb1ELb1ELb0ELb0ELb0ELb1ELb0ELb0EEEvNS_16Flash_fwd_paramsE)
        /*00a4*/ 	.word	0x00000038


	//----- nvinfo : EIATTR_REGCOUNT
	.align		4
.L_38:
        /*00a8*/ 	.byte	0x04, 0x2f
        /*00aa*/ 	.short	(.L_40 - .L_39)
	.align		4
.L_39:
        /*00ac*/ 	.word	index@(_ZN5flash16flash_fwd_kernelI23Flash_fwd_kernel_traitsILi128ELi128ELi32ELi4ELb0ELb0EN7cutlass6half_tE19Flash_kernel_traitsILi128ELi128ELi32ELi4ES3_EELb0ELb1ELb0ELb0ELb1ELb1ELb1ELb0EEEvNS_16Flash_fwd_paramsE)
        /*00b0*/ 	.word	0x000000ff


	//----- nvinfo : EIATTR_FRAME_SIZE
	.align		4
.L_40:
        /*00b4*/ 	.byte	0x04, 0x11
        /*00b6*/ 	.short	(.L_42 - .L_41)
	.align		4
.L_41:
        /*00b8*/ 	.word	index@(_ZN5flash16flash_fwd_kernelI23Flash_fwd_kernel_traitsILi128ELi128ELi32ELi4ELb0ELb0EN7cutlass6half_tE19Flash_kernel_traitsILi128ELi128ELi32ELi4ES3_EELb0ELb1ELb0ELb0ELb1ELb1ELb1ELb0EEEvNS_16Flash_fwd_paramsE)
        /*00bc*/ 	.word	0x00000040


	//----- nvinfo : EIATTR_REGCOUNT
	.align		4
.L_42:
        /*00c0*/ 	.byte	0x04, 0x2f
        /*00c2*/ 	.short	(.L_44 - .L_43)
	.align		4
.L_43:
        /*00c4*/ 	.word	index@(_ZN5flash16flash_fwd_kernelI23Flash_fwd_kernel_traitsILi128ELi128ELi32ELi4ELb0ELb0EN7cutlass6half_tE19Flash_kernel_traitsILi128ELi128ELi32ELi4ES3_EELb1ELb1ELb0ELb0ELb1ELb1ELb0ELb0EEEvNS_16Flash_fwd_paramsE)
        /*00c8*/ 	.word	0x000000ff


	//----- nvinfo : EIATTR_FRAME_SIZE
	.align		4
.L_44:
        /*00cc*/ 	.byte	0x04, 0x11
        /*00ce*/ 	.short	(.L_46 - .L_45)
	.align		4
.L_45:
        /*00d0*/ 	.word	index@(_ZN5flash16flash_fwd_kernelI23Flash_fwd_kernel_traitsILi128ELi128ELi32ELi4ELb0ELb0EN7cutlass6half_tE19Flash_kernel_traitsILi128ELi128ELi32ELi4ES3_EELb1ELb1ELb0ELb0ELb1ELb1ELb0ELb0EEEvNS_16Flash_fwd_paramsE)
        /*00d4*/ 	.word	0x00000020


	//----- nvinfo : EIATTR_REGCOUNT
	.align		4
.L_46:
        /*00d8*/ 	.byte	0x04, 0x2f
        /*00da*/ 	.short	(.L_48 - .L_47)
	.align		4
.L_47:
        /*00dc*/ 	.word	index@(_ZN5flash16flash_fwd_kernelI23Flash_fwd_kernel_traitsILi128ELi128ELi32ELi4ELb0ELb0EN7cutlass6half_tE19Flash_kernel_traitsILi128ELi128ELi32ELi4ES3_EELb1ELb1ELb0ELb0ELb0ELb0ELb0ELb0EEEvNS_16Flash_fwd_paramsE)
        /*00e0*/ 	.word	0x000000ff


	//----- nvinfo : EIATTR_FRAME_SIZE
	.align		4
.L_48:
        /*00e4*/ 	.byte	0x04, 0x11
        /*00e6*/ 	.short	(.L_50 - .L_49)
	.align		4
.L_49:
        /*00e8*/ 	.word	index@(_ZN5flash16flash_fwd_kernelI23Flash_fwd_kernel_traitsILi128ELi128ELi32ELi4ELb0ELb0EN7cutlass6half_tE19Flash_kernel_traitsILi128ELi128ELi32ELi4ES3_EELb1ELb1ELb0ELb0ELb0ELb0ELb0ELb0EEEvNS_16Flash_fwd_paramsE)
        /*00ec*/ 	.word	0x00000068


	//----- nvinfo : EIATTR_REGCOUNT
	.align		4
.L_50:
        /*00f0*/ 	.byte	0x04, 0x2f
        /*00f2*/ 	.short	(.L_52 - .L_51)
	.align		4
.L_51:
        /*00f4*/ 	.word	index@(_ZN5flash16flash_fwd_kernelI23Flash_fwd_kernel_traitsILi128ELi64ELi64ELi4ELb0ELb0EN7cutlass6half_tE19Flash_kernel_traitsILi128ELi64ELi64ELi4ES3_EELb0ELb1ELb0ELb1ELb0ELb0ELb1ELb0EEEvNS_16Flash_fwd_paramsE)
        /*00f8*/ 	.word	0x000000c2


	//----- nvinfo : EIATTR_FRAME_SIZE
	.align		4
.L_52:
        /*00fc*/ 	.byte	0x04, 0x11
        /*00fe*/ 	.short	(.L_54 - .L_53)
	.align		4
.L_53:
        /*0100*/ 	.word	index@(_ZN5flash16flash_fwd_kernelI23Flash_fwd_kernel_traitsILi128ELi64ELi64ELi4ELb0ELb0EN7cutlass6half_tE19Flash_kernel_traitsILi128ELi64ELi64ELi4ES3_EELb0ELb1ELb0ELb1ELb0ELb0ELb1ELb0EEEvNS_16Flash_fwd_paramsE)
        /*0104*/ 	.word	0x00000000


	//----- nvinfo : EIATTR_REGCOUNT
	.align		4
.L_54:
        /*0108*/ 	.byte	0x04, 0x2f
        /*010a*/ 	.short	(.L_56 - .L_55)
	.align		4
.L_55:
        /*010c*/ 	.word	index@(_ZN5flash16flash_fwd_kernelI23Flash_fwd_kernel_traitsILi128ELi64ELi64ELi4ELb0ELb0EN7cutlass6half_tE19Flash_kernel_traitsILi128ELi64ELi64ELi4ES3_EELb0ELb1ELb0ELb1ELb0ELb0ELb0ELb0EEEvNS_16Flash_fwd_paramsE)
        /*0110*/ 	.word	0x000000c3


	//----- nvinfo : EIATTR_FRAME_SIZE
	.align		4
.L_56:
        /*0114*/ 	.byte	0x04, 0x11
        /*0116*/ 	.short	(.L_58 - .L_57)
	.align		4
.L_57:
        /*0118*/ 	.word	index@(_ZN5flash16flash_fwd_kernelI23Flash_fwd_kernel_traitsILi128ELi64ELi64ELi4ELb0ELb0EN7cutlass6half_tE19Flash_kernel_traitsILi128ELi64ELi64ELi4ES3_EELb0ELb1ELb0ELb1ELb0ELb0ELb0ELb0EEEvNS_16Flash_fwd_paramsE)
        /*011c*/ 	.word	0x00000000


	//----- nvinfo : EIATTR_REGCOUNT
	.align		4
.L_58:
        /*0120*/ 	.byte	0x04, 0x2f
        /*0122*/ 	.short	(.L_60 - .L_59)
	.align		4
.L_59:
        /*0124*/ 	.word	index@(_ZN5flash16flash_fwd_kernelI23Flash_fwd_kernel_traitsILi128ELi64ELi64ELi4ELb0ELb0EN7cutlass6half_tE19Flash_kernel_traitsILi128ELi64ELi64ELi4ES3_EELb0ELb1ELb0ELb0ELb0ELb0ELb1ELb0EEEvNS_16Flash_fwd_paramsE)
        /*0128*/ 	.word	0x000000cd


	//----- nvinfo : EIATTR_FRAME_SIZE
	.align		4
.L_60:
        /*012c*/ 	.byte	0x04, 0x11
        /*012e*/ 	.short	(.L_62 - .L_61)
	.align		4
.L_61:
        /*0130*/ 	.word	index@(_ZN5flash16flash_fwd_kernelI23Flash_fwd_kernel_traitsILi128ELi64ELi64ELi4ELb0ELb0EN7cutlass6half_tE19Flash_kernel_traitsILi128ELi64ELi64ELi4ES3_EELb0ELb1ELb0ELb0ELb0ELb0ELb1ELb0EEEvNS_16Flash_fwd_paramsE)
        /*0134*/ 	.word	0x00000000


	//----- nvinfo : EIATTR_REGCOUNT
	.align		4
.L_62:
        /*0138*/ 	.byte	0x04, 0x2f
        /*013a*/ 	.short	(.L_64 - .L_63)
	.align		4
.L_63:
        /*013c*/ 	.word	index@(_ZN5flash16flash_fwd_kernelI23Flash_fwd_kernel_traitsILi128ELi64ELi64ELi4ELb0ELb0EN7cutlass6half_tE19Flash_kernel_traitsILi128ELi64ELi64ELi4ES3_EELb0ELb1ELb0ELb0ELb0ELb0ELb0ELb0EEEvNS_16Flash_fwd_paramsE)
        /*0140*/ 	.word	0x000000be


	//----- nvinfo : EIATTR_FRAME_SIZE
	.align		4
.L_64:
        /*0144*/ 	.byte	0x04, 0x11
        /*0146*/ 	.short	(.L_66 - .L_65)
	.align		4
.L_65:
        /*0148*/ 	.word	index@(_ZN5flash16flash_fwd_kernelI23Flash_fwd_kernel_traitsILi128ELi64ELi64ELi4ELb0ELb0EN7cutlass6half_tE19Flash_kernel_traitsILi128ELi64ELi64ELi4ES3_EELb0ELb1ELb0ELb0ELb0ELb0ELb0ELb0EEEvNS_16Flash_fwd_paramsE)
        /*014c*/ 	.word	0x00000000


	//----- nvinfo : EIATTR_REGCOUNT
	.align		4
.L_66:
        /*0150*/ 	.byte	0x04, 0x2f
        /*0152*/ 	.short	(.L_68 - .L_67)
	.align		4
.L_67:
        /*0154*/ 	.word	index@(_ZN5flash16flash_fwd_kernelI23Flash_fwd_kernel_traitsILi128ELi64ELi64ELi4ELb0ELb0EN7cutlass6half_tE19Flash_kernel_traitsILi128ELi64ELi64ELi4ES3_EELb0ELb1ELb0ELb0ELb0ELb1ELb1ELb0EEEvNS_16Flash_fwd_paramsE)
        /*0158*/ 	.word	0x000000cd


	//----- nvinfo : EIATTR_FRAME_SIZE
	.align		4
.L_68:
        /*015c*/ 	.byte	0x04, 0x11
        /*015e*/ 	.short	(.L_70 - .L_69)
	.align		4
.L_69:
        /*0160*/ 	.word	index@(_ZN5flash16flash_fwd_kernelI23Flash_fwd_kernel_traitsILi128ELi64ELi64ELi4ELb0ELb0EN7cutlass6half_tE19Flash_kernel_traitsILi128ELi64ELi64ELi4ES3_EELb0ELb1ELb0ELb0ELb0ELb1ELb1ELb0EEEvNS_16Flash_fwd_paramsE)
        /*0164*/ 	.word	0x00000000


	//----- nvinfo : EIATTR_REGCOUNT
	.align		4
.L_70:
        /*0168*/ 	.byte	0x04, 0x2f
        /*016a*/ 	.short	(.L_72 - .L_71)
	.align		4
.L_71:
        /*016c*/ 	.word	index@(_ZN5flash16flash_fwd_kernelI23Flash_fwd_kernel_traitsILi128ELi64ELi64ELi4ELb0ELb0EN7cutlass6half_tE19Flash_kernel_traitsILi128ELi64ELi64ELi4ES3_EELb0ELb1ELb0ELb0ELb0ELb1ELb0ELb0EEEvNS_16Flash_fwd_paramsE)
        /*0170*/ 	.word	0x000000bf


	//----- nvinfo : EIATTR_FRAME_SIZE
	.align		4
.L_72:
        /*0174*/ 	.byte	0x04, 0x11
        /*0176*/ 	.short	(.L_74 - .L_73)
	.align		4
.L_73:
        /*0178*/ 	.word	index@(_ZN5flash16flash_fwd_kernelI23Flash_fwd_kernel_traitsILi128ELi64ELi64ELi4ELb0ELb0EN7cutlass6half_tE19Flash_kernel_traitsILi128ELi64ELi64ELi4ES3_EELb0ELb1ELb0ELb0ELb0ELb1ELb0ELb0EEEvNS_16Flash_fwd_paramsE)
        /*017c*/ 	.word	0x00000000


	//----- nvinfo : EIATTR_REGCOUNT
	.align		4
.L_74:
        /*0180*/ 	.byte	0x04, 0x2f
        /*0182*/ 	.short	(.L_76 - .L_75)
	.align		4
.L_75:
        /*0184*/ 	.word	index@(_ZN5flash16flash_fwd_kernelI23Flash_fwd_kernel_traitsILi128ELi64ELi64ELi4ELb0ELb0EN7cutlass6half_tE19Flash_kernel_traitsILi128ELi64ELi64ELi4ES3_EELb0ELb1ELb0ELb0ELb1ELb1ELb1ELb0EEEvNS_16Flash_fwd_paramsE)
        /*0188*/ 	.word	0x000000c8


	//----- nvinfo : EIATTR_FRAME_SIZE
	.align		4
.L_76:
        /*018c*/ 	.byte	0x04, 0x11
        /*018e*/ 	.short	(.L_78 - .L_77)
	.align		4
.L_77:
        /*0190*/ 	.word	index@(_ZN5flash16flash_fwd_kernelI23Flash_fwd_kernel_traitsILi128ELi64ELi64ELi4ELb0ELb0EN7cutlass6half_tE19Flash_kernel_traitsILi128ELi64ELi64ELi4ES3_EELb0ELb1ELb0ELb0ELb1ELb1ELb1ELb0EEEvNS_16Flash_fwd_paramsE)
        /*0194*/ 	.word	0x00000000


	//----- nvinfo : EIATTR_REGCOUNT
	.align		4
.L_78:
        /*0198*/ 	.byte	0x04, 0x2f
        /*019a*/ 	.short	(.L_80 - .L_79)
	.align		4
.L_79:
        /*019c*/ 	.word	index@(_ZN5flash16flash_fwd_kernelI23Flash_fwd_kernel_traitsILi128ELi64ELi64ELi4ELb0ELb0EN7cutlass6half_tE19Flash_kernel_traitsILi128ELi64ELi64ELi4ES3_EELb0ELb1ELb0ELb0ELb1ELb1ELb0ELb0EEEvNS_16Flash_fwd_paramsE)
        /*01a0*/ 	.word	0x000000b8


	//----- nvinfo : EIATTR_FRAME_SIZE
	.align		4
.L_80:
        /*01a4*/ 	.byte	0x04, 0x11
        /*01a6*/ 	.short	(.L_82 - .L_81)
	.align		4
.L_81:
        /*01a8*/ 	.word	index@(_ZN5flash16flash_fwd_kernelI23Flash_fwd_kernel_traitsILi128ELi64ELi64ELi4ELb0ELb0EN7cutlass6half_tE19Flash_kernel_traitsILi128ELi64ELi64ELi4ES3_EELb0ELb1ELb0ELb0ELb1ELb1ELb0ELb0EEEvNS_16Flash_fwd_paramsE)
        /*01ac*/ 	.word	0x00000000


	//----- nvinfo : EIATTR_REGCOUNT
	.align		4
.L_82:
        /*01b0*/ 	.byte	0x04, 0x2f
        /*01b2*/ 	.short	(.L_84 - .L_83)
	.align		4
.L_83:
        /*01b4*/ 	.word	index@(_ZN5flash16flash_fwd_kernelI23Flash_fwd_kernel_traitsILi128ELi128ELi64ELi4ELb0ELb0EN7cutlass6half_tE19Flash_kernel_traitsILi128ELi128ELi64ELi4ES3_EELb0ELb1ELb0ELb1ELb0ELb0ELb1ELb0EEEvNS_16Flash_fwd_paramsE)
        /*01b8*/ 	.word	0x000000ff


	//----- nvinfo : EIATTR_FRAME_SIZE
	.align		4
.L_84:
        /*01bc*/ 	.byte	0x04, 0x11
        /*01be*/ 	.short	(.L_86 - .L_85)
	.align		4
.L_85:
        /*01c0*/ 	.word	index@(_ZN5flash16flash_fwd_kernelI23Flash_fwd_kernel_traitsILi128ELi128ELi64ELi4ELb0ELb0EN7cutlass6half_tE19Flash_kernel_traitsILi128ELi128ELi64ELi4ES3_EELb0ELb1ELb0ELb1ELb0ELb0ELb1ELb0EEEvNS_16Flash_fwd_paramsE)
        /*01c4*/ 	.word	0x000000e8


	//----- nvinfo : EIATTR_REGCOUNT
	.align		4
.L_86:
        /*01c8*/ 	.byte	0x04, 0x2f
        /*01ca*/ 	.short	(.L_88 - .L_87)
	.align		4
.L_87:
        /*01cc*/ 	.word	index@(_ZN5flash16flash_fwd_kernelI23Flash_fwd_kernel_traitsILi128ELi128ELi64ELi4ELb0ELb0EN7cutlass6half_tE19Flash_kernel_traitsILi128ELi128ELi64ELi4ES3_EELb0ELb1ELb0ELb1ELb0ELb0ELb0ELb0EEEvNS_16Flash_fwd_paramsE)
        /*01d0*/ 	.word	0x000000ff


	//----- nvinfo : EIATTR_FRAME_SIZE
	.align		4
.L_88:
        /*01d4*/ 	.byte	0x04, 0x11
        /*01d6*/ 	.short	(.L_90 - .L_89)
	.align		4
.L_89:
        /*01d8*/ 	.word	index@(_ZN5flash16flash_fwd_kernelI23Flash_fwd_kernel_traitsILi128ELi128ELi64ELi4ELb0ELb0EN7cutlass6half_tE19Flash_kernel_traitsILi128ELi128ELi64ELi4ES3_EELb0ELb1ELb0ELb1ELb0ELb0ELb0ELb0EEEvNS_16Flash_fwd_paramsE)
        /*01dc*/ 	.word	0x000000a0


	//----- nvinfo : EIATTR_REGCOUNT
	.align		4
.L_90:
        /*01e0*/ 	.byte	0x04, 0x2f
        /*01e2*/ 	.short	(.L_92 - .L_91)
	.align		4
.L_91:
        /*01e4*/ 	.word	index@(_ZN5flash16flash_fwd_kernelI23Flash_fwd_kernel_traitsILi128ELi128ELi64ELi4ELb0ELb0EN7cutlass6half_tE19Flash_kernel_traitsILi128ELi128ELi64ELi4ES3_EELb0ELb1ELb0ELb0ELb0ELb0ELb1ELb0EEEvNS_16Flash_fwd_paramsE)
        /*01e8*/ 	.word	0x000000ff


	//----- nvinfo : EIATTR_FRAME_SIZE
	.align		4
.L_92:
        /*01ec*/ 	.byte	0x04, 0x11
        /*01ee*/ 	.short	(.L_94 - .L_93)
	.align		4
.L_93:
        /*01f0*/ 	.word	index@(_ZN5flash16flash_fwd_kernelI23Flash_fwd_kernel_traitsILi128ELi128ELi64ELi4ELb0ELb0EN7cutlass6half_tE19Flash_kernel_traitsILi128ELi128ELi64ELi4ES3_EELb0ELb1ELb0ELb0ELb0ELb0ELb1ELb0EEEvNS_16Flash_fwd_paramsE)
        /*01f4*/ 	.word	0x00000120


	//----- nvinfo : EIATTR_REGCOUNT
	.align		4
.L_94:
        /*01f8*/ 	.byte	0x04, 0x2f
        /*01fa*/ 	.short	(.L_96 - .L_95)
	.align		4
.L_95:
        /*01fc*/ 	.word	index@(_ZN5flash16flash_fwd_kernelI23Flash_fwd_kernel_traitsILi128ELi128ELi64ELi4ELb0ELb0EN7cutlass6half_tE19Flash_kernel_traitsILi128ELi128ELi64ELi4ES3_EELb0ELb1ELb0ELb0ELb0ELb0ELb0ELb0EEEvNS_16Flash_fwd_paramsE)
        /*0200*/ 	.word	0x000000ff


	//----- nvinfo : EIATTR_FRAME_SIZE
	.align		4
.L_96:
        /*0204*/ 	.byte	0x04, 0x11
        /*0206*/ 	.short	(.L_98 - .L_97)
	.align		4
.L_97:
        /*0208*/ 	.word	index@(_ZN5flash16flash_fwd_kernelI23Flash_fwd_kernel_traitsILi128ELi128ELi64ELi4ELb0ELb0EN7cutlass6half_tE19Flash_kernel_traitsILi128ELi128ELi64ELi4ES3_EELb0ELb1ELb0ELb0ELb0ELb0ELb0ELb0EEEvNS_16Flash_fwd_paramsE)
        /*020c*/ 	.word	0x000000f8


	//----- nvinfo : EIATTR_REGCOUNT
	.align		4
.L_98:
        /*0210*/ 	.byte	0x04, 0x2f
        /*0212*/ 	.short	(.L_100 - .L_99)
	.align		4
.L_99:
        /*0214*/ 	.word	index@(_ZN5flash16flash_fwd_kernelI23Flash_fwd_kernel_traitsILi128ELi128ELi64ELi4ELb0ELb0EN7cutlass6half_tE19Flash_kernel_traitsILi128ELi128ELi64ELi4ES3_EELb0ELb1ELb0ELb0ELb0ELb1ELb1ELb0EEEvNS_16Flash_fwd_paramsE)
        /*0218*/ 	.word	0x000000ff


	//----- nvinfo : EIATTR_FRAME_SIZE
	.align		4
.L_100:
        /*021c*/ 	.byte	0x04, 0x11
        /*021e*/ 	.short	(.L_102 - .L_101)
	.align		4
.L_101:
        /*0220*/ 	.word	index@(_ZN5flash16flash_fwd_kernelI23Flash_fwd_kernel_traitsILi128ELi128ELi64ELi4ELb0ELb0EN7cutlass6half_tE19Flash_kernel_traitsILi128ELi128ELi64ELi4ES3_EELb0ELb1ELb0ELb0ELb0ELb1ELb1ELb0EEEvNS_16Flash_fwd_paramsE)
        /*0224*/ 	.word	0x00000168


	//----- nvinfo : EIATTR_REGCOUNT
	.align		4
.L_102:
        /*0228*/ 	.byte	0x04, 0x2f
        /*022a*/ 	.short	(.L_104 - .L_103)
	.align		4
.L_103:
        /*022c*/ 	.word	index@(_ZN5flash16flash_fwd_kernelI23Flash_fwd_kernel_traitsILi128ELi128ELi64ELi4ELb0ELb0EN7cutlass6half_tE19Flash_kernel_traitsILi128ELi128ELi64ELi4ES3_EELb0ELb1ELb0ELb0ELb0ELb1ELb0ELb0EEEvNS_16Flash_fwd_paramsE)
        /*0230*/ 	.word	0x000000ff


	//----- nvinfo : EIATTR_FRAME_SIZE
	.align		4
.L_104:
        /*0234*/ 	.byte	0x04, 0x11
        /*0236*/ 	.short	(.L_106 - .L_105)
	.align		4
.L_105:
        /*0238*/ 	.word	index@(_ZN5flash16flash_fwd_kernelI23Flash_fwd_kernel_traitsILi128ELi128ELi64ELi4ELb0ELb0EN7cutlass6half_tE19Flash_kernel_traitsILi128ELi128ELi64ELi4ES3_EELb0ELb1ELb0ELb0ELb0ELb1ELb0ELb0EEEvNS_16Flash_fwd_paramsE)
        /*023c*/ 	.word	0x00000140


	//----- nvinfo : EIATTR_REGCOUNT
	.align		4
.L_106:
        /*0240*/ 	.byte	0x04, 0x2f
        /*0242*/ 	.short	(.L_108 - .L_107)
	.align		4
.L_107:
        /*0244*/ 	.word	index@(_ZN5flash16flash_fwd_kernelI23Flash_fwd_kernel_traitsILi128ELi128ELi64ELi4ELb0ELb0EN7cutlass6half_tE19Flash_kernel_traitsILi128ELi128ELi64ELi4ES3_EELb0ELb1ELb0ELb0ELb1ELb1ELb1ELb0EEEvNS_16Flash_fwd_paramsE)
        /*0248*/ 	.word	0x000000ff


	//----- nvinfo : EIATTR_FRAME_SIZE
	.align		4
.L_108:
        /*024c*/ 	.byte	0x04, 0x11
        /*024e*/ 	.short	(.L_110 - .L_109)
	.align		4
.L_109:
        /*0250*/ 	.word	index@(_ZN5flash16flash_fwd_kernelI23Flash_fwd_kernel_traitsILi128ELi128ELi64ELi4ELb0ELb0EN7cutlass6half_tE19Flash_kernel_traitsILi128ELi128ELi64ELi4ES3_EELb0ELb1ELb0ELb0ELb1ELb1ELb1ELb0EEEvNS_16Flash_fwd_paramsE)
        /*0254*/ 	.word	0x000000b8


	//----- nvinfo : EIATTR_REGCOUNT
	.align		4
.L_110:
        /*0258*/ 	.byte	0x04, 0x2f
        /*025a*/ 	.short	(.L_112 - .L_111)
	.align		4
.L_111:
        /*025c*/ 	.word	index@(_ZN5flash16flash_fwd_kernelI23Flash_fwd_kernel_traitsILi128ELi128ELi64ELi4ELb0ELb0EN7cutlass6half_tE19Flash_kernel_traitsILi128ELi128ELi64ELi4ES3_EELb0ELb1ELb0ELb0ELb1ELb1ELb0ELb0EEEvNS_16Flash_fwd_paramsE)
        /*0260*/ 	.word	0x000000ff


	//----- nvinfo : EIATTR_FRAME_SIZE
	.align		4
.L_112:
        /*0264*/ 	.byte	0x04, 0x11
        /*0266*/ 	.short	(.L_114 - .L_113)
	.align		4
.L_113:
        /*0268*/ 	.word	index@(_ZN5flash16flash_fwd_kernelI23Flash_fwd_kernel_traitsILi128ELi128ELi64ELi4ELb0ELb0EN7cutlass6half_tE19Flash_kernel_traitsILi128ELi128ELi64ELi4ES3_EELb0ELb1ELb0ELb0ELb1ELb1ELb0ELb0EEEvNS_16Flash_fwd_paramsE)
        /*026c*/ 	.word	0x000000b0


	//----- nvinfo : EIATTR_MIN_STACK_SIZE
	.align		4
.L_114:
        /*0270*/ 	.byte	0x04, 0x12
        /*0272*/ 	.short	(.L_116 - .L_115)
	.align		4
.L_115:
        /*0274*/ 	.word	index@(_ZN5flash16flash_fwd_kernelI23Flash_fwd_kernel_traitsILi128ELi128ELi64ELi4ELb0ELb0EN7cutlass6half_tE19Flash_kernel_traitsILi128ELi128ELi64ELi4ES3_EELb0ELb1ELb0ELb0ELb1ELb1ELb0ELb0EEEvNS_16Flash_fwd_paramsE)
        /*0278*/ 	.word	0x000000b0


	//----- nvinfo : EIATTR_MIN_STACK_SIZE
	.align		4
.L_116:
        /*027c*/ 	.byte	0x04, 0x12
        /*027e*/ 	.short	(.L_118 - .L_117)
	.align		4
.L_117:
        /*0280*/ 	.word	index@(_ZN5flash16flash_fwd_kernelI23Flash_fwd_kernel_traitsILi128ELi128ELi64ELi4ELb0ELb0EN7cutlass6half_tE19Flash_kernel_traitsILi128ELi128ELi64ELi4ES3_EELb0ELb1ELb0ELb0ELb1ELb1ELb1ELb0EEEvNS_16Flash_fwd_paramsE)
        /*0284*/ 	.word	0x000000b8


	//----- nvinfo : EIATTR_MIN_STACK_SIZE
	.align		4
.L_118:
        /*0288*/ 	.byte	0x04, 0x12
        /*028a*/ 	.short	(.L_120 - .L_119)
	.align		4
.L_119:
        /*028c*/ 	.word	index@(_ZN5flash16flash_fwd_kernelI23Flash_fwd_kernel_traitsILi128ELi128ELi64ELi4ELb0ELb0EN7cutlass6half_tE19Flash_kernel_traitsILi128ELi128ELi64ELi4ES3_EELb0ELb1ELb0ELb0ELb0ELb1ELb0ELb0EEEvNS_16Flash_fwd_paramsE)
        /*0290*/ 	.word	0x00000140


	//----- nvinfo : EIATTR_MIN_STACK_SIZE
	.align		4
.L_120:
        /*0294*/ 	.byte	0x04, 0x12
        /*0296*/ 	.short	(.L_122 - .L_121)
	.align		4
.L_121:
        /*0298*/ 	.word	index@(_ZN5flash16flash_fwd_kernelI23Flash_fwd_kernel_traitsILi128ELi128ELi64ELi4ELb0ELb0EN7cutlass6half_tE19Flash_kernel_traitsILi128ELi128ELi64ELi4ES3_EELb0ELb1ELb0ELb0ELb0ELb1ELb1ELb0EEEvNS_16Flash_fwd_paramsE)
        /*029c*/ 	.word	0x00000168


	//----- nvinfo : EIATTR_MIN_STACK_SIZE
	.align		4
.L_122:
        /*02a0*/ 	.byte	0x04, 0x12
        /*02a2*/ 	.short	(.L_124 - .L_123)
	.align		4
.L_123:
        /*02a4*/ 	.word	index@(_ZN5flash16flash_fwd_kernelI23Flash_fwd_kernel_traitsILi128ELi128ELi64ELi4ELb0ELb0EN7cutlass6half_tE19Flash_kernel_traitsILi128ELi128ELi64ELi4ES3_EELb0ELb1ELb0ELb0ELb0ELb0ELb0ELb0EEEvNS_16Flash_fwd_paramsE)
        /*02a8*/ 	.word	0x000000f8


	//----- nvinfo : EIATTR_MIN_STACK_SIZE
	.align		4
.L_124:
        /*02ac*/ 	.byte	0x04, 0x12
        /*02ae*/ 	.short	(.L_126 - .L_125)
	.align		4
.L_125:
        /*02b0*/ 	.word	index@(_ZN5flash16flash_fwd_kernelI23Flash_fwd_kernel_traitsILi128ELi128ELi64ELi4ELb0ELb0EN7cutlass6half_tE19Flash_kernel_traitsILi128ELi128ELi64ELi4ES3_EELb0ELb1ELb0ELb0ELb0ELb0ELb1ELb0EEEvNS_16Flash_fwd_paramsE)
        /*02b4*/ 	.word	0x00000120


	//----- nvinfo : EIATTR_MIN_STACK_SIZE
	.align		4
.L_126:
        /*02b8*/ 	.byte	0x04, 0x12
        /*02ba*/ 	.short	(.L_128 - .L_127)
	.align		4
.L_127:
        /*02bc*/ 	.word	index@(_ZN5flash16flash_fwd_kernelI23Flash_fwd_kernel_traitsILi128ELi128ELi64ELi4ELb0ELb0EN7cutlass6half_tE19Flash_kernel_traitsILi128ELi128ELi64ELi4ES3_EELb0ELb1ELb0ELb1ELb0ELb0ELb0ELb0EEEvNS_16Flash_fwd_paramsE)
        /*02c0*/ 	.word	0x000000a0


	//----- nvinfo : EIATTR_MIN_STACK_SIZE
	.align		4
.L_128:
        /*02c4*/ 	.byte	0x04, 0x12
        /*02c6*/ 	.short	(.L_130 - .L_129)
	.align		4
.L_129:
        /*02c8*/ 	.word	index@(_ZN5flash16flash_fwd_kernelI23Flash_fwd_kernel_traitsILi128ELi128ELi64ELi4ELb0ELb0EN7cutlass6half_tE19Flash_kernel_traitsILi128ELi128ELi64ELi4ES3_EELb0ELb1ELb0ELb1ELb0ELb0ELb1ELb0EEEvNS_16Flash_fwd_paramsE)
        /*02cc*/ 	.word	0x000000e8


	//----- nvinfo : EIATTR_MIN_STACK_SIZE
	.align		4
.L_130:
        /*02d0*/ 	.byte	0x04, 0x12
        /*02d2*/ 	.short	(.L_132 - .L_131)
	.align		4
.L_131:
        /*02d4*/ 	.word	index@(_ZN5flash16flash_fwd_kernelI23Flash_fwd_kernel_traitsILi128ELi64ELi64ELi4ELb0ELb0EN7cutlass6half_tE19Flash_kernel_traitsILi128ELi64ELi64ELi4ES3_EELb0ELb1ELb0ELb0ELb1ELb1ELb0ELb0EEEvNS_16Flash_fwd_paramsE)
        /*02d8*/ 	.word	0x00000000


	//----- nvinfo : EIATTR_MIN_STACK_SIZE
	.align		4
.L_132:
        /*02dc*/ 	.byte	0x04, 0x12
        /*02de*/ 	.short	(.L_134 - .L_133)
	.align		4
.L_133:
        /*02e0*/ 	.word	index@(_ZN5flash16flash_fwd_kernelI23Flash_fwd_kernel_traitsILi128ELi64ELi64ELi4ELb0ELb0EN7cutlass6half_tE19Flash_kernel_traitsILi128ELi64ELi64ELi4ES3_EELb0ELb1ELb0ELb0ELb1ELb1ELb1ELb0EEEvNS_16Flash_fwd_paramsE)
        /*02e4*/ 	.word	0x00000000


	//----- nvinfo : EIATTR_MIN_STACK_SIZE
	.align		4
.L_134:
        /*02e8*/ 	.byte	0x04, 0x12
        /*02ea*/ 	.short	(.L_136 - .L_135)
	.align		4
.L_135:
        /*02ec*/ 	.word	index@(_ZN5flash16flash_fwd_kernelI23Flash_fwd_kernel_traitsILi128ELi64ELi64ELi4ELb0ELb0EN7cutlass6half_tE19Flash_kernel_traitsILi128ELi64ELi64ELi4ES3_EELb0ELb1ELb0ELb0ELb0ELb1ELb0ELb0EEEvNS_16Flash_fwd_paramsE)
        /*02f0*/ 	.word	0x00000000


	//----- nvinfo : EIATTR_MIN_STACK_SIZE
	.align		4
.L_136:
        /*02f4*/ 	.byte	0x04, 0x12
        /*02f6*/ 	.short	(.L_138 - .L_137)
	.align		4
.L_137:
        /*02f8*/ 	.word	index@(_ZN5flash16flash_fwd_kernelI23Flash_fwd_kernel_traitsILi128ELi64ELi64ELi4ELb0ELb0EN7cutlass6half_tE19Flash_kernel_traitsILi128ELi64ELi64ELi4ES3_EELb0ELb1ELb0ELb0ELb0ELb1ELb1ELb0EEEvNS_16Flash_fwd_paramsE)
        /*02fc*/ 	.word	0x00000000


	//----- nvinfo : EIATTR_MIN_STACK_SIZE
	.align		4
.L_138:
        /*0300*/ 	.byte	0x04, 0x12
        /*0302*/ 	.short	(.L_140 - .L_139)
	.align		4
.L_139:
        /*0304*/ 	.word	index@(_ZN5flash16flash_fwd_kernelI23Flash_fwd_kernel_traitsILi128ELi64ELi64ELi4ELb0ELb0EN7cutlass6half_tE19Flash_kernel_traitsILi128ELi64ELi64ELi4ES3_EELb0ELb1ELb0ELb0ELb0ELb0ELb0ELb0EEEvNS_16Flash_fwd_paramsE)
        /*0308*/ 	.word	0x00000000


	//----- nvinfo : EIATTR_MIN_STACK_SIZE
	.align		4
.L_140:
        /*030c*/ 	.byte	0x04, 0x12
        /*030e*/ 	.short	(.L_142 - .L_141)
	.align		4
.L_141:
        /*0310*/ 	.word	index@(_ZN5flash16flash_fwd_kernelI23Flash_fwd_kernel_traitsILi128ELi64ELi64ELi4ELb0ELb0EN7cutlass6half_tE19Flash_kernel_traitsILi128ELi64ELi64ELi4ES3_EELb0ELb1ELb0ELb0ELb0ELb0ELb1ELb0EEEvNS_16Flash_fwd_paramsE)
        /*0314*/ 	.word	0x00000000


	//----- nvinfo : EIATTR_MIN_STACK_SIZE
	.align		4
.L_142:
        /*0318*/ 	.byte	0x04, 0x12
        /*031a*/ 	.short	(.L_144 - .L_143)
	.align		4
.L_143:
        /*031c*/ 	.word	index@(_ZN5flash16flash_fwd_kernelI23Flash_fwd_kernel_traitsILi128ELi64ELi64ELi4ELb0ELb0EN7cutlass6half_tE19Flash_kernel_traitsILi128ELi64ELi64ELi4ES3_EELb0ELb1ELb0ELb1ELb0ELb0ELb0ELb0EEEvNS_16Flash_fwd_paramsE)
        /*0320*/ 	.word	0x00000000


	//----- nvinfo : EIATTR_MIN_STACK_SIZE
	.align		4
.L_144:
        /*0324*/ 	.byte	0x04, 0x12
        /*0326*/ 	.short	(.L_146 - .L_145)
	.align		4
.L_145:
        /*0328*/ 	.word	index@(_ZN5flash16flash_fwd_kernelI23Flash_fwd_kernel_traitsILi128ELi64ELi64ELi4ELb0ELb0EN7cutlass6half_tE19Flash_kernel_traitsILi128ELi64ELi64ELi4ES3_EELb0ELb1ELb0ELb1ELb0ELb0ELb1ELb0EEEvNS_16Flash_fwd_paramsE)
        /*032c*/ 	.word	0x00000000


	//----- nvinfo : EIATTR_MIN_STACK_SIZE
	.align		4
.L_146:
        /*0330*/ 	.byte	0x04, 0x12
        /*0332*/ 	.short	(.L_148 - .L_147)
	.align		4
.L_147:
        /*0334*/ 	.word	index@(_ZN5flash16flash_fwd_kernelI23Flash_fwd_kernel_traitsILi128ELi128ELi32ELi4ELb0ELb0EN7cutlass6half_tE19Flash_kernel_traitsILi128ELi128ELi32ELi4ES3_EELb1ELb1ELb0ELb0ELb0ELb0ELb0ELb0EEEvNS_16Flash_fwd_paramsE)
        /*0338*/ 	.word	0x00000068


	//----- nvinfo : EIATTR_MIN_STACK_SIZE
	.align		4
.L_148:
        /*033c*/ 	.byte	0x04, 0x12
        /*033e*/ 	.short	(.L_150 - .L_149)
	.align		4
.L_149:
        /*0340*/ 	.word	index@(_ZN5flash16flash_fwd_kernelI23Flash_fwd_kernel_traitsILi128ELi128ELi32ELi4ELb0ELb0EN7cutlass6half_tE19Flash_kernel_traitsILi128ELi128ELi32ELi4ES3_EELb1ELb1ELb0ELb0ELb1ELb1ELb0ELb0EEEvNS_16Flash_fwd_paramsE)
        /*0344*/ 	.word	0x00000020


	//----- nvinfo : EIATTR_MIN_STACK_SIZE
	.align		4
.L_150:
        /*0348*/ 	.byte	0x04, 0x12
        /*034a*/ 	.short	(.L_152 - .L_151)
	.align		4
.L_151:
        /*034c*/ 	.word	index@(_ZN5flash16flash_fwd_kernelI23Flash_fwd_kernel_traitsILi128ELi128ELi32ELi4ELb0ELb0EN7cutlass6half_tE19Flash_kernel_traitsILi128ELi128ELi32ELi4ES3_EELb0ELb1ELb0ELb0ELb1ELb1ELb1ELb0EEEvNS_16Flash_fwd_paramsE)
        /*0350*/ 	.word	0x00000040


	//----- nvinfo : EIATTR_MIN_STACK_SIZE
	.align		4
.L_152:
        /*0354*/ 	.byte	0x04, 0x12
        /*0356*/ 	.short	(.L_154 - .L_153)
	.align		4
.L_153:
        /*0358*/ 	.word	index@(_ZN5flash16flash_fwd_kernelI23Flash_fwd_kernel_traitsILi128ELi128ELi32ELi4ELb0ELb0EN7cutlass6half_tE19Flash_kernel_traitsILi128ELi128ELi32ELi4ES3_EELb1ELb1ELb0ELb0ELb0ELb1ELb0ELb0EEEvNS_16Flash_fwd_paramsE)
        /*035c*/ 	.word	0x00000038


	//----- nvinfo : EIATTR_MIN_STACK_SIZE
	.align		4
.L_154:
        /*0360*/ 	.byte	0x04, 0x12
        /*0362*/ 	.short	(.L_156 - .L_155)
	.align		4
.L_155:
        /*0364*/ 	.word	index@(_ZN5flash16flash_fwd_kernelI23Flash_fwd_kernel_traitsILi128ELi128ELi32ELi4ELb0ELb0EN7cutlass6half_tE19Flash_kernel_traitsILi128ELi128ELi32ELi4ES3_EELb0ELb1ELb0ELb0ELb0ELb1ELb1ELb0EEEvNS_16Flash_fwd_paramsE)
        /*0368*/ 	.word	0x00000060


	//----- nvinfo : EIATTR_MIN_STACK_SIZE
	.align		4
.L_156:
        /*036c*/ 	.byte	0x04, 0x12
        /*036e*/ 	.short	(.L_158 - .L_157)
	.align		4
.L_157:
        /*0370*/ 	.word	index@(_ZN5flash16flash_fwd_kernelI23Flash_fwd_kernel_traitsILi128ELi128ELi32ELi4ELb0ELb0EN7cutlass6half_tE19Flash_kernel_traitsILi128ELi128ELi32ELi4ES3_EELb1ELb1ELb0ELb1ELb0ELb0ELb0ELb0EEEvNS_16Flash_fwd_paramsE)
        /*0374*/ 	.word	0x00000068


	//----- nvinfo : EIATTR_MIN_STACK_SIZE
	.align		4
.L_158:
        /*0378*/ 	.byte	0x04, 0x12
        /*037a*/ 	.short	(.L_160 - .L_159)
	.align		4
.L_159:
        /*037c*/ 	.word	index@(_ZN5flash16flash_fwd_kernelI23Flash_fwd_kernel_traitsILi128ELi128ELi32ELi4ELb0ELb0EN7cutlass6half_tE19Flash_kernel_traitsILi128ELi128ELi32ELi4ES3_EELb1ELb1ELb0ELb0ELb0ELb0ELb0ELb1EEEvNS_16Flash_fwd_paramsE)
        /*0380*/ 	.word	0x00000128


	//----- nvinfo : EIATTR_MIN_STACK_SIZE
	.align		4
.L_160:
        /*0384*/ 	.byte	0x04, 0x12
        /*0386*/ 	.short	(.L_162 - .L_161)
	.align		4
.L_161:
        /*0388*/ 	.word	index@(_ZN5flash16flash_fwd_kernelI23Flash_fwd_kernel_traitsILi128ELi128ELi32ELi4ELb0ELb0EN7cutlass6half_tE19Flash_kernel_traitsILi128ELi128ELi32ELi4ES3_EELb0ELb1ELb0ELb0ELb0ELb0ELb1ELb0EEEvNS_16Flash_fwd_paramsE)
        /*038c*/ 	.word	0x00000050


	//----- nvinfo : EIATTR_MIN_STACK_SIZE
	.align		4
.L_162:
        /*0390*/ 	.byte	0x04, 0x12
        /*0392*/ 	.short	(.L_164 - .L_163)
	.align		4
.L_163:
        /*0394*/ 	.word	index@(_ZN5flash16flash_fwd_kernelI23Flash_fwd_kernel_traitsILi128ELi128ELi32ELi4ELb0ELb0EN7cutlass6half_tE19Flash_kernel_traitsILi128ELi128ELi32ELi4ES3_EELb1ELb1ELb0ELb1ELb0ELb0ELb0ELb1EEEvNS_16Flash_fwd_paramsE)
        /*0398*/ 	.word	0x00000148


	//----- nvinfo : EIATTR_MIN_STACK_SIZE
	.align		4
.L_164:
        /*039c*/ 	.byte	0x04, 0x12
        /*039e*/ 	.short	(.L_166 - .L_165)
	.align		4
.L_165:
        /*03a0*/ 	.word	index@(_ZN5flash16flash_fwd_kernelI23Flash_fwd_kernel_traitsILi128ELi128ELi32ELi4ELb0ELb0EN7cutlass6half_tE19Flash_kernel_traitsILi128ELi128ELi32ELi4ES3_EELb0ELb1ELb0ELb1ELb0ELb0ELb1ELb0EEEvNS_16Flash_fwd_paramsE)
        /*03a4*/ 	.word	0x00000060
.L_166:


//--------------------- .nv.info._ZN5flash16flash_fwd_kernelI23Flash_fwd_kernel_traitsILi128ELi128ELi64ELi4ELb0ELb0EN7cutlass6half_tE19Flash_kernel_traitsILi128ELi128ELi64ELi4ES3_EELb0ELb1ELb0ELb0ELb1ELb1ELb0ELb0EEEvNS_16Flash_fwd_paramsE --------------------------
	.section	.nv.info._ZN5flash16flash_fwd_kernelI23Flash_fwd_kernel_traitsILi128ELi128ELi64ELi4ELb0ELb0EN7cutlass6half_tE19Flash_kernel_traitsILi128ELi128ELi64ELi4ES3_EELb0ELb1ELb0ELb0ELb1ELb1ELb0ELb0EEEvNS_16Flash_fwd_paramsE,"",@"SHT_CUDA_INFO"
	.sectionflags	@""
	.align	4


	//----- nvinfo : EIATTR_CUDA_API_VERSION
	.align		4
        /*0000*/ 	.byte	0x04, 0x37
        /*0002*/ 	.short	(.L_168 - .L_167)
.L_167:
        /*0004*/ 	.word	0x00000082


	//----- nvinfo : EIATTR_SW2861232_WAR
	.align		4
.L_168:
        /*0008*/ 	.byte	0x01, 0x35
	.zero		2


	//----- nvinfo : EIATTR_PARAM_CBANK
	.align		4
        /*000c*/ 	.byte	0x04, 0x0a
        /*000e*/ 	.short	(.L_170 - .L_169)
	.align		4
.L_169:
        /*0010*/ 	.word	index@(.nv.constant0._ZN5flash16flash_fwd_kernelI23Flash_fwd_kernel_traitsILi128ELi128ELi64ELi4ELb0ELb0EN7cutlass6half_tE19Flash_kernel_traitsILi128ELi128ELi64ELi4ES3_EELb0ELb1ELb0ELb0ELb1ELb1ELb0ELb0EEEvNS_16Flash_fwd_paramsE)
        /*0014*/ 	.short	0x0160
        /*0016*/ 	.short	0x01d0


	//----- nvinfo : EIATTR_CBANK_PARAM_SIZE
	.align		4
.L_170:
        /*0018*/ 	.byte	0x03, 0x19
        /*001a*/ 	.short	0x01d0


	//----- nvinfo : EIATTR_KPARAM_INFO
	.align		4
        /*001c*/ 	.byte	0x04, 0x17
        /*001e*/ 	.short	(.L_172 - .L_171)
.L_171:
        /*0020*/ 	.word	0x00000000
        /*0024*/ 	.short	0x0000
        /*0026*/ 	.short	0x0000
        /*0028*/ 	.byte	0x00, 0xf0, 0x41, 0x07


	//----- nvinfo : EIATTR_MAXREG_COUNT
	.align		4
.L_172:
        /*002c*/ 	.byte	0x03, 0x1b
        /*002e*/ 	.short	0x00ff


	//----- nvinfo : EIATTR_NUM_BARRIERS
	.align		4
        /*0030*/ 	.byte	0x02, 0x4c
        /*0032*/ 	.byte	0x01
	.zero		1


	//----- nvinfo : EIATTR_ANNOTATIONS
	.align		4
        /*0034*/ 	.byte	0x04, 0x55
        /*0036*/ 	.short	(.L_174 - .L_173)


	//   ....[0]....
.L_173:
        /*0038*/ 	.word	0x00000001
        /*003c*/ 	.byte	0x60, 0x02, 0x00, 0x00, 0x01, 0x00, 0x00, 0x00, 0x00, 0x06, 0x00, 0x00, 0x01, 0x00, 0x00, 0x00
        /* <DEDUP_REMOVED lines=49> */
        /*035c*/ 	.byte	0x30, 0x00, 0x01, 0x00, 0x01, 0x00, 0x00, 0x00, 0xb0, 0x02, 0x01, 0x00


	//----- nvinfo : EIATTR_MERCURY_ISA_VERSION
	.align		4
.L_174:
        /*0368*/ 	.byte	0x03, 0x5f
        /*036a*/ 	.short	0x0000


	//----- nvinfo : EIATTR_COOP_GROUP_MASK_REGIDS
	.align		4
        /*036c*/ 	.byte	0x04, 0x29
        /*036e*/ 	.short	(.L_176 - .L_175)


	//   ....[0]....
.L_175:
        /*0370*/ 	.word	0xffffffff


	//   ....[1]....
        /*0374*/ 	.word	0xffffffff


	//   ....[2]....
        /*0378*/ 	.word	0xffffffff


	//   ....[3]....
        /*037c*/ 	.word	0xffffffff


	//   ....[4]....
        /*0380*/ 	.word	0xffffffff


	//   ....[5]....
        /*0384*/ 	.word	0xffffffff


	//   ....[6]....
        /*0388*/ 	.word	0xffffffff


	//   ....[7]....
        /*038c*/ 	.word	0xffffffff


	//   ....[8]....
        /*0390*/ 	.word	0xffffffff


	//   ....[9]....
        /*0394*/ 	.word	0xffffffff


	//   ....[10]....
        /*0398*/ 	.word	0xffffffff


	//   ....[11]....
        /*039c*/ 	.word	0xffffffff


	//   ....[12]....
        /*03a0*/ 	.word	0xffffffff


	//   ....[13]....
        /*03a4*/ 	.word	0xffffffff


	//   ....[14]....
        /*03a8*/ 	.word	0xffffffff


	//   ....[15]....
        /*03ac*/ 	.word	0xffffffff


	//   ....[16]....
        /*03b0*/ 	.word	0xffffffff


	//   ....[17]....
        /*03b4*/ 	.word	0xffffffff


	//   ....[18]....
        /*03b8*/ 	.word	0xffffffff


	//   ....[19]....
        /*03bc*/ 	.word	0xffffffff


	//   ....[20]....
        /*03c0*/ 	.word	0xffffffff


	//   ....[21]....
        /*03c4*/ 	.word	0xffffffff


	//   ....[22]....
        /*03c8*/ 	.word	0xffffffff


	//   ....[23]....
        /*03cc*/ 	.word	0xffffffff


	//   ....[24]....
        /*03d0*/ 	.word	0xffffffff


	//   ....[25]....
        /*03d4*/ 	.word	0xffffffff


	//   ....[26]....
        /*03d8*/ 	.word	0xffffffff


	//   ....[27]....
        /*03dc*/ 	.word	0xffffffff


	//   ....[28]....
        /*03e0*/ 	.word	0xffffffff


	//   ....[29]....
        /*03e4*/ 	.word	0xffffffff


	//   ....[30]....
        /*03e8*/ 	.word	0xffffffff


	//   ....[31]....
        /*03ec*/ 	.word	0xffffffff


	//----- nvinfo : EIATTR_COOP_GROUP_INSTR_OFFSETS
	.align		4
.L_176:
        /*03f0*/ 	.byte	0x04, 0x28
        /*03f2*/ 	.short	(.L_178 - .L_177)


	//   ....[0]....
.L_177:
        /*03f4*/ 	.word	0x00002890


	//   ....[1]....
        /*03f8*/ 	.word	0x000029c0


	//   ....[2]....
        /*03fc*/ 	.word	0x000029f0


	//   ....[3]....
        /*0400*/ 	.word	0x00002a70


	//   ....[4]....
        /*0404*/ 	.word	0x000036c0


	//   ....[5]....
        /*0408*/ 	.word	0x00003810


	//   ....[6]....
        /*040c*/ 	.word	0x00003830


	//   ....[7]....
        /*0410*/ 	.word	0x00003890


	//   ....[8]....
        /*0414*/ 	.word	0x00007f40


	//   ....[9]....
        /*0418*/ 	.word	0x00008040


	//   ....[10]....
        /*041c*/ 	.word	0x00008130


	//   ....[11]....
        /*0420*/ 	.word	0x00008210


	//   ....[12]....
        /*0424*/ 	.word	0x00008230


	//   ....[13]....
        /*0428*/ 	.word	0x00008260


	//   ....[14]....
        /*042c*/ 	.word	0x00008340


	//   ....[15]....
        /*0430*/ 	.word	0x00008480


	//   ....[16]....
        /*0434*/ 	.word	0x0000c020


	//   ....[17]....
        /*0438*/ 	.word	0x0000c1b0


	//   ....[18]....
        /*043c*/ 	.word	0x0000c1f0


	//   ....[19]....
        /*0440*/ 	.word	0x0000c210


	//   ....[20]....
        /*0444*/ 	.word	0x0000c230


	//   ....[21]....
        /*0448*/ 	.word	0x0000c260


	//   ....[22]....
        /*044c*/ 	.word	0x0000c2a0


	//   ....[23]....
        /*0450*/ 	.word	0x0000c2d0


	//   ....[24]....
        /*0454*/ 	.word	0x0000e8d0


	//   ....[25]....
        /*0458*/ 	.word	0x0000e8e0


	//   ....[26]....
        /*045c*/ 	.word	0x0000e8f0


	//   ....[27]....
        /*0460*/ 	.word	0x0000e910


	//   ....[28]....
        /*0464*/ 	.word	0x0000e940


	//   ....[29]....
        /*0468*/ 	.word	0x0000e960


	//   ....[30]....
        /*046c*/ 	.word	0x0000e970


	//   ....[31]....
        /*0470*/ 	.word	0x0000e9d0


	//----- nvinfo : EIATTR_EXIT_INSTR_OFFSETS
	.align		4
.L_178:
        /*0474*/ 	.byte	0x04, 0x1c
        /*0476*/ 	.short	(.L_180 - .L_179)


	//   ....[0]....
.L_179:
        /*0478*/ 	.word	0x00000170


	//   ....[1]....
        /*047c*/ 	.word	0x00010650


	//   ....[2]....
        /*0480*/ 	.word	0x00010fd0


	//   ....[3]....
        /*0484*/ 	.word	0x00011050


	//----- nvinfo : EIATTR_CTAIDZ_USED
	.align		4
.L_180:
        /*0488*/ 	.byte	0x01, 0x04
	.zero		2


	//----- nvinfo : EIATTR_CRS_STACK_SIZE
	.align		4
        /*048c*/ 	.byte	0x04, 0x1e
        /*048e*/ 	.short	(.L_182 - .L_181)
.L_181:
        /*0490*/ 	.word	0x00000000
.L_182:


//--------------------- .nv.info._ZN5flash16flash_fwd_kernelI23Flash_fwd_kernel_traitsILi128ELi128ELi64ELi4ELb0ELb0EN7cutlass6half_tE19Flash_kernel_traitsILi128ELi128ELi64ELi4ES3_EELb0ELb1ELb0ELb0ELb1ELb1ELb1ELb0EEEvNS_16Flash_fwd_paramsE --------------------------
	.section	.nv.info._ZN5flash16flash_fwd_kernelI23Flash_fwd_kernel_traitsILi128ELi128ELi64ELi4ELb0ELb0EN7cutlass6half_tE19Flash_kernel_traitsILi128ELi128ELi64ELi4ES3_EELb0ELb1ELb0ELb0ELb1ELb1ELb1ELb0EEEvNS_16Flash_fwd_paramsE,"",@"SHT_CUDA_INFO"
	.sectionflags	@""
	.align	4


	//----- nvinfo : EIATTR_CUDA_API_VERSION
	.align		4
        /*0000*/ 	.byte	0x04, 0x37
        /*0002*/ 	.short	(.L_184 - .L_183)
.L_183:
        /*0004*/ 	.word	0x00000082


	//----- nvinfo : EIATTR_SW2861232_WAR
	.align		4
.L_184:
        /*0008*/ 	.byte	0x01, 0x35
	.zero		2


	//----- nvinfo : EIATTR_PARAM_CBANK
	.align		4
        /*000c*/ 	.byte	0x04, 0x0a
        /*000e*/ 	.short	(.L_186 - .L_185)
	.align		4
.L_185:
        /*0010*/ 	.word	index@(.nv.constant0._ZN5flash16flash_fwd_kernelI23Flash_fwd_kernel_traitsILi128ELi128ELi64ELi4ELb0ELb0EN7cutlass6half_tE19Flash_kernel_traitsILi128ELi128ELi64ELi4ES3_EELb0ELb1ELb0ELb0ELb1ELb1ELb1ELb0EEEvNS_16Flash_fwd_paramsE)
        /*0014*/ 	.short	0x0160
        /*0016*/ 	.short	0x01d0


	//----- nvinfo : EIATTR_CBANK_PARAM_SIZE
	.align		4
.L_186:
        /*0018*/ 	.byte	0x03, 0x19
        /*001a*/ 	.short	0x01d0


	//----- nvinfo : EIATTR_KPARAM_INFO
	.align		4
        /*001c*/ 	.byte	0x04, 0x17
        /*001e*/ 	.short	(.L_188 - .L_187)
.L_187:
        /*0020*/ 	.word	0x00000000
        /*0024*/ 	.short	0x0000
        /*0026*/ 	.short	0x0000
        /*0028*/ 	.byte	0x00, 0xf0, 0x41, 0x07


	//----- nvinfo : EIATTR_MAXREG_COUNT
	.align		4
.L_188:
        /*002c*/ 	.byte	0x03, 0x1b
        /*002e*/ 	.short	0x00ff


	//----- nvinfo : EIATTR_NUM_BARRIERS
	.align		4
        /*0030*/ 	.byte	0x02, 0x4c
        /*0032*/ 	.byte	0x01
	.zero		1


	//----- nvinfo : EIATTR_ANNOTATIONS
	.align		4
        /*0034*/ 	.byte	0x04, 0x55
        /*0036*/ 	.short	(.L_190 - .L_189)


	//   ....[0]....
.L_189:
        /* <DEDUP_REMOVED lines=72> */
        /*04ac*/ 	.byte	0xa0, 0x2d, 0x01, 0x00


	//----- nvinfo : EIATTR_MERCURY_ISA_VERSION
	.align		4
.L_190:
        /*04b0*/ 	.byte	0x03, 0x5f
        /*04b2*/ 	.short	0x0000


	//----- nvinfo : EIATTR_COOP_GROUP_MASK_REGIDS
	.align		4
        /*04b4*/ 	.byte	0x04, 0x29
        /*04b6*/ 	.short	(.L_192 - .L_191)


	//   ....[0]....
.L_191:
        /*04b8*/ 	.word	0xffffffff


	//   ....[1]....
        /*04bc*/ 	.word	0xffffffff


	//   ....[2]....
        /*04c0*/ 	.word	0xffffffff


	//   ....[3]....
        /*04c4*/ 	.word	0xffffffff


	//   ....[4]....
        /*04c8*/ 	.word	0xffffffff


	//   ....[5]....
        /*04cc*/ 	.word	0xffffffff


	//   ....[6]....
        /*04d0*/ 	.word	0xffffffff


	//   ....[7]....
        /*04d4*/ 	.word	0xffffffff


	//   ....[8]....
        /*04d8*/ 	.word	0xffffffff


	//   ....[9]....
        /*04dc*/ 	.word	0xffffffff


	//   ....[10]....
        /*04e0*/ 	.word	0xffffffff


	//   ....[11]....
        /*04e4*/ 	.word	0xffffffff


	//   ....[12]....
        /*04e8*/ 	.word	0xffffffff


	//   ....[13]....
        /*04ec*/ 	.word	0xffffffff


	//   ....[14]....
        /*04f0*/ 	.word	0xffffffff


	//   ....[15]....
        /*04f4*/ 	.word	0xffffffff


	//   ....[16]....
        /*04f8*/ 	.word	0xffffffff


	//   ....[17]....
        /*04fc*/ 	.word	0xffffffff


	//   ....[18]....
        /*0500*/ 	.word	0xffffffff


	//   ....[19]....
        /*0504*/ 	.word	0xffffffff


	//   ....[20]....
        /*0508*/ 	.word	0xffffffff


	//   ....[21]....
        /*050c*/ 	.word	0xffffffff


	//   ....[22]....
        /*0510*/ 	.word	0xffffffff


	//   ....[23]....
        /*0514*/ 	.word	0xffffffff


	//   ....[24]....
        /*0518*/ 	.word	0xffffffff


	//   ....[25]....
        /*051c*/ 	.word	0xffffffff


	//   ....[26]....
        /*0520*/ 	.word	0xffffffff


	//   ....[27]....
        /*0524*/ 	.word	0xffffffff


	//   ....[28]....
        /*0528*/ 	.word	0xffffffff


	//   ....[29]....
        /*052c*/ 	.word	0xffffffff


	//   ....[30]....
        /*0530*/ 	.word	0xffffffff


	//   ....[31]....
        /*0534*/ 	.word	0xffffffff


	//----- nvinfo : EIATTR_COOP_GROUP_INSTR_OFFSETS
	.align		4
.L_192:
        /*0538*/ 	.byte	0x04, 0x28
        /*053a*/ 	.short	(.L_194 - .L_193)


	//   ....[0]....
.L_193:
        /*053c*/ 	.word	0x00003210


	//   ....[1]....
        /*0540*/ 	.word	0x00003250


	//   ....[2]....
        /*0544*/ 	.word	0x000032a0


	//   ....[3]....
        /*0548*/ 	.word	0x000032c0


	//   ....[4]....
        /*054c*/ 	.word	0x00003e30


	//   ....[5]....
        /*0550*/ 	.word	0x00003fa0


	//   ....[6]....
        /*0554*/ 	.word	0x00003fc0


	//   ....[7]....
        /*0558*/ 	.word	0x00004020


	//   ....[8]....
        /*055c*/ 	.word	0x00008f60


	//   ....[9]....
        /*0560*/ 	.word	0x00009060


	//   ....[10]....
        /*0564*/ 	.word	0x00009150


	//   ....[11]....
        /*0568*/ 	.word	0x00009230


	//   ....[12]....
        /*056c*/ 	.word	0x00009260


	//   ....[13]....
        /*0570*/ 	.word	0x00009310


	//   ....[14]....
        /*0574*/ 	.word	0x00009340


	//   ....[15]....
        /*0578*/ 	.word	0x00009500


	//   ....[16]....
        /*057c*/ 	.word	0x0000e620


	//   ....[17]....
        /*0580*/ 	.word	0x0000e670


	//   ....[18]....
        /*0584*/ 	.word	0x0000e6a0


	//   ....[19]....
        /*0588*/ 	.word	0x0000e6f0


	//   ....[20]....
        /*058c*/ 	.word	0x0000e710


	//   ....[21]....
        /*0590*/ 	.word	0x0000e730


	//   ....[22]....
        /*0594*/ 	.word	0x0000e750


	//   ....[23]....
        /*0598*/ 	.word	0x0000e780


	//   ....[24]....
        /*059c*/ 	.word	0x000113c0


	//   ....[25]....
        /*05a0*/ 	.word	0x000113d0


	//   ....[26]....
        /*05a4*/ 	.word	0x000113e0


	//   ....[27]....
        /*05a8*/ 	.word	0x00011400


	//   ....[28]....
        /*05ac*/ 	.word	0x00011430


	//   ....[29]....
        /*05b0*/ 	.word	0x00011450


	//   ....[30]....
        /*05b4*/ 	.word	0x00011460


	//   ....[31]....
        /*05b8*/ 	.word	0x000114c0


	//----- nvinfo : EIATTR_EXIT_INSTR_OFFSETS
	.align		4
.L_194:
        /*05bc*/ 	.byte	0x04, 0x1c
        /*05be*/ 	.short	(.L_196 - .L_195)


	//   ....[0]....
.L_195:
        /*05c0*/ 	.word	0x00000170


	//   ....[1]....
        /*05c4*/ 	.word	0x00013140


	//   ....[2]....
        /*05c8*/ 	.word	0x00013ac0


	//   ....[3]....
        /*05cc*/ 	.word	0x00013b40


	//----- nvinfo : EIATTR_CTAIDZ_USED
	.align		4
.L_196:
        /*05d0*/ 	.byte	0x01, 0x04
	.zero		2


	//----- nvinfo : EIATTR_CRS_STACK_SIZE
	.align		4
        /*05d4*/ 	.byte	0x04, 0x1e
        /*05d6*/ 	.short	(.L_198 - .L_197)
.L_197:
        /*05d8*/ 	.word	0x00000000
.L_198:


//--------------------- .nv.info._ZN5flash16flash_fwd_kernelI23Flash_fwd_kernel_traitsILi128ELi128ELi64ELi4ELb0ELb0EN7cutlass6half_tE19Flash_kernel_traitsILi128ELi128ELi64ELi4ES3_EELb0ELb1ELb0ELb0ELb0ELb1ELb0ELb0EEEvNS_16Flash_fwd_paramsE --------------------------
	.section	.nv.info._ZN5flash16flash_fwd_kernelI23Flash_fwd_kernel_traitsILi128ELi128ELi64ELi4ELb0ELb0EN7cutlass6half_tE19Flash_kernel_traitsILi128ELi128ELi64ELi4ES3_EELb0ELb1ELb0ELb0ELb0ELb1ELb0ELb0EEEvNS_16Flash_fwd_paramsE,"",@"SHT_CUDA_INFO"
	.sectionflags	@""
	.align	4


	//----- nvinfo : EIATTR_CUDA_API_VERSION
	.align		4
        /*0000*/ 	.byte	0x04, 0x37
        /*0002*/ 	.short	(.L_200 - .L_199)
.L_199:
        /*0004*/ 	.word	0x00000082


	//----- nvinfo : EIATTR_SW2861232_WAR
	.align		4
.L_200:
        /*0008*/ 	.byte	0x01, 0x35
	.zero		2


	//----- nvinfo : EIATTR_PARAM_CBANK
	.align		4
        /*000c*/ 	.byte	0x04, 0x0a
        /*000e*/ 	.short	(.L_202 - .L_201)
	.align		4
.L_201:
        /*0010*/ 	.word	index@(.nv.constant0._ZN5flash16flash_fwd_kernelI23Flash_fwd_kernel_traitsILi128ELi128ELi64ELi4ELb0ELb0EN7cutlass6half_tE19Flash_kernel_traitsILi128ELi128ELi64ELi4ES3_EELb0ELb1ELb0ELb0ELb0ELb1ELb0ELb0EEEvNS_16Flash_fwd_paramsE)
        /*0014*/ 	.short	0x0160
        /*0016*/ 	.short	0x01d0


	//----- nvinfo : EIATTR_CBANK_PARAM_SIZE
	.align		4
.L_202:
        /*0018*/ 	.byte	0x03, 0x19
        /*001a*/ 	.short	0x01d0


	//----- nvinfo : EIATTR_KPARAM_INFO
	.align		4
        /*001c*/ 	.byte	0x04, 0x17
        /*001e*/ 	.short	(.L_204 - .L_203)
.L_203:
        /*0020*/ 	.word	0x00000000
        /*0024*/ 	.short	0x0000
        /*0026*/ 	.short	0x0000
        /*0028*/ 	.byte	0x00, 0xf0, 0x41, 0x07


	//----- nvinfo : EIATTR_MAXREG_COUNT
	.align		4
.L_204:
        /*002c*/ 	.byte	0x03, 0x1b
        /*002e*/ 	.short	0x00ff


	//----- nvinfo : EIATTR_NUM_BARRIERS
	.align		4
        /*0030*/ 	.byte	0x02, 0x4c
        /*0032*/ 	.byte	0x01
	.zero		1


	//----- nvinfo : EIATTR_ANNOTATIONS
	.align		4
        /*0034*/ 	.byte	0x04, 0x55
        /*0036*/ 	.short	(.L_206 - .L_205)


	//   ....[0]....
.L_205:
        /* <DEDUP_REMOVED lines=104> */


	//----- nvinfo : EIATTR_MERCURY_ISA_VERSION
	.align		4
.L_206:
        /*06a0*/ 	.byte	0x03, 0x5f
        /*06a2*/ 	.short	0x0000


	//----- nvinfo : EIATTR_INT_WARP_WIDE_INSTR_OFFSETS
	.align		4
        /*06a4*/ 	.byte	0x04, 0x31
        /*06a6*/ 	.short	(.L_208 - .L_207)


	//   ....[0]....
.L_207:
        /*06a8*/ 	.word	0x00001600


	//----- nvinfo : EIATTR_COOP_GROUP_MASK_REGIDS
	.align		4
.L_208:
        /*06ac*/ 	.byte	0x04, 0x29
        /*06ae*/ 	.short	(.L_210 - .L_209)


	//   ....[0]....
.L_209:
        /*06b0*/ 	.word	0xffffffff


	//   ....[1]....
        /*06b4*/ 	.word	0xffffffff


	//   ....[2]....
        /*06b8*/ 	.word	0xffffffff


	//   ....[3]....
        /*06bc*/ 	.word	0xffffffff


	//   ....[4]....
        /*06c0*/ 	.word	0xffffffff


	//   ....[5]....
        /*06c4*/ 	.word	0xffffffff


	//   ....[6]....
        /*06c8*/ 	.word	0xffffffff


	//   ....[7]....
        /*06cc*/ 	.word	0xffffffff


	//   ....[8]....
        /*06d0*/ 	.word	0xffffffff


	//   ....[9]....
        /*06d4*/ 	.word	0xffffffff


	//   ....[10]....
        /*06d8*/ 	.word	0xffffffff


	//   ....[11]....
        /*06dc*/ 	.word	0xffffffff


	//   ....[12]....
        /*06e0*/ 	.word	0xffffffff


	//   ....[13]....
        /*06e4*/ 	.word	0xffffffff


	//   ....[14]....
        /*06e8*/ 	.word	0xffffffff


	//   ....[15]....
        /*06ec*/ 	.word	0xffffffff


	//   ....[16]....
        /*06f0*/ 	.word	0xffffffff


	//   ....[17]....
        /*06f4*/ 	.word	0xffffffff


	//   ....[18]....
        /*06f8*/ 	.word	0xffffffff


	//   ....[19]....
        /*06fc*/ 	.word	0xffffffff


	//   ....[20]....
        /*0700*/ 	.word	0xffffffff


	//   ....[21]....
        /*0704*/ 	.word	0xffffffff


	//   ....[22]....
        /*0708*/ 	.word	0xffffffff


	//   ....[23]....
        /*070c*/ 	.word	0xffffffff


	//   ....[24]....
        /*0710*/ 	.word	0xffffffff


	//   ....[25]....
        /*0714*/ 	.word	0xffffffff


	//   ....[26]....
        /*0718*/ 	.word	0xffffffff


	//   ....[27]....
        /*071c*/ 	.word	0xffffffff


	//   ....[28]....
        /*0720*/ 	.word	0xffffffff


	//   ....[29]....
        /*0724*/ 	.word	0xffffffff


	//   ....[30]....
        /*0728*/ 	.word	0xffffffff


	//   ....[31]....
        /*072c*/ 	.word	0xffffffff


	//   ....[32]....
        /*0730*/ 	.word	0xffffffff


	//   ....[33]....
        /*0734*/ 	.word	0xffffffff


	//   ....[34]....
        /*0738*/ 	.word	0xffffffff


	//   ....[35]....
        /*073c*/ 	.word	0xffffffff


	//   ....[36]....
        /*0740*/ 	.word	0xffffffff


	//   ....[37]....
        /*0744*/ 	.word	0xffffffff


	//   ....[38]....
        /*0748*/ 	.word	0xffffffff


	//   ....[39]....
        /*074c*/ 	.word	0xffffffff


	//----- nvinfo : EIATTR_COOP_GROUP_INSTR_OFFSETS
	.align		4
.L_210:
        /*0750*/ 	.byte	0x04, 0x28
        /*0752*/ 	.short	(.L_212 - .L_211)


	//   ....[0]....
.L_211:
        /*0754*/ 	.word	0x00003910


	//   ....[1]....
        /*0758*/ 	.word	0x00003980


	//   ....[2]....
        /*075c*/ 	.word	0x000039f0


	//   ....[3]....
        /*0760*/ 	.word	0x00003b00


	//   ....[4]....
        /*0764*/ 	.word	0x00003c00


	//   ....[5]....
        /*0768*/ 	.word	0x00003cd0


	//   ....[6]....
        /*076c*/ 	.word	0x00003e30


	//   ....[7]....
        /*0770*/ 	.word	0x00003e70


	//   ....[8]....
        /*0774*/ 	.word	0x000085e0


	//   ....[9]....
        /*0778*/ 	.word	0x000085f0


	//   ....[10]....
        /*077c*/ 	.word	0x00008620


	//   ....[11]....
        /*0780*/ 	.word	0x00008630


	//   ....[12]....
        /*0784*/ 	.word	0x000089d0


	//   ....[13]....
        /*0788*/ 	.word	0x00008a20


	//   ....[14]....
        /*078c*/ 	.word	0x00008c90


	//   ....[15]....
        /*0790*/ 	.word	0x00008ca0


	//   ....[16]....
        /*0794*/ 	.word	0x0000e400


	//   ....[17]....
        /*0798*/ 	.word	0x0000e5e0


	//   ....[18]....
        /*079c*/ 	.word	0x0000e610


	//   ....[19]....
        /*07a0*/ 	.word	0x0000e6a0


	//   ....[20]....
        /*07a4*/ 	.word	0x0000e6f0


	//   ....[21]....
        /*07a8*/ 	.word	0x0000e7d0


	//   ....[22]....
        /*07ac*/ 	.word	0x0000e950


	//   ....[23]....
        /*07b0*/ 	.word	0x0000e970


	//   ....[24]....
        /*07b4*/ 	.word	0x000126e0


	//   ....[25]....
        /*07b8*/ 	.word	0x00012860


	//   ....[26]....
        /*07bc*/ 	.word	0x000128a0


	//   ....[27]....
        /*07c0*/ 	.word	0x000128c0


	//   ....[28]....
        /*07c4*/ 	.word	0x000128d0


	//   ....[29]....
        /*07c8*/ 	.word	0x00012910


	//   ....[30]....
        /*07cc*/ 	.word	0x00012950


	//   ....[31]....
        /*07d0*/ 	.word	0x00012980


	//   ....[32]....
        /*07d4*/ 	.word	0x00015240


	//   ....[33]....
        /*07d8*/ 	.word	0x00015250


	//   ....[34]....
        /*07dc*/ 	.word	0x00015260


	//   ....[35]....
        /*07e0*/ 	.word	0x00015270


	//   ....[36]....
        /*07e4*/ 	.word	0x000152a0


	//   ....[37]....
        /*07e8*/ 	.word	0x000152c0


	//   ....[38]....
        /*07ec*/ 	.word	0x00015300


	//   ....[39]....
        /*07f0*/ 	.word	0x00015340


	//----- nvinfo : EIATTR_EXIT_INSTR_OFFSETS
	.align		4
.L_212:
        /*07f4*/ 	.byte	0x04, 0x1c
        /*07f6*/ 	.short	(.L_214 - .L_213)


	//   ....[0]....
.L_213:
        /*07f8*/ 	.word	0x000004d0


	//   ....[1]....
        /*07fc*/ 	.word	0x00017300


	//   ....[2]....
        /*0800*/ 	.word	0x000173d0


	//   ....[3]....
        /*0804*/ 	.word	0x00018370


	//   ....[4]....
        /*0808*/ 	.word	0x000183f0


	//----- nvinfo : EIATTR_CTAIDZ_USED
	.align		4
.L_214:
        /*080c*/ 	.byte	0x01, 0x04
	.zero		2


	//----- nvinfo : EIATTR_CRS_STACK_SIZE
	.align		4
        /*0810*/ 	.byte	0x04, 0x1e
        /*0812*/ 	.short	(.L_216 - .L_215)
.L_215:
        /*0814*/ 	.word	0x00000000
.L_216:


//--------------------- .nv.info._ZN5flash16flash_fwd_kernelI23Flash_fwd_kernel_traitsILi128ELi128ELi64ELi4ELb0ELb0EN7cutlass6half_tE19Flash_kernel_traitsILi128ELi128ELi64ELi4ES3_EELb0ELb1ELb0ELb0ELb0ELb1ELb1ELb0EEEvNS_16Flash_fwd_paramsE --------------------------
	.section	.nv.info._ZN5flash16flash_fwd_kernelI23Flash_fwd_kernel_traitsILi128ELi128ELi64ELi4ELb0ELb0EN7cutlass6half_tE19Flash_kernel_traitsILi128ELi128ELi64ELi4ES3_EELb0ELb1ELb0ELb0ELb0ELb1ELb1ELb0EEEvNS_16Flash_fwd_paramsE,"",@"SHT_CUDA_INFO"
	.sectionflags	@""
	.align	4


	//----- nvinfo : EIATTR_CUDA_API_VERSION
	.align		4
        /*0000*/ 	.byte	0x04, 0x37
        /*0002*/ 	.short	(.L_218 - .L_217)
.L_217:
        /*0004*/ 	.word	0x00000082


	//----- nvinfo : EIATTR_SW2861232_WAR
	.align		4
.L_218:
        /*0008*/ 	.byte	0x01, 0x35
	.zero		2


	//----- nvinfo : EIATTR_PARAM_CBANK
	.align		4
        /*000c*/ 	.byte	0x04, 0x0a
        /*000e*/ 	.short	(.L_220 - .L_219)
	.align		4
.L_219:
        /*0010*/ 	.word	index@(.nv.constant0._ZN5flash16flash_fwd_kernelI23Flash_fwd_kernel_traitsILi128ELi128ELi64ELi4ELb0ELb0EN7cutlass6half_tE19Flash_kernel_traitsILi128ELi128ELi64ELi4ES3_EELb0ELb1ELb0ELb0ELb0ELb1ELb1ELb0EEEvNS_16Flash_fwd_paramsE)
        /*0014*/ 	.short	0x0160
        /*0016*/ 	.short	0x01d0


	//----- nvinfo : EIATTR_CBANK_PARAM_SIZE
	.align		4
.L_220:
        /*0018*/ 	.byte	0x03, 0x19
        /*001a*/ 	.short	0x01d0


	//----- nvinfo : EIATTR_KPARAM_INFO
	.align		4
        /*001c*/ 	.byte	0x04, 0x17
        /*001e*/ 	.short	(.L_222 - .L_221)
.L_221:
        /*0020*/ 	.word	0x00000000
        /*0024*/ 	.short	0x0000
        /*0026*/ 	.short	0x0000
        /*0028*/ 	.byte	0x00, 0xf0, 0x41, 0x07


	//----- nvinfo : EIATTR_MAXREG_COUNT
	.align		4
.L_222:
        /*002c*/ 	.byte	0x03, 0x1b
        /*002e*/ 	.short	0x00ff


	//----- nvinfo : EIATTR_NUM_BARRIERS
	.align		4
        /*0030*/ 	.byte	0x02, 0x4c
        /*0032*/ 	.byte	0x01
	.zero		1


	//----- nvinfo : EIATTR_ANNOTATIONS
	.align		4
        /*0034*/ 	.byte	0x04, 0x55
        /*0036*/ 	.short	(.L_224 - .L_223)


	//   ....[0]....
.L_223:
        /* <DEDUP_REMOVED lines=127> */


	//----- nvinfo : EIATTR_MERCURY_ISA_VERSION
	.align		4
.L_224:
        /*0810*/ 	.byte	0x03, 0x5f
        /*0812*/ 	.short	0x0000


	//----- nvinfo : EIATTR_COOP_GROUP_MASK_REGIDS
	.align		4
        /*0814*/ 	.byte	0x04, 0x29
        /*0816*/ 	.short	(.L_226 - .L_225)


	//   ....[0]....
.L_225:
        /*0818*/ 	.word	0xffffffff


	//   ....[1]....
        /*081c*/ 	.word	0xffffffff


	//   ....[2]....
        /*0820*/ 	.word	0xffffffff


	//   ....[3]....
        /*0824*/ 	.word	0xffffffff


	//   ....[4]....
        /*0828*/ 	.word	0xffffffff


	//   ....[5]....
        /*082c*/ 	.word	0xffffffff


	//   ....[6]....
        /*0830*/ 	.word	0xffffffff


	//   ....[7]....
        /*0834*/ 	.word	0xffffffff


	//   ....[8]....
        /*0838*/ 	.word	0xffffffff


	//   ....[9]....
        /*083c*/ 	.word	0xffffffff


	//   ....[10]....
        /*0840*/ 	.word	0xffffffff


	//   ....[11]....
        /*0844*/ 	.word	0xffffffff


	//   ....[12]....
        /*0848*/ 	.word	0xffffffff


	//   ....[13]....
        /*084c*/ 	.word	0xffffffff


	//   ....[14]....
        /*0850*/ 	.word	0xffffffff


	//   ....[15]....
        /*0854*/ 	.word	0xffffffff


	//   ....[16]....
        /*0858*/ 	.word	0xffffffff


	//   ....[17]....
        /*085c*/ 	.word	0xffffffff


	//   ....[18]....
        /*0860*/ 	.word	0xffffffff


	//   ....[19]....
        /*0864*/ 	.word	0xffffffff


	//   ....[20]....
        /*0868*/ 	.word	0xffffffff


	//   ....[21]....
        /*086c*/ 	.word	0xffffffff


	//   ....[22]....
        /*0870*/ 	.word	0xffffffff


	//   ....[23]....
        /*0874*/ 	.word	0xffffffff


	//   ....[24]....
        /*0878*/ 	.word	0xffffffff


	//   ....[25]....
        /*087c*/ 	.word	0xffffffff


	//   ....[26]....
        /*0880*/ 	.word	0xffffffff


	//   ....[27]....
        /*0884*/ 	.word	0xffffffff


	//   ....[28]....
        /*0888*/ 	.word	0xffffffff


	//   ....[29]....
        /*088c*/ 	.word	0xffffffff


	//   ....[30]....
        /*0890*/ 	.word	0xffffffff


	//   ....[31]....
        /*0894*/ 	.word	0xffffffff


	//   ....[32]....
        /*0898*/ 	.word	0xffffffff


	//   ....[33]....
        /*089c*/ 	.word	0xffffffff


	//   ....[34]....
        /*08a0*/ 	.word	0xffffffff


	//   ....[35]....
        /*08a4*/ 	.word	0xffffffff


	//   ....[36]....
        /*08a8*/ 	.word	0xffffffff


	//   ....[37]....
        /*08ac*/ 	.word	0xffffffff


	//   ....[38]....
        /*08b0*/ 	.word	0xffffffff


	//   ....[39]....
        /*08b4*/ 	.word	0xffffffff


	//----- nvinfo : EIATTR_COOP_GROUP_INSTR_OFFSETS
	.align		4
.L_226:
        /*08b8*/ 	.byte	0x04, 0x28
        /*08ba*/ 	.short	(.L_228 - .L_227)


	//   ....[0]....
.L_227:
        /*08bc*/ 	.word	0x000040c0


	//   ....[1]....
        /*08c0*/ 	.word	0x00004130


	//   ....[2]....
        /*08c4*/ 	.word	0x000041a0


	//   ....[3]....
        /*08c8*/ 	.word	0x000042b0


	//   ....[4]....
        /*08cc*/ 	.word	0x000043c0


	//   ....[5]....
        /*08d0*/ 	.word	0x00004470


	//   ....[6]....
        /*08d4*/ 	.word	0x00004590


	//   ....[7]....
        /*08d8*/ 	.word	0x000045d0


	//   ....[8]....
        /*08dc*/ 	.word	0x00009300


	//   ....[9]....
        /*08e0*/ 	.word	0x000093d0


	//   ....[10]....
        /*08e4*/ 	.word	0x00009400


	//   ....[11]....
        /*08e8*/ 	.word	0x00009410


	//   ....[12]....
        /*08ec*/ 	.word	0x00009850


	//   ....[13]....
        /*08f0*/ 	.word	0x00009a80


	//   ....[14]....
        /*08f4*/ 	.word	0x00009aa0


	//   ....[15]....
        /*08f8*/ 	.word	0x00009ac0


	//   ....[16]....
        /*08fc*/ 	.word	0x0000f4e0


	//   ....[17]....
        /*0900*/ 	.word	0x0000f710


	//   ....[18]....
        /*0904*/ 	.word	0x0000f740


	//   ....[19]....
        /*0908*/ 	.word	0x0000f7c0


	//   ....[20]....
        /*090c*/ 	.word	0x0000f810


	//   ....[21]....
        /*0910*/ 	.word	0x0000f8f0


	//   ....[22]....
        /*0914*/ 	.word	0x0000fa70


	//   ....[23]....
        /*0918*/ 	.word	0x0000fa90


	//   ....[24]....
        /*091c*/ 	.word	0x00014010


	//   ....[25]....
        /*0920*/ 	.word	0x000140a0


	//   ....[26]....
        /*0924*/ 	.word	0x00014120


	//   ....[27]....
        /*0928*/ 	.word	0x00014170


	//   ....[28]....
        /*092c*/ 	.word	0x000141b0


	//   ....[29]....
        /*0930*/ 	.word	0x00014250


	//   ....[30]....
        /*0934*/ 	.word	0x00014350


	//   ....[31]....
        /*0938*/ 	.word	0x00014420


	//   ....[32]....
        /*093c*/ 	.word	0x00016f30


	//   ....[33]....
        /*0940*/ 	.word	0x00016f40


	//   ....[34]....
        /*0944*/ 	.word	0x00016f50


	//   ....[35]....
        /*0948*/ 	.word	0x00016f60


	//   ....[36]....
        /*094c*/ 	.word	0x00016f90


	//   ....[37]....
        /*0950*/ 	.word	0x00016fb0


	//   ....[38]....
        /*0954*/ 	.word	0x00016ff0


	//   ....[39]....
        /*0958*/ 	.word	0x00017030


	//----- nvinfo : EIATTR_EXIT_INSTR_OFFSETS
	.align		4
.L_228:
        /*095c*/ 	.byte	0x04, 0x1c
        /*095e*/ 	.short	(.L_230 - .L_229)


	//   ....[0]....
.L_229:
        /*0960*/ 	.word	0x000004d0


	//   ....[1]....
        /*0964*/ 	.word	0x00018ff0


	//   ....[2]....
        /*0968*/ 	.word	0x000190c0


	//   ....[3]....
        /*096c*/ 	.word	0x0001a060


	//   ....[4]....
        /*0970*/ 	.word	0x0001a0e0


	//----- nvinfo : EIATTR_CTAIDZ_USED
	.align		4
.L_230:
        /*0974*/ 	.byte	0x01, 0x04
	.zero		2


	//----- nvinfo : EIATTR_CRS_STACK_SIZE
	.align		4
        /*0978*/ 	.byte	0x04, 0x1e
        /*097a*/ 	.short	(.L_232 - .L_231)
.L_231:
        /*097c*/ 	.word	0x00000000
.L_232:


//--------------------- .nv.info._ZN5flash16flash_fwd_kernelI23Flash_fwd_kernel_traitsILi128ELi128ELi64ELi4ELb0ELb0EN7cutlass6half_tE19Flash_kernel_traitsILi128ELi128ELi64ELi4ES3_EELb0ELb1ELb0ELb0ELb0ELb0ELb0ELb0EEEvNS_16Flash_fwd_paramsE --------------------------
	.section	.nv.info._ZN5flash16flash_fwd_kernelI23Flash_fwd_kernel_traitsILi128ELi128ELi64ELi4ELb0ELb0EN7cutlass6half_tE19Flash_kernel_traitsILi128ELi128ELi64ELi4ES3_EELb0ELb1ELb0ELb0ELb0ELb0ELb0ELb0EEEvNS_16Flash_fwd_paramsE,"",@"SHT_CUDA_INFO"
	.sectionflags	@""
	.align	4


	//----- nvinfo : EIATTR_CUDA_API_VERSION
	.align		4
        /*0000*/ 	.byte	0x04, 0x37
        /*0002*/ 	.short	(.L_234 - .L_233)
.L_233:
        /*0004*/ 	.word	0x00000082


	//----- nvinfo : EIATTR_SW2861232_WAR
	.align		4
.L_234:
        /*0008*/ 	.byte	0x01, 0x35
	.zero		2


	//----- nvinfo : EIATTR_PARAM_CBANK
	.align		4
        /*000c*/ 	.byte	0x04, 0x0a
        /*000e*/ 	.short	(.L_236 - .L_235)
	.align		4
.L_235:
        /*0010*/ 	.word	index@(.nv.constant0._ZN5flash16flash_fwd_kernelI23Flash_fwd_kernel_traitsILi128ELi128ELi64ELi4ELb0ELb0EN7cutlass6half_tE19Flash_kernel_traitsILi128ELi128ELi64ELi4ES3_EELb0ELb1ELb0ELb0ELb0ELb0ELb0ELb0EEEvNS_16Flash_fwd_paramsE)
        /*0014*/ 	.short	0x0160
        /*0016*/ 	.short	0x01d0


	//----- nvinfo : EIATTR_CBANK_PARAM_SIZE
	.align		4
.L_236:
        /*0018*/ 	.byte	0x03, 0x19
        /*001a*/ 	.short	0x01d0


	//----- nvinfo : EIATTR_KPARAM_INFO
	.align		4
        /*001c*/ 	.byte	0x04, 0x17
        /*001e*/ 	.short	(.L_238 - .L_237)
.L_237:
        /*0020*/ 	.word	0x00000000
        /*0024*/ 	.short	0x0000
        /*0026*/ 	.short	0x0000
        /*0028*/ 	.byte	0x00, 0xf0, 0x41, 0x07


	//----- nvinfo : EIATTR_MAXREG_COUNT
	.align		4
.L_238:
        /*002c*/ 	.byte	0x03, 0x1b
        /*002e*/ 	.short	0x00ff


	//----- nvinfo : EIATTR_NUM_BARRIERS
	.align		4
        /*0030*/ 	.byte	0x02, 0x4c
        /*0032*/ 	.byte	0x01
	.zero		1


	//----- nvinfo : EIATTR_ANNOTATIONS
	.align		4
        /*0034*/ 	.byte	0x04, 0x55
        /*0036*/ 	.short	(.L_240 - .L_239)


	//   ....[0]....
.L_239:
        /* <DEDUP_REMOVED lines=90> */


	//----- nvinfo : EIATTR_MERCURY_ISA_VERSION
	.align		4
.L_240:
        /*05c0*/ 	.byte	0x03, 0x5f
        /*05c2*/ 	.short	0x0000


	//----- nvinfo : EIATTR_COOP_GROUP_MASK_REGIDS
	.align		4
        /*05c4*/ 	.byte	0x04, 0x29
        /*05c6*/ 	.short	(.L_242 - .L_241)


	//   ....[0]....
.L_241:
        /*05c8*/ 	.word	0xffffffff


	//   ....[1]....
        /*05cc*/ 	.word	0xffffffff


	//   ....[2]....
        /*05d0*/ 	.word	0xffffffff


	//   ....[3]....
        /*05d4*/ 	.word	0xffffffff


	//   ....[4]....
        /*05d8*/ 	.word	0xffffffff


	//   ....[5]....
        /*05dc*/ 	.word	0xffffffff


	//   ....[6]....
        /*05e0*/ 	.word	0xffffffff


	//   ....[7]....
        /*05e4*/ 	.word	0xffffffff


	//   ....[8]....
        /*05e8*/ 	.word	0xffffffff


	//   ....[9]....
        /*05ec*/ 	.word	0xffffffff


	//   ....[10]....
        /*05f0*/ 	.word	0xffffffff


	//   ....[11]....
        /*05f4*/ 	.word	0xffffffff


	//   ....[12]....
        /*05f8*/ 	.word	0xffffffff


	//   ....[13]....
        /*05fc*/ 	.word	0xffffffff


	//   ....[14]....
        /*0600*/ 	.word	0xffffffff


	//   ....[15]....
        /*0604*/ 	.word	0xffffffff


	//   ....[16]....
        /*0608*/ 	.word	0xffffffff


	//   ....[17]....
        /*060c*/ 	.word	0xffffffff


	//   ....[18]....
        /*0610*/ 	.word	0xffffffff


	//   ....[19]....
        /*0614*/ 	.word	0xffffffff


	//   ....[20]....
        /*0618*/ 	.word	0xffffffff


	//   ....[21]....
        /*061c*/ 	.word	0xffffffff


	//   ....[22]....
        /*0620*/ 	.word	0xffffffff


	//   ....[23]....
        /*0624*/ 	.word	0xffffffff


	//   ....[24]....
        /*0628*/ 	.word	0xffffffff


	//   ....[25]....
        /*062c*/ 	.word	0xffffffff


	//   ....[26]....
        /*0630*/ 	.word	0xffffffff


	//   ....[27]....
        /*0634*/ 	.word	0xffffffff


	//   ....[28]....
        /*0638*/ 	.word	0xffffffff


	//   ....[29]....
        /*063c*/ 	.word	0xffffffff


	//   ....[30]....
        /*0640*/ 	.word	0xffffffff


	//   ....[31]....
        /*0644*/ 	.word	0xffffffff


	//   ....[32]....
        /*0648*/ 	.word	0xffffffff


	//   ....[33]....
        /*064c*/ 	.word	0xffffffff


	//   ....[34]....
        /*0650*/ 	.word	0xffffffff


	//   ....[35]....
        /*0654*/ 	.word	0xffffffff


	//   ....[36]....
        /*0658*/ 	.word	0xffffffff


	//   ....[37]....
        /*065c*/ 	.word	0xffffffff


	//   ....[38]....
        /*0660*/ 	.word	0xffffffff


	//   ....[39]....
        /*0664*/ 	.word	0xffffffff


	//----- nvinfo : EIATTR_COOP_GROUP_INSTR_OFFSETS
	.align		4
.L_242:
        /*0668*/ 	.byte	0x04, 0x28
        /*066a*/ 	.short	(.L_244 - .L_243)


	//   ....[0]....
.L_243:
        /*066c*/ 	.word	0x00004bf0


	//   ....[1]....
        /*0670*/ 	.word	0x00004cd0


	//   ....[2]....
        /*0674*/ 	.word	0x00004d40


	//   ....[3]....
        /*0678*/ 	.word	0x00004d90


	//   ....[4]....
        /*067c*/ 	.word	0x00005100


	//   ....[5]....
        /*0680*/ 	.word	0x00005200


	//   ....[6]....
        /*0684*/ 	.word	0x000053a0


	//   ....[7]....
        /*0688*/ 	.word	0x00005460


	//   ....[8]....
        /*068c*/ 	.word	0x00009c10


	//   ....[9]....
        /*0690*/ 	.word	0x00009d60


	//   ....[10]....
        /*0694*/ 	.word	0x00009d90


	//   ....[11]....
        /*0698*/ 	.word	0x00009e50


	//   ....[12]....
        /*069c*/ 	.word	0x00009e80


	//   ....[13]....
        /*06a0*/ 	.word	0x00009ef0


	//   ....[14]....
        /*06a4*/ 	.word	0x00009f30


	//   ....[15]....
        /*06a8*/ 	.word	0x0000a040


	//   ....[16]....
        /*06ac*/ 	.word	0x0000f3a0


	//   ....[17]....
        /*06b0*/ 	.word	0x0000f430


	//   ....[18]....
        /*06b4*/ 	.word	0x0000f4d0


	//   ....[19]....
        /*06b8*/ 	.word	0x0000f4f0


	//   ....[20]....
        /*06bc*/ 	.word	0x0000f530


	//   ....[21]....
        /*06c0*/ 	.word	0x0000f560


	//   ....[22]....
        /*06c4*/ 	.word	0x0000f5b0


	//   ....[23]....
        /*06c8*/ 	.word	0x0000f6b0


	//   ....[24]....
        /*06cc*/ 	.word	0x00013210


	//   ....[25]....
        /*06d0*/ 	.word	0x000133a0


	//   ....[26]....
        /*06d4*/ 	.word	0x000133e0


	//   ....[27]....
        /*06d8*/ 	.word	0x00013400


	//   ....[28]....
        /*06dc*/ 	.word	0x00013410


	//   ....[29]....
        /*06e0*/ 	.word	0x00013450


	//   ....[30]....
        /*06e4*/ 	.word	0x00013490


	//   ....[31]....
        /*06e8*/ 	.word	0x000134c0


	//   ....[32]....
        /*06ec*/ 	.word	0x00015d60


	//   ....[33]....
        /*06f0*/ 	.word	0x00015d70


	//   ....[34]....
        /*06f4*/ 	.word	0x00015d80


	//   ....[35]....
        /*06f8*/ 	.word	0x00015da0


	//   ....[36]....
        /*06fc*/ 	.word	0x00015db0


	//   ....[37]....
        /*0700*/ 	.word	0x00015de0


	//   ....[38]....
        /*0704*/ 	.word	0x00015df0


	//   ....[39]....
        /*0708*/ 	.word	0x00015e40


	//----- nvinfo : EIATTR_EXIT_INSTR_OFFSETS
	.align		4
.L_244:
        /*070c*/ 	.byte	0x04, 0x1c
        /*070e*/ 	.short	(.L_246 - .L_245)


	//   ....[0]....
.L_245:
        /*0710*/ 	.word	0x000004d0


	//   ....[1]....
        /*0714*/ 	.word	0x00017fa0


	//   ....[2]....
        /*0718*/ 	.word	0x00018080


	//   ....[3]....
        /*071c*/ 	.word	0x000180a0


	//   ....[4]....
        /*0720*/ 	.word	0x00019150


	//   ....[5]....
        /*0724*/ 	.word	0x000191d0


	//----- nvinfo : EIATTR_CTAIDZ_USED
	.align		4
.L_246:
        /*0728*/ 	.byte	0x01, 0x04
	.zero		2


	//----- nvinfo : EIATTR_CRS_STACK_SIZE
	.align		4
        /*072c*/ 	.byte	0x04, 0x1e
        /*072e*/ 	.short	(.L_248 - .L_247)
.L_247:
        /*0730*/ 	.word	0x00000000
.L_248:


//--------------------- .nv.info._ZN5flash16flash_fwd_kernelI23Flash_fwd_kernel_traitsILi128ELi128ELi64ELi4ELb0ELb0EN7cutlass6half_tE19Flash_kernel_traitsILi128ELi128ELi64ELi4ES3_EELb0ELb1ELb0ELb0ELb0ELb0ELb1ELb0EEEvNS_16Flash_fwd_paramsE --------------------------
	.section	.nv.info._ZN5flash16flash_fwd_kernelI23Flash_fwd_kernel_traitsILi128ELi128ELi64ELi4ELb0ELb0EN7cutlass6half_tE19Flash_kernel_traitsILi128ELi128ELi64ELi4ES3_EELb0ELb1ELb0ELb0ELb0ELb0ELb1ELb0EEEvNS_16Flash_fwd_paramsE,"",@"SHT_CUDA_INFO"
	.sectionflags	@""
	.align	4


	//----- nvinfo : EIATTR_CUDA_API_VERSION
	.align		4
        /*0000*/ 	.byte	0x04, 0x37
        /*0002*/ 	.short	(.L_250 - .L_249)
.L_249:
        /*0004*/ 	.word	0x00000082


	//----- nvinfo : EIATTR_SW2861232_WAR
	.align		4
.L_250:
        /*0008*/ 	.byte	0x01, 0x35
	.zero		2


	//----- nvinfo : EIATTR_PARAM_CBANK
	.align		4
        /*000c*/ 	.byte	0x04, 0x0a
        /*000e*/ 	.short	(.L_252 - .L_251)
	.align		4
.L_251:
        /*0010*/ 	.word	index@(.nv.constant0._ZN5flash16flash_fwd_kernelI23Flash_fwd_kernel_traitsILi128ELi128ELi64ELi4ELb0ELb0EN7cutlass6half_tE19Flash_kernel_traitsILi128ELi128ELi64ELi4ES3_EELb0ELb1ELb0ELb0ELb0ELb0ELb1ELb0EEEvNS_16Flash_fwd_paramsE)
        /*0014*/ 	.short	0x0160
        /*0016*/ 	.short	0x01d0


	//----- nvinfo : EIATTR_CBANK_PARAM_SIZE
	.align		4
.L_252:
        /*0018*/ 	.byte	0x03, 0x19
        /*001a*/ 	.short	0x01d0


	//----- nvinfo : EIATTR_KPARAM_INFO
	.align		4
        /*001c*/ 	.byte	0x04, 0x17
        /*001e*/ 	.short	(.L_254 - .L_253)
.L_253:
        /*0020*/ 	.word	0x00000000
        /*0024*/ 	.short	0x0000
        /*0026*/ 	.short	0x0000
        /*0028*/ 	.byte	0x00, 0xf0, 0x41, 0x07


	//----- nvinfo : EIATTR_MAXREG_COUNT
	.align		4
.L_254:
        /*002c*/ 	.byte	0x03, 0x1b
        /*002e*/ 	.short	0x00ff


	//----- nvinfo : EIATTR_NUM_BARRIERS
	.align		4
        /*0030*/ 	.byte	0x02, 0x4c
        /*0032*/ 	.byte	0x01
	.zero		1


	//----- nvinfo : EIATTR_ANNOTATIONS
	.align		4
        /*0034*/ 	.byte	0x04, 0x55
        /*0036*/ 	.short	(.L_256 - .L_255)


	//   ....[0]....
.L_255:
        /* <DEDUP_REMOVED lines=112> */


	//----- nvinfo : EIATTR_MERCURY_ISA_VERSION
	.align		4
.L_256:
        /*0720*/ 	.byte	0x03, 0x5f
        /*0722*/ 	.short	0x0000


	//----- nvinfo : EIATTR_COOP_GROUP_MASK_REGIDS
	.align		4
        /*0724*/ 	.byte	0x04, 0x29
        /*0726*/ 	.short	(.L_258 - .L_257)


	//   ....[0]....
.L_257:
        /*0728*/ 	.word	0xffffffff


	//   ....[1]....
        /*072c*/ 	.word	0xffffffff


	//   ....[2]....
        /*0730*/ 	.word	0xffffffff


	//   ....[3]....
        /*0734*/ 	.word	0xffffffff


	//   ....[4]....
        /*0738*/ 	.word	0xffffffff


	//   ....[5]....
        /*073c*/ 	.word	0xffffffff


	//   ....[6]....
        /*0740*/ 	.word	0xffffffff


	//   ....[7]....
        /*0744*/ 	.word	0xffffffff


	//   ....[8]....
        /*0748*/ 	.word	0xffffffff


	//   ....[9]....
        /*074c*/ 	.word	0xffffffff


	//   ....[10]....
        /*0750*/ 	.word	0xffffffff


	//   ....[11]....
        /*0754*/ 	.word	0xffffffff


	//   ....[12]....
        /*0758*/ 	.word	0xffffffff


	//   ....[13]....
        /*075c*/ 	.word	0xffffffff


	//   ....[14]....
        /*0760*/ 	.word	0xffffffff


	//   ....[15]....
        /*0764*/ 	.word	0xffffffff


	//   ....[16]....
        /*0768*/ 	.word	0xffffffff


	//   ....[17]....
        /*076c*/ 	.word	0xffffffff


	//   ....[18]....
        /*0770*/ 	.word	0xffffffff


	//   ....[19]....
        /*0774*/ 	.word	0xffffffff


	//   ....[20]....
        /*0778*/ 	.word	0xffffffff


	//   ....[21]....
        /*077c*/ 	.word	0xffffffff


	//   ....[22]....
        /*0780*/ 	.word	0xffffffff


	//   ....[23]....
        /*0784*/ 	.word	0xffffffff


	//   ....[24]....
        /*0788*/ 	.word	0xffffffff


	//   ....[25]....
        /*078c*/ 	.word	0xffffffff


	//   ....[26]....
        /*0790*/ 	.word	0xffffffff


	//   ....[27]....
        /*0794*/ 	.word	0xffffffff


	//   ....[28]....
        /*0798*/ 	.word	0xffffffff


	//   ....[29]....
        /*079c*/ 	.word	0xffffffff


	//   ....[30]....
        /*07a0*/ 	.word	0xffffffff


	//   ....[31]....
        /*07a4*/ 	.word	0xffffffff


	//   ....[32]....
        /*07a8*/ 	.word	0xffffffff


	//   ....[33]....
        /*07ac*/ 	.word	0xffffffff


	//   ....[34]....
        /*07b0*/ 	.word	0xffffffff


	//   ....[35]....
        /*07b4*/ 	.word	0xffffffff


	//   ....[36]....
        /*07b8*/ 	.word	0xffffffff


	//   ....[37]....
        /*07bc*/ 	.word	0xffffffff


	//   ....[38]....
        /*07c0*/ 	.word	0xffffffff


	//   ....[39]....
        /*07c4*/ 	.word	0xffffffff


	//----- nvinfo : EIATTR_COOP_GROUP_INSTR_OFFSETS
	.align		4
.L_258:
        /*07c8*/ 	.byte	0x04, 0x28
        /*07ca*/ 	.short	(.L_260 - .L_259)


	//   ....[0]....
.L_259:
        /*07cc*/ 	.word	0x00005420


	//   ....[1]....
        /*07d0*/ 	.word	0x00005500


	//   ....[2]....
        /*07d4*/ 	.word	0x00005570


	//   ....[3]....
        /*07d8*/ 	.word	0x000055d0


	//   ....[4]....
        /*07dc*/ 	.word	0x00005930


	//   ....[5]....
        /*07e0*/ 	.word	0x00005a50


	//   ....[6]....
        /*07e4*/ 	.word	0x00005bd0


	//   ....[7]....
        /*07e8*/ 	.word	0x00005c80


	//   ....[8]....
        /*07ec*/ 	.word	0x0000ad20


	//   ....[9]....
        /*07f0*/ 	.word	0x0000ae70


	//   ....[10]....
        /*07f4*/ 	.word	0x0000aea0


	//   ....[11]....
        /*07f8*/ 	.word	0x0000af60


	//   ....[12]....
        /*07fc*/ 	.word	0x0000af90


	//   ....[13]....
        /*0800*/ 	.word	0x0000b000


	//   ....[14]....
        /*0804*/ 	.word	0x0000b050


	//   ....[15]....
        /*0808*/ 	.word	0x0000b130


	//   ....[16]....
        /*080c*/ 	.word	0x00010ec0


	//   ....[17]....
        /*0810*/ 	.word	0x00011110


	//   ....[18]....
        /*0814*/ 	.word	0x000111a0


	//   ....[19]....
        /*0818*/ 	.word	0x000111c0


	//   ....[20]....
        /*081c*/ 	.word	0x00011200


	//   ....[21]....
        /*0820*/ 	.word	0x00011230


	//   ....[22]....
        /*0824*/ 	.word	0x00011280


	//   ....[23]....
        /*0828*/ 	.word	0x000113a0


	//   ....[24]....
        /*082c*/ 	.word	0x00015920


	//   ....[25]....
        /*0830*/ 	.word	0x00015ab0


	//   ....[26]....
        /*0834*/ 	.word	0x00015ae0


	//   ....[27]....
        /*0838*/ 	.word	0x00015b00


	//   ....[28]....
        /*083c*/ 	.word	0x00015b20


	//   ....[29]....
        /*0840*/ 	.word	0x00015be0


	//   ....[30]....
        /*0844*/ 	.word	0x00015c20


	//   ....[31]....
        /*0848*/ 	.word	0x00015c70


	//   ....[32]....
        /*084c*/ 	.word	0x00018a10


	//   ....[33]....
        /*0850*/ 	.word	0x00018a20


	//   ....[34]....
        /*0854*/ 	.word	0x00018a30


	//   ....[35]....
        /*0858*/ 	.word	0x00018a50


	//   ....[36]....
        /*085c*/ 	.word	0x00018a60


	//   ....[37]....
        /*0860*/ 	.word	0x00018a90


	//   ....[38]....
        /*0864*/ 	.word	0x00018aa0


	//   ....[39]....
        /*0868*/ 	.word	0x00018af0


	//----- nvinfo : EIATTR_EXIT_INSTR_OFFSETS
	.align		4
.L_260:
        /*086c*/ 	.byte	0x04, 0x1c
        /*086e*/ 	.short	(.L_262 - .L_261)


	//   ....[0]....
.L_261:
        /*0870*/ 	.word	0x000004d0


	//   ....[1]....
        /*0874*/ 	.word	0x0001ac50


	//   ....[2]....
        /*0878*/ 	.word	0x0001ad30


	//   ....[3]....
        /*087c*/ 	.word	0x0001ad50


	//   ....[4]....
        /*0880*/ 	.word	0x0001be00


	//   ....[5]....
        /*0884*/ 	.word	0x0001be80


	//----- nvinfo : EIATTR_CTAIDZ_USED
	.align		4
.L_262:
        /*0888*/ 	.byte	0x01, 0x04
	.zero		2


	//----- nvinfo : EIATTR_CRS_STACK_SIZE
	.align		4
        /*088c*/ 	.byte	0x04, 0x1e
        /*088e*/ 	.short	(.L_264 - .L_263)
.L_263:
        /*0890*/ 	.word	0x00000000
.L_264:


//--------------------- .nv.info._ZN5flash16flash_fwd_kernelI23Flash_fwd_kernel_traitsILi128ELi128ELi64ELi4ELb0ELb0EN7cutlass6half_tE19Flash_kernel_traitsILi128ELi128ELi64ELi4ES3_EELb0ELb1ELb0ELb1ELb0ELb0ELb0ELb0EEEvNS_16Flash_fwd_paramsE --------------------------
	.section	.nv.info._ZN5flash16flash_fwd_kernelI23Flash_fwd_kernel_traitsILi128ELi128ELi64ELi4ELb0ELb0EN7cutlass6half_tE19Flash_kernel_traitsILi128ELi128ELi64ELi4ES3_EELb0ELb1ELb0ELb1ELb0ELb0ELb0ELb0EEEvNS_16Flash_fwd_paramsE,"",@"SHT_CUDA_INFO"
	.sectionflags	@""
	.align	4


	//----- nvinfo : EIATTR_CUDA_API_VERSION
	.align		4
        /*0000*/ 	.byte	0x04, 0x37
        /*0002*/ 	.short	(.L_266 - .L_265)
.L_265:
        /*0004*/ 	.word	0x00000082


	//----- nvinfo : EIATTR_SW2861232_WAR
	.align		4
.L_266:
        /*0008*/ 	.byte	0x01, 0x35
	.zero		2


	//----- nvinfo : EIATTR_PARAM_CBANK
	.align		4
        /*000c*/ 	.byte	0x04, 0x0a
        /*000e*/ 	.short	(.L_268 - .L_267)
	.align		4
.L_267:
        /*0010*/ 	.word	index@(.nv.constant0._ZN5flash16flash_fwd_kernelI23Flash_fwd_kernel_traitsILi128ELi128ELi64ELi4ELb0ELb0EN7cutlass6half_tE19Flash_kernel_traitsILi128ELi128ELi64ELi4ES3_EELb0ELb1ELb0ELb1ELb0ELb0ELb0ELb0EEEvNS_16Flash_fwd_paramsE)
        /*0014*/ 	.short	0x0160
        /*0016*/ 	.short	0x01d0


	//----- nvinfo : EIATTR_CBANK_PARAM_SIZE
	.align		4
.L_268:
        /*0018*/ 	.byte	0x03, 0x19
        /*001a*/ 	.short	0x01d0


	//----- nvinfo : EIATTR_KPARAM_INFO
	.align		4
        /*001c*/ 	.byte	0x04, 0x17
        /*001e*/ 	.short	(.L_270 - .L_269)
.L_269:
        /*0020*/ 	.word	0x00000000
        /*0024*/ 	.short	0x0000
        /*0026*/ 	.short	0x0000
        /*0028*/ 	.byte	0x00, 0xf0, 0x41, 0x07


	//----- nvinfo : EIATTR_MAXREG_COUNT
	.align		4
.L_270:
        /*002c*/ 	.byte	0x03, 0x1b
        /*002e*/ 	.short	0x00ff


	//----- nvinfo : EIATTR_NUM_BARRIERS
	.align		4
        /*0030*/ 	.byte	0x02, 0x4c
        /*0032*/ 	.byte	0x01
	.zero		1


	//----- nvinfo : EIATTR_ANNOTATIONS
	.align		4
        /*0034*/ 	.byte	0x04, 0x55
        /*0036*/ 	.short	(.L_272 - .L_271)


	//   ....[0]....
.L_271:
        /* <DEDUP_REMOVED lines=60> */


	//----- nvinfo : EIATTR_MERCURY_ISA_VERSION
	.align		4
.L_272:
        /*03e0*/ 	.byte	0x03, 0x5f
        /*03e2*/ 	.short	0x0000


	//----- nvinfo : EIATTR_COOP_GROUP_MASK_REGIDS
	.align		4
        /*03e4*/ 	.byte	0x04, 0x29
        /*03e6*/ 	.short	(.L_274 - .L_273)


	//   ....[0]....
.L_273:
        /*03e8*/ 	.word	0xffffffff


	//   ....[1]....
        /*03ec*/ 	.word	0xffffffff


	//   ....[2]....
        /*03f0*/ 	.word	0xffffffff


	//   ....[3]....
        /*03f4*/ 	.word	0xffffffff


	//   ....[4]....
        /*03f8*/ 	.word	0xffffffff


	//   ....[5]....
        /*03fc*/ 	.word	0xffffffff


	//   ....[6]....
        /*0400*/ 	.word	0xffffffff


	//   ....[7]....
        /*0404*/ 	.word	0xffffffff


	//   ....[8]....
        /*0408*/ 	.word	0xffffffff


	//   ....[9]....
        /*040c*/ 	.word	0xffffffff


	//   ....[10]....
        /*0410*/ 	.word	0xffffffff


	//   ....[11]....
        /*0414*/ 	.word	0xffffffff


	//   ....[12]....
        /*0418*/ 	.word	0xffffffff


	//   ....[13]....
        /*041c*/ 	.word	0xffffffff


	//   ....[14]....
        /*0420*/ 	.word	0xffffffff


	//   ....[15]....
        /*0424*/ 	.word	0xffffffff


	//   ....[16]....
        /*0428*/ 	.word	0xffffffff


	//   ....[17]....
        /*042c*/ 	.word	0xffffffff


	//   ....[18]....
        /*0430*/ 	.word	0xffffffff


	//   ....[19]....
        /*0434*/ 	.word	0xffffffff


	//   ....[20]....
        /*0438*/ 	.word	0xffffffff


	//   ....[21]....
        /*043c*/ 	.word	0xffffffff


	//   ....[22]....
        /*0440*/ 	.word	0xffffffff


	//   ....[23]....
        /*0444*/ 	.word	0xffffffff


	//   ....[24]....
        /*0448*/ 	.word	0xffffffff


	//   ....[25]....
        /*044c*/ 	.word	0xffffffff


	//   ....[26]....
        /*0450*/ 	.word	0xffffffff


	//   ....[27]....
        /*0454*/ 	.word	0xffffffff


	//   ....[28]....
        /*0458*/ 	.word	0xffffffff


	//   ....[29]....
        /*045c*/ 	.word	0xffffffff


	//   ....[30]....
        /*0460*/ 	.word	0xffffffff


	//   ....[31]....
        /*0464*/ 	.word	0xffffffff


	//   ....[32]....
        /*0468*/ 	.word	0xffffffff


	//   ....[33]....
        /*046c*/ 	.word	0xffffffff


	//   ....[34]....
        /*0470*/ 	.word	0xffffffff


	//   ....[35]....
        /*0474*/ 	.word	0xffffffff


	//   ....[36]....
        /*0478*/ 	.word	0xffffffff


	//   ....[37]....
        /*047c*/ 	.word	0xffffffff


	//   ....[38]....
        /*0480*/ 	.word	0xffffffff


	//   ....[39]....
        /*0484*/ 	.word	0xffffffff


	//----- nvinfo : EIATTR_COOP_GROUP_INSTR_OFFSETS
	.align		4
.L_274:
        /*0488*/ 	.byte	0x04, 0x28
        /*048a*/ 	.short	(.L_276 - .L_275)


	//   ....[0]....
.L_275:
        /*048c*/ 	.word	0x00005250


	//   ....[1]....
        /*0490*/ 	.word	0x00005330


	//   ....[2]....
        /*0494*/ 	.word	0x000053a0


	//   ....[3]....
        /*0498*/ 	.word	0x000053e0


	//   ....[4]....
        /*049c*/ 	.word	0x00005750


	//   ....[5]....
        /*04a0*/ 	.word	0x00005870


	//   ....[6]....
        /*04a4*/ 	.word	0x00005a20


	//   ....[7]....
        /*04a8*/ 	.word	0x00005af0


	//   ....[8]....
        /*04ac*/ 	.word	0x0000a700


	//   ....[9]....
        /*04b0*/ 	.word	0x0000a720


	//   ....[10]....
        /*04b4*/ 	.word	0x0000a8f0


	//   ....[11]....
        /*04b8*/ 	.word	0x0000a980


	//   ....[12]....
        /*04bc*/ 	.word	0x0000a9d0


	//   ....[13]....
        /*04c0*/ 	.word	0x0000a9e0


	//   ....[14]....
        /*04c4*/ 	.word	0x0000aa30


	//   ....[15]....
        /*04c8*/ 	.word	0x0000aae0


	//   ....[16]....
        /*04cc*/ 	.word	0x0000fea0


	//   ....[17]....
        /*04d0*/ 	.word	0x0000ffa0


	//   ....[18]....
        /*04d4*/ 	.word	0x00010000


	//   ....[19]....
        /*04d8*/ 	.word	0x00010060


	//   ....[20]....
        /*04dc*/ 	.word	0x000100a0


	//   ....[21]....
        /*04e0*/ 	.word	0x00010100


	//   ....[22]....
        /*04e4*/ 	.word	0x00010140


	//   ....[23]....
        /*04e8*/ 	.word	0x00010200


	//   ....[24]....
        /*04ec*/ 	.word	0x00014880


	//   ....[25]....
        /*04f0*/ 	.word	0x000148f0


	//   ....[26]....
        /*04f4*/ 	.word	0x00014990


	//   ....[27]....
        /*04f8*/ 	.word	0x000149c0


	//   ....[28]....
        /*04fc*/ 	.word	0x000149d0


	//   ....[29]....
        /*0500*/ 	.word	0x000149f0


	//   ....[30]....
        /*0504*/ 	.word	0x00014a40


	//   ....[31]....
        /*0508*/ 	.word	0x00014a80


	//   ....[32]....
        /*050c*/ 	.word	0x000172b0


	//   ....[33]....
        /*0510*/ 	.word	0x000172c0


	//   ....[34]....
        /*0514*/ 	.word	0x000172d0


	//   ....[35]....
        /*0518*/ 	.word	0x000172e0


	//   ....[36]....
        /*051c*/ 	.word	0x00017310


	//   ....[37]....
        /*0520*/ 	.word	0x00017330


	//   ....[38]....
        /*0524*/ 	.word	0x00017370


	//   ....[39]....
        /*0528*/ 	.word	0x000173b0


	//----- nvinfo : EIATTR_EXIT_INSTR_OFFSETS
	.align		4
.L_276:
        /*052c*/ 	.byte	0x04, 0x1c
        /*052e*/ 	.short	(.L_278 - .L_277)


	//   ....[0]....
.L_277:
        /*0530*/ 	.word	0x000004d0


	//   ....[1]....
        /*0534*/ 	.word	0x00019530


	//   ....[2]....
        /*0538*/ 	.word	0x00019610


	//   ....[3]....
        /*053c*/ 	.word	0x00019630


	//   ....[4]....
        /*0540*/ 	.word	0x0001a6e0


	//   ....[5]....
        /*0544*/ 	.word	0x0001a760


	//----- nvinfo : EIATTR_CTAIDZ_USED
	.align		4
.L_278:
        /*0548*/ 	.byte	0x01, 0x04
	.zero		2


	//----- nvinfo : EIATTR_CRS_STACK_SIZE
	.align		4
        /*054c*/ 	.byte	0x04, 0x1e
        /*054e*/ 	.short	(.L_280 - .L_279)
.L_279:
        /*0550*/ 	.word	0x00000000
.L_280:


//--------------------- .nv.info._ZN5flash16flash_fwd_kernelI23Flash_fwd_kernel_traitsILi128ELi128ELi64ELi4ELb0ELb0EN7cutlass6half_tE19Flash_kernel_traitsILi128ELi128ELi64ELi4ES3_EELb0ELb1ELb0ELb1ELb0ELb0ELb1ELb0EEEvNS_16Flash_fwd_paramsE --------------------------
	.section	.nv.info._ZN5flash16flash_fwd_kernelI23Flash_fwd_kernel_traitsILi128ELi128ELi64ELi4ELb0ELb0EN7cutlass6half_tE19Flash_kernel_traitsILi128ELi128ELi64ELi4ES3_EELb0ELb1ELb0ELb1ELb0ELb0ELb1ELb0EEEvNS_16Flash_fwd_paramsE,"",@"SHT_CUDA_INFO"
	.sectionflags	@""
	.align	4


	//----- nvinfo : EIATTR_CUDA_API_VERSION
	.align		4
        /*0000*/ 	.byte	0x04, 0x37
        /*0002*/ 	.short	(.L_282 - .L_281)
.L_281:
        /*0004*/ 	.word	0x00000082


	//----- nvinfo : EIATTR_SW2861232_WAR
	.align		4
.L_282:
        /*0008*/ 	.byte	0x01, 0x35
	.zero		2


	//----- nvinfo : EIATTR_PARAM_CBANK
	.align		4
        /*000c*/ 	.byte	0x04, 0x0a
        /*000e*/ 	.short	(.L_284 - .L_283)
	.align		4
.L_283:
        /*0010*/ 	.word	index@(.nv.constant0._ZN5flash16flash_fwd_kernelI23Flash_fwd_kernel_traitsILi128ELi128ELi64ELi4ELb0ELb0EN7cutlass6half_tE19Flash_kernel_traitsILi128ELi128ELi64ELi4ES3_EELb0ELb1ELb0ELb1ELb0ELb0ELb1ELb0EEEvNS_16Flash_fwd_paramsE)
        /*0014*/ 	.short	0x0160
        /*0016*/ 	.short	0x01d0


	//----- nvinfo : EIATTR_CBANK_PARAM_SIZE
	.align		4
.L_284:
        /*0018*/ 	.byte	0x03, 0x19
        /*001a*/ 	.short	0x01d0


	//----- nvinfo : EIATTR_KPARAM_INFO
	.align		4
        /*001c*/ 	.byte	0x04, 0x17
        /*001e*/ 	.short	(.L_286 - .L_285)
.L_285:
        /*0020*/ 	.word	0x00000000
        /*0024*/ 	.short	0x0000
        /*0026*/ 	.short	0x0000
        /*0028*/ 	.byte	0x00, 0xf0, 0x41, 0x07


	//----- nvinfo : EIATTR_MAXREG_COUNT
	.align		4
.L_286:
        /*002c*/ 	.byte	0x03, 0x1b
        /*002e*/ 	.short	0x00ff


	//----- nvinfo : EIATTR_NUM_BARRIERS
	.align		4
        /*0030*/ 	.byte	0x02, 0x4c
        /*0032*/ 	.byte	0x01
	.zero		1


	//----- nvinfo : EIATTR_ANNOTATIONS
	.align		4
        /*0034*/ 	.byte	0x04, 0x55
        /*0036*/ 	.short	(.L_288 - .L_287)


	//   ....[0]....
.L_287:
        /* <DEDUP_REMOVED lines=96> */


	//----- nvinfo : EIATTR_MERCURY_ISA_VERSION
	.align		4
.L_288:
        /*0620*/ 	.byte	0x03, 0x5f
        /*0622*/ 	.short	0x0000


	//----- nvinfo : EIATTR_COOP_GROUP_MASK_REGIDS
	.align		4
        /*0624*/ 	.byte	0x04, 0x29
        /*0626*/ 	.short	(.L_290 - .L_289)


	//   ....[0]....
.L_289:
        /*0628*/ 	.word	0xffffffff


	//   ....[1]....
        /*062c*/ 	.word	0xffffffff


	//   ....[2]....
        /*0630*/ 	.word	0xffffffff


	//   ....[3]....
        /*0634*/ 	.word	0xffffffff


	//   ....[4]....
        /*0638*/ 	.word	0xffffffff


	//   ....[5]....
        /*063c*/ 	.word	0xffffffff


	//   ....[6]....
        /*0640*/ 	.word	0xffffffff


	//   ....[7]....
        /*0644*/ 	.word	0xffffffff


	//   ....[8]....
        /*0648*/ 	.word	0xffffffff


	//   ....[9]....
        /*064c*/ 	.word	0xffffffff


	//   ....[10]....
        /*0650*/ 	.word	0xffffffff


	//   ....[11]....
        /*0654*/ 	.word	0xffffffff


	//   ....[12]....
        /*0658*/ 	.word	0xffffffff


	//   ....[13]....
        /*065c*/ 	.word	0xffffffff


	//   ....[14]....
        /*0660*/ 	.word	0xffffffff


	//   ....[15]....
        /*0664*/ 	.word	0xffffffff


	//   ....[16]....
        /*0668*/ 	.word	0xffffffff


	//   ....[17]....
        /*066c*/ 	.word	0xffffffff


	//   ....[18]....
        /*0670*/ 	.word	0xffffffff


	//   ....[19]....
        /*0674*/ 	.word	0xffffffff


	//   ....[20]....
        /*0678*/ 	.word	0xffffffff


	//   ....[21]....
        /*067c*/ 	.word	0xffffffff


	//   ....[22]....
        /*0680*/ 	.word	0xffffffff


	//   ....[23]....
        /*0684*/ 	.word	0xffffffff


	//   ....[24]....
        /*0688*/ 	.word	0xffffffff


	//   ....[25]....
        /*068c*/ 	.word	0xffffffff


	//   ....[26]....
        /*0690*/ 	.word	0xffffffff


	//   ....[27]....
        /*0694*/ 	.word	0xffffffff


	//   ....[28]....
        /*0698*/ 	.word	0xffffffff


	//   ....[29]....
        /*069c*/ 	.word	0xffffffff


	//   ....[30]....
        /*06a0*/ 	.word	0xffffffff


	//   ....[31]....
        /*06a4*/ 	.word	0xffffffff


	//   ....[32]....
        /*06a8*/ 	.word	0xffffffff


	//   ....[33]....
        /*06ac*/ 	.word	0xffffffff


	//   ....[34]....
        /*06b0*/ 	.word	0xffffffff


	//   ....[35]....
        /*06b4*/ 	.word	0xffffffff


	//   ....[36]....
        /*06b8*/ 	.word	0xffffffff


	//   ....[37]....
        /*06bc*/ 	.word	0xffffffff


	//   ....[38]....
        /*06c0*/ 	.word	0xffffffff


	//   ....[39]....
        /*06c4*/ 	.word	0xffffffff


	//----- nvinfo : EIATTR_COOP_GROUP_INSTR_OFFSETS
	.align		4
.L_290:
        /*06c8*/ 	.byte	0x04, 0x28
        /*06ca*/ 	.short	(.L_292 - .L_291)


	//   ....[0]....
.L_291:
        /*06cc*/ 	.word	0x00005a50


	//   ....[1]....
        /*06d0*/ 	.word	0x00005b30


	//   ....[2]....
        /*06d4*/ 	.word	0x00005ba0


	//   ....[3]....
        /*06d8*/ 	.word	0x00005c00


	//   ....[4]....
        /*06dc*/ 	.word	0x00005f80


	//   ....[5]....
        /*06e0*/ 	.word	0x000060a0


	//   ....[6]....
        /*06e4*/ 	.word	0x00006220


	//   ....[7]....
        /*06e8*/ 	.word	0x000062e0


	//   ....[8]....
        /*06ec*/ 	.word	0x0000bca0


	//   ....[9]....
        /*06f0*/ 	.word	0x0000be00


	//   ....[10]....
        /*06f4*/ 	.word	0x0000be30


	//   ....[11]....
        /*06f8*/ 	.word	0x0000beb0


	//   ....[12]....
        /*06fc*/ 	.word	0x0000bef0


	//   ....[13]....
        /*0700*/ 	.word	0x0000bf10


	//   ....[14]....
        /*0704*/ 	.word	0x0000c040


	//   ....[15]....
        /*0708*/ 	.word	0x0000c0d0


	//   ....[16]....
        /*070c*/ 	.word	0x00012060


	//   ....[17]....
        /*0710*/ 	.word	0x00012170


	//   ....[18]....
        /*0714*/ 	.word	0x000121d0


	//   ....[19]....
        /*0718*/ 	.word	0x00012230


	//   ....[20]....
        /*071c*/ 	.word	0x00012270


	//   ....[21]....
        /*0720*/ 	.word	0x000122d0


	//   ....[22]....
        /*0724*/ 	.word	0x00012310


	//   ....[23]....
        /*0728*/ 	.word	0x00012390


	//   ....[24]....
        /*072c*/ 	.word	0x000176e0


	//   ....[25]....
        /*0730*/ 	.word	0x00017790


	//   ....[26]....
        /*0734*/ 	.word	0x00017810


	//   ....[27]....
        /*0738*/ 	.word	0x00017840


	//   ....[28]....
        /*073c*/ 	.word	0x00017860


	//   ....[29]....
        /*0740*/ 	.word	0x00017880


	//   ....[30]....
        /*0744*/ 	.word	0x000178a0


	//   ....[31]....
        /*0748*/ 	.word	0x00017910


	//   ....[32]....
        /*074c*/ 	.word	0x0001a560


	//   ....[33]....
        /*0750*/ 	.word	0x0001a570


	//   ....[34]....
        /*0754*/ 	.word	0x0001a580


	//   ....[35]....
        /*0758*/ 	.word	0x0001a590


	//   ....[36]....
        /*075c*/ 	.word	0x0001a5c0


	//   ....[37]....
        /*0760*/ 	.word	0x0001a5e0


	//   ....[38]....
        /*0764*/ 	.word	0x0001a620


	//   ....[39]....
        /*0768*/ 	.word	0x0001a660


	//----- nvinfo : EIATTR_EXIT_INSTR_OFFSETS
	.align		4
.L_292:
        /*076c*/ 	.byte	0x04, 0x1c
        /*076e*/ 	.short	(.L_294 - .L_293)


	//   ....[0]....
.L_293:
        /*0770*/ 	.word	0x000004d0


	//   ....[1]....
        /*0774*/ 	.word	0x0001c7e0


	//   ....[2]....
        /*0778*/ 	.word	0x0001c8c0


	//   ....[3]....
        /*077c*/ 	.word	0x0001c8e0


	//   ....[4]....
        /*0780*/ 	.word	0x0001d990


	//   ....[5]....
        /*0784*/ 	.word	0x0001da10


	//----- nvinfo : EIATTR_CTAIDZ_USED
	.align		4
.L_294:
        /*0788*/ 	.byte	0x01, 0x04
	.zero		2


	//----- nvinfo : EIATTR_CRS_STACK_SIZE
	.align		4
        /*078c*/ 	.byte	0x04, 0x1e
        /*078e*/ 	.short	(.L_296 - .L_295)
.L_295:
        /*0790*/ 	.word	0x00000000
.L_296:


//--------------------- .nv.info._ZN5flash16flash_fwd_kernelI23Flash_fwd_kernel_traitsILi128ELi64ELi64ELi4ELb0ELb0EN7cutlass6half_tE19Flash_kernel_traitsILi128ELi64ELi64ELi4ES3_EELb0ELb1ELb0ELb0ELb1ELb1ELb0ELb0EEEvNS_16Flash_fwd_paramsE --------------------------
	.section	.nv.info._ZN5flash16flash_fwd_kernelI23Flash_fwd_kernel_traitsILi128ELi64ELi64ELi4ELb0ELb0EN7cutlass6half_tE19Flash_kernel_traitsILi128ELi64ELi64ELi4ES3_EELb0ELb1ELb0ELb0ELb1ELb1ELb0ELb0EEEvNS_16Flash_fwd_paramsE,"",@"SHT_CUDA_INFO"
	.sectionflags	@""
	.align	4


	//----- nvinfo : EIATTR_CUDA_API_VERSION
	.align		4
        /*0000*/ 	.byte	0x04, 0x37
        /*0002*/ 	.short	(.L_298 - .L_297)
.L_297:
        /*0004*/ 	.word	0x00000082


	//----- nvinfo : EIATTR_SW2861232_WAR
	.align		4
.L_298:
        /*0008*/ 	.byte	0x01, 0x35
	.zero		2


	//----- nvinfo : EIATTR_PARAM_CBANK
	.align		4
        /*000c*/ 	.byte	0x04, 0x0a
        /*000e*/ 	.short	(.L_300 - .L_299)
	.align		4
.L_299:
        /*0010*/ 	.word	index@(.nv.constant0._ZN5flash16flash_fwd_kernelI23Flash_fwd_kernel_traitsILi128ELi64ELi64ELi4ELb0ELb0EN7cutlass6half_tE19Flash_kernel_traitsILi128ELi64ELi64ELi4ES3_EELb0ELb1ELb0ELb0ELb1ELb1ELb0ELb0EEEvNS_16Flash_fwd_paramsE)
        /*0014*/ 	.short	0x0160
        /*0016*/ 	.short	0x01d0


	//----- nvinfo : EIATTR_CBANK_PARAM_SIZE
	.align		4
.L_300:
        /*0018*/ 	.byte	0x03, 0x19
        /*001a*/ 	.short	0x01d0


	//----- nvinfo : EIATTR_KPARAM_INFO
	.align		4
        /*001c*/ 	.byte	0x04, 0x17
        /*001e*/ 	.short	(.L_302 - .L_301)
.L_301:
        /*0020*/ 	.word	0x00000000
        /*0024*/ 	.short	0x0000
        /*0026*/ 	.short	0x0000
        /*0028*/ 	.byte	0x00, 0xf0, 0x41, 0x07


	//----- nvinfo : EIATTR_MAXREG_COUNT
	.align		4
.L_302:
        /*002c*/ 	.byte	0x03, 0x1b
        /*002e*/ 	.short	0x00ff


	//----- nvinfo : EIATTR_NUM_BARRIERS
	.align		4
        /*0030*/ 	.byte	0x02, 0x4c
        /*0032*/ 	.byte	0x01
	.zero		1


	//----- nvinfo : EIATTR_MERCURY_ISA_VERSION
	.align		4
        /*0034*/ 	.byte	0x03, 0x5f
        /*0036*/ 	.short	0x0000


	//----- nvinfo : EIATTR_COOP_GROUP_MASK_REGIDS
	.align		4
        /*0038*/ 	.byte	0x04, 0x29
        /*003a*/ 	.short	(.L_304 - .L_303)


	//   ....[0]....
.L_303:
        /*003c*/ 	.word	0xffffffff


	//   ....[1]....
        /*0040*/ 	.word	0xffffffff


	//   ....[2]....
        /*0044*/ 	.word	0xffffffff


	//   ....[3]....
        /*0048*/ 	.word	0xffffffff


	//   ....[4]....
        /*004c*/ 	.word	0xffffffff


	//   ....[5]....
        /*0050*/ 	.word	0xffffffff


	//   ....[6]....
        /*0054*/ 	.word	0xffffffff


	//   ....[7]....
        /*0058*/ 	.word	0xffffffff


	//   ....[8]....
        /*005c*/ 	.word	0xffffffff


	//   ....[9]....
        /*0060*/ 	.word	0xffffffff


	//   ....[10]....
        /*0064*/ 	.word	0xffffffff


	//   ....[11]....
        /*0068*/ 	.word	0xffffffff


	//----- nvinfo : EIATTR_COOP_GROUP_INSTR_OFFSETS
	.align		4
.L_304:
        /*006c*/ 	.byte	0x04, 0x28
        /*006e*/ 	.short	(.L_306 - .L_305)


	//   ....[0]....
.L_305:
        /*0070*/ 	.word	0x00002090


	//   ....[1]....
        /*0074*/ 	.word	0x000020b0


	//   ....[2]....
        /*0078*/ 	.word	0x00002150


	//   ....[3]....
        /*007c*/ 	.word	0x00002160


	//   ....[4]....
        /*0080*/ 	.word	0x00003b70


	//   ....[5]....
        /*0084*/ 	.word	0x00003b90


	//   ....[6]....
        /*0088*/ 	.word	0x00003bc0


	//   ....[7]....
        /*008c*/ 	.word	0x00003bd0


	//   ....[8]....
        /*0090*/ 	.word	0x00004dc0


	//   ....[9]....
        /*0094*/ 	.word	0x00004e00


	//   ....[10]....
        /*0098*/ 	.word	0x00004e70


	//   ....[11]....
        /*009c*/ 	.word	0x00004e90


	//----- nvinfo : EIATTR_EXIT_INSTR_OFFSETS
	.align		4
.L_306:
        /*00a0*/ 	.byte	0x04, 0x1c
        /*00a2*/ 	.short	(.L_308 - .L_307)


	//   ....[0]....
.L_307:
        /*00a4*/ 	.word	0x00000160


	//   ....[1]....
        /*00a8*/ 	.word	0x00005f40


	//   ....[2]....
        /*00ac*/ 	.word	0x00006590


	//   ....[3]....
        /*00b0*/ 	.word	0x00006610


	//----- nvinfo : EIATTR_CTAIDZ_USED
	.align		4
.L_308:
        /*00b4*/ 	.byte	0x01, 0x04
	.zero		2


	//----- nvinfo : EIATTR_CRS_STACK_SIZE
	.align		4
        /*00b8*/ 	.byte	0x04, 0x1e
        /*00ba*/ 	.short	(.L_310 - .L_309)
.L_309:
        /*00bc*/ 	.word	0x00000000
.L_310:


//--------------------- .nv.info._ZN5flash16flash_fwd_kernelI23Flash_fwd_kernel_traitsILi128ELi64ELi64ELi4ELb0ELb0EN7cutlass6half_tE19Flash_kernel_traitsILi128ELi64ELi64ELi4ES3_EELb0ELb1ELb0ELb0ELb1ELb1ELb1ELb0EEEvNS_16Flash_fwd_paramsE --------------------------
	.section	.nv.info._ZN5flash16flash_fwd_kernelI23Flash_fwd_kernel_traitsILi128ELi64ELi64ELi4ELb0ELb0EN7cutlass6half_tE19Flash_kernel_traitsILi128ELi64ELi64ELi4ES3_EELb0ELb1ELb0ELb0ELb1ELb1ELb1ELb0EEEvNS_16Flash_fwd_paramsE,"",@"SHT_CUDA_INFO"
	.sectionflags	@""
	.align	4


	//----- nvinfo : EIATTR_CUDA_API_VERSION
	.align		4
        /*0000*/ 	.byte	0x04, 0x37
        /*0002*/ 	.short	(.L_312 - .L_311)
.L_311:
        /*0004*/ 	.word	0x00000082


	//----- nvinfo : EIATTR_SW2861232_WAR
	.align		4
.L_312:
        /*0008*/ 	.byte	0x01, 0x35
	.zero		2


	//----- nvinfo : EIATTR_PARAM_CBANK
	.align		4
        /*000c*/ 	.byte	0x04, 0x0a
        /*000e*/ 	.short	(.L_314 - .L_313)
	.align		4
.L_313:
        /*0010*/ 	.word	index@(.nv.constant0._ZN5flash16flash_fwd_kernelI23Flash_fwd_kernel_traitsILi128ELi64ELi64ELi4ELb0ELb0EN7cutlass6half_tE19Flash_kernel_traitsILi128ELi64ELi64ELi4ES3_EELb0ELb1ELb0ELb0ELb1ELb1ELb1ELb0EEEvNS_16Flash_fwd_paramsE)
        /*0014*/ 	.short	0x0160
        /*0016*/ 	.short	0x01d0


	//----- nvinfo : EIATTR_CBANK_PARAM_SIZE
	.align		4
.L_314:
        /*0018*/ 	.byte	0x03, 0x19
        /*001a*/ 	.short	0x01d0


	//----- nvinfo : EIATTR_KPARAM_INFO
	.align		4
        /*001c*/ 	.byte	0x04, 0x17
        /*001e*/ 	.short	(.L_316 - .L_315)
.L_315:
        /*0020*/ 	.word	0x00000000
        /*0024*/ 	.short	0x0000
        /*0026*/ 	.short	0x0000
        /*0028*/ 	.byte	0x00, 0xf0, 0x41, 0x07


	//----- nvinfo : EIATTR_MAXREG_COUNT
	.align		4
.L_316:
        /*002c*/ 	.byte	0x03, 0x1b
        /*002e*/ 	.short	0x00ff


	//----- nvinfo : EIATTR_NUM_BARRIERS
	.align		4
        /*0030*/ 	.byte	0x02, 0x4c
        /*0032*/ 	.byte	0x01
	.zero		1


	//----- nvinfo : EIATTR_MERCURY_ISA_VERSION
	.align		4
        /*0034*/ 	.byte	0x03, 0x5f
        /*0036*/ 	.short	0x0000


	//----- nvinfo : EIATTR_COOP_GROUP_MASK_REGIDS
	.align		4
        /*0038*/ 	.byte	0x04, 0x29
        /*003a*/ 	.short	(.L_318 - .L_317)


	//   ....[0]....
.L_317:
        /*003c*/ 	.word	0xffffffff


	//   ....[1]....
        /*0040*/ 	.word	0xffffffff


	//   ....[2]....
        /*0044*/ 	.word	0xffffffff


	//   ....[3]....
        /*0048*/ 	.word	0xffffffff


	//   ....[4]....
        /*004c*/ 	.word	0xffffffff


	//   ....[5]....
        /*0050*/ 	.word	0xffffffff


	//   ....[6]....
        /*0054*/ 	.word	0xffffffff


	//   ....[7]....
        /*0058*/ 	.word	0xffffffff


	//   ....[8]....
        /*005c*/ 	.word	0xffffffff


	//   ....[9]....
        /*0060*/ 	.word	0xffffffff


	//   ....[10]....
        /*0064*/ 	.word	0xffffffff


	//   ....[11]....
        /*0068*/ 	.word	0xffffffff


	//----- nvinfo : EIATTR_COOP_GROUP_INSTR_OFFSETS
	.align		4
.L_318:
        /*006c*/ 	.byte	0x04, 0x28
        /*006e*/ 	.short	(.L_320 - .L_319)


	//   ....[0]....
.L_319:
        /*0070*/ 	.word	0x00002490


	//   ....[1]....
        /*0074*/ 	.word	0x000024b0


	//   ....[2]....
        /*0078*/ 	.word	0x00002550


	//   ....[3]....
        /*007c*/ 	.word	0x00002560


	//   ....[4]....
        /*0080*/ 	.word	0x000043c0


	//   ....[5]....
        /*0084*/ 	.word	0x000043d0


	//   ....[6]....
        /*0088*/ 	.word	0x00004400


	//   ....[7]....
        /*008c*/ 	.word	0x00004410


	//   ....[8]....
        /*0090*/ 	.word	0x000055d0


	//   ....[9]....
        /*0094*/ 	.word	0x00005610


	//   ....[10]....
        /*0098*/ 	.word	0x00005680


	//   ....[11]....
        /*009c*/ 	.word	0x000056a0


	//----- nvinfo : EIATTR_EXIT_INSTR_OFFSETS
	.align		4
.L_320:
        /*00a0*/ 	.byte	0x04, 0x1c
        /*00a2*/ 	.short	(.L_322 - .L_321)


	//   ....[0]....
.L_321:
        /*00a4*/ 	.word	0x00000160


	//   ....[1]....
        /*00a8*/ 	.word	0x00006750


	//   ....[2]....
        /*00ac*/ 	.word	0x00006da0


	//   ....[3]....
        /*00b0*/ 	.word	0x00006e20


	//----- nvinfo : EIATTR_CTAIDZ_USED
	.align		4
.L_322:
        /*00b4*/ 	.byte	0x01, 0x04
	.zero		2


	//----- nvinfo : EIATTR_CRS_STACK_SIZE
	.align		4
        /*00b8*/ 	.byte	0x04, 0x1e
        /*00ba*/ 	.short	(.L_324 - .L_323)
.L_323:
        /*00bc*/ 	.word	0x00000000
.L_324:


//--------------------- .nv.info._ZN5flash16flash_fwd_kernelI23Flash_fwd_kernel_traitsILi128ELi64ELi64ELi4ELb0ELb0EN7cutlass6half_tE19Flash_kernel_traitsILi128ELi64ELi64ELi4ES3_EELb0ELb1ELb0ELb0ELb0ELb1ELb0ELb0EEEvNS_16Flash_fwd_paramsE --------------------------
	.section	.nv.info._ZN5flash16flash_fwd_kernelI23Flash_fwd_kernel_traitsILi128ELi64ELi64ELi4ELb0ELb0EN7cutlass6half_tE19Flash_kernel_traitsILi128ELi64ELi64ELi4ES3_EELb0ELb1ELb0ELb0ELb0ELb1ELb0ELb0EEEvNS_16Flash_fwd_paramsE,"",@"SHT_CUDA_INFO"
	.sectionflags	@""
	.align	4


	//----- nvinfo : EIATTR_CUDA_API_VERSION
	.align		4
        /*0000*/ 	.byte	0x04, 0x37
        /*0002*/ 	.short	(.L_326 - .L_325)
.L_325:
        /*0004*/ 	.word	0x00000082


	//----- nvinfo : EIATTR_SW2861232_WAR
	.align		4
.L_326:
        /*0008*/ 	.byte	0x01, 0x35
	.zero		2


	//----- nvinfo : EIATTR_PARAM_CBANK
	.align		4
        /*000c*/ 	.byte	0x04, 0x0a
        /*000e*/ 	.short	(.L_328 - .L_327)
	.align		4
.L_327:
        /*0010*/ 	.word	index@(.nv.constant0._ZN5flash16flash_fwd_kernelI23Flash_fwd_kernel_traitsILi128ELi64ELi64ELi4ELb0ELb0EN7cutlass6half_tE19Flash_kernel_traitsILi128ELi64ELi64ELi4ES3_EELb0ELb1ELb0ELb0ELb0ELb1ELb0ELb0EEEvNS_16Flash_fwd_paramsE)
        /*0014*/ 	.short	0x0160
        /*0016*/ 	.short	0x01d0


	//----- nvinfo : EIATTR_CBANK_PARAM_SIZE
	.align		4
.L_328:
        /*0018*/ 	.byte	0x03, 0x19
        /*001a*/ 	.short	0x01d0


	//----- nvinfo : EIATTR_KPARAM_INFO
	.align		4
        /*001c*/ 	.byte	0x04, 0x17
        /*001e*/ 	.short	(.L_330 - .L_329)
.L_329:
        /*0020*/ 	.word	0x00000000
        /*0024*/ 	.short	0x0000
        /*0026*/ 	.short	0x0000
        /*0028*/ 	.byte	0x00, 0xf0, 0x41, 0x07


	//----- nvinfo : EIATTR_MAXREG_COUNT
	.align		4
.L_330:
        /*002c*/ 	.byte	0x03, 0x1b
        /*002e*/ 	.short	0x00ff


	//----- nvinfo : EIATTR_NUM_BARRIERS
	.align		4
        /*0030*/ 	.byte	0x02, 0x4c
        /*0032*/ 	.byte	0x01
	.zero		1


	//----- nvinfo : EIATTR_MERCURY_ISA_VERSION
	.align		4
        /*0034*/ 	.byte	0x03, 0x5f
        /*0036*/ 	.short	0x0000


	//----- nvinfo : EIATTR_COOP_GROUP_MASK_REGIDS
	.align		4
        /*0038*/ 	.byte	0x04, 0x29
        /*003a*/ 	.short	(.L_332 - .L_331)


	//   ....[0]....
.L_331:
        /*003c*/ 	.word	0xffffffff


	//   ....[1]....
        /*0040*/ 	.word	0xffffffff


	//   ....[2]....
        /*0044*/ 	.word	0xffffffff


	//   ....[3]....
        /*0048*/ 	.word	0xffffffff


	//   ....[4]....
        /*004c*/ 	.word	0xffffffff


	//   ....[5]....
        /*0050*/ 	.word	0xffffffff


	//   ....[6]....
        /*0054*/ 	.word	0xffffffff


	//   ....[7]....
        /*0058*/ 	.word	0xffffffff


	//   ....[8]....
        /*005c*/ 	.word	0xffffffff


	//   ....[9]....
        /*0060*/ 	.word	0xffffffff


	//   ....[10]....
        /*0064*/ 	.word	0xffffffff


	//   ....[11]....
        /*0068*/ 	.word	0xffffffff


	//   ....[12]....
        /*006c*/ 	.word	0xffffffff


	//   ....[13]....
        /*0070*/ 	.word	0xffffffff


	//   ....[14]....
        /*0074*/ 	.word	0xffffffff


	//   ....[15]....
        /*0078*/ 	.word	0xffffffff


	//----- nvinfo : EIATTR_COOP_GROUP_INSTR_OFFSETS
	.align		4
.L_332:
        /*007c*/ 	.byte	0x04, 0x28
        /*007e*/ 	.short	(.L_334 - .L_333)


	//   ....[0]....
.L_333:
        /*0080*/ 	.word	0x00002830


	//   ....[1]....
        /*0084*/ 	.word	0x00002870


	//   ....[2]....
        /*0088*/ 	.word	0x000028d0


	//   ....[3]....
        /*008c*/ 	.word	0x000028f0


	//   ....[4]....
        /*0090*/ 	.word	0x00004800


	//   ....[5]....
        /*0094*/ 	.word	0x00004810


	//   ....[6]....
        /*0098*/ 	.word	0x00004840


	//   ....[7]....
        /*009c*/ 	.word	0x00004850


	//   ....[8]....
        /*00a0*/ 	.word	0x000067d0


	//   ....[9]....
        /*00a4*/ 	.word	0x000067f0


	//   ....[10]....
        /*00a8*/ 	.word	0x00006830


	//   ....[11]....
        /*00ac*/ 	.word	0x00006840


	//   ....[12]....
        /*00b0*/ 	.word	0x00007a40


	//   ....[13]....
        /*00b4*/ 	.word	0x00007a80


	//   ....[14]....
        /*00b8*/ 	.word	0x00007ae0


	//   ....[15]....
        /*00bc*/ 	.word	0x00007af0


	//----- nvinfo : EIATTR_EXIT_INSTR_OFFSETS
	.align		4
.L_334:
        /*00c0*/ 	.byte	0x04, 0x1c
        /*00c2*/ 	.short	(.L_336 - .L_335)


	//   ....[0]....
.L_335:
        /*00c4*/ 	.word	0x000002e0


	//   ....[1]....
        /*00c8*/ 	.word	0x00008df0


	//   ....[2]....
        /*00cc*/ 	.word	0x00008eb0


	//   ....[3]....
        /*00d0*/ 	.word	0x00009790


	//   ....[4]....
        /*00d4*/ 	.word	0x00009810


	//----- nvinfo : EIATTR_CTAIDZ_USED
	.align		4
.L_336:
        /*00d8*/ 	.byte	0x01, 0x04
	.zero		2


	//----- nvinfo : EIATTR_CRS_STACK_SIZE
	.align		4
        /*00dc*/ 	.byte	0x04, 0x1e
        /*00de*/ 	.short	(.L_338 - .L_337)
.L_337:
        /*00e0*/ 	.word	0x00000000
.L_338:


//--------------------- .nv.info._ZN5flash16flash_fwd_kernelI23Flash_fwd_kernel_traitsILi128ELi64ELi64ELi4ELb0ELb0EN7cutlass6half_tE19Flash_kernel_traitsILi128ELi64ELi64ELi4ES3_EELb0ELb1ELb0ELb0ELb0ELb1ELb1ELb0EEEvNS_16Flash_fwd_paramsE --------------------------
	.section	.nv.info._ZN5flash16flash_fwd_kernelI23Flash_fwd_kernel_traitsILi128ELi64ELi64ELi4ELb0ELb0EN7cutlass6half_tE19Flash_kernel_traitsILi128ELi64ELi64ELi4ES3_EELb0ELb1ELb0ELb0ELb0ELb1ELb1ELb0EEEvNS_16Flash_fwd_paramsE,"",@"SHT_CUDA_INFO"
	.sectionflags	@""
	.align	4


	//----- nvinfo : EIATTR_CUDA_API_VERSION
	.align		4
        /*0000*/ 	.byte	0x04, 0x37
        /*0002*/ 	.short	(.L_340 - .L_339)
.L_339:
        /*0004*/ 	.word	0x00000082


	//----- nvinfo : EIATTR_SW2861232_WAR
	.align		4
.L_340:
        /*0008*/ 	.byte	0x01, 0x35
	.zero		2


	//----- nvinfo : EIATTR_PARAM_CBANK
	.align		4
        /*000c*/ 	.byte	0x04, 0x0a
        /*000e*/ 	.short	(.L_342 - .L_341)
	.align		4
.L_341:
        /*0010*/ 	.word	index@(.nv.constant0._ZN5flash16flash_fwd_kernelI23Flash_fwd_kernel_traitsILi128ELi64ELi64ELi4ELb0ELb0EN7cutlass6half_tE19Flash_kernel_traitsILi128ELi64ELi64ELi4ES3_EELb0ELb1ELb0ELb0ELb0ELb1ELb1ELb0EEEvNS_16Flash_fwd_paramsE)
        /*0014*/ 	.short	0x0160
        /*0016*/ 	.short	0x01d0


	//----- nvinfo : EIATTR_CBANK_PARAM_SIZE
	.align		4
.L_342:
        /*0018*/ 	.byte	0x03, 0x19
        /*001a*/ 	.short	0x01d0


	//----- nvinfo : EIATTR_KPARAM_INFO
	.align		4
        /*001c*/ 	.byte	0x04, 0x17
        /*001e*/ 	.short	(.L_344 - .L_343)
.L_343:
        /*0020*/ 	.word	0x00000000
        /*0024*/ 	.short	0x0000
        /*0026*/ 	.short	0x0000
        /*0028*/ 	.byte	0x00, 0xf0, 0x41, 0x07


	//----- nvinfo : EIATTR_MAXREG_COUNT
	.align		4
.L_344:
        /*002c*/ 	.byte	0x03, 0x1b
        /*002e*/ 	.short	0x00ff


	//----- nvinfo : EIATTR_NUM_BARRIERS
	.align		4
        /*0030*/ 	.byte	0x02, 0x4c
        /*0032*/ 	.byte	0x01
	.zero		1


	//----- nvinfo : EIATTR_MERCURY_ISA_VERSION
	.align		4
        /*0034*/ 	.byte	0x03, 0x5f
        /*0036*/ 	.short	0x0000


	//----- nvinfo : EIATTR_COOP_GROUP_MASK_REGIDS
	.align		4
        /*0038*/ 	.byte	0x04, 0x29
        /*003a*/ 	.short	(.L_346 - .L_345)


	//   ....[0]....
.L_345:
        /*003c*/ 	.word	0xffffffff


	//   ....[1]....
        /*0040*/ 	.word	0xffffffff


	//   ....[2]....
        /*0044*/ 	.word	0xffffffff


	//   ....[3]....
        /*0048*/ 	.word	0xffffffff


	//   ....[4]....
        /*004c*/ 	.word	0xffffffff


	//   ....[5]....
        /*0050*/ 	.word	0xffffffff


	//   ....[6]....
        /*0054*/ 	.word	0xffffffff


	//   ....[7]....
        /*0058*/ 	.word	0xffffffff


	//   ....[8]....
        /*005c*/ 	.word	0xffffffff


	//   ....[9]....
        /*0060*/ 	.word	0xffffffff


	//   ....[10]....
        /*0064*/ 	.word	0xffffffff


	//   ....[11]....
        /*0068*/ 	.word	0xffffffff


	//   ....[12]....
        /*006c*/ 	.word	0xffffffff


	//   ....[13]....
        /*0070*/ 	.word	0xffffffff


	//   ....[14]....
        /*0074*/ 	.word	0xffffffff


	//   ....[15]....
        /*0078*/ 	.word	0xffffffff


	//----- nvinfo : EIATTR_COOP_GROUP_INSTR_OFFSETS
	.align		4
.L_346:
        /*007c*/ 	.byte	0x04, 0x28
        /*007e*/ 	.short	(.L_348 - .L_347)


	//   ....[0]....
.L_347:
        /*0080*/ 	.word	0x00002c20


	//   ....[1]....
        /*0084*/ 	.word	0x00002c70


	//   ....[2]....
        /*0088*/ 	.word	0x00002cc0


	//   ....[3]....
        /*008c*/ 	.word	0x00002ce0


	//   ....[4]....
        /*0090*/ 	.word	0x00005000


	//   ....[5]....
        /*0094*/ 	.word	0x00005010


	//   ....[6]....
        /*0098*/ 	.word	0x00005040


	//   ....[7]....
        /*009c*/ 	.word	0x00005050


	//   ....[8]....
        /*00a0*/ 	.word	0x00007400


	//   ....[9]....
        /*00a4*/ 	.word	0x00007410


	//   ....[10]....
        /*00a8*/ 	.word	0x00007440


	//   ....[11]....
        /*00ac*/ 	.word	0x00007450


	//   ....[12]....
        /*00b0*/ 	.word	0x00008640


	//   ....[13]....
        /*00b4*/ 	.word	0x00008680


	//   ....[14]....
        /*00b8*/ 	.word	0x000086e0


	//   ....[15]....
        /*00bc*/ 	.word	0x000086f0


	//----- nvinfo : EIATTR_EXIT_INSTR_OFFSETS
	.align		4
.L_348:
        /*00c0*/ 	.byte	0x04, 0x1c
        /*00c2*/ 	.short	(.L_350 - .L_349)


	//   ....[0]....
.L_349:
        /*00c4*/ 	.word	0x000002e0


	//   ....[1]....
        /*00c8*/ 	.word	0x000099f0


	//   ....[2]....
        /*00cc*/ 	.word	0x00009ab0


	//   ....[3]....
        /*00d0*/ 	.word	0x0000a390


	//   ....[4]....
        /*00d4*/ 	.word	0x0000a410


	//----- nvinfo : EIATTR_CTAIDZ_USED
	.align		4
.L_350:
        /*00d8*/ 	.byte	0x01, 0x04
	.zero		2


	//----- nvinfo : EIATTR_CRS_STACK_SIZE
	.align		4
        /*00dc*/ 	.byte	0x04, 0x1e
        /*00de*/ 	.short	(.L_352 - .L_351)
.L_351:
        /*00e0*/ 	.word	0x00000000
.L_352:


//--------------------- .nv.info._ZN5flash16flash_fwd_kernelI23Flash_fwd_kernel_traitsILi128ELi64ELi64ELi4ELb0ELb0EN7cutlass6half_tE19Flash_kernel_traitsILi128ELi64ELi64ELi4ES3_EELb0ELb1ELb0ELb0ELb0ELb0ELb0ELb0EEEvNS_16Flash_fwd_paramsE --------------------------
	.section	.nv.info._ZN5flash16flash_fwd_kernelI23Flash_fwd_kernel_traitsILi128ELi64ELi64ELi4ELb0ELb0EN7cutlass6half_tE19Flash_kernel_traitsILi128ELi64ELi64ELi4ES3_EELb0ELb1ELb0ELb0ELb0ELb0ELb0ELb0EEEvNS_16Flash_fwd_paramsE,"",@"SHT_CUDA_INFO"
	.sectionflags	@""
	.align	4


	//----- nvinfo : EIATTR_CUDA_API_VERSION
	.align		4
        /*0000*/ 	.byte	0x04, 0x37
        /*0002*/ 	.short	(.L_354 - .L_353)
.L_353:
        /*0004*/ 	.word	0x00000082


	//----- nvinfo : EIATTR_SW2861232_WAR
	.align		4
.L_354:
        /*0008*/ 	.byte	0x01, 0x35
	.zero		2


	//----- nvinfo : EIATTR_PARAM_CBANK
	.align		4
        /*000c*/ 	.byte	0x04, 0x0a
        /*000e*/ 	.short	(.L_356 - .L_355)
	.align		4
.L_355:
        /*0010*/ 	.word	index@(.nv.constant0._ZN5flash16flash_fwd_kernelI23Flash_fwd_kernel_traitsILi128ELi64ELi64ELi4ELb0ELb0EN7cutlass6half_tE19Flash_kernel_traitsILi128ELi64ELi64ELi4ES3_EELb0ELb1ELb0ELb0ELb0ELb0ELb0ELb0EEEvNS_16Flash_fwd_paramsE)
        /*0014*/ 	.short	0x0160
        /*0016*/ 	.short	0x01d0


	//----- nvinfo : EIATTR_CBANK_PARAM_SIZE
	.align		4
.L_356:
        /*0018*/ 	.byte	0x03, 0x19
        /*001a*/ 	.short	0x01d0


	//----- nvinfo : EIATTR_KPARAM_INFO
	.align		4
        /*001c*/ 	.byte	0x04, 0x17
        /*001e*/ 	.short	(.L_358 - .L_357)
.L_357:
        /*0020*/ 	.word	0x00000000
        /*0024*/ 	.short	0x0000
        /*0026*/ 	.short	0x0000
        /*0028*/ 	.byte	0x00, 0xf0, 0x41, 0x07


	//----- nvinfo : EIATTR_MAXREG_COUNT
	.align		4
.L_358:
        /*002c*/ 	.byte	0x03, 0x1b
        /*002e*/ 	.short	0x00ff


	//----- nvinfo : EIATTR_NUM_BARRIERS
	.align		4
        /*0030*/ 	.byte	0x02, 0x4c
        /*0032*/ 	.byte	0x01
	.zero		1


	//----- nvinfo : EIATTR_MERCURY_ISA_VERSION
	.align		4
        /*0034*/ 	.byte	0x03, 0x5f
        /*0036*/ 	.short	0x0000


	//----- nvinfo : EIATTR_COOP_GROUP_MASK_REGIDS
	.align		4
        /*0038*/ 	.byte	0x04, 0x29
        /*003a*/ 	.short	(.L_360 - .L_359)


	//   ....[0]....
.L_359:
        /*003c*/ 	.word	0xffffffff


	//   ....[1]....
        /*0040*/ 	.word	0xffffffff


	//   ....[2]....
        /*0044*/ 	.word	0xffffffff


	//   ....[3]....
        /*0048*/ 	.word	0xffffffff


	//   ....[4]....
        /*004c*/ 	.word	0xffffffff


	//   ....[5]....
        /*0050*/ 	.word	0xffffffff


	//   ....[6]....
        /*0054*/ 	.word	0xffffffff


	//   ....[7]....
        /*0058*/ 	.word	0xffffffff


	//   ....[8]....
        /*005c*/ 	.word	0xffffffff


	//   ....[9]....
        /*0060*/ 	.word	0xffffffff


	//   ....[10]....
        /*0064*/ 	.word	0xffffffff


	//   ....[11]....
        /*0068*/ 	.word	0xffffffff


	//   ....[12]....
        /*006c*/ 	.word	0xffffffff


	//   ....[13]....
        /*0070*/ 	.word	0xffffffff


	//   ....[14]....
        /*0074*/ 	.word	0xffffffff


	//   ....[15]....
        /*0078*/ 	.word	0xffffffff


	//----- nvinfo : EIATTR_COOP_GROUP_INSTR_OFFSETS
	.align		4
.L_360:
        /*007c*/ 	.byte	0x04, 0x28
        /*007e*/ 	.short	(.L_362 - .L_361)


	//   ....[0]....
.L_361:
        /*0080*/ 	.word	0x00003630


	//   ....[1]....
        /*0084*/ 	.word	0x00003650


	//   ....[2]....
        /*0088*/ 	.word	0x000036f0


	//   ....[3]....
        /*008c*/ 	.word	0x00003700


	//   ....[4]....
        /*0090*/ 	.word	0x00005bb0


	//   ....[5]....
        /*0094*/ 	.word	0x00005bd0


	//   ....[6]....
        /*0098*/ 	.word	0x00005bf0


	//   ....[7]....
        /*009c*/ 	.word	0x00005c10


	//   ....[8]....
        /*00a0*/ 	.word	0x000080c0


	//   ....[9]....
        /*00a4*/ 	.word	0x000080e0


	//   ....[10]....
        /*00a8*/ 	.word	0x00008110


	//   ....[11]....
        /*00ac*/ 	.word	0x00008120


	//   ....[12]....
        /*00b0*/ 	.word	0x00009320


	//   ....[13]....
        /*00b4*/ 	.word	0x00009360


	//   ....[14]....
        /*00b8*/ 	.word	0x000093f0


	//   ....[15]....
        /*00bc*/ 	.word	0x00009410


	//----- nvinfo : EIATTR_EXIT_INSTR_OFFSETS
	.align		4
.L_362:
        /*00c0*/ 	.byte	0x04, 0x1c
        /*00c2*/ 	.short	(.L_364 - .L_363)


	//   ....[0]....
.L_363:
        /*00c4*/ 	.word	0x000002d0


	//   ....[1]....
        /*00c8*/ 	.word	0x0000a730


	//   ....[2]....
        /*00cc*/ 	.word	0x0000a800


	//   ....[3]....
        /*00d0*/ 	.word	0x0000a820


	//   ....[4]....
        /*00d4*/ 	.word	0x0000b190


	//   ....[5]....
        /*00d8*/ 	.word	0x0000b210


	//----- nvinfo : EIATTR_CTAIDZ_USED
	.align		4
.L_364:
        /*00dc*/ 	.byte	0x01, 0x04
	.zero		2


	//----- nvinfo : EIATTR_CRS_STACK_SIZE
	.align		4
        /*00e0*/ 	.byte	0x04, 0x1e
        /*00e2*/ 	.short	(.L_366 - .L_365)
.L_365:
        /*00e4*/ 	.word	0x00000000
.L_366:


//--------------------- .nv.info._ZN5flash16flash_fwd_kernelI23Flash_fwd_kernel_traitsILi128ELi64ELi64ELi4ELb0ELb0EN7cutlass6half_tE19Flash_kernel_traitsILi128ELi64ELi64ELi4ES3_EELb0ELb1ELb0ELb0ELb0ELb0ELb1ELb0EEEvNS_16Flash_fwd_paramsE --------------------------
	.section	.nv.info._ZN5flash16flash_fwd_kernelI23Flash_fwd_kernel_traitsILi128ELi64ELi64ELi4ELb0ELb0EN7cutlass6half_tE19Flash_kernel_traitsILi128ELi64ELi64ELi4ES3_EELb0ELb1ELb0ELb0ELb0ELb0ELb1ELb0EEEvNS_16Flash_fwd_paramsE,"",@"SHT_CUDA_INFO"
	.sectionflags	@""
	.align	4


	//----- nvinfo : EIATTR_CUDA_API_VERSION
	.align		4
        /*0000*/ 	.byte	0x04, 0x37
        /*0002*/ 	.short	(.L_368 - .L_367)
.L_367:
        /*0004*/ 	.word	0x00000082


	//----- nvinfo : EIATTR_SW2861232_WAR
	.align		4
.L_368:
        /*0008*/ 	.byte	0x01, 0x35
	.zero		2


	//----- nvinfo : EIATTR_PARAM_CBANK
	.align		4
        /*000c*/ 	.byte	0x04, 0x0a
        /*000e*/ 	.short	(.L_370 - .L_369)
	.align		4
.L_369:
        /*0010*/ 	.word	index@(.nv.constant0._ZN5flash16flash_fwd_kernelI23Flash_fwd_kernel_traitsILi128ELi64ELi64ELi4ELb0ELb0EN7cutlass6half_tE19Flash_kernel_traitsILi128ELi64ELi64ELi4ES3_EELb0ELb1ELb0ELb0ELb0ELb0ELb1ELb0EEEvNS_16Flash_fwd_paramsE)
        /*0014*/ 	.short	0x0160
        /*0016*/ 	.short	0x01d0


	//----- nvinfo : EIATTR_CBANK_PARAM_SIZE
	.align		4
.L_370:
        /*0018*/ 	.byte	0x03, 0x19
        /*001a*/ 	.short	0x01d0


	//----- nvinfo : EIATTR_KPARAM_INFO
	.align		4
        /*001c*/ 	.byte	0x04, 0x17
        /*001e*/ 	.short	(.L_372 - .L_371)
.L_371:
        /*0020*/ 	.word	0x00000000
        /*0024*/ 	.short	0x0000
        /*0026*/ 	.short	0x0000
        /*0028*/ 	.byte	0x00, 0xf0, 0x41, 0x07


	//----- nvinfo : EIATTR_MAXREG_COUNT
	.align		4
.L_372:
        /*002c*/ 	.byte	0x03, 0x1b
        /*002e*/ 	.short	0x00ff


	//----- nvinfo : EIATTR_NUM_BARRIERS
	.align		4
        /*0030*/ 	.byte	0x02, 0x4c
        /*0032*/ 	.byte	0x01
	.zero		1


	//----- nvinfo : EIATTR_MERCURY_ISA_VERSION
	.align		4
        /*0034*/ 	.byte	0x03, 0x5f
        /*0036*/ 	.short	0x0000


	//----- nvinfo : EIATTR_COOP_GROUP_MASK_REGIDS
	.align		4
        /*0038*/ 	.byte	0x04, 0x29
        /*003a*/ 	.short	(.L_374 - .L_373)


	//   ....[0]....
.L_373:
        /*003c*/ 	.word	0xffffffff


	//   ....[1]....
        /*0040*/ 	.word	0xffffffff


	//   ....[2]....
        /*0044*/ 	.word	0xffffffff


	//   ....[3]....
        /*0048*/ 	.word	0xffffffff


	//   ....[4]....
        /*004c*/ 	.word	0xffffffff


	//   ....[5]....
        /*0050*/ 	.word	0xffffffff


	//   ....[6]....
        /*0054*/ 	.word	0xffffffff


	//   ....[7]....
        /*0058*/ 	.word	0xffffffff


	//   ....[8]....
        /*005c*/ 	.word	0xffffffff


	//   ....[9]....
        /*0060*/ 	.word	0xffffffff


	//   ....[10]....
        /*0064*/ 	.word	0xffffffff


	//   ....[11]....
        /*0068*/ 	.word	0xffffffff


	//   ....[12]....
        /*006c*/ 	.word	0xffffffff


	//   ....[13]....
        /*0070*/ 	.word	0xffffffff


	//   ....[14]....
        /*0074*/ 	.word	0xffffffff


	//   ....[15]....
        /*0078*/ 	.word	0xffffffff


	//----- nvinfo : EIATTR_COOP_GROUP_INSTR_OFFSETS
	.align		4
.L_374:
        /*007c*/ 	.byte	0x04, 0x28
        /*007e*/ 	.short	(.L_376 - .L_375)


	//   ....[0]....
.L_375:
        /*0080*/ 	.word	0x00003a30


	//   ....[1]....
        /*0084*/ 	.word	0x00003a50


	//   ....[2]....
        /*0088*/ 	.word	0x00003af0


	//   ....[3]....
        /*008c*/ 	.word	0x00003b00


	//   ....[4]....
        /*0090*/ 	.word	0x00006370


	//   ....[5]....
        /*0094*/ 	.word	0x000063a0


	//   ....[6]....
        /*0098*/ 	.word	0x000063c0


	//   ....[7]....
        /*009c*/ 	.word	0x000063e0


	//   ....[8]....
        /*00a0*/ 	.word	0x00008d00


	//   ....[9]....
        /*00a4*/ 	.word	0x00008d10


	//   ....[10]....
        /*00a8*/ 	.word	0x00008d40


	//   ....[11]....
        /*00ac*/ 	.word	0x00008d50


	//   ....[12]....
        /*00b0*/ 	.word	0x00009f30


	//   ....[13]....
        /*00b4*/ 	.word	0x00009f70


	//   ....[14]....
        /*00b8*/ 	.word	0x0000a000


	//   ....[15]....
        /*00bc*/ 	.word	0x0000a020


	//----- nvinfo : EIATTR_EXIT_INSTR_OFFSETS
	.align		4
.L_376:
        /*00c0*/ 	.byte	0x04, 0x1c
        /*00c2*/ 	.short	(.L_378 - .L_377)


	//   ....[0]....
.L_377:
        /*00c4*/ 	.word	0x000002d0


	//   ....[1]....
        /*00c8*/ 	.word	0x0000b340


	//   ....[2]....
        /*00cc*/ 	.word	0x0000b410


	//   ....[3]....
        /*00d0*/ 	.word	0x0000b430


	//   ....[4]....
        /*00d4*/ 	.word	0x0000bda0


	//   ....[5]....
        /*00d8*/ 	.word	0x0000be20


	//----- nvinfo : EIATTR_CTAIDZ_USED
	.align		4
.L_378:
        /*00dc*/ 	.byte	0x01, 0x04
	.zero		2


	//----- nvinfo : EIATTR_CRS_STACK_SIZE
	.align		4
        /*00e0*/ 	.byte	0x04, 0x1e
        /*00e2*/ 	.short	(.L_380 - .L_379)
.L_379:
        /*00e4*/ 	.word	0x00000000
.L_380:


//--------------------- .nv.info._ZN5flash16flash_fwd_kernelI23Flash_fwd_kernel_traitsILi128ELi64ELi64ELi4ELb0ELb0EN7cutlass6half_tE19Flash_kernel_traitsILi128ELi64ELi64ELi4ES3_EELb0ELb1ELb0ELb1ELb0ELb0ELb0ELb0EEEvNS_16Flash_fwd_paramsE --------------------------
	.section	.nv.info._ZN5flash16flash_fwd_kernelI23Flash_fwd_kernel_traitsILi128ELi64ELi64ELi4ELb0ELb0EN7cutlass6half_tE19Flash_kernel_traitsILi128ELi64ELi64ELi4ES3_EELb0ELb1ELb0ELb1ELb0ELb0ELb0ELb0EEEvNS_16Flash_fwd_paramsE,"",@"SHT_CUDA_INFO"
	.sectionflags	@""
	.align	4


	//----- nvinfo : EIATTR_CUDA_API_VERSION
	.align		4
        /*0000*/ 	.byte	0x04, 0x37
        /*0002*/ 	.short	(.L_382 - .L_381)
.L_381:
        /*0004*/ 	.word	0x00000082


	//----- nvinfo : EIATTR_SW2861232_WAR
	.align		4
.L_382:
        /*0008*/ 	.byte	0x01, 0x35
	.zero		2


	//----- nvinfo : EIATTR_PARAM_CBANK
	.align		4
        /*000c*/ 	.byte	0x04, 0x0a
        /*000e*/ 	.short	(.L_384 - .L_383)
	.align		4
.L_383:
        /*0010*/ 	.word	index@(.nv.constant0._ZN5flash16flash_fwd_kernelI23Flash_fwd_kernel_traitsILi128ELi64ELi64ELi4ELb0ELb0EN7cutlass6half_tE19Flash_kernel_traitsILi128ELi64ELi64ELi4ES3_EELb0ELb1ELb0ELb1ELb0ELb0ELb0ELb0EEEvNS_16Flash_fwd_paramsE)
        /*0014*/ 	.short	0x0160
        /*0016*/ 	.short	0x01d0


	//----- nvinfo : EIATTR_CBANK_PARAM_SIZE
	.align		4
.L_384:
        /*0018*/ 	.byte	0x03, 0x19
        /*001a*/ 	.short	0x01d0


	//----- nvinfo : EIATTR_KPARAM_INFO
	.align		4
        /*001c*/ 	.byte	0x04, 0x17
        /*001e*/ 	.short	(.L_386 - .L_385)
.L_385:
        /*0020*/ 	.word	0x00000000
        /*0024*/ 	.short	0x0000
        /*0026*/ 	.short	0x0000
        /*0028*/ 	.byte	0x00, 0xf0, 0x41, 0x07


	//----- nvinfo : EIATTR_MAXREG_COUNT
	.align		4
.L_386:
        /*002c*/ 	.byte	0x03, 0x1b
        /*002e*/ 	.short	0x00ff


	//----- nvinfo : EIATTR_NUM_BARRIERS
	.align		4
        /*0030*/ 	.byte	0x02, 0x4c
        /*0032*/ 	.byte	0x01
	.zero		1


	//----- nvinfo : EIATTR_MERCURY_ISA_VERSION
	.align		4
        /*0034*/ 	.byte	0x03, 0x5f
        /*0036*/ 	.short	0x0000


	//----- nvinfo : EIATTR_COOP_GROUP_MASK_REGIDS
	.align		4
        /*0038*/ 	.byte	0x04, 0x29
        /*003a*/ 	.short	(.L_388 - .L_387)


	//   ....[0]....
.L_387:
        /*003c*/ 	.word	0xffffffff


	//   ....[1]....
        /*0040*/ 	.word	0xffffffff


	//   ....[2]....
        /*0044*/ 	.word	0xffffffff


	//   ....[3]....
        /*0048*/ 	.word	0xffffffff


	//   ....[4]....
        /*004c*/ 	.word	0xffffffff


	//   ....[5]....
        /*0050*/ 	.word	0xffffffff


	//   ....[6]....
        /*0054*/ 	.word	0xffffffff


	//   ....[7]....
        /*0058*/ 	.word	0xffffffff


	//   ....[8]....
        /*005c*/ 	.word	0xffffffff


	//   ....[9]....
        /*0060*/ 	.word	0xffffffff


	//   ....[10]....
        /*0064*/ 	.word	0xffffffff


	//   ....[11]....
        /*0068*/ 	.word	0xffffffff


	//   ....[12]....
        /*006c*/ 	.word	0xffffffff


	//   ....[13]....
        /*0070*/ 	.word	0xffffffff


	//   ....[14]....
        /*0074*/ 	.word	0xffffffff


	//   ....[15]....
        /*0078*/ 	.word	0xffffffff


	//----- nvinfo : EIATTR_COOP_GROUP_INSTR_OFFSETS
	.align		4
.L_388:
        /*007c*/ 	.byte	0x04, 0x28
        /*007e*/ 	.short	(.L_390 - .L_389)


	//   ....[0]....
.L_389:
        /*0080*/ 	.word	0x00003a60


	//   ....[1]....
        /*0084*/ 	.word	0x00003ab0


	//   ....[2]....
        /*0088*/ 	.word	0x00003ae0


	//   ....[3]....
        /*008c*/ 	.word	0x00003b00


	//   ....[4]....
        /*0090*/ 	.word	0x00006260


	//   ....[5]....
        /*0094*/ 	.word	0x00006270


	//   ....[6]....
        /*0098*/ 	.word	0x000062a0


	//   ....[7]....
        /*009c*/ 	.word	0x000062b0


	//   ....[8]....
        /*00a0*/ 	.word	0x00008b50


	//   ....[9]....
        /*00a4*/ 	.word	0x00008b70


	//   ....[10]....
        /*00a8*/ 	.word	0x00008b90


	//   ....[11]....
        /*00ac*/ 	.word	0x00008bb0


	//   ....[12]....
        /*00b0*/ 	.word	0x00009dc0


	//   ....[13]....
        /*00b4*/ 	.word	0x00009e00


	//   ....[14]....
        /*00b8*/ 	.word	0x00009e70


	//   ....[15]....
        /*00bc*/ 	.word	0x00009e80


	//----- nvinfo : EIATTR_EXIT_INSTR_OFFSETS
	.align		4
.L_390:
        /*00c0*/ 	.byte	0x04, 0x1c
        /*00c2*/ 	.short	(.L_392 - .L_391)


	//   ....[0]....
.L_391:
        /*00c4*/ 	.word	0x000002d0


	//   ....[1]....
        /*00c8*/ 	.word	0x0000b210


	//   ....[2]....
        /*00cc*/ 	.word	0x0000b2e0


	//   ....[3]....
        /*00d0*/ 	.word	0x0000b300


	//   ....[4]....
        /*00d4*/ 	.word	0x0000bc60


	//   ....[5]....
        /*00d8*/ 	.word	0x0000bce0


	//----- nvinfo : EIATTR_CTAIDZ_USED
	.align		4
.L_392:
        /*00dc*/ 	.byte	0x01, 0x04
	.zero		2


	//----- nvinfo : EIATTR_CRS_STACK_SIZE
	.align		4
        /*00e0*/ 	.byte	0x04, 0x1e
        /*00e2*/ 	.short	(.L_394 - .L_393)
.L_393:
        /*00e4*/ 	.word	0x00000000
.L_394:


//--------------------- .nv.info._ZN5flash16flash_fwd_kernelI23Flash_fwd_kernel_traitsILi128ELi64ELi64ELi4ELb0ELb0EN7cutlass6half_tE19Flash_kernel_traitsILi128ELi64ELi64ELi4ES3_EELb0ELb1ELb0ELb1ELb0ELb0ELb1ELb0EEEvNS_16Flash_fwd_paramsE --------------------------
	.section	.nv.info._ZN5flash16flash_fwd_kernelI23Flash_fwd_kernel_traitsILi128ELi64ELi64ELi4ELb0ELb0EN7cutlass6half_tE19Flash_kernel_traitsILi128ELi64ELi64ELi4ES3_EELb0ELb1ELb0ELb1ELb0ELb0ELb1ELb0EEEvNS_16Flash_fwd_paramsE,"",@"SHT_CUDA_INFO"
	.sectionflags	@""
	.align	4


	//----- nvinfo : EIATTR_CUDA_API_VERSION
	.align		4
        /*0000*/ 	.byte	0x04, 0x37
        /*0002*/ 	.short	(.L_396 - .L_395)
.L_395:
        /*0004*/ 	.word	0x00000082


	//----- nvinfo : EIATTR_SW2861232_WAR
	.align		4
.L_396:
        /*0008*/ 	.byte	0x01, 0x35
	.zero		2


	//----- nvinfo : EIATTR_PARAM_CBANK
	.align		4
        /*000c*/ 	.byte	0x04, 0x0a
        /*000e*/ 	.short	(.L_398 - .L_397)
	.align		4
.L_397:
        /*0010*/ 	.word	index@(.nv.constant0._ZN5flash16flash_fwd_kernelI23Flash_fwd_kernel_traitsILi128ELi64ELi64ELi4ELb0ELb0EN7cutlass6half_tE19Flash_kernel_traitsILi128ELi64ELi64ELi4ES3_EELb0ELb1ELb0ELb1ELb0ELb0ELb1ELb0EEEvNS_16Flash_fwd_paramsE)
        /*0014*/ 	.short	0x0160
        /*0016*/ 	.short	0x01d0


	//----- nvinfo : EIATTR_CBANK_PARAM_SIZE
	.align		4
.L_398:
        /*0018*/ 	.byte	0x03, 0x19
        /*001a*/ 	.short	0x01d0


	//----- nvinfo : EIATTR_KPARAM_INFO
	.align		4
        /*001c*/ 	.byte	0x04, 0x17
        /*001e*/ 	.short	(.L_400 - .L_399)
.L_399:
        /*0020*/ 	.word	0x00000000
        /*0024*/ 	.short	0x0000
        /*0026*/ 	.short	0x0000
        /*0028*/ 	.byte	0x00, 0xf0, 0x41, 0x07


	//----- nvinfo : EIATTR_MAXREG_COUNT
	.align		4
.L_400:
        /*002c*/ 	.byte	0x03, 0x1b
        /*002e*/ 	.short	0x00ff


	//----- nvinfo : EIATTR_NUM_BARRIERS
	.align		4
        /*0030*/ 	.byte	0x02, 0x4c
        /*0032*/ 	.byte	0x01
	.zero		1


	//----- nvinfo : EIATTR_MERCURY_ISA_VERSION
	.align		4
        /*0034*/ 	.byte	0x03, 0x5f
        /*0036*/ 	.short	0x0000


	//----- nvinfo : EIATTR_COOP_GROUP_MASK_REGIDS
	.align		4
        /*0038*/ 	.byte	0x04, 0x29
        /*003a*/ 	.short	(.L_402 - .L_401)


	//   ....[0]....
.L_401:
        /*003c*/ 	.word	0xffffffff


	//   ....[1]....
        /*0040*/ 	.word	0xffffffff


	//   ....[2]....
        /*0044*/ 	.word	0xffffffff


	//   ....[3]....
        /*0048*/ 	.word	0xffffffff


	//   ....[4]....
        /*004c*/ 	.word	0xffffffff


	//   ....[5]....
        /*0050*/ 	.word	0xffffffff


	//   ....[6]....
        /*0054*/ 	.word	0xffffffff


	//   ....[7]....
        /*0058*/ 	.word	0xffffffff


	//   ....[8]....
        /*005c*/ 	.word	0xffffffff


	//   ....[9]....
        /*0060*/ 	.word	0xffffffff


	//   ....[10]....
        /*0064*/ 	.word	0xffffffff


	//   ....[11]....
        /*0068*/ 	.word	0xffffffff


	//   ....[12]....
        /*006c*/ 	.word	0xffffffff


	//   ....[13]....
        /*0070*/ 	.word	0xffffffff


	//   ....[14]....
        /*0074*/ 	.word	0xffffffff


	//   ....[15]....
        /*0078*/ 	.word	0xffffffff


	//----- nvinfo : EIATTR_COOP_GROUP_INSTR_OFFSETS
	.align		4
.L_402:
        /*007c*/ 	.byte	0x04, 0x28
        /*007e*/ 	.short	(.L_404 - .L_403)


	//   ....[0]....
.L_403:
        /*0080*/ 	.word	0x00003e50


	//   ....[1]....
        /*0084*/ 	.word	0x00003e90


	//   ....[2]....
        /*0088*/ 	.word	0x00003ee0


	//   ....[3]....
        /*008c*/ 	.word	0x00003f00


	//   ....[4]....
        /*0090*/ 	.word	0x00006a60


	//   ....[5]....
        /*0094*/ 	.word	0x00006a70


	//   ....[6]....
        /*0098*/ 	.word	0x00006aa0


	//   ....[7]....
        /*009c*/ 	.word	0x00006ab0


	//   ....[8]....
        /*00a0*/ 	.word	0x00009790


	//   ....[9]....
        /*00a4*/ 	.word	0x000097a0


	//   ....[10]....
        /*00a8*/ 	.word	0x000097c0


	//   ....[11]....
        /*00ac*/ 	.word	0x000097e0


	//   ....[12]....
        /*00b0*/ 	.word	0x0000a9d0


	//   ....[13]....
        /*00b4*/ 	.word	0x0000aa10


	//   ....[14]....
        /*00b8*/ 	.word	0x0000aa80


	//   ....[15]....
        /*00bc*/ 	.word	0x0000aa90


	//----- nvinfo : EIATTR_EXIT_INSTR_OFFSETS
	.align		4
.L_404:
        /*00c0*/ 	.byte	0x04, 0x1c
        /*00c2*/ 	.short	(.L_406 - .L_405)


	//   ....[0]....
.L_405:
        /*00c4*/ 	.word	0x000002d0


	//   ....[1]....
        /*00c8*/ 	.word	0x0000be20


	//   ....[2]....
        /*00cc*/ 	.word	0x0000bef0


	//   ....[3]....
        /*00d0*/ 	.word	0x0000bf10


	//   ....[4]....
        /*00d4*/ 	.word	0x0000c870


	//   ....[5]....
        /*00d8*/ 	.word	0x0000c8f0


	//----- nvinfo : EIATTR_CTAIDZ_USED
	.align		4
.L_406:
        /*00dc*/ 	.byte	0x01, 0x04
	.zero		2


	//----- nvinfo : EIATTR_CRS_STACK_SIZE
	.align		4
        /*00e0*/ 	.byte	0x04, 0x1e
        /*00e2*/ 	.short	(.L_408 - .L_407)
.L_407:
        /*00e4*/ 	.word	0x00000000
.L_408:


//--------------------- .nv.info._ZN5flash16flash_fwd_kernelI23Flash_fwd_kernel_traitsILi128ELi128ELi32ELi4ELb0ELb0EN7cutlass6half_tE19Flash_kernel_traitsILi128ELi128ELi32ELi4ES3_EELb1ELb1ELb0ELb0ELb0ELb0ELb0ELb0EEEvNS_16Flash_fwd_paramsE --------------------------
	.section	.nv.info._ZN5flash16flash_fwd_kernelI23Flash_fwd_kernel_traitsILi128ELi128ELi32ELi4ELb0ELb0EN7cutlass6half_tE19Flash_kernel_traitsILi128ELi128ELi32ELi4ES3_EELb1ELb1ELb0ELb0ELb0ELb0ELb0ELb0EEEvNS_16Flash_fwd_paramsE,"",@"SHT_CUDA_INFO"
	.sectionflags	@""
	.align	4


	//----- nvinfo : EIATTR_CUDA_API_VERSION
	.align		4
        /*0000*/ 	.byte	0x04, 0x37
        /*0002*/ 	.short	(.L_410 - .L_409)
.L_409:
        /*0004*/ 	.word	0x00000082


	//----- nvinfo : EIATTR_SW2861232_WAR
	.align		4
.L_410:
        /*0008*/ 	.byte	0x01, 0x35
	.zero		2


	//----- nvinfo : EIATTR_PARAM_CBANK
	.align		4
        /*000c*/ 	.byte	0x04, 0x0a
        /*000e*/ 	.short	(.L_412 - .L_411)
	.align		4
.L_411:
        /*0010*/ 	.word	index@(.nv.constant0._ZN5flash16flash_fwd_kernelI23Flash_fwd_kernel_traitsILi128ELi128ELi32ELi4ELb0ELb0EN7cutlass6half_tE19Flash_kernel_traitsILi128ELi128ELi32ELi4ES3_EELb1ELb1ELb0ELb0ELb0ELb0ELb0ELb0EEEvNS_16Flash_fwd_paramsE)
        /*0014*/ 	.short	0x0160
        /*0016*/ 	.short	0x01d0


	//----- nvinfo : EIATTR_CBANK_PARAM_SIZE
	.align		4
.L_412:
        /*0018*/ 	.byte	0x03, 0x19
        /*001a*/ 	.short	0x01d0


	//----- nvinfo : EIATTR_KPARAM_INFO
	.align		4
        /*001c*/ 	.byte	0x04, 0x17
        /*001e*/ 	.short	(.L_414 - .L_413)
.L_413:
        /*0020*/ 	.word	0x00000000
        /*0024*/ 	.short	0x0000
        /*0026*/ 	.short	0x0000
        /*0028*/ 	.byte	0x00, 0xf0, 0x41, 0x07


	//----- nvinfo : EIATTR_MAXREG_COUNT
	.align		4
.L_414:
        /*002c*/ 	.byte	0x03, 0x1b
        /*002e*/ 	.short	0x00ff


	//----- nvinfo : EIATTR_NUM_BARRIERS
	.align		4
        /*0030*/ 	.byte	0x02, 0x4c
        /*0032*/ 	.byte	0x01
	.zero		1


	//----- nvinfo : EIATTR_ANNOTATIONS
	.align		4
        /*0034*/ 	.byte	0x04, 0x55
        /*0036*/ 	.short	(.L_416 - .L_415)


	//   ....[0]....
.L_415:
        /* <DEDUP_REMOVED lines=32> */


	//----- nvinfo : EIATTR_MERCURY_ISA_VERSION
	.align		4
.L_416:
        /*0228*/ 	.byte	0x03, 0x5f
        /*022a*/ 	.short	0x0000


	//----- nvinfo : EIATTR_COOP_GROUP_MASK_REGIDS
	.align		4
        /*022c*/ 	.byte	0x04, 0x29
        /*022e*/ 	.short	(.L_418 - .L_417)


	//   ....[0]....
.L_417:
        /*0230*/ 	.word	0xffffffff


	//   ....[1]....
        /*0234*/ 	.word	0xffffffff


	//   ....[2]....
        /*0238*/ 	.word	0xffffffff


	//   ....[3]....
        /*023c*/ 	.word	0xffffffff


	//   ....[4]....
        /*0240*/ 	.word	0xffffffff


	//   ....[5]....
        /*0244*/ 	.word	0xffffffff


	//   ....[6]....
        /*0248*/ 	.word	0xffffffff


	//   ....[7]....
        /*024c*/ 	.word	0xffffffff


	//   ....[8]....
        /*0250*/ 	.word	0xffffffff


	//   ....[9]....
        /*0254*/ 	.word	0xffffffff


	//   ....[10]....
        /*0258*/ 	.word	0xffffffff


	//   ....[11]....
        /*025c*/ 	.word	0xffffffff


	//   ....[12]....
        /*0260*/ 	.word	0xffffffff


	//   ....[13]....
        /*0264*/ 	.word	0xffffffff


	//   ....[14]....
        /*0268*/ 	.word	0xffffffff


	//   ....[15]....
        /*026c*/ 	.word	0xffffffff


	//   ....[16]....
        /*0270*/ 	.word	0xffffffff


	//   ....[17]....
        /*0274*/ 	.word	0xffffffff


	//   ....[18]....
        /*0278*/ 	.word	0xffffffff


	//   ....[19]....
        /*027c*/ 	.word	0xffffffff


	//   ....[20]....
        /*0280*/ 	.word	0xffffffff


	//   ....[21]....
        /*0284*/ 	.word	0xffffffff


	//   ....[22]....
        /*0288*/ 	.word	0xffffffff


	//   ....[23]....
        /*028c*/ 	.word	0xffffffff


	//   ....[24]....
        /*0290*/ 	.word	0xffffffff


	//   ....[25]....
        /*0294*/ 	.word	0xffffffff


	//   ....[26]....
        /*0298*/ 	.word	0xffffffff


	//   ....[27]....
        /*029c*/ 	.word	0xffffffff


	//   ....[28]....
        /*02a0*/ 	.word	0xffffffff


	//   ....[29]....
        /*02a4*/ 	.word	0xffffffff


	//   ....[30]....
        /*02a8*/ 	.word	0xffffffff


	//   ....[31]....
        /*02ac*/ 	.word	0xffffffff


	//   ....[32]....
        /*02b0*/ 	.word	0xffffffff


	//   ....[33]....
        /*02b4*/ 	.word	0xffffffff


	//   ....[34]....
        /*02b8*/ 	.word	0xffffffff


	//   ....[35]....
        /*02bc*/ 	.word	0xffffffff


	//   ....[36]....
        /*02c0*/ 	.word	0xffffffff


	//   ....[37]....
        /*02c4*/ 	.word	0xffffffff


	//   ....[38]....
        /*02c8*/ 	.word	0xffffffff


	//   ....[39]....
        /*02cc*/ 	.word	0xffffffff


	//   ....[40]....
        /*02d0*/ 	.word	0xffffffff


	//   ....[41]....
        /*02d4*/ 	.word	0xffffffff


	//   ....[42]....
        /*02d8*/ 	.word	0xffffffff


	//   ....[43]....
        /*02dc*/ 	.word	0xffffffff


	//   ....[44]....
        /*02e0*/ 	.word	0xffffffff


	//   ....[45]....
        /*02e4*/ 	.word	0xffffffff


	//   ....[46]....
        /*02e8*/ 	.word	0xffffffff


	//   ....[47]....
        /*02ec*/ 	.word	0xffffffff


	//   ....[48]....
        /*02f0*/ 	.word	0xffffffff


	//   ....[49]....
        /*02f4*/ 	.word	0xffffffff


	//   ....[50]....
        /*02f8*/ 	.word	0xffffffff


	//   ....[51]....
        /*02fc*/ 	.word	0xffffffff


	//   ....[52]....
        /*0300*/ 	.word	0xffffffff


	//   ....[53]....
        /*0304*/ 	.word	0xffffffff


	//   ....[54]....
        /*0308*/ 	.word	0xffffffff


	//   ....[55]....
        /*030c*/ 	.word	0xffffffff


	//----- nvinfo : EIATTR_COOP_GROUP_INSTR_OFFSETS
	.align		4
.L_418:
        /*0310*/ 	.byte	0x04, 0x28
        /*0312*/ 	.short	(.L_420 - .L_419)


	//   ....[0]....
.L_419:
        /*0314*/ 	.word	0x00003bc0


	//   ....[1]....
        /*0318*/ 	.word	0x00003c00


	//   ....[2]....
        /*031c*/ 	.word	0x00003d60


	//   ....[3]....
        /*0320*/ 	.word	0x00003e10


	//   ....[4]....
        /*0324*/ 	.word	0x00004010


	//   ....[5]....
        /*0328*/ 	.word	0x00004040


	//   ....[6]....
        /*032c*/ 	.word	0x00004180


	//   ....[7]....
        /*0330*/ 	.word	0x000041b0


	//   ....[8]....
        /*0334*/ 	.word	0x00006600


	//   ....[9]....
        /*0338*/ 	.word	0x000068c0


	//   ....[10]....
        /*033c*/ 	.word	0x00006970


	//   ....[11]....
        /*0340*/ 	.word	0x00006a80


	//   ....[12]....
        /*0344*/ 	.word	0x00006ac0


	//   ....[13]....
        /*0348*/ 	.word	0x00006c10


	//   ....[14]....
        /*034c*/ 	.word	0x00006c30


	//   ....[15]....
        /*0350*/ 	.word	0x00006cc0


	//   ....[16]....
        /*0354*/ 	.word	0x00009d80


	//   ....[17]....
        /*0358*/ 	.word	0x00009ea0


	//   ....[18]....
        /*035c*/ 	.word	0x00009f60


	//   ....[19]....
        /*0360*/ 	.word	0x00009fe0


	//   ....[20]....
        /*0364*/ 	.word	0x0000a050


	//   ....[21]....
        /*0368*/ 	.word	0x0000a0f0


	//   ....[22]....
        /*036c*/ 	.word	0x0000a130


	//   ....[23]....
        /*0370*/ 	.word	0x0000a1e0


	//   ....[24]....
        /*0374*/ 	.word	0x0000d440


	//   ....[25]....
        /*0378*/ 	.word	0x0000d610


	//   ....[26]....
        /*037c*/ 	.word	0x0000d640


	//   ....[27]....
        /*0380*/ 	.word	0x0000d7c0


	//   ....[28]....
        /*0384*/ 	.word	0x0000d820


	//   ....[29]....
        /*0388*/ 	.word	0x0000d920


	//   ....[30]....
        /*038c*/ 	.word	0x0000d950


	//   ....[31]....
        /*0390*/ 	.word	0x0000da00


	//   ....[32]....
        /*0394*/ 	.word	0x00010b70


	//   ....[33]....
        /*0398*/ 	.word	0x00010bf0


	//   ....[34]....
        /*039c*/ 	.word	0x00010c00


	//   ....[35]....
        /*03a0*/ 	.word	0x00010c30


	//   ....[36]....
        /*03a4*/ 	.word	0x00010ca0


	//   ....[37]....
        /*03a8*/ 	.word	0x00010cc0


	//   ....[38]....
        /*03ac*/ 	.word	0x00010d20


	//   ....[39]....
        /*03b0*/ 	.word	0x00010f30


	//   ....[40]....
        /*03b4*/ 	.word	0x00013e00


	//   ....[41]....
        /*03b8*/ 	.word	0x00013e80


	//   ....[42]....
        /*03bc*/ 	.word	0x00013ea0


	//   ....[43]....
        /*03c0*/ 	.word	0x00013ee0


	//   ....[44]....
        /*03c4*/ 	.word	0x00013ef0


	//   ....[45]....
        /*03c8*/ 	.word	0x00013f00


	//   ....[46]....
        /*03cc*/ 	.word	0x00014350


	//   ....[47]....
        /*03d0*/ 	.word	0x00014470


	//   ....[48]....
        /*03d4*/ 	.word	0x00015ed0


	//   ....[49]....
        /*03d8*/ 	.word	0x00015f10


	//   ....[50]....
        /*03dc*/ 	.word	0x00015f50


	//   ....[51]....
        /*03e0*/ 	.word	0x00015f90


	//   ....[52]....
        /*03e4*/ 	.word	0x00016010


	//   ....[53]....
        /*03e8*/ 	.word	0x00016040


	//   ....[54]....
        /*03ec*/ 	.word	0x00016070


	//   ....[55]....
        /*03f0*/ 	.word	0x000161a0


	//----- nvinfo : EIATTR_EXIT_INSTR_OFFSETS
	.align		4
.L_420:
        /*03f4*/ 	.byte	0x04, 0x1c
        /*03f6*/ 	.short	(.L_422 - .L_421)


	//   ....[0]....
.L_421:
        /*03f8*/ 	.word	0x00000730


	//   ....[1]....
        /*03fc*/ 	.word	0x00018370


	//   ....[2]....
        /*0400*/ 	.word	0x00018450


	//   ....[3]....
        /*0404*/ 	.word	0x00018470


	//   ....[4]....
        /*0408*/ 	.word	0x00019530


	//   ....[5]....
        /*040c*/ 	.word	0x000195b0


	//----- nvinfo : EIATTR_CTAIDZ_USED
	.align		4
.L_422:
        /*0410*/ 	.byte	0x01, 0x04
	.zero		2


	//----- nvinfo : EIATTR_CRS_STACK_SIZE
	.align		4
        /*0414*/ 	.byte	0x04, 0x1e
        /*0416*/ 	.short	(.L_424 - .L_423)
.L_423:
        /*0418*/ 	.word	0x00000000
.L_424:


//--------------------- .nv.info._ZN5flash16flash_fwd_kernelI23Flash_fwd_kernel_traitsILi128ELi128ELi32ELi4ELb0ELb0EN7cutlass6half_tE19Flash_kernel_traitsILi128ELi128ELi32ELi4ES3_EELb1ELb1ELb0ELb0ELb1ELb1ELb0ELb0EEEvNS_16Flash_fwd_paramsE --------------------------
	.section	.nv.info._ZN5flash16flash_fwd_kernelI23Flash_fwd_kernel_traitsILi128ELi128ELi32ELi4ELb0ELb0EN7cutlass6half_tE19Flash_kernel_traitsILi128ELi128ELi32ELi4ES3_EELb1ELb1ELb0ELb0ELb1ELb1ELb0ELb0EEEvNS_16Flash_fwd_paramsE,"",@"SHT_CUDA_INFO"
	.sectionflags	@""
	.align	4


	//----- nvinfo : EIATTR_CUDA_API_VERSION
	.align		4
        /*0000*/ 	.byte	0x04, 0x37
        /*0002*/ 	.short	(.L_426 - .L_425)
.L_425:
        /*0004*/ 	.word	0x00000082


	//----- nvinfo : EIATTR_SW2861232_WAR
	.align		4
.L_426:
        /*0008*/ 	.byte	0x01, 0x35
	.zero		2


	//----- nvinfo : EIATTR_PARAM_CBANK
	.align		4
        /*000c*/ 	.byte	0x04, 0x0a
        /*000e*/ 	.short	(.L_428 - .L_427)
	.align		4
.L_427:
        /*0010*/ 	.word	index@(.nv.constant0._ZN5flash16flash_fwd_kernelI23Flash_fwd_kernel_traitsILi128ELi128ELi32ELi4ELb0ELb0EN7cutlass6half_tE19Flash_kernel_traitsILi128ELi128ELi32ELi4ES3_EELb1ELb1ELb0ELb0ELb1ELb1ELb0ELb0EEEvNS_16Flash_fwd_paramsE)
        /*0014*/ 	.short	0x0160
        /*0016*/ 	.short	0x01d0


	//----- nvinfo : EIATTR_CBANK_PARAM_SIZE
	.align		4
.L_428:
        /*0018*/ 	.byte	0x03, 0x19
        /*001a*/ 	.short	0x01d0


	//----- nvinfo : EIATTR_KPARAM_INFO
	.align		4
        /*001c*/ 	.byte	0x04, 0x17
        /*001e*/ 	.short	(.L_430 - .L_429)
.L_429:
        /*0020*/ 	.word	0x00000000
        /*0024*/ 	.short	0x0000
        /*0026*/ 	.short	0x0000
        /*0028*/ 	.byte	0x00, 0xf0, 0x41, 0x07


	//----- nvinfo : EIATTR_MAXREG_COUNT
	.align		4
.L_430:
        /*002c*/ 	.byte	0x03, 0x1b
        /*002e*/ 	.short	0x00ff


	//----- nvinfo : EIATTR_NUM_BARRIERS
	.align		4
        /*0030*/ 	.byte	0x02, 0x4c
        /*0032*/ 	.byte	0x01
	.zero		1


	//----- nvinfo : EIATTR_ANNOTATIONS
	.align		4
        /*0034*/ 	.byte	0x04, 0x55
        /*0036*/ 	.short	(.L_432 - .L_431)


	//   ....[0]....
.L_431:
        /* <DEDUP_REMOVED lines=11> */


	//----- nvinfo : EIATTR_MERCURY_ISA_VERSION
	.align		4
.L_432:
        /*00d8*/ 	.byte	0x03, 0x5f
        /*00da*/ 	.short	0x0000


	//----- nvinfo : EIATTR_COOP_GROUP_MASK_REGIDS
	.align		4
        /*00dc*/ 	.byte	0x04, 0x29
        /*00de*/ 	.short	(.L_434 - .L_433)


	//   ....[0]....
.L_433:
        /*00e0*/ 	.word	0xffffffff


	//   ....[1]....
        /*00e4*/ 	.word	0xffffffff


	//   ....[2]....
        /*00e8*/ 	.word	0xffffffff


	//   ....[3]....
        /*00ec*/ 	.word	0xffffffff


	//   ....[4]....
        /*00f0*/ 	.word	0xffffffff


	//   ....[5]....
        /*00f4*/ 	.word	0xffffffff


	//   ....[6]....
        /*00f8*/ 	.word	0xffffffff


	//   ....[7]....
        /*00fc*/ 	.word	0xffffffff


	//   ....[8]....
        /*0100*/ 	.word	0xffffffff


	//   ....[9]....
        /*0104*/ 	.word	0xffffffff


	//   ....[10]....
        /*0108*/ 	.word	0xffffffff


	//   ....[11]....
        /*010c*/ 	.word	0xffffffff


	//   ....[12]....
        /*0110*/ 	.word	0xffffffff


	//   ....[13]....
        /*0114*/ 	.word	0xffffffff


	//   ....[14]....
        /*0118*/ 	.word	0xffffffff


	//   ....[15]....
        /*011c*/ 	.word	0xffffffff


	//   ....[16]....
        /*0120*/ 	.word	0xffffffff


	//   ....[17]....
        /*0124*/ 	.word	0xffffffff


	//   ....[18]....
        /*0128*/ 	.word	0xffffffff


	//   ....[19]....
        /*012c*/ 	.word	0xffffffff


	//   ....[20]....
        /*0130*/ 	.word	0xffffffff


	//   ....[21]....
        /*0134*/ 	.word	0xffffffff


	//   ....[22]....
        /*0138*/ 	.word	0xffffffff


	//   ....[23]....
        /*013c*/ 	.word	0xffffffff


	//   ....[24]....
        /*0140*/ 	.word	0xffffffff


	//   ....[25]....
        /*0144*/ 	.word	0xffffffff


	//   ....[26]....
        /*0148*/ 	.word	0xffffffff


	//   ....[27]....
        /*014c*/ 	.word	0xffffffff


	//   ....[28]....
        /*0150*/ 	.word	0xffffffff


	//   ....[29]....
        /*0154*/ 	.word	0xffffffff


	//   ....[30]....
        /*0158*/ 	.word	0xffffffff


	//   ....[31]....
        /*015c*/ 	.word	0xffffffff


	//   ....[32]....
        /*0160*/ 	.word	0xffffffff


	//   ....[33]....
        /*0164*/ 	.word	0xffffffff


	//   ....[34]....
        /*0168*/ 	.word	0xffffffff


	//   ....[35]....
        /*016c*/ 	.word	0xffffffff


	//   ....[36]....
        /*0170*/ 	.word	0xffffffff


	//   ....[37]....
        /*0174*/ 	.word	0xffffffff


	//   ....[38]....
        /*0178*/ 	.word	0xffffffff


	//   ....[39]....
        /*017c*/ 	.word	0xffffffff


	//   ....[40]....
        /*0180*/ 	.word	0xffffffff


	//   ....[41]....
        /*0184*/ 	.word	0xffffffff


	//   ....[42]....
        /*0188*/ 	.word	0xffffffff


	//   ....[43]....
        /*018c*/ 	.word	0xffffffff


	//   ....[44]....
        /*0190*/ 	.word	0xffffffff


	//   ....[45]....
        /*0194*/ 	.word	0xffffffff


	//   ....[46]....
        /*0198*/ 	.word	0xffffffff


	//   ....[47]....
        /*019c*/ 	.word	0xffffffff


	//----- nvinfo : EIATTR_COOP_GROUP_INSTR_OFFSETS
	.align		4
.L_434:
        /*01a0*/ 	.byte	0x04, 0x28
        /*01a2*/ 	.short	(.L_436 - .L_435)


	//   ....[0]....
.L_435:
        /*01a4*/ 	.word	0x00002300


	//   ....[1]....
        /*01a8*/ 	.word	0x00002380


	//   ....[2]....
        /*01ac*/ 	.word	0x00002410


	//   ....[3]....
        /*01b0*/ 	.word	0x00002550


	//   ....[4]....
        /*01b4*/ 	.word	0x000026b0


	//   ....[5]....
        /*01b8*/ 	.word	0x000026f0


	//   ....[6]....
        /*01bc*/ 	.word	0x00002860


	//   ....[7]....
        /*01c0*/ 	.word	0x000028a0


	//   ....[8]....
        /*01c4*/ 	.word	0x00004ad0


	//   ....[9]....
        /*01c8*/ 	.word	0x00004b00


	//   ....[10]....
        /*01cc*/ 	.word	0x00004bd0


	//   ....[11]....
        /*01d0*/ 	.word	0x00004c20


	//   ....[12]....
        /*01d4*/ 	.word	0x00004c40


	//   ....[13]....
        /*01d8*/ 	.word	0x00004dd0


	//   ....[14]....
        /*01dc*/ 	.word	0x00004ef0


	//   ....[15]....
        /*01e0*/ 	.word	0x00004f50


	//   ....[16]....
        /*01e4*/ 	.word	0x00007c20


	//   ....[17]....
        /*01e8*/ 	.word	0x00007e90


	//   ....[18]....
        /*01ec*/ 	.word	0x00007f10


	//   ....[19]....
        /*01f0*/ 	.word	0x00007fd0


	//   ....[20]....
        /*01f4*/ 	.word	0x000080d0


	//   ....[21]....
        /*01f8*/ 	.word	0x00008120


	//   ....[22]....
        /*01fc*/ 	.word	0x00008180


	//   ....[23]....
        /*0200*/ 	.word	0x00008310


	//   ....[24]....
        /*0204*/ 	.word	0x0000ad80


	//   ....[25]....
        /*0208*/ 	.word	0x0000adb0


	//   ....[26]....
        /*020c*/ 	.word	0x0000ae60


	//   ....[27]....
        /*0210*/ 	.word	0x0000ae90


	//   ....[28]....
        /*0214*/ 	.word	0x0000aff0


	//   ....[29]....
        /*0218*/ 	.word	0x0000b0a0


	//   ....[30]....
        /*021c*/ 	.word	0x0000b1a0


	//   ....[31]....
        /*0220*/ 	.word	0x0000b240


	//   ....[32]....
        /*0224*/ 	.word	0x0000dbf0


	//   ....[33]....
        /*0228*/ 	.word	0x0000dc40


	//   ....[34]....
        /*022c*/ 	.word	0x0000dc70


	//   ....[35]....
        /*0230*/ 	.word	0x0000dcc0


	//   ....[36]....
        /*0234*/ 	.word	0x0000dcd0


	//   ....[37]....
        /*0238*/ 	.word	0x0000dce0


	//   ....[38]....
        /*023c*/ 	.word	0x0000df50


	//   ....[39]....
        /*0240*/ 	.word	0x0000e090


	//   ....[40]....
        /*0244*/ 	.word	0x0000fd30


	//   ....[41]....
        /*0248*/ 	.word	0x0000fd70


	//   ....[42]....
        /*024c*/ 	.word	0x0000fdb0


	//   ....[43]....
        /*0250*/ 	.word	0x0000fde0


	//   ....[44]....
        /*0254*/ 	.word	0x0000fe40


	//   ....[45]....
        /*0258*/ 	.word	0x0000fe60


	//   ....[46]....
        /*025c*/ 	.word	0x0000fe80


	//   ....[47]....
        /*0260*/ 	.word	0x0000fec0


	//----- nvinfo : EIATTR_EXIT_INSTR_OFFSETS
	.align		4
.L_436:
        /*0264*/ 	.byte	0x04, 0x1c
        /*0266*/ 	.short	(.L_438 - .L_437)


	//   ....[0]....
.L_437:
        /*0268*/ 	.word	0x00000490


	//   ....[1]....
        /*026c*/ 	.word	0x00011b10


	//   ....[2]....
        /*0270*/ 	.word	0x00012510


	//   ....[3]....
        /*0274*/ 	.word	0x00012590


	//----- nvinfo : EIATTR_CTAIDZ_USED
	.align		4
.L_438:
        /*0278*/ 	.byte	0x01, 0x04
	.zero		2


	//----- nvinfo : EIATTR_CRS_STACK_SIZE
	.align		4
        /*027c*/ 	.byte	0x04, 0x1e
        /*027e*/ 	.short	(.L_440 - .L_439)
.L_439:
        /*0280*/ 	.word	0x00000000
.L_440:


//--------------------- .nv.info._ZN5flash16flash_fwd_kernelI23Flash_fwd_kernel_traitsILi128ELi128ELi32ELi4ELb0ELb0EN7cutlass6half_tE19Flash_kernel_traitsILi128ELi128ELi32ELi4ES3_EELb0ELb1ELb0ELb0ELb1ELb1ELb1ELb0EEEvNS_16Flash_fwd_paramsE --------------------------
	.section	.nv.info._ZN5flash16flash_fwd_kernelI23Flash_fwd_kernel_traitsILi128ELi128ELi32ELi4ELb0ELb0EN7cutlass6half_tE19Flash_kernel_traitsILi128ELi128ELi32ELi4ES3_EELb0ELb1ELb0ELb0ELb1ELb1ELb1ELb0EEEvNS_16Flash_fwd_paramsE,"",@"SHT_CUDA_INFO"
	.sectionflags	@""
	.align	4


	//----- nvinfo : EIATTR_CUDA_API_VERSION
	.align		4
        /*0000*/ 	.byte	0x04, 0x37
        /*0002*/ 	.short	(.L_442 - .L_441)
.L_441:
        /*0004*/ 	.word	0x00000082


	//----- nvinfo : EIATTR_SW2861232_WAR
	.align		4
.L_442:
        /*0008*/ 	.byte	0x01, 0x35
	.zero		2


	//----- nvinfo : EIATTR_PARAM_CBANK
	.align		4
        /*000c*/ 	.byte	0x04, 0x0a
        /*000e*/ 	.short	(.L_444 - .L_443)
	.align		4
.L_443:
        /*0010*/ 	.word	index@(.nv.constant0._ZN5flash16flash_fwd_kernelI23Flash_fwd_kernel_traitsILi128ELi128ELi32ELi4ELb0ELb0EN7cutlass6half_tE19Flash_kernel_traitsILi128ELi128ELi32ELi4ES3_EELb0ELb1ELb0ELb0ELb1ELb1ELb1ELb0EEEvNS_16Flash_fwd_paramsE)
        /*0014*/ 	.short	0x0160
        /*0016*/ 	.short	0x01d0


	//----- nvinfo : EIATTR_CBANK_PARAM_SIZE
	.align		4
.L_444:
        /*0018*/ 	.byte	0x03, 0x19
        /*001a*/ 	.short	0x01d0


	//----- nvinfo : EIATTR_KPARAM_INFO
	.align		4
        /*001c*/ 	.byte	0x04, 0x17
        /*001e*/ 	.short	(.L_446 - .L_445)
.L_445:
        /*0020*/ 	.word	0x00000000
        /*0024*/ 	.short	0x0000
        /*0026*/ 	.short	0x0000
        /*0028*/ 	.byte	0x00, 0xf0, 0x41, 0x07


	//----- nvinfo : EIATTR_MAXREG_COUNT
	.align		4
.L_446:
        /*002c*/ 	.byte	0x03, 0x1b
        /*002e*/ 	.short	0x00ff


	//----- nvinfo : EIATTR_NUM_BARRIERS
	.align		4
        /*0030*/ 	.byte	0x02, 0x4c
        /*0032*/ 	.byte	0x01
	.zero		1


	//----- nvinfo : EIATTR_ANNOTATIONS
	.align		4
        /*0034*/ 	.byte	0x04, 0x55
        /*0036*/ 	.short	(.L_448 - .L_447)


	//   ....[0]....
.L_447:
        /* <DEDUP_REMOVED lines=15> */


	//----- nvinfo : EIATTR_MERCURY_ISA_VERSION
	.align		4
.L_448:
        /*0118*/ 	.byte	0x03, 0x5f
        /*011a*/ 	.short	0x0000


	//----- nvinfo : EIATTR_COOP_GROUP_MASK_REGIDS
	.align		4
        /*011c*/ 	.byte	0x04, 0x29
        /*011e*/ 	.short	(.L_450 - .L_449)


	//   ....[0]....
.L_449:
        /*0120*/ 	.word	0xffffffff


	//   ....[1]....
        /*0124*/ 	.word	0xffffffff


	//   ....[2]....
        /*0128*/ 	.word	0xffffffff


	//   ....[3]....
        /*012c*/ 	.word	0xffffffff


	//   ....[4]....
        /*0130*/ 	.word	0xffffffff


	//   ....[5]....
        /*0134*/ 	.word	0xffffffff


	//   ....[6]....
        /*0138*/ 	.word	0xffffffff


	//   ....[7]....
        /*013c*/ 	.word	0xffffffff


	//   ....[8]....
        /*0140*/ 	.word	0xffffffff


	//   ....[9]....
        /*0144*/ 	.word	0xffffffff


	//   ....[10]....
        /*0148*/ 	.word	0xffffffff


	//   ....[11]....
        /*014c*/ 	.word	0xffffffff


	//   ....[12]....
        /*0150*/ 	.word	0xffffffff


	//   ....[13]....
        /*0154*/ 	.word	0xffffffff


	//   ....[14]....
        /*0158*/ 	.word	0xffffffff


	//   ....[15]....
        /*015c*/ 	.word	0xffffffff


	//   ....[16]....
        /*0160*/ 	.word	0xffffffff


	//   ....[17]....
        /*0164*/ 	.word	0xffffffff


	//   ....[18]....
        /*0168*/ 	.word	0xffffffff


	//   ....[19]....
        /*016c*/ 	.word	0xffffffff


	//   ....[20]....
        /*0170*/ 	.word	0xffffffff


	//   ....[21]....
        /*0174*/ 	.word	0xffffffff


	//   ....[22]....
        /*0178*/ 	.word	0xffffffff


	//   ....[23]....
        /*017c*/ 	.word	0xffffffff


	//   ....[24]....
        /*0180*/ 	.word	0xffffffff


	//   ....[25]....
        /*0184*/ 	.word	0xffffffff


	//   ....[26]....
        /*0188*/ 	.word	0xffffffff


	//   ....[27]....
        /*018c*/ 	.word	0xffffffff


	//   ....[28]....
        /*0190*/ 	.word	0xffffffff


	//   ....[29]....
        /*0194*/ 	.word	0xffffffff


	//   ....[30]....
        /*0198*/ 	.word	0xffffffff


	//   ....[31]....
        /*019c*/ 	.word	0xffffffff


	//   ....[32]....
        /*01a0*/ 	.word	0xffffffff


	//   ....[33]....
        /*01a4*/ 	.word	0xffffffff


	//   ....[34]....
        /*01a8*/ 	.word	0xffffffff


	//   ....[35]....
        /*01ac*/ 	.word	0xffffffff


	//   ....[36]....
        /*01b0*/ 	.word	0xffffffff


	//   ....[37]....
        /*01b4*/ 	.word	0xffffffff


	//   ....[38]....
        /*01b8*/ 	.word	0xffffffff


	//   ....[39]....
        /*01bc*/ 	.word	0xffffffff


	//   ....[40]....
        /*01c0*/ 	.word	0xffffffff


	//   ....[41]....
        /*01c4*/ 	.word	0xffffffff


	//   ....[42]....
        /*01c8*/ 	.word	0xffffffff


	//   ....[43]....
        /*01cc*/ 	.word	0xffffffff


	//   ....[44]....
        /*01d0*/ 	.word	0xffffffff


	//   ....[45]....
        /*01d4*/ 	.word	0xffffffff


	//   ....[46]....
        /*01d8*/ 	.word	0xffffffff


	//   ....[47]....
        /*01dc*/ 	.word	0xffffffff


	//----- nvinfo : EIATTR_COOP_GROUP_INSTR_OFFSETS
	.align		4
.L_450:
        /*01e0*/ 	.byte	0x04, 0x28
        /*01e2*/ 	.short	(.L_452 - .L_451)


	//   ....[0]....
.L_451:
        /*01e4*/ 	.word	0x00002140


	//   ....[1]....
        /*01e8*/ 	.word	0x00002220


	//   ....[2]....
        /*01ec*/ 	.word	0x00002250


	//   ....[3]....
        /*01f0*/ 	.word	0x000022a0


	//   ....[4]....
        /*01f4*/ 	.word	0x00002730


	//   ....[5]....
        /*01f8*/ 	.word	0x000027c0


	//   ....[6]....
        /*01fc*/ 	.word	0x00002840


	//   ....[7]....
        /*0200*/ 	.word	0x000028c0


	//   ....[8]....
        /*0204*/ 	.word	0x000043e0


	//   ....[9]....
        /*0208*/ 	.word	0x00004430


	//   ....[10]....
        /*020c*/ 	.word	0x00004450


	//   ....[11]....
        /*0210*/ 	.word	0x00004470


	//   ....[12]....
        /*0214*/ 	.word	0x00004890


	//   ....[13]....
        /*0218*/ 	.word	0x000049e0


	//   ....[14]....
        /*021c*/ 	.word	0x00004a20


	//   ....[15]....
        /*0220*/ 	.word	0x00004db0


	//   ....[16]....
        /*0224*/ 	.word	0x00006e80


	//   ....[17]....
        /*0228*/ 	.word	0x00006ed0


	//   ....[18]....
        /*022c*/ 	.word	0x00006f10


	//   ....[19]....
        /*0230*/ 	.word	0x00006f30


	//   ....[20]....
        /*0234*/ 	.word	0x00007470


	//   ....[21]....
        /*0238*/ 	.word	0x000077d0


	//   ....[22]....
        /*023c*/ 	.word	0x00007810


	//   ....[23]....
        /*0240*/ 	.word	0x00007ac0


	//   ....[24]....
        /*0244*/ 	.word	0x00009df0


	//   ....[25]....
        /*0248*/ 	.word	0x00009e40


	//   ....[26]....
        /*024c*/ 	.word	0x00009e60


	//   ....[27]....
        /*0250*/ 	.word	0x00009e80


	//   ....[28]....
        /*0254*/ 	.word	0x0000a190


	//   ....[29]....
        /*0258*/ 	.word	0x0000a280


	//   ....[30]....
        /*025c*/ 	.word	0x0000a2f0


	//   ....[31]....
        /*0260*/ 	.word	0x0000a830


	//   ....[32]....
        /*0264*/ 	.word	0x0000c5b0


	//   ....[33]....
        /*0268*/ 	.word	0x0000c6a0


	//   ....[34]....
        /*026c*/ 	.word	0x0000c6e0


	//   ....[35]....
        /*0270*/ 	.word	0x0000c6f0


	//   ....[36]....
        /*0274*/ 	.word	0x0000c700


	//   ....[37]....
        /*0278*/ 	.word	0x0000c730


	//   ....[38]....
        /*027c*/ 	.word	0x0000c780


	//   ....[39]....
        /*0280*/ 	.word	0x0000c7b0


	//   ....[40]....
        /*0284*/ 	.word	0x0000ddc0


	//   ....[41]....
        /*0288*/ 	.word	0x0000ddf0


	//   ....[42]....
        /*028c*/ 	.word	0x0000de50


	//   ....[43]....
        /*0290*/ 	.word	0x0000de70


	//   ....[44]....
        /*0294*/ 	.word	0x0000df50


	//   ....[45]....
        /*0298*/ 	.word	0x0000df70


	//   ....[46]....
        /*029c*/ 	.word	0x0000df80


	//   ....[47]....
        /*02a0*/ 	.word	0x0000dfd0


	//----- nvinfo : EIATTR_EXIT_INSTR_OFFSETS
	.align		4
.L_452:
        /*02a4*/ 	.byte	0x04, 0x1c
        /*02a6*/ 	.short	(.L_454 - .L_453)


	//   ....[0]....
.L_453:
        /*02a8*/ 	.word	0x00000170


	//   ....[1]....
        /*02ac*/ 	.word	0x0000fb70


	//   ....[2]....
        /*02b0*/ 	.word	0x00010500


	//   ....[3]....
        /*02b4*/ 	.word	0x00010580


	//----- nvinfo : EIATTR_CTAIDZ_USED
	.align		4
.L_454:
        /*02b8*/ 	.byte	0x01, 0x04
	.zero		2


	//----- nvinfo : EIATTR_CRS_STACK_SIZE
	.align		4
        /*02bc*/ 	.byte	0x04, 0x1e
        /*02be*/ 	.short	(.L_456 - .L_455)
.L_455:
        /*02c0*/ 	.word	0x00000000
.L_456:


//--------------------- .nv.info._ZN5flash16flash_fwd_kernelI23Flash_fwd_kernel_traitsILi128ELi128ELi32ELi4ELb0ELb0EN7cutlass6half_tE19Flash_kernel_traitsILi128ELi128ELi32ELi4ES3_EELb1ELb1ELb0ELb0ELb0ELb1ELb0ELb0EEEvNS_16Flash_fwd_paramsE --------------------------
	.section	.nv.info._ZN5flash16flash_fwd_kernelI23Flash_fwd_kernel_traitsILi128ELi128ELi32ELi4ELb0ELb0EN7cutlass6half_tE19Flash_kernel_traitsILi128ELi128ELi32ELi4ES3_EELb1ELb1ELb0ELb0ELb0ELb1ELb0ELb0EEEvNS_16Flash_fwd_paramsE,"",@"SHT_CUDA_INFO"
	.sectionflags	@""
	.align	4


	//----- nvinfo : EIATTR_CUDA_API_VERSION
	.align		4
        /*0000*/ 	.byte	0x04, 0x37
        /*0002*/ 	.short	(.L_458 - .L_457)
.L_457:
        /*0004*/ 	.word	0x00000082


	//----- nvinfo : EIATTR_SW2861232_WAR
	.align		4
.L_458:
        /*0008*/ 	.byte	0x01, 0x35
	.zero		2


	//----- nvinfo : EIATTR_PARAM_CBANK
	.align		4
        /*000c*/ 	.byte	0x04, 0x0a
        /*000e*/ 	.short	(.L_460 - .L_459)
	.align		4
.L_459:
        /*0010*/ 	.word	index@(.nv.constant0._ZN5flash16flash_fwd_kernelI23Flash_fwd_kernel_traitsILi128ELi128ELi32ELi4ELb0ELb0EN7cutlass6half_tE19Flash_kernel_traitsILi128ELi128ELi32ELi4ES3_EELb1ELb1ELb0ELb0ELb0ELb1ELb0ELb0EEEvNS_16Flash_fwd_paramsE)
        /*0014*/ 	.short	0x0160
        /*0016*/ 	.short	0x01d0


	//----- nvinfo : EIATTR_CBANK_PARAM_SIZE
	.align		4
.L_460:
        /*0018*/ 	.byte	0x03, 0x19
        /*001a*/ 	.short	0x01d0


	//----- nvinfo : EIATTR_KPARAM_INFO
	.align		4
        /*001c*/ 	.byte	0x04, 0x17
        /*001e*/ 	.short	(.L_462 - .L_461)
.L_461:
        /*0020*/ 	.word	0x00000000
        /*0024*/ 	.short	0x0000
        /*0026*/ 	.short	0x0000
        /*0028*/ 	.byte	0x00, 0xf0, 0x41, 0x07


	//----- nvinfo : EIATTR_MAXREG_COUNT
	.align		4
.L_462:
        /*002c*/ 	.byte	0x03, 0x1b
        /*002e*/ 	.short	0x00ff


	//----- nvinfo : EIATTR_NUM_BARRIERS
	.align		4
        /*0030*/ 	.byte	0x02, 0x4c
        /*0032*/ 	.byte	0x01
	.zero		1


	//----- nvinfo : EIATTR_ANNOTATIONS
	.align		4
        /*0034*/ 	.byte	0x04, 0x55
        /*0036*/ 	.short	(.L_464 - .L_463)


	//   ....[0]....
.L_463:
        /* <DEDUP_REMOVED lines=22> */


	//----- nvinfo : EIATTR_MERCURY_ISA_VERSION
	.align		4
.L_464:
        /*0180*/ 	.byte	0x03, 0x5f
        /*0182*/ 	.short	0x0000


	//----- nvinfo : EIATTR_COOP_GROUP_MASK_REGIDS
	.align		4
        /*0184*/ 	.byte	0x04, 0x29
        /*0186*/ 	.short	(.L_466 - .L_465)


	//   ....[0]....
.L_465:
        /*0188*/ 	.word	0xffffffff


	//   ....[1]....
        /*018c*/ 	.word	0xffffffff


	//   ....[2]....
        /*0190*/ 	.word	0xffffffff


	//   ....[3]....
        /*0194*/ 	.word	0xffffffff


	//   ....[4]....
        /*0198*/ 	.word	0xffffffff


	//   ....[5]....
        /*019c*/ 	.word	0xffffffff


	//   ....[6]....
        /*01a0*/ 	.word	0xffffffff


	//   ....[7]....
        /*01a4*/ 	.word	0xffffffff


	//   ....[8]....
        /*01a8*/ 	.word	0xffffffff


	//   ....[9]....
        /*01ac*/ 	.word	0xffffffff


	//   ....[10]....
        /*01b0*/ 	.word	0xffffffff


	//   ....[11]....
        /*01b4*/ 	.word	0xffffffff


	//   ....[12]....
        /*01b8*/ 	.word	0xffffffff


	//   ....[13]....
        /*01bc*/ 	.word	0xffffffff


	//   ....[14]....
        /*01c0*/ 	.word	0xffffffff


	//   ....[15]....
        /*01c4*/ 	.word	0xffffffff


	//   ....[16]....
        /*01c8*/ 	.word	0xffffffff


	//   ....[17]....
        /*01cc*/ 	.word	0xffffffff


	//   ....[18]....
        /*01d0*/ 	.word	0xffffffff


	//   ....[19]....
        /*01d4*/ 	.word	0xffffffff


	//   ....[20]....
        /*01d8*/ 	.word	0xffffffff


	//   ....[21]....
        /*01dc*/ 	.word	0xffffffff


	//   ....[22]....
        /*01e0*/ 	.word	0xffffffff


	//   ....[23]....
        /*01e4*/ 	.word	0xffffffff


	//   ....[24]....
        /*01e8*/ 	.word	0xffffffff


	//   ....[25]....
        /*01ec*/ 	.word	0xffffffff


	//   ....[26]....
        /*01f0*/ 	.word	0xffffffff


	//   ....[27]....
        /*01f4*/ 	.word	0xffffffff


	//   ....[28]....
        /*01f8*/ 	.word	0xffffffff


	//   ....[29]....
        /*01fc*/ 	.word	0xffffffff


	//   ....[30]....
        /*0200*/ 	.word	0xffffffff


	//   ....[31]....
        /*0204*/ 	.word	0xffffffff


	//   ....[32]....
        /*0208*/ 	.word	0xffffffff


	//   ....[33]....
        /*020c*/ 	.word	0xffffffff


	//   ....[34]....
        /*0210*/ 	.word	0xffffffff


	//   ....[35]....
        /*0214*/ 	.word	0xffffffff


	//   ....[36]....
        /*0218*/ 	.word	0xffffffff


	//   ....[37]....
        /*021c*/ 	.word	0xffffffff


	//   ....[38]....
        /*0220*/ 	.word	0xffffffff


	//   ....[39]....
        /*0224*/ 	.word	0xffffffff


	//   ....[40]....
        /*0228*/ 	.word	0xffffffff


	//   ....[41]....
        /*022c*/ 	.word	0xffffffff


	//   ....[42]....
        /*0230*/ 	.word	0xffffffff


	//   ....[43]....
        /*0234*/ 	.word	0xffffffff


	//   ....[44]....
        /*0238*/ 	.word	0xffffffff


	//   ....[45]....
        /*023c*/ 	.word	0xffffffff


	//   ....[46]....
        /*0240*/ 	.word	0xffffffff


	//   ....[47]....
        /*0244*/ 	.word	0xffffffff


	//   ....[48]....
        /*0248*/ 	.word	0xffffffff


	//   ....[49]....
        /*024c*/ 	.word	0xffffffff


	//   ....[50]....
        /*0250*/ 	.word	0xffffffff


	//   ....[51]....
        /*0254*/ 	.word	0xffffffff


	//   ....[52]....
        /*0258*/ 	.word	0xffffffff


	//   ....[53]....
        /*025c*/ 	.word	0xffffffff


	//   ....[54]....
        /*0260*/ 	.word	0xffffffff


	//   ....[55]....
        /*0264*/ 	.word	0xffffffff


	//----- nvinfo : EIATTR_COOP_GROUP_INSTR_OFFSETS
	.align		4
.L_466:
        /*0268*/ 	.byte	0x04, 0x28
        /*026a*/ 	.short	(.L_468 - .L_467)


	//   ....[0]....
.L_467:
        /*026c*/ 	.word	0x00002cd0


	//   ....[1]....
        /*0270*/ 	.word	0x00002d50


	//   ....[2]....
        /*0274*/ 	.word	0x00002e60


	//   ....[3]....
        /*0278*/ 	.word	0x00002ea0


	//   ....[4]....
        /*027c*/ 	.word	0x000032c0


	//   ....[5]....
        /*0280*/ 	.word	0x00003470


	//   ....[6]....
        /*0284*/ 	.word	0x000034f0


	//   ....[7]....
        /*0288*/ 	.word	0x00003710


	//   ....[8]....
        /*028c*/ 	.word	0x00005720


	//   ....[9]....
        /*0290*/ 	.word	0x00005800


	//   ....[10]....
        /*0294*/ 	.word	0x00005830


	//   ....[11]....
        /*0298*/ 	.word	0x00005910


	//   ....[12]....
        /*029c*/ 	.word	0x00005960


	//   ....[13]....
        /*02a0*/ 	.word	0x00005a60


	//   ....[14]....
        /*02a4*/ 	.word	0x00005af0


	//   ....[15]....
        /*02a8*/ 	.word	0x00005b70


	//   ....[16]....
        /*02ac*/ 	.word	0x00008780


	//   ....[17]....
        /*02b0*/ 	.word	0x000087d0


	//   ....[18]....
        /*02b4*/ 	.word	0x000088f0


	//   ....[19]....
        /*02b8*/ 	.word	0x00008980


	//   ....[20]....
        /*02bc*/ 	.word	0x000089b0


	//   ....[21]....
        /*02c0*/ 	.word	0x00008a00


	//   ....[22]....
        /*02c4*/ 	.word	0x00008a80


	//   ....[23]....
        /*02c8*/ 	.word	0x00008b40


	//   ....[24]....
        /*02cc*/ 	.word	0x0000b6a0


	//   ....[25]....
        /*02d0*/ 	.word	0x0000b950


	//   ....[26]....
        /*02d4*/ 	.word	0x0000b9c0


	//   ....[27]....
        /*02d8*/ 	.word	0x0000b9f0


	//   ....[28]....
        /*02dc*/ 	.word	0x0000ba30


	//   ....[29]....
        /*02e0*/ 	.word	0x0000bb20


	//   ....[30]....
        /*02e4*/ 	.word	0x0000bb50


	//   ....[31]....
        /*02e8*/ 	.word	0x0000bb80


	//   ....[32]....
        /*02ec*/ 	.word	0x0000e820


	//   ....[33]....
        /*02f0*/ 	.word	0x0000e890


	//   ....[34]....
        /*02f4*/ 	.word	0x0000e8d0


	//   ....[35]....
        /*02f8*/ 	.word	0x0000e960


	//   ....[36]....
        /*02fc*/ 	.word	0x0000e9b0


	//   ....[37]....
        /*0300*/ 	.word	0x0000ea00


	//   ....[38]....
        /*0304*/ 	.word	0x0000eaa0


	//   ....[39]....
        /*0308*/ 	.word	0x0000eb80


	//   ....[40]....
        /*030c*/ 	.word	0x00011570


	//   ....[41]....
        /*0310*/ 	.word	0x000115b0


	//   ....[42]....
        /*0314*/ 	.word	0x000115c0


	//   ....[43]....
        /*0318*/ 	.word	0x00011620


	//   ....[44]....
        /*031c*/ 	.word	0x00011650


	//   ....[45]....
        /*0320*/ 	.word	0x00011660


	//   ....[46]....
        /*0324*/ 	.word	0x000118e0


	//   ....[47]....
        /*0328*/ 	.word	0x00011980


	//   ....[48]....
        /*032c*/ 	.word	0x00013630


	//   ....[49]....
        /*0330*/ 	.word	0x00013670


	//   ....[50]....
        /*0334*/ 	.word	0x000136b0


	//   ....[51]....
        /*0338*/ 	.word	0x000136f0


	//   ....[52]....
        /*033c*/ 	.word	0x00013780


	//   ....[53]....
        /*0340*/ 	.word	0x000137b0


	//   ....[54]....
        /*0344*/ 	.word	0x000137e0


	//   ....[55]....
        /*0348*/ 	.word	0x00013810


	//----- nvinfo : EIATTR_EXIT_INSTR_OFFSETS
	.align		4
.L_468:
        /*034c*/ 	.byte	0x04, 0x1c
        /*034e*/ 	.short	(.L_470 - .L_469)


	//   ....[0]....
.L_469:
        /*0350*/ 	.word	0x000006e0


	//   ....[1]....
        /*0354*/ 	.word	0x00015930


	//   ....[2]....
        /*0358*/ 	.word	0x000159f0


	//   ....[3]....
        /*035c*/ 	.word	0x00016990


	//   ....[4]....
        /*0360*/ 	.word	0x00016a10


	//----- nvinfo : EIATTR_CTAIDZ_USED
	.align		4
.L_470:
        /*0364*/ 	.byte	0x01, 0x04
	.zero		2


	//----- nvinfo : EIATTR_CRS_STACK_SIZE
	.align		4
        /*0368*/ 	.byte	0x04, 0x1e
        /*036a*/ 	.short	(.L_472 - .L_471)
.L_471:
        /*036c*/ 	.word	0x00000000
.L_472:


//--------------------- .nv.info._ZN5flash16flash_fwd_kernelI23Flash_fwd_kernel_traitsILi128ELi128ELi32ELi4ELb0ELb0EN7cutlass6half_tE19Flash_kernel_traitsILi128ELi128ELi32ELi4ES3_EELb0ELb1ELb0ELb0ELb0ELb1ELb1ELb0EEEvNS_16Flash_fwd_paramsE --------------------------
	.section	.nv.info._ZN5flash16flash_fwd_kernelI23Flash_fwd_kernel_traitsILi128ELi128ELi32ELi4ELb0ELb0EN7cutlass6half_tE19Flash_kernel_traitsILi128ELi128ELi32ELi4ES3_EELb0ELb1ELb0ELb0ELb0ELb1ELb1ELb0EEEvNS_16Flash_fwd_paramsE,"",@"SHT_CUDA_INFO"
	.sectionflags	@""
	.align	4


	//----- nvinfo : EIATTR_CUDA_API_VERSION
	.align		4
        /*0000*/ 	.byte	0x04, 0x37
        /*0002*/ 	.short	(.L_474 - .L_473)
.L_473:
        /*0004*/ 	.word	0x00000082


	//----- nvinfo : EIATTR_SW2861232_WAR
	.align		4
.L_474:
        /*0008*/ 	.byte	0x01, 0x35
	.zero		2


	//----- nvinfo : EIATTR_PARAM_CBANK
	.align		4
        /*000c*/ 	.byte	0x04, 0x0a
        /*000e*/ 	.short	(.L_476 - .L_475)
	.align		4
.L_475:
        /*0010*/ 	.word	index@(.nv.constant0._ZN5flash16flash_fwd_kernelI23Flash_fwd_kernel_traitsILi128ELi128ELi32ELi4ELb0ELb0EN7cutlass6half_tE19Flash_kernel_traitsILi128ELi128ELi32ELi4ES3_EELb0ELb1ELb0ELb0ELb0ELb1ELb1ELb0EEEvNS_16Flash_fwd_paramsE)
        /*0014*/ 	.short	0x0160
        /*0016*/ 	.short	0x01d0


	//----- nvinfo : EIATTR_CBANK_PARAM_SIZE
	.align		4
.L_476:
        /*0018*/ 	.byte	0x03, 0x19
        /*001a*/ 	.short	0x01d0


	//----- nvinfo : EIATTR_KPARAM_INFO
	.align		4
        /*001c*/ 	.byte	0x04, 0x17
        /*001e*/ 	.short	(.L_478 - .L_477)
.L_477:
        /*0020*/ 	.word	0x00000000
        /*0024*/ 	.short	0x0000
        /*0026*/ 	.short	0x0000
        /*0028*/ 	.byte	0x00, 0xf0, 0x41, 0x07


	//----- nvinfo : EIATTR_MAXREG_COUNT
	.align		4
.L_478:
        /*002c*/ 	.byte	0x03, 0x1b
        /*002e*/ 	.short	0x00ff


	//----- nvinfo : EIATTR_NUM_BARRIERS
	.align		4
        /*0030*/ 	.byte	0x02, 0x4c
        /*0032*/ 	.byte	0x01
	.zero		1


	//----- nvinfo : EIATTR_ANNOTATIONS
	.align		4
        /*0034*/ 	.byte	0x04, 0x55
        /*0036*/ 	.short	(.L_480 - .L_479)


	//   ....[0]....
.L_479:
        /* <DEDUP_REMOVED lines=23> */


	//----- nvinfo : EIATTR_MERCURY_ISA_VERSION
	.align		4
.L_480:
        /*0190*/ 	.byte	0x03, 0x5f
        /*0192*/ 	.short	0x0000


	//----- nvinfo : EIATTR_COOP_GROUP_MASK_REGIDS
	.align		4
        /*0194*/ 	.byte	0x04, 0x29
        /*0196*/ 	.short	(.L_482 - .L_481)


	//   ....[0]....
.L_481:
        /*0198*/ 	.word	0xffffffff


	//   ....[1]....
        /*019c*/ 	.word	0xffffffff


	//   ....[2]....
        /*01a0*/ 	.word	0xffffffff


	//   ....[3]....
        /*01a4*/ 	.word	0xffffffff


	//   ....[4]....
        /*01a8*/ 	.word	0xffffffff


	//   ....[5]....
        /*01ac*/ 	.word	0xffffffff


	//   ....[6]....
        /*01b0*/ 	.word	0xffffffff


	//   ....[7]....
        /*01b4*/ 	.word	0xffffffff


	//   ....[8]....
        /*01b8*/ 	.word	0xffffffff


	//   ....[9]....
        /*01bc*/ 	.word	0xffffffff


	//   ....[10]....
        /*01c0*/ 	.word	0xffffffff


	//   ....[11]....
        /*01c4*/ 	.word	0xffffffff


	//   ....[12]....
        /*01c8*/ 	.word	0xffffffff


	//   ....[13]....
        /*01cc*/ 	.word	0xffffffff


	//   ....[14]....
        /*01d0*/ 	.word	0xffffffff


	//   ....[15]....
        /*01d4*/ 	.word	0xffffffff


	//   ....[16]....
        /*01d8*/ 	.word	0xffffffff


	//   ....[17]....
        /*01dc*/ 	.word	0xffffffff


	//   ....[18]....
        /*01e0*/ 	.word	0xffffffff


	//   ....[19]....
        /*01e4*/ 	.word	0xffffffff


	//   ....[20]....
        /*01e8*/ 	.word	0xffffffff


	//   ....[21]....
        /*01ec*/ 	.word	0xffffffff


	//   ....[22]....
        /*01f0*/ 	.word	0xffffffff


	//   ....[23]....
        /*01f4*/ 	.word	0xffffffff


	//   ....[24]....
        /*01f8*/ 	.word	0xffffffff


	//   ....[25]....
        /*01fc*/ 	.word	0xffffffff


	//   ....[26]....
        /*0200*/ 	.word	0xffffffff


	//   ....[27]....
        /*0204*/ 	.word	0xffffffff


	//   ....[28]....
        /*0208*/ 	.word	0xffffffff


	//   ....[29]....
        /*020c*/ 	.word	0xffffffff


	//   ....[30]....
        /*0210*/ 	.word	0xffffffff


	//   ....[31]....
        /*0214*/ 	.word	0xffffffff


	//   ....[32]....
        /*0218*/ 	.word	0xffffffff


	//   ....[33]....
        /*021c*/ 	.word	0xffffffff


	//   ....[34]....
        /*0220*/ 	.word	0xffffffff


	//   ....[35]....
        /*0224*/ 	.word	0xffffffff


	//   ....[36]....
        /*0228*/ 	.word	0xffffffff


	//   ....[37]....
        /*022c*/ 	.word	0xffffffff


	//   ....[38]....
        /*0230*/ 	.word	0xffffffff


	//   ....[39]....
        /*0234*/ 	.word	0xffffffff


	//   ....[40]....
        /*0238*/ 	.word	0xffffffff


	//   ....[41]....
        /*023c*/ 	.word	0xffffffff


	//   ....[42]....
        /*0240*/ 	.word	0xffffffff


	//   ....[43]....
        /*0244*/ 	.word	0xffffffff


	//   ....[44]....
        /*0248*/ 	.word	0xffffffff


	//   ....[45]....
        /*024c*/ 	.word	0xffffffff


	//   ....[46]....
        /*0250*/ 	.word	0xffffffff


	//   ....[47]....
        /*0254*/ 	.word	0xffffffff


	//   ....[48]....
        /*0258*/ 	.word	0xffffffff


	//   ....[49]....
        /*025c*/ 	.word	0xffffffff


	//   ....[50]....
        /*0260*/ 	.word	0xffffffff


	//   ....[51]....
        /*0264*/ 	.word	0xffffffff


	//   ....[52]....
        /*0268*/ 	.word	0xffffffff


	//   ....[53]....
        /*026c*/ 	.word	0xffffffff


	//   ....[54]....
        /*0270*/ 	.word	0xffffffff


	//   ....[55]....
        /*0274*/ 	.word	0xffffffff


	//----- nvinfo : EIATTR_COOP_GROUP_INSTR_OFFSETS
	.align		4
.L_482:
        /*0278*/ 	.byte	0x04, 0x28
        /*027a*/ 	.short	(.L_484 - .L_483)


	//   ....[0]....
.L_483:
        /*027c*/ 	.word	0x00002e30


	//   ....[1]....
        /*0280*/ 	.word	0x00002ee0


	//   ....[2]....
        /*0284*/ 	.word	0x00002ef0


	//   ....[3]....
        /*0288*/ 	.word	0x00002f70


	//   ....[4]....
        /*028c*/ 	.word	0x000032e0


	//   ....[5]....
        /*0290*/ 	.word	0x000033a0


	//   ....[6]....
        /*0294*/ 	.word	0x000033d0


	//   ....[7]....
        /*0298*/ 	.word	0x00003480


	//   ....[8]....
        /*029c*/ 	.word	0x00005000


	//   ....[9]....
        /*02a0*/ 	.word	0x000050d0


	//   ....[10]....
        /*02a4*/ 	.word	0x000050e0


	//   ....[11]....
        /*02a8*/ 	.word	0x000050f0


	//   ....[12]....
        /*02ac*/ 	.word	0x00005160


	//   ....[13]....
        /*02b0*/ 	.word	0x000051c0


	//   ....[14]....
        /*02b4*/ 	.word	0x00005200


	//   ....[15]....
        /*02b8*/ 	.word	0x000052b0


	//   ....[16]....
        /*02bc*/ 	.word	0x00007a60


	//   ....[17]....
        /*02c0*/ 	.word	0x00007b20


	//   ....[18]....
        /*02c4*/ 	.word	0x00007c20


	//   ....[19]....
        /*02c8*/ 	.word	0x00007ce0


	//   ....[20]....
        /*02cc*/ 	.word	0x00007db0


	//   ....[21]....
        /*02d0*/ 	.word	0x00007de0


	//   ....[22]....
        /*02d4*/ 	.word	0x00007f10


	//   ....[23]....
        /*02d8*/ 	.word	0x00007f30


	//   ....[24]....
        /*02dc*/ 	.word	0x0000a6e0


	//   ....[25]....
        /*02e0*/ 	.word	0x0000a8d0


	//   ....[26]....
        /*02e4*/ 	.word	0x0000a930


	//   ....[27]....
        /*02e8*/ 	.word	0x0000ab50


	//   ....[28]....
        /*02ec*/ 	.word	0x0000abb0


	//   ....[29]....
        /*02f0*/ 	.word	0x0000abd0


	//   ....[30]....
        /*02f4*/ 	.word	0x0000ac60


	//   ....[31]....
        /*02f8*/ 	.word	0x0000ac90


	//   ....[32]....
        /*02fc*/ 	.word	0x0000d830


	//   ....[33]....
        /*0300*/ 	.word	0x0000d880


	//   ....[34]....
        /*0304*/ 	.word	0x0000d8a0


	//   ....[35]....
        /*0308*/ 	.word	0x0000d8c0


	//   ....[36]....
        /*030c*/ 	.word	0x0000dd00


	//   ....[37]....
        /*0310*/ 	.word	0x0000de50


	//   ....[38]....
        /*0314*/ 	.word	0x0000de90


	//   ....[39]....
        /*0318*/ 	.word	0x0000e1e0


	//   ....[40]....
        /*031c*/ 	.word	0x0000ff90


	//   ....[41]....
        /*0320*/ 	.word	0x00010080


	//   ....[42]....
        /*0324*/ 	.word	0x000100c0


	//   ....[43]....
        /*0328*/ 	.word	0x000100d0


	//   ....[44]....
        /*032c*/ 	.word	0x000100e0


	//   ....[45]....
        /*0330*/ 	.word	0x00010110


	//   ....[46]....
        /*0334*/ 	.word	0x00010160


	//   ....[47]....
        /*0338*/ 	.word	0x00010190


	//   ....[48]....
        /*033c*/ 	.word	0x00011740


	//   ....[49]....
        /*0340*/ 	.word	0x00011780


	//   ....[50]....
        /*0344*/ 	.word	0x000117b0


	//   ....[51]....
        /*0348*/ 	.word	0x000117e0


	//   ....[52]....
        /*034c*/ 	.word	0x00011880


	//   ....[53]....
        /*0350*/ 	.word	0x000118b0


	//   ....[54]....
        /*0354*/ 	.word	0x000118f0


	//   ....[55]....
        /*0358*/ 	.word	0x00011920


	//----- nvinfo : EIATTR_EXIT_INSTR_OFFSETS
	.align		4
.L_484:
        /*035c*/ 	.byte	0x04, 0x1c
        /*035e*/ 	.short	(.L_486 - .L_485)


	//   ....[0]....
.L_485:
        /*0360*/ 	.word	0x000004d0


	//   ....[1]....
        /*0364*/ 	.word	0x00013aa0


	//   ....[2]....
        /*0368*/ 	.word	0x00013b70


	//   ....[3]....
        /*036c*/ 	.word	0x00014b10


	//   ....[4]....
        /*0370*/ 	.word	0x00014b90


	//----- nvinfo : EIATTR_CTAIDZ_USED
	.align		4
.L_486:
        /*0374*/ 	.byte	0x01, 0x04
	.zero		2


	//----- nvinfo : EIATTR_CRS_STACK_SIZE
	.align		4
        /*0378*/ 	.byte	0x04, 0x1e
        /*037a*/ 	.short	(.L_488 - .L_487)
.L_487:
        /*037c*/ 	.word	0x00000000
.L_488:


//--------------------- .nv.info._ZN5flash16flash_fwd_kernelI23Flash_fwd_kernel_traitsILi128ELi128ELi32ELi4ELb0ELb0EN7cutlass6half_tE19Flash_kernel_traitsILi128ELi128ELi32ELi4ES3_EELb1ELb1ELb0ELb1ELb0ELb0ELb0ELb0EEEvNS_16Flash_fwd_paramsE --------------------------
	.section	.nv.info._ZN5flash16flash_fwd_kernelI23Flash_fwd_kernel_traitsILi128ELi128ELi32ELi4ELb0ELb0EN7cutlass6half_tE19Flash_kernel_traitsILi128ELi128ELi32ELi4ES3_EELb1ELb1ELb0ELb1ELb0ELb0ELb0ELb0EEEvNS_16Flash_fwd_paramsE,"",@"SHT_CUDA_INFO"
	.sectionflags	@""
	.align	4


	//----- nvinfo : EIATTR_CUDA_API_VERSION
	.align		4
        /*0000*/ 	.byte	0x04, 0x37
        /*0002*/ 	.short	(.L_490 - .L_489)
.L_489:
        /*0004*/ 	.word	0x00000082


	//----- nvinfo : EIATTR_SW2861232_WAR
	.align		4
.L_490:
        /*0008*/ 	.byte	0x01, 0x35
	.zero		2


	//----- nvinfo : EIATTR_PARAM_CBANK
	.align		4
        /*000c*/ 	.byte	0x04, 0x0a
        /*000e*/ 	.short	(.L_492 - .L_491)
	.align		4
.L_491:
        /*0010*/ 	.word	index@(.nv.constant0._ZN5flash16flash_fwd_kernelI23Flash_fwd_kernel_traitsILi128ELi128ELi32ELi4ELb0ELb0EN7cutlass6half_tE19Flash_kernel_traitsILi128ELi128ELi32ELi4ES3_EELb1ELb1ELb0ELb1ELb0ELb0ELb0ELb0EEEvNS_16Flash_fwd_paramsE)
        /*0014*/ 	.short	0x0160
        /*0016*/ 	.short	0x01d0


	//----- nvinfo : EIATTR_CBANK_PARAM_SIZE
	.align		4
.L_492:
        /*0018*/ 	.byte	0x03, 0x19
        /*001a*/ 	.short	0x01d0


	//----- nvinfo : EIATTR_KPARAM_INFO
	.align		4
        /*001c*/ 	.byte	0x04, 0x17
        /*001e*/ 	.short	(.L_494 - .L_493)
.L_493:
        /*0020*/ 	.word	0x00000000
        /*0024*/ 	.short	0x0000
        /*0026*/ 	.short	0x0000
        /*0028*/ 	.byte	0x00, 0xf0, 0x41, 0x07


	//----- nvinfo : EIATTR_MAXREG_COUNT
	.align		4
.L_494:
        /*002c*/ 	.byte	0x03, 0x1b
        /*002e*/ 	.short	0x00ff


	//----- nvinfo : EIATTR_NUM_BARRIERS
	.align		4
        /*0030*/ 	.byte	0x02, 0x4c
        /*0032*/ 	.byte	0x01
	.zero		1


	//----- nvinfo : EIATTR_ANNOTATIONS
	.align		4
        /*0034*/ 	.byte	0x04, 0x55
        /*0036*/ 	.short	(.L_496 - .L_495)


	//   ....[0]....
.L_495:
        /* <DEDUP_REMOVED lines=36> */


	//----- nvinfo : EIATTR_MERCURY_ISA_VERSION
	.align		4
.L_496:
        /*0268*/ 	.byte	0x03, 0x5f
        /*026a*/ 	.short	0x0000


	//----- nvinfo : EIATTR_COOP_GROUP_MASK_REGIDS
	.align		4
        /*026c*/ 	.byte	0x04, 0x29
        /*026e*/ 	.short	(.L_498 - .L_497)


	//   ....[0]....
.L_497:
        /*0270*/ 	.word	0xffffffff


	//   ....[1]....
        /*0274*/ 	.word	0xffffffff


	//   ....[2]....
        /*0278*/ 	.word	0xffffffff


	//   ....[3]....
        /*027c*/ 	.word	0xffffffff


	//   ....[4]....
        /*0280*/ 	.word	0xffffffff


	//   ....[5]....
        /*0284*/ 	.word	0xffffffff


	//   ....[6]....
        /*0288*/ 	.word	0xffffffff


	//   ....[7]....
        /*028c*/ 	.word	0xffffffff


	//   ....[8]....
        /*0290*/ 	.word	0xffffffff


	//   ....[9]....
        /*0294*/ 	.word	0xffffffff


	//   ....[10]....
        /*0298*/ 	.word	0xffffffff


	//   ....[11]....
        /*029c*/ 	.word	0xffffffff


	//   ....[12]....
        /*02a0*/ 	.word	0xffffffff


	//   ....[13]....
        /*02a4*/ 	.word	0xffffffff


	//   ....[14]....
        /*02a8*/ 	.word	0xffffffff


	//   ....[15]....
        /*02ac*/ 	.word	0xffffffff


	//   ....[16]....
        /*02b0*/ 	.word	0xffffffff


	//   ....[17]....
        /*02b4*/ 	.word	0xffffffff


	//   ....[18]....
        /*02b8*/ 	.word	0xffffffff


	//   ....[19]....
        /*02bc*/ 	.word	0xffffffff


	//   ....[20]....
        /*02c0*/ 	.word	0xffffffff


	//   ....[21]....
        /*02c4*/ 	.word	0xffffffff


	//   ....[22]....
        /*02c8*/ 	.word	0xffffffff


	//   ....[23]....
        /*02cc*/ 	.word	0xffffffff


	//   ....[24]....
        /*02d0*/ 	.word	0xffffffff


	//   ....[25]....
        /*02d4*/ 	.word	0xffffffff


	//   ....[26]....
        /*02d8*/ 	.word	0xffffffff


	//   ....[27]....
        /*02dc*/ 	.word	0xffffffff


	//   ....[28]....
        /*02e0*/ 	.word	0xffffffff


	//   ....[29]....
        /*02e4*/ 	.word	0xffffffff


	//   ....[30]....
        /*02e8*/ 	.word	0xffffffff


	//   ....[31]....
        /*02ec*/ 	.word	0xffffffff


	//   ....[32]....
        /*02f0*/ 	.word	0xffffffff


	//   ....[33]....
        /*02f4*/ 	.word	0xffffffff


	//   ....[34]....
        /*02f8*/ 	.word	0xffffffff


	//   ....[35]....
        /*02fc*/ 	.word	0xffffffff


	//   ....[36]....
        /*0300*/ 	.word	0xffffffff


	//   ....[37]....
        /*0304*/ 	.word	0xffffffff


	//   ....[38]....
        /*0308*/ 	.word	0xffffffff


	//   ....[39]....
        /*030c*/ 	.word	0xffffffff


	//   ....[40]....
        /*0310*/ 	.word	0xffffffff


	//   ....[41]....
        /*0314*/ 	.word	0xffffffff


	//   ....[42]....
        /*0318*/ 	.word	0xffffffff


	//   ....[43]....
        /*031c*/ 	.word	0xffffffff


	//   ....[44]....
        /*0320*/ 	.word	0xffffffff


	//   ....[45]....
        /*0324*/ 	.word	0xffffffff


	//   ....[46]....
        /*0328*/ 	.word	0xffffffff


	//   ....[47]....
        /*032c*/ 	.word	0xffffffff


	//   ....[48]....
        /*0330*/ 	.word	0xffffffff


	//   ....[49]....
        /*0334*/ 	.word	0xffffffff


	//   ....[50]....
        /*0338*/ 	.word	0xffffffff


	//   ....[51]....
        /*033c*/ 	.word	0xffffffff


	//   ....[52]....
        /*0340*/ 	.word	0xffffffff


	//   ....[53]....
        /*0344*/ 	.word	0xffffffff


	//   ....[54]....
        /*0348*/ 	.word	0xffffffff


	//   ....[55]....
        /*034c*/ 	.word	0xffffffff


	//----- nvinfo : EIATTR_COOP_GROUP_INSTR_OFFSETS
	.align		4
.L_498:
        /*0350*/ 	.byte	0x04, 0x28
        /*0352*/ 	.short	(.L_500 - .L_499)


	//   ....[0]....
.L_499:
        /*0354*/ 	.word	0x00003f80


	//   ....[1]....
        /*0358*/ 	.word	0x00003fc0


	//   ....[2]....
        /*035c*/ 	.word	0x00004080


	//   ....[3]....
        /*0360*/ 	.word	0x000040b0


	//   ....[4]....
        /*0364*/ 	.word	0x00004720


	//   ....[5]....
        /*0368*/ 	.word	0x00004900


	//   ....[6]....
        /*036c*/ 	.word	0x00004b80


	//   ....[7]....
        /*0370*/ 	.word	0x00004c30


	//   ....[8]....
        /*0374*/ 	.word	0x00006c00


	//   ....[9]....
        /*0378*/ 	.word	0x00006c40


	//   ....[10]....
        /*037c*/ 	.word	0x00006c60


	//   ....[11]....
        /*0380*/ 	.word	0x00007020


	//   ....[12]....
        /*0384*/ 	.word	0x00007090


	//   ....[13]....
        /*0388*/ 	.word	0x00007140


	//   ....[14]....
        /*038c*/ 	.word	0x000071f0


	//   ....[15]....
        /*0390*/ 	.word	0x00007340


	//   ....[16]....
        /*0394*/ 	.word	0x0000a4b0


	//   ....[17]....
        /*0398*/ 	.word	0x0000a4d0


	//   ....[18]....
        /*039c*/ 	.word	0x0000a9a0


	//   ....[19]....
        /*03a0*/ 	.word	0x0000aa10


	//   ....[20]....
        /*03a4*/ 	.word	0x0000aa70


	//   ....[21]....
        /*03a8*/ 	.word	0x0000aa90


	//   ....[22]....
        /*03ac*/ 	.word	0x0000ab00


	//   ....[23]....
        /*03b0*/ 	.word	0x0000abb0


	//   ....[24]....
        /*03b4*/ 	.word	0x0000dd70


	//   ....[25]....
        /*03b8*/ 	.word	0x0000e040


	//   ....[26]....
        /*03bc*/ 	.word	0x0000e130


	//   ....[27]....
        /*03c0*/ 	.word	0x0000e210


	//   ....[28]....
        /*03c4*/ 	.word	0x0000e230


	//   ....[29]....
        /*03c8*/ 	.word	0x0000e2a0


	//   ....[30]....
        /*03cc*/ 	.word	0x0000e380


	//   ....[31]....
        /*03d0*/ 	.word	0x0000e430


	//   ....[32]....
        /*03d4*/ 	.word	0x00011590


	//   ....[33]....
        /*03d8*/ 	.word	0x000115d0


	//   ....[34]....
        /*03dc*/ 	.word	0x00011640


	//   ....[35]....
        /*03e0*/ 	.word	0x00011710


	//   ....[36]....
        /*03e4*/ 	.word	0x00011740


	//   ....[37]....
        /*03e8*/ 	.word	0x00011750


	//   ....[38]....
        /*03ec*/ 	.word	0x000117b0


	//   ....[39]....
        /*03f0*/ 	.word	0x00011920


	//   ....[40]....
        /*03f4*/ 	.word	0x00014b40


	//   ....[41]....
        /*03f8*/ 	.word	0x00014b50


	//   ....[42]....
        /*03fc*/ 	.word	0x00014b60


	//   ....[43]....
        /*0400*/ 	.word	0x00014b80


	//   ....[44]....
        /*0404*/ 	.word	0x00014ba0


	//   ....[45]....
        /*0408*/ 	.word	0x00014bc0


	//   ....[46]....
        /*040c*/ 	.word	0x00015020


	//   ....[47]....
        /*0410*/ 	.word	0x00015130


	//   ....[48]....
        /*0414*/ 	.word	0x00016b90


	//   ....[49]....
        /*0418*/ 	.word	0x00016bd0


	//   ....[50]....
        /*041c*/ 	.word	0x00016c00


	//   ....[51]....
        /*0420*/ 	.word	0x00016c40


	//   ....[52]....
        /*0424*/ 	.word	0x00016cd0


	//   ....[53]....
        /*0428*/ 	.word	0x00016cf0


	//   ....[54]....
        /*042c*/ 	.word	0x00016e40


	//   ....[55]....
        /*0430*/ 	.word	0x00016e80


	//----- nvinfo : EIATTR_EXIT_INSTR_OFFSETS
	.align		4
.L_500:
        /*0434*/ 	.byte	0x04, 0x1c
        /*0436*/ 	.short	(.L_502 - .L_501)


	//   ....[0]....
.L_501:
        /*0438*/ 	.word	0x00000730


	//   ....[1]....
        /*043c*/ 	.word	0x00019060


	//   ....[2]....
        /*0440*/ 	.word	0x00019140


	//   ....[3]....
        /*0444*/ 	.word	0x00019160


	//   ....[4]....
        /*0448*/ 	.word	0x0001a220


	//   ....[5]....
        /*044c*/ 	.word	0x0001a2a0


	//----- nvinfo : EIATTR_CTAIDZ_USED
	.align		4
.L_502:
        /*0450*/ 	.byte	0x01, 0x04
	.zero		2


	//----- nvinfo : EIATTR_CRS_STACK_SIZE
	.align		4
        /*0454*/ 	.byte	0x04, 0x1e
        /*0456*/ 	.short	(.L_504 - .L_503)
.L_503:
        /*0458*/ 	.word	0x00000000
.L_504:


//--------------------- .nv.info._ZN5flash16flash_fwd_kernelI23Flash_fwd_kernel_traitsILi128ELi128ELi32ELi4ELb0ELb0EN7cutlass6half_tE19Flash_kernel_traitsILi128ELi128ELi32ELi4ES3_EELb1ELb1ELb0ELb0ELb0ELb0ELb0ELb1EEEvNS_16Flash_fwd_paramsE --------------------------
	.section	.nv.info._ZN5flash16flash_fwd_kernelI23Flash_fwd_kernel_traitsILi128ELi128ELi32ELi4ELb0ELb0EN7cutlass6half_tE19Flash_kernel_traitsILi128ELi128ELi32ELi4ES3_EELb1ELb1ELb0ELb0ELb0ELb0ELb0ELb1EEEvNS_16Flash_fwd_paramsE,"",@"SHT_CUDA_INFO"
	.sectionflags	@""
	.align	4


	//----- nvinfo : EIATTR_CUDA_API_VERSION
	.align		4
        /*0000*/ 	.byte	0x04, 0x37
        /*0002*/ 	.short	(.L_506 - .L_505)
.L_505:
        /*0004*/ 	.word	0x00000082


	//----- nvinfo : EIATTR_SW2861232_WAR
	.align		4
.L_506:
        /*0008*/ 	.byte	0x01, 0x35
	.zero		2


	//----- nvinfo : EIATTR_PARAM_CBANK
	.align		4
        /*000c*/ 	.byte	0x04, 0x0a
        /*000e*/ 	.short	(.L_508 - .L_507)
	.align		4
.L_507:
        /*0010*/ 	.word	index@(.nv.constant0._ZN5flash16flash_fwd_kernelI23Flash_fwd_kernel_traitsILi128ELi128ELi32ELi4ELb0ELb0EN7cutlass6half_tE19Flash_kernel_traitsILi128ELi128ELi32ELi4ES3_EELb1ELb1ELb0ELb0ELb0ELb0ELb0ELb1EEEvNS_16Flash_fwd_paramsE)
        /*0014*/ 	.short	0x0160
        /*0016*/ 	.short	0x01d0


	//----- nvinfo : EIATTR_CBANK_PARAM_SIZE
	.align		4
.L_508:
        /*0018*/ 	.byte	0x03, 0x19
        /*001a*/ 	.short	0x01d0


	//----- nvinfo : EIATTR_KPARAM_INFO
	.align		4
        /*001c*/ 	.byte	0x04, 0x17
        /*001e*/ 	.short	(.L_510 - .L_509)
.L_509:
        /*0020*/ 	.word	0x00000000
        /*0024*/ 	.short	0x0000
        /*0026*/ 	.short	0x0000
        /*0028*/ 	.byte	0x00, 0xf0, 0x41, 0x07


	//----- nvinfo : EIATTR_MAXREG_COUNT
	.align		4
.L_510:
        /*002c*/ 	.byte	0x03, 0x1b
        /*002e*/ 	.short	0x00ff


	//----- nvinfo : EIATTR_NUM_BARRIERS
	.align		4
        /*0030*/ 	.byte	0x02, 0x4c
        /*0032*/ 	.byte	0x01
	.zero		1


	//----- nvinfo : EIATTR_ANNOTATIONS
	.align		4
        /*0034*/ 	.byte	0x04, 0x55
        /*0036*/ 	.short	(.L_512 - .L_511)


	//   ....[0]....
.L_511:
        /* <DEDUP_REMOVED lines=136> */


	//----- nvinfo : EIATTR_MERCURY_ISA_VERSION
	.align		4
.L_512:
        /*08a8*/ 	.byte	0x03, 0x5f
        /*08aa*/ 	.short	0x0000


	//----- nvinfo : EIATTR_COOP_GROUP_MASK_REGIDS
	.align		4
        /*08ac*/ 	.byte	0x04, 0x29
        /*08ae*/ 	.short	(.L_514 - .L_513)


	//   ....[0]....
.L_513:
        /*08b0*/ 	.word	0xffffffff


	//   ....[1]....
        /*08b4*/ 	.word	0xffffffff


	//   ....[2]....
        /*08b8*/ 	.word	0xffffffff


	//   ....[3]....
        /*08bc*/ 	.word	0xffffffff


	//   ....[4]....
        /*08c0*/ 	.word	0xffffffff


	//   ....[5]....
        /*08c4*/ 	.word	0xffffffff


	//   ....[6]....
        /*08c8*/ 	.word	0xffffffff


	//   ....[7]....
        /*08cc*/ 	.word	0xffffffff


	//   ....[8]....
        /*08d0*/ 	.word	0xffffffff


	//   ....[9]....
        /*08d4*/ 	.word	0xffffffff


	//   ....[10]....
        /*08d8*/ 	.word	0xffffffff


	//   ....[11]....
        /*08dc*/ 	.word	0xffffffff


	//   ....[12]....
        /*08e0*/ 	.word	0xffffffff


	//   ....[13]....
        /*08e4*/ 	.word	0xffffffff


	//   ....[14]....
        /*08e8*/ 	.word	0xffffffff


	//   ....[15]....
        /*08ec*/ 	.word	0xffffffff


	//   ....[16]....
        /*08f0*/ 	.word	0xffffffff


	//   ....[17]....
        /*08f4*/ 	.word	0xffffffff


	//   ....[18]....
        /*08f8*/ 	.word	0xffffffff


	//   ....[19]....
        /*08fc*/ 	.word	0xffffffff


	//   ....[20]....
        /*0900*/ 	.word	0xffffffff


	//   ....[21]....
        /*0904*/ 	.word	0xffffffff


	//   ....[22]....
        /*0908*/ 	.word	0xffffffff


	//   ....[23]....
        /*090c*/ 	.word	0xffffffff


	//   ....[24]....
        /*0910*/ 	.word	0xffffffff


	//   ....[25]....
        /*0914*/ 	.word	0xffffffff


	//   ....[26]....
        /*0918*/ 	.word	0xffffffff


	//   ....[27]....
        /*091c*/ 	.word	0xffffffff


	//   ....[28]....
        /*0920*/ 	.word	0xffffffff


	//   ....[29]....
        /*0924*/ 	.word	0xffffffff


	//   ....[30]....
        /*0928*/ 	.word	0xffffffff


	//   ....[31]....
        /*092c*/ 	.word	0xffffffff


	//   ....[32]....
        /*0930*/ 	.word	0xffffffff


	//   ....[33]....
        /*0934*/ 	.word	0xffffffff


	//   ....[34]....
        /*0938*/ 	.word	0xffffffff


	//   ....[35]....
        /*093c*/ 	.word	0xffffffff


	//   ....[36]....
        /*0940*/ 	.word	0xffffffff


	//   ....[37]....
        /*0944*/ 	.word	0xffffffff


	//   ....[38]....
        /*0948*/ 	.word	0xffffffff


	//   ....[39]....
        /*094c*/ 	.word	0xffffffff


	//   ....[40]....
        /*0950*/ 	.word	0xffffffff


	//   ....[41]....
        /*0954*/ 	.word	0xffffffff


	//   ....[42]....
        /*0958*/ 	.word	0xffffffff


	//   ....[43]....
        /*095c*/ 	.word	0xffffffff


	//   ....[44]....
        /*0960*/ 	.word	0xffffffff


	//   ....[45]....
        /*0964*/ 	.word	0xffffffff


	//   ....[46]....
        /*0968*/ 	.word	0xffffffff


	//   ....[47]....
        /*096c*/ 	.word	0xffffffff


	//   ....[48]....
        /*0970*/ 	.word	0xffffffff


	//   ....[49]....
        /*0974*/ 	.word	0xffffffff


	//   ....[50]....
        /*0978*/ 	.word	0xffffffff


	//   ....[51]....
        /*097c*/ 	.word	0xffffffff


	//   ....[52]....
        /*0980*/ 	.word	0xffffffff


	//   ....[53]....
        /*0984*/ 	.word	0xffffffff


	//   ....[54]....
        /*0988*/ 	.word	0xffffffff


	//   ....[55]....
        /*098c*/ 	.word	0xffffffff


	//----- nvinfo : EIATTR_COOP_GROUP_INSTR_OFFSETS
	.align		4
.L_514:
        /*0990*/ 	.byte	0x04, 0x28
        /*0992*/ 	.short	(.L_516 - .L_515)


	//   ....[0]....
.L_515:
        /*0994*/ 	.word	0x00003b80


	//   ....[1]....
        /*0998*/ 	.word	0x00003d40


	//   ....[2]....
        /*099c*/ 	.word	0x00003d80


	//   ....[3]....
        /*09a0*/ 	.word	0x00003ed0


	//   ....[4]....
        /*09a4*/ 	.word	0x00003fd0


	//   ....[5]....
        /*09a8*/ 	.word	0x00004280


	//   ....[6]....
        /*09ac*/ 	.word	0x000042f0


	//   ....[7]....
        /*09b0*/ 	.word	0x00004490


	//   ....[8]....
        /*09b4*/ 	.word	0x00007580


	//   ....[9]....
        /*09b8*/ 	.word	0x000075a0


	//   ....[10]....
        /*09bc*/ 	.word	0x00007aa0


	//   ....[11]....
        /*09c0*/ 	.word	0x00007ac0


	//   ....[12]....
        /*09c4*/ 	.word	0x00008150


	//   ....[13]....
        /*09c8*/ 	.word	0x000081b0


	//   ....[14]....
        /*09cc*/ 	.word	0x000081d0


	//   ....[15]....
        /*09d0*/ 	.word	0x000081f0


	//   ....[16]....
        /*09d4*/ 	.word	0x0000c690


	//   ....[17]....
        /*09d8*/ 	.word	0x0000c6b0


	//   ....[18]....
        /*09dc*/ 	.word	0x0000ccb0


	//   ....[19]....
        /*09e0*/ 	.word	0x0000ccd0


	//   ....[20]....
        /*09e4*/ 	.word	0x0000d2f0


	//   ....[21]....
        /*09e8*/ 	.word	0x0000d3c0


	//   ....[22]....
        /*09ec*/ 	.word	0x0000d3d0


	//   ....[23]....
        /*09f0*/ 	.word	0x0000d3f0


	//   ....[24]....
        /*09f4*/ 	.word	0x00011a30


	//   ....[25]....
        /*09f8*/ 	.word	0x00011a70


	//   ....[26]....
        /*09fc*/ 	.word	0x00011fc0


	//   ....[27]....
        /*0a00*/ 	.word	0x00011fe0


	//   ....[28]....
        /*0a04*/ 	.word	0x00012570


	//   ....[29]....
        /*0a08*/ 	.word	0x00012640


	//   ....[30]....
        /*0a0c*/ 	.word	0x00012670


	//   ....[31]....
        /*0a10*/ 	.word	0x00012690


	//   ....[32]....
        /*0a14*/ 	.word	0x00016da0


	//   ....[33]....
        /*0a18*/ 	.word	0x00016ec0


	//   ....[34]....
        /*0a1c*/ 	.word	0x00016ef0


	//   ....[35]....
        /*0a20*/ 	.word	0x00016f00


	//   ....[36]....
        /*0a24*/ 	.word	0x00016fa0


	//   ....[37]....
        /*0a28*/ 	.word	0x00016fc0


	//   ....[38]....
        /*0a2c*/ 	.word	0x00017240


	//   ....[39]....
        /*0a30*/ 	.word	0x00017350


	//   ....[40]....
        /*0a34*/ 	.word	0x0001be20


	//   ....[41]....
        /*0a38*/ 	.word	0x0001be70


	//   ....[42]....
        /*0a3c*/ 	.word	0x0001beb0


	//   ....[43]....
        /*0a40*/ 	.word	0x0001bee0


	//   ....[44]....
        /*0a44*/ 	.word	0x0001bf00


	//   ....[45]....
        /*0a48*/ 	.word	0x0001c070


	//   ....[46]....
        /*0a4c*/ 	.word	0x0001c0b0


	//   ....[47]....
        /*0a50*/ 	.word	0x0001c100


	//   ....[48]....
        /*0a54*/ 	.word	0x0001f1e0


	//   ....[49]....
        /*0a58*/ 	.word	0x0001f220


	//   ....[50]....
        /*0a5c*/ 	.word	0x0001f250


	//   ....[51]....
        /*0a60*/ 	.word	0x0001f320


	//   ....[52]....
        /*0a64*/ 	.word	0x0001f350


	//   ....[53]....
        /*0a68*/ 	.word	0x0001f380


	//   ....[54]....
        /*0a6c*/ 	.word	0x0001f3b0


	//   ....[55]....
        /*0a70*/ 	.word	0x0001f4b0


	//----- nvinfo : EIATTR_EXIT_INSTR_OFFSETS
	.align		4
.L_516:
        /*0a74*/ 	.byte	0x04, 0x1c
        /*0a76*/ 	.short	(.L_518 - .L_517)


	//   ....[0]....
.L_517:
        /*0a78*/ 	.word	0x000006c0


	//   ....[1]....
        /*0a7c*/ 	.word	0x00021780


	//   ....[2]....
        /*0a80*/ 	.word	0x00021860


	//   ....[3]....
        /*0a84*/ 	.word	0x00021880


	//   ....[4]....
        /*0a88*/ 	.word	0x00022940


	//   ....[5]....
        /*0a8c*/ 	.word	0x000229c0


	//----- nvinfo : EIATTR_CTAIDZ_USED
	.align		4
.L_518:
        /*0a90*/ 	.byte	0x01, 0x04
	.zero		2


	//----- nvinfo : EIATTR_CRS_STACK_SIZE
	.align		4
        /*0a94*/ 	.byte	0x04, 0x1e
        /*0a96*/ 	.short	(.L_520 - .L_519)
.L_519:
        /*0a98*/ 	.word	0x00000000
.L_520:


//--------------------- .nv.info._ZN5flash16flash_fwd_kernelI23Flash_fwd_kernel_traitsILi128ELi128ELi32ELi4ELb0ELb0EN7cutlass6half_tE19Flash_kernel_traitsILi128ELi128ELi32ELi4ES3_EELb0ELb1ELb0ELb0ELb0ELb0ELb1ELb0EEEvNS_16Flash_fwd_paramsE --------------------------
	.section	.nv.info._ZN5flash16flash_fwd_kernelI23Flash_fwd_kernel_traitsILi128ELi128ELi32ELi4ELb0ELb0EN7cutlass6half_tE19Flash_kernel_traitsILi128ELi128ELi32ELi4ES3_EELb0ELb1ELb0ELb0ELb0ELb0ELb1ELb0EEEvNS_16Flash_fwd_paramsE,"",@"SHT_CUDA_INFO"
	.sectionflags	@""
	.align	4


	//----- nvinfo : EIATTR_CUDA_API_VERSION
	.align		4
        /*0000*/ 	.byte	0x04, 0x37
        /*0002*/ 	.short	(.L_522 - .L_521)
.L_521:
        /*0004*/ 	.word	0x00000082


	//----- nvinfo : EIATTR_SW2861232_WAR
	.align		4
.L_522:
        /*0008*/ 	.byte	0x01, 0x35
	.zero		2


	//----- nvinfo : EIATTR_PARAM_CBANK
	.align		4
        /*000c*/ 	.byte	0x04, 0x0a
        /*000e*/ 	.short	(.L_524 - .L_523)
	.align		4
.L_523:
        /*0010*/ 	.word	index@(.nv.constant0._ZN5flash16flash_fwd_kernelI23Flash_fwd_kernel_traitsILi128ELi128ELi32ELi4ELb0ELb0EN7cutlass6half_tE19Flash_kernel_traitsILi128ELi128ELi32ELi4ES3_EELb0ELb1ELb0ELb0ELb0ELb0ELb1ELb0EEEvNS_16Flash_fwd_paramsE)
        /*0014*/ 	.short	0x0160
        /*0016*/ 	.short	0x01d0


	//----- nvinfo : EIATTR_CBANK_PARAM_SIZE
	.align		4
.L_524:
        /*0018*/ 	.byte	0x03, 0x19
        /*001a*/ 	.short	0x01d0


	//----- nvinfo : EIATTR_KPARAM_INFO
	.align		4
        /*001c*/ 	.byte	0x04, 0x17
        /*001e*/ 	.short	(.L_526 - .L_525)
.L_525:
        /*0020*/ 	.word	0x00000000
        /*0024*/ 	.short	0x0000
        /*0026*/ 	.short	0x0000
        /*0028*/ 	.byte	0x00, 0xf0, 0x41, 0x07


	//----- nvinfo : EIATTR_MAXREG_COUNT
	.align		4
.L_526:
        /*002c*/ 	.byte	0x03, 0x1b
        /*002e*/ 	.short	0x00ff


	//----- nvinfo : EIATTR_NUM_BARRIERS
	.align		4
        /*0030*/ 	.byte	0x02, 0x4c
        /*0032*/ 	.byte	0x01
	.zero		1


	//----- nvinfo : EIATTR_ANNOTATIONS
	.align		4
        /*0034*/ 	.byte	0x04, 0x55
        /*0036*/ 	.short	(.L_528 - .L_527)


	//   ....[0]....
.L_527:
        /* <DEDUP_REMOVED lines=24> */


	//----- nvinfo : EIATTR_MERCURY_ISA_VERSION
	.align		4
.L_528:
        /*01a8*/ 	.byte	0x03, 0x5f
        /*01aa*/ 	.short	0x0000


	//----- nvinfo : EIATTR_COOP_GROUP_MASK_REGIDS
	.align		4
        /*01ac*/ 	.byte	0x04, 0x29
        /*01ae*/ 	.short	(.L_530 - .L_529)


	//   ....[0]....
.L_529:
        /*01b0*/ 	.word	0xffffffff


	//   ....[1]....
        /*01b4*/ 	.word	0xffffffff


	//   ....[2]....
        /*01b8*/ 	.word	0xffffffff


	//   ....[3]....
        /*01bc*/ 	.word	0xffffffff


	//   ....[4]....
        /*01c0*/ 	.word	0xffffffff


	//   ....[5]....
        /*01c4*/ 	.word	0xffffffff


	//   ....[6]....
        /*01c8*/ 	.word	0xffffffff


	//   ....[7]....
        /*01cc*/ 	.word	0xffffffff


	//   ....[8]....
        /*01d0*/ 	.word	0xffffffff


	//   ....[9]....
        /*01d4*/ 	.word	0xffffffff


	//   ....[10]....
        /*01d8*/ 	.word	0xffffffff


	//   ....[11]....
        /*01dc*/ 	.word	0xffffffff


	//   ....[12]....
        /*01e0*/ 	.word	0xffffffff


	//   ....[13]....
        /*01e4*/ 	.word	0xffffffff


	//   ....[14]....
        /*01e8*/ 	.word	0xffffffff


	//   ....[15]....
        /*01ec*/ 	.word	0xffffffff


	//   ....[16]....
        /*01f0*/ 	.word	0xffffffff


	//   ....[17]....
        /*01f4*/ 	.word	0xffffffff


	//   ....[18]....
        /*01f8*/ 	.word	0xffffffff


	//   ....[19]....
        /*01fc*/ 	.word	0xffffffff


	//   ....[20]....
        /*0200*/ 	.word	0xffffffff


	//   ....[21]....
        /*0204*/ 	.word	0xffffffff


	//   ....[22]....
        /*0208*/ 	.word	0xffffffff


	//   ....[23]....
        /*020c*/ 	.word	0xffffffff


	//   ....[24]....
        /*0210*/ 	.word	0xffffffff


	//   ....[25]....
        /*0214*/ 	.word	0xffffffff


	//   ....[26]....
        /*0218*/ 	.word	0xffffffff


	//   ....[27]....
        /*021c*/ 	.word	0xffffffff


	//   ....[28]....
        /*0220*/ 	.word	0xffffffff


	//   ....[29]....
        /*0224*/ 	.word	0xffffffff


	//   ....[30]....
        /*0228*/ 	.word	0xffffffff


	//   ....[31]....
        /*022c*/ 	.word	0xffffffff


	//   ....[32]....
        /*0230*/ 	.word	0xffffffff


	//   ....[33]....
        /*0234*/ 	.word	0xffffffff


	//   ....[34]....
        /*0238*/ 	.word	0xffffffff


	//   ....[35]....
        /*023c*/ 	.word	0xffffffff


	//   ....[36]....
        /*0240*/ 	.word	0xffffffff


	//   ....[37]....
        /*0244*/ 	.word	0xffffffff


	//   ....[38]....
        /*0248*/ 	.word	0xffffffff


	//   ....[39]....
        /*024c*/ 	.word	0xffffffff


	//   ....[40]....
        /*0250*/ 	.word	0xffffffff


	//   ....[41]....
        /*0254*/ 	.word	0xffffffff


	//   ....[42]....
        /*0258*/ 	.word	0xffffffff


	//   ....[43]....
        /*025c*/ 	.word	0xffffffff


	//   ....[44]....
        /*0260*/ 	.word	0xffffffff


	//   ....[45]....
        /*0264*/ 	.word	0xffffffff


	//   ....[46]....
        /*0268*/ 	.word	0xffffffff


	//   ....[47]....
        /*026c*/ 	.word	0xffffffff


	//   ....[48]....
        /*0270*/ 	.word	0xffffffff


	//   ....[49]....
        /*0274*/ 	.word	0xffffffff


	//   ....[50]....
        /*0278*/ 	.word	0xffffffff


	//   ....[51]....
        /*027c*/ 	.word	0xffffffff


	//   ....[52]....
        /*0280*/ 	.word	0xffffffff


	//   ....[53]....
        /*0284*/ 	.word	0xffffffff


	//   ....[54]....
        /*0288*/ 	.word	0xffffffff


	//   ....[55]....
        /*028c*/ 	.word	0xffffffff


	//----- nvinfo : EIATTR_COOP_GROUP_INSTR_OFFSETS
	.align		4
.L_530:
        /*0290*/ 	.byte	0x04, 0x28
        /*0292*/ 	.short	(.L_532 - .L_531)


	//   ....[0]....
.L_531:
        /*0294*/ 	.word	0x00003910


	//   ....[1]....
        /*0298*/ 	.word	0x000039c0


	//   ....[2]....
        /*029c*/ 	.word	0x000039d0


	//   ....[3]....
        /*02a0*/ 	.word	0x00003a50


	//   ....[4]....
        /*02a4*/ 	.word	0x00003db0


	//   ....[5]....
        /*02a8*/ 	.word	0x00003e70


	//   ....[6]....
        /*02ac*/ 	.word	0x00003ea0


	//   ....[7]....
        /*02b0*/ 	.word	0x00003f60


	//   ....[8]....
        /*02b4*/ 	.word	0x00005d10


	//   ....[9]....
        /*02b8*/ 	.word	0x00005de0


	//   ....[10]....
        /*02bc*/ 	.word	0x00005df0


	//   ....[11]....
        /*02c0*/ 	.word	0x00005e00


	//   ....[12]....
        /*02c4*/ 	.word	0x00005e70


	//   ....[13]....
        /*02c8*/ 	.word	0x00005ed0


	//   ....[14]....
        /*02cc*/ 	.word	0x00005f10


	//   ....[15]....
        /*02d0*/ 	.word	0x00005fb0


	//   ....[16]....
        /*02d4*/ 	.word	0x000087c0


	//   ....[17]....
        /*02d8*/ 	.word	0x00008960


	//   ....[18]....
        /*02dc*/ 	.word	0x00008990


	//   ....[19]....
        /*02e0*/ 	.word	0x00008b60


	//   ....[20]....
        /*02e4*/ 	.word	0x00008c20


	//   ....[21]....
        /*02e8*/ 	.word	0x00008c80


	//   ....[22]....
        /*02ec*/ 	.word	0x00008d50


	//   ....[23]....
        /*02f0*/ 	.word	0x00008df0


	//   ....[24]....
        /*02f4*/ 	.word	0x0000b720


	//   ....[25]....
        /*02f8*/ 	.word	0x0000b8c0


	//   ....[26]....
        /*02fc*/ 	.word	0x0000b9f0


	//   ....[27]....
        /*0300*/ 	.word	0x0000bbb0


	//   ....[28]....
        /*0304*/ 	.word	0x0000bbf0


	//   ....[29]....
        /*0308*/ 	.word	0x0000bc40


	//   ....[30]....
        /*030c*/ 	.word	0x0000bce0


	//   ....[31]....
        /*0310*/ 	.word	0x0000bd30


	//   ....[32]....
        /*0314*/ 	.word	0x0000e970


	//   ....[33]....
        /*0318*/ 	.word	0x0000e9c0


	//   ....[34]....
        /*031c*/ 	.word	0x0000e9e0


	//   ....[35]....
        /*0320*/ 	.word	0x0000ea00


	//   ....[36]....
        /*0324*/ 	.word	0x0000ee20


	//   ....[37]....
        /*0328*/ 	.word	0x0000ef60


	//   ....[38]....
        /*032c*/ 	.word	0x0000efb0


	//   ....[39]....
        /*0330*/ 	.word	0x0000f330


	//   ....[40]....
        /*0334*/ 	.word	0x000113b0


	//   ....[41]....
        /*0338*/ 	.word	0x000114a0


	//   ....[42]....
        /*033c*/ 	.word	0x000114e0


	//   ....[43]....
        /*0340*/ 	.word	0x000114f0


	//   ....[44]....
        /*0344*/ 	.word	0x00011500


	//   ....[45]....
        /*0348*/ 	.word	0x00011530


	//   ....[46]....
        /*034c*/ 	.word	0x00011580


	//   ....[47]....
        /*0350*/ 	.word	0x000115b0


	//   ....[48]....
        /*0354*/ 	.word	0x00012b80


	//   ....[49]....
        /*0358*/ 	.word	0x00012b90


	//   ....[50]....
        /*035c*/ 	.word	0x00012ba0


	//   ....[51]....
        /*0360*/ 	.word	0x00012bd0


	//   ....[52]....
        /*0364*/ 	.word	0x00012bf0


	//   ....[53]....
        /*0368*/ 	.word	0x00012c10


	//   ....[54]....
        /*036c*/ 	.word	0x00012c30


	//   ....[55]....
        /*0370*/ 	.word	0x00012c90


	//----- nvinfo : EIATTR_EXIT_INSTR_OFFSETS
	.align		4
.L_532:
        /*0374*/ 	.byte	0x04, 0x1c
        /*0376*/ 	.short	(.L_534 - .L_533)


	//   ....[0]....
.L_533:
        /*0378*/ 	.word	0x000002f0


	//   ....[1]....
        /*037c*/ 	.word	0x00014f60


	//   ....[2]....
        /*0380*/ 	.word	0x00015040


	//   ....[3]....
        /*0384*/ 	.word	0x00015060


	//   ....[4]....
        /*0388*/ 	.word	0x000160c0


	//   ....[5]....
        /*038c*/ 	.word	0x00016140


	//----- nvinfo : EIATTR_CTAIDZ_USED
	.align		4
.L_534:
        /*0390*/ 	.byte	0x01, 0x04
	.zero		2


	//----- nvinfo : EIATTR_CRS_STACK_SIZE
	.align		4
        /*0394*/ 	.byte	0x04, 0x1e
        /*0396*/ 	.short	(.L_536 - .L_535)
.L_535:
        /*0398*/ 	.word	0x00000000
.L_536:


//--------------------- .nv.info._ZN5flash16flash_fwd_kernelI23Flash_fwd_kernel_traitsILi128ELi128ELi32ELi4ELb0ELb0EN7cutlass6half_tE19Flash_kernel_traitsILi128ELi128ELi32ELi4ES3_EELb1ELb1ELb0ELb1ELb0ELb0ELb0ELb1EEEvNS_16Flash_fwd_paramsE --------------------------
	.section	.nv.info._ZN5flash16flash_fwd_kernelI23Flash_fwd_kernel_traitsILi128ELi128ELi32ELi4ELb0ELb0EN7cutlass6half_tE19Flash_kernel_traitsILi128ELi128ELi32ELi4ES3_EELb1ELb1ELb0ELb1ELb0ELb0ELb0ELb1EEEvNS_16Flash_fwd_paramsE,"",@"SHT_CUDA_INFO"
	.sectionflags	@""
	.align	4


	//----- nvinfo : EIATTR_CUDA_API_VERSION
	.align		4
        /*0000*/ 	.byte	0x04, 0x37
        /*0002*/ 	.short	(.L_538 - .L_537)
.L_537:
        /*0004*/ 	.word	0x00000082


	//----- nvinfo : EIATTR_SW2861232_WAR
	.align		4
.L_538:
        /*0008*/ 	.byte	0x01, 0x35
	.zero		2


	//----- nvinfo : EIATTR_PARAM_CBANK
	.align		4
        /*000c*/ 	.byte	0x04, 0x0a
        /*000e*/ 	.short	(.L_540 - .L_539)
	.align		4
.L_539:
        /*0010*/ 	.word	index@(.nv.constant0._ZN5flash16flash_fwd_kernelI23Flash_fwd_kernel_traitsILi128ELi128ELi32ELi4ELb0ELb0EN7cutlass6half_tE19Flash_kernel_traitsILi128ELi128ELi32ELi4ES3_EELb1ELb1ELb0ELb1ELb0ELb0ELb0ELb1EEEvNS_16Flash_fwd_paramsE)
        /*0014*/ 	.short	0x0160
        /*0016*/ 	.short	0x01d0


	//----- nvinfo : EIATTR_CBANK_PARAM_SIZE
	.align		4
.L_540:
        /*0018*/ 	.byte	0x03, 0x19
        /*001a*/ 	.short	0x01d0


	//----- nvinfo : EIATTR_KPARAM_INFO
	.align		4
        /*001c*/ 	.byte	0x04, 0x17
        /*001e*/ 	.short	(.L_542 - .L_541)
.L_541:
        /*0020*/ 	.word	0x00000000
        /*0024*/ 	.short	0x0000
        /*0026*/ 	.short	0x0000
        /*0028*/ 	.byte	0x00, 0xf0, 0x41, 0x07


	//----- nvinfo : EIATTR_MAXREG_COUNT
	.align		4
.L_542:
        /*002c*/ 	.byte	0x03, 0x1b
        /*002e*/ 	.short	0x00ff


	//----- nvinfo : EIATTR_NUM_BARRIERS
	.align		4
        /*0030*/ 	.byte	0x02, 0x4c
        /*0032*/ 	.byte	0x01
	.zero		1


	//----- nvinfo : EIATTR_ANNOTATIONS
	.align		4
        /*0034*/ 	.byte	0x04, 0x55
        /*0036*/ 	.short	(.L_544 - .L_543)


	//   ....[0]....
.L_543:
        /* <DEDUP_REMOVED lines=132> */


	//----- nvinfo : EIATTR_MERCURY_ISA_VERSION
	.align		4
.L_544:
        /*0868*/ 	.byte	0x03, 0x5f
        /*086a*/ 	.short	0x0000


	//----- nvinfo : EIATTR_COOP_GROUP_MASK_REGIDS
	.align		4
        /*086c*/ 	.byte	0x04, 0x29
        /*086e*/ 	.short	(.L_546 - .L_545)


	//   ....[0]....
.L_545:
        /*0870*/ 	.word	0xffffffff


	//   ....[1]....
        /*0874*/ 	.word	0xffffffff


	//   ....[2]....
        /*0878*/ 	.word	0xffffffff


	//   ....[3]....
        /*087c*/ 	.word	0xffffffff


	//   ....[4]....
        /*0880*/ 	.word	0xffffffff


	//   ....[5]....
        /*0884*/ 	.word	0xffffffff


	//   ....[6]....
        /*0888*/ 	.word	0xffffffff


	//   ....[7]....
        /*088c*/ 	.word	0xffffffff


	//   ....[8]....
        /*0890*/ 	.word	0xffffffff


	//   ....[9]....
        /*0894*/ 	.word	0xffffffff


	//   ....[10]....
        /*0898*/ 	.word	0xffffffff


	//   ....[11]....
        /*089c*/ 	.word	0xffffffff


	//   ....[12]....
        /*08a0*/ 	.word	0xffffffff


	//   ....[13]....
        /*08a4*/ 	.word	0xffffffff


	//   ....[14]....
        /*08a8*/ 	.word	0xffffffff


	//   ....[15]....
        /*08ac*/ 	.word	0xffffffff


	//   ....[16]....
        /*08b0*/ 	.word	0xffffffff


	//   ....[17]....
        /*08b4*/ 	.word	0xffffffff


	//   ....[18]....
        /*08b8*/ 	.word	0xffffffff


	//   ....[19]....
        /*08bc*/ 	.word	0xffffffff


	//   ....[20]....
        /*08c0*/ 	.word	0xffffffff


	//   ....[21]....
        /*08c4*/ 	.word	0xffffffff


	//   ....[22]....
        /*08c8*/ 	.word	0xffffffff


	//   ....[23]....
        /*08cc*/ 	.word	0xffffffff


	//   ....[24]....
        /*08d0*/ 	.word	0xffffffff


	//   ....[25]....
        /*08d4*/ 	.word	0xffffffff


	//   ....[26]....
        /*08d8*/ 	.word	0xffffffff


	//   ....[27]....
        /*08dc*/ 	.word	0xffffffff


	//   ....[28]....
        /*08e0*/ 	.word	0xffffffff


	//   ....[29]....
        /*08e4*/ 	.word	0xffffffff


	//   ....[30]....
        /*08e8*/ 	.word	0xffffffff


	//   ....[31]....
        /*08ec*/ 	.word	0xffffffff


	//   ....[32]....
        /*08f0*/ 	.word	0xffffffff


	//   ....[33]....
        /*08f4*/ 	.word	0xffffffff


	//   ....[34]....
        /*08f8*/ 	.word	0xffffffff


	//   ....[35]....
        /*08fc*/ 	.word	0xffffffff


	//   ....[36]....
        /*0900*/ 	.word	0xffffffff


	//   ....[37]....
        /*0904*/ 	.word	0xffffffff


	//   ....[38]....
        /*0908*/ 	.word	0xffffffff


	//   ....[39]....
        /*090c*/ 	.word	0xffffffff


	//   ....[40]....
        /*0910*/ 	.word	0xffffffff


	//   ....[41]....
        /*0914*/ 	.word	0xffffffff


	//   ....[42]....
        /*0918*/ 	.word	0xffffffff


	//   ....[43]....
        /*091c*/ 	.word	0xffffffff


	//   ....[44]....
        /*0920*/ 	.word	0xffffffff


	//   ....[45]....
        /*0924*/ 	.word	0xffffffff


	//   ....[46]....
        /*0928*/ 	.word	0xffffffff


	//   ....[47]....
        /*092c*/ 	.word	0xffffffff


	//   ....[48]....
        /*0930*/ 	.word	0xffffffff


	//   ....[49]....
        /*0934*/ 	.word	0xffffffff


	//   ....[50]....
        /*0938*/ 	.word	0xffffffff


	//   ....[51]....
        /*093c*/ 	.word	0xffffffff


	//   ....[52]....
        /*0940*/ 	.word	0xffffffff


	//   ....[53]....
        /*0944*/ 	.word	0xffffffff


	//   ....[54]....
        /*0948*/ 	.word	0xffffffff


	//   ....[55]....
        /*094c*/ 	.word	0xffffffff


	//----- nvinfo : EIATTR_COOP_GROUP_INSTR_OFFSETS
	.align		4
.L_546:
        /*0950*/ 	.byte	0x04, 0x28
        /*0952*/ 	.short	(.L_548 - .L_547)


	//   ....[0]....
.L_547:
        /*0954*/ 	.word	0x00003f30


	//   ....[1]....
        /*0958*/ 	.word	0x00003f70


	//   ....[2]....
        /*095c*/ 	.word	0x00004090


	//   ....[3]....
        /*0960*/ 	.word	0x000040b0


	//   ....[4]....
        /*0964*/ 	.word	0x00004190


	//   ....[5]....
        /*0968*/ 	.word	0x000041c0


	//   ....[6]....
        /*096c*/ 	.word	0x000042a0


	//   ....[7]....
        /*0970*/ 	.word	0x00004590


	//   ....[8]....
        /*0974*/ 	.word	0x00007f60


	//   ....[9]....
        /*0978*/ 	.word	0x00007fa0


	//   ....[10]....
        /*097c*/ 	.word	0x00008050


	//   ....[11]....
        /*0980*/ 	.word	0x00008090


	//   ....[12]....
        /*0984*/ 	.word	0x000080a0


	//   ....[13]....
        /*0988*/ 	.word	0x000080b0


	//   ....[14]....
        /*098c*/ 	.word	0x000080d0


	//   ....[15]....
        /*0990*/ 	.word	0x000080f0


	//   ....[16]....
        /*0994*/ 	.word	0x0000d150


	//   ....[17]....
        /*0998*/ 	.word	0x0000d250


	//   ....[18]....
        /*099c*/ 	.word	0x0000d290


	//   ....[19]....
        /*09a0*/ 	.word	0x0000d2a0


	//   ....[20]....
        /*09a4*/ 	.word	0x0000d2b0


	//   ....[21]....
        /*09a8*/ 	.word	0x0000d2d0


	//   ....[22]....
        /*09ac*/ 	.word	0x0000d2f0


	//   ....[23]....
        /*09b0*/ 	.word	0x0000d320


	//   ....[24]....
        /*09b4*/ 	.word	0x00012400


	//   ....[25]....
        /*09b8*/ 	.word	0x00012550


	//   ....[26]....
        /*09bc*/ 	.word	0x000125a0


	//   ....[27]....
        /*09c0*/ 	.word	0x000125b0


	//   ....[28]....
        /*09c4*/ 	.word	0x000125c0


	//   ....[29]....
        /*09c8*/ 	.word	0x00012600


	//   ....[30]....
        /*09cc*/ 	.word	0x00012660


	//   ....[31]....
        /*09d0*/ 	.word	0x00012670


	//   ....[32]....
        /*09d4*/ 	.word	0x000175a0


	//   ....[33]....
        /*09d8*/ 	.word	0x000175c0


	//   ....[34]....
        /*09dc*/ 	.word	0x00017630


	//   ....[35]....
        /*09e0*/ 	.word	0x000176f0


	//   ....[36]....
        /*09e4*/ 	.word	0x000177f0


	//   ....[37]....
        /*09e8*/ 	.word	0x00017850


	//   ....[38]....
        /*09ec*/ 	.word	0x00017940


	//   ....[39]....
        /*09f0*/ 	.word	0x00017a00


	//   ....[40]....
        /*09f4*/ 	.word	0x0001c820


	//   ....[41]....
        /*09f8*/ 	.word	0x0001c8a0


	//   ....[42]....
        /*09fc*/ 	.word	0x0001c9a0


	//   ....[43]....
        /*0a00*/ 	.word	0x0001ca00


	//   ....[44]....
        /*0a04*/ 	.word	0x0001ca50


	//   ....[45]....
        /*0a08*/ 	.word	0x0001cab0


	//   ....[46]....
        /*0a0c*/ 	.word	0x0001cb20


	//   ....[47]....
        /*0a10*/ 	.word	0x0001cd70


	//   ....[48]....
        /*0a14*/ 	.word	0x0001fc10


	//   ....[49]....
        /*0a18*/ 	.word	0x0001fc50


	//   ....[50]....
        /*0a1c*/ 	.word	0x0001fc80


	//   ....[51]....
        /*0a20*/ 	.word	0x0001fd30


	//   ....[52]....
        /*0a24*/ 	.word	0x0001fd70


	//   ....[53]....
        /*0a28*/ 	.word	0x0001fda0


	//   ....[54]....
        /*0a2c*/ 	.word	0x0001fde0


	//   ....[55]....
        /*0a30*/ 	.word	0x0001fea0


	//----- nvinfo : EIATTR_EXIT_INSTR_OFFSETS
	.align		4
.L_548:
        /*0a34*/ 	.byte	0x04, 0x1c
        /*0a36*/ 	.short	(.L_550 - .L_549)


	//   ....[0]....
.L_549:
        /*0a38*/ 	.word	0x000006c0


	//   ....[1]....
        /*0a3c*/ 	.word	0x000221b0


	//   ....[2]....
        /*0a40*/ 	.word	0x00022290


	//   ....[3]....
        /*0a44*/ 	.word	0x000222b0


	//   ....[4]....
        /*0a48*/ 	.word	0x00023370


	//   ....[5]....
        /*0a4c*/ 	.word	0x000233f0


	//----- nvinfo : EIATTR_CTAIDZ_USED
	.align		4
.L_550:
        /*0a50*/ 	.byte	0x01, 0x04
	.zero		2


	//----- nvinfo : EIATTR_CRS_STACK_SIZE
	.align		4
        /*0a54*/ 	.byte	0x04, 0x1e
        /*0a56*/ 	.short	(.L_552 - .L_551)
.L_551:
        /*0a58*/ 	.word	0x00000000
.L_552:


//--------------------- .nv.info._ZN5flash16flash_fwd_kernelI23Flash_fwd_kernel_traitsILi128ELi128ELi32ELi4ELb0ELb0EN7cutlass6half_tE19Flash_kernel_traitsILi128ELi128ELi32ELi4ES3_EELb0ELb1ELb0ELb1ELb0ELb0ELb1ELb0EEEvNS_16Flash_fwd_paramsE --------------------------
	.section	.nv.info._ZN5flash16flash_fwd_kernelI23Flash_fwd_kernel_traitsILi128ELi128ELi32ELi4ELb0ELb0EN7cutlass6half_tE19Flash_kernel_traitsILi128ELi128ELi32ELi4ES3_EELb0ELb1ELb0ELb1ELb0ELb0ELb1ELb0EEEvNS_16Flash_fwd_paramsE,"",@"SHT_CUDA_INFO"
	.sectionflags	@""
	.align	4


	//----- nvinfo : EIATTR_CUDA_API_VERSION
	.align		4
        /*0000*/ 	.byte	0x04, 0x37
        /*0002*/ 	.short	(.L_554 - .L_553)
.L_553:
        /*0004*/ 	.word	0x00000082


	//----- nvinfo : EIATTR_SW2861232_WAR
	.align		4
.L_554:
        /*0008*/ 	.byte	0x01, 0x35
	.zero		2


	//----- nvinfo : EIATTR_PARAM_CBANK
	.align		4
        /*000c*/ 	.byte	0x04, 0x0a
        /*000e*/ 	.short	(.L_556 - .L_555)
	.align		4
.L_555:
        /*0010*/ 	.word	index@(.nv.constant0._ZN5flash16flash_fwd_kernelI23Flash_fwd_kernel_traitsILi128ELi128ELi32ELi4ELb0ELb0EN7cutlass6half_tE19Flash_kernel_traitsILi128ELi128ELi32ELi4ES3_EELb0ELb1ELb0ELb1ELb0ELb0ELb1ELb0EEEvNS_16Flash_fwd_paramsE)
        /*0014*/ 	.short	0x0160
        /*0016*/ 	.short	0x01d0


	//----- nvinfo : EIATTR_CBANK_PARAM_SIZE
	.align		4
.L_556:
        /*0018*/ 	.byte	0x03, 0x19
        /*001a*/ 	.short	0x01d0


	//----- nvinfo : EIATTR_KPARAM_INFO
	.align		4
        /*001c*/ 	.byte	0x04, 0x17
        /*001e*/ 	.short	(.L_558 - .L_557)
.L_557:
        /*0020*/ 	.word	0x00000000
        /*0024*/ 	.short	0x0000
        /*0026*/ 	.short	0x0000
        /*0028*/ 	.byte	0x00, 0xf0, 0x41, 0x07


	//----- nvinfo : EIATTR_MAXREG_COUNT
	.align		4
.L_558:
        /*002c*/ 	.byte	0x03, 0x1b
        /*002e*/ 	.short	0x00ff


	//----- nvinfo : EIATTR_NUM_BARRIERS
	.align		4
        /*0030*/ 	.byte	0x02, 0x4c
        /*0032*/ 	.byte	0x01
	.zero		1


	//----- nvinfo : EIATTR_ANNOTATIONS
	.align		4
        /*0034*/ 	.byte	0x04, 0x55
        /*0036*/ 	.short	(.L_560 - .L_559)


	//   ....[0]....
.L_559:
        /* <DEDUP_REMOVED lines=29> */


	//----- nvinfo : EIATTR_MERCURY_ISA_VERSION
	.align		4
.L_560:
        /*01f0*/ 	.byte	0x03, 0x5f
        /*01f2*/ 	.short	0x0000


	//----- nvinfo : EIATTR_COOP_GROUP_MASK_REGIDS
	.align		4
        /*01f4*/ 	.byte	0x04, 0x29
        /*01f6*/ 	.short	(.L_562 - .L_561)


	//   ....[0]....
.L_561:
        /*01f8*/ 	.word	0xffffffff


	//   ....[1]....
        /*01fc*/ 	.word	0xffffffff


	//   ....[2]....
        /*0200*/ 	.word	0xffffffff


	//   ....[3]....
        /*0204*/ 	.word	0xffffffff


	//   ....[4]....
        /*0208*/ 	.word	0xffffffff


	//   ....[5]....
        /*020c*/ 	.word	0xffffffff


	//   ....[6]....
        /*0210*/ 	.word	0xffffffff


	//   ....[7]....
        /*0214*/ 	.word	0xffffffff


	//   ....[8]....
        /*0218*/ 	.word	0xffffffff


	//   ....[9]....
        /*021c*/ 	.word	0xffffffff


	//   ....[10]....
        /*0220*/ 	.word	0xffffffff


	//   ....[11]....
        /*0224*/ 	.word	0xffffffff


	//   ....[12]....
        /*0228*/ 	.word	0xffffffff


	//   ....[13]....
        /*022c*/ 	.word	0xffffffff


	//   ....[14]....
        /*0230*/ 	.word	0xffffffff


	//   ....[15]....
        /*0234*/ 	.word	0xffffffff


	//   ....[16]....
        /*0238*/ 	.word	0xffffffff


	//   ....[17]....
        /*023c*/ 	.word	0xffffffff


	//   ....[18]....
        /*0240*/ 	.word	0xffffffff


	//   ....[19]....
        /*0244*/ 	.word	0xffffffff


	//   ....[20]....
        /*0248*/ 	.word	0xffffffff


	//   ....[21]....
        /*024c*/ 	.word	0xffffffff


	//   ....[22]....
        /*0250*/ 	.word	0xffffffff


	//   ....[23]....
        /*0254*/ 	.word	0xffffffff


	//   ....[24]....
        /*0258*/ 	.word	0xffffffff


	//   ....[25]....
        /*025c*/ 	.word	0xffffffff


	//   ....[26]....
        /*0260*/ 	.word	0xffffffff


	//   ....[27]....
        /*0264*/ 	.word	0xffffffff


	//   ....[28]....
        /*0268*/ 	.word	0xffffffff


	//   ....[29]....
        /*026c*/ 	.word	0xffffffff


	//   ....[30]....
        /*0270*/ 	.word	0xffffffff


	//   ....[31]....
        /*0274*/ 	.word	0xffffffff


	//   ....[32]....
        /*0278*/ 	.word	0xffffffff


	//   ....[33]....
        /*027c*/ 	.word	0xffffffff


	//   ....[34]....
        /*0280*/ 	.word	0xffffffff


	//   ....[35]....
        /*0284*/ 	.word	0xffffffff


	//   ....[36]....
        /*0288*/ 	.word	0xffffffff


	//   ....[37]....
        /*028c*/ 	.word	0xffffffff


	//   ....[38]....
        /*0290*/ 	.word	0xffffffff


	//   ....[39]....
        /*0294*/ 	.word	0xffffffff


	//   ....[40]....
        /*0298*/ 	.word	0xffffffff


	//   ....[41]....
        /*029c*/ 	.word	0xffffffff


	//   ....[42]....
        /*02a0*/ 	.word	0xffffffff


	//   ....[43]....
        /*02a4*/ 	.word	0xffffffff


	//   ....[44]....
        /*02a8*/ 	.word	0xffffffff


	//   ....[45]....
        /*02ac*/ 	.word	0xffffffff


	//   ....[46]....
        /*02b0*/ 	.word	0xffffffff


	//   ....[47]....
        /*02b4*/ 	.word	0xffffffff


	//   ....[48]....
        /*02b8*/ 	.word	0xffffffff


	//   ....[49]....
        /*02bc*/ 	.word	0xffffffff


	//   ....[50]....
        /*02c0*/ 	.word	0xffffffff


	//   ....[51]....
        /*02c4*/ 	.word	0xffffffff


	//   ....[52]....
        /*02c8*/ 	.word	0xffffffff


	//   ....[53]....
        /*02cc*/ 	.word	0xffffffff


	//   ....[54]....
        /*02d0*/ 	.word	0xffffffff


	//   ....[55]....
        /*02d4*/ 	.word	0xffffffff


	//----- nvinfo : EIATTR_COOP_GROUP_INSTR_OFFSETS
	.align		4
.L_562:
        /*02d8*/ 	.byte	0x04, 0x28
        /*02da*/ 	.short	(.L_564 - .L_563)


	//   ....[0]....
.L_563:
        /*02dc*/ 	.word	0x00003c20


	//   ....[1]....
        /*02e0*/ 	.word	0x00003c40


	//   ....[2]....
        /*02e4*/ 	.word	0x00003ce0


	//   ....[3]....
        /*02e8*/ 	.word	0x00003cf0


	//   ....[4]....
        /*02ec*/ 	.word	0x000040c0


	//   ....[5]....
        /*02f0*/ 	.word	0x00004180


	//   ....[6]....
        /*02f4*/ 	.word	0x000041b0


	//   ....[7]....
        /*02f8*/ 	.word	0x000042a0


	//   ....[8]....
        /*02fc*/ 	.word	0x00006330


	//   ....[9]....
        /*0300*/ 	.word	0x00006370


	//   ....[10]....
        /*0304*/ 	.word	0x00006400


	//   ....[11]....
        /*0308*/ 	.word	0x00006430


	//   ....[12]....
        /*030c*/ 	.word	0x00006440


	//   ....[13]....
        /*0310*/ 	.word	0x00006500


	//   ....[14]....
        /*0314*/ 	.word	0x00006540


	//   ....[15]....
        /*0318*/ 	.word	0x000065e0


	//   ....[16]....
        /*031c*/ 	.word	0x00009440


	//   ....[17]....
        /*0320*/ 	.word	0x00009480


	//   ....[18]....
        /*0324*/ 	.word	0x00009500


	//   ....[19]....
        /*0328*/ 	.word	0x00009540


	//   ....[20]....
        /*032c*/ 	.word	0x00009560


	//   ....[21]....
        /*0330*/ 	.word	0x000095f0


	//   ....[22]....
        /*0334*/ 	.word	0x00009610


	//   ....[23]....
        /*0338*/ 	.word	0x000096e0


	//   ....[24]....
        /*033c*/ 	.word	0x0000c5a0


	//   ....[25]....
        /*0340*/ 	.word	0x0000c5e0


	//   ....[26]....
        /*0344*/ 	.word	0x0000c670


	//   ....[27]....
        /*0348*/ 	.word	0x0000c6a0


	//   ....[28]....
        /*034c*/ 	.word	0x0000c6b0


	//   ....[29]....
        /*0350*/ 	.word	0x0000c770


	//   ....[30]....
        /*0354*/ 	.word	0x0000c7b0


	//   ....[31]....
        /*0358*/ 	.word	0x0000c850


	//   ....[32]....
        /*035c*/ 	.word	0x0000f6a0


	//   ....[33]....
        /*0360*/ 	.word	0x0000f6e0


	//   ....[34]....
        /*0364*/ 	.word	0x0000f760


	//   ....[35]....
        /*0368*/ 	.word	0x0000f7a0


	//   ....[36]....
        /*036c*/ 	.word	0x0000f7c0


	//   ....[37]....
        /*0370*/ 	.word	0x0000f810


	//   ....[38]....
        /*0374*/ 	.word	0x0000f8e0


	//   ....[39]....
        /*0378*/ 	.word	0x0000f8f0


	//   ....[40]....
        /*037c*/ 	.word	0x00012420


	//   ....[41]....
        /*0380*/ 	.word	0x000124a0


	//   ....[42]....
        /*0384*/ 	.word	0x000124d0


	//   ....[43]....
        /*0388*/ 	.word	0x00012500


	//   ....[44]....
        /*038c*/ 	.word	0x00012550


	//   ....[45]....
        /*0390*/ 	.word	0x00012580


	//   ....[46]....
        /*0394*/ 	.word	0x000125c0


	//   ....[47]....
        /*0398*/ 	.word	0x00012620


	//   ....[48]....
        /*039c*/ 	.word	0x00013bd0


	//   ....[49]....
        /*03a0*/ 	.word	0x00013be0


	//   ....[50]....
        /*03a4*/ 	.word	0x00013bf0


	//   ....[51]....
        /*03a8*/ 	.word	0x00013c10


	//   ....[52]....
        /*03ac*/ 	.word	0x00013c30


	//   ....[53]....
        /*03b0*/ 	.word	0x00013c60


	//   ....[54]....
        /*03b4*/ 	.word	0x00013ca0


	//   ....[55]....
        /*03b8*/ 	.word	0x00013cd0


	//----- nvinfo : EIATTR_EXIT_INSTR_OFFSETS
	.align		4
.L_564:
        /*03bc*/ 	.byte	0x04, 0x1c
        /*03be*/ 	.short	(.L_566 - .L_565)


	//   ....[0]....
.L_565:
        /*03c0*/ 	.word	0x000002f0


	//   ....[1]....
        /*03c4*/ 	.word	0x00016000


	//   ....[2]....
        /*03c8*/ 	.word	0x000160e0


	//   ....[3]....
        /*03cc*/ 	.word	0x00016100


	//   ....[4]....
        /*03d0*/ 	.word	0x00017160


	//   ....[5]....
        /*03d4*/ 	.word	0x000171e0


	//----- nvinfo : EIATTR_CTAIDZ_USED
	.align		4
.L_566:
        /*03d8*/ 	.byte	0x01, 0x04
	.zero		2


	//----- nvinfo : EIATTR_CRS_STACK_SIZE
	.align		4
        /*03dc*/ 	.byte	0x04, 0x1e
        /*03de*/ 	.short	(.L_568 - .L_567)
.L_567:
        /*03e0*/ 	.word	0x00000000
.L_568:


//--------------------- .nv.callgraph             --------------------------
	.section	.nv.callgraph,"",@"SHT_CUDA_CALLGRAPH"
	.align	4
	.sectionentsize	8
	.align		4
        /*0000*/ 	.word	0x00000000
	.align		4
        /*0004*/ 	.word	0xffffffff
	.align		4
        /*0008*/ 	.word	0x00000000
	.align		4
        /*000c*/ 	.word	0xfffffffe
	.align		4
        /*0010*/ 	.word	0x00000000
	.align		4
        /*0014*/ 	.word	0xfffffffd
	.align		4
        /*0018*/ 	.word	0x00000000
	.align		4
        /*001c*/ 	.word	0xfffffffc


//--------------------- .nv.rel.action            --------------------------
	.section	.nv.rel.action,"",@"SHT_CUDA_RELOCINFO"
	.align	8
	.sectionentsize	8
        /*0000*/ 	.byte	0x73, 0x00, 0x00, 0x00, 0x00, 0x00, 0x00, 0x00, 0x00, 0x00, 0x00, 0x11, 0x25, 0x00, 0x05, 0x36


//--------------------- .nv.constant4             --------------------------
	.section	.nv.constant4,"a",@progbits
	.align	8
	.align		8
.nv.constant4:
        /*0000*/ 	.dword	_ZN73_INTERNAL_4b58f01e_37_flash_fwd_hdim128_fp16_causal_sm80_cu_0106449f_29204cuda3std3__45__cpo5beginE
	.align		8
        /*0008*/ 	.dword	_ZN73_INTERNAL_4b58f01e_37_flash_fwd_hdim128_fp16_causal_sm80_cu_0106449f_29204cuda3std3__45__cpo3endE
	.align		8
        /*0010*/ 	.dword	_ZN73_INTERNAL_4b58f01e_37_flash_fwd_hdim128_fp16_causal_sm80_cu_0106449f_29204cuda3std3__45__cpo6cbeginE
	.align		8
        /*0018*/ 	.dword	_ZN73_INTERNAL_4b58f01e_37_flash_fwd_hdim128_fp16_causal_sm80_cu_0106449f_29204cuda3std3__45__cpo4cendE
	.align		8
        /*0020*/ 	.dword	_ZN73_INTERNAL_4b58f01e_37_flash_fwd_hdim128_fp16_causal_sm80_cu_0106449f_29204cuda3std3__475_GLOBAL__N__4b58f01e_37_flash_fwd_hdim128_fp16_causal_sm80_cu_0106449f_29206ignoreE
	.align		8
        /*0028*/ 	.dword	_ZN73_INTERNAL_4b58f01e_37_flash_fwd_hdim128_fp16_causal_sm80_cu_0106449f_29204cuda3std3__419piecewise_constructE
	.align		8
        /*0030*/ 	.dword	_ZN73_INTERNAL_4b58f01e_37_flash_fwd_hdim128_fp16_causal_sm80_cu_0106449f_29204cuda3std3__48in_placeE
	.align		8
        /*0038*/ 	.dword	_ZN73_INTERNAL_4b58f01e_37_flash_fwd_hdim128_fp16_causal_sm80_cu_0106449f_29204cuda3std6ranges3__45__cpo4swapE
	.align		8
        /*0040*/ 	.dword	_ZN73_INTERNAL_4b58f01e_37_flash_fwd_hdim128_fp16_causal_sm80_cu_0106449f_29204cuda3std6ranges3__45__cpo9iter_moveE
	.align		8
        /*0048*/ 	.dword	_ZN73_INTERNAL_4b58f01e_37_flash_fwd_hdim128_fp16_causal_sm80_cu_0106449f_29204cute7productE
	.align		8
        /*0050*/ 	.dword	_ZN73_INTERNAL_4b58f01e_37_flash_fwd_hdim128_fp16_causal_sm80_cu_0106449f_29204cute1_E


//--------------------- .nv.constant0._ZN5flash16flash_fwd_kernelI23Flash_fwd_kernel_traitsILi128ELi128ELi64ELi4ELb0ELb0EN7cutlass6half_tE19Flash_kernel_traitsILi128ELi128ELi64ELi4ES3_EELb0ELb1ELb0ELb0ELb1ELb1ELb0ELb0EEEvNS_16Flash_fwd_paramsE --------------------------
	.section	.nv.constant0._ZN5flash16flash_fwd_kernelI23Flash_fwd_kernel_traitsILi128ELi128ELi64ELi4ELb0ELb0EN7cutlass6half_tE19Flash_kernel_traitsILi128ELi128ELi64ELi4ES3_EELb0ELb1ELb0ELb0ELb1ELb1ELb0ELb0EEEvNS_16Flash_fwd_paramsE,"a",@progbits
	.sectionflags	@""
	.align	4
.nv.constant0._ZN5flash16flash_fwd_kernelI23Flash_fwd_kernel_traitsILi128ELi128ELi64ELi4ELb0ELb0EN7cutlass6half_tE19Flash_kernel_traitsILi128ELi128ELi64ELi4ES3_EELb0ELb1ELb0ELb0ELb1ELb1ELb0ELb0EEEvNS_16Flash_fwd_paramsE:
	.zero		816


//--------------------- .nv.constant0._ZN5flash16flash_fwd_kernelI23Flash_fwd_kernel_traitsILi128ELi128ELi64ELi4ELb0ELb0EN7cutlass6half_tE19Flash_kernel_traitsILi128ELi128ELi64ELi4ES3_EELb0ELb1ELb0ELb0ELb1ELb1ELb1ELb0EEEvNS_16Flash_fwd_paramsE --------------------------
	.section	.nv.constant0._ZN5flash16flash_fwd_kernelI23Flash_fwd_kernel_traitsILi128ELi128ELi64ELi4ELb0ELb0EN7cutlass6half_tE19Flash_kernel_traitsILi128ELi128ELi64ELi4ES3_EELb0ELb1ELb0ELb0ELb1ELb1ELb1ELb0EEEvNS_16Flash_fwd_paramsE,"a",@progbits
	.sectionflags	@""
	.align	4
.nv.constant0._ZN5flash16flash_fwd_kernelI23Flash_fwd_kernel_traitsILi128ELi128ELi64ELi4ELb0ELb0EN7cutlass6half_tE19Flash_kernel_traitsILi128ELi128ELi64ELi4ES3_EELb0ELb1ELb0ELb0ELb1ELb1ELb1ELb0EEEvNS_16Flash_fwd_paramsE:
	.zero		816


//--------------------- .nv.constant0._ZN5flash16flash_fwd_kernelI23Flash_fwd_kernel_traitsILi128ELi128ELi64ELi4ELb0ELb0EN7cutlass6half_tE19Flash_kernel_traitsILi128ELi128ELi64ELi4ES3_EELb0ELb1ELb0ELb0ELb0ELb1ELb0ELb0EEEvNS_16Flash_fwd_paramsE --------------------------
	.section	.nv.constant0._ZN5flash16flash_fwd_kernelI23Flash_fwd_kernel_traitsILi128ELi128ELi64ELi4ELb0ELb0EN7cutlass6half_tE19Flash_kernel_traitsILi128ELi128ELi64ELi4ES3_EELb0ELb1ELb0ELb0ELb0ELb1ELb0ELb0EEEvNS_16Flash_fwd_paramsE,"a",@progbits
	.sectionflags	@""
	.align	4
.nv.constant0._ZN5flash16flash_fwd_kernelI23Flash_fwd_kernel_traitsILi128ELi128ELi64ELi4ELb0ELb0EN7cutlass6half_tE19Flash_kernel_traitsILi128ELi128ELi64ELi4ES3_EELb0ELb1ELb0ELb0ELb0ELb1ELb0ELb0EEEvNS_16Flash_fwd_paramsE:
	.zero		816


//--------------------- .nv.constant0._ZN5flash16flash_fwd_kernelI23Flash_fwd_kernel_traitsILi128ELi128ELi64ELi4ELb0ELb0EN7cutlass6half_tE19Flash_kernel_traitsILi128ELi128ELi64ELi4ES3_EELb0ELb1ELb0ELb0ELb0ELb1ELb1ELb0EEEvNS_16Flash_fwd_paramsE --------------------------
	.section	.nv.constant0._ZN5flash16flash_fwd_kernelI23Flash_fwd_kernel_traitsILi128ELi128ELi64ELi4ELb0ELb0EN7cutlass6half_tE19Flash_kernel_traitsILi128ELi128ELi64ELi4ES3_EELb0ELb1ELb0ELb0ELb0ELb1ELb1ELb0EEEvNS_16Flash_fwd_paramsE,"a",@progbits
	.sectionflags	@""
	.align	4
.nv.constant0._ZN5flash16flash_fwd_kernelI23Flash_fwd_kernel_traitsILi128ELi128ELi64ELi4ELb0ELb0EN7cutlass6half_tE19Flash_kernel_traitsILi128ELi128ELi64ELi4ES3_EELb0ELb1ELb0ELb0ELb0ELb1ELb1ELb0EEEvNS_16Flash_fwd_paramsE:
	.zero		816


//--------------------- .nv.constant0._ZN5flash16flash_fwd_kernelI23Flash_fwd_kernel_traitsILi128ELi128ELi64ELi4ELb0ELb0EN7cutlass6half_tE19Flash_kernel_traitsILi128ELi128ELi64ELi4ES3_EELb0ELb1ELb0ELb0ELb0ELb0ELb0ELb0EEEvNS_16Flash_fwd_paramsE --------------------------
	.section	.nv.constant0._ZN5flash16flash_fwd_kernelI23Flash_fwd_kernel_traitsILi128ELi128ELi64ELi4ELb0ELb0EN7cutlass6half_tE19Flash_kernel_traitsILi128ELi128ELi64ELi4ES3_EELb0ELb1ELb0ELb0ELb0ELb0ELb0ELb0EEEvNS_16Flash_fwd_paramsE,"a",@progbits
	.sectionflags	@""
	.align	4
.nv.constant0._ZN5flash16flash_fwd_kernelI23Flash_fwd_kernel_traitsILi128ELi128ELi64ELi4ELb0ELb0EN7cutlass6half_tE19Flash_kernel_traitsILi128ELi128ELi64ELi4ES3_EELb0ELb1ELb0ELb0ELb0ELb0ELb0ELb0EEEvNS_16Flash_fwd_paramsE:
	.zero		816


//--------------------- .nv.constant0._ZN5flash16flash_fwd_kernelI23Flash_fwd_kernel_traitsILi128ELi128ELi64ELi4ELb0ELb0EN7cutlass6half_tE19Flash_kernel_traitsILi128ELi128ELi64ELi4ES3_EELb0ELb1ELb0ELb0ELb0ELb0ELb1ELb0EEEvNS_16Flash_fwd_paramsE --------------------------
	.section	.nv.constant0._ZN5flash16flash_fwd_kernelI23Flash_fwd_kernel_traitsILi128ELi128ELi64ELi4ELb0ELb0EN7cutlass6half_tE19Flash_kernel_traitsILi128ELi128ELi64ELi4ES3_EELb0ELb1ELb0ELb0ELb0ELb0ELb1ELb0EEEvNS_16Flash_fwd_paramsE,"a",@progbits
	.sectionflags	@""
	.align	4
.nv.constant0._ZN5flash16flash_fwd_kernelI23Flash_fwd_kernel_traitsILi128ELi128ELi64ELi4ELb0ELb0EN7cutlass6half_tE19Flash_kernel_traitsILi128ELi128ELi64ELi4ES3_EELb0ELb1ELb0ELb0ELb0ELb0ELb1ELb0EEEvNS_16Flash_fwd_paramsE:
	.zero		816


//--------------------- .nv.constant0._ZN5flash16flash_fwd_kernelI23Flash_fwd_kernel_traitsILi128ELi128ELi64ELi4ELb0ELb0EN7cutlass6half_tE19Flash_kernel_traitsILi128ELi128ELi64ELi4ES3_EELb0ELb1ELb0ELb1ELb0ELb0ELb0ELb0EEEvNS_16Flash_fwd_paramsE --------------------------
	.section	.nv.constant0._ZN5flash16flash_fwd_kernelI23Flash_fwd_kernel_traitsILi128ELi128ELi64ELi4ELb0ELb0EN7cutlass6half_tE19Flash_kernel_traitsILi128ELi128ELi64ELi4ES3_EELb0ELb1ELb0ELb1ELb0ELb0ELb0ELb0EEEvNS_16Flash_fwd_paramsE,"a",@progbits
	.sectionflags	@""
	.align	4
.nv.constant0._ZN5flash16flash_fwd_kernelI23Flash_fwd_kernel_traitsILi128ELi128ELi64ELi4ELb0ELb0EN7cutlass6half_tE19Flash_kernel_traitsILi128ELi128ELi64ELi4ES3_EELb0ELb1ELb0ELb1ELb0ELb0ELb0ELb0EEEvNS_16Flash_fwd_paramsE:
	.zero		816


//--------------------- .nv.constant0._ZN5flash16flash_fwd_kernelI23Flash_fwd_kernel_traitsILi128ELi128ELi64ELi4ELb0ELb0EN7cutlass6half_tE19Flash_kernel_traitsILi128ELi128ELi64ELi4ES3_EELb0ELb1ELb0ELb1ELb0ELb0ELb1ELb0EEEvNS_16Flash_fwd_paramsE --------------------------
	.section	.nv.constant0._ZN5flash16flash_fwd_kernelI23Flash_fwd_kernel_traitsILi128ELi128ELi64ELi4ELb0ELb0EN7cutlass6half_tE19Flash_kernel_traitsILi128ELi128ELi64ELi4ES3_EELb0ELb1ELb0ELb1ELb0ELb0ELb1ELb0EEEvNS_16Flash_fwd_paramsE,"a",@progbits
	.sectionflags	@""
	.align	4
.nv.constant0._ZN5flash16flash_fwd_kernelI23Flash_fwd_kernel_traitsILi128ELi128ELi64ELi4ELb0ELb0EN7cutlass6half_tE19Flash_kernel_traitsILi128ELi128ELi64ELi4ES3_EELb0ELb1ELb0ELb1ELb0ELb0ELb1ELb0EEEvNS_16Flash_fwd_paramsE:
	.zero		816


//--------------------- .nv.constant0._ZN5flash16flash_fwd_kernelI23Flash_fwd_kernel_traitsILi128ELi64ELi64ELi4ELb0ELb0EN7cutlass6half_tE19Flash_kernel_traitsILi128ELi64ELi64ELi4ES3_EELb0ELb1ELb0ELb0ELb1ELb1ELb0ELb0EEEvNS_16Flash_fwd_paramsE --------------------------
	.section	.nv.constant0._ZN5flash16flash_fwd_kernelI23Flash_fwd_kernel_traitsILi128ELi64ELi64ELi4ELb0ELb0EN7cutlass6half_tE19Flash_kernel_traitsILi128ELi64ELi64ELi4ES3_EELb0ELb1ELb0ELb0ELb1ELb1ELb0ELb0EEEvNS_16Flash_fwd_paramsE,"a",@progbits
	.sectionflags	@""
	.align	4
.nv.constant0._ZN5flash16flash_fwd_kernelI23Flash_fwd_kernel_traitsILi128ELi64ELi64ELi4ELb0ELb0EN7cutlass6half_tE19Flash_kernel_traitsILi128ELi64ELi64ELi4ES3_EELb0ELb1ELb0ELb0ELb1ELb1ELb0ELb0EEEvNS_16Flash_fwd_paramsE:
	.zero		816


//--------------------- .nv.constant0._ZN5flash16flash_fwd_kernelI23Flash_fwd_kernel_traitsILi128ELi64ELi64ELi4ELb0ELb0EN7cutlass6half_tE19Flash_kernel_traitsILi128ELi64ELi64ELi4ES3_EELb0ELb1ELb0ELb0ELb1ELb1ELb1ELb0EEEvNS_16Flash_fwd_paramsE --------------------------
	.section	.nv.constant0._ZN5flash16flash_fwd_kernelI23Flash_fwd_kernel_traitsILi128ELi64ELi64ELi4ELb0ELb0EN7cutlass6half_tE19Flash_kernel_traitsILi128ELi64ELi64ELi4ES3_EELb0ELb1ELb0ELb0ELb1ELb1ELb1ELb0EEEvNS_16Flash_fwd_paramsE,"a",@progbits
	.sectionflags	@""
	.align	4
.nv.constant0._ZN5flash16flash_fwd_kernelI23Flash_fwd_kernel_traitsILi128ELi64ELi64ELi4ELb0ELb0EN7cutlass6half_tE19Flash_kernel_traitsILi128ELi64ELi64ELi4ES3_EELb0ELb1ELb0ELb0ELb1ELb1ELb1ELb0EEEvNS_16Flash_fwd_paramsE:
	.zero		816


//--------------------- .nv.constant0._ZN5flash16flash_fwd_kernelI23Flash_fwd_kernel_traitsILi128ELi64ELi64ELi4ELb0ELb0EN7cutlass6half_tE19Flash_kernel_traitsILi128ELi64ELi64ELi4ES3_EELb0ELb1ELb0ELb0ELb0ELb1ELb0ELb0EEEvNS_16Flash_fwd_paramsE --------------------------
	.section	.nv.constant0._ZN5flash16flash_fwd_kernelI23Flash_fwd_kernel_traitsILi128ELi64ELi64ELi4ELb0ELb0EN7cutlass6half_tE19Flash_kernel_traitsILi128ELi64ELi64ELi4ES3_EELb0ELb1ELb0ELb0ELb0ELb1ELb0ELb0EEEvNS_16Flash_fwd_paramsE,"a",@progbits
	.sectionflags	@""
	.align	4
.nv.constant0._ZN5flash16flash_fwd_kernelI23Flash_fwd_kernel_traitsILi128ELi64ELi64ELi4ELb0ELb0EN7cutlass6half_tE19Flash_kernel_traitsILi128ELi64ELi64ELi4ES3_EELb0ELb1ELb0ELb0ELb0ELb1ELb0ELb0EEEvNS_16Flash_fwd_paramsE:
	.zero		816


//--------------------- .nv.constant0._ZN5flash16flash_fwd_kernelI23Flash_fwd_kernel_traitsILi128ELi64ELi64ELi4ELb0ELb0EN7cutlass6half_tE19Flash_kernel_traitsILi128ELi64ELi64ELi4ES3_EELb0ELb1ELb0ELb0ELb0ELb1ELb1ELb0EEEvNS_16Flash_fwd_paramsE --------------------------
	.section	.nv.constant0._ZN5flash16flash_fwd_kernelI23Flash_fwd_kernel_traitsILi128ELi64ELi64ELi4ELb0ELb0EN7cutlass6half_tE19Flash_kernel_traitsILi128ELi64ELi64ELi4ES3_EELb0ELb1ELb0ELb0ELb0ELb1ELb1ELb0EEEvNS_16Flash_fwd_paramsE,"a",@progbits
	.sectionflags	@""
	.align	4
.nv.constant0._ZN5flash16flash_fwd_kernelI23Flash_fwd_kernel_traitsILi128ELi64ELi64ELi4ELb0ELb0EN7cutlass6half_tE19Flash_kernel_traitsILi128ELi64ELi64ELi4ES3_EELb0ELb1ELb0ELb0ELb0ELb1ELb1ELb0EEEvNS_16Flash_fwd_paramsE:
	.zero		816


//--------------------- .nv.constant0._ZN5flash16flash_fwd_kernelI23Flash_fwd_kernel_traitsILi128ELi64ELi64ELi4ELb0ELb0EN7cutlass6half_tE19Flash_kernel_traitsILi128ELi64ELi64ELi4ES3_EELb0ELb1ELb0ELb0ELb0ELb0ELb0ELb0EEEvNS_16Flash_fwd_paramsE --------------------------
	.section	.nv.constant0._ZN5flash16flash_fwd_kernelI23Flash_fwd_kernel_traitsILi128ELi64ELi64ELi4ELb0ELb0EN7cutlass6half_tE19Flash_kernel_traitsILi128ELi64ELi64ELi4ES3_EELb0ELb1ELb0ELb0ELb0ELb0ELb0ELb0EEEvNS_16Flash_fwd_paramsE,"a",@progbits
	.sectionflags	@""
	.align	4
.nv.constant0._ZN5flash16flash_fwd_kernelI23Flash_fwd_kernel_traitsILi128ELi64ELi64ELi4ELb0ELb0EN7cutlass6half_tE19Flash_kernel_traitsILi128ELi64ELi64ELi4ES3_EELb0ELb1ELb0ELb0ELb0ELb0ELb0ELb0EEEvNS_16Flash_fwd_paramsE:
	.zero		816


//--------------------- .nv.constant0._ZN5flash16flash_fwd_kernelI23Flash_fwd_kernel_traitsILi128ELi64ELi64ELi4ELb0ELb0EN7cutlass6half_tE19Flash_kernel_traitsILi128ELi64ELi64ELi4ES3_EELb0ELb1ELb0ELb0ELb0ELb0ELb1ELb0EEEvNS_16Flash_fwd_paramsE --------------------------
	.section	.nv.constant0._ZN5flash16flash_fwd_kernelI23Flash_fwd_kernel_traitsILi128ELi64ELi64ELi4ELb0ELb0EN7cutlass6half_tE19Flash_kernel_traitsILi128ELi64ELi64ELi4ES3_EELb0ELb1ELb0ELb0ELb0ELb0ELb1ELb0EEEvNS_16Flash_fwd_paramsE,"a",@progbits
	.sectionflags	@""
	.align	4
.nv.constant0._ZN5flash16flash_fwd_kernelI23Flash_fwd_kernel_traitsILi128ELi64ELi64ELi4ELb0ELb0EN7cutlass6half_tE19Flash_kernel_traitsILi128ELi64ELi64ELi4ES3_EELb0ELb1ELb0ELb0ELb0ELb0ELb1ELb0EEEvNS_16Flash_fwd_paramsE:
	.zero		816


//--------------------- .nv.constant0._ZN5flash16flash_fwd_kernelI23Flash_fwd_kernel_traitsILi128ELi64ELi64ELi4ELb0ELb0EN7cutlass6half_tE19Flash_kernel_traitsILi128ELi64ELi64ELi4ES3_EELb0ELb1ELb0ELb1ELb0ELb0ELb0ELb0EEEvNS_16Flash_fwd_paramsE --------------------------
	.section	.nv.constant0._ZN5flash16flash_fwd_kernelI23Flash_fwd_kernel_traitsILi128ELi64ELi64ELi4ELb0ELb0EN7cutlass6half_tE19Flash_kernel_traitsILi128ELi64ELi64ELi4ES3_EELb0ELb1ELb0ELb1ELb0ELb0ELb0ELb0EEEvNS_16Flash_fwd_paramsE,"a",@progbits
	.sectionflags	@""
	.align	4
.nv.constant0._ZN5flash16flash_fwd_kernelI23Flash_fwd_kernel_traitsILi128ELi64ELi64ELi4ELb0ELb0EN7cutlass6half_tE19Flash_kernel_traitsILi128ELi64ELi64ELi4ES3_EELb0ELb1ELb0ELb1ELb0ELb0ELb0ELb0EEEvNS_16Flash_fwd_paramsE:
	.zero		816


//--------------------- .nv.constant0._ZN5flash16flash_fwd_kernelI23Flash_fwd_kernel_traitsILi128ELi64ELi64ELi4ELb0ELb0EN7cutlass6half_tE19Flash_kernel_traitsILi128ELi64ELi64ELi4ES3_EELb0ELb1ELb0ELb1ELb0ELb0ELb1ELb0EEEvNS_16Flash_fwd_paramsE --------------------------
	.section	.nv.constant0._ZN5flash16flash_fwd_kernelI23Flash_fwd_kernel_traitsILi128ELi64ELi64ELi4ELb0ELb0EN7cutlass6half_tE19Flash_kernel_traitsILi128ELi64ELi64ELi4ES3_EELb0ELb1ELb0ELb1ELb0ELb0ELb1ELb0EEEvNS_16Flash_fwd_paramsE,"a",@progbits
	.sectionflags	@""
	.align	4
.nv.constant0._ZN5flash16flash_fwd_kernelI23Flash_fwd_kernel_traitsILi128ELi64ELi64ELi4ELb0ELb0EN7cutlass6half_tE19Flash_kernel_traitsILi128ELi64ELi64ELi4ES3_EELb0ELb1ELb0ELb1ELb0ELb0ELb1ELb0EEEvNS_16Flash_fwd_paramsE:
	.zero		816


//--------------------- .nv.constant0._ZN5flash16flash_fwd_kernelI23Flash_fwd_kernel_traitsILi128ELi128ELi32ELi4ELb0ELb0EN7cutlass6half_tE19Flash_kernel_traitsILi128ELi128ELi32ELi4ES3_EELb1ELb1ELb0ELb0ELb0ELb0ELb0ELb0EEEvNS_16Flash_fwd_paramsE --------------------------
	.section	.nv.constant0._ZN5flash16flash_fwd_kernelI23Flash_fwd_kernel_traitsILi128ELi128ELi32ELi4ELb0ELb0EN7cutlass6half_tE19Flash_kernel_traitsILi128ELi128ELi32ELi4ES3_EELb1ELb1ELb0ELb0ELb0ELb0ELb0ELb0EEEvNS_16Flash_fwd_paramsE,"a",@progbits
	.sectionflags	@""
	.align	4
.nv.constant0._ZN5flash16flash_fwd_kernelI23Flash_fwd_kernel_traitsILi128ELi128ELi32ELi4ELb0ELb0EN7cutlass6half_tE19Flash_kernel_traitsILi128ELi128ELi32ELi4ES3_EELb1ELb1ELb0ELb0ELb0ELb0ELb0ELb0EEEvNS_16Flash_fwd_paramsE:
	.zero		816


//--------------------- .nv.constant0._ZN5flash16flash_fwd_kernelI23Flash_fwd_kernel_traitsILi128ELi128ELi32ELi4ELb0ELb0EN7cutlass6half_tE19Flash_kernel_traitsILi128ELi128ELi32ELi4ES3_EELb1ELb1ELb0ELb0ELb1ELb1ELb0ELb0EEEvNS_16Flash_fwd_paramsE --------------------------
	.section	.nv.constant0._ZN5flash16flash_fwd_kernelI23Flash_fwd_kernel_traitsILi128ELi128ELi32ELi4ELb0ELb0EN7cutlass6half_tE19Flash_kernel_traitsILi128ELi128ELi32ELi4ES3_EELb1ELb1ELb0ELb0ELb1ELb1ELb0ELb0EEEvNS_16Flash_fwd_paramsE,"a",@progbits
	.sectionflags	@""
	.align	4
.nv.constant0._ZN5flash16flash_fwd_kernelI23Flash_fwd_kernel_traitsILi128ELi128ELi32ELi4ELb0ELb0EN7cutlass6half_tE19Flash_kernel_traitsILi128ELi128ELi32ELi4ES3_EELb1ELb1ELb0ELb0ELb1ELb1ELb0ELb0EEEvNS_16Flash_fwd_paramsE:
	.zero		816


//--------------------- .nv.constant0._ZN5flash16flash_fwd_kernelI23Flash_fwd_kernel_traitsILi128ELi128ELi32ELi4ELb0ELb0EN7cutlass6half_tE19Flash_kernel_traitsILi128ELi128ELi32ELi4ES3_EELb0ELb1ELb0ELb0ELb1ELb1ELb1ELb0EEEvNS_16Flash_fwd_paramsE --------------------------
	.section	.nv.constant0._ZN5flash16flash_fwd_kernelI23Flash_fwd_kernel_traitsILi128ELi128ELi32ELi4ELb0ELb0EN7cutlass6half_tE19Flash_kernel_traitsILi128ELi128ELi32ELi4ES3_EELb0ELb1ELb0ELb0ELb1ELb1ELb1ELb0EEEvNS_16Flash_fwd_paramsE,"a",@progbits
	.sectionflags	@""
	.align	4
.nv.constant0._ZN5flash16flash_fwd_kernelI23Flash_fwd_kernel_traitsILi128ELi128ELi32ELi4ELb0ELb0EN7cutlass6half_tE19Flash_kernel_traitsILi128ELi128ELi32ELi4ES3_EELb0ELb1ELb0ELb0ELb1ELb1ELb1ELb0EEEvNS_16Flash_fwd_paramsE:
	.zero		816


//--------------------- .nv.constant0._ZN5flash16flash_fwd_kernelI23Flash_fwd_kernel_traitsILi128ELi128ELi32ELi4ELb0ELb0EN7cutlass6half_tE19Flash_kernel_traitsILi128ELi128ELi32ELi4ES3_EELb1ELb1ELb0ELb0ELb0ELb1ELb0ELb0EEEvNS_16Flash_fwd_paramsE --------------------------
	.section	.nv.constant0._ZN5flash16flash_fwd_kernelI23Flash_fwd_kernel_traitsILi128ELi128ELi32ELi4ELb0ELb0EN7cutlass6half_tE19Flash_kernel_traitsILi128ELi128ELi32ELi4ES3_EELb1ELb1ELb0ELb0ELb0ELb1ELb0ELb0EEEvNS_16Flash_fwd_paramsE,"a",@progbits
	.sectionflags	@""
	.align	4
.nv.constant0._ZN5flash16flash_fwd_kernelI23Flash_fwd_kernel_traitsILi128ELi128ELi32ELi4ELb0ELb0EN7cutlass6half_tE19Flash_kernel_traitsILi128ELi128ELi32ELi4ES3_EELb1ELb1ELb0ELb0ELb0ELb1ELb0ELb0EEEvNS_16Flash_fwd_paramsE:
	.zero		816


//--------------------- .nv.constant0._ZN5flash16flash_fwd_kernelI23Flash_fwd_kernel_traitsILi128ELi128ELi32ELi4ELb0ELb0EN7cutlass6half_tE19Flash_kernel_traitsILi128ELi128ELi32ELi4ES3_EELb0ELb1ELb0ELb0ELb0ELb1ELb1ELb0EEEvNS_16Flash_fwd_paramsE --------------------------
	.section	.nv.constant0._ZN5flash16flash_fwd_kernelI23Flash_fwd_kernel_traitsILi128ELi128ELi32ELi4ELb0ELb0EN7cutlass6half_tE19Flash_kernel_traitsILi128ELi128ELi32ELi4ES3_EELb0ELb1ELb0ELb0ELb0ELb1ELb1ELb0EEEvNS_16Flash_fwd_paramsE,"a",@progbits
	.sectionflags	@""
	.align	4
.nv.constant0._ZN5flash16flash_fwd_kernelI23Flash_fwd_kernel_traitsILi128ELi128ELi32ELi4ELb0ELb0EN7cutlass6half_tE19Flash_kernel_traitsILi128ELi128ELi32ELi4ES3_EELb0ELb1ELb0ELb0ELb0ELb1ELb1ELb0EEEvNS_16Flash_fwd_paramsE:
	.zero		816


//--------------------- .nv.constant0._ZN5flash16flash_fwd_kernelI23Flash_fwd_kernel_traitsILi128ELi128ELi32ELi4ELb0ELb0EN7cutlass6half_tE19Flash_kernel_traitsILi128ELi128ELi32ELi4ES3_EELb1ELb1ELb0ELb1ELb0ELb0ELb0ELb0EEEvNS_16Flash_fwd_paramsE --------------------------
	.section	.nv.constant0._ZN5flash16flash_fwd_kernelI23Flash_fwd_kernel_traitsILi128ELi128ELi32ELi4ELb0ELb0EN7cutlass6half_tE19Flash_kernel_traitsILi128ELi128ELi32ELi4ES3_EELb1ELb1ELb0ELb1ELb0ELb0ELb0ELb0EEEvNS_16Flash_fwd_paramsE,"a",@progbits
	.sectionflags	@""
	.align	4
.nv.constant0._ZN5flash16flash_fwd_kernelI23Flash_fwd_kernel_traitsILi128ELi128ELi32ELi4ELb0ELb0EN7cutlass6half_tE19Flash_kernel_traitsILi128ELi128ELi32ELi4ES3_EELb1ELb1ELb0ELb1ELb0ELb0ELb0ELb0EEEvNS_16Flash_fwd_paramsE:
	.zero		816


//--------------------- .nv.constant0._ZN5flash16flash_fwd_kernelI23Flash_fwd_kernel_traitsILi128ELi128ELi32ELi4ELb0ELb0EN7cutlass6half_tE19Flash_kernel_traitsILi128ELi128ELi32ELi4ES3_EELb1ELb1ELb0ELb0ELb0ELb0ELb0ELb1EEEvNS_16Flash_fwd_paramsE --------------------------
	.section	.nv.constant0._ZN5flash16flash_fwd_kernelI23Flash_fwd_kernel_traitsILi128ELi128ELi32ELi4ELb0ELb0EN7cutlass6half_tE19Flash_kernel_traitsILi128ELi128ELi32ELi4ES3_EELb1ELb1ELb0ELb0ELb0ELb0ELb0ELb1EEEvNS_16Flash_fwd_paramsE,"a",@progbits
	.sectionflags	@""
	.align	4
.nv.constant0._ZN5flash16flash_fwd_kernelI23Flash_fwd_kernel_traitsILi128ELi128ELi32ELi4ELb0ELb0EN7cutlass6half_tE19Flash_kernel_traitsILi128ELi128ELi32ELi4ES3_EELb1ELb1ELb0ELb0ELb0ELb0ELb0ELb1EEEvNS_16Flash_fwd_paramsE:
	.zero		816


//--------------------- .nv.constant0._ZN5flash16flash_fwd_kernelI23Flash_fwd_kernel_traitsILi128ELi128ELi32ELi4ELb0ELb0EN7cutlass6half_tE19Flash_kernel_traitsILi128ELi128ELi32ELi4ES3_EELb0ELb1ELb0ELb0ELb0ELb0ELb1ELb0EEEvNS_16Flash_fwd_paramsE --------------------------
	.section	.nv.constant0._ZN5flash16flash_fwd_kernelI23Flash_fwd_kernel_traitsILi128ELi128ELi32ELi4ELb0ELb0EN7cutlass6half_tE19Flash_kernel_traitsILi128ELi128ELi32ELi4ES3_EELb0ELb1ELb0ELb0ELb0ELb0ELb1ELb0EEEvNS_16Flash_fwd_paramsE,"a",@progbits
	.sectionflags	@""
	.align	4
.nv.constant0._ZN5flash16flash_fwd_kernelI23Flash_fwd_kernel_traitsILi128ELi128ELi32ELi4ELb0ELb0EN7cutlass6half_tE19Flash_kernel_traitsILi128ELi128ELi32ELi4ES3_EELb0ELb1ELb0ELb0ELb0ELb0ELb1ELb0EEEvNS_16Flash_fwd_paramsE:
	.zero		816


//--------------------- .nv.constant0._ZN5flash16flash_fwd_kernelI23Flash_fwd_kernel_traitsILi128ELi128ELi32ELi4ELb0ELb0EN7cutlass6half_tE19Flash_kernel_traitsILi128ELi128ELi32ELi4ES3_EELb1ELb1ELb0ELb1ELb0ELb0ELb0ELb1EEEvNS_16Flash_fwd_paramsE --------------------------
	.section	.nv.constant0._ZN5flash16flash_fwd_kernelI23Flash_fwd_kernel_traitsILi128ELi128ELi32ELi4ELb0ELb0EN7cutlass6half_tE19Flash_kernel_traitsILi128ELi128ELi32ELi4ES3_EELb1ELb1ELb0ELb1ELb0ELb0ELb0ELb1EEEvNS_16Flash_fwd_paramsE,"a",@progbits
	.sectionflags	@""
	.align	4
.nv.constant0._ZN5flash16flash_fwd_kernelI23Flash_fwd_kernel_traitsILi128ELi128ELi32ELi4ELb0ELb0EN7cutlass6half_tE19Flash_kernel_traitsILi128ELi128ELi32ELi4ES3_EELb1ELb1ELb0ELb1ELb0ELb0ELb0ELb1EEEvNS_16Flash_fwd_paramsE:
	.zero		816


//--------------------- .nv.constant0._ZN5flash16flash_fwd_kernelI23Flash_fwd_kernel_traitsILi128ELi128ELi32ELi4ELb0ELb0EN7cutlass6half_tE19Flash_kernel_traitsILi128ELi128ELi32ELi4ES3_EELb0ELb1ELb0ELb1ELb0ELb0ELb1ELb0EEEvNS_16Flash_fwd_paramsE --------------------------
	.section	.nv.constant0._ZN5flash16flash_fwd_kernelI23Flash_fwd_kernel_traitsILi128ELi128ELi32ELi4ELb0ELb0EN7cutlass6half_tE19Flash_kernel_traitsILi128ELi128ELi32ELi4ES3_EELb0ELb1ELb0ELb1ELb0ELb0ELb1ELb0EEEvNS_16Flash_fwd_paramsE,"a",@progbits
	.sectionflags	@""
	.align	4
.nv.constant0._ZN5flash16flash_fwd_kernelI23Flash_fwd_kernel_traitsILi128ELi128ELi32ELi4ELb0ELb0EN7cutlass6half_tE19Flash_kernel_traitsILi128ELi128ELi32ELi4ES3_EELb0ELb1ELb0ELb1ELb0ELb0ELb1ELb0EEEvNS_16Flash_fwd_paramsE:
	.zero		816


//--------------------- .text._ZN5flash16flash_fwd_kernelI23Flash_fwd_kernel_traitsILi128ELi128ELi64ELi4ELb0ELb0EN7cutlass6half_tE19Flash_kernel_traitsILi128ELi128ELi64ELi4ES3_EELb0ELb1ELb0ELb0ELb1ELb1ELb0ELb0EEEvNS_16Flash_fwd_paramsE --------------------------
	.section	.text._ZN5flash16flash_fwd_kernelI23Flash_fwd_kernel_traitsILi128ELi128ELi64ELi4ELb0ELb0EN7cutlass6half_tE19Flash_kernel_traitsILi128ELi128ELi64ELi4ES3_EELb0ELb1ELb0ELb0ELb1ELb1ELb0ELb0EEEvNS_16Flash_fwd_paramsE,"ax",@progbits
	.sectioninfo	@"SHI_REGISTERS=255"
	.align	128
        .global         _ZN5flash16flash_fwd_kernelI23Flash_fwd_kernel_traitsILi128ELi128ELi64ELi4ELb0ELb0EN7cutlass6half_tE19Flash_kernel_traitsILi128ELi128ELi64ELi4ES3_EELb0ELb1ELb0ELb0ELb1ELb1ELb0ELb0EEEvNS_16Flash_fwd_paramsE
        .type           _ZN5flash16flash_fwd_kernelI23Flash_fwd_kernel_traitsILi128ELi128ELi64ELi4ELb0ELb0EN7cutlass6half_tE19Flash_kernel_traitsILi128ELi128ELi64ELi4ES3_EELb0ELb1ELb0ELb0ELb1ELb1ELb0ELb0EEEvNS_16Flash_fwd_paramsE,@function
        .size           _ZN5flash16flash_fwd_kernelI23Flash_fwd_kernel_traitsILi128ELi128ELi64ELi4ELb0ELb0EN7cutlass6half_tE19Flash_kernel_traitsILi128ELi128ELi64ELi4ES3_EELb0ELb1ELb0ELb0ELb1ELb1ELb0ELb0EEEvNS_16Flash_fwd_paramsE,(.L_x_1392 - _ZN5flash16flash_fwd_kernelI23Flash_fwd_kernel_traitsILi128ELi128ELi64ELi4ELb0ELb0EN7cutlass6half_tE19Flash_kernel_traitsILi128ELi128ELi64ELi4ES3_EELb0ELb1ELb0ELb0ELb1ELb1ELb0ELb0EEEvNS_16Flash_fwd_paramsE)
        .other          _ZN5flash16flash_fwd_kernelI23Flash_fwd_kernel_traitsILi128ELi128ELi64ELi4ELb0ELb0EN7cutlass6half_tE19Flash_kernel_traitsILi128ELi128ELi64ELi4ES3_EELb0ELb1ELb0ELb0ELb1ELb1ELb0ELb0EEEvNS_16Flash_fwd_paramsE,@"STO_CUDA_ENTRY STV_DEFAULT"
_ZN5flash16flash_fwd_kernelI23Flash_fwd_kernel_traitsILi128ELi128ELi64ELi4ELb0ELb0EN7cutlass6half_tE19Flash_kernel_traitsILi128ELi128ELi64ELi4ES3_EELb0ELb1ELb0ELb0ELb1ELb1ELb0ELb0EEEvNS_16Flash_fwd_paramsE:
.text._ZN5flash16flash_fwd_kernelI23Flash_fwd_kernel_traitsILi128ELi128ELi64ELi4ELb0ELb0EN7cutlass6half_tE19Flash_kernel_traitsILi128ELi128ELi64ELi4ES3_EELb0ELb1ELb0ELb0ELb1ELb1ELb0ELb0EEEvNS_16Flash_fwd_paramsE:
[----:B------:R-:W-:Y:S02]  /*0000*/  MOV R1, c[0x0][0x28] ;  /* 0x00000a0000017a02 */ /* 0x000fe40000000f00 */
[----:B------:R-:W1:Y:S01]  /*0010*/  S2R R23, SR_CTAID.Y ;  /* 0x0000000000177919 */ /* 0x000e620000002600 */
[----:B------:R-:W-:Y:S01]  /*0020*/  ISETP.NE.U32.AND P2, PT, RZ, c[0x0][0x258], PT ;  /* 0x00009600ff007a0c */ /* 0x000fe20003f45070 */
[----:B------:R-:W-:Y:S01]  /*0030*/  IMAD.MOV.U32 R9, RZ, RZ, RZ ;  /* 0x000000ffff097224 */ /* 0x000fe200078e00ff */
[----:B------:R-:W-:Y:S01]  /*0040*/  ISETP.NE.U32.AND P0, PT, RZ, c[0x0][0x250], PT ;  /* 0x00009400ff007a0c */ /* 0x000fe20003f05070 */
[----:B------:R-:W-:Y:S01]  /*0050*/  ULDC.64 UR16, c[0x0][0x118] ;  /* 0x0000460000107ab9 */ /* 0x000fe20000000a00 */
[----:B------:R-:W-:Y:S02]  /*0060*/  ISETP.NE.AND.EX P2, PT, RZ, c[0x0][0x25c], PT, P2 ;  /* 0x00009700ff007a0c */ /* 0x000fe40003f45320 */
[----:B------:R-:W-:Y:S02]  /*0070*/  ISETP.NE.AND.EX P0, PT, RZ, c[0x0][0x254], PT, P0 ;  /* 0x00009500ff007a0c */ /* 0x000fe40003f05300 */
[----:B------:R-:W-:-:S09]  /*0080*/  IADD3 R1, R1, -0xb0, RZ ;  /* 0xffffff5001017810 */ /* 0x000fd20007ffe0ff */
[----:B------:R-:W-:Y:S02]  /*0090*/  @P2 IMAD.MOV.U32 R2, RZ, RZ, 0x4 ;  /* 0x00000004ff022424 */ /* 0x000fe400078e00ff */
[----:B------:R-:W-:Y:S02]  /*00a0*/  @P0 IMAD.MOV.U32 R0, RZ, RZ, 0x4 ;  /* 0x00000004ff000424 */ /* 0x000fe400078e00ff */
[----:B-1----:R-:W-:-:S04]  /*00b0*/  @P2 IMAD.WIDE R2, R23, R2, c[0x0][0x258] ;  /* 0x0000960017022625 */ /* 0x002fc800078e0202 */
[----:B------:R-:W-:Y:S02]  /*00c0*/  @P0 IMAD.WIDE R4, R23, R0, c[0x0][0x250] ;  /* 0x0000940017040625 */ /* 0x000fe400078e0200 */
[----:B------:R-:W2:Y:S04]  /*00d0*/  @P2 LDG.E R2, [R2.64] ;  /* 0x0000001002022981 */ /* 0x000ea8000c1e1900 */
[----:B------:R-:W2:Y:S04]  /*00e0*/  @P0 LDG.E R9, [R4.64] ;  /* 0x0000001004090981 */ /* 0x000ea8000c1e1900 */
[----:B------:R-:W1:Y:S01]  /*00f0*/  S2R R13, SR_CTAID.X ;  /* 0x00000000000d7919 */ /* 0x000e620000002500 */
[----:B------:R-:W-:-:S04]  /*0100*/  @!P2 ISETP.NE.U32.AND P1, PT, RZ, c[0x0][0x268], PT ;  /* 0x00009a00ff00aa0c */ /* 0x000fc80003f25070 */
[----:B------:R-:W-:Y:S01]  /*0110*/  @!P2 ISETP.NE.AND.EX P1, PT, RZ, c[0x0][0x26c], PT, P1 ;  /* 0x00009b00ff00aa0c */ /* 0x000fe20003f25310 */
[----:B-1----:R-:W-:-:S05]  /*0120*/  IMAD.SHL.U32 R163, R13, 0x80, RZ ;  /* 0x000000800da37824 */ /* 0x002fca00078e00ff */
[----:B------:R-:W-:Y:S02]  /*0130*/  ISETP.GE.AND P0, PT, R163, c[0x0][0x214], PT ;  /* 0x00008500a3007a0c */ /* 0x000fe40003f06270 */
[----:B------:R-:W-:Y:S01]  /*0140*/  @!P2 SEL R0, RZ, c[0x0][0x21c], !P1 ;  /* 0x00008700ff00aa07 */ /* 0x000fe20004800000 */
[----:B--2---:R-:W-:-:S03]  /*0150*/  @P2 IMAD.IADD R116, R2, 0x1, -R9 ;  /* 0x0000000102742824 */ /* 0x004fc600078e0a09 */
[----:B------:R-:W-:-:S07]  /*0160*/  @!P2 IADD3 R116, R0, c[0x0][0x218], -R9 ;  /* 0x000086000074aa10 */ /* 0x000fce0007ffe809 */
[----:B------:R-:W-:Y:S05]  /*0170*/  @P0 EXIT ;  /* 0x000000000000094d */ /* 0x000fea0003800000 */
[----:B------:R-:W-:Y:S01]  /*0180*/  IADD3 R0, R163, 0xbf, RZ ;  /* 0x000000bfa3007810 */ /* 0x000fe20007ffe0ff */
[----:B------:R-:W1:Y:S01]  /*0190*/  S2R R24, SR_CTAID.Z ;  /* 0x0000000000187919 */ /* 0x000e620000002700 */
[C---:B------:R-:W-:Y:S02]  /*01a0*/  IADD3 R2, R116.reuse, 0x3f, RZ ;  /* 0x0000003f74027810 */ /* 0x040fe40007ffe0ff */
[----:B------:R-:W-:Y:S01]  /*01b0*/  IADD3 R0, R116, -c[0x0][0x214], R0 ;  /* 0x8000850074007a10 */ /* 0x000fe20007ffe000 */
[----:B------:R-:W2:Y:S03]  /*01c0*/  S2R R161, SR_TID.X ;  /* 0x0000000000a17919 */ /* 0x000ea60000002100 */
[----:B------:R-:W-:Y:S02]  /*01d0*/  IADD3 R3, R0, c[0x0][0x2e8], RZ ;  /* 0x0000ba0000037a10 */ /* 0x000fe40007ffe0ff */
[----:B------:R-:W-:-:S02]  /*01e0*/  SHF.R.S32.HI R0, RZ, 0x1f, R2 ;  /* 0x0000001fff007819 */ /* 0x000fc40000011402 */
[----:B------:R-:W-:Y:S02]  /*01f0*/  SHF.R.S32.HI R4, RZ, 0x1f, R3 ;  /* 0x0000001fff047819 */ /* 0x000fe40000011403 */
[----:B------:R-:W-:Y:S02]  /*0200*/  LEA.HI R0, R0, R2, RZ, 0x6 ;  /* 0x0000000200007211 */ /* 0x000fe400078f30ff */
[----:B------:R-:W-:Y:S02]  /*0210*/  LEA.HI R2, R4, R3, RZ, 0x6 ;  /* 0x0000000304027211 */ /* 0x000fe400078f30ff */
[----:B------:R-:W-:Y:S02]  /*0220*/  SHF.R.S32.HI R0, RZ, 0x6, R0 ;  /* 0x00000006ff007819 */ /* 0x000fe40000011400 */
[----:B------:R-:W-:-:S04]  /*0230*/  SHF.R.S32.HI R2, RZ, 0x6, R2 ;  /* 0x00000006ff027819 */ /* 0x000fc80000011402 */
[----:B------:R-:W-:-:S04]  /*0240*/  IMNMX R166, R0, R2, PT ;  /* 0x0000000200a67217 */ /* 0x000fc80003800200 */
[----:B------:R-:W-:Y:S01]  /*0250*/  ISETP.GE.AND P0, PT, R166, 0x1, PT ;  /* 0x00000001a600780c */ /* 0x000fe20003f06270 */
[----:B------:R3:W-:-:S12]  /*0260*/  STL [R1+0x4], R166 ;  /* 0x000004a601007387 */ /* 0x0007d80000100800 */
[----:B------:R-:W-:Y:S05]  /*0270*/  @!P0 BRA `(.L_x_0) ;  /* 0x000103e000008947 */ /* 0x000fea0003800000 */
[----:B-12---:R-:W-:Y:S01]  /*0280*/  IABS R0, c[0x0][0x1c8] ;  /* 0x0000720000007a13 */ /* 0x006fe20000000000 */
[----:B------:R-:W-:Y:S01]  /*0290*/  UMOV UR14, 0x6 ;  /* 0x00000006000e7882 */ /* 0x000fe20000000000 */
[----:B------:R-:W-:Y:S01]  /*02a0*/  IADD3 R119, R166, -0x1, RZ ;  /* 0xffffffffa6777810 */ /* 0x000fe20007ffe0ff */
[----:B------:R-:W-:Y:S01]  /*02b0*/  ULDC.64 UR6, c[0x0][0x198] ;  /* 0x0000660000067ab9 */ /* 0x000fe20000000a00 */
[----:B------:R-:W-:Y:S01]  /*02c0*/  SHF.R.S32.HI R20, RZ, 0x1f, R161 ;  /* 0x0000001fff147819 */ /* 0x000fe200000114a1 */
[----:B------:R-:W-:Y:S01]  /*02d0*/  IMAD.MOV.U32 R21, RZ, RZ, R0 ;  /* 0x000000ffff157224 */ /* 0x000fe200078e0000 */
[----:B------:R-:W-:Y:S01]  /*02e0*/  ULDC.64 UR4, c[0x0][0x1a0] ;  /* 0x0000680000047ab9 */ /* 0x000fe20000000a00 */
[----:B------:R-:W-:Y:S01]  /*02f0*/  LOP3.LUT R0, R24, c[0x0][0x1c8], RZ, 0x3c, !PT ;  /* 0x0000720018007a12 */ /* 0x000fe200078e3cff */
[----:B------:R-:W-:Y:S01]  /*0300*/  USHF.L.U64.HI UR12, UR6, UR14, UR7 ;  /* 0x0000000e060c7299 */ /* 0x000fe20008010207 */
[----:B------:R-:W1:Y:S01]  /*0310*/  I2F.RP R6, R21 ;  /* 0x0000001500067306 */ /* 0x000e620000209400 */
[----:B------:R-:W-:Y:S01]  /*0320*/  USHF.L.U64.HI UR14, UR4, UR14, UR5 ;  /* 0x0000000e040e7299 */ /* 0x000fe20008010205 */
[----:B------:R-:W-:Y:S01]  /*0330*/  ISETP.GE.AND P1, PT, R0, RZ, PT ;  /* 0x000000ff0000720c */ /* 0x000fe20003f26270 */
[----:B------:R-:W-:Y:S01]  /*0340*/  USHF.L.U32 UR13, UR6, 0x6, URZ ;  /* 0x00000006060d7899 */ /* 0x000fe2000800063f */
[----:B------:R-:W-:Y:S01]  /*0350*/  SHF.R.S32.HI R0, RZ, 0x1f, R119 ;  /* 0x0000001fff007819 */ /* 0x000fe20000011477 */
[----:B------:R-:W-:Y:S01]  /*0360*/  USHF.L.U32 UR15, UR4, 0x6, URZ ;  /* 0x00000006040f7899 */ /* 0x000fe2000800063f */
[C---:B------:R-:W-:Y:S01]  /*0370*/  IMAD R3, R119.reuse, UR12, RZ ;  /* 0x0000000c77037c24 */ /* 0x040fe2000f8e02ff */
[CC--:B------:R-:W-:Y:S01]  /*0380*/  LEA.HI R17, R20.reuse, R161.reuse, RZ, 0x3 ;  /* 0x000000a114117211 */ /* 0x0c0fe200078f18ff */
[----:B------:R-:W-:Y:S01]  /*0390*/  IMAD R2, R119, UR14, RZ ;  /* 0x0000000e77027c24 */ /* 0x000fe2000f8e02ff */
[----:B------:R-:W-:Y:S01]  /*03a0*/  LEA.HI R12, R20, R161, RZ, 0x4 ;  /* 0x000000a1140c7211 */ /* 0x000fe200078f20ff */
[C---:B------:R-:W-:Y:S01]  /*03b0*/  IMAD R18, R0.reuse, UR13, R3 ;  /* 0x0000000d00127c24 */ /* 0x040fe2000f8e0203 */
[----:B------:R-:W-:Y:S01]  /*03c0*/  SHF.R.S32.HI R4, RZ, 0x3, R17 ;  /* 0x00000003ff047819 */ /* 0x000fe20000011411 */
[----:B------:R-:W-:Y:S01]  /*03d0*/  IMAD R19, R0, UR15, R2 ;  /* 0x0000000f00137c24 */ /* 0x000fe2000f8e0202 */
[----:B------:R-:W-:Y:S01]  /*03e0*/  LOP3.LUT R0, R17, 0xfffffff8, RZ, 0xc0, !PT ;  /* 0xfffffff811007812 */ /* 0x000fe200078ec0ff */
[----:B------:R-:W-:Y:S01]  /*03f0*/  ULDC.64 UR8, c[0x0][0x190] ;  /* 0x0000640000087ab9 */ /* 0x000fe20000000a00 */
[----:B------:R-:W-:Y:S01]  /*0400*/  LOP3.LUT R11, R12, 0xfffffff0, RZ, 0xc0, !PT ;  /* 0xfffffff00c0b7812 */ /* 0x000fe200078ec0ff */
[----:B-1----:R-:W1:Y:S01]  /*0410*/  MUFU.RCP R6, R6 ;  /* 0x0000000600067308 */ /* 0x002e620000001000 */
[----:B------:R-:W-:Y:S01]  /*0420*/  SHF.R.S32.HI R5, RZ, 0x1f, R4 ;  /* 0x0000001fff057819 */ /* 0x000fe20000011404 */
[C---:B------:R-:W-:Y:S01]  /*0430*/  IMAD.IADD R68, R161.reuse, 0x1, -R0 ;  /* 0x00000001a1447824 */ /* 0x040fe200078e0a00 */
[C---:B------:R-:W-:Y:S01]  /*0440*/  IADD3 R8, P0, R4.reuse, R9, RZ ;  /* 0x0000000904087210 */ /* 0x040fe20007f1e0ff */
[----:B------:R-:W-:Y:S01]  /*0450*/  IMAD.SHL.U32 R3, R4, 0x40, RZ ;  /* 0x0000004004037824 */ /* 0x000fe200078e00ff */
[----:B------:R-:W-:Y:S01]  /*0460*/  SHF.R.S32.HI R10, RZ, 0x4, R12 ;  /* 0x00000004ff0a7819 */ /* 0x000fe2000001140c */
[----:B------:R-:W-:Y:S01]  /*0470*/  IMAD.IADD R0, R161, 0x1, -R11 ;  /* 0x00000001a1007824 */ /* 0x000fe200078e0a0b */
[----:B------:R-:W-:Y:S01]  /*0480*/  LEA.HI.X.SX32 R9, R9, R5, 0x1, P0 ;  /* 0x0000000509097211 */ /* 0x000fe200000f0eff */
[----:B------:R-:W-:Y:S01]  /*0490*/  IMAD.WIDE R26, R13, 0x80, R4 ;  /* 0x000000800d1a7825 */ /* 0x000fe200078e0204 */
[----:B------:R-:W-:Y:S01]  /*04a0*/  LOP3.LUT R3, R3, 0x1c0, RZ, 0xc0, !PT ;  /* 0x000001c003037812 */ /* 0x000fe200078ec0ff */
[----:B------:R-:W-:Y:S01]  /*04b0*/  USHF.L.U32 UR11, UR8, 0x5, URZ ;  /* 0x00000005080b7899 */ /* 0x000fe2000800063f */
[----:B------:R-:W-:Y:S01]  /*04c0*/  SHF.R.S32.HI R4, RZ, 0x1f, R0 ;  /* 0x0000001fff047819 */ /* 0x000fe20000011400 */
[----:B------:R-:W-:Y:S01]  /*04d0*/  IMAD.SHL.U32 R2, R68, 0x8, RZ ;  /* 0x0000000844027824 */ /* 0x000fe200078e00ff */
[----:B------:R-:W-:Y:S01]  /*04e0*/  SHF.R.U32.HI R11, RZ, 0x3, R3 ;  /* 0x00000003ff0b7819 */ /* 0x000fe20000011603 */
[----:B------:R-:W-:Y:S01]  /*04f0*/  UMOV UR10, 0x5 ;  /* 0x00000005000a7882 */ /* 0x000fe20000000000 */
[----:B------:R-:W-:Y:S01]  /*0500*/  LEA.HI R16, R4, R0, RZ, 0x3 ;  /* 0x0000000004107211 */ /* 0x000fe200078f18ff */
[----:B------:R-:W-:Y:S01]  /*0510*/  USHF.L.U64.HI UR9, UR8, UR10, UR9 ;  /* 0x0000000a08097299 */ /* 0x000fe20008010209 */
[----:B-1----:R-:W-:Y:S01]  /*0520*/  IADD3 R6, R6, 0xffffffe, RZ ;  /* 0x0ffffffe06067810 */ /* 0x002fe20007ffe0ff */
[----:B------:R-:W-:Y:S01]  /*0530*/  USHF.L.U32 UR8, UR6, 0x5, URZ ;  /* 0x0000000506087899 */ /* 0x000fe2000800063f */
[----:B------:R-:W-:Y:S01]  /*0540*/  LOP3.LUT R3, R3, 0x38, R2, 0xf8, !PT ;  /* 0x0000003803037812 */ /* 0x000fe200078ef802 */
[----:B------:R-:W-:Y:S01]  /*0550*/  USHF.L.U64.HI UR6, UR6, UR10, UR7 ;  /* 0x0000000a06067299 */ /* 0x000fe20008010207 */
[----:B------:R-:W1:Y:S01]  /*0560*/  F2I.FTZ.U32.TRUNC.NTZ R7, R6 ;  /* 0x0000000600077305 */ /* 0x000e62000021f000 */
[----:B------:R-:W-:Y:S01]  /*0570*/  LOP3.LUT R4, R16, 0xfffffff8, RZ, 0xc0, !PT ;  /* 0xfffffff810047812 */ /* 0x000fe200078ec0ff */
[----:B------:R-:W-:Y:S01]  /*0580*/  USHF.L.U32 UR7, UR4, 0x5, URZ ;  /* 0x0000000504077899 */ /* 0x000fe2000800063f */
[----:B------:R-:W-:Y:S01]  /*0590*/  LOP3.LUT R11, R3, R11, RZ, 0x3c, !PT ;  /* 0x0000000b030b7212 */ /* 0x000fe200078e3cff */
[----:B------:R-:W-:Y:S01]  /*05a0*/  USHF.L.U64.HI UR4, UR4, UR10, UR5 ;  /* 0x0000000a04047299 */ /* 0x000fe20008010205 */
[----:B------:R-:W-:Y:S01]  /*05b0*/  LEA.HI R3, R12, R10, RZ, 0x1 ;  /* 0x0000000a0c037211 */ /* 0x000fe200078f08ff */
[----:B------:R-:W-:Y:S01]  /*05c0*/  IMAD.IADD R69, R0, 0x1, -R4 ;  /* 0x0000000100457824 */ /* 0x000fe200078e0a04 */
[----:B------:R-:W-:Y:S01]  /*05d0*/  LEA.HI R5, R20, R161, RZ, 0x6 ;  /* 0x000000a114057211 */ /* 0x000fe200078f30ff */
[----:B------:R-:W-:Y:S01]  /*05e0*/  IMAD R4, R9, c[0x0][0x198], RZ ;  /* 0x0000660009047a24 */ /* 0x000fe200078e02ff */
[----:B------:R-:W-:Y:S01]  /*05f0*/  LOP3.LUT R3, R3, 0xfffffffe, RZ, 0xc0, !PT ;  /* 0xfffffffe03037812 */ /* 0x000fe200078ec0ff */
[----:B------:R-:W-:Y:S01]  /*0600*/  STL.64 [R1+0x40], R26 ;  /* 0x0000401a01007387 */ /* 0x000fe20000100a00 */
[----:B------:R-:W-:Y:S01]  /*0610*/  SHF.R.S32.HI R22, RZ, 0x1f, R23 ;  /* 0x0000001fff167819 */ /* 0x000fe20000011417 */
[----:B------:R-:W-:Y:S01]  /*0620*/  IMAD.SHL.U32 R5, R5, 0x8, RZ ;  /* 0x0000000805057824 */ /* 0x000fe200078e00ff */
[----:B------:R-:W-:Y:S01]  /*0630*/  SHF.R.S32.HI R25, RZ, 0x1f, R24 ;  /* 0x0000001fff197819 */ /* 0x000fe20000011418 */
[----:B------:R-:W-:Y:S01]  /*0640*/  IMAD.IADD R15, R10, 0x1, -R3 ;  /* 0x000000010a0f7824 */ /* 0x000fe200078e0a03 */
[----:B------:R-:W-:Y:S01]  /*0650*/  IABS R10, R24 ;  /* 0x00000018000a7213 */ /* 0x000fe20000000000 */
[----:B-1----:R-:W-:Y:S01]  /*0660*/  IMAD.MOV R6, RZ, RZ, -R7 ;  /* 0x000000ffff067224 */ /* 0x002fe200078e0a07 */
[----:B------:R-:W-:Y:S01]  /*0670*/  LOP3.LUT R243, R11, 0x7ffffe00, R5, 0xf8, !PT ;  /* 0x7ffffe000bf37812 */ /* 0x000fe200078ef805 */
[----:B------:R-:W-:Y:S01]  /*0680*/  IMAD.SHL.U32 R5, R68, 0x40, RZ ;  /* 0x0000004044057824 */ /* 0x000fe200078e00ff */
[----:B------:R-:W-:Y:S01]  /*0690*/  SHF.R.S32.HI R3, RZ, 0x1f, R2 ;  /* 0x0000001fff037819 */ /* 0x000fe20000011402 */
[----:B------:R-:W-:Y:S01]  /*06a0*/  IMAD R0, R6, R21, RZ ;  /* 0x0000001506007224 */ /* 0x000fe200078e02ff */
[----:B------:R-:W-:Y:S01]  /*06b0*/  ISETP.NE.AND P2, PT, RZ, c[0x0][0x1c8], PT ;  /* 0x00007200ff007a0c */ /* 0x000fe20003f45270 */
[----:B------:R-:W-:Y:S01]  /*06c0*/  IMAD.MOV.U32 R6, RZ, RZ, RZ ;  /* 0x000000ffff067224 */ /* 0x000fe200078e00ff */
[----:B------:R-:W-:Y:S01]  /*06d0*/  LEA.HI R162, R20, R161, RZ, 0x5 ;  /* 0x000000a114a27211 */ /* 0x000fe200078f28ff */
[----:B------:R-:W-:-:S02]  /*06e0*/  IMAD R14, R22, c[0x0][0x178], RZ ;  /* 0x00005e00160e7a24 */ /* 0x000fc400078e02ff */
[----:B------:R-:W-:Y:S01]  /*06f0*/  IMAD.HI.U32 R6, R7, R0, R6 ;  /* 0x0000000007067227 */ /* 0x000fe200078e0006 */
[----:B------:R-:W-:-:S03]  /*0700*/  SHF.R.S32.HI R160, RZ, 0x5, R162 ;  /* 0x00000005ffa07819 */ /* 0x000fc600000114a2 */
[----:B------:R-:W-:Y:S02]  /*0710*/  IMAD R0, R9, c[0x0][0x1a0], RZ ;  /* 0x0000680009007a24 */ /* 0x000fe400078e02ff */
[----:B------:R-:W-:Y:S01]  /*0720*/  IMAD.HI.U32 R12, R6, R10, RZ ;  /* 0x0000000a060c7227 */ /* 0x000fe200078e00ff */
[----:B------:R-:W-:-:S03]  /*0730*/  LOP3.LUT R6, R5, 0x1c0, RZ, 0xc0, !PT ;  /* 0x000001c005067812 */ /* 0x000fc600078ec0ff */
[----:B------:R-:W-:Y:S02]  /*0740*/  IMAD.MOV R7, RZ, RZ, -R12 ;  /* 0x000000ffff077224 */ /* 0x000fe400078e0a0c */
[----:B------:R-:W-:Y:S02]  /*0750*/  IMAD R13, R8, c[0x0][0x1a4], R0 ;  /* 0x00006900080d7a24 */ /* 0x000fe400078e0200 */
[C---:B------:R-:W-:Y:S01]  /*0760*/  IMAD R0, R21.reuse, R7, R10 ;  /* 0x0000000715007224 */ /* 0x040fe200078e020a */
[----:B------:R-:W-:Y:S01]  /*0770*/  LOP3.LUT R10, R6, 0x8, R17, 0xf8, !PT ;  /* 0x00000008060a7812 */ /* 0x000fe200078ef811 */
[C---:B------:R-:W-:Y:S01]  /*0780*/  IMAD R11, R8.reuse, c[0x0][0x19c], R4 ;  /* 0x00006700080b7a24 */ /* 0x040fe200078e0204 */
[----:B------:R-:W-:Y:S01]  /*0790*/  SHF.R.U32.HI R6, RZ, 0x3, R6 ;  /* 0x00000003ff067819 */ /* 0x000fe20000011606 */
[----:B------:R-:W-:Y:S01]  /*07a0*/  IMAD.WIDE.U32 R4, R8, c[0x0][0x198], R2 ;  /* 0x0000660008047a25 */ /* 0x000fe200078e0002 */
[----:B------:R-:W-:-:S03]  /*07b0*/  ISETP.GT.U32.AND P0, PT, R21, R0, PT ;  /* 0x000000001500720c */ /* 0x000fc60003f04070 */
[----:B------:R-:W-:-:S04]  /*07c0*/  IMAD.WIDE.U32 R8, R8, c[0x0][0x1a0], R2 ;  /* 0x0000680008087a25 */ /* 0x000fc800078e0002 */
[C---:B------:R-:W-:Y:S02]  /*07d0*/  IMAD R14, R23.reuse, c[0x0][0x17c], R14 ;  /* 0x00005f00170e7a24 */ /* 0x040fe400078e020e */
[----:B------:R-:W-:-:S04]  /*07e0*/  IMAD.WIDE.U32 R2, R23, c[0x0][0x178], R2 ;  /* 0x00005e0017027a25 */ /* 0x000fc800078e0002 */
[----:B------:R-:W-:Y:S01]  /*07f0*/  IMAD.IADD R7, R3, 0x1, R14 ;  /* 0x0000000103077824 */ /* 0x000fe200078e020e */
[----:B------:R-:W-:Y:S01]  /*0800*/  LOP3.LUT R14, R10, R6, RZ, 0x3c, !PT ;  /* 0x000000060a0e7212 */ /* 0x000fe200078e3cff */
[----:B------:R-:W-:Y:S01]  /*0810*/  IMAD.IADD R5, R5, 0x1, R11 ;  /* 0x0000000105057824 */ /* 0x000fe200078e020b */
[----:B------:R-:W-:Y:S01]  /*0820*/  @!P0 IADD3 R12, R12, 0x1, RZ ;  /* 0x000000010c0c8810 */ /* 0x000fe20007ffe0ff */
[----:B------:R-:W-:Y:S02]  /*0830*/  @!P0 IMAD.IADD R0, R0, 0x1, -R21 ;  /* 0x0000000100008824 */ /* 0x000fe400078e0a15 */
[----:B------:R-:W-:Y:S02]  /*0840*/  IMAD.MOV.U32 R6, RZ, RZ, R2 ;  /* 0x000000ffff067224 */ /* 0x000fe400078e0002 */
[----:B------:R-:W-:Y:S01]  /*0850*/  IMAD R11, R25, c[0x0][0x1a8], RZ ;  /* 0x00006a00190b7a24 */ /* 0x000fe200078e02ff */
[----:B------:R-:W-:Y:S01]  /*0860*/  ISETP.GE.U32.AND P3, PT, R0, R21, PT ;  /* 0x000000150000720c */ /* 0x000fe20003f66070 */
[----:B------:R-:W-:-:S02]  /*0870*/  IMAD.IADD R3, R9, 0x1, R13 ;  /* 0x0000000109037824 */ /* 0x000fc400078e020d */
[----:B------:R-:W-:Y:S02]  /*0880*/  IMAD.MOV.U32 R2, RZ, RZ, R8 ;  /* 0x000000ffff027224 */ /* 0x000fe400078e0008 */
[C---:B------:R-:W-:Y:S02]  /*0890*/  IMAD R11, R24.reuse, c[0x0][0x1ac], R11 ;  /* 0x00006b00180b7a24 */ /* 0x040fe400078e020b */
[----:B------:R-:W-:-:S04]  /*08a0*/  IMAD.WIDE.U32 R8, R24, c[0x0][0x1a8], R6 ;  /* 0x00006a0018087a25 */ /* 0x000fc800078e0006 */
[C---:B------:R-:W-:Y:S02]  /*08b0*/  IMAD.WIDE.U32 R6, R23.reuse, c[0x0][0x180], R4 ;  /* 0x0000600017067a25 */ /* 0x040fe400078e0004 */
[----:B------:R-:W-:Y:S02]  /*08c0*/  @P3 IADD3 R12, R12, 0x1, RZ ;  /* 0x000000010c0c3810 */ /* 0x000fe40007ffe0ff */
[----:B------:R-:W-:Y:S02]  /*08d0*/  IMAD R10, R22, c[0x0][0x180], RZ ;  /* 0x00006000160a7a24 */ /* 0x000fe400078e02ff */
[----:B------:R-:W-:-:S04]  /*08e0*/  IMAD.WIDE.U32 R4, R23, c[0x0][0x188], R2 ;  /* 0x0000620017047a25 */ /* 0x000fc800078e0002 */
[----:B------:R-:W-:Y:S02]  /*08f0*/  IMAD.IADD R3, R9, 0x1, R11 ;  /* 0x0000000109037824 */ /* 0x000fe400078e020b */
[----:B------:R-:W-:Y:S02]  /*0900*/  IMAD R0, R27, c[0x0][0x190], RZ ;  /* 0x000064001b007a24 */ /* 0x000fe400078e02ff */
[----:B------:R-:W-:Y:S02]  /*0910*/  IMAD.MOV.U32 R2, RZ, RZ, R8 ;  /* 0x000000ffff027224 */ /* 0x000fe400078e0008 */
[----:B------:R-:W-:Y:S02]  /*0920*/  IMAD R10, R23, c[0x0][0x184], R10 ;  /* 0x00006100170a7a24 */ /* 0x000fe400078e020a */
[C---:B------:R-:W-:Y:S02]  /*0930*/  IMAD R0, R26.reuse, c[0x0][0x194], R0 ;  /* 0x000065001a007a24 */ /* 0x040fe400078e0200 */
[----:B------:R-:W-:-:S04]  /*0940*/  IMAD.WIDE.U32 R2, R26, c[0x0][0x190], R2 ;  /* 0x000064001a027a25 */ /* 0x000fc800078e0002 */
[----:B------:R-:W-:Y:S02]  /*0950*/  IMAD.IADD R11, R7, 0x1, R10 ;  /* 0x00000001070b7824 */ /* 0x000fe400078e020a */
[----:B------:R-:W-:Y:S01]  /*0960*/  IMAD.MOV.U32 R10, RZ, RZ, R6 ;  /* 0x000000ffff0a7224 */ /* 0x000fe200078e0006 */
[----:B------:R-:W-:Y:S01]  /*0970*/  LEA R6, P0, R2, c[0x0][0x160], 0x1 ;  /* 0x0000580002067a11 */ /* 0x000fe200078008ff */
[----:B------:R-:W-:Y:S02]  /*0980*/  IMAD.IADD R0, R3, 0x1, R0 ;  /* 0x0000000103007824 */ /* 0x000fe400078e0200 */
[----:B------:R-:W-:Y:S02]  /*0990*/  IMAD R13, R22, c[0x0][0x188], RZ ;  /* 0x00006200160d7a24 */ /* 0x000fe400078e02ff */
[----:B------:R-:W-:Y:S01]  /*09a0*/  IMAD.MOV.U32 R8, RZ, RZ, R4 ;  /* 0x000000ffff087224 */ /* 0x000fe200078e0004 */
[----:B------:R-:W-:Y:S01]  /*09b0*/  LEA.HI.X R7, R2, c[0x0][0x164], R0, 0x1, P0 ;  /* 0x0000590002077a11 */ /* 0x000fe200000f0c00 */
[----:B------:R-:W-:Y:S01]  /*09c0*/  IMAD.MOV.U32 R0, RZ, RZ, R12 ;  /* 0x000000ffff007224 */ /* 0x000fe200078e000c */
[----:B------:R-:W-:Y:S01]  /*09d0*/  IADD3 R4, P0, R6, UR11, RZ ;  /* 0x0000000b06047c10 */ /* 0x000fe2000ff1e0ff */
[----:B------:R-:W-:-:S02]  /*09e0*/  IMAD R13, R23, c[0x0][0x18c], R13 ;  /* 0x00006300170d7a24 */ /* 0x000fc400078e020d */
[----:B------:R-:W-:Y:S01]  /*09f0*/  @!P1 IMAD.MOV R0, RZ, RZ, -R0 ;  /* 0x000000ffff009224 */ /* 0x000fe200078e0a00 */
[----:B------:R-:W-:Y:S01]  /*0a00*/  @!P2 LOP3.LUT R0, RZ, c[0x0][0x1c8], RZ, 0x33, !PT ;  /* 0x00007200ff00aa12 */ /* 0x000fe200078e33ff */
[----:B------:R-:W-:Y:S02]  /*0a10*/  IMAD.SHL.U32 R243, R243, 0x2, RZ ;  /* 0x00000002f3f37824 */ /* 0x000fe400078e00ff */
[----:B------:R-:W-:Y:S01]  /*0a20*/  IMAD.IADD R9, R5, 0x1, R13 ;  /* 0x0000000105097824 */ /* 0x000fe200078e020d */
[----:B------:R-:W-:Y:S01]  /*0a30*/  IADD3.X R5, R7, UR9, RZ, P0, !PT ;  /* 0x0000000907057c10 */ /* 0x000fe200087fe4ff */
[----:B------:R-:W-:Y:S01]  /*0a40*/  IMAD.WIDE.U32 R24, R0, c[0x0][0x1b0], R10 ;  /* 0x00006c0000187a25 */ /* 0x000fe200078e000a */
[----:B------:R-:W-:Y:S01]  /*0a50*/  IADD3 R2, P0, R4, UR11, RZ ;  /* 0x0000000b04027c10 */ /* 0x000fe2000ff1e0ff */
[----:B------:R1:W-:Y:S01]  /*0a60*/  LDGSTS.E.BYPASS.LTC128B.128 [R243], [R6.64] ;  /* 0x0000000006f37fae */ /* 0x0003e2000b901d50 */
[----:B------:R-:W-:Y:S01]  /*0a70*/  SHF.R.S32.HI R12, RZ, 0x1f, R0 ;  /* 0x0000001fff0c7819 */ /* 0x000fe20000011400 */
[----:B------:R-:W-:Y:S01]  /*0a80*/  IMAD.MOV.U32 R164, RZ, RZ, R24 ;  /* 0x000000ffffa47224 */ /* 0x000fe200078e0018 */
[----:B------:R-:W-:Y:S01]  /*0a90*/  IADD3.X R3, R5, UR9, RZ, P0, !PT ;  /* 0x0000000905037c10 */ /* 0x000fe200087fe4ff */
[----:B------:R1:W-:Y:S01]  /*0aa0*/  LDGSTS.E.BYPASS.LTC128B.128 [R243+0x4000], [R6.64+0x80] ;  /* 0x0400008006f37fae */ /* 0x0003e2000b901d50 */
[----:B------:R-:W-:-:S03]  /*0ab0*/  IMAD.WIDE.U32 R22, R0, c[0x0][0x1b8], R8 ;  /* 0x00006e0000167a25 */ /* 0x000fc600078e0008 */
[----:B------:R2:W-:Y:S04]  /*0ac0*/  LDGSTS.E.BYPASS.LTC128B.128 [R243+0x800], [R4.64] ;  /* 0x0080000004f37fae */ /* 0x0005e8000b901d50 */
[----:B------:R2:W-:Y:S04]  /*0ad0*/  LDGSTS.E.BYPASS.LTC128B.128 [R243+0x4800], [R4.64+0x80] ;  /* 0x0480008004f37fae */ /* 0x0005e8000b901d50 */
[----:B------:R4:W-:Y:S04]  /*0ae0*/  LDGSTS.E.BYPASS.LTC128B.128 [R243+0x1000], [R2.64] ;  /* 0x0100000002f37fae */ /* 0x0009e8000b901d50 */
[----:B------:R4:W-:Y:S04]  /*0af0*/  LDGSTS.E.BYPASS.LTC128B.128 [R243+0x5000], [R2.64+0x80] ;  /* 0x0500008002f37fae */ /* 0x0009e8000b901d50 */
[----:B------:R-:W-:Y:S04]  /*0b00*/  STL.64 [R1+0x28], R24 ;  /* 0x0000281801007387 */ /* 0x000fe80000100a00 */
[----:B------:R-:W-:Y:S01]  /*0b10*/  STL.64 [R1+0x48], R22 ;  /* 0x0000481601007387 */ /* 0x000fe20000100a00 */
[----:B-1----:R-:W-:-:S04]  /*0b20*/  IADD3 R6, P0, R2, UR11, RZ ;  /* 0x0000000b02067c10 */ /* 0x002fc8000ff1e0ff */
[----:B------:R-:W-:Y:S01]  /*0b30*/  IADD3.X R7, R3, UR9, RZ, P0, !PT ;  /* 0x0000000903077c10 */ /* 0x000fe200087fe4ff */
[----:B--2---:R-:W-:-:S04]  /*0b40*/  IMAD R4, R12, c[0x0][0x1b0], RZ ;  /* 0x00006c000c047a24 */ /* 0x004fc800078e02ff */
[----:B------:R1:W-:Y:S01]  /*0b50*/  LDGSTS.E.BYPASS.LTC128B.128 [R243+0x1800], [R6.64] ;  /* 0x0180000006f37fae */ /* 0x0003e2000b901d50 */
[----:B------:R-:W-:-:S03]  /*0b60*/  IMAD R4, R0, c[0x0][0x1b4], R4 ;  /* 0x00006d0000047a24 */ /* 0x000fc600078e0204 */
[----:B------:R1:W-:Y:S01]  /*0b70*/  LDGSTS.E.BYPASS.LTC128B.128 [R243+0x5800], [R6.64+0x80] ;  /* 0x0580008006f37fae */ /* 0x0003e2000b901d50 */
[----:B----4-:R-:W-:Y:S01]  /*0b80*/  IMAD R3, R12, c[0x0][0x1b8], RZ ;  /* 0x00006e000c037a24 */ /* 0x010fe200078e02ff */
[----:B------:R-:W-:Y:S01]  /*0b90*/  IADD3 R2, P0, R6, UR11, RZ ;  /* 0x0000000b06027c10 */ /* 0x000fe2000ff1e0ff */
[----:B------:R-:W-:Y:S02]  /*0ba0*/  IMAD.IADD R165, R25, 0x1, R4 ;  /* 0x0000000119a57824 */ /* 0x000fe400078e0204 */
[----:B------:R-:W-:Y:S01]  /*0bb0*/  IMAD R10, R0, c[0x0][0x1bc], R3 ;  /* 0x00006f00000a7a24 */ /* 0x000fe200078e0203 */
[----:B------:R-:W-:Y:S01]  /*0bc0*/  IADD3.X R3, R7, UR9, RZ, P0, !PT ;  /* 0x0000000907037c10 */ /* 0x000fe200087fe4ff */
[----:B------:R-:W-:Y:S01]  /*0bd0*/  IMAD.WIDE.U32 R8, R119, UR13, R164 ;  /* 0x0000000d77087c25 */ /* 0x000fe2000f8e00a4 */
[----:B------:R-:W-:Y:S01]  /*0be0*/  IADD3 R4, P0, R2, UR11, RZ ;  /* 0x0000000b02047c10 */ /* 0x000fe2000ff1e0ff */
[----:B------:R-:W-:Y:S02]  /*0bf0*/  STL.64 [R1+0x20], R164 ;  /* 0x000020a401007387 */ /* 0x000fe40000100a00 */
[----:B------:R-:W-:Y:S01]  /*0c00*/  IMAD.IADD R0, R9, 0x1, R18 ;  /* 0x0000000109007824 */ /* 0x000fe200078e0212 */
[----:B------:R-:W-:Y:S01]  /*0c10*/  IADD3.X R5, R3, UR9, RZ, P0, !PT ;  /* 0x0000000903057c10 */ /* 0x000fe200087fe4ff */
[----:B------:R2:W-:Y:S01]  /*0c20*/  LDGSTS.E.BYPASS.LTC128B.128 [R243+0x2000], [R2.64] ;  /* 0x0200000002f37fae */ /* 0x0005e2000b901d50 */
[----:B------:R-:W-:-:S02]  /*0c30*/  IMAD.IADD R11, R23, 0x1, R10 ;  /* 0x00000001170b7824 */ /* 0x000fc400078e020a */
[----:B------:R-:W-:Y:S01]  /*0c40*/  IMAD.MOV.U32 R10, RZ, RZ, R22 ;  /* 0x000000ffff0a7224 */ /* 0x000fe200078e0016 */
[----:B------:R2:W-:Y:S04]  /*0c50*/  LDGSTS.E.BYPASS.LTC128B.128 [R243+0x6000], [R2.64+0x80] ;  /* 0x0600008002f37fae */ /* 0x0005e8000b901d50 */
[----:B------:R4:W-:Y:S01]  /*0c60*/  LDGSTS.E.BYPASS.LTC128B.128 [R243+0x2800], [R4.64] ;  /* 0x0280000004f37fae */ /* 0x0009e2000b901d50 */
[----:B-1----:R-:W-:-:S03]  /*0c70*/  LEA R6, P0, R8, c[0x0][0x168], 0x1 ;  /* 0x00005a0008067a11 */ /* 0x002fc600078008ff */
[----:B------:R4:W-:Y:S01]  /*0c80*/  LDGSTS.E.BYPASS.LTC128B.128 [R243+0x6800], [R4.64+0x80] ;  /* 0x0680008004f37fae */ /* 0x0009e2000b901d50 */
[----:B------:R-:W-:Y:S01]  /*0c90*/  LEA.HI.X R7, R8, c[0x0][0x16c], R0, 0x1, P0 ;  /* 0x00005b0008077a11 */ /* 0x000fe200000f0c00 */
[----:B------:R-:W-:Y:S02]  /*0ca0*/  IMAD.SHL.U32 R0, R69, 0x40, RZ ;  /* 0x0000004045007824 */ /* 0x000fe400078e00ff */
[----:B------:R-:W-:Y:S01]  /*0cb0*/  STL.64 [R1+0x38], R10 ;  /* 0x0000380a01007387 */ /* 0x000fe20000100a00 */
[----:B--2---:R-:W-:-:S04]  /*0cc0*/  IADD3 R2, P1, R4, UR11, RZ ;  /* 0x0000000b04027c10 */ /* 0x004fc8000ff3e0ff */
[----:B------:R-:W-:Y:S02]  /*0cd0*/  IADD3.X R3, R5, UR9, RZ, P1, !PT ;  /* 0x0000000905037c10 */ /* 0x000fe40008ffe4ff */
[----:B------:R-:W-:Y:S02]  /*0ce0*/  IADD3 R8, P0, R2, UR11, RZ ;  /* 0x0000000b02087c10 */ /* 0x000fe4000ff1e0ff */
[----:B------:R-:W-:Y:S01]  /*0cf0*/  LOP3.LUT P1, RZ, R69, 0x2, RZ, 0xc0, !PT ;  /* 0x0000000245ff7812 */ /* 0x000fe2000782c0ff */
[----:B------:R1:W-:Y:S01]  /*0d00*/  LDGSTS.E.BYPASS.LTC128B.128 [R243+0x3000], [R2.64] ;  /* 0x0300000002f37fae */ /* 0x0003e2000b901d50 */
[----:B------:R-:W-:Y:S02]  /*0d10*/  IADD3.X R9, R3, UR9, RZ, P0, !PT ;  /* 0x0000000903097c10 */ /* 0x000fe400087fe4ff */
[----:B----4-:R-:W-:Y:S01]  /*0d20*/  IADD3 R4, P0, R6, UR8, RZ ;  /* 0x0000000806047c10 */ /* 0x010fe2000ff1e0ff */
[----:B------:R1:W-:Y:S03]  /*0d30*/  LDGSTS.E.BYPASS.LTC128B.128 [R243+0x7000], [R2.64+0x80] ;  /* 0x0700008002f37fae */ /* 0x0003e6000b901d50 */
[----:B------:R-:W-:Y:S01]  /*0d40*/  IADD3.X R5, R7, UR6, RZ, P0, !PT ;  /* 0x0000000607057c10 */ /* 0x000fe200087fe4ff */
[----:B------:R2:W-:Y:S04]  /*0d50*/  LDGSTS.E.BYPASS.LTC128B.128 [R243+0x3800], [R8.64] ;  /* 0x0380000008f37fae */ /* 0x0005e8000b901d50 */
[----:B------:R2:W-:Y:S04]  /*0d60*/  LDGSTS.E.BYPASS.LTC128B.128 [R243+0x7800], [R8.64+0x80] ;  /* 0x0780008008f37fae */ /* 0x0005e8000b901d50 */
[----:B------:R4:W-:Y:S04]  /*0d70*/  LDGSTS.E.BYPASS.LTC128B.128 [R243+0x8000], [R6.64] ;  /* 0x0800000006f37fae */ /* 0x0009e8000b901d50 */
[----:B------:R4:W-:Y:S04]  /*0d80*/  LDGSTS.E.BYPASS.LTC128B.128 [R243+0xa000], [R6.64+0x80] ;  /* 0x0a00008006f37fae */ /* 0x0009e8000b901d50 */
[----:B------:R5:W-:Y:S04]  /*0d90*/  LDGSTS.E.BYPASS.LTC128B.128 [R243+0x8800], [R4.64] ;  /* 0x0880000004f37fae */ /* 0x000be8000b901d50 */
[----:B------:R5:W-:Y:S01]  /*0da0*/  LDGSTS.E.BYPASS.LTC128B.128 [R243+0xa800], [R4.64+0x80] ;  /* 0x0a80008004f37fae */ /* 0x000be2000b901d50 */
[----:B-1----:R-:W-:-:S04]  /*0db0*/  IADD3 R2, P0, R4, UR8, RZ ;  /* 0x0000000804027c10 */ /* 0x002fc8000ff1e0ff */
[----:B------:R-:W-:-:S05]  /*0dc0*/  IADD3.X R3, R5, UR6, RZ, P0, !PT ;  /* 0x0000000605037c10 */ /* 0x000fca00087fe4ff */
[----:B------:R1:W-:Y:S04]  /*0dd0*/  LDGSTS.E.BYPASS.LTC128B.128 [R243+0x9000], [R2.64] ;  /* 0x0900000002f37fae */ /* 0x0003e8000b901d50 */
[----:B------:R1:W-:Y:S01]  /*0de0*/  LDGSTS.E.BYPASS.LTC128B.128 [R243+0xb000], [R2.64+0x80] ;  /* 0x0b00008002f37fae */ /* 0x0003e2000b901d50 */
[----:B----4-:R-:W-:-:S04]  /*0df0*/  IADD3 R6, P0, R2, UR8, RZ ;  /* 0x0000000802067c10 */ /* 0x010fc8000ff1e0ff */
[----:B------:R-:W-:-:S05]  /*0e00*/  IADD3.X R7, R3, UR6, RZ, P0, !PT ;  /* 0x0000000603077c10 */ /* 0x000fca00087fe4ff */
[----:B------:R4:W-:Y:S04]  /*0e10*/  LDGSTS.E.BYPASS.LTC128B.128 [R243+0x9800], [R6.64] ;  /* 0x0980000006f37fae */ /* 0x0009e8000b901d50 */
[----:B------:R4:W-:Y:S04]  /*0e20*/  LDGSTS.E.BYPASS.LTC128B.128 [R243+0xb800], [R6.64+0x80] ;  /* 0x0b80008006f37fae */ /* 0x0009e8000b901d50 */
[----:B------:R-:W0:Y:S01]  /*0e30*/  LDGDEPBAR ;  /* 0x00000000000079af */ /* 0x000e220000000000 */
[----:B-1----:R-:W-:-:S04]  /*0e40*/  IMAD.WIDE.U32 R2, R119, UR15, R10 ;  /* 0x0000000f77027c25 */ /* 0x002fc8000f8e000a */
[----:B-----5:R-:W-:Y:S01]  /*0e50*/  IMAD.IADD R5, R3, 0x1, R19 ;  /* 0x0000000103057824 */ /* 0x020fe200078e0213 */
[----:B------:R-:W-:Y:S02]  /*0e60*/  LEA R4, P0, R2, c[0x0][0x170], 0x1 ;  /* 0x00005c0002047a11 */ /* 0x000fe400078008ff */
[----:B------:R-:W-:Y:S01]  /*0e70*/  LOP3.LUT R3, R0, 0x1c0, RZ, 0xc0, !PT ;  /* 0x000001c000037812 */ /* 0x000fe200078ec0ff */
[C---:B------:R-:W-:Y:S01]  /*0e80*/  IMAD R0, R15.reuse, 0x200, R14 ;  /* 0x000002000f007824 */ /* 0x040fe200078e020e */
[----:B------:R-:W-:Y:S02]  /*0e90*/  LEA.HI.X R5, R2, c[0x0][0x174], R5, 0x1, P0 ;  /* 0x00005d0002057a11 */ /* 0x000fe400000f0c05 */
[----:B------:R-:W-:Y:S02]  /*0ea0*/  SHF.R.U32.HI R2, RZ, 0x3, R3 ;  /* 0x00000003ff027819 */ /* 0x000fe40000011603 */
[----:B------:R-:W-:Y:S01]  /*0eb0*/  LEA R229, R0, 0x8000, 0x1 ;  /* 0x0000800000e57811 */ /* 0x000fe200078e08ff */
[----:B----4-:R-:W-:Y:S01]  /*0ec0*/  IMAD.SHL.U32 R6, R15, 0x8, RZ ;  /* 0x000000080f067824 */ /* 0x010fe200078e00ff */
[----:B------:R-:W-:-:S04]  /*0ed0*/  DEPBAR.LE SB0, 0x0 ;  /* 0x000080000000791a */ /* 0x000fc80000000000 */
[----:B------:R-:W-:Y:S01]  /*0ee0*/  BAR.SYNC.DEFER_BLOCKING 0x0 ;  /* 0x0000000000007b1d */ /* 0x000fe20000010000 */
[----:B------:R-:W-:Y:S01]  /*0ef0*/  LOP3.LUT R6, R3, 0x8, R6, 0xf8, !PT ;  /* 0x0000000803067812 */ /* 0x000fe200078ef806 */
[----:B------:R-:W-:Y:S01]  /*0f00*/  IMAD.SHL.U32 R3, R16, 0x40, RZ ;  /* 0x0000004010037824 */ /* 0x000fe200078e00ff */
[----:B------:R-:W-:Y:S02]  /*0f10*/  IADD3 R234, R229, 0x20, RZ ;  /* 0x00000020e5ea7810 */ /* 0x000fe40007ffe0ff */
[----:B------:R-:W-:Y:S02]  /*0f20*/  LOP3.LUT R118, R6, R2, RZ, 0x3c, !PT ;  /* 0x0000000206767212 */ /* 0x000fe400078e3cff */
[----:B------:R-:W-:Y:S02]  /*0f30*/  IADD3 R2, P0, R4, UR7, RZ ;  /* 0x0000000704027c10 */ /* 0x000fe4000ff1e0ff */
[----:B------:R-:W-:Y:S02]  /*0f40*/  LOP3.LUT R117, R3, 0xfffffe00, RZ, 0xc0, !PT ;  /* 0xfffffe0003757812 */ /* 0x000fe400078ec0ff */
[----:B------:R-:W-:-:S02]  /*0f50*/  IADD3.X R3, R5, UR4, RZ, P0, !PT ;  /* 0x0000000405037c10 */ /* 0x000fc400087fe4ff */
[----:B------:R-:W-:-:S04]  /*0f60*/  IADD3 R6, P0, R2, UR7, RZ ;  /* 0x0000000702067c10 */ /* 0x000fc8000ff1e0ff */
[----:B------:R-:W-:Y:S01]  /*0f70*/  IADD3.X R7, R3, UR4, RZ, P0, !PT ;  /* 0x0000000403077c10 */ /* 0x000fe200087fe4ff */
[----:B------:R-:W-:Y:S01]  /*0f80*/  @!PT LDS RZ, [RZ] ;  /* 0x00000000fffff984 */ /* 0x000fe20000000800 */
[----:B------:R-:W-:Y:S01]  /*0f90*/  @!PT LDS RZ, [RZ] ;  /* 0x00000000fffff984 */ /* 0x000fe20000000800 */
[----:B------:R-:W-:Y:S01]  /*0fa0*/  @!PT LDS RZ, [RZ] ;  /* 0x00000000fffff984 */ /* 0x000fe20000000800 */
[----:B------:R1:W-:Y:S04]  /*0fb0*/  LDGSTS.E.BYPASS.LTC128B.128 [R243+0xc000], [R4.64] ;  /* 0x0c00000004f37fae */ /* 0x0003e8000b901d50 */
[----:B------:R1:W-:Y:S04]  /*0fc0*/  LDGSTS.E.BYPASS.LTC128B.128 [R243+0xe000], [R4.64+0x80] ;  /* 0x0e00008004f37fae */ /* 0x0003e8000b901d50 */
[----:B------:R4:W-:Y:S04]  /*0fd0*/  LDGSTS.E.BYPASS.LTC128B.128 [R243+0xc800], [R2.64] ;  /* 0x0c80000002f37fae */ /* 0x0009e8000b901d50 */
[----:B------:R4:W-:Y:S04]  /*0fe0*/  LDGSTS.E.BYPASS.LTC128B.128 [R243+0xe800], [R2.64+0x80] ;  /* 0x0e80008002f37fae */ /* 0x0009e8000b901d50 */
[----:B------:R5:W-:Y:S04]  /*0ff0*/  LDGSTS.E.BYPASS.LTC128B.128 [R243+0xd000], [R6.64] ;  /* 0x0d00000006f37fae */ /* 0x000be8000b901d50 */
[----:B------:R5:W-:Y:S01]  /*1000*/  LDGSTS.E.BYPASS.LTC128B.128 [R243+0xf000], [R6.64+0x80] ;  /* 0x0f00008006f37fae */ /* 0x000be2000b901d50 */
[----:B-1----:R-:W-:Y:S01]  /*1010*/  IMAD R5, R160, 0x400, R117 ;  /* 0x00000400a0057824 */ /* 0x002fe200078e0275 */
[----:B------:R-:W-:-:S03]  /*1020*/  IADD3 R4, P0, R6, UR7, RZ ;  /* 0x0000000706047c10 */ /* 0x000fc6000ff1e0ff */
[----:B----4-:R-:W-:Y:S01]  /*1030*/  IMAD.IADD R2, R5, 0x1, R118 ;  /* 0x0000000105027824 */ /* 0x010fe200078e0276 */
[----:B------:R-:W-:Y:S01]  /*1040*/  IADD3.X R5, R7, UR4, RZ, P0, !PT ;  /* 0x0000000407057c10 */ /* 0x000fe200087fe4ff */
[----:B------:R-:W-:Y:S01]  /*1050*/  IMAD.SHL.U32 R3, R0, 0x2, RZ ;  /* 0x0000000200037824 */ /* 0x000fe200078e00ff */
[----:B------:R-:W-:Y:S01]  /*1060*/  LOP3.LUT P0, RZ, R68, 0x2, RZ, 0xc0, !PT ;  /* 0x0000000244ff7812 */ /* 0x000fe2000780c0ff */
[----:B------:R-:W-:Y:S02]  /*1070*/  IMAD.SHL.U32 R230, R2, 0x2, RZ ;  /* 0x0000000202e67824 */ /* 0x000fe400078e00ff */
[----:B------:R1:W-:Y:S01]  /*1080*/  LDGSTS.E.BYPASS.LTC128B.128 [R243+0xd800], [R4.64] ;  /* 0x0d80000004f37fae */ /* 0x0003e2000b901d50 */
[----:B------:R-:W-:-:S03]  /*1090*/  IMAD.MOV.U32 R2, RZ, RZ, 0x40 ;  /* 0x00000040ff027424 */ /* 0x000fc600078e00ff */
[----:B------:R1:W-:Y:S04]  /*10a0*/  LDGSTS.E.BYPASS.LTC128B.128 [R243+0xf800], [R4.64+0x80] ;  /* 0x0f80008004f37fae */ /* 0x0003e8000b901d50 */
[----:B------:R-:W-:Y:S02]  /*10b0*/  LDSM.16.M88.4 R24, [R3+0x8000] ;  /* 0x008000000318783b */ /* 0x000fe40000000200 */
[----:B------:R-:W-:Y:S02]  /*10c0*/  @P0 IADD3 R234, R229, -0x20, RZ ;  /* 0xffffffe0e5ea0810 */ /* 0x000fe40007ffe0ff */
[----:B------:R-:W4:Y:S01]  /*10d0*/  LDSM.16.M88.4 R12, [R230+0x2000] ;  /* 0x00200000e60c783b */ /* 0x000f220000000200 */
[----:B------:R-:W-:Y:S02]  /*10e0*/  LOP3.LUT P0, RZ, R68, 0x4, RZ, 0xc0, !PT ;  /* 0x0000000444ff7812 */ /* 0x000fe4000780c0ff */
[C---:B------:R-:W-:Y:S01]  /*10f0*/  IADD3 R241, R234.reuse, 0x800, RZ ;  /* 0x00000800eaf17810 */ /* 0x040fe20007ffe0ff */
[----:B------:R-:W3:Y:S01]  /*1100*/  LDSM.16.M88.4 R36, [R3+0x8800] ;  /* 0x008800000324783b */ /* 0x000ee20000000200 */
[----:B------:R-:W-:-:S02]  /*1110*/  IADD3 R240, R234, 0x1000, RZ ;  /* 0x00001000eaf07810 */ /* 0x000fc40007ffe0ff */
[C---:B------:R-:W-:Y:S01]  /*1120*/  IADD3 R239, R234.reuse, 0x1800, RZ ;  /* 0x00001800eaef7810 */ /* 0x040fe20007ffe0ff */
[----:B------:R-:W3:Y:S01]  /*1130*/  LDSM.16.M88.4 R32, [R3+0x9000] ;  /* 0x009000000320783b */ /* 0x000ee20000000200 */
[C---:B------:R-:W-:Y:S02]  /*1140*/  IADD3 R238, R234.reuse, 0x2000, RZ ;  /* 0x00002000eaee7810 */ /* 0x040fe40007ffe0ff */
[C---:B------:R-:W-:Y:S01]  /*1150*/  IADD3 R237, R234.reuse, 0x2800, RZ ;  /* 0x00002800eaed7810 */ /* 0x040fe20007ffe0ff */
[----:B------:R-:W3:Y:S01]  /*1160*/  LDSM.16.M88.4 R28, [R3+0x9800] ;  /* 0x00980000031c783b */ /* 0x000ee20000000200 */
[C---:B------:R-:W-:Y:S02]  /*1170*/  IADD3 R236, R234.reuse, 0x3000, RZ ;  /* 0x00003000eaec7810 */ /* 0x040fe40007ffe0ff */
[----:B------:R-:W-:Y:S01]  /*1180*/  IADD3 R235, R234, 0x3800, RZ ;  /* 0x00003800eaeb7810 */ /* 0x000fe20007ffe0ff */
[----:B------:R-:W3:Y:S01]  /*1190*/  LDSM.16.M88.4 R16, [R230] ;  /* 0x00000000e610783b */ /* 0x000ee20000000200 */
[----:B-1----:R-:W-:-:S03]  /*11a0*/  IMAD.MOV.U32 R4, RZ, RZ, 0x20 ;  /* 0x00000020ff047424 */ /* 0x002fc600078e00ff */
[----:B------:R-:W-:Y:S02]  /*11b0*/  LDSM.16.M88.4 R48, [R234+0x800] ;  /* 0x00080000ea30783b */ /* 0x000fe40000000200 */
[----:B------:R-:W-:Y:S02]  /*11c0*/  SEL R4, R4, 0xffffffe0, !P1 ;  /* 0xffffffe004047807 */ /* 0x000fe40004800000 */
[----:B------:R-:W-:Y:S01]  /*11d0*/  LDSM.16.M88.4 R56, [R234+0x1800] ;  /* 0x00180000ea38783b */ /* 0x000fe20000000200 */
[----:B------:R-:W-:Y:S02]  /*11e0*/  LOP3.LUT P1, RZ, R69, 0x4, RZ, 0xc0, !PT ;  /* 0x0000000445ff7812 */ /* 0x000fe4000782c0ff */
[----:B------:R-:W-:Y:S01]  /*11f0*/  IMAD.IADD R231, R230, 0x1, R4 ;  /* 0x00000001e6e77824 */ /* 0x000fe200078e0204 */
[----:B------:R-:W-:Y:S01]  /*1200*/  LDSM.16.M88.4 R44, [R234] ;  /* 0x00000000ea2c783b */ /* 0x000fe20000000200 */
[C---:B------:R-:W-:Y:S02]  /*1210*/  SEL R0, R2.reuse, 0xffffffc0, !P1 ;  /* 0xffffffc002007807 */ /* 0x040fe40004800000 */
[----:B------:R-:W-:Y:S01]  /*1220*/  SEL R2, R2, 0xffffffc0, !P0 ;  /* 0xffffffc002027807 */ /* 0x000fe20004000000 */
[----:B------:R-:W1:Y:S01]  /*1230*/  LDSM.16.M88.4 R20, [R231] ;  /* 0x00000000e714783b */ /* 0x000e620000000200 */
[----:B------:R-:W-:Y:S01]  /*1240*/  ISETP.NE.AND P0, PT, R166, 0x1, PT ;  /* 0x00000001a600780c */ /* 0x000fe20003f05270 */
[----:B------:R-:W-:-:S02]  /*1250*/  IMAD.IADD R233, R230, 0x1, R0 ;  /* 0x00000001e6e97824 */ /* 0x000fc400078e0200 */
[----:B--2---:R-:W2:Y:S01]  /*1260*/  LDSM.16.M88.4 R8, [R231+0x2000] ;  /* 0x00200000e708783b */ /* 0x004ea20000000200 */
[----:B------:R-:W-:Y:S01]  /*1270*/  IMAD.IADD R228, R229, 0x1, R2 ;  /* 0x00000001e5e47824 */ /* 0x000fe200078e0202 */
[C---:B----4-:R-:W-:Y:S01]  /*1280*/  HMMA.16816.F32 R92, R12.reuse, R24, RZ ;  /* 0x000000180c5c723c */ /* 0x050fe200000018ff */
[----:B------:R-:W-:Y:S01]  /*1290*/  IMAD.IADD R232, R231, 0x1, R0 ;  /* 0x00000001e7e87824 */ /* 0x000fe200078e0200 */
[----:B------:R-:W4:Y:S01]  /*12a0*/  LDSM.16.M88.4 R52, [R234+0x1000] ;  /* 0x00100000ea34783b */ /* 0x000f220000000200 */
[----:B------:R-:W-:Y:S01]  /*12b0*/  IMAD.IADD R227, R2, 0x1, R234 ;  /* 0x0000000102e37824 */ /* 0x000fe200078e02ea */
[----:B------:R-:W-:Y:S02]  /*12c0*/  LOP3.LUT R2, R162, 0xffffffe0, RZ, 0xc0, !PT ;  /* 0xffffffe0a2027812 */ /* 0x000fe400078ec0ff */
[----:B------:R-:W0:Y:S02]  /*12d0*/  LDGDEPBAR ;  /* 0x00000000000079af */ /* 0x000e240000000000 */
[----:B------:R-:W-:Y:S01]  /*12e0*/  HMMA.16816.F32 R88, R12, R26, RZ ;  /* 0x0000001a0c58723c */ /* 0x000fe200000018ff */
[----:B------:R-:W-:-:S07]  /*12f0*/  IMAD.IADD R2, R161, 0x1, -R2 ;  /* 0x00000001a1027824 */ /* 0x000fce00078e0a02 */
[C---:B---3--:R-:W-:Y:S08]  /*1300*/  HMMA.16816.F32 R84, R12.reuse, R36, RZ ;  /* 0x000000240c54723c */ /* 0x048ff000000018ff */
[C---:B------:R-:W-:Y:S08]  /*1310*/  HMMA.16816.F32 R76, R12.reuse, R32, RZ ;  /* 0x000000200c4c723c */ /* 0x040ff000000018ff */
[C---:B------:R-:W-:Y:S08]  /*1320*/  HMMA.16816.F32 R64, R12.reuse, R28, RZ ;  /* 0x0000001c0c40723c */ /* 0x040ff000000018ff */
[C---:B------:R-:W-:Y:S08]  /*1330*/  HMMA.16816.F32 R80, R12.reuse, R38, RZ ;  /* 0x000000260c50723c */ /* 0x040ff000000018ff */
[C---:B------:R-:W-:Y:S08]  /*1340*/  HMMA.16816.F32 R72, R12.reuse, R34, RZ ;  /* 0x000000220c48723c */ /* 0x040ff000000018ff */
[----:B------:R-:W-:Y:S08]  /*1350*/  HMMA.16816.F32 R60, R12, R30, RZ ;  /* 0x0000001e0c3c723c */ /* 0x000ff000000018ff */
[C---:B------:R-:W-:Y:S08]  /*1360*/  HMMA.16816.F32 R40, R16.reuse, R36, RZ ;  /* 0x000000241028723c */ /* 0x040ff000000018ff */
[C---:B------:R-:W-:Y:S08]  /*1370*/  HMMA.16816.F32 R12, R16.reuse, R28, RZ ;  /* 0x0000001c100c723c */ /* 0x040ff000000018ff */
[C---:B------:R-:W-:Y:S08]  /*1380*/  HMMA.16816.F32 R96, R16.reuse, R24, RZ ;  /* 0x000000181060723c */ /* 0x040ff000000018ff */
[C---:B------:R-:W-:Y:S08]  /*1390*/  HMMA.16816.F32 R104, R16.reuse, R26, RZ ;  /* 0x0000001a1068723c */ /* 0x040ff000000018ff */
[C---:B------:R-:W-:Y:S01]  /*13a0*/  HMMA.16816.F32 R100, R16.reuse, R38, RZ ;  /* 0x000000261064723c */ /* 0x040fe200000018ff */
[----:B------:R-:W-:Y:S07]  /*13b0*/  LDSM.16.M88.4 R36, [R228+0x800] ;  /* 0x00080000e424783b */ /* 0x000fee0000000200 */
[C---:B------:R-:W-:Y:S08]  /*13c0*/  HMMA.16816.F32 R24, R16.reuse, R32, RZ ;  /* 0x000000201018723c */ /* 0x040ff000000018ff */
[C---:B------:R-:W-:Y:S01]  /*13d0*/  HMMA.16816.F32 R112, R16.reuse, R34, RZ ;  /* 0x000000221070723c */ /* 0x040fe200000018ff */
[----:B------:R-:W-:Y:S07]  /*13e0*/  LDSM.16.M88.4 R32, [R228+0x1000] ;  /* 0x00100000e420783b */ /* 0x000fee0000000200 */
[----:B------:R-:W-:Y:S01]  /*13f0*/  HMMA.16816.F32 R108, R16, R30, RZ ;  /* 0x0000001e106c723c */ /* 0x000fe200000018ff */
[----:B------:R-:W-:Y:S04]  /*1400*/  LDSM.16.M88.4 R28, [R228+0x1800] ;  /* 0x00180000e41c783b */ /* 0x000fe80000000200 */
[----:B------:R-:W-:Y:S03]  /*1410*/  LDSM.16.M88.4 R16, [R233] ;  /* 0x00000000e910783b */ /* 0x000fe60000000200 */
[C---:B-1----:R-:W-:Y:S01]  /*1420*/  HMMA.16816.F32 R132, R20.reuse, R48, R40 ;  /* 0x000000301484723c */ /* 0x042fe20000001828 */
[----:B------:R-:W-:Y:S07]  /*1430*/  LDSM.16.M88.4 R40, [R228] ;  /* 0x00000000e428783b */ /* 0x000fee0000000200 */
[----:B------:R-:W-:Y:S01]  /*1440*/  HMMA.16816.F32 R136, R20, R56, R12 ;  /* 0x000000381488723c */ /* 0x000fe2000000180c */
[----:B------:R-:W1:Y:S07]  /*1450*/  LDSM.16.M88.4 R12, [R233+0x2000] ;  /* 0x00200000e90c783b */ /* 0x000e6e0000000200 */
[C---:B--2---:R-:W-:Y:S08]  /*1460*/  HMMA.16816.F32 R92, R8.reuse, R44, R92 ;  /* 0x0000002c085c723c */ /* 0x044ff0000000185c */
[C---:B------:R-:W-:Y:S08]  /*1470*/  HMMA.16816.F32 R128, R8.reuse, R48, R84 ;  /* 0x000000300880723c */ /* 0x040ff00000001854 */
[C---:B----4-:R-:W-:Y:S08]  /*1480*/  HMMA.16816.F32 R148, R8.reuse, R52, R76 ;  /* 0x000000340894723c */ /* 0x050ff0000000184c */
[C---:B------:R-:W-:Y:S01]  /*1490*/  HMMA.16816.F32 R140, R8.reuse, R56, R64 ;  /* 0x00000038088c723c */ /* 0x040fe20000001840 */
[----:B------:R-:W-:Y:S07]  /*14a0*/  LDSM.16.M88.4 R64, [R227+0x1800] ;  /* 0x00180000e340783b */ /* 0x000fee0000000200 */
[C---:B------:R-:W-:Y:S08]  /*14b0*/  HMMA.16816.F32 R156, R8.reuse, R46, R88 ;  /* 0x0000002e089c723c */ /* 0x040ff00000001858 */
[C---:B------:R-:W-:Y:S08]  /*14c0*/  HMMA.16816.F32 R152, R8.reuse, R50, R80 ;  /* 0x000000320898723c */ /* 0x040ff00000001850 */
[C---:B------:R-:W-:Y:S08]  /*14d0*/  HMMA.16816.F32 R144, R8.reuse, R54, R72 ;  /* 0x000000360890723c */ /* 0x040ff00000001848 */
[----:B------:R-:W-:Y:S01]  /*14e0*/  HMMA.16816.F32 R120, R8, R58, R60 ;  /* 0x0000003a0878723c */ /* 0x000fe2000000183c */
[----:B------:R-:W-:Y:S07]  /*14f0*/  LDSM.16.M88.4 R8, [R232+0x2000] ;  /* 0x00200000e808783b */ /* 0x000fee0000000200 */
[C---:B------:R-:W-:Y:S08]  /*1500*/  HMMA.16816.F32 R96, R20.reuse, R44, R96 ;  /* 0x0000002c1460723c */ /* 0x040ff00000001860 */
[C---:B------:R-:W-:Y:S01]  /*1510*/  HMMA.16816.F32 R104, R20.reuse, R46, R104 ;  /* 0x0000002e1468723c */ /* 0x040fe20000001868 */
[----:B------:R-:W-:Y:S07]  /*1520*/  LDSM.16.M88.4 R44, [R227+0x800] ;  /* 0x00080000e32c783b */ /* 0x000fee0000000200 */
[C---:B------:R-:W-:Y:S01]  /*1530*/  HMMA.16816.F32 R124, R20.reuse, R52, R24 ;  /* 0x00000034147c723c */ /* 0x040fe20000001818 */
[----:B------:R-:W-:Y:S07]  /*1540*/  LDSM.16.M88.4 R24, [R227] ;  /* 0x00000000e318783b */ /* 0x000fee0000000200 */
[C---:B------:R-:W-:Y:S01]  /*1550*/  HMMA.16816.F32 R100, R20.reuse, R50, R100 ;  /* 0x000000321464723c */ /* 0x040fe20000001864 */
[----:B------:R-:W-:Y:S07]  /*1560*/  LDSM.16.M88.4 R48, [R227+0x1000] ;  /* 0x00100000e330783b */ /* 0x000fee0000000200 */
[C---:B------:R-:W-:Y:S08]  /*1570*/  HMMA.16816.F32 R112, R20.reuse, R54, R112 ;  /* 0x000000361470723c */ /* 0x040ff00000001870 */
[----:B------:R-:W-:Y:S01]  /*1580*/  HMMA.16816.F32 R88, R20, R58, R108 ;  /* 0x0000003a1458723c */ /* 0x000fe2000000186c */
[----:B------:R-:W2:Y:S07]  /*1590*/  LDSM.16.M88.4 R20, [R232] ;  /* 0x00000000e814783b */ /* 0x000eae0000000200 */
[C---:B-1----:R-:W-:Y:S08]  /*15a0*/  HMMA.16816.F32 R84, R12.reuse, R40, R92 ;  /* 0x000000280c54723c */ /* 0x042ff0000000185c */
[C---:B------:R-:W-:Y:S08]  /*15b0*/  HMMA.16816.F32 R76, R12.reuse, R36, R128 ;  /* 0x000000240c4c723c */ /* 0x040ff00000001880 */
[C---:B------:R-:W-:Y:S08]  /*15c0*/  HMMA.16816.F32 R68, R12.reuse, R32, R148 ;  /* 0x000000200c44723c */ /* 0x040ff00000001894 */
[C---:B------:R-:W-:Y:S08]  /*15d0*/  HMMA.16816.F32 R56, R12.reuse, R28, R140 ;  /* 0x0000001c0c38723c */ /* 0x040ff0000000188c */
[C---:B------:R-:W-:Y:S08]  /*15e0*/  HMMA.16816.F32 R80, R12.reuse, R42, R156 ;  /* 0x0000002a0c50723c */ /* 0x040ff0000000189c */
[C---:B------:R-:W-:Y:S08]  /*15f0*/  HMMA.16816.F32 R72, R12.reuse, R38, R152 ;  /* 0x000000260c48723c */ /* 0x040ff00000001898 */
[C---:B------:R-:W-:Y:S08]  /*1600*/  HMMA.16816.F32 R60, R12.reuse, R34, R144 ;  /* 0x000000220c3c723c */ /* 0x040ff00000001890 */
[----:B------:R-:W-:Y:S08]  /*1610*/  HMMA.16816.F32 R52, R12, R30, R120 ;  /* 0x0000001e0c34723c */ /* 0x000ff00000001878 */
[C---:B------:R-:W-:Y:S08]  /*1620*/  HMMA.16816.F32 R12, R16.reuse, R40, R96 ;  /* 0x00000028100c723c */ /* 0x040ff00000001860 */
[C---:B------:R-:W-:Y:S08]  /*1630*/  HMMA.16816.F32 R40, R16.reuse, R42, R104 ;  /* 0x0000002a1028723c */ /* 0x040ff00000001868 */
[C---:B------:R-:W-:Y:S08]  /*1640*/  HMMA.16816.F32 R92, R16.reuse, R32, R124 ;  /* 0x00000020105c723c */ /* 0x040ff0000000187c */
[C---:B------:R-:W-:Y:S01]  /*1650*/  HMMA.16816.F32 R104, R16.reuse, R34, R112 ;  /* 0x000000221068723c */ /* 0x040fe20000001870 */
[----:B------:R-:W-:Y:S07]  /*1660*/  LDSM.16.M88.4 R32, [R3+0xa800] ;  /* 0x00a800000320783b */ /* 0x000fee0000000200 */
[C---:B------:R-:W-:Y:S08]  /*1670*/  HMMA.16816.F32 R156, R16.reuse, R28, R136 ;  /* 0x0000001c109c723c */ /* 0x040ff00000001888 */
[----:B------:R-:W-:Y:S01]  /*1680*/  HMMA.16816.F32 R152, R16, R30, R88 ;  /* 0x0000001e1098723c */ /* 0x000fe20000001858 */
[----:B------:R-:W-:Y:S07]  /*1690*/  LDSM.16.M88.4 R28, [R3+0xb000] ;  /* 0x00b00000031c783b */ /* 0x000fee0000000200 */
[----:B--2---:R-:W-:Y:S01]  /*16a0*/  HMMA.16816.F32 R124, R20, R24, R12 ;  /* 0x00000018147c723c */ /* 0x004fe2000000180c */
[----:B------:R-:W1:Y:S07]  /*16b0*/  LDSM.16.M88.4 R12, [R230+0x6000] ;  /* 0x00600000e60c783b */ /* 0x000e6e0000000200 */
[C---:B------:R-:W-:Y:S08]  /*16c0*/  HMMA.16816.F32 R96, R16.reuse, R36, R132 ;  /* 0x000000241060723c */ /* 0x040ff00000001884 */
[----:B------:R-:W-:Y:S01]  /*16d0*/  HMMA.16816.F32 R100, R16, R38, R100 ;  /* 0x000000261064723c */ /* 0x000fe20000001864 */
[----:B------:R-:W2:Y:S04]  /*16e0*/  LDSM.16.M88.4 R36, [R3+0xa000] ;  /* 0x00a000000324783b */ /* 0x000ea80000000200 */
[----:B------:R-:W-:Y:S03]  /*16f0*/  LDSM.16.M88.4 R16, [R230+0x4000] ;  /* 0x00400000e610783b */ /* 0x000fe60000000200 */
[C---:B------:R-:W-:Y:S01]  /*1700*/  HMMA.16816.F32 R148, R8.reuse, R24, R84 ;  /* 0x000000180894723c */ /* 0x040fe20000001854 */
[----:B------:R-:W-:Y:S07]  /*1710*/  LDSM.16.M88.4 R84, [R234+0x3800] ;  /* 0x00380000ea54783b */ /* 0x000fee0000000200 */
[-C--:B------:R-:W-:Y:S08]  /*1720*/  HMMA.16816.F32 R144, R8, R26.reuse, R80 ;  /* 0x0000001a0890723c */ /* 0x080ff00000001850 */
[----:B------:R-:W-:Y:S01]  /*1730*/  HMMA.16816.F32 R112, R20, R26, R40 ;  /* 0x0000001a1470723c */ /* 0x000fe20000001828 */
[----:B------:R3:W4:Y:S07]  /*1740*/  LDSM.16.M88.4 R24, [R3+0xb800] ;  /* 0x00b800000318783b */ /* 0x00072e0000000200 */
[C---:B------:R-:W-:Y:S08]  /*1750*/  HMMA.16816.F32 R140, R8.reuse, R44, R76 ;  /* 0x0000002c088c723c */ /* 0x040ff0000000184c */
[C---:B------:R-:W-:Y:S08]  /*1760*/  HMMA.16816.F32 R128, R8.reuse, R50, R60 ;  /* 0x000000320880723c */ /* 0x040ff0000000183c */
[----:B------:R-:W-:Y:S01]  /*1770*/  HMMA.16816.F32 R136, R8, R46, R72 ;  /* 0x0000002e0888723c */ /* 0x000fe20000001848 */
[----:B---3--:R-:W-:-:S04]  /*1780*/  SHF.R.S32.HI R3, RZ, 0x1f, R2 ;  /* 0x0000001fff037819 */ /* 0x008fc80000011402 */
[----:B------:R-:W-:Y:S01]  /*1790*/  LEA.HI R3, R3, R2, RZ, 0x2 ;  /* 0x0000000203037211 */ /* 0x000fe200078f10ff */
[----:B------:R-:W-:Y:S02]  /*17a0*/  IMAD R2, R160, 0x10, R163 ;  /* 0x00000010a0027824 */ /* 0x000fe400078e02a3 */
[----:B------:R-:W-:Y:S01]  /*17b0*/  HMMA.16816.F32 R132, R8, R48, R68 ;  /* 0x000000300884723c */ /* 0x000fe20000001844 */
[----:B------:R-:W-:-:S04]  /*17c0*/  SHF.R.S32.HI R167, RZ, 0x2, R3 ;  /* 0x00000002ffa77819 */ /* 0x000fc80000011403 */
[----:B------:R-:W-:Y:S01]  /*17d0*/  IADD3 R2, R2, 0x1, R167 ;  /* 0x0000000102027810 */ /* 0x000fe20007ffe0a7 */
[----:B------:R-:W-:Y:S02]  /*17e0*/  STL [R1+0x50], R167 ;  /* 0x000050a701007387 */ /* 0x000fe40000100800 */
[----:B------:R-:W-:Y:S01]  /*17f0*/  HMMA.16816.F32 R76, R8, R64, R56 ;  /* 0x00000040084c723c */ /* 0x000fe20000001838 */
[----:B------:R-:W-:Y:S01]  /*1800*/  IADD3 R2, R116, -c[0x0][0x214], R2 ;  /* 0x8000850074027a10 */ /* 0x000fe20007ffe002 */
[----:B------:R-:W-:Y:S03]  /*1810*/  LDSM.16.M88.4 R56, [R234+0x2000] ;  /* 0x00200000ea38783b */ /* 0x000fe60000000200 */
[----:B------:R-:W-:-:S03]  /*1820*/  IADD3 R2, R2, c[0x0][0x2e8], RZ ;  /* 0x0000ba0002027a10 */ /* 0x000fc60007ffe0ff */
[----:B------:R-:W-:Y:S01]  /*1830*/  HMMA.16816.F32 R120, R8, R66, R52 ;  /* 0x000000420878723c */ /* 0x000fe20000001834 */
[----:B------:R-:W-:Y:S01]  /*1840*/  LDSM.16.M88.4 R8, [R231+0x6000] ;  /* 0x00600000e708783b */ /* 0x000fe20000000200 */
[C---:B------:R-:W-:Y:S02]  /*1850*/  IADD3 R3, R2.reuse, 0x8, RZ ;  /* 0x0000000802037810 */ /* 0x040fe40007ffe0ff */
[C---:B------:R-:W-:Y:S01]  /*1860*/  IADD3 R5, R2.reuse, 0x40, RZ ;  /* 0x0000004002057810 */ /* 0x040fe20007ffe0ff */
[----:B------:R-:W-:Y:S01]  /*1870*/  LDSM.16.M88.4 R52, [R234+0x2800] ;  /* 0x00280000ea34783b */ /* 0x000fe20000000200 */
[----:B-----5:R-:W-:Y:S02]  /*1880*/  IADD3 R6, R2, 0x48, RZ ;  /* 0x0000004802067810 */ /* 0x020fe40007ffe0ff */
[C---:B------:R-:W-:Y:S08]  /*1890*/  HMMA.16816.F32 R92, R20.reuse, R48, R92 ;  /* 0x00000030145c723c */ /* 0x040ff0000000185c */
[C---:B------:R-:W-:Y:S01]  /*18a0*/  HMMA.16816.F32 R88, R20.reuse, R50, R104 ;  /* 0x000000321458723c */ /* 0x040fe20000001868 */
[----:B------:R-:W3:Y:S07]  /*18b0*/  LDSM.16.M88.4 R48, [R234+0x3000] ;  /* 0x00300000ea30783b */ /* 0x000eee0000000200 */
[C---:B------:R-:W-:Y:S08]  /*18c0*/  HMMA.16816.F32 R108, R20.reuse, R44, R96 ;  /* 0x0000002c146c723c */ /* 0x040ff00000001860 */
[C---:B------:R-:W-:Y:S08]  /*18d0*/  HMMA.16816.F32 R100, R20.reuse, R46, R100 ;  /* 0x0000002e1464723c */ /* 0x040ff00000001864 */
[C---:B------:R-:W-:Y:S08]  /*18e0*/  HMMA.16816.F32 R80, R20.reuse, R64, R156 ;  /* 0x000000401450723c */ /* 0x040ff0000000189c */
[----:B------:R-:W-:Y:S08]  /*18f0*/  HMMA.16816.F32 R72, R20, R66, R152 ;  /* 0x000000421448723c */ /* 0x000ff00000001898 */
[C---:B-1----:R-:W-:Y:S08]  /*1900*/  HMMA.16816.F32 R20, R12.reuse, R30, R128 ;  /* 0x0000001e0c14723c */ /* 0x042ff00000001880 */
[C---:B--2---:R-:W-:Y:S08]  /*1910*/  HMMA.16816.F32 R68, R12.reuse, R36, R148 ;  /* 0x000000240c44723c */ /* 0x044ff00000001894 */
[C---:B------:R-:W-:Y:S08]  /*1920*/  HMMA.16816.F32 R64, R12.reuse, R38, R144 ;  /* 0x000000260c40723c */ /* 0x040ff00000001890 */
[C---:B------:R-:W-:Y:S08]  /*1930*/  HMMA.16816.F32 R60, R12.reuse, R32, R140 ;  /* 0x000000200c3c723c */ /* 0x040ff0000000188c */
[C---:B------:R-:W-:Y:S08]  /*1940*/  HMMA.16816.F32 R44, R12.reuse, R34, R136 ;  /* 0x000000220c2c723c */ /* 0x040ff00000001888 */
[C---:B------:R-:W-:Y:S08]  /*1950*/  HMMA.16816.F32 R40, R12.reuse, R28, R132 ;  /* 0x0000001c0c28723c */ /* 0x040ff00000001884 */
[C---:B----4-:R-:W-:Y:S08]  /*1960*/  HMMA.16816.F32 R76, R12.reuse, R24, R76 ;  /* 0x000000180c4c723c */ /* 0x050ff0000000184c */
[----:B------:R-:W-:Y:S01]  /*1970*/  HMMA.16816.F32 R96, R12, R26, R120 ;  /* 0x0000001a0c60723c */ /* 0x000fe20000001878 */
[----:B------:R-:W1:Y:S07]  /*1980*/  LDSM.16.M88.4 R12, [R231+0x4000] ;  /* 0x00400000e70c783b */ /* 0x000e6e0000000200 */
[C---:B------:R-:W-:Y:S08]  /*1990*/  HMMA.16816.F32 R124, R16.reuse, R36, R124 ;  /* 0x00000024107c723c */ /* 0x040ff0000000187c */
[C---:B------:R-:W-:Y:S01]  /*19a0*/  HMMA.16816.F32 R112, R16.reuse, R38, R112 ;  /* 0x000000261070723c */ /* 0x040fe20000001870 */
[----:B------:R-:W-:Y:S07]  /*19b0*/  LDSM.16.M88.4 R36, [R228+0x3000] ;  /* 0x00300000e424783b */ /* 0x000fee0000000200 */
[C---:B------:R-:W-:Y:S08]  /*19c0*/  HMMA.16816.F32 R108, R16.reuse, R32, R108 ;  /* 0x00000020106c723c */ /* 0x040ff0000000186c */
[C---:B------:R-:W-:Y:S08]  /*19d0*/  HMMA.16816.F32 R92, R16.reuse, R28, R92 ;  /* 0x0000001c105c723c */ /* 0x040ff0000000185c */
[C---:B------:R-:W-:Y:S01]  /*19e0*/  HMMA.16816.F32 R100, R16.reuse, R34, R100 ;  /* 0x000000221064723c */ /* 0x040fe20000001864 */
[----:B------:R-:W-:Y:S07]  /*19f0*/  LDSM.16.M88.4 R32, [R228+0x3800] ;  /* 0x00380000e420783b */ /* 0x000fee0000000200 */
[----:B------:R-:W-:Y:S08]  /*1a00*/  HMMA.16816.F32 R28, R16, R30, R88 ;  /* 0x0000001e101c723c */ /* 0x000ff00000001858 */
[----:B---3--:R-:W-:Y:S01]  /*1a10*/  HMMA.16816.F32 R128, R8, R50, R20 ;  /* 0x000000320880723c */ /* 0x008fe20000001814 */
[----:B------:R-:W2:Y:S07]  /*1a20*/  LDSM.16.M88.4 R20, [R233+0x6000] ;  /* 0x00600000e914783b */ /* 0x000eae0000000200 */
[C---:B------:R-:W-:Y:S08]  /*1a30*/  HMMA.16816.F32 R88, R16.reuse, R24, R80 ;  /* 0x000000181058723c */ /* 0x040ff00000001850 */
[----:B------:R-:W-:Y:S01]  /*1a40*/  HMMA.16816.F32 R104, R16, R26, R72 ;  /* 0x0000001a1068723c */ /* 0x000fe20000001848 */
[----:B------:R-:W-:Y:S04]  /*1a50*/  LDSM.16.M88.4 R16, [R233+0x4000] ;  /* 0x00400000e910783b */ /* 0x000fe80000000200 */
[----:B------:R-:W-:Y:S03]  /*1a60*/  LDSM.16.M88.4 R24, [R227+0x2800] ;  /* 0x00280000e318783b */ /* 0x000fe60000000200 */
[C---:B------:R-:W-:Y:S01]  /*1a70*/  HMMA.16816.F32 R136, R8.reuse, R54, R44 ;  /* 0x000000360888723c */ /* 0x040fe2000000182c */
[----:B------:R-:W3:Y:S07]  /*1a80*/  LDSM.16.M88.4 R44, [R228+0x2000] ;  /* 0x00200000e42c783b */ /* 0x000eee0000000200 */
[C---:B------:R-:W-:Y:S01]  /*1a90*/  HMMA.16816.F32 R132, R8.reuse, R48, R40 ;  /* 0x000000300884723c */ /* 0x040fe20000001828 */
[----:B------:R-:W4:Y:S07]  /*1aa0*/  LDSM.16.M88.4 R40, [R228+0x2800] ;  /* 0x00280000e428783b */ /* 0x000f2e0000000200 */
[C---:B------:R-:W-:Y:S08]  /*1ab0*/  HMMA.16816.F32 R144, R8.reuse, R58, R64 ;  /* 0x0000003a0890723c */ /* 0x040ff00000001840 */
[C---:B------:R-:W-:Y:S08]  /*1ac0*/  HMMA.16816.F32 R140, R8.reuse, R52, R60 ;  /* 0x00000034088c723c */ /* 0x040ff0000000183c */
[C---:B------:R-:W-:Y:S08]  /*1ad0*/  HMMA.16816.F32 R64, R8.reuse, R86, R96 ;  /* 0x000000560840723c */ /* 0x040ff00000001860 */
[-C--:B------:R-:W-:Y:S08]  /*1ae0*/  HMMA.16816.F32 R148, R8, R56.reuse, R68 ;  /* 0x000000380894723c */ /* 0x080ff00000001844 */
[C---:B-1----:R-:W-:Y:S08]  /*1af0*/  HMMA.16816.F32 R60, R12.reuse, R56, R124 ;  /* 0x000000380c3c723c */ /* 0x042ff0000000187c */
[C---:B------:R-:W-:Y:S08]  /*1b00*/  HMMA.16816.F32 R56, R12.reuse, R58, R112 ;  /* 0x0000003a0c38723c */ /* 0x040ff00000001870 */
[----:B------:R-:W-:Y:S08]  /*1b10*/  HMMA.16816.F32 R68, R12, R52, R108 ;  /* 0x000000340c44723c */ /* 0x000ff0000000186c */
[-C--:B------:R-:W-:Y:S01]  /*1b20*/  HMMA.16816.F32 R120, R8, R84.reuse, R76 ;  /* 0x000000540878723c */ /* 0x080fe2000000184c */
[----:B------:R-:W1:Y:S07]  /*1b30*/  LDSM.16.M88.4 R8, [R232+0x6000] ;  /* 0x00600000e808783b */ /* 0x000e6e0000000200 */
[C---:B------:R-:W-:Y:S08]  /*1b40*/  HMMA.16816.F32 R88, R12.reuse, R84, R88 ;  /* 0x000000540c58723c */ /* 0x040ff00000001858 */
[C---:B------:R-:W-:Y:S01]  /*1b50*/  HMMA.16816.F32 R72, R12.reuse, R54, R100 ;  /* 0x000000360c48723c */ /* 0x040fe20000001864 */
[----:B------:R-:W-:Y:S07]  /*1b60*/  LDSM.16.M88.4 R52, [R227+0x3800] ;  /* 0x00380000e334783b */ /* 0x000fee0000000200 */
[C---:B------:R-:W-:Y:S08]  /*1b70*/  HMMA.16816.F32 R76, R12.reuse, R48, R92 ;  /* 0x000000300c4c723c */ /* 0x040ff0000000185c */
[C---:B------:R-:W-:Y:S01]  /*1b80*/  HMMA.16816.F32 R80, R12.reuse, R50, R28 ;  /* 0x000000320c50723c */ /* 0x040fe2000000181c */
[----:B------:R-:W-:Y:S04]  /*1b90*/  LDSM.16.M88.4 R28, [R227+0x2000] ;  /* 0x00200000e31c783b */ /* 0x000fe80000000200 */
[----:B------:R-:W-:Y:S03]  /*1ba0*/  LDSM.16.M88.4 R48, [R227+0x3000] ;  /* 0x00300000e330783b */ /* 0x000fe60000000200 */
[----:B------:R-:W-:Y:S01]  /*1bb0*/  HMMA.16816.F32 R84, R12, R86, R104 ;  /* 0x000000560c54723c */ /* 0x000fe20000001868 */
[----:B------:R-:W5:Y:S01]  /*1bc0*/  LDSM.16.M88.4 R12, [R232+0x4000] ;  /* 0x00400000e80c783b */ /* 0x000f620000000200 */
[----:B------:R-:W-:-:S06]  /*1bd0*/  DEPBAR.LE SB0, 0x0 ;  /* 0x000080000000791a */ /* 0x000fcc0000000000 */
[----:B--2---:R-:W-:Y:S08]  /*1be0*/  HMMA.16816.F32 R104, R20, R34, R64 ;  /* 0x000000221468723c */ /* 0x004ff00000001840 */
[C---:B---3--:R-:W-:Y:S08]  /*1bf0*/  HMMA.16816.F32 R64, R16.reuse, R44, R60 ;  /* 0x0000002c1040723c */ /* 0x048ff0000000183c */
[----:B------:R-:W-:Y:S08]  /*1c00*/  HMMA.16816.F32 R60, R16, R46, R56 ;  /* 0x0000002e103c723c */ /* 0x000ff00000001838 */
[-C--:B----4-:R-:W-:Y:S08]  /*1c10*/  HMMA.16816.F32 R100, R20, R40.reuse, R140 ;  /* 0x000000281464723c */ /* 0x090ff0000000188c */
[----:B------:R-:W-:Y:S08]  /*1c20*/  HMMA.16816.F32 R56, R16, R40, R68 ;  /* 0x000000281038723c */ /* 0x000ff00000001844 */
[C---:B------:R-:W-:Y:S08]  /*1c30*/  HMMA.16816.F32 R92, R20.reuse, R44, R148 ;  /* 0x0000002c145c723c */ /* 0x040ff00000001894 */
[C---:B------:R-:W-:Y:S08]  /*1c40*/  HMMA.16816.F32 R96, R20.reuse, R46, R144 ;  /* 0x0000002e1460723c */ /* 0x040ff00000001890 */
[-C--:B------:R-:W-:Y:S08]  /*1c50*/  HMMA.16816.F32 R108, R20, R42.reuse, R136 ;  /* 0x0000002a146c723c */ /* 0x080ff00000001888 */
[----:B------:R-:W-:Y:S08]  /*1c60*/  HMMA.16816.F32 R44, R16, R42, R72 ;  /* 0x0000002a102c723c */ /* 0x000ff00000001848 */
[C---:B------:R-:W-:Y:S08]  /*1c70*/  HMMA.16816.F32 R112, R20.reuse, R36, R132 ;  /* 0x000000241470723c */ /* 0x040ff00000001884 */
[C---:B------:R-:W-:Y:S08]  /*1c80*/  HMMA.16816.F32 R124, R20.reuse, R38, R128 ;  /* 0x00000026147c723c */ /* 0x040ff00000001880 */
[----:B------:R-:W-:Y:S08]  /*1c90*/  HMMA.16816.F32 R120, R20, R32, R120 ;  /* 0x000000201478723c */ /* 0x000ff00000001878 */
[C---:B------:R-:W-:Y:S08]  /*1ca0*/  HMMA.16816.F32 R40, R16.reuse, R36, R76 ;  /* 0x000000241028723c */ /* 0x040ff0000000184c */
[C---:B------:R-:W-:Y:S08]  /*1cb0*/  HMMA.16816.F32 R36, R16.reuse, R38, R80 ;  /* 0x000000261024723c */ /* 0x040ff00000001850 */
[C---:B------:R-:W-:Y:S08]  /*1cc0*/  HMMA.16816.F32 R20, R16.reuse, R32, R88 ;  /* 0x000000201014723c */ /* 0x040ff00000001858 */
[----:B------:R-:W-:Y:S08]  /*1cd0*/  HMMA.16816.F32 R16, R16, R34, R84 ;  /* 0x000000221010723c */ /* 0x000ff00000001854 */
[-C--:B-1----:R-:W-:Y:S08]  /*1ce0*/  HMMA.16816.F32 R72, R8, R24.reuse, R100 ;  /* 0x000000180848723c */ /* 0x082ff00000001864 */
[C---:B-----5:R-:W-:Y:S07]  /*1cf0*/  HMMA.16816.F32 R144, R12.reuse, R24, R56 ;  /* 0x000000180c90723c */ /* 0x060fee0000001838 */
[----:B------:R-:W-:Y:S01]  /*1d00*/  IMAD.MOV.U32 R24, RZ, RZ, R119 ;  /* 0x000000ffff187224 */ /* 0x000fe200078e0077 */
[C---:B------:R-:W-:Y:S04]  /*1d10*/  HMMA.16816.F32 R184, R12.reuse, R28, R64 ;  /* 0x0000001c0cb8723c */ /* 0x040fe80000001840 */
[----:B------:R1:W-:Y:S04]  /*1d20*/  STL [R1+0x30], R24 ;  /* 0x0000301801007387 */ /* 0x0003e80000100800 */
[C---:B------:R-:W-:Y:S08]  /*1d30*/  HMMA.16816.F32 R152, R12.reuse, R30, R60 ;  /* 0x0000001e0c98723c */ /* 0x040ff0000000183c */
[C---:B------:R-:W-:Y:S08]  /*1d40*/  HMMA.16816.F32 R140, R12.reuse, R26, R44 ;  /* 0x0000001a0c8c723c */ /* 0x040ff0000000182c */
[C---:B------:R-:W-:Y:S08]  /*1d50*/  HMMA.16816.F32 R180, R12.reuse, R48, R40 ;  /* 0x000000300cb4723c */ /* 0x040ff00000001828 */
[C---:B------:R-:W-:Y:S08]  /*1d60*/  HMMA.16816.F32 R172, R12.reuse, R50, R36 ;  /* 0x000000320cac723c */ /* 0x040ff00000001824 */
[C---:B------:R-:W-:Y:S08]  /*1d70*/  HMMA.16816.F32 R156, R12.reuse, R52, R20 ;  /* 0x000000340c9c723c */ /* 0x040ff00000001814 */
[----:B------:R-:W-:Y:S07]  /*1d80*/  HMMA.16816.F32 R148, R12, R54, R16 ;  /* 0x000000360c94723c */ /* 0x000fee0000001810 */
[----:B------:R-:W-:Y:S01]  /*1d90*/  IMAD.SHL.U32 R14, R161, 0x2, RZ ;  /* 0x00000002a10e7824 */ /* 0x000fe200078e00ff */
[----:B------:R-:W-:Y:S01]  /*1da0*/  HMMA.16816.F32 R32, R8, R28, R92 ;  /* 0x0000001c0820723c */ /* 0x000fe2000000185c */
[----:B------:R-:W-:-:S02]  /*1db0*/  IMNMX R17, R2, R116, PT ;  /* 0x0000007402117217 */ /* 0x000fc40003800200 */
[-C--:B------:R-:W-:Y:S02]  /*1dc0*/  IMNMX R18, R3, R116.reuse, PT ;  /* 0x0000007403127217 */ /* 0x080fe40003800200 */
[-C--:B------:R-:W-:Y:S02]  /*1dd0*/  IMNMX R15, R5, R116.reuse, PT ;  /* 0x00000074050f7217 */ /* 0x080fe40003800200 */
[----:B------:R-:W-:Y:S01]  /*1de0*/  IMNMX R16, R6, R116, PT ;  /* 0x0000007406107217 */ /* 0x000fe20003800200 */
[----:B------:R-:W-:Y:S01]  /*1df0*/  HMMA.16816.F32 R68, R8, R30, R96 ;  /* 0x0000001e0844723c */ /* 0x000fe20000001860 */
[----:B------:R-:W-:Y:S02]  /*1e00*/  LOP3.LUT R2, R118, R117, RZ, 0xfc, !PT ;  /* 0x0000007576027212 */ /* 0x000fe400078efcff */
[----:B------:R-:W-:-:S05]  /*1e10*/  LOP3.LUT R14, R14, 0x6, RZ, 0xc0, !PT ;  /* 0x000000060e0e7812 */ /* 0x000fca00078ec0ff */
[C---:B------:R-:W-:Y:S08]  /*1e20*/  HMMA.16816.F32 R76, R8.reuse, R26, R108 ;  /* 0x0000001a084c723c */ /* 0x040ff0000000186c */
[C---:B------:R-:W-:Y:S08]  /*1e30*/  HMMA.16816.F32 R80, R8.reuse, R48, R112 ;  /* 0x000000300850723c */ /* 0x040ff00000001870 */
[C---:B------:R-:W-:Y:S08]  /*1e40*/  HMMA.16816.F32 R124, R8.reuse, R50, R124 ;  /* 0x00000032087c723c */ /* 0x040ff0000000187c */
[C---:B------:R-:W-:Y:S08]  /*1e50*/  HMMA.16816.F32 R120, R8.reuse, R52, R120 ;  /* 0x000000340878723c */ /* 0x040ff00000001878 */
[----:B------:R-:W-:Y:S01]  /*1e60*/  HMMA.16816.F32 R104, R8, R54, R104 ;  /* 0x000000360868723c */ /* 0x000fe20000001868 */
[----:B------:R-:W-:Y:S06]  /*1e70*/  BAR.SYNC.DEFER_BLOCKING 0x0 ;  /* 0x0000000000007b1d */ /* 0x000fec0000010000 */
[----:B------:R-:W-:Y:S05]  /*1e80*/  @!P0 BRA `(.L_x_1) ;  /* 0x000001a000008947 */ /* 0x000fea0003800000 */
[----:B-1----:R-:W-:-:S04]  /*1e90*/  IADD3 R3, R166, -0x2, RZ ;  /* 0xfffffffea6037810 */ /* 0x002fc80007ffe0ff */
[----:B------:R-:W-:Y:S01]  /*1ea0*/  SHF.R.S32.HI R8, RZ, 0x1f, R3 ;  /* 0x0000001fff087819 */ /* 0x000fe20000011403 */
[C---:B------:R-:W-:Y:S02]  /*1eb0*/  IMAD R5, R3.reuse, UR12, RZ ;  /* 0x0000000c03057c24 */ /* 0x040fe4000f8e02ff */
[----:B------:R-:W-:-:S04]  /*1ec0*/  IMAD.WIDE.U32 R6, R3, UR13, R164 ;  /* 0x0000000d03067c25 */ /* 0x000fc8000f8e00a4 */
[----:B------:R-:W-:Y:S01]  /*1ed0*/  IMAD R3, R8, UR13, R5 ;  /* 0x0000000d08037c24 */ /* 0x000fe2000f8e0205 */
[----:B------:R-:W-:-:S03]  /*1ee0*/  LEA R10, P1, R6, c[0x0][0x168], 0x1 ;  /* 0x00005a00060a7a11 */ /* 0x000fc600078208ff */
[----:B------:R-:W-:Y:S01]  /*1ef0*/  IMAD.IADD R3, R7, 0x1, R3 ;  /* 0x0000000107037824 */ /* 0x000fe200078e0203 */
[----:B------:R-:W-:-:S04]  /*1f00*/  IADD3 R8, P0, R10, UR8, RZ ;  /* 0x000000080a087c10 */ /* 0x000fc8000ff1e0ff */
[----:B------:R-:W-:Y:S02]  /*1f10*/  LEA.HI.X R11, R6, c[0x0][0x16c], R3, 0x1, P1 ;  /* 0x00005b00060b7a11 */ /* 0x000fe400008f0c03 */
[----:B------:R-:W-:Y:S02]  /*1f20*/  IADD3 R6, P1, R8, UR8, RZ ;  /* 0x0000000808067c10 */ /* 0x000fe4000ff3e0ff */
[----:B------:R-:W-:Y:S01]  /*1f30*/  IADD3.X R9, R11, UR6, RZ, P0, !PT ;  /* 0x000000060b097c10 */ /* 0x000fe200087fe4ff */
[----:B------:R-:W-:Y:S01]  /*1f40*/  @!PT LDS RZ, [RZ] ;  /* 0x00000000fffff984 */ /* 0x000fe20000000800 */
[----:B------:R-:W-:Y:S01]  /*1f50*/  @!PT LDS RZ, [RZ] ;  /* 0x00000000fffff984 */ /* 0x000fe20000000800 */
[----:B------:R-:W-:Y:S01]  /*1f60*/  @!PT LDS RZ, [RZ] ;  /* 0x00000000fffff984 */ /* 0x000fe20000000800 */
[----:B------:R1:W-:Y:S01]  /*1f70*/  LDGSTS.E.BYPASS.LTC128B.128 [R243+0x8000], [R10.64] ;  /* 0x080000000af37fae */ /* 0x0003e2000b901d50 */
[----:B------:R-:W-:Y:S02]  /*1f80*/  IADD3 R12, P0, R6, UR8, RZ ;  /* 0x00000008060c7c10 */ /* 0x000fe4000ff1e0ff */
[----:B------:R-:W-:Y:S01]  /*1f90*/  IADD3.X R7, R9, UR6, RZ, P1, !PT ;  /* 0x0000000609077c10 */ /* 0x000fe20008ffe4ff */
[----:B------:R1:W-:Y:S03]  /*1fa0*/  LDGSTS.E.BYPASS.LTC128B.128 [R243+0xa000], [R10.64+0x80] ;  /* 0x0a0000800af37fae */ /* 0x0003e6000b901d50 */
[----:B------:R-:W-:Y:S01]  /*1fb0*/  IADD3.X R13, R7, UR6, RZ, P0, !PT ;  /* 0x00000006070d7c10 */ /* 0x000fe200087fe4ff */
[----:B------:R1:W-:Y:S04]  /*1fc0*/  LDGSTS.E.BYPASS.LTC128B.128 [R243+0x8800], [R8.64] ;  /* 0x0880000008f37fae */ /* 0x0003e8000b901d50 */
[----:B------:R1:W-:Y:S04]  /*1fd0*/  LDGSTS.E.BYPASS.LTC128B.128 [R243+0xa800], [R8.64+0x80] ;  /* 0x0a80008008f37fae */ /* 0x0003e8000b901d50 */
[----:B------:R1:W-:Y:S04]  /*1fe0*/  LDGSTS.E.BYPASS.LTC128B.128 [R243+0x9000], [R6.64] ;  /* 0x0900000006f37fae */ /* 0x0003e8000b901d50 */
[----:B------:R1:W-:Y:S04]  /*1ff0*/  LDGSTS.E.BYPASS.LTC128B.128 [R243+0xb000], [R6.64+0x80] ;  /* 0x0b00008006f37fae */ /* 0x0003e8000b901d50 */
[----:B------:R1:W-:Y:S04]  /*2000*/  LDGSTS.E.BYPASS.LTC128B.128 [R243+0x9800], [R12.64] ;  /* 0x098000000cf37fae */ /* 0x0003e8000b901d50 */
[----:B------:R1:W-:Y:S04]  /*2010*/  LDGSTS.E.BYPASS.LTC128B.128 [R243+0xb800], [R12.64+0x80] ;  /* 0x0b8000800cf37fae */ /* 0x0003e8000b901d50 */
[----:B------:R-:W0:Y:S02]  /*2020*/  LDGDEPBAR ;  /* 0x00000000000079af */ /* 0x000e240000000000 */
.L_x_1:
[----:B-1----:R-:W-:Y:S01]  /*2030*/  IMAD R14, R24, 0x40, R14 ;  /* 0x00000040180e7824 */ /* 0x002fe200078e020e */
[----:B------:R-:W-:Y:S01]  /*2040*/  STL [R1+0x90], R243 ;  /* 0x000090f301007387 */ /* 0x000fe20000100800 */
[----:B------:R-:W-:-:S03]  /*2050*/  IMAD.SHL.U32 R167, R2, 0x2, RZ ;  /* 0x0000000202a77824 */ /* 0x000fc600078e00ff */
[C---:B------:R-:W-:Y:S01]  /*2060*/  IADD3 R110, R14.reuse, 0x1, RZ ;  /* 0x000000010e6e7810 */ /* 0x040fe20007ffe0ff */
[----:B------:R-:W-:Y:S01]  /*2070*/  STL [R1+0x8c], R241 ;  /* 0x00008cf101007387 */ /* 0x000fe20000100800 */
[-C--:B------:R-:W-:Y:S01]  /*2080*/  ISETP.GE.AND P3, PT, R14, R15.reuse, PT ;  /* 0x0000000f0e00720c */ /* 0x080fe20003f66270 */
[--C-:B------:R-:W-:Y:S01]  /*2090*/  IMAD.IADD R224, R4, 0x1, R167.reuse ;  /* 0x0000000104e07824 */ /* 0x100fe200078e02a7 */
[----:B------:R-:W-:Y:S01]  /*20a0*/  IADD3 R109, R14, 0x8, RZ ;  /* 0x000000080e6d7810 */ /* 0x000fe20007ffe0ff */
[----:B------:R-:W-:Y:S01]  /*20b0*/  STL [R1+0x88], R240 ;  /* 0x000088f001007387 */ /* 0x000fe20000100800 */
[----:B------:R-:W-:Y:S01]  /*20c0*/  ISETP.GE.AND P2, PT, R110, R15, PT ;  /* 0x0000000f6e00720c */ /* 0x000fe20003f46270 */
[----:B------:R-:W-:Y:S01]  /*20d0*/  IMAD.IADD R226, R0, 0x1, R167 ;  /* 0x0000000100e27824 */ /* 0x000fe200078e02a7 */
[----:B------:R-:W-:Y:S01]  /*20e0*/  FSEL R8, R32, -INF , !P3 ;  /* 0xff80000020087808 */ /* 0x000fe20005800000 */
[----:B------:R-:W-:Y:S01]  /*20f0*/  STL [R1+0x84], R239 ;  /* 0x000084ef01007387 */ /* 0x000fe20000100800 */
[----:B------:R-:W-:-:S02]  /*2100*/  FSEL R9, R33, -INF , !P2 ;  /* 0xff80000021097808 */ /* 0x000fc40005000000 */
[C---:B------:R-:W-:Y:S01]  /*2110*/  IADD3 R65, R14.reuse, 0x9, RZ ;  /* 0x000000090e417810 */ /* 0x040fe20007ffe0ff */
[----:B------:R-:W-:Y:S01]  /*2120*/  STL [R1+0x80], R238 ;  /* 0x000080ee01007387 */ /* 0x000fe20000100800 */
[-C--:B------:R-:W-:Y:S02]  /*2130*/  ISETP.GE.AND P3, PT, R109, R15.reuse, PT ;  /* 0x0000000f6d00720c */ /* 0x080fe40003f66270 */
[----:B------:R-:W-:Y:S01]  /*2140*/  IADD3 R108, R14, 0x10, RZ ;  /* 0x000000100e6c7810 */ /* 0x000fe20007ffe0ff */
[----:B------:R-:W-:Y:S01]  /*2150*/  STL [R1+0x7c], R237 ;  /* 0x00007ced01007387 */ /* 0x000fe20000100800 */
[----:B------:R-:W-:Y:S02]  /*2160*/  ISETP.GE.AND P2, PT, R65, R15, PT ;  /* 0x0000000f4100720c */ /* 0x000fe40003f46270 */
[----:B------:R-:W-:Y:S01]  /*2170*/  FSEL R10, R68, -INF , !P3 ;  /* 0xff800000440a7808 */ /* 0x000fe20005800000 */
[----:B------:R1:W-:Y:S01]  /*2180*/  STL [R1+0x78], R236 ;  /* 0x000078ec01007387 */ /* 0x0003e20000100800 */
[----:B------:R-:W-:-:S02]  /*2190*/  FMNMX.FTZ R3, R8, R9, !PT ;  /* 0x0000000908037209 */ /* 0x000fc40007810000 */
[----:B------:R-:W-:Y:S01]  /*21a0*/  FSEL R11, R69, -INF , !P2 ;  /* 0xff800000450b7808 */ /* 0x000fe20005000000 */
[----:B------:R2:W-:Y:S01]  /*21b0*/  STL [R1+0x74], R235 ;  /* 0x000074eb01007387 */ /* 0x0005e20000100800 */
[----:B------:R-:W-:Y:S02]  /*21c0*/  IADD3 R64, R14, 0x11, RZ ;  /* 0x000000110e407810 */ /* 0x000fe40007ffe0ff */
[----:B------:R-:W-:Y:S01]  /*21d0*/  ISETP.GE.AND P3, PT, R108, R15, PT ;  /* 0x0000000f6c00720c */ /* 0x000fe20003f66270 */
[----:B------:R-:W-:Y:S01]  /*21e0*/  STL [R1+0x70], R234 ;  /* 0x000070ea01007387 */ /* 0x000fe20000100800 */
[----:B------:R-:W-:Y:S02]  /*21f0*/  FMNMX.FTZ R3, R10, R3, !PT ;  /* 0x000000030a037209 */ /* 0x000fe40007810000 */
[----:B------:R-:W-:Y:S01]  /*2200*/  IADD3 R67, R14, 0x18, RZ ;  /* 0x000000180e437810 */ /* 0x000fe20007ffe0ff */
[----:B------:R3:W-:Y:S01]  /*2210*/  STL [R1+0x6c], R233 ;  /* 0x00006ce901007387 */ /* 0x0007e20000100800 */
[----:B------:R-:W-:-:S02]  /*2220*/  ISETP.GE.AND P2, PT, R64, R15, PT ;  /* 0x0000000f4000720c */ /* 0x000fc40003f46270 */
[----:B------:R-:W-:Y:S01]  /*2230*/  FSEL R23, R72, -INF , !P3 ;  /* 0xff80000048177808 */ /* 0x000fe20005800000 */
[----:B------:R-:W-:Y:S01]  /*2240*/  STL [R1+0x68], R232 ;  /* 0x000068e801007387 */ /* 0x000fe20000100800 */
[----:B------:R-:W-:Y:S02]  /*2250*/  FMNMX.FTZ R3, R11, R3, !PT ;  /* 0x000000030b037209 */ /* 0x000fe40007810000 */
[-C--:B------:R-:W-:Y:S01]  /*2260*/  ISETP.GE.AND P1, PT, R14, R16.reuse, PT ;  /* 0x000000100e00720c */ /* 0x080fe20003f26270 */
[----:B------:R4:W-:Y:S01]  /*2270*/  STL [R1+0x64], R231 ;  /* 0x000064e701007387 */ /* 0x0009e20000100800 */
[----:B------:R-:W-:Y:S02]  /*2280*/  ISETP.GE.AND P0, PT, R110, R16, PT ;  /* 0x000000106e00720c */ /* 0x000fe40003f06270 */
[----:B------:R-:W-:Y:S01]  /*2290*/  FSEL R24, R73, -INF , !P2 ;  /* 0xff80000049187808 */ /* 0x000fe20005000000 */
[----:B------:R-:W-:Y:S01]  /*22a0*/  STL [R1+0x60], R230 ;  /* 0x000060e601007387 */ /* 0x000fe20000100800 */
[----:B------:R-:W-:-:S02]  /*22b0*/  IADD3 R63, R14, 0x19, RZ ;  /* 0x000000190e3f7810 */ /* 0x000fc40007ffe0ff */
[----:B------:R-:W-:Y:S01]  /*22c0*/  ISETP.GE.AND P3, PT, R67, R15, PT ;  /* 0x0000000f4300720c */ /* 0x000fe20003f66270 */
[----:B------:R1:W-:Y:S01]  /*22d0*/  STL [R1+0x5c], R229 ;  /* 0x00005ce501007387 */ /* 0x0003e20000100800 */
[----:B------:R-:W-:Y:S02]  /*22e0*/  FMNMX.FTZ R3, R23, R3, !PT ;  /* 0x0000000317037209 */ /* 0x000fe40007810000 */
[----:B------:R-:W-:Y:S01]  /*22f0*/  FSEL R19, R34, -INF , !P1 ;  /* 0xff80000022137808 */ /* 0x000fe20004800000 */
[----:B------:R1:W-:Y:S01]  /*2300*/  STL [R1+0x58], R228 ;  /* 0x000058e401007387 */ /* 0x0003e20000100800 */
[----:B------:R-:W-:Y:S02]  /*2310*/  FSEL R20, R35, -INF , !P0 ;  /* 0xff80000023147808 */ /* 0x000fe40004000000 */
[----:B------:R-:W-:Y:S01]  /*2320*/  ISETP.GE.AND P1, PT, R109, R16, PT ;  /* 0x000000106d00720c */ /* 0x000fe20003f26270 */
[----:B------:R-:W-:Y:S01]  /*2330*/  LDSM.16.MT88.4 R92, [R226+0xc000] ;  /* 0x00c00000e25c783b */ /* 0x000fe20000004200 */
[----:B------:R-:W-:-:S02]  /*2340*/  IADD3 R66, R14, 0x20, RZ ;  /* 0x000000200e427810 */ /* 0x000fc40007ffe0ff */
[----:B------:R-:W-:Y:S01]  /*2350*/  ISETP.GE.AND P2, PT, R63, R15, PT ;  /* 0x0000000f3f00720c */ /* 0x000fe20003f46270 */
[----:B------:R-:W-:Y:S01]  /*2360*/  STL [R1+0x54], R227 ;  /* 0x000054e301007387 */ /* 0x000fe20000100800 */
[----:B------:R-:W-:Y:S02]  /*2370*/  FSEL R25, R76, -INF , !P3 ;  /* 0xff8000004c197808 */ /* 0x000fe40005800000 */
[----:B------:R-:W-:Y:S01]  /*2380*/  FMNMX.FTZ R5, R24, R3, !PT ;  /* 0x0000000318057209 */ /* 0x000fe20007810000 */
[----:B------:R-:W-:Y:S01]  /*2390*/  LDSM.16.MT88.4 R84, [R226+0xc800] ;  /* 0x00c80000e254783b */ /* 0x000fe20000004200 */
[----:B------:R-:W-:Y:S02]  /*23a0*/  ISETP.GE.AND P0, PT, R65, R16, PT ;  /* 0x000000104100720c */ /* 0x000fe40003f06270 */
[----:B------:R-:W-:Y:S01]  /*23b0*/  FSEL R21, R70, -INF , !P1 ;  /* 0xff80000046157808 */ /* 0x000fe20004800000 */
[----:B------:R-:W-:Y:S01]  /*23c0*/  LDSM.16.MT88.4 R112, [R167+0xe000] ;  /* 0x00e00000a770783b */ /* 0x000fe20000004200 */
[----:B------:R-:W-:-:S02]  /*23d0*/  FMNMX.FTZ R3, R19, R20, !PT ;  /* 0x0000001413037209 */ /* 0x000fc40007810000 */
[----:B------:R-:W-:Y:S01]  /*23e0*/  FSEL R36, R77, -INF , !P2 ;  /* 0xff8000004d247808 */ /* 0x000fe20005000000 */
[----:B------:R-:W-:Y:S01]  /*23f0*/  LDSM.16.MT88.4 R100, [R167+0xe800] ;  /* 0x00e80000a764783b */ /* 0x000fe20000004200 */
[----:B------:R-:W-:Y:S02]  /*2400*/  IADD3 R62, R14, 0x21, RZ ;  /* 0x000000210e3e7810 */ /* 0x000fe40007ffe0ff */
[----:B------:R-:W-:Y:S01]  /*2410*/  ISETP.GE.AND P3, PT, R66, R15, PT ;  /* 0x0000000f4200720c */ /* 0x000fe20003f66270 */
[----:B------:R-:W-:Y:S01]  /*2420*/  LDSM.16.MT88.4 R132, [R226+0xe000] ;  /* 0x00e00000e284783b */ /* 0x000fe20000004200 */
[----:B------:R-:W-:Y:S02]  /*2430*/  FMNMX.FTZ R5, R25, R5, !PT ;  /* 0x0000000519057209 */ /* 0x000fe40007810000 */
[----:B------:R-:W-:Y:S01]  /*2440*/  FSEL R22, R71, -INF , !P0 ;  /* 0xff80000047167808 */ /* 0x000fe20004000000 */
[----:B------:R-:W-:Y:S01]  /*2450*/  LDSM.16.MT88.4 R116, [R226+0xe800] ;  /* 0x00e80000e274783b */ /* 0x000fe20000004200 */
[----:B------:R-:W-:-:S02]  /*2460*/  ISETP.GE.AND P1, PT, R108, R16, PT ;  /* 0x000000106c00720c */ /* 0x000fc40003f26270 */
[----:B------:R-:W-:Y:S01]  /*2470*/  FMNMX.FTZ R3, R21, R3, !PT ;  /* 0x0000000315037209 */ /* 0x000fe20007810000 */
[----:B------:R-:W-:Y:S01]  /*2480*/  LDSM.16.MT88.4 R68, [R167+0xc800] ;  /* 0x00c80000a744783b */ /* 0x000fe20000004200 */
[----:B------:R-:W-:Y:S02]  /*2490*/  ISETP.GE.AND P2, PT, R62, R15, PT ;  /* 0x0000000f3e00720c */ /* 0x000fe40003f46270 */
[----:B------:R-:W-:Y:S02]  /*24a0*/  FSEL R176, R80, -INF , !P3 ;  /* 0xff80000050b07808 */ /* 0x000fe40005800000 */
[----:B------:R-:W-:Y:S02]  /*24b0*/  IADD3 R60, R14, 0x28, RZ ;  /* 0x000000280e3c7810 */ /* 0x000fe40007ffe0ff */
[----:B------:R-:W-:Y:S02]  /*24c0*/  FMNMX.FTZ R6, R36, R5, !PT ;  /* 0x0000000524067209 */ /* 0x000fe40007810000 */
[----:B------:R-:W-:-:S02]  /*24d0*/  ISETP.GE.AND P0, PT, R64, R16, PT ;  /* 0x000000104000720c */ /* 0x000fc40003f06270 */
[----:B------:R-:W-:Y:S02]  /*24e0*/  FSEL R37, R74, -INF , !P1 ;  /* 0xff8000004a257808 */ /* 0x000fe40004800000 */
[----:B------:R-:W-:Y:S02]  /*24f0*/  FMNMX.FTZ R3, R22, R3, !PT ;  /* 0x0000000316037209 */ /* 0x000fe40007810000 */
[----:B------:R-:W-:Y:S02]  /*2500*/  FSEL R171, R81, -INF , !P2 ;  /* 0xff80000051ab7808 */ /* 0x000fe40005000000 */
[----:B------:R-:W-:Y:S02]  /*2510*/  IADD3 R61, R14, 0x29, RZ ;  /* 0x000000290e3d7810 */ /* 0x000fe40007ffe0ff */
[----:B------:R-:W-:Y:S02]  /*2520*/  ISETP.GE.AND P3, PT, R60, R15, PT ;  /* 0x0000000f3c00720c */ /* 0x000fe40003f66270 */
[----:B------:R-:W-:-:S02]  /*2530*/  FMNMX.FTZ R6, R176, R6, !PT ;  /* 0x00000006b0067209 */ /* 0x000fc40007810000 */
[----:B------:R-:W-:Y:S02]  /*2540*/  FSEL R38, R75, -INF , !P0 ;  /* 0xff8000004b267808 */ /* 0x000fe40004000000 */
[----:B------:R-:W-:Y:S01]  /*2550*/  ISETP.GE.AND P1, PT, R67, R16, PT ;  /* 0x000000104300720c */ /* 0x000fe20003f26270 */
[----:B------:R-:W-:Y:S01]  /*2560*/  LDSM.16.MT88.4 R72, [R224+0xc800] ;  /* 0x00c80000e048783b */ /* 0x000fe20000004200 */
[----:B------:R-:W-:Y:S02]  /*2570*/  FMNMX.FTZ R3, R37, R3, !PT ;  /* 0x0000000325037209 */ /* 0x000fe40007810000 */
[----:B------:R-:W-:Y:S02]  /*2580*/  IADD3 R111, R14, 0x30, RZ ;  /* 0x000000300e6f7810 */ /* 0x000fe40007ffe0ff */
[----:B------:R-:W-:Y:S02]  /*2590*/  ISETP.GE.AND P2, PT, R61, R15, PT ;  /* 0x0000000f3d00720c */ /* 0x000fe40003f46270 */
[----:B------:R-:W-:-:S02]  /*25a0*/  FSEL R170, R124, -INF , !P3 ;  /* 0xff8000007caa7808 */ /* 0x000fc40005800000 */
[----:B------:R-:W-:Y:S02]  /*25b0*/  FMNMX.FTZ R6, R171, R6, !PT ;  /* 0x00000006ab067209 */ /* 0x000fe40007810000 */
[----:B------:R-:W-:Y:S02]  /*25c0*/  ISETP.GE.AND P0, PT, R63, R16, PT ;  /* 0x000000103f00720c */ /* 0x000fe40003f06270 */
[----:B------:R-:W-:Y:S02]  /*25d0*/  FSEL R39, R78, -INF , !P1 ;  /* 0xff8000004e277808 */ /* 0x000fe40004800000 */
[----:B------:R-:W-:Y:S02]  /*25e0*/  FMNMX.FTZ R3, R38, R3, !PT ;  /* 0x0000000326037209 */ /* 0x000fe40007810000 */
[----:B------:R-:W-:Y:S02]  /*25f0*/  IADD3 R128, R14, 0x31, RZ ;  /* 0x000000310e807810 */ /* 0x000fe40007ffe0ff */
[----:B------:R-:W-:-:S02]  /*2600*/  ISETP.GE.AND P3, PT, R111, R15, PT ;  /* 0x0000000f6f00720c */ /* 0x000fc40003f66270 */
[----:B------:R-:W-:Y:S02]  /*2610*/  FSEL R161, R125, -INF , !P2 ;  /* 0xff8000007da17808 */ /* 0x000fe40005000000 */
[----:B------:R-:W-:Y:S02]  /*2620*/  FMNMX.FTZ R6, R170, R6, !PT ;  /* 0x00000006aa067209 */ /* 0x000fe40007810000 */
[----:B------:R-:W-:Y:S02]  /*2630*/  FSEL R40, R79, -INF , !P0 ;  /* 0xff8000004f287808 */ /* 0x000fe40004000000 */
[----:B------:R-:W-:Y:S01]  /*2640*/  ISETP.GE.AND P1, PT, R66, R16, PT ;  /* 0x000000104200720c */ /* 0x000fe20003f26270 */
[----:B------:R-:W-:Y:S01]  /*2650*/  LDSM.16.MT88.4 R76, [R167+0xc000] ;  /* 0x00c00000a74c783b */ /* 0x000fe20000004200 */
[----:B------:R-:W-:Y:S02]  /*2660*/  FMNMX.FTZ R3, R39, R3, !PT ;  /* 0x0000000327037209 */ /* 0x000fe40007810000 */
[----:B------:R-:W-:-:S02]  /*2670*/  IADD3 R129, R14, 0x38, RZ ;  /* 0x000000380e817810 */ /* 0x000fc40007ffe0ff */
[----:B------:R-:W-:Y:S02]  /*2680*/  ISETP.GE.AND P2, PT, R128, R15, PT ;  /* 0x0000000f8000720c */ /* 0x000fe40003f46270 */
[----:B-1----:R-:W-:Y:S02]  /*2690*/  FSEL R236, R120, -INF , !P3 ;  /* 0xff80000078ec7808 */ /* 0x002fe40005800000 */
[----:B------:R-:W-:Y:S02]  /*26a0*/  FMNMX.FTZ R6, R161, R6, !PT ;  /* 0x00000006a1067209 */ /* 0x000fe40007810000 */
[----:B------:R-:W-:Y:S01]  /*26b0*/  ISETP.GE.AND P0, PT, R62, R16, PT ;  /* 0x000000103e00720c */ /* 0x000fe20003f06270 */
[----:B------:R-:W-:Y:S01]  /*26c0*/  STL [R1+0x94], R236 ;  /* 0x000094ec01007387 */ /* 0x000fe20000100800 */
[----:B------:R-:W-:Y:S02]  /*26d0*/  FSEL R178, R82, -INF , !P1 ;  /* 0xff80000052b27808 */ /* 0x000fe40004800000 */
[----:B------:R-:W-:Y:S01]  /*26e0*/  FMNMX.FTZ R3, R40, R3, !PT ;  /* 0x0000000328037209 */ /* 0x000fe20007810000 */
[----:B------:R-:W-:Y:S01]  /*26f0*/  STL [R1+0x98], R15 ;  /* 0x0000980f01007387 */ /* 0x000fe20000100800 */
[----:B------:R-:W-:-:S02]  /*2700*/  IADD3 R130, R14, 0x39, RZ ;  /* 0x000000390e827810 */ /* 0x000fc40007ffe0ff */
[----:B------:R-:W-:Y:S02]  /*2710*/  ISETP.GE.AND P3, PT, R129, R15, PT ;  /* 0x0000000f8100720c */ /* 0x000fe40003f66270 */
[----:B--2---:R-:W-:Y:S02]  /*2720*/  FSEL R235, R121, -INF , !P2 ;  /* 0xff80000079eb7808 */ /* 0x004fe40005000000 */
[----:B------:R-:W-:Y:S02]  /*2730*/  FMNMX.FTZ R6, R236, R6, !PT ;  /* 0x00000006ec067209 */ /* 0x000fe40007810000 */
[----:B------:R-:W-:Y:S01]  /*2740*/  FSEL R177, R83, -INF , !P0 ;  /* 0xff80000053b17808 */ /* 0x000fe20004000000 */
[----:B------:R-:W-:Y:S01]  /*2750*/  STL [R1+0x9c], R235 ;  /* 0x00009ceb01007387 */ /* 0x000fe20000100800 */
[----:B------:R-:W-:Y:S02]  /*2760*/  ISETP.GE.AND P1, PT, R60, R16, PT ;  /* 0x000000103c00720c */ /* 0x000fe40003f26270 */
[----:B------:R-:W-:Y:S01]  /*2770*/  FMNMX.FTZ R3, R178, R3, !PT ;  /* 0x00000003b2037209 */ /* 0x000fe20007810000 */
[----:B------:R-:W-:Y:S01]  /*2780*/  LDSM.16.MT88.4 R80, [R224+0xc000] ;  /* 0x00c00000e050783b */ /* 0x000fe20000004200 */
[----:B------:R-:W-:-:S02]  /*2790*/  ISETP.GE.AND P2, PT, R130, R15, PT ;  /* 0x0000000f8200720c */ /* 0x000fc40003f46270 */
[----:B---3--:R-:W-:Y:S02]  /*27a0*/  FSEL R233, R104, -INF , !P3 ;  /* 0xff80000068e97808 */ /* 0x008fe40005800000 */
[----:B------:R-:W-:Y:S02]  /*27b0*/  FMNMX.FTZ R6, R235, R6, !PT ;  /* 0x00000006eb067209 */ /* 0x000fe40007810000 */
[----:B------:R-:W-:Y:S01]  /*27c0*/  FSEL R169, R126, -INF , !P1 ;  /* 0xff8000007ea97808 */ /* 0x000fe20004800000 */
[----:B------:R-:W-:Y:S01]  /*27d0*/  STL [R1+0xa0], R233 ;  /* 0x0000a0e901007387 */ /* 0x000fe20000100800 */
[----:B------:R-:W-:Y:S02]  /*27e0*/  FMNMX.FTZ R3, R177, R3, !PT ;  /* 0x00000003b1037209 */ /* 0x000fe40007810000 */
[----:B------:R-:W-:Y:S02]  /*27f0*/  ISETP.GE.AND P0, PT, R61, R16, PT ;  /* 0x000000103d00720c */ /* 0x000fe40003f06270 */
[----:B----4-:R-:W-:-:S02]  /*2800*/  FSEL R231, R105, -INF , !P2 ;  /* 0xff80000069e77808 */ /* 0x010fc40005000000 */
[----:B------:R-:W-:Y:S02]  /*2810*/  FMNMX.FTZ R6, R233, R6, !PT ;  /* 0x00000006e9067209 */ /* 0x000fe40007810000 */
[----:B------:R-:W-:Y:S01]  /*2820*/  FMNMX.FTZ R5, R169, R3, !PT ;  /* 0x00000003a9057209 */ /* 0x000fe20007810000 */
[----:B------:R-:W-:Y:S01]  /*2830*/  STL [R1+0xa4], R231 ;  /* 0x0000a4e701007387 */ /* 0x000fe20000100800 */
[----:B------:R-:W-:Y:S02]  /*2840*/  FSEL R168, R127, -INF , !P0 ;  /* 0xff8000007fa87808 */ /* 0x000fe40004000000 */
[----:B------:R-:W-:Y:S02]  /*2850*/  ISETP.GE.AND P1, PT, R111, R16, PT ;  /* 0x000000106f00720c */ /* 0x000fe40003f26270 */
[----:B------:R-:W-:Y:S02]  /*2860*/  FMNMX.FTZ R3, R231, R6, !PT ;  /* 0x00000006e7037209 */ /* 0x000fe40007810000 */
[----:B------:R-:W-:-:S02]  /*2870*/  ISETP.GE.AND P0, PT, R128, R16, PT ;  /* 0x000000108000720c */ /* 0x000fc40003f06270 */
[----:B------:R-:W-:Y:S01]  /*2880*/  FSEL R229, R122, -INF , !P1 ;  /* 0xff8000007ae57808 */ /* 0x000fe20004800000 */
[----:B------:R-:W1:Y:S01]  /*2890*/  SHFL.BFLY PT, R7, R3, 0x2, 0x1f ;  /* 0x0c401f0003077f89 */ /* 0x000e6200000e0000 */
[----:B------:R-:W-:Y:S02]  /*28a0*/  FMNMX.FTZ R5, R168, R5, !PT ;  /* 0x00000005a8057209 */ /* 0x000fe40007810000 */
[----:B------:R-:W-:Y:S01]  /*28b0*/  FSEL R228, R123, -INF , !P0 ;  /* 0xff8000007be47808 */ /* 0x000fe20004000000 */
[----:B------:R-:W-:Y:S01]  /*28c0*/  STL [R1+0xa8], R229 ;  /* 0x0000a8e501007387 */ /* 0x000fe20000100800 */
[-C--:B------:R-:W-:Y:S02]  /*28d0*/  ISETP.GE.AND P1, PT, R129, R16.reuse, PT ;  /* 0x000000108100720c */ /* 0x080fe40003f26270 */
[----:B------:R-:W-:Y:S01]  /*28e0*/  FMNMX.FTZ R5, R229, R5, !PT ;  /* 0x00000005e5057209 */ /* 0x000fe20007810000 */
[----:B------:R-:W-:Y:S01]  /*28f0*/  LDSM.16.MT88.4 R120, [R224+0xe000] ;  /* 0x00e00000e078783b */ /* 0x000fe20000004200 */
[----:B------:R-:W-:-:S02]  /*2900*/  ISETP.GE.AND P0, PT, R130, R16, PT ;  /* 0x000000108200720c */ /* 0x000fc40003f06270 */
[----:B------:R-:W-:Y:S02]  /*2910*/  FSEL R203, R106, -INF , !P1 ;  /* 0xff8000006acb7808 */ /* 0x000fe40004800000 */
[----:B------:R-:W-:Y:S02]  /*2920*/  FMNMX.FTZ R5, R228, R5, !PT ;  /* 0x00000005e4057209 */ /* 0x000fe40007810000 */
[----:B------:R-:W-:Y:S02]  /*2930*/  FSEL R202, R107, -INF , !P0 ;  /* 0xff8000006bca7808 */ /* 0x000fe40004000000 */
[----:B------:R-:W-:Y:S01]  /*2940*/  FMNMX.FTZ R5, R203, R5, !PT ;  /* 0x00000005cb057209 */ /* 0x000fe20007810000 */
[----:B------:R-:W-:Y:S01]  /*2950*/  LDSM.16.MT88.4 R104, [R224+0xe800] ;  /* 0x00e80000e068783b */ /* 0x000fe20000004200 */
[----:B------:R-:W-:Y:S02]  /*2960*/  IADD3 R225, R0, R224, RZ ;  /* 0x000000e000e17210 */ /* 0x000fe40007ffe0ff */
[----:B------:R-:W-:-:S02]  /*2970*/  FMNMX.FTZ R5, R202, R5, !PT ;  /* 0x00000005ca057209 */ /* 0x000fc40007810000 */
[----:B------:R-:W-:Y:S01]  /*2980*/  ISETP.GE.AND P5, PT, R14, R17, PT ;  /* 0x000000110e00720c */ /* 0x000fe20003fa6270 */
[----:B------:R-:W-:Y:S01]  /*2990*/  LDSM.16.MT88.4 R96, [R225+0xc000] ;  /* 0x00c00000e160783b */ /* 0x000fe20000004200 */
[----:B-1----:R-:W-:Y:S02]  /*29a0*/  FMNMX.FTZ R3, R3, R7, !PT ;  /* 0x0000000703037209 */ /* 0x002fe40007810000 */
[-C--:B------:R-:W-:Y:S01]  /*29b0*/  ISETP.GE.AND P6, PT, R110, R17.reuse, PT ;  /* 0x000000116e00720c */ /* 0x080fe20003fc6270 */
[----:B------:R-:W1:Y:S01]  /*29c0*/  SHFL.BFLY PT, R6, R5, 0x2, 0x1f ;  /* 0x0c401f0005067f89 */ /* 0x000e6200000e0000 */
[-C--:B------:R-:W-:Y:S02]  /*29d0*/  ISETP.GE.AND P3, PT, R109, R17.reuse, PT ;  /* 0x000000116d00720c */ /* 0x080fe40003f66270 */
[----:B------:R-:W-:Y:S01]  /*29e0*/  ISETP.GE.AND P4, PT, R65, R17, PT ;  /* 0x000000114100720c */ /* 0x000fe20003f86270 */
[----:B------:R-:W2:Y:S01]  /*29f0*/  SHFL.BFLY PT, R7, R3, 0x1, 0x1f ;  /* 0x0c201f0003077f89 */ /* 0x000ea200000e0000 */
[----:B------:R-:W-:-:S02]  /*2a00*/  ISETP.GE.AND P1, PT, R14, R18, PT ;  /* 0x000000120e00720c */ /* 0x000fc40003f26270 */
[----:B------:R-:W-:Y:S01]  /*2a10*/  ISETP.GE.AND P2, PT, R110, R18, PT ;  /* 0x000000126e00720c */ /* 0x000fe20003f46270 */
[----:B------:R-:W-:Y:S04]  /*2a20*/  LDSM.16.MT88.4 R88, [R225+0xc800] ;  /* 0x00c80000e158783b */ /* 0x000fe80000004200 */
[----:B------:R-:W-:Y:S04]  /*2a30*/  LDSM.16.MT88.4 R136, [R225+0xe000] ;  /* 0x00e00000e188783b */ /* 0x000fe80000004200 */
[----:B------:R-:W-:Y:S01]  /*2a40*/  LDSM.16.MT88.4 R124, [R225+0xe800] ;  /* 0x00e80000e17c783b */ /* 0x000fe20000004200 */
[----:B-1----:R-:W-:-:S02]  /*2a50*/  FMNMX.FTZ R5, R5, R6, !PT ;  /* 0x0000000605057209 */ /* 0x002fc40007810000 */
[----:B--2---:R-:W-:-:S03]  /*2a60*/  FMNMX.FTZ R162, R3, R7, !PT ;  /* 0x0000000703a27209 */ /* 0x004fc60007810000 */
[----:B------:R-:W1:Y:S01]  /*2a70*/  SHFL.BFLY PT, R6, R5, 0x1, 0x1f ;  /* 0x0c201f0005067f89 */ /* 0x000e6200000e0000 */
[C---:B------:R-:W-:Y:S01]  /*2a80*/  FSETP.NEU.FTZ.AND P0, PT, R162.reuse, -INF , PT ;  /* 0xff800000a200780b */ /* 0x040fe20003f1d000 */
[----:B------:R-:W-:-:S05]  /*2a90*/  FMUL.FTZ R3, R162, c[0x0][0x23c] ;  /* 0x00008f00a2037a20 */ /* 0x000fca0000410000 */
[----:B------:R-:W-:-:S05]  /*2aa0*/  FSEL R13, R3, RZ, P0 ;  /* 0x000000ff030d7208 */ /* 0x000fca0000000000 */
[----:B------:R-:W-:-:S04]  /*2ab0*/  FFMA.FTZ R3, R8, c[0x0][0x23c], -R13 ;  /* 0x00008f0008037a23 */ /* 0x000fc8000001080d */
[----:B------:R1:W-:Y:S02]  /*2ac0*/  MUFU.EX2 R201, R3 ;  /* 0x0000000300c97308 */ /* 0x0003e40000000800 */
[----:B-1----:R-:W-:Y:S01]  /*2ad0*/  FMNMX.FTZ R3, R5, R6, !PT ;  /* 0x0000000605037209 */ /* 0x002fe20007810000 */
[--C-:B------:R-:W-:Y:S02]  /*2ae0*/  FFMA.FTZ R5, R9, c[0x0][0x23c], -R13.reuse ;  /* 0x00008f0009057a23 */ /* 0x100fe4000001080d */
[----:B------:R-:W-:Y:S01]  /*2af0*/  FFMA.FTZ R6, R10, c[0x0][0x23c], -R13 ;  /* 0x00008f000a067a23 */ /* 0x000fe2000001080d */
[C---:B------:R-:W-:Y:S02]  /*2b00*/  FSETP.NEU.FTZ.AND P0, PT, R3.reuse, -INF , PT ;  /* 0xff8000000300780b */ /* 0x040fe40003f1d000 */
[----:B------:R1:W2:Y:S08]  /*2b10*/  MUFU.EX2 R199, R5 ;  /* 0x0000000500c77308 */ /* 0x0002b00000000800 */
[----:B------:R-:W-:Y:S01]  /*2b20*/  MUFU.EX2 R200, R6 ;  /* 0x0000000600c87308 */ /* 0x000fe20000000800 */
[----:B-1----:R-:W-:Y:S01]  /*2b30*/  FMUL.FTZ R5, R3, c[0x0][0x23c] ;  /* 0x00008f0003057a20 */ /* 0x002fe20000410000 */
[----:B--2---:R-:W-:-:S04]  /*2b40*/  F2FP.PACK_AB R8, R199, R201 ;  /* 0x000000c9c708723e */ /* 0x004fc800000000ff */
[----:B------:R-:W-:Y:S01]  /*2b50*/  FSEL R12, R5, RZ, P0 ;  /* 0x000000ff050c7208 */ /* 0x000fe20000000000 */
[----:B------:R-:W-:Y:S01]  /*2b60*/  FFMA.FTZ R5, R11, c[0x0][0x23c], -R13 ;  /* 0x00008f000b057a23 */ /* 0x000fe2000001080d */
[----:B------:R-:W-:-:S03]  /*2b70*/  ISETP.GE.AND P0, PT, R109, R18, PT ;  /* 0x000000126d00720c */ /* 0x000fc60003f06270 */
[--C-:B------:R-:W-:Y:S01]  /*2b80*/  FFMA.FTZ R0, R22, c[0x0][0x23c], -R12.reuse ;  /* 0x00008f0016007a23 */ /* 0x100fe2000001080c */
[----:B------:R1:W2:Y:S01]  /*2b90*/  MUFU.EX2 R237, R5 ;  /* 0x0000000500ed7308 */ /* 0x0002a20000000800 */
[----:B------:R-:W-:-:S07]  /*2ba0*/  FFMA.FTZ R2, R20, c[0x0][0x23c], -R12 ;  /* 0x00008f0014027a23 */ /* 0x000fce000001080c */
[----:B------:R3:W-:Y:S08]  /*2bb0*/  MUFU.EX2 R238, R0 ;  /* 0x0000000000ee7308 */ /* 0x0007f00000000800 */
[----:B------:R4:W-:Y:S01]  /*2bc0*/  MUFU.EX2 R196, R2 ;  /* 0x0000000200c47308 */ /* 0x0009e20000000800 */
[----:B-1----:R-:W-:Y:S01]  /*2bd0*/  FFMA.FTZ R5, R19, c[0x0][0x23c], -R12 ;  /* 0x00008f0013057a23 */ /* 0x002fe2000001080c */
[----:B--2---:R-:W-:Y:S01]  /*2be0*/  F2FP.PACK_AB R10, R237, R200 ;  /* 0x000000c8ed0a723e */ /* 0x004fe200000000ff */
[----:B---3--:R-:W-:-:S05]  /*2bf0*/  FFMA.FTZ R0, R23, c[0x0][0x23c], -R13 ;  /* 0x00008f0017007a23 */ /* 0x008fca000001080d */
[----:B------:R-:W1:Y:S01]  /*2c00*/  MUFU.EX2 R197, R5 ;  /* 0x0000000500c57308 */ /* 0x000e620000000800 */
[----:B----4-:R-:W-:-:S07]  /*2c10*/  FFMA.FTZ R2, R21, c[0x0][0x23c], -R12 ;  /* 0x00008f0015027a23 */ /* 0x010fce000001080c */
[----:B------:R2:W-:Y:S08]  /*2c20*/  MUFU.EX2 R227, R0 ;  /* 0x0000000000e37308 */ /* 0x0005f00000000800 */
[----:B------:R-:W3:Y:S01]  /*2c30*/  MUFU.EX2 R198, R2 ;  /* 0x0000000200c67308 */ /* 0x000ee20000000800 */
[----:B-1----:R-:W-:Y:S01]  /*2c40*/  F2FP.PACK_AB R9, R196, R197 ;  /* 0x000000c5c409723e */ /* 0x002fe200000000ff */
[----:B--2---:R-:W-:-:S06]  /*2c50*/  FFMA.FTZ R0, R24, c[0x0][0x23c], -R13 ;  /* 0x00008f0018007a23 */ /* 0x004fcc000001080d */
[----:B------:R1:W2:Y:S01]  /*2c60*/  MUFU.EX2 R232, R0 ;  /* 0x0000000000e87308 */ /* 0x0002a20000000800 */
[----:B---3--:R-:W-:-:S07]  /*2c70*/  F2FP.PACK_AB R11, R238, R198 ;  /* 0x000000c6ee0b723e */ /* 0x008fce00000000ff */
[----:B------:R-:W-:Y:S01]  /*2c80*/  HMMA.16816.F32 R20, R8, R96, RZ ;  /* 0x000000600814723c */ /* 0x000fe200000018ff */
[----:B-1----:R-:W-:Y:S01]  /*2c90*/  FFMA.FTZ R0, R25, c[0x0][0x23c], -R13 ;  /* 0x00008f0019007a23 */ /* 0x002fe2000001080d */
[----:B--2---:R-:W-:-:S06]  /*2ca0*/  F2FP.PACK_AB R4, R232, R227 ;  /* 0x000000e3e804723e */ /* 0x004fcc00000000ff */
[C---:B------:R-:W-:Y:S01]  /*2cb0*/  HMMA.16816.F32 R24, R8.reuse, R92, RZ ;  /* 0x0000005c0818723c */ /* 0x040fe200000018ff */
[----:B------:R1:W-:Y:S07]  /*2cc0*/  MUFU.EX2 R163, R0 ;  /* 0x0000000000a37308 */ /* 0x0003ee0000000800 */
[C---:B------:R-:W-:Y:S08]  /*2cd0*/  HMMA.16816.F32 R56, R8.reuse, R112, RZ ;  /* 0x000000700838723c */ /* 0x040ff000000018ff */
[----:B------:R-:W-:Y:S01]  /*2ce0*/  HMMA.16816.F32 R32, R8, R76, RZ ;  /* 0x0000004c0820723c */ /* 0x000fe200000018ff */
[----:B-1----:R-:W-:-:S04]  /*2cf0*/  FFMA.FTZ R0, R36, c[0x0][0x23c], -R13 ;  /* 0x00008f0024007a23 */ /* 0x002fc8000001080d */
[----:B------:R1:W2:Y:S03]  /*2d00*/  MUFU.EX2 R240, R0 ;  /* 0x0000000000f07308 */ /* 0x0002a60000000800 */
[C---:B------:R-:W-:Y:S08]  /*2d10*/  HMMA.16816.F32 R28, R8.reuse, R80, RZ ;  /* 0x00000050081c723c */ /* 0x040ff000000018ff */
[----:B------:R-:W-:Y:S01]  /*2d20*/  HMMA.16816.F32 R52, R8, R120, RZ ;  /* 0x000000780834723c */ /* 0x000fe200000018ff */
[----:B-1----:R-:W-:Y:S01]  /*2d30*/  FFMA.FTZ R0, R37, c[0x0][0x23c], -R12 ;  /* 0x00008f0025007a23 */ /* 0x002fe2000001080c */
[----:B--2---:R-:W-:-:S06]  /*2d40*/  F2FP.PACK_AB R6, R240, R163 ;  /* 0x000000a3f006723e */ /* 0x004fcc00000000ff */
[C---:B------:R-:W-:Y:S01]  /*2d50*/  HMMA.16816.F32 R48, R8.reuse, R132, RZ ;  /* 0x000000840830723c */ /* 0x040fe200000018ff */
[----:B------:R1:W-:Y:S07]  /*2d60*/  MUFU.EX2 R230, R0 ;  /* 0x0000000000e67308 */ /* 0x0003ee0000000800 */
[----:B------:R-:W-:Y:S01]  /*2d70*/  HMMA.16816.F32 R44, R8, R136, RZ ;  /* 0x00000088082c723c */ /* 0x000fe200000018ff */
[----:B-1----:R-:W-:-:S04]  /*2d80*/  FFMA.FTZ R0, R38, c[0x0][0x23c], -R12 ;  /* 0x00008f0026007a23 */ /* 0x002fc8000001080c */
[----:B------:R1:W2:Y:S02]  /*2d90*/  MUFU.EX2 R234, R0 ;  /* 0x0000000000ea7308 */ /* 0x0002a40000000800 */
[--C-:B-1----:R-:W-:Y:S01]  /*2da0*/  FFMA.FTZ R0, R39, c[0x0][0x23c], -R12.reuse ;  /* 0x00008f0027007a23 */ /* 0x102fe2000001080c */
[----:B--2---:R-:W-:Y:S01]  /*2db0*/  F2FP.PACK_AB R5, R234, R230 ;  /* 0x000000e6ea05723e */ /* 0x004fe200000000ff */
[----:B------:R-:W-:Y:S04]  /*2dc0*/  HMMA.16816.F32 R36, R8, R82, RZ ;  /* 0x000000520824723c */ /* 0x000fe800000018ff */
[----:B------:R1:W-:Y:S02]  /*2dd0*/  MUFU.EX2 R131, R0 ;  /* 0x0000000000837308 */ /* 0x0003e40000000800 */
[----:B-1----:R-:W-:-:S02]  /*2de0*/  FFMA.FTZ R0, R40, c[0x0][0x23c], -R12 ;  /* 0x00008f0028007a23 */ /* 0x002fc4000001080c */
[----:B------:R-:W-:Y:S04]  /*2df0*/  HMMA.16816.F32 R40, R8, R78, RZ ;  /* 0x0000004e0828723c */ /* 0x000fe800000018ff */
[----:B------:R-:W1:Y:S02]  /*2e00*/  MUFU.EX2 R239, R0 ;  /* 0x0000000000ef7308 */ /* 0x000e640000000800 */
[----:B-1----:R-:W-:-:S07]  /*2e10*/  F2FP.PACK_AB R7, R239, R131 ;  /* 0x00000083ef07723e */ /* 0x002fce00000000ff */
[C---:B------:R-:W-:Y:S08]  /*2e20*/  HMMA.16816.F32 R188, R4.reuse, R84, R24 ;  /* 0x0000005404bc723c */ /* 0x040ff00000001818 */
[C---:B------:R-:W-:Y:S08]  /*2e30*/  HMMA.16816.F32 R20, R4.reuse, R88, R20 ;  /* 0x000000580414723c */ /* 0x040ff00000001814 */
[----:B------:R-:W-:Y:S07]  /*2e40*/  HMMA.16816.F32 R192, R4, R100, R56 ;  /* 0x0000006404c0723c */ /* 0x000fee0000001838 */
[----:B------:R-:W-:Y:S01]  /*2e50*/  IMAD.MOV.U32 R59, RZ, RZ, R163 ;  /* 0x000000ffff3b7224 */ /* 0x000fe200078e00a3 */
[----:B------:R-:W-:Y:S01]  /*2e60*/  HMMA.16816.F32 R24, R8, R114, RZ ;  /* 0x000000720818723c */ /* 0x000fe200000018ff */
[----:B------:R-:W-:-:S02]  /*2e70*/  IMAD.MOV.U32 R179, RZ, RZ, R188 ;  /* 0x000000ffffb37224 */ /* 0x000fc400078e00bc */
[----:B------:R-:W-:Y:S02]  /*2e80*/  IMAD.MOV.U32 R166, RZ, RZ, R189 ;  /* 0x000000ffffa67224 */ /* 0x000fe400078e00bd */
[----:B------:R-:W-:Y:S02]  /*2e90*/  IMAD.MOV.U32 R165, RZ, RZ, R190 ;  /* 0x000000ffffa57224 */ /* 0x000fe400078e00be */
[----:B------:R-:W-:Y:S01]  /*2ea0*/  IMAD.MOV.U32 R160, RZ, RZ, R191 ;  /* 0x000000ffffa07224 */ /* 0x000fe200078e00bf */
[----:B------:R-:W-:Y:S01]  /*2eb0*/  MOV R191, R21 ;  /* 0x0000001500bf7202 */ /* 0x000fe20000000f00 */
[----:B------:R-:W-:Y:S01]  /*2ec0*/  IMAD.MOV.U32 R190, RZ, RZ, R22 ;  /* 0x000000ffffbe7224 */ /* 0x000fe200078e0016 */
[----:B------:R-:W-:Y:S01]  /*2ed0*/  HMMA.16816.F32 R212, R4, R68, R32 ;  /* 0x0000004404d4723c */ /* 0x000fe20000001820 */
[----:B------:R-:W-:Y:S02]  /*2ee0*/  IMAD.MOV.U32 R189, RZ, RZ, R23 ;  /* 0x000000ffffbd7224 */ /* 0x000fe400078e0017 */
[----:B------:R-:W-:-:S03]  /*2ef0*/  IMAD.MOV.U32 R188, RZ, RZ, R20 ;  /* 0x000000ffffbc7224 */ /* 0x000fc600078e0014 */
[----:B------:R-:W-:Y:S01]  /*2f00*/  IMAD.MOV.U32 R0, RZ, RZ, R193 ;  /* 0x000000ffff007224 */ /* 0x000fe200078e00c1 */
[----:B------:R-:W-:Y:S01]  /*2f10*/  MOV R58, R194 ;  /* 0x000000c2003a7202 */ /* 0x000fe20000000f00 */
[----:B------:R-:W-:Y:S01]  /*2f20*/  HMMA.16816.F32 R20, R8, R122, RZ ;  /* 0x0000007a0814723c */ /* 0x000fe200000018ff */
[----:B------:R-:W-:Y:S02]  /*2f30*/  IMAD.MOV.U32 R57, RZ, RZ, R195 ;  /* 0x000000ffff397224 */ /* 0x000fe400078e00c3 */
[----:B------:R-:W-:-:S05]  /*2f40*/  IMAD.MOV.U32 R56, RZ, RZ, R192 ;  /* 0x000000ffff387224 */ /* 0x000fca00078e00c0 */
[----:B------:R-:W-:Y:S08]  /*2f50*/  HMMA.16816.F32 R220, R4, R72, R28 ;  /* 0x0000004804dc723c */ /* 0x000ff0000000181c */
[----:B------:R-:W-:Y:S08]  /*2f60*/  HMMA.16816.F32 R32, R8, R94, RZ ;  /* 0x0000005e0820723c */ /* 0x000ff000000018ff */
[----:B------:R-:W-:Y:S08]  /*2f70*/  HMMA.16816.F32 R20, R4, R106, R20 ;  /* 0x0000006a0414723c */ /* 0x000ff00000001814 */
[----:B------:R-:W-:Y:S08]  /*2f80*/  HMMA.16816.F32 R28, R8, R98, RZ ;  /* 0x00000062081c723c */ /* 0x000ff000000018ff */
[C---:B------:R-:W-:Y:S07]  /*2f90*/  HMMA.16816.F32 R192, R4.reuse, R70, R40 ;  /* 0x0000004604c0723c */ /* 0x040fee0000001828 */
[----:B------:R-:W-:Y:S01]  /*2fa0*/  MOV R42, R58 ;  /* 0x0000003a002a7202 */ /* 0x000fe20000000f00 */
[----:B------:R-:W-:Y:S01]  /*2fb0*/  HMMA.16816.F32 R208, R4, R74, R36 ;  /* 0x0000004a04d0723c */ /* 0x000fe20000001824 */
[----:B------:R-:W-:-:S02]  /*2fc0*/  IMAD.MOV.U32 R40, RZ, RZ, R22 ;  /* 0x000000ffff287224 */ /* 0x000fc400078e0016 */
[----:B------:R-:W-:-:S04]  /*2fd0*/  IMAD.MOV.U32 R43, RZ, RZ, R57 ;  /* 0x000000ffff2b7224 */ /* 0x000fc800078e0039 */
[----:B------:R-:W-:Y:S01]  /*2fe0*/  MOV R39, R23 ;  /* 0x0000001700277202 */ /* 0x000fe20000000f00 */
[----:B------:R-:W-:Y:S01]  /*2ff0*/  HMMA.16816.F32 R24, R4, R102, R24 ;  /* 0x000000660418723c */ /* 0x000fe20000001818 */
[----:B------:R-:W-:Y:S02]  /*3000*/  IMAD.MOV.U32 R38, RZ, RZ, R21 ;  /* 0x000000ffff267224 */ /* 0x000fe400078e0015 */
[----:B------:R-:W-:-:S05]  /*3010*/  IMAD.MOV.U32 R37, RZ, RZ, R20 ;  /* 0x000000ffff257224 */ /* 0x000fca00078e0014 */
[C---:B------:R-:W-:Y:S08]  /*3020*/  HMMA.16816.F32 R20, R8.reuse, R134, RZ ;  /* 0x000000860814723c */ /* 0x040ff000000018ff */
[----:B------:R-:W-:Y:S08]  /*3030*/  HMMA.16816.F32 R8, R8, R138, RZ ;  /* 0x0000008a0808723c */ /* 0x000ff000000018ff */
[C---:B------:R-:W-:Y:S07]  /*3040*/  HMMA.16816.F32 R216, R4.reuse, R86, R32 ;  /* 0x0000005604d8723c */ /* 0x040fee0000001820 */
[----:B------:R-:W-:Y:S01]  /*3050*/  MOV R32, R25 ;  /* 0x0000001900207202 */ /* 0x000fe20000000f00 */
[C---:B------:R-:W-:Y:S07]  /*3060*/  HMMA.16816.F32 R244, R4.reuse, R90, R28 ;  /* 0x0000005a04f4723c */ /* 0x040fee000000181c */
[----:B------:R-:W-:Y:S01]  /*3070*/  IMAD.MOV.U32 R31, RZ, RZ, R26 ;  /* 0x000000ffff1f7224 */ /* 0x000fe200078e001a */
[----:B------:R-:W-:Y:S01]  /*3080*/  HMMA.16816.F32 R52, R4, R104, R52 ;  /* 0x000000680434723c */ /* 0x000fe20000001834 */
[----:B------:R-:W-:-:S02]  /*3090*/  IMAD.MOV.U32 R30, RZ, RZ, R27 ;  /* 0x000000ffff1e7224 */ /* 0x000fc400078e001b */
[----:B------:R-:W-:-:S05]  /*30a0*/  IMAD.MOV.U32 R29, RZ, RZ, R24 ;  /* 0x000000ffff1d7224 */ /* 0x000fca00078e0018 */
[C---:B------:R-:W-:Y:S08]  /*30b0*/  HMMA.16816.F32 R48, R4.reuse, R116, R48 ;  /* 0x000000740430723c */ /* 0x040ff00000001830 */
[C---:B------:R-:W-:Y:S08]  /*30c0*/  HMMA.16816.F32 R44, R4.reuse, R124, R44 ;  /* 0x0000007c042c723c */ /* 0x040ff0000000182c */
[----:B------:R-:W-:Y:S01]  /*30d0*/  HMMA.16816.F32 R24, R4, R118, R20 ;  /* 0x000000760418723c */ /* 0x000fe20000001814 */
[----:B------:R-:W-:Y:S01]  /*30e0*/  MOV R233, R54 ;  /* 0x0000003600e97202 */ /* 0x000fe20000000f00 */
[----:B------:R-:W-:-:S02]  /*30f0*/  IMAD.MOV.U32 R235, RZ, RZ, R55 ;  /* 0x000000ffffeb7224 */ /* 0x000fc400078e0037 */
[----:B------:R-:W-:Y:S02]  /*3100*/  IMAD.MOV.U32 R229, RZ, RZ, R52 ;  /* 0x000000ffffe57224 */ /* 0x000fe400078e0034 */
[----:B------:R-:W-:Y:S01]  /*3110*/  IMAD.MOV.U32 R231, RZ, RZ, R53 ;  /* 0x000000ffffe77224 */ /* 0x000fe200078e0035 */
[----:B------:R-:W-:Y:S01]  /*3120*/  FSEL R23, R154, -INF , !P0 ;  /* 0xff8000009a177808 */ /* 0x000fe20004000000 */
[----:B------:R-:W-:Y:S01]  /*3130*/  HMMA.16816.F32 R4, R4, R126, R8 ;  /* 0x0000007e0404723c */ /* 0x000fe20000001808 */
[-C--:B------:R-:W-:Y:S01]  /*3140*/  ISETP.GE.AND P0, PT, R108, R17.reuse, PT ;  /* 0x000000116c00720c */ /* 0x080fe20003f06270 */
[----:B------:R-:W-:Y:S01]  /*3150*/  IMAD.MOV.U32 R206, RZ, RZ, R51 ;  /* 0x000000ffffce7224 */ /* 0x000fe200078e0033 */
[----:B------:R-:W-:Y:S01]  /*3160*/  FSEL R22, R187, -INF , !P2 ;  /* 0xff800000bb167808 */ /* 0x000fe20005000000 */
[----:B------:R-:W-:Y:S01]  /*3170*/  IMAD.MOV.U32 R207, RZ, RZ, R50 ;  /* 0x000000ffffcf7224 */ /* 0x000fe200078e0032 */
[----:B------:R-:W-:Y:S01]  /*3180*/  FSEL R14, R144, -INF , !P0 ;  /* 0xff800000900e7808 */ /* 0x000fe20004000000 */
[----:B------:R-:W-:Y:S01]  /*3190*/  IMAD.MOV.U32 R205, RZ, RZ, R48 ;  /* 0x000000ffffcd7224 */ /* 0x000fe200078e0030 */
[----:B------:R-:W-:Y:S01]  /*31a0*/  FSEL R8, R185, -INF , !P6 ;  /* 0xff800000b9087808 */ /* 0x000fe20007000000 */
[----:B------:R-:W-:Y:S01]  /*31b0*/  IMAD.MOV.U32 R54, RZ, RZ, R47 ;  /* 0x000000ffff367224 */ /* 0x000fe200078e002f */
[----:B------:R-:W-:Y:S01]  /*31c0*/  FSEL R10, R152, -INF , !P3 ;  /* 0xff800000980a7808 */ /* 0x000fe20005800000 */
[----:B------:R-:W-:Y:S01]  /*31d0*/  IMAD.MOV.U32 R47, RZ, RZ, R0 ;  /* 0x000000ffff2f7224 */ /* 0x000fe200078e0000 */
[-C--:B------:R-:W-:Y:S01]  /*31e0*/  ISETP.GE.AND P3, PT, R65, R18.reuse, PT ;  /* 0x000000124100720c */ /* 0x080fe20003f66270 */
[----:B------:R-:W-:Y:S01]  /*31f0*/  IMAD.MOV.U32 R55, RZ, RZ, R46 ;  /* 0x000000ffff377224 */ /* 0x000fe200078e002e */
[----:B------:R-:W-:Y:S01]  /*3200*/  FSEL R11, R153, -INF , !P4 ;  /* 0xff800000990b7808 */ /* 0x000fe20006000000 */
[----:B------:R-:W-:Y:S01]  /*3210*/  IMAD.MOV.U32 R46, RZ, RZ, R131 ;  /* 0x000000ffff2e7224 */ /* 0x000fe200078e0083 */
[-C--:B------:R-:W-:Y:S01]  /*3220*/  ISETP.GE.AND P4, PT, R108, R18.reuse, PT ;  /* 0x000000126c00720c */ /* 0x080fe20003f86270 */
[----:B------:R-:W-:Y:S01]  /*3230*/  IMAD.MOV.U32 R33, RZ, RZ, R24 ;  /* 0x000000ffff217224 */ /* 0x000fe200078e0018 */
[----:B------:R-:W-:Y:S01]  /*3240*/  FSEL R24, R155, -INF , !P3 ;  /* 0xff8000009b187808 */ /* 0x000fe20005800000 */
[----:B------:R-:W-:Y:S01]  /*3250*/  IMAD.MOV.U32 R36, RZ, RZ, R26 ;  /* 0x000000ffff247224 */ /* 0x000fe200078e001a */
[C---:B------:R-:W-:Y:S01]  /*3260*/  ISETP.GE.AND P3, PT, R64.reuse, R17, PT ;  /* 0x000000114000720c */ /* 0x040fe20003f66270 */
[----:B------:R-:W-:Y:S01]  /*3270*/  IMAD.MOV.U32 R35, RZ, RZ, R27 ;  /* 0x000000ffff237224 */ /* 0x000fe200078e001b */
[----:B------:R-:W-:Y:S01]  /*3280*/  MOV R34, R25 ;  /* 0x0000001900227202 */ /* 0x000fe20000000f00 */
[----:B------:R-:W-:Y:S01]  /*3290*/  IMAD.MOV.U32 R41, RZ, RZ, R47 ;  /* 0x000000ffff297224 */ /* 0x000fe200078e002f */
[----:B------:R-:W-:Y:S01]  /*32a0*/  ISETP.GE.AND P0, PT, R64, R18, PT ;  /* 0x000000124000720c */ /* 0x000fe20003f06270 */
[----:B------:R-:W-:Y:S01]  /*32b0*/  IMAD.MOV.U32 R15, RZ, RZ, R4 ;  /* 0x000000ffff0f7224 */ /* 0x000fe200078e0004 */
[----:B------:R-:W-:Y:S01]  /*32c0*/  MOV R241, R7 ;  /* 0x0000000700f17202 */ /* 0x000fe20000000f00 */
[----:B------:R-:W-:Y:S01]  /*32d0*/  IMAD.MOV.U32 R236, RZ, RZ, R5 ;  /* 0x000000ffffec7224 */ /* 0x000fe200078e0005 */
[----:B------:R-:W-:Y:S01]  /*32e0*/  FSEL R7, R184, -INF , !P5 ;  /* 0xff800000b8077808 */ /* 0x000fe20006800000 */
[----:B------:R-:W-:Y:S01]  /*32f0*/  IMAD.MOV.U32 R243, RZ, RZ, R6 ;  /* 0x000000fffff37224 */ /* 0x000fe200078e0006 */
[----:B------:R-:W-:Y:S01]  /*3300*/  FSEL R25, R146, -INF , !P4 ;  /* 0xff80000092197808 */ /* 0x000fe20006000000 */
[----:B------:R-:W-:Y:S01]  /*3310*/  IMAD.MOV.U32 R47, RZ, RZ, R191 ;  /* 0x000000ffff2f7224 */ /* 0x000fe200078e00bf */
[----:B------:R-:W-:Y:S01]  /*3320*/  FMNMX.FTZ R0, R7, R8, !PT ;  /* 0x0000000807007209 */ /* 0x000fe20007810000 */
[----:B------:R-:W-:Y:S01]  /*3330*/  IMAD.MOV.U32 R53, RZ, RZ, R45 ;  /* 0x000000ffff357224 */ /* 0x000fe200078e002d */
[----:B------:R-:W-:Y:S01]  /*3340*/  ISETP.GE.AND P4, PT, R67, R17, PT ;  /* 0x000000114300720c */ /* 0x000fe20003f86270 */
[----:B------:R-:W-:Y:S01]  /*3350*/  IMAD.MOV.U32 R52, RZ, RZ, R44 ;  /* 0x000000ffff347224 */ /* 0x000fe200078e002c */
[----:B------:R-:W-:Y:S01]  /*3360*/  FMNMX.FTZ R0, R10, R0, !PT ;  /* 0x000000000a007209 */ /* 0x000fe20007810000 */
[----:B------:R-:W-:Y:S01]  /*3370*/  IMAD.MOV.U32 R45, RZ, RZ, R59 ;  /* 0x000000ffff2d7224 */ /* 0x000fe200078e003b */
[----:B------:R-:W-:Y:S01]  /*3380*/  FSEL R19, R145, -INF , !P3 ;  /* 0xff80000091137808 */ /* 0x000fe20005800000 */
[----:B------:R-:W-:Y:S01]  /*3390*/  IMAD.MOV.U32 R44, RZ, RZ, R56 ;  /* 0x000000ffff2c7224 */ /* 0x000fe200078e0038 */
[----:B------:R-:W-:-:S02]  /*33a0*/  FMNMX.FTZ R0, R11, R0, !PT ;  /* 0x000000000b007209 */ /* 0x000fc40007810000 */
[----:B------:R-:W-:Y:S02]  /*33b0*/  ISETP.GE.AND P3, PT, R67, R18, PT ;  /* 0x000000124300720c */ /* 0x000fe40003f66270 */
[----:B------:R-:W-:Y:S02]  /*33c0*/  FMNMX.FTZ R0, R14, R0, !PT ;  /* 0x000000000e007209 */ /* 0x000fe40007810000 */
[----:B------:R-:W-:Y:S02]  /*33d0*/  FSEL R26, R147, -INF , !P0 ;  /* 0xff800000931a7808 */ /* 0x000fe40004000000 */
[----:B------:R-:W-:Y:S02]  /*33e0*/  ISETP.GE.AND P0, PT, R63, R17, PT ;  /* 0x000000113f00720c */ /* 0x000fe40003f06270 */
[----:B------:R-:W-:Y:S02]  /*33f0*/  FSEL R20, R140, -INF , !P4 ;  /* 0xff8000008c147808 */ /* 0x000fe40006000000 */
[----:B------:R-:W-:-:S02]  /*3400*/  FMNMX.FTZ R0, R19, R0, !PT ;  /* 0x0000000013007209 */ /* 0x000fc40007810000 */
[----:B------:R-:W-:Y:S02]  /*3410*/  ISETP.GE.AND P4, PT, R63, R18, PT ;  /* 0x000000123f00720c */ /* 0x000fe40003f86270 */
[----:B------:R-:W-:Y:S02]  /*3420*/  FSEL R27, R142, -INF , !P3 ;  /* 0xff8000008e1b7808 */ /* 0x000fe40005800000 */
[----:B------:R-:W-:Y:S02]  /*3430*/  ISETP.GE.AND P3, PT, R66, R17, PT ;  /* 0x000000114200720c */ /* 0x000fe40003f66270 */
[----:B------:R-:W-:Y:S02]  /*3440*/  FSEL R21, R141, -INF , !P0 ;  /* 0xff8000008d157808 */ /* 0x000fe40004000000 */
[----:B------:R-:W-:Y:S02]  /*3450*/  FMNMX.FTZ R0, R20, R0, !PT ;  /* 0x0000000014007209 */ /* 0x000fe40007810000 */
[----:B------:R-:W-:-:S02]  /*3460*/  FSEL R28, R143, -INF , !P4 ;  /* 0xff8000008f1c7808 */ /* 0x000fc40006000000 */
[-C--:B------:R-:W-:Y:S02]  /*3470*/  ISETP.GE.AND P4, PT, R62, R17.reuse, PT ;  /* 0x000000113e00720c */ /* 0x080fe40003f86270 */
[----:B------:R-:W-:Y:S02]  /*3480*/  FSEL R63, R180, -INF , !P3 ;  /* 0xff800000b43f7808 */ /* 0x000fe40005800000 */
[----:B------:R-:W-:Y:S02]  /*3490*/  FMNMX.FTZ R0, R21, R0, !PT ;  /* 0x0000000015007209 */ /* 0x000fe40007810000 */
[----:B------:R-:W-:Y:S02]  /*34a0*/  ISETP.GE.AND P6, PT, R62, R18, PT ;  /* 0x000000123e00720c */ /* 0x000fe40003fc6270 */
[----:B------:R-:W-:Y:S02]  /*34b0*/  ISETP.GE.AND P2, PT, R60, R17, PT ;  /* 0x000000113c00720c */ /* 0x000fe40003f46270 */
[----:B------:R-:W-:-:S02]  /*34c0*/  FSEL R62, R181, -INF , !P4 ;  /* 0xff800000b53e7808 */ /* 0x000fc40006000000 */
[----:B------:R-:W-:Y:S02]  /*34d0*/  FMNMX.FTZ R0, R63, R0, !PT ;  /* 0x000000003f007209 */ /* 0x000fe40007810000 */
[C---:B------:R-:W-:Y:S02]  /*34e0*/  ISETP.GE.AND P3, PT, R61.reuse, R17, PT ;  /* 0x000000113d00720c */ /* 0x040fe40003f66270 */
[----:B------:R-:W-:Y:S02]  /*34f0*/  ISETP.GE.AND P4, PT, R61, R18, PT ;  /* 0x000000123d00720c */ /* 0x000fe40003f86270 */
[----:B------:R-:W-:Y:S02]  /*3500*/  FSEL R61, R172, -INF , !P2 ;  /* 0xff800000ac3d7808 */ /* 0x000fe40005000000 */
[----:B------:R-:W-:Y:S02]  /*3510*/  FMNMX.FTZ R0, R62, R0, !PT ;  /* 0x000000003e007209 */ /* 0x000fe40007810000 */
[----:B------:R-:W-:-:S02]  /*3520*/  ISETP.GE.AND P5, PT, R60, R18, PT ;  /* 0x000000123c00720c */ /* 0x000fc40003fa6270 */
[----:B------:R-:W-:Y:S02]  /*3530*/  ISETP.GE.AND P2, PT, R111, R17, PT ;  /* 0x000000116f00720c */ /* 0x000fe40003f46270 */
[----:B------:R-:W-:Y:S02]  /*3540*/  FSEL R60, R173, -INF , !P3 ;  /* 0xff800000ad3c7808 */ /* 0x000fe40005800000 */
[----:B------:R-:W-:Y:S02]  /*3550*/  FMNMX.FTZ R0, R61, R0, !PT ;  /* 0x000000003d007209 */ /* 0x000fe40007810000 */
[----:B------:R-:W-:Y:S02]  /*3560*/  FSEL R145, R156, -INF , !P2 ;  /* 0xff8000009c917808 */ /* 0x000fe40005000000 */
[----:B------:R-:W-:Y:S02]  /*3570*/  FMNMX.FTZ R0, R60, R0, !PT ;  /* 0x000000003c007209 */ /* 0x000fe40007810000 */
[----:B------:R-:W-:-:S02]  /*3580*/  FSEL R9, R186, -INF , !P1 ;  /* 0xff800000ba097808 */ /* 0x000fc40004800000 */
[-C--:B------:R-:W-:Y:S02]  /*3590*/  ISETP.GE.AND P2, PT, R128, R17.reuse, PT ;  /* 0x000000118000720c */ /* 0x080fe40003f46270 */
[----:B------:R-:W-:Y:S02]  /*35a0*/  FMNMX.FTZ R2, R145, R0, !PT ;  /* 0x0000000091027209 */ /* 0x000fe40007810000 */
[----:B------:R-:W-:Y:S02]  /*35b0*/  FMNMX.FTZ R0, R9, R22, !PT ;  /* 0x0000001609007209 */ /* 0x000fe40007810000 */
[----:B------:R-:W-:Y:S02]  /*35c0*/  FSEL R144, R157, -INF , !P2 ;  /* 0xff8000009d907808 */ /* 0x000fe40005000000 */
[----:B------:R-:W-:Y:S02]  /*35d0*/  ISETP.GE.AND P2, PT, R129, R17, PT ;  /* 0x000000118100720c */ /* 0x000fe40003f46270 */
[----:B------:R-:W-:-:S02]  /*35e0*/  FMNMX.FTZ R0, R23, R0, !PT ;  /* 0x0000000017007209 */ /* 0x000fc40007810000 */
[----:B------:R-:W-:Y:S02]  /*35f0*/  FSEL R146, R148, -INF , !P2 ;  /* 0xff80000094927808 */ /* 0x000fe40005000000 */
[----:B------:R-:W-:Y:S02]  /*3600*/  FMNMX.FTZ R2, R144, R2, !PT ;  /* 0x0000000290027209 */ /* 0x000fe40007810000 */
[----:B------:R-:W-:Y:S02]  /*3610*/  FMNMX.FTZ R0, R24, R0, !PT ;  /* 0x0000000018007209 */ /* 0x000fe40007810000 */
[----:B------:R-:W-:Y:S02]  /*3620*/  FMNMX.FTZ R4, R146, R2, !PT ;  /* 0x0000000292047209 */ /* 0x000fe40007810000 */
[----:B------:R-:W-:Y:S02]  /*3630*/  FMNMX.FTZ R2, R25, R0, !PT ;  /* 0x0000000019027209 */ /* 0x000fe40007810000 */
[----:B------:R-:W-:-:S02]  /*3640*/  ISETP.GE.AND P1, PT, R130, R17, PT ;  /* 0x000000118200720c */ /* 0x000fc40003f26270 */
[----:B------:R-:W-:Y:S02]  /*3650*/  FMNMX.FTZ R2, R26, R2, !PT ;  /* 0x000000021a027209 */ /* 0x000fe40007810000 */
[----:B------:R-:W-:Y:S02]  /*3660*/  FSEL R143, R149, -INF , !P1 ;  /* 0xff800000958f7808 */ /* 0x000fe40004800000 */
[----:B------:R-:W-:Y:S02]  /*3670*/  ISETP.GE.AND P0, PT, R66, R18, PT ;  /* 0x000000124200720c */ /* 0x000fe40003f06270 */
[----:B------:R-:W-:Y:S02]  /*3680*/  FMNMX.FTZ R2, R27, R2, !PT ;  /* 0x000000021b027209 */ /* 0x000fe40007810000 */
[----:B------:R-:W-:Y:S02]  /*3690*/  FMNMX.FTZ R0, R143, R4, !PT ;  /* 0x000000048f007209 */ /* 0x000fe40007810000 */
[----:B------:R-:W-:-:S02]  /*36a0*/  FSEL R51, R182, -INF , !P0 ;  /* 0xff800000b6337808 */ /* 0x000fc40004000000 */
[----:B------:R-:W-:Y:S01]  /*36b0*/  FMNMX.FTZ R2, R28, R2, !PT ;  /* 0x000000021c027209 */ /* 0x000fe20007810000 */
[----:B------:R-:W1:Y:S01]  /*36c0*/  SHFL.BFLY PT, R4, R0, 0x2, 0x1f ;  /* 0x0c401f0000047f89 */ /* 0x000e6200000e0000 */
[----:B------:R-:W-:Y:S02]  /*36d0*/  FSEL R50, R183, -INF , !P6 ;  /* 0xff800000b7327808 */ /* 0x000fe40007000000 */
[----:B------:R-:W-:Y:S02]  /*36e0*/  FMNMX.FTZ R2, R51, R2, !PT ;  /* 0x0000000233027209 */ /* 0x000fe40007810000 */
[----:B------:R-:W-:Y:S02]  /*36f0*/  MOV R204, R49 ;  /* 0x0000003100cc7202 */ /* 0x000fe40000000f00 */
[----:B------:R-:W-:Y:S02]  /*3700*/  FSEL R49, R174, -INF , !P5 ;  /* 0xff800000ae317808 */ /* 0x000fe40006800000 */
[----:B------:R-:W-:-:S02]  /*3710*/  FMNMX.FTZ R2, R50, R2, !PT ;  /* 0x0000000232027209 */ /* 0x000fc40007810000 */
[----:B------:R-:W-:Y:S02]  /*3720*/  ISETP.GE.AND P3, PT, R111, R18, PT ;  /* 0x000000126f00720c */ /* 0x000fe40003f66270 */
[----:B------:R-:W-:Y:S02]  /*3730*/  FSEL R48, R175, -INF , !P4 ;  /* 0xff800000af307808 */ /* 0x000fe40006000000 */
[----:B------:R-:W-:Y:S02]  /*3740*/  FMNMX.FTZ R2, R49, R2, !PT ;  /* 0x0000000231027209 */ /* 0x000fe40007810000 */
[-C--:B------:R-:W-:Y:S02]  /*3750*/  ISETP.GE.AND P1, PT, R129, R18.reuse, PT ;  /* 0x000000128100720c */ /* 0x080fe40003f26270 */
[----:B------:R-:W-:Y:S02]  /*3760*/  ISETP.GE.AND P2, PT, R128, R18, PT ;  /* 0x000000128000720c */ /* 0x000fe40003f46270 */
[----:B------:R-:W-:-:S02]  /*3770*/  FSEL R129, R158, -INF , !P3 ;  /* 0xff8000009e817808 */ /* 0x000fc40005800000 */
[----:B------:R-:W-:Y:S02]  /*3780*/  FMNMX.FTZ R2, R48, R2, !PT ;  /* 0x0000000230027209 */ /* 0x000fe40007810000 */
[----:B------:R-:W-:Y:S02]  /*3790*/  FSEL R67, R159, -INF , !P2 ;  /* 0xff8000009f437808 */ /* 0x000fe40005000000 */
[----:B------:R-:W-:Y:S02]  /*37a0*/  FMNMX.FTZ R2, R129, R2, !PT ;  /* 0x0000000281027209 */ /* 0x000fe40007810000 */
[----:B------:R-:W-:Y:S02]  /*37b0*/  ISETP.GE.AND P0, PT, R130, R18, PT ;  /* 0x000000128200720c */ /* 0x000fe40003f06270 */
[----:B------:R-:W-:Y:S02]  /*37c0*/  FSEL R128, R150, -INF , !P1 ;  /* 0xff80000096807808 */ /* 0x000fe40004800000 */
[----:B------:R-:W-:-:S02]  /*37d0*/  FMNMX.FTZ R2, R67, R2, !PT ;  /* 0x0000000243027209 */ /* 0x000fc40007810000 */
[----:B-1----:R-:W-:Y:S02]  /*37e0*/  FMNMX.FTZ R0, R0, R4, !PT ;  /* 0x0000000400007209 */ /* 0x002fe40007810000 */
[----:B------:R-:W-:Y:S02]  /*37f0*/  FSEL R130, R151, -INF , !P0 ;  /* 0xff80000097827808 */ /* 0x000fe40004000000 */
[----:B------:R-:W-:Y:S01]  /*3800*/  FMNMX.FTZ R2, R128, R2, !PT ;  /* 0x0000000280027209 */ /* 0x000fe20007810000 */
[----:B------:R-:W1:Y:S03]  /*3810*/  SHFL.BFLY PT, R5, R0, 0x1, 0x1f ;  /* 0x0c201f0000057f89 */ /* 0x000e6600000e0000 */
[----:B------:R-:W-:-:S05]  /*3820*/  FMNMX.FTZ R4, R130, R2, !PT ;  /* 0x0000000282047209 */ /* 0x000fca0007810000 */
[----:B------:R-:W2:Y:S01]  /*3830*/  SHFL.BFLY PT, R6, R4, 0x2, 0x1f ;  /* 0x0c401f0004067f89 */ /* 0x000ea200000e0000 */
[----:B-1----:R-:W-:-:S04]  /*3840*/  FMNMX.FTZ R164, R0, R5, !PT ;  /* 0x0000000500a47209 */ /* 0x002fc80007810000 */
[C---:B------:R-:W-:Y:S01]  /*3850*/  FSETP.NEU.FTZ.AND P0, PT, R164.reuse, -INF , PT ;  /* 0xff800000a400780b */ /* 0x040fe20003f1d000 */
[----:B------:R-:W-:Y:S01]  /*3860*/  FMUL.FTZ R2, R164, c[0x0][0x23c] ;  /* 0x00008f00a4027a20 */ /* 0x000fe20000410000 */
[----:B--2---:R-:W-:-:S04]  /*3870*/  FMNMX.FTZ R0, R4, R6, !PT ;  /* 0x0000000604007209 */ /* 0x004fc80007810000 */
[----:B------:R-:W-:Y:S01]  /*3880*/  FSEL R2, R2, RZ, P0 ;  /* 0x000000ff02027208 */ /* 0x000fe20000000000 */
[----:B------:R-:W1:Y:S04]  /*3890*/  SHFL.BFLY PT, R5, R0, 0x1, 0x1f ;  /* 0x0c201f0000057f89 */ /* 0x000e6800000e0000 */
[----:B------:R-:W-:-:S04]  /*38a0*/  FFMA.FTZ R4, R7, c[0x0][0x23c], -R2 ;  /* 0x00008f0007047a23 */ /* 0x000fc80000010802 */
[----:B------:R2:W-:Y:S02]  /*38b0*/  MUFU.EX2 R141, R4 ;  /* 0x00000004008d7308 */ /* 0x0005e40000000800 */
[--C-:B--2---:R-:W-:Y:S01]  /*38c0*/  FFMA.FTZ R4, R8, c[0x0][0x23c], -R2.reuse ;  /* 0x00008f0008047a23 */ /* 0x104fe20000010802 */
[----:B-1----:R-:W-:Y:S01]  /*38d0*/  FMNMX.FTZ R163, R0, R5, !PT ;  /* 0x0000000500a37209 */ /* 0x002fe20007810000 */
[----:B------:R-:W-:-:S04]  /*38e0*/  FFMA.FTZ R0, R19, c[0x0][0x23c], -R2 ;  /* 0x00008f0013007a23 */ /* 0x000fc80000010802 */
[----:B------:R1:W2:Y:S01]  /*38f0*/  MUFU.EX2 R140, R4 ;  /* 0x00000004008c7308 */ /* 0x0002a20000000800 */
[----:B------:R-:W-:-:S07]  /*3900*/  FSETP.NEU.FTZ.AND P0, PT, R163, -INF , PT ;  /* 0xff800000a300780b */ /* 0x000fce0003f1d000 */
[----:B------:R3:W-:Y:S01]  /*3910*/  MUFU.EX2 R252, R0 ;  /* 0x0000000000fc7308 */ /* 0x0007e20000000800 */
[----:B-1----:R-:W-:Y:S01]  /*3920*/  FFMA.FTZ R4, R10, c[0x0][0x23c], -R2 ;  /* 0x00008f000a047a23 */ /* 0x002fe20000010802 */
[----:B--2---:R-:W-:-:S06]  /*3930*/  F2FP.PACK_AB R8, R140, R141 ;  /* 0x0000008d8c08723e */ /* 0x004fcc00000000ff */
[----:B------:R1:W-:Y:S01]  /*3940*/  MUFU.EX2 R142, R4 ;  /* 0x00000004008e7308 */ /* 0x0003e20000000800 */
[----:B---3--:R-:W-:-:S05]  /*3950*/  FMUL.FTZ R0, R163, c[0x0][0x23c] ;  /* 0x00008f00a3007a20 */ /* 0x008fca0000410000 */
[----:B------:R-:W-:Y:S01]  /*3960*/  FSEL R0, R0, RZ, P0 ;  /* 0x000000ff00007208 */ /* 0x000fe20000000000 */
[----:B-1----:R-:W-:-:S04]  /*3970*/  FFMA.FTZ R4, R11, c[0x0][0x23c], -R2 ;  /* 0x00008f000b047a23 */ /* 0x002fc80000010802 */
[----:B------:R1:W2:Y:S02]  /*3980*/  MUFU.EX2 R147, R4 ;  /* 0x0000000400937308 */ /* 0x0002a40000000800 */
[----:B-1----:R-:W-:Y:S01]  /*3990*/  FFMA.FTZ R4, R14, c[0x0][0x23c], -R2 ;  /* 0x00008f000e047a23 */ /* 0x002fe20000010802 */
[----:B--2---:R-:W-:-:S05]  /*39a0*/  F2FP.PACK_AB R10, R147, R142 ;  /* 0x0000008e930a723e */ /* 0x004fca00000000ff */
[----:B------:R1:W-:Y:S02]  /*39b0*/  MUFU.EX2 R251, R4 ;  /* 0x0000000400fb7308 */ /* 0x0003e40000000800 */
[----:B-1----:R-:W-:-:S06]  /*39c0*/  FFMA.FTZ R4, R20, c[0x0][0x23c], -R2 ;  /* 0x00008f0014047a23 */ /* 0x002fcc0000010802 */
[----:B------:R1:W-:Y:S02]  /*39d0*/  MUFU.EX2 R19, R4 ;  /* 0x0000000400137308 */ /* 0x0003e40000000800 */
[----:B-1----:R-:W-:-:S06]  /*39e0*/  FFMA.FTZ R4, R21, c[0x0][0x23c], -R2 ;  /* 0x00008f0015047a23 */ /* 0x002fcc0000010802 */
[----:B------:R1:W2:Y:S02]  /*39f0*/  MUFU.EX2 R14, R4 ;  /* 0x00000004000e7308 */ /* 0x0002a40000000800 */
[----:B-1----:R-:W-:Y:S01]  /*3a00*/  FFMA.FTZ R4, R9, c[0x0][0x23c], -R0 ;  /* 0x00008f0009047a23 */ /* 0x002fe20000010800 */
[----:B--2---:R-:W-:-:S05]  /*3a10*/  F2FP.PACK_AB R6, R14, R19 ;  /* 0x000000130e06723e */ /* 0x004fca00000000ff */
        /* <DEDUP_REMOVED lines=11> */
[----:B------:R-:W-:Y:S07]  /*3ad0*/  HMMA.16816.F32 R20, R8, R80, RZ ;  /* 0x000000500814723c */ /* 0x000fee00000018ff */
[----:B------:R-:W-:Y:S02]  /*3ae0*/  IMAD.MOV.U32 R81, RZ, RZ, R45 ;  /* 0x000000ffff517224 */ /* 0x000fe400078e002d */
[----:B------:R-:W-:-:S02]  /*3af0*/  IMAD.MOV.U32 R80, RZ, RZ, R46 ;  /* 0x000000ffff507224 */ /* 0x000fc400078e002e */
[----:B-1----:R-:W-:-:S04]  /*3b00*/  FFMA.FTZ R4, R26, c[0x0][0x23c], -R0 ;  /* 0x00008f001a047a23 */ /* 0x002fc80000010800 */
[----:B------:R1:W2:Y:S02]  /*3b10*/  MUFU.EX2 R248, R4 ;  /* 0x0000000400f87308 */ /* 0x0002a40000000800 */
[--C-:B-1----:R-:W-:Y:S01]  /*3b20*/  FFMA.FTZ R4, R27, c[0x0][0x23c], -R0.reuse ;  /* 0x00008f001b047a23 */ /* 0x102fe20000010800 */
[----:B--2---:R-:W-:Y:S01]  /*3b30*/  F2FP.PACK_AB R5, R248, R242 ;  /* 0x000000f2f805723e */ /* 0x004fe200000000ff */
[----:B------:R-:W-:Y:S04]  /*3b40*/  HMMA.16816.F32 R24, R8, R76, RZ ;  /* 0x0000004c0818723c */ /* 0x000fe800000018ff */
[----:B------:R1:W-:Y:S02]  /*3b50*/  MUFU.EX2 R250, R4 ;  /* 0x0000000400fa7308 */ /* 0x0003e40000000800 */
[----:B-1----:R-:W-:-:S06]  /*3b60*/  FFMA.FTZ R4, R28, c[0x0][0x23c], -R0 ;  /* 0x00008f001c047a23 */ /* 0x002fcc0000010800 */
[----:B------:R1:W2:Y:S02]  /*3b70*/  MUFU.EX2 R249, R4 ;  /* 0x0000000400f97308 */ /* 0x0002a40000000800 */
[----:B-1----:R-:W-:Y:S02]  /*3b80*/  F2FP.PACK_AB R4, R252, R251 ;  /* 0x000000fbfc04723e */ /* 0x002fe400000000ff */
[----:B--2---:R-:W-:-:S08]  /*3b90*/  F2FP.PACK_AB R7, R249, R250 ;  /* 0x000000faf907723e */ /* 0x004fd000000000ff */
[C---:B------:R-:W-:Y:S08]  /*3ba0*/  HMMA.16816.F32 R172, R4.reuse, R68, R24 ;  /* 0x0000004404ac723c */ /* 0x040ff00000001818 */
[----:B------:R-:W-:Y:S08]  /*3bb0*/  HMMA.16816.F32 R108, R4, R72, R20 ;  /* 0x00000048046c723c */ /* 0x000ff00000001814 */
[C---:B------:R-:W-:Y:S07]  /*3bc0*/  HMMA.16816.F32 R24, R8.reuse, R92, RZ ;  /* 0x0000005c0818723c */ /* 0x040fee00000018ff */
[----:B------:R-:W-:Y:S01]  /*3bd0*/  MOV R93, R39 ;  /* 0x00000027005d7202 */ /* 0x000fe20000000f00 */
[----:B------:R-:W-:Y:S01]  /*3be0*/  HMMA.16816.F32 R20, R8, R96, RZ ;  /* 0x000000600814723c */ /* 0x000fe200000018ff */
[----:B------:R-:W-:-:S02]  /*3bf0*/  IMAD.MOV.U32 R39, RZ, RZ, R188 ;  /* 0x000000ffff277224 */ /* 0x000fc400078e00bc */
[----:B------:R-:W-:-:S04]  /*3c00*/  IMAD.MOV.U32 R92, RZ, RZ, R40 ;  /* 0x000000ffff5c7224 */ /* 0x000fc800078e0028 */
[----:B------:R-:W-:Y:S01]  /*3c10*/  MOV R97, R206 ;  /* 0x000000ce00617202 */ /* 0x000fe20000000f00 */
[----:B------:R-:W-:-:S08]  /*3c20*/  IMAD.MOV.U32 R96, RZ, RZ, R207 ;  /* 0x000000ffff607224 */ /* 0x000fd000078e00cf */
[C---:B------:R-:W-:Y:S08]  /*3c30*/  HMMA.16816.F32 R148, R4.reuse, R84, R24 ;  /* 0x000000540494723c */ /* 0x040ff00000001818 */
[----:B------:R-:W-:Y:S07]  /*3c40*/  HMMA.16816.F32 R180, R4, R88, R20 ;  /* 0x0000005804b4723c */ /* 0x000fee0000001814 */
[----:B------:R-:W-:Y:S01]  /*3c50*/  IMAD.MOV.U32 R89, RZ, RZ, R166 ;  /* 0x000000ffff597224 */ /* 0x000fe200078e00a6 */
[----:B------:R-:W-:Y:S01]  /*3c60*/  HMMA.16816.F32 R24, R8, R112, RZ ;  /* 0x000000700818723c */ /* 0x000fe200000018ff */
[----:B------:R-:W-:-:S06]  /*3c70*/  IMAD.MOV.U32 R88, RZ, RZ, R179 ;  /* 0x000000ffff587224 */ /* 0x000fcc00078e00b3 */
[----:B------:R-:W-:Y:S01]  /*3c80*/  IMAD.MOV.U32 R113, RZ, RZ, R204 ;  /* 0x000000ffff717224 */ /* 0x000fe200078e00cc */
[----:B------:R-:W-:Y:S01]  /*3c90*/  HMMA.16816.F32 R20, R8, R120, RZ ;  /* 0x000000780814723c */ /* 0x000fe200000018ff */
[----:B------:R-:W-:-:S06]  /*3ca0*/  IMAD.MOV.U32 R112, RZ, RZ, R205 ;  /* 0x000000ffff707224 */ /* 0x000fcc00078e00cd */
[----:B------:R-:W-:Y:S02]  /*3cb0*/  IMAD.MOV.U32 R121, RZ, RZ, R41 ;  /* 0x000000ffff797224 */ /* 0x000fe400078e0029 */
[----:B------:R-:W-:-:S07]  /*3cc0*/  IMAD.MOV.U32 R120, RZ, RZ, R44 ;  /* 0x000000ffff787224 */ /* 0x000fce00078e002c */
[C---:B------:R-:W-:Y:S07]  /*3cd0*/  HMMA.16816.F32 R152, R4.reuse, R100, R24 ;  /* 0x000000640498723c */ /* 0x040fee0000001818 */
[----:B------:R-:W-:Y:S01]  /*3ce0*/  IMAD.MOV.U32 R101, RZ, RZ, R38 ;  /* 0x000000ffff657224 */ /* 0x000fe200078e0026 */
[----:B------:R-:W-:Y:S01]  /*3cf0*/  HMMA.16816.F32 R156, R4, R104, R20 ;  /* 0x00000068049c723c */ /* 0x000fe20000001814 */
[----:B------:R-:W-:Y:S01]  /*3d00*/  IMAD.MOV.U32 R100, RZ, RZ, R37 ;  /* 0x000000ffff647224 */ /* 0x000fe200078e0025 */
[----:B------:R-:W-:Y:S01]  /*3d10*/  MOV R38, R189 ;  /* 0x000000bd00267202 */ /* 0x000fe20000000f00 */
[----:B------:R-:W-:-:S04]  /*3d20*/  IMAD.MOV.U32 R37, RZ, RZ, R190 ;  /* 0x000000ffff257224 */ /* 0x000fc800078e00be */
[----:B------:R-:W-:Y:S01]  /*3d30*/  MOV R105, R47 ;  /* 0x0000002f00697202 */ /* 0x000fe20000000f00 */
[----:B------:R-:W-:Y:S01]  /*3d40*/  HMMA.16816.F32 R24, R8, R132, RZ ;  /* 0x000000840818723c */ /* 0x000fe200000018ff */
[----:B------:R-:W-:-:S06]  /*3d50*/  IMAD.MOV.U32 R104, RZ, RZ, R39 ;  /* 0x000000ffff687224 */ /* 0x000fcc00078e0027 */
[----:B------:R-:W-:Y:S01]  /*3d60*/  IMAD.MOV.U32 R133, RZ, RZ, R35 ;  /* 0x000000ffff857224 */ /* 0x000fe200078e0023 */
[----:B------:R-:W-:Y:S01]  /*3d70*/  HMMA.16816.F32 R20, R8, R136, RZ ;  /* 0x000000880814723c */ /* 0x000fe200000018ff */
[----:B------:R-:W-:-:S06]  /*3d80*/  IMAD.MOV.U32 R132, RZ, RZ, R36 ;  /* 0x000000ffff847224 */ /* 0x000fcc00078e0024 */
[----:B------:R-:W-:Y:S01]  /*3d90*/  IMAD.MOV.U32 R137, RZ, RZ, R34 ;  /* 0x000000ffff897224 */ /* 0x000fe200078e0022 */
[----:B------:R-:W-:-:S08]  /*3da0*/  MOV R136, R33 ;  /* 0x0000002100887202 */ /* 0x000fd00000000f00 */
[C---:B------:R-:W-:Y:S07]  /*3db0*/  HMMA.16816.F32 R188, R4.reuse, R116, R24 ;  /* 0x0000007404bc723c */ /* 0x040fee0000001818 */
[----:B------:R-:W-:Y:S01]  /*3dc0*/  IMAD.MOV.U32 R116, RZ, RZ, R55 ;  /* 0x000000ffff747224 */ /* 0x000fe200078e0037 */
[----:B------:R-:W-:Y:S01]  /*3dd0*/  HMMA.16816.F32 R184, R4, R124, R20 ;  /* 0x0000007c04b8723c */ /* 0x000fe20000001814 */
[----:B------:R-:W-:-:S06]  /*3de0*/  IMAD.MOV.U32 R117, RZ, RZ, R54 ;  /* 0x000000ffff757224 */ /* 0x000fcc00078e0036 */
[----:B------:R-:W-:Y:S01]  /*3df0*/  IMAD.MOV.U32 R124, RZ, RZ, R29 ;  /* 0x000000ffff7c7224 */ /* 0x000fe200078e001d */
[----:B------:R-:W-:Y:S01]  /*3e00*/  HMMA.16816.F32 R24, R8, R78, RZ ;  /* 0x0000004e0818723c */ /* 0x000fe200000018ff */
[----:B------:R-:W-:-:S07]  /*3e10*/  MOV R125, R32 ;  /* 0x00000020007d7202 */ /* 0x000fce0000000f00 */
[----:B------:R-:W-:Y:S07]  /*3e20*/  HMMA.16816.F32 R20, R8, R82, RZ ;  /* 0x000000520814723c */ /* 0x000fee00000018ff */
[----:B------:R-:W-:Y:S02]  /*3e30*/  IMAD.MOV.U32 R83, RZ, RZ, R53 ;  /* 0x000000ffff537224 */ /* 0x000fe400078e0035 */
[----:B------:R-:W-:-:S07]  /*3e40*/  IMAD.MOV.U32 R82, RZ, RZ, R52 ;  /* 0x000000ffff527224 */ /* 0x000fce00078e0034 */
[C---:B------:R-:W-:Y:S08]  /*3e50*/  HMMA.16816.F32 R56, R4.reuse, R70, R24 ;  /* 0x000000460438723c */ /* 0x040ff00000001818 */
[----:B------:R-:W-:Y:S08]  /*3e60*/  HMMA.16816.F32 R52, R4, R74, R20 ;  /* 0x0000004a0434723c */ /* 0x000ff00000001814 */
[C---:B------:R-:W-:Y:S07]  /*3e70*/  HMMA.16816.F32 R24, R8.reuse, R94, RZ ;  /* 0x0000005e0818723c */ /* 0x040fee00000018ff */
[----:B------:R-:W-:Y:S01]  /*3e80*/  IMAD.MOV.U32 R94, RZ, RZ, R31 ;  /* 0x000000ffff5e7224 */ /* 0x000fe200078e001f */
[----:B------:R-:W-:Y:S01]  /*3e90*/  HMMA.16816.F32 R20, R8, R98, RZ ;  /* 0x000000620814723c */ /* 0x000fe200000018ff */
[----:B------:R-:W-:-:S06]  /*3ea0*/  IMAD.MOV.U32 R95, RZ, RZ, R30 ;  /* 0x000000ffff5f7224 */ /* 0x000fcc00078e001e */
[----:B------:R-:W-:Y:S01]  /*3eb0*/  MOV R98, R42 ;  /* 0x0000002a00627202 */ /* 0x000fe20000000f00 */
[----:B------:R-:W-:Y:S01]  /*3ec0*/  IMAD.MOV.U32 R99, RZ, RZ, R43 ;  /* 0x000000ffff637224 */ /* 0x000fe200078e002b */
[----:B------:R-:W-:Y:S07]  /*3ed0*/  HMMA.16816.F32 R28, R8, R114, RZ ;  /* 0x00000072081c723c */ /* 0x000fee00000018ff */
[----:B------:R-:W-:Y:S01]  /*3ee0*/  IMAD.MOV.U32 R114, RZ, RZ, R37 ;  /* 0x000000ffff727224 */ /* 0x000fe200078e0025 */
[----:B------:R-:W-:Y:S01]  /*3ef0*/  HMMA.16816.F32 R44, R4, R86, R24 ;  /* 0x00000056042c723c */ /* 0x000fe20000001818 */
[----:B------:R-:W-:-:S07]  /*3f00*/  IMAD.MOV.U32 R115, RZ, RZ, R38 ;  /* 0x000000ffff737224 */ /* 0x000fce00078e0026 */
[----:B------:R-:W-:Y:S07]  /*3f10*/  HMMA.16816.F32 R40, R4, R90, R20 ;  /* 0x0000005a0428723c */ /* 0x000fee0000001814 */
[----:B------:R-:W-:Y:S01]  /*3f20*/  IMAD.MOV.U32 R91, RZ, RZ, R160 ;  /* 0x000000ffff5b7224 */ /* 0x000fe200078e00a0 */
[----:B------:R-:W-:Y:S01]  /*3f30*/  HMMA.16816.F32 R24, R8, R122, RZ ;  /* 0x0000007a0818723c */ /* 0x000fe200000018ff */
[----:B------:R-:W-:-:S06]  /*3f40*/  MOV R90, R165 ;  /* 0x000000a5005a7202 */ /* 0x000fcc0000000f00 */
[----:B------:R-:W-:Y:S01]  /*3f50*/  IMAD.MOV.U32 R122, RZ, RZ, R98 ;  /* 0x000000ffff7a7224 */ /* 0x000fe200078e0062 */
[----:B------:R-:W-:Y:S01]  /*3f60*/  HMMA.16816.F32 R20, R8, R134, RZ ;  /* 0x000000860814723c */ /* 0x000fe200000018ff */
[----:B------:R-:W-:Y:S01]  /*3f70*/  IMAD.MOV.U32 R98, RZ, RZ, R132 ;  /* 0x000000ffff627224 */ /* 0x000fe200078e0084 */
[----:B------:R-:W-:-:S05]  /*3f80*/  MOV R123, R99 ;  /* 0x00000063007b7202 */ /* 0x000fca0000000f00 */
[----:B------:R-:W-:Y:S01]  /*3f90*/  IMAD.MOV.U32 R134, RZ, RZ, R116 ;  /* 0x000000ffff867224 */ /* 0x000fe200078e0074 */
[----:B------:R-:W-:Y:S01]  /*3fa0*/  HMMA.16816.F32 R8, R8, R138, RZ ;  /* 0x0000008a0808723c */ /* 0x000fe200000018ff */
[----:B------:R-:W-:-:S07]  /*3fb0*/  IMAD.MOV.U32 R135, RZ, RZ, R117 ;  /* 0x000000ffff877224 */ /* 0x000fce00078e0075 */
[C---:B------:R-:W-:Y:S08]  /*3fc0*/  HMMA.16816.F32 R32, R4.reuse, R102, R28 ;  /* 0x000000660420723c */ /* 0x040ff0000000181c */
[C---:B------:R-:W-:Y:S08]  /*3fd0*/  HMMA.16816.F32 R24, R4.reuse, R106, R24 ;  /* 0x0000006a0418723c */ /* 0x040ff00000001818 */
[----:B------:R-:W-:Y:S01]  /*3fe0*/  HMMA.16816.F32 R36, R4, R118, R20 ;  /* 0x000000760424723c */ /* 0x000fe20000001814 */
[----:B------:R-:W1:Y:S01]  /*3ff0*/  LDSM.16.MT88.4 R20, [R167+0xd000] ;  /* 0x00d00000a714783b */ /* 0x000e620000004200 */
[----:B------:R-:W-:Y:S01]  /*4000*/  IMAD.MOV.U32 R106, RZ, RZ, R114 ;  /* 0x000000ffff6a7224 */ /* 0x000fe200078e0072 */
[----:B------:R-:W-:Y:S01]  /*4010*/  MOV R139, R83 ;  /* 0x00000053008b7202 */ /* 0x000fe20000000f00 */
[----:B------:R-:W-:Y:S01]  /*4020*/  IMAD.MOV.U32 R107, RZ, RZ, R115 ;  /* 0x000000ffff6b7224 */ /* 0x000fe200078e0073 */
[----:B------:R-:W-:Y:S01]  /*4030*/  MOV R115, R137 ;  /* 0x0000008900737202 */ /* 0x000fe20000000f00 */
[----:B------:R-:W-:-:S02]  /*4040*/  IMAD.MOV.U32 R114, RZ, RZ, R136 ;  /* 0x000000ffff727224 */ /* 0x000fc400078e0088 */
[----:B------:R-:W-:Y:S01]  /*4050*/  HMMA.16816.F32 R28, R4, R126, R8 ;  /* 0x0000007e041c723c */ /* 0x000fe20000001808 */
[----:B------:R-:W-:Y:S01]  /*4060*/  IMAD.MOV.U32 R136, RZ, RZ, R229 ;  /* 0x000000ffff887224 */ /* 0x000fe200078e00e5 */
[----:B------:R-:W-:Y:S01]  /*4070*/  MOV R137, R231 ;  /* 0x000000e700897202 */ /* 0x000fe20000000f00 */
[----:B------:R-:W2:Y:S01]  /*4080*/  LDL.LU R229, [R1+0xa8] ;  /* 0x0000a80001e57983 */ /* 0x000ea20000300800 */
[----:B------:R-:W-:Y:S01]  /*4090*/  IMAD.MOV.U32 R132, RZ, RZ, R233 ;  /* 0x000000ffff847224 */ /* 0x000fe200078e00e9 */
[----:B------:R-:W-:Y:S01]  /*40a0*/  MOV R83, R101 ;  /* 0x0000006500537202 */ /* 0x000fe20000000f00 */
[----:B------:R-:W-:Y:S01]  /*40b0*/  IMAD.MOV.U32 R138, RZ, RZ, R82 ;  /* 0x000000ffff8a7224 */ /* 0x000fe200078e0052 */
[----:B------:R-:W3:Y:S01]  /*40c0*/  LDL.LU R231, [R1+0xa4] ;  /* 0x0000a40001e77983 */ /* 0x000ee20000300800 */
[----:B------:R-:W-:Y:S02]  /*40d0*/  FFMA.FTZ R4, R63, c[0x0][0x23c], -R2 ;  /* 0x00008f003f047a23 */ /* 0x000fe40000010802 */
[----:B------:R-:W-:Y:S01]  /*40e0*/  IMAD.MOV.U32 R82, RZ, RZ, R100 ;  /* 0x000000ffff527224 */ /* 0x000fe200078e0064 */
[----:B------:R-:W4:Y:S01]  /*40f0*/  LDL.LU R233, [R1+0xa0] ;  /* 0x0000a00001e97983 */ /* 0x000f220000300800 */
[----:B------:R1:W-:Y:S01]  /*4100*/  MUFU.EX2 R204, R4 ;  /* 0x0000000400cc7308 */ /* 0x0003e20000000800 */
[----:B------:R-:W-:-:S02]  /*4110*/  IMAD.MOV.U32 R99, RZ, RZ, R133 ;  /* 0x000000ffff637224 */ /* 0x000fc400078e0085 */
[----:B------:R-:W-:Y:S02]  /*4120*/  IMAD.MOV.U32 R118, RZ, RZ, R94 ;  /* 0x000000ffff767224 */ /* 0x000fe400078e005e */
[----:B------:R-:W-:Y:S02]  /*4130*/  IMAD.MOV.U32 R119, RZ, RZ, R95 ;  /* 0x000000ffff777224 */ /* 0x000fe400078e005f */
[----:B------:R-:W-:Y:S02]  /*4140*/  IMAD.MOV.U32 R116, RZ, RZ, R92 ;  /* 0x000000ffff747224 */ /* 0x000fe400078e005c */
[----:B------:R-:W-:Y:S02]  /*4150*/  IMAD.MOV.U32 R117, RZ, RZ, R93 ;  /* 0x000000ffff757224 */ /* 0x000fe400078e005d */
[----:B-1----:R-:W-:-:S04]  /*4160*/  FFMA.FTZ R4, R62, c[0x0][0x23c], -R2 ;  /* 0x00008f003e047a23 */ /* 0x002fc80000010802 */
[----:B------:R1:W1:Y:S02]  /*4170*/  MUFU.EX2 R205, R4 ;  /* 0x0000000400cd7308 */ /* 0x0002640000000800 */
[----:B-1----:R-:W-:Y:S01]  /*4180*/  FFMA.FTZ R4, R61, c[0x0][0x23c], -R2 ;  /* 0x00008f003d047a23 */ /* 0x002fe20000010802 */
[----:B------:R-:W-:-:S05]  /*4190*/  F2FP.PACK_AB R8, R205, R204 ;  /* 0x000000cccd08723e */ /* 0x000fca00000000ff */
[----:B------:R1:W-:Y:S02]  /*41a0*/  MUFU.EX2 R206, R4 ;  /* 0x0000000400ce7308 */ /* 0x0003e40000000800 */
[----:B-1----:R-:W-:-:S06]  /*41b0*/  FFMA.FTZ R4, R60, c[0x0][0x23c], -R2 ;  /* 0x00008f003c047a23 */ /* 0x002fcc0000010802 */
        /* <DEDUP_REMOVED lines=13> */
[----:B------:R1:W-:Y:S01]  /*4290*/  MUFU.EX2 R50, R4 ;  /* 0x0000000400327308 */ /* 0x0003e20000000800 */
[----:B------:R-:W-:Y:S02]  /*42a0*/  IMAD.MOV.U32 R133, RZ, RZ, R235 ;  /* 0x000000ffff857224 */ /* 0x000fe400078e00eb */
[----:B------:R-:W2:Y:S01]  /*42b0*/  LDL.LU R235, [R1+0x9c] ;  /* 0x00009c0001eb7983 */ /* 0x000ea20000300800 */
[C---:B------:R-:W-:Y:S08]  /*42c0*/  HMMA.16816.F32 R172, R8.reuse, R20, R172 ;  /* 0x0000001408ac723c */ /* 0x040ff000000018ac */
[----:B------:R-:W-:Y:S01]  /*42d0*/  HMMA.16816.F32 R56, R8, R22, R56 ;  /* 0x000000160838723c */ /* 0x000fe20000001838 */
[----:B-1----:R-:W-:-:S04]  /*42e0*/  FFMA.FTZ R4, R171, c[0x0][0x23c], -R13 ;  /* 0x00008f00ab047a23 */ /* 0x002fc8000001080d */
[----:B------:R1:W-:Y:S02]  /*42f0*/  MUFU.EX2 R60, R4 ;  /* 0x00000004003c7308 */ /* 0x0003e40000000800 */
[----:B-1----:R-:W-:-:S06]  /*4300*/  FFMA.FTZ R4, R170, c[0x0][0x23c], -R13 ;  /* 0x00008f00aa047a23 */ /* 0x002fcc000001080d */
        /* <DEDUP_REMOVED lines=13> */
[----:B-1----:R-:W-:Y:S02]  /*43e0*/  F2FP.PACK_AB R4, R60, R50 ;  /* 0x000000323c04723e */ /* 0x002fe400000000ff */
[----:B------:R-:W-:-:S07]  /*43f0*/  F2FP.PACK_AB R7, R61, R51 ;  /* 0x000000333d07723e */ /* 0x000fce00000000ff */
[C---:B------:R-:W-:Y:S07]  /*4400*/  HMMA.16816.F32 R168, R4.reuse, R20, R212 ;  /* 0x0000001404a8723c */ /* 0x040fee00000018d4 */
[----:B------:R-:W-:Y:S01]  /*4410*/  IMAD.MOV.U32 R212, RZ, RZ, R134 ;  /* 0x000000ffffd47224 */ /* 0x000fe200078e0086 */
[----:B------:R-:W-:Y:S01]  /*4420*/  MOV R213, R135 ;  /* 0x0000008700d57202 */ /* 0x000fe20000000f00 */
[----:B------:R-:W-:Y:S01]  /*4430*/  IMAD.MOV.U32 R134, RZ, RZ, R82 ;  /* 0x000000ffff867224 */ /* 0x000fe200078e0052 */
[----:B------:R-:W-:Y:S01]  /*4440*/  HMMA.16816.F32 R176, R4, R22, R192 ;  /* 0x0000001604b0723c */ /* 0x000fe200000018c0 */
[----:B------:R-:W-:Y:S01]  /*4450*/  IMAD.MOV.U32 R135, RZ, RZ, R83 ;  /* 0x000000ffff877224 */ /* 0x000fe200078e0053 */
[----:B------:R-:W-:Y:S01]  /*4460*/  MOV R83, R113 ;  /* 0x0000007100537202 */ /* 0x000fe20000000f00 */
[----:B------:R-:W-:Y:S01]  /*4470*/  IMAD.MOV.U32 R82, RZ, RZ, R112 ;  /* 0x000000ffff527224 */ /* 0x000fe200078e0070 */
[----:B------:R-:W-:Y:S01]  /*4480*/  MOV R113, R236 ;  /* 0x000000ec00717202 */ /* 0x000fe20000000f00 */
[----:B------:R-:W-:Y:S01]  /*4490*/  IMAD.MOV.U32 R112, RZ, RZ, R15 ;  /* 0x000000ffff707224 */ /* 0x000fe200078e000f */
[----:B------:R-:W1:Y:S04]  /*44a0*/  LDSM.16.MT88.4 R20, [R224+0xd000] ;  /* 0x00d00000e014783b */ /* 0x000e680000004200 */
[----:B------:R1:W5:Y:S04]  /*44b0*/  LDL.LU R15, [R1+0x98] ;  /* 0x00009800010f7983 */ /* 0x0003680000300800 */
[----:B------:R-:W2:Y:S01]  /*44c0*/  LDL.LU R236, [R1+0x94] ;  /* 0x0000940001ec7983 */ /* 0x000ea20000300800 */
[----:B------:R-:W-:-:S02]  /*44d0*/  IMAD.MOV.U32 R195, RZ, RZ, R139 ;  /* 0x000000ffffc37224 */ /* 0x000fc400078e008b */
[----:B------:R-:W-:Y:S01]  /*44e0*/  IMAD.MOV.U32 R194, RZ, RZ, R138 ;  /* 0x000000ffffc27224 */ /* 0x000fe200078e008a */
[----:B------:R-:W-:Y:S01]  /*44f0*/  MOV R139, R99 ;  /* 0x00000063008b7202 */ /* 0x000fe20000000f00 */
[----:B------:R-:W-:Y:S01]  /*4500*/  IMAD.MOV.U32 R138, RZ, RZ, R98 ;  /* 0x000000ffff8a7224 */ /* 0x000fe200078e0062 */
[----:B------:R-:W-:Y:S01]  /*4510*/  MOV R193, R195 ;  /* 0x000000c300c17202 */ /* 0x000fe20000000f00 */
[----:B------:R-:W-:Y:S02]  /*4520*/  IMAD.MOV.U32 R98, RZ, RZ, R132 ;  /* 0x000000ffff627224 */ /* 0x000fe400078e0084 */
[----:B------:R-:W-:Y:S02]  /*4530*/  IMAD.MOV.U32 R99, RZ, RZ, R133 ;  /* 0x000000ffff637224 */ /* 0x000fe400078e0085 */
[----:B------:R-:W-:Y:S02]  /*4540*/  IMAD.MOV.U32 R133, RZ, RZ, R97 ;  /* 0x000000ffff857224 */ /* 0x000fe400078e0061 */
[----:B------:R-:W-:-:S02]  /*4550*/  IMAD.MOV.U32 R195, RZ, RZ, R213 ;  /* 0x000000ffffc37224 */ /* 0x000fc400078e00d5 */
[----:B------:R-:W-:Y:S02]  /*4560*/  IMAD.MOV.U32 R97, RZ, RZ, R241 ;  /* 0x000000ffff617224 */ /* 0x000fe400078e00f1 */
[----:B------:R-:W-:Y:S01]  /*4570*/  IMAD.MOV.U32 R213, RZ, RZ, R138 ;  /* 0x000000ffffd57224 */ /* 0x000fe200078e008a */
[----:B------:R-:W-:Y:S01]  /*4580*/  MOV R138, R135 ;  /* 0x00000087008a7202 */ /* 0x000fe20000000f00 */
[----:B------:R-:W-:Y:S02]  /*4590*/  IMAD.MOV.U32 R132, RZ, RZ, R96 ;  /* 0x000000ffff847224 */ /* 0x000fe400078e0060 */
[----:B------:R-:W-:Y:S02]  /*45a0*/  IMAD.MOV.U32 R135, RZ, RZ, R98 ;  /* 0x000000ffff877224 */ /* 0x000fe400078e0062 */
[----:B------:R-:W-:Y:S02]  /*45b0*/  IMAD.MOV.U32 R96, RZ, RZ, R243 ;  /* 0x000000ffff607224 */ /* 0x000fe400078e00f3 */
[----:B------:R-:W-:Y:S01]  /*45c0*/  IMAD.MOV.U32 R98, RZ, RZ, R83 ;  /* 0x000000ffff627224 */ /* 0x000fe200078e0053 */
[----:B------:R2:W5:Y:S01]  /*45d0*/  LDL.LU R243, [R1+0x90] ;  /* 0x0000900001f37983 */ /* 0x0005620000300800 */
[----:B------:R-:W-:Y:S01]  /*45e0*/  IMAD.MOV.U32 R83, RZ, RZ, R112 ;  /* 0x000000ffff537224 */ /* 0x000fe200078e0070 */
[----:B------:R-:W-:-:S02]  /*45f0*/  MOV R112, R97 ;  /* 0x0000006100707202 */ /* 0x000fc40000000f00 */
[----:B------:R2:W5:Y:S01]  /*4600*/  LDL.LU R241, [R1+0x8c] ;  /* 0x00008c0001f17983 */ /* 0x0005620000300800 */
[-C--:B-1----:R-:W-:Y:S03]  /*4610*/  HMMA.16816.F32 R68, R8, R20.reuse, R108 ;  /* 0x000000140844723c */ /* 0x082fe6000000186c */
[----:B------:R-:W2:Y:S05]  /*4620*/  LDL R97, [R1+0x4] ;  /* 0x0000040001617983 */ /* 0x000eaa0000100800 */
[C---:B------:R-:W-:Y:S08]  /*4630*/  HMMA.16816.F32 R72, R4.reuse, R20, R220 ;  /* 0x000000140448723c */ /* 0x040ff000000018dc */
[-C--:B------:R-:W-:Y:S08]  /*4640*/  HMMA.16816.F32 R76, R4, R22.reuse, R208 ;  /* 0x00000016044c723c */ /* 0x080ff000000018d0 */
[C---:B------:R-:W-:Y:S01]  /*4650*/  HMMA.16816.F32 R52, R8.reuse, R22, R52 ;  /* 0x000000160834723c */ /* 0x040fe20000001834 */
[----:B------:R-:W1:Y:S07]  /*4660*/  LDSM.16.MT88.4 R20, [R226+0xd000] ;  /* 0x00d00000e214783b */ /* 0x000e6e0000004200 */
[-C--:B-1----:R-:W-:Y:S08]  /*4670*/  HMMA.16816.F32 R84, R8, R20.reuse, R148 ;  /* 0x000000140854723c */ /* 0x082ff00000001894 */
[C---:B------:R-:W-:Y:S08]  /*4680*/  HMMA.16816.F32 R88, R4.reuse, R20, R88 ;  /* 0x000000140458723c */ /* 0x040ff00000001858 */
[-C--:B------:R-:W-:Y:S08]  /*4690*/  HMMA.16816.F32 R92, R4, R22.reuse, R216 ;  /* 0x00000016045c723c */ /* 0x080ff000000018d8 */
[----:B------:R-:W-:Y:S01]  /*46a0*/  HMMA.16816.F32 R44, R8, R22, R44 ;  /* 0x00000016082c723c */ /* 0x000fe2000000182c */
[----:B------:R-:W1:Y:S01]  /*46b0*/  LDSM.16.MT88.4 R20, [R225+0xd000] ;  /* 0x00d00000e114783b */ /* 0x000e620000004200 */
[----:B------:R-:W-:Y:S01]  /*46c0*/  IMAD.MOV.U32 R214, RZ, RZ, R114 ;  /* 0x000000ffffd67224 */ /* 0x000fe200078e0072 */
[----:B------:R-:W-:Y:S01]  /*46d0*/  MOV R127, R119 ;  /* 0x00000077007f7202 */ /* 0x000fe20000000f00 */
[----:B------:R-:W-:-:S04]  /*46e0*/  IMAD.MOV.U32 R126, RZ, RZ, R118 ;  /* 0x000000ffff7e7224 */ /* 0x000fc800078e0076 */
[----:B-1----:R-:W-:Y:S08]  /*46f0*/  HMMA.16816.F32 R108, R4, R22, R244 ;  /* 0x00000016046c723c */ /* 0x002ff000000018f4 */
[-C--:B------:R-:W-:Y:S08]  /*4700*/  HMMA.16816.F32 R100, R8, R20.reuse, R180 ;  /* 0x000000140864723c */ /* 0x080ff000000018b4 */
[----:B------:R-:W-:Y:S08]  /*4710*/  HMMA.16816.F32 R104, R4, R20, R104 ;  /* 0x000000140468723c */ /* 0x000ff00000001868 */
[----:B------:R-:W-:Y:S01]  /*4720*/  HMMA.16816.F32 R244, R8, R22, R40 ;  /* 0x0000001608f4723c */ /* 0x000fe20000001828 */
[----:B------:R-:W1:Y:S01]  /*4730*/  LDSM.16.MT88.4 R20, [R167+0xf000] ;  /* 0x00f00000a714783b */ /* 0x000e620000004200 */
[----:B------:R-:W-:-:S02]  /*4740*/  IMAD.MOV.U32 R223, RZ, RZ, R214 ;  /* 0x000000ffffdf7224 */ /* 0x000fc400078e00d6 */
[----:B------:R-:W-:Y:S01]  /*4750*/  IMAD.MOV.U32 R215, RZ, RZ, R115 ;  /* 0x000000ffffd77224 */ /* 0x000fe200078e0073 */
[----:B------:R-:W-:Y:S01]  /*4760*/  MOV R115, R117 ;  /* 0x0000007500737202 */ /* 0x000fe20000000f00 */
[----:B------:R-:W-:Y:S01]  /*4770*/  IMAD.MOV.U32 R114, RZ, RZ, R116 ;  /* 0x000000ffff727224 */ /* 0x000fe200078e0074 */
[----:B------:R-:W-:Y:S01]  /*4780*/  MOV R40, R223 ;  /* 0x000000df00287202 */ /* 0x000fe20000000f00 */
[----:B------:R-:W-:Y:S02]  /*4790*/  IMAD.MOV.U32 R192, RZ, RZ, R194 ;  /* 0x000000ffffc07224 */ /* 0x000fe400078e00c2 */
[----:B------:R-:W-:Y:S01]  /*47a0*/  IMAD.MOV.U32 R194, RZ, RZ, R212 ;  /* 0x000000ffffc27224 */ /* 0x000fe200078e00d4 */
[----:B------:R-:W-:Y:S01]  /*47b0*/  MOV R212, R215 ;  /* 0x000000d700d47202 */ /* 0x000fe20000000f00 */
[----:B------:R-:W-:Y:S01]  /*47c0*/  IMAD.MOV.U32 R214, RZ, RZ, R139 ;  /* 0x000000ffffd67224 */ /* 0x000fe200078e008b */
[-C--:B-1----:R-:W-:Y:S08]  /*47d0*/  HMMA.16816.F32 R116, R8, R20.reuse, R152 ;  /* 0x000000140874723c */ /* 0x082ff00000001898 */
[C---:B------:R-:W-:Y:S08]  /*47e0*/  HMMA.16816.F32 R120, R4.reuse, R20, R120 ;  /* 0x000000140478723c */ /* 0x040ff00000001878 */
[-C--:B------:R-:W-:Y:S08]  /*47f0*/  HMMA.16816.F32 R124, R4, R22.reuse, R124 ;  /* 0x00000016047c723c */ /* 0x080ff0000000187c */
        /* <DEDUP_REMOVED lines=8> */
[----:B------:R-:W-:Y:S02]  /*4880*/  IMAD.MOV.U32 R218, RZ, RZ, R139 ;  /* 0x000000ffffda7224 */ /* 0x000fe400078e008b */
[----:B------:R-:W-:Y:S01]  /*4890*/  IMAD.MOV.U32 R219, RZ, RZ, R134 ;  /* 0x000000ffffdb7224 */ /* 0x000fe200078e0086 */
[----:B------:R-:W-:Y:S01]  /*48a0*/  MOV R138, R135 ;  /* 0x00000087008a7202 */ /* 0x000fe20000000f00 */
[----:B------:R-:W-:Y:S01]  /*48b0*/  IMAD.MOV.U32 R115, RZ, RZ, R82 ;  /* 0x000000ffff737224 */ /* 0x000fe200078e0052 */
[----:B------:R-:W-:Y:S01]  /*48c0*/  MOV R82, R133 ;  /* 0x0000008500527202 */ /* 0x000fe20000000f00 */
[----:B------:R-:W-:-:S02]  /*48d0*/  IMAD.MOV.U32 R139, RZ, RZ, R114 ;  /* 0x000000ffff8b7224 */ /* 0x000fc400078e0072 */
[----:B------:R-:W-:Y:S02]  /*48e0*/  IMAD.MOV.U32 R99, RZ, RZ, R132 ;  /* 0x000000ffff637224 */ /* 0x000fe400078e0084 */
[----:B------:R-:W-:Y:S02]  /*48f0*/  IMAD.MOV.U32 R133, RZ, RZ, R96 ;  /* 0x000000ffff857224 */ /* 0x000fe400078e0060 */
[----:B------:R-:W-:-:S03]  /*4900*/  IMAD.MOV.U32 R132, RZ, RZ, R113 ;  /* 0x000000ffff847224 */ /* 0x000fc600078e0071 */
[----:B------:R-:W-:Y:S01]  /*4910*/  MOV R182, R133 ;  /* 0x0000008500b67202 */ /* 0x000fe20000000f00 */
[----:B------:R-:W-:Y:S01]  /*4920*/  IMAD.MOV.U32 R181, RZ, RZ, R132 ;  /* 0x000000ffffb57224 */ /* 0x000fe200078e0084 */
[-C--:B-1----:R-:W-:Y:S08]  /*4930*/  HMMA.16816.F32 R32, R4, R22.reuse, R216 ;  /* 0x000000160420723c */ /* 0x082ff000000018d8 */
[C---:B------:R-:W-:Y:S01]  /*4940*/  HMMA.16816.F32 R216, R8.reuse, R22, R24 ;  /* 0x0000001608d8723c */ /* 0x040fe20000001818 */
[----:B------:R-:W1:Y:S07]  /*4950*/  LDSM.16.MT88.4 R24, [R226+0xf000] ;  /* 0x00f00000e218783b */ /* 0x000e6e0000004200 */
[-C--:B------:R-:W-:Y:S08]  /*4960*/  HMMA.16816.F32 R132, R8, R20.reuse, R156 ;  /* 0x000000140884723c */ /* 0x080ff0000000189c */
[----:B------:R-:W-:Y:S01]  /*4970*/  HMMA.16816.F32 R136, R4, R20, R136 ;  /* 0x000000140488723c */ /* 0x000fe20000001888 */
[----:B------:R-:W4:Y:S01]  /*4980*/  LDSM.16.MT88.4 R20, [R225+0xf000] ;  /* 0x00f00000e114783b */ /* 0x000f220000004200 */
[----:B------:R-:W-:Y:S01]  /*4990*/  IMAD.MOV.U32 R41, RZ, RZ, R212 ;  /* 0x000000ffff297224 */ /* 0x000fe200078e00d4 */
[----:B------:R-:W-:Y:S01]  /*49a0*/  MOV R150, R99 ;  /* 0x0000006300967202 */ /* 0x000fe20000000f00 */
[----:B------:R-:W-:-:S02]  /*49b0*/  IMAD.MOV.U32 R42, RZ, RZ, R213 ;  /* 0x000000ffff2a7224 */ /* 0x000fc400078e00d5 */
[----:B------:R-:W-:Y:S02]  /*49c0*/  IMAD.MOV.U32 R43, RZ, RZ, R214 ;  /* 0x000000ffff2b7224 */ /* 0x000fe400078e00d6 */
[----:B------:R-:W-:Y:S02]  /*49d0*/  IMAD.MOV.U32 R148, RZ, RZ, R115 ;  /* 0x000000ffff947224 */ /* 0x000fe400078e0073 */
[----:B------:R-:W-:Y:S02]  /*49e0*/  IMAD.MOV.U32 R149, RZ, RZ, R98 ;  /* 0x000000ffff957224 */ /* 0x000fe400078e0062 */
[----:B------:R-:W-:Y:S02]  /*49f0*/  IMAD.MOV.U32 R151, RZ, RZ, R82 ;  /* 0x000000ffff977224 */ /* 0x000fe400078e0052 */
[----:B------:R-:W-:Y:S02]  /*4a00*/  IMAD.MOV.U32 R180, RZ, RZ, R83 ;  /* 0x000000ffffb47224 */ /* 0x000fe400078e0053 */
[----:B------:R-:W-:-:S02]  /*4a10*/  IMAD.MOV.U32 R183, RZ, RZ, R112 ;  /* 0x000000ffffb77224 */ /* 0x000fc400078e0070 */
[----:B------:R-:W-:Y:S01]  /*4a20*/  IMAD.MOV.U32 R211, RZ, RZ, R19 ;  /* 0x000000ffffd37224 */ /* 0x000fe200078e0013 */
[----:B---3--:R-:W-:Y:S01]  /*4a30*/  MOV R213, R231 ;  /* 0x000000e700d57202 */ /* 0x008fe20000000f00 */
[----:B--2---:R-:W-:Y:S01]  /*4a40*/  IMAD.MOV.U32 R214, RZ, RZ, R229 ;  /* 0x000000ffffd67224 */ /* 0x004fe200078e00e5 */
[----:B-1----:R-:W-:Y:S01]  /*4a50*/  HMMA.16816.F32 R152, R4, R26, R40 ;  /* 0x0000001a0498723c */ /* 0x002fe20000001828 */
[----:B----4-:R-:W-:Y:S02]  /*4a60*/  IMAD.MOV.U32 R212, RZ, RZ, R233 ;  /* 0x000000ffffd47224 */ /* 0x010fe400078e00e9 */
[----:B------:R-:W-:-:S05]  /*4a70*/  IMAD.MOV.U32 R215, RZ, RZ, R228 ;  /* 0x000000ffffd77224 */ /* 0x000fca00078e00e4 */
[C---:B------:R-:W-:Y:S08]  /*4a80*/  HMMA.16816.F32 R148, R4.reuse, R24, R148 ;  /* 0x000000180494723c */ /* 0x040ff00000001894 */
[C---:B------:R-:W-:Y:S08]  /*4a90*/  HMMA.16816.F32 R192, R4.reuse, R20, R192 ;  /* 0x0000001404c0723c */ /* 0x040ff000000018c0 */
[----:B------:R-:W-:Y:S07]  /*4aa0*/  HMMA.16816.F32 R40, R4, R22, R180 ;  /* 0x000000160428723c */ /* 0x000fee00000018b4 */
[----:B------:R-:W-:-:S02]  /*4ab0*/  FFMA.FTZ R4, R145, c[0x0][0x23c], -R2 ;  /* 0x00008f0091047a23 */ /* 0x000fc40000010802 */
[----:B------:R-:W-:Y:S02]  /*4ac0*/  IMAD.MOV.U32 R183, RZ, RZ, R211 ;  /* 0x000000ffffb77224 */ /* 0x000fe400078e00d3 */
[----:B------:R-:W-:Y:S01]  /*4ad0*/  HMMA.16816.F32 R208, R8, R26, R36 ;  /* 0x0000001a08d0723c */ /* 0x000fe20000001824 */
[----:B------:R-:W-:Y:S01]  /*4ae0*/  IMAD.MOV.U32 R159, RZ, RZ, R212 ;  /* 0x000000ffff9f7224 */ /* 0x000fe200078e00d4 */
[----:B------:R-:W-:Y:S01]  /*4af0*/  MOV R181, R214 ;  /* 0x000000d600b57202 */ /* 0x000fe20000000f00 */
[----:B------:R-:W-:-:S05]  /*4b00*/  IMAD.MOV.U32 R180, RZ, RZ, R213 ;  /* 0x000000ffffb47224 */ /* 0x000fca00078e00d5 */
[----:B------:R-:W-:Y:S01]  /*4b10*/  HMMA.16816.F32 R36, R8, R22, R28 ;  /* 0x000000160824723c */ /* 0x000fe2000000181c */
[----:B------:R1:W-:Y:S01]  /*4b20*/  MUFU.EX2 R23, R4 ;  /* 0x0000000400177308 */ /* 0x0003e20000000800 */
[----:B------:R-:W-:-:S06]  /*4b30*/  IMAD.MOV.U32 R182, RZ, RZ, R215 ;  /* 0x000000ffffb67224 */ /* 0x000fcc00078e00d7 */
[----:B------:R-:W-:Y:S01]  /*4b40*/  HMMA.16816.F32 R212, R8, R24, R188 ;  /* 0x0000001808d4723c */ /* 0x000fe200000018bc */
[----:B-1----:R-:W-:-:S04]  /*4b50*/  FFMA.FTZ R4, R144, c[0x0][0x23c], -R2 ;  /* 0x00008f0090047a23 */ /* 0x002fc80000010802 */
[----:B------:R1:W-:Y:S03]  /*4b60*/  MUFU.EX2 R25, R4 ;  /* 0x0000000400197308 */ /* 0x0003e60000000800 */
[----:B------:R-:W-:Y:S01]  /*4b70*/  HMMA.16816.F32 R188, R8, R20, R184 ;  /* 0x0000001408bc723c */ /* 0x000fe200000018b8 */
[----:B------:R-:W-:Y:S02]  /*4b80*/  IMAD.MOV.U32 R96, RZ, RZ, R14 ;  /* 0x000000ffff607224 */ /* 0x000fe400078e000e */
[--C-:B-1----:R-:W-:Y:S02]  /*4b90*/  FFMA.FTZ R4, R146, c[0x0][0x23c], -R2.reuse ;  /* 0x00008f0092047a23 */ /* 0x102fe40000010802 */
[----:B------:R-:W-:-:S04]  /*4ba0*/  FFMA.FTZ R2, R143, c[0x0][0x23c], -R2 ;  /* 0x00008f008f027a23 */ /* 0x000fc80000010802 */
[----:B------:R1:W-:Y:S01]  /*4bb0*/  MUFU.EX2 R28, R2 ;  /* 0x00000002001c7308 */ /* 0x0003e20000000800 */
[----:B------:R-:W-:-:S04]  /*4bc0*/  IMAD.MOV.U32 R14, RZ, RZ, R239 ;  /* 0x000000ffff0e7224 */ /* 0x000fc800078e00ef */
[----:B------:R-:W-:Y:S02]  /*4bd0*/  IMAD.MOV.U32 R82, RZ, RZ, R14 ;  /* 0x000000ffff527224 */ /* 0x000fe400078e000e */
[----:B-1----:R-:W-:-:S04]  /*4be0*/  FFMA.FTZ R2, R129, c[0x0][0x23c], -R0 ;  /* 0x00008f0081027a23 */ /* 0x002fc80000010800 */
[----:B------:R1:W-:Y:S01]  /*4bf0*/  MUFU.EX2 R20, R2 ;  /* 0x0000000200147308 */ /* 0x0003e20000000800 */
[----:B------:R-:W-:Y:S01]  /*4c00*/  IMAD.MOV.U32 R14, RZ, RZ, R236 ;  /* 0x000000ffff0e7224 */ /* 0x000fe200078e00ec */
[----:B------:R-:W-:Y:S01]  /*4c10*/  MOV R19, R235 ;  /* 0x000000eb00137202 */ /* 0x000fe20000000f00 */
[----:B-1----:R-:W-:-:S05]  /*4c20*/  FFMA.FTZ R2, R67, c[0x0][0x23c], -R0 ;  /* 0x00008f0043027a23 */ /* 0x002fca0000010800 */
[----:B------:R1:W2:Y:S02]  /*4c30*/  MUFU.EX2 R22, R2 ;  /* 0x0000000200167308 */ /* 0x0002a40000000800 */
[--C-:B-1----:R-:W-:Y:S02]  /*4c40*/  FFMA.FTZ R2, R128, c[0x0][0x23c], -R0.reuse ;  /* 0x00008f0080027a23 */ /* 0x102fe40000010800 */
[----:B------:R-:W-:-:S04]  /*4c50*/  FFMA.FTZ R0, R130, c[0x0][0x23c], -R0 ;  /* 0x00008f0082007a23 */ /* 0x000fc80000010800 */
[----:B------:R1:W-:Y:S01]  /*4c60*/  MUFU.EX2 R26, R0 ;  /* 0x00000000001a7308 */ /* 0x0003e20000000800 */
[----:B------:R-:W-:Y:S02]  /*4c70*/  IMAD.MOV.U32 R113, RZ, RZ, R240 ;  /* 0x000000ffff717224 */ /* 0x000fe400078e00f0 */
[----:B------:R-:W-:Y:S02]  /*4c80*/  FFMA.FTZ R6, R182, c[0x0][0x23c], -R12 ;  /* 0x00008f00b6067a23 */ /* 0x000fe4000001080c */
[----:B------:R-:W-:Y:S02]  /*4c90*/  IMAD.MOV.U32 R157, RZ, RZ, R80 ;  /* 0x000000ffff9d7224 */ /* 0x000fe400078e0050 */
[----:B------:R-:W-:Y:S02]  /*4ca0*/  IMAD.MOV.U32 R158, RZ, RZ, R81 ;  /* 0x000000ffff9e7224 */ /* 0x000fe400078e0051 */
[----:B------:R-:W-:Y:S02]  /*4cb0*/  IMAD.MOV.U32 R185, RZ, RZ, R82 ;  /* 0x000000ffffb97224 */ /* 0x000fe400078e0052 */
[----:B------:R-:W-:-:S02]  /*4cc0*/  FFMA.FTZ R8, R203, c[0x0][0x23c], -R12 ;  /* 0x00008f00cb087a23 */ /* 0x000fc4000001080c */
[----:B------:R-:W-:Y:S01]  /*4cd0*/  FFMA.FTZ R7, R202, c[0x0][0x23c], -R12 ;  /* 0x00008f00ca077a23 */ /* 0x000fe2000001080c */
[----:B------:R-:W3:Y:S01]  /*4ce0*/  MUFU.EX2 R27, R4 ;  /* 0x00000004001b7308 */ /* 0x000ee20000000800 */
[----:B-1----:R-:W-:Y:S01]  /*4cf0*/  FFMA.FTZ R0, R14, c[0x0][0x23c], -R13 ;  /* 0x00008f000e007a23 */ /* 0x002fe2000001080d */
[----:B------:R-:W-:Y:S01]  /*4d00*/  MOV R99, R238 ;  /* 0x000000ee00637202 */ /* 0x000fe20000000f00 */
[----:B------:R-:W-:Y:S01]  /*4d10*/  FADD.FTZ R5, R201, R199 ;  /* 0x000000c7c9057221 */ /* 0x000fe20000010000 */
[----:B------:R-:W-:Y:S01]  /*4d20*/  MOV R156, R97 ;  /* 0x00000061009c7202 */ /* 0x000fe20000000f00 */
[----:B------:R-:W-:Y:S01]  /*4d30*/  IMAD.MOV.U32 R98, RZ, RZ, R237 ;  /* 0x000000ffff627224 */ /* 0x000fe200078e00ed */
[----:B------:R1:W5:Y:S02]  /*4d40*/  LDL.LU R240, [R1+0x88] ;  /* 0x0000880001f07983 */ /* 0x0003640000300800 */
[----:B------:R4:W-:Y:S01]  /*4d50*/  MUFU.EX2 R14, R0 ;  /* 0x00000000000e7308 */ /* 0x0009e20000000800 */
[----:B------:R-:W-:-:S07]  /*4d60*/  IMAD.MOV.U32 R83, RZ, RZ, R113 ;  /* 0x000000ffff537224 */ /* 0x000fce00078e0071 */
[----:B------:R-:W1:Y:S08]  /*4d70*/  MUFU.EX2 R24, R2 ;  /* 0x0000000200187308 */ /* 0x000e700000000800 */
[----:B------:R-:W-:Y:S01]  /*4d80*/  MUFU.EX2 R10, R8 ;  /* 0x00000008000a7308 */ /* 0x000fe20000000800 */
[----:B----4-:R-:W-:-:S07]  /*4d90*/  FFMA.FTZ R0, R19, c[0x0][0x23c], -R13 ;  /* 0x00008f0013007a23 */ /* 0x010fce000001080d */
[----:B------:R-:W-:Y:S01]  /*4da0*/  MUFU.EX2 R11, R7 ;  /* 0x00000007000b7308 */ /* 0x000fe20000000800 */
[----:B------:R-:W-:Y:S01]  /*4db0*/  FADD.FTZ R4, R197, R196 ;  /* 0x000000c4c5047221 */ /* 0x000fe20000010000 */
[----:B------:R-:W-:Y:S01]  /*4dc0*/  MOV R184, R99 ;  /* 0x0000006300b87202 */ /* 0x000fe20000000f00 */
[----:B------:R-:W-:Y:S01]  /*4dd0*/  FADD.FTZ R5, R200, R5 ;  /* 0x00000005c8057221 */ /* 0x000fe20000010000 */
[----:B--2---:R-:W-:Y:S01]  /*4de0*/  F2FP.PACK_AB R201, R22, R20 ;  /* 0x0000001416c9723e */ /* 0x004fe200000000ff */
[----:B------:R-:W-:Y:S01]  /*4df0*/  IMAD.MOV.U32 R31, RZ, RZ, R98 ;  /* 0x000000ffff1f7224 */ /* 0x000fe200078e0062 */
[----:B---3--:R-:W-:Y:S01]  /*4e00*/  F2FP.PACK_AB R202, R28, R27 ;  /* 0x0000001b1cca723e */ /* 0x008fe200000000ff */
[----:B------:R-:W-:Y:S01]  /*4e10*/  IMAD.MOV.U32 R114, RZ, RZ, R234 ;  /* 0x000000ffff727224 */ /* 0x000fe200078e00ea */
[----:B------:R2:W3:Y:S01]  /*4e20*/  MUFU.EX2 R19, R0 ;  /* 0x0000000000137308 */ /* 0x0004e20000000800 */
[----:B------:R-:W-:Y:S01]  /*4e30*/  IMAD.MOV.U32 R186, RZ, RZ, R83 ;  /* 0x000000ffffba7224 */ /* 0x000fe200078e0053 */
[----:B------:R4:W5:Y:S04]  /*4e40*/  LDL.LU R239, [R1+0x84] ;  /* 0x0000840001ef7983 */ /* 0x0009680000300800 */
[----:B------:R-:W4:Y:S01]  /*4e50*/  LDSM.16.MT88.4 R80, [R224+0xd800] ;  /* 0x00d80000e050783b */ /* 0x000f220000004200 */
[----:B--2---:R-:W-:Y:S01]  /*4e60*/  FFMA.FTZ R0, R159, c[0x0][0x23c], -R13 ;  /* 0x00008f009f007a23 */ /* 0x004fe2000001080d */
[----:B------:R-:W-:Y:S01]  /*4e70*/  F2FP.PACK_AB R200, R25, R23 ;  /* 0x0000001719c8723e */ /* 0x000fe200000000ff */
[----:B------:R-:W-:Y:S01]  /*4e80*/  FADD.FTZ R4, R198, R4 ;  /* 0x00000004c6047221 */ /* 0x000fe20000010000 */
[----:B-1----:R-:W-:Y:S01]  /*4e90*/  F2FP.PACK_AB R203, R26, R24 ;  /* 0x000000181acb723e */ /* 0x002fe200000000ff */
[----:B------:R1:W-:Y:S01]  /*4ea0*/  MUFU.EX2 R21, R0 ;  /* 0x0000000000157308 */ /* 0x0003e20000000800 */
[----:B------:R-:W-:Y:S01]  /*4eb0*/  IMAD.MOV.U32 R159, RZ, RZ, R183 ;  /* 0x000000ffff9f7224 */ /* 0x000fe200078e00b7 */
[----:B---3--:R-:W-:Y:S01]  /*4ec0*/  F2FP.PACK_AB R196, R19, R14 ;  /* 0x0000000e13c4723e */ /* 0x008fe200000000ff */
[----:B------:R-:W-:Y:S01]  /*4ed0*/  FADD.FTZ R2, R141, R140 ;  /* 0x0000008c8d027221 */ /* 0x000fe20000010000 */
[----:B------:R-:W-:Y:S01]  /*4ee0*/  F2FP.PACK_AB R199, R11, R10 ;  /* 0x0000000a0bc7723e */ /* 0x000fe200000000ff */
[----:B------:R-:W-:Y:S01]  /*4ef0*/  IMAD.MOV.U32 R115, RZ, RZ, R232 ;  /* 0x000000ffff737224 */ /* 0x000fe200078e00e8 */
[----:B------:R-:W-:Y:S01]  /*4f00*/  MOV R113, R227 ;  /* 0x000000e300717202 */ /* 0x000fe20000000f00 */
[----:B------:R-:W-:-:S02]  /*4f10*/  IMAD.MOV.U32 R112, RZ, RZ, R230 ;  /* 0x000000ffff707224 */ /* 0x000fc400078e00e6 */
[----:B------:R-:W-:Y:S02]  /*4f20*/  FADD.FTZ R29, R31, R5 ;  /* 0x000000051f1d7221 */ /* 0x000fe40000010000 */
[----:B------:R-:W-:Y:S01]  /*4f30*/  IMAD.MOV.U32 R187, RZ, RZ, R96 ;  /* 0x000000ffffbb7224 */ /* 0x000fe200078e0060 */
[----:B------:R-:W-:Y:S01]  /*4f40*/  MOV R67, R186 ;  /* 0x000000ba00437202 */ /* 0x000fe20000000f00 */
[----:B------:R2:W5:Y:S01]  /*4f50*/  LDL.LU R238, [R1+0x80] ;  /* 0x0000800001ee7983 */ /* 0x0005620000300800 */
[----:B-1----:R-:W-:-:S03]  /*4f60*/  FFMA.FTZ R0, R180, c[0x0][0x23c], -R13 ;  /* 0x00008f00b4007a23 */ /* 0x002fc6000001080d */
[----:B------:R-:W1:Y:S01]  /*4f70*/  LDSM.16.MT88.4 R96, [R226+0xd800] ;  /* 0x00d80000e260783b */ /* 0x000e620000004200 */
[----:B------:R3:W2:Y:S01]  /*4f80*/  MUFU.EX2 R13, R0 ;  /* 0x00000000000d7308 */ /* 0x0006a20000000800 */
[----:B------:R-:W-:Y:S02]  /*4f90*/  FADD.FTZ R2, R142, R2 ;  /* 0x000000028e027221 */ /* 0x000fe40000010000 */
[----:B------:R1:W5:Y:S01]  /*4fa0*/  LDL.LU R237, [R1+0x7c] ;  /* 0x00007c0001ed7983 */ /* 0x0003620000300800 */
[----:B---3--:R-:W-:Y:S01]  /*4fb0*/  FFMA.FTZ R0, R181, c[0x0][0x23c], -R12 ;  /* 0x00008f00b5007a23 */ /* 0x008fe2000001080c */
[----:B--2---:R-:W-:Y:S02]  /*4fc0*/  F2FP.PACK_AB R198, R13, R21 ;  /* 0x000000150dc6723e */ /* 0x004fe400000000ff */
[----:B------:R-:W2:Y:S01]  /*4fd0*/  LDSM.16.MT88.4 R180, [R167+0xd800] ;  /* 0x00d80000a7b4783b */ /* 0x000ea20000004200 */
[----:B------:R3:W-:Y:S01]  /*4fe0*/  MUFU.EX2 R12, R6 ;  /* 0x00000006000c7308 */ /* 0x0007e20000000800 */
[----:B------:R-:W-:Y:S01]  /*4ff0*/  FADD.FTZ R8, R184, R4 ;  /* 0x00000004b8087221 */ /* 0x000fe20000010000 */
[----:B----4-:R-:W-:Y:S01]  /*5000*/  HMMA.16816.F32 R68, R200, R80, R68 ;  /* 0x00000050c844723c */ /* 0x010fe20000001844 */
[----:B------:R-:W-:Y:S01]  /*5010*/  FADD.FTZ R30, R147, R2 ;  /* 0x00000002931e7221 */ /* 0x000fe20000010000 */
[----:B------:R4:W5:Y:S04]  /*5020*/  LDL.LU R236, [R1+0x78] ;  /* 0x0000780001ec7983 */ /* 0x0009680000300800 */
[----:B------:R-:W4:Y:S01]  /*5030*/  MUFU.EX2 R9, R0 ;  /* 0x0000000000097308 */ /* 0x000f220000000800 */
[----:B------:R-:W-:Y:S01]  /*5040*/  LDSM.16.MT88.4 R144, [R224+0xf800] ;  /* 0x00f80000e090783b */ /* 0x000fe20000004200 */
[----:B------:R-:W-:-:S03]  /*5050*/  IMAD.MOV.U32 R31, RZ, RZ, R185 ;  /* 0x000000ffff1f7224 */ /* 0x000fc600078e00b9 */
[----:B------:R2:W5:Y:S04]  /*5060*/  LDL.LU R235, [R1+0x74] ;  /* 0x0000740001eb7983 */ /* 0x0005680000300800 */
[----:B---3--:R-:W3:Y:S01]  /*5070*/  LDSM.16.MT88.4 R4, [R225+0xf800] ;  /* 0x00f80000e104783b */ /* 0x008ee20000004200 */
[----:B-1----:R-:W-:Y:S03]  /*5080*/  HMMA.16816.F32 R84, R200, R96, R84 ;  /* 0x00000060c854723c */ /* 0x002fe60000001854 */
[----:B------:R1:W5:Y:S01]  /*5090*/  LDL.LU R234, [R1+0x70] ;  /* 0x0000700001ea7983 */ /* 0x0003620000300800 */
[----:B----4-:R-:W-:Y:S01]  /*50a0*/  F2FP.PACK_AB R197, R12, R9 ;  /* 0x000000090cc5723e */ /* 0x010fe200000000ff */
[----:B------:R-:W-:-:S02]  /*50b0*/  FADD.FTZ R0, R65, R64 ;  /* 0x0000004041007221 */ /* 0x000fc40000010000 */
[----:B------:R1:W5:Y:S02]  /*50c0*/  LDL.LU R233, [R1+0x6c] ;  /* 0x00006c0001e97983 */ /* 0x0003640000300800 */
[----:B------:R-:W-:Y:S02]  /*50d0*/  FADD.FTZ R0, R66, R0 ;  /* 0x0000000042007221 */ /* 0x000fe40000010000 */
[----:B------:R1:W5:Y:S01]  /*50e0*/  LDL.LU R232, [R1+0x68] ;  /* 0x0000680001e87983 */ /* 0x0003620000300800 */
[----:B------:R-:W-:Y:S01]  /*50f0*/  HMMA.16816.F32 R72, R196, R80, R72 ;  /* 0x00000050c448723c */ /* 0x000fe20000001848 */
[----:B------:R-:W-:Y:S02]  /*5100*/  IMAD.MOV.U32 R65, RZ, RZ, R156 ;  /* 0x000000ffff417224 */ /* 0x000fe400078e009c */
[----:B------:R-:W-:Y:S01]  /*5110*/  FADD.FTZ R2, R131, R0 ;  /* 0x0000000083027221 */ /* 0x000fe20000010000 */
[----:B------:R1:W5:Y:S01]  /*5120*/  LDL.LU R231, [R1+0x64] ;  /* 0x0000640001e77983 */ /* 0x0003620000300800 */
[----:B------:R-:W-:-:S03]  /*5130*/  IMAD.MOV.U32 R66, RZ, RZ, R157 ;  /* 0x000000ffff427224 */ /* 0x000fc600078e009d */
[-C--:B--2---:R-:W-:Y:S01]  /*5140*/  HMMA.16816.F32 R172, R200, R180.reuse, R172 ;  /* 0x000000b4c8ac723c */ /* 0x084fe200000018ac */
[----:B------:R-:W2:Y:S07]  /*5150*/  LDSM.16.MT88.4 R128, [R167+0xf800] ;  /* 0x00f80000a780783b */ /* 0x000eae0000004200 */
[C---:B------:R-:W-:Y:S08]  /*5160*/  HMMA.16816.F32 R168, R196.reuse, R180, R168 ;  /* 0x000000b4c4a8723c */ /* 0x040ff000000018a8 */
[C---:B------:R-:W-:Y:S08]  /*5170*/  HMMA.16816.F32 R176, R196.reuse, R182, R176 ;  /* 0x000000b6c4b0723c */ /* 0x040ff000000018b0 */
[----:B------:R-:W-:Y:S01]  /*5180*/  HMMA.16816.F32 R76, R196, R82, R76 ;  /* 0x00000052c44c723c */ /* 0x000fe2000000184c */
[----:B------:R-:W-:Y:S01]  /*5190*/  FADD.FTZ R0, R251, R30 ;  /* 0x0000001efb007221 */ /* 0x000fe20000010000 */
[----:B------:R1:W5:Y:S01]  /*51a0*/  LDL.LU R230, [R1+0x60] ;  /* 0x0000600001e67983 */ /* 0x0003620000300800 */
[----:B------:R-:W-:-:S02]  /*51b0*/  FADD.FTZ R2, R242, R2 ;  /* 0x00000002f2027221 */ /* 0x000fc40000010000 */
[----:B------:R-:W-:Y:S01]  /*51c0*/  IMAD.MOV.U32 R64, RZ, RZ, R187 ;  /* 0x000000ffff407224 */ /* 0x000fe200078e00bb */
[----:B------:R1:W5:Y:S02]  /*51d0*/  LDL.LU R229, [R1+0x5c] ;  /* 0x00005c0001e57983 */ /* 0x0003640000300800 */
[C---:B------:R-:W-:Y:S08]  /*51e0*/  HMMA.16816.F32 R180, R200.reuse, R182, R56 ;  /* 0x000000b6c8b4723c */ /* 0x040ff00000001838 */
[----:B------:R-:W-:Y:S01]  /*51f0*/  HMMA.16816.F32 R80, R200, R82, R52 ;  /* 0x00000052c850723c */ /* 0x000fe20000001834 */
[----:B------:R-:W-:Y:S01]  /*5200*/  MOV R59, R158 ;  /* 0x0000009e003b7202 */ /* 0x000fe20000000f00 */
[----:B------:R-:W-:Y:S01]  /*5210*/  IMAD.MOV.U32 R58, RZ, RZ, R159 ;  /* 0x000000ffff3a7224 */ /* 0x000fe200078e009f */
[----:B------:R1:W5:Y:S01]  /*5220*/  LDL.LU R228, [R1+0x58] ;  /* 0x0000580001e47983 */ /* 0x0003620000300800 */
[----:B------:R-:W-:-:S02]  /*5230*/  IMAD.MOV.U32 R57, RZ, RZ, R114 ;  /* 0x000000ffff397224 */ /* 0x000fc400078e0072 */
[----:B------:R-:W-:Y:S01]  /*5240*/  IMAD.MOV.U32 R56, RZ, RZ, R115 ;  /* 0x000000ffff387224 */ /* 0x000fe200078e0073 */
[----:B------:R-:W-:Y:S01]  /*5250*/  MOV R55, R112 ;  /* 0x0000007000377202 */ /* 0x000fe20000000f00 */
[----:B------:R-:W-:Y:S01]  /*5260*/  IMAD.MOV.U32 R54, RZ, RZ, R113 ;  /* 0x000000ffff367224 */ /* 0x000fe200078e0071 */
[----:B------:R-:W-:Y:S04]  /*5270*/  LDSM.16.MT88.4 R156, [R226+0xf800] ;  /* 0x00f80000e29c783b */ /* 0x000fe80000004200 */
[----:B------:R-:W4:Y:S01]  /*5280*/  LDSM.16.MT88.4 R112, [R225+0xd800] ;  /* 0x00d80000e170783b */ /* 0x000f220000004200 */
[-C--:B---3--:R-:W-:Y:S01]  /*5290*/  HMMA.16816.F32 R192, R196, R4.reuse, R192 ;  /* 0x00000004c4c0723c */ /* 0x088fe200000018c0 */
[----:B------:R-:W-:Y:S02]  /*52a0*/  FADD.FTZ R8, R55, R8 ;  /* 0x0000000837087221 */ /* 0x000fe40000010000 */
[----:B------:R-:W-:Y:S01]  /*52b0*/  FADD.FTZ R2, R248, R2 ;  /* 0x00000002f8027221 */ /* 0x000fe20000010000 */
[----:B------:R1:W5:Y:S04]  /*52c0*/  LDL.LU R227, [R1+0x54] ;  /* 0x0000540001e37983 */ /* 0x0003680000300800 */
[----:B------:R-:W-:Y:S07]  /*52d0*/  HMMA.16816.F32 R188, R200, R4, R188 ;  /* 0x00000004c8bc723c */ /* 0x000fee00000018bc */
[----:B------:R-:W-:Y:S01]  /*52e0*/  FADD.FTZ R5, R54, R29 ;  /* 0x0000001d36057221 */ /* 0x000fe20000010000 */
[----:B------:R-:W-:Y:S01]  /*52f0*/  HMMA.16816.F32 R88, R196, R96, R88 ;  /* 0x00000060c458723c */ /* 0x000fe20000001858 */
[----:B------:R-:W-:-:S02]  /*5300*/  FADD.FTZ R4, R252, R0 ;  /* 0x00000000fc047221 */ /* 0x000fc40000010000 */
[----:B------:R-:W-:Y:S02]  /*5310*/  FADD.FTZ R0, R56, R5 ;  /* 0x0000000538007221 */ /* 0x000fe40000010000 */
[----:B------:R-:W-:-:S03]  /*5320*/  FADD.FTZ R5, R57, R8 ;  /* 0x0000000839057221 */ /* 0x000fc60000010000 */
[C---:B------:R-:W-:Y:S08]  /*5330*/  HMMA.16816.F32 R92, R196.reuse, R98, R92 ;  /* 0x00000062c45c723c */ /* 0x040ff0000000185c */
[C---:B--2---:R-:W-:Y:S08]  /*5340*/  HMMA.16816.F32 R120, R196.reuse, R128, R120 ;  /* 0x00000080c478723c */ /* 0x044ff00000001878 */
[C---:B----4-:R-:W-:Y:S08]  /*5350*/  HMMA.16816.F32 R104, R196.reuse, R112, R104 ;  /* 0x00000070c468723c */ /* 0x050ff00000001868 */
        /* <DEDUP_REMOVED lines=9> */
[C---:B------:R-:W-:Y:S08]  /*53f0*/  HMMA.16816.F32 R184, R200.reuse, R156, R212 ;  /* 0x0000009cc8b8723c */ /* 0x040ff000000018d4 */
[C---:B------:R-:W-:Y:S08]  /*5400*/  HMMA.16816.F32 R96, R200.reuse, R98, R44 ;  /* 0x00000062c860723c */ /* 0x040ff0000000182c */
[C---:B------:R-:W-:Y:S08]  /*5410*/  HMMA.16816.F32 R112, R200.reuse, R114, R244 ;  /* 0x00000072c870723c */ /* 0x040ff000000018f4 */
[C---:B------:R-:W-:Y:S08]  /*5420*/  HMMA.16816.F32 R128, R200.reuse, R130, R220 ;  /* 0x00000082c880723c */ /* 0x040ff000000018dc */
[C---:B------:R-:W-:Y:S08]  /*5430*/  HMMA.16816.F32 R144, R200.reuse, R146, R216 ;  /* 0x00000092c890723c */ /* 0x040ff000000018d8 */
[----:B------:R-:W-:Y:S08]  /*5440*/  HMMA.16816.F32 R156, R200, R158, R208 ;  /* 0x0000009ec89c723c */ /* 0x000ff000000018d0 */
[-C--:B------:R-:W-:Y:S08]  /*5450*/  HMMA.16816.F32 R196, R196, R6.reuse, R40 ;  /* 0x00000006c4c4723c */ /* 0x080ff00000001828 */
[----:B------:R-:W-:Y:S07]  /*5460*/  HMMA.16816.F32 R200, R200, R6, R36 ;  /* 0x00000006c8c8723c */ /* 0x000fee0000001824 */
[----:B------:R-:W-:-:S02]  /*5470*/  FADD.FTZ R6, R58, R4 ;  /* 0x000000043a067221 */ /* 0x000fc40000010000 */
[----:B------:R-:W-:Y:S02]  /*5480*/  FADD.FTZ R4, R250, R2 ;  /* 0x00000002fa047221 */ /* 0x000fe40000010000 */
[----:B------:R-:W-:Y:S02]  /*5490*/  FADD.FTZ R2, R59, R0 ;  /* 0x000000003b027221 */ /* 0x000fe40000010000 */
[----:B------:R-:W-:Y:S02]  /*54a0*/  FADD.FTZ R0, R66, R5 ;  /* 0x0000000542007221 */ /* 0x000fe40000010000 */
[----:B------:R-:W-:Y:S02]  /*54b0*/  FADD.FTZ R5, R64, R6 ;  /* 0x0000000640057221 */ /* 0x000fe40000010000 */
[----:B------:R-:W-:Y:S02]  /*54c0*/  FADD.FTZ R4, R249, R4 ;  /* 0x00000004f9047221 */ /* 0x000fe40000010000 */
        /* <DEDUP_REMOVED lines=33> */
[----:B------:R-:W-:Y:S01]  /*56e0*/  FADD.FTZ R2, R13, R2 ;  /* 0x000000020d027221 */ /* 0x000fe20000010000 */
[----:B------:R1:W-:Y:S01]  /*56f0*/  STL [R1], R5 ;  /* 0x0000000501007387 */ /* 0x0003e20000100800 */
[----:B------:R-:W-:-:S03]  /*5700*/  IMAD.MOV.U32 R252, RZ, RZ, R65 ;  /* 0x000000fffffc7224 */ /* 0x000fc600078e0041 */
[----:B------:R1:W-:Y:S04]  /*5710*/  STL [R1+0xc], R4 ;  /* 0x00000c0401007387 */ /* 0x0003e80000100800 */
[----:B------:R1:W-:Y:S04]  /*5720*/  STL [R1+0x14], R0 ;  /* 0x0000140001007387 */ /* 0x0003e80000100800 */
[----:B------:R1:W-:Y:S01]  /*5730*/  STL [R1+0x10], R2 ;  /* 0x0000100201007387 */ /* 0x0003e20000100800 */
[----:B------:R-:W-:Y:S11]  /*5740*/  ISETP.GE.AND P0, PT, R252, 0x2, PT ;  /* 0x00000002fc00780c */ /* 0x000ff60003f06270 */
[----:B------:R-:W-:Y:S02]  /*5750*/  @!UPT UIADD3 URZ, URZ, URZ, URZ ;  /* 0x0000003f3f3ff290 */ /* 0x000fe4000fffe03f */
[----:B------:R-:W-:Y:S05]  /*5760*/  @!P0 BRA `(.L_x_2) ;  /* 0x0000568000008947 */ /* 0x000fea0003800000 */
[----:B------:R-:W2:Y:S01]  /*5770*/  LDL.64 R64, [R1+0x38] ;  /* 0x0000380001407983 */ /* 0x000ea20000100a00 */
[----:B-1----:R-:W-:Y:S01]  /*5780*/  IADD3 R4, R252, -0x2, RZ ;  /* 0xfffffffefc047810 */ /* 0x002fe20007ffe0ff */
[----:B------:R-:W-:-:S04]  /*5790*/  DEPBAR.LE SB0, 0x0 ;  /* 0x000080000000791a */ /* 0x000fc80000000000 */
[----:B------:R-:W-:Y:S01]  /*57a0*/  SHF.R.S32.HI R0, RZ, 0x1f, R4 ;  /* 0x0000001fff007819 */ /* 0x000fe20000011404 */
[----:B------:R-:W-:Y:S01]  /*57b0*/  IMAD R2, R4, UR14, RZ ;  /* 0x0000000e04027c24 */ /* 0x000fe2000f8e02ff */
[----:B------:R2:W-:Y:S03]  /*57c0*/  STL [R1+0x30], R4 ;  /* 0x0000300401007387 */ /* 0x0005e60000100800 */
[----:B------:R-:W-:Y:S01]  /*57d0*/  IMAD R0, R0, UR15, R2 ;  /* 0x0000000f00007c24 */ /* 0x000fe2000f8e0202 */
[----:B------:R-:W-:Y:S01]  /*57e0*/  BAR.SYNC.DEFER_BLOCKING 0x0 ;  /* 0x0000000000007b1d */ /* 0x000fe20000010000 */
[----:B--2---:R-:W-:-:S04]  /*57f0*/  IMAD.WIDE.U32 R4, R4, UR15, R64 ;  /* 0x0000000f04047c25 */ /* 0x004fc8000f8e0040 */
[----:B------:R-:W-:Y:S01]  /*5800*/  IMAD.IADD R0, R5, 0x1, R0 ;  /* 0x0000000105007824 */ /* 0x000fe200078e0200 */
[----:B------:R-:W-:-:S04]  /*5810*/  LEA R8, P1, R4, c[0x0][0x170], 0x1 ;  /* 0x00005c0004087a11 */ /* 0x000fc800078208ff */
[----:B------:R-:W-:Y:S02]  /*5820*/  IADD3 R6, P0, R8, UR7, RZ ;  /* 0x0000000708067c10 */ /* 0x000fe4000ff1e0ff */
[----:B------:R-:W-:Y:S02]  /*5830*/  LEA.HI.X R9, R4, c[0x0][0x174], R0, 0x1, P1 ;  /* 0x00005d0004097a11 */ /* 0x000fe400008f0c00 */
[----:B------:R-:W-:Y:S02]  /*5840*/  IADD3 R4, P1, R6, UR7, RZ ;  /* 0x0000000706047c10 */ /* 0x000fe4000ff3e0ff */
[----:B------:R-:W-:Y:S01]  /*5850*/  IADD3.X R7, R9, UR4, RZ, P0, !PT ;  /* 0x0000000409077c10 */ /* 0x000fe200087fe4ff */
[----:B------:R-:W-:Y:S01]  /*5860*/  @!PT LDS RZ, [RZ] ;  /* 0x00000000fffff984 */ /* 0x000fe20000000800 */
[----:B------:R-:W-:Y:S01]  /*5870*/  @!PT LDS RZ, [RZ] ;  /* 0x00000000fffff984 */ /* 0x000fe20000000800 */
[----:B------:R-:W-:Y:S01]  /*5880*/  @!PT LDS RZ, [RZ] ;  /* 0x00000000fffff984 */ /* 0x000fe20000000800 */
[----:B-----5:R1:W-:Y:S01]  /*5890*/  LDGSTS.E.BYPASS.LTC128B.128 [R243+0xc000], [R8.64] ;  /* 0x0c00000008f37fae */ /* 0x0203e2000b901d50 */
        /* <DEDUP_REMOVED lines=10> */
[----:B------:R-:W-:Y:S04]  /*5940*/  LDSM.16.M88.4 R20, [R230+0x2000] ;  /* 0x00200000e614783b */ /* 0x000fe80000000200 */
[----:B------:R-:W3:Y:S04]  /*5950*/  LDSM.16.M88.4 R48, [R229+0x800] ;  /* 0x00080000e530783b */ /* 0x000ee80000000200 */
[----:B------:R-:W-:Y:S04]  /*5960*/  LDSM.16.M88.4 R24, [R230] ;  /* 0x00000000e618783b */ /* 0x000fe80000000200 */
[----:B------:R-:W4:Y:S04]  /*5970*/  LDSM.16.M88.4 R44, [R229+0x1000] ;  /* 0x00100000e52c783b */ /* 0x000f280000000200 */
[----:B------:R-:W4:Y:S04]  /*5980*/  LDSM.16.M88.4 R36, [R229] ;  /* 0x00000000e524783b */ /* 0x000f280000000200 */
[----:B--2---:R-:W-:Y:S04]  /*5990*/  LDSM.16.M88.4 R4, [R231+0x2000] ;  /* 0x00200000e704783b */ /* 0x004fe80000000200 */
[----:B------:R-:W2:Y:S04]  /*59a0*/  LDSM.16.M88.4 R56, [R241] ;  /* 0x00000000f138783b */ /* 0x000ea80000000200 */
[----:B-1----:R-:W-:Y:S04]  /*59b0*/  LDSM.16.M88.4 R8, [R231] ;  /* 0x00000000e708783b */ /* 0x002fe80000000200 */
[----:B------:R-:W1:Y:S04]  /*59c0*/  LDSM.16.M88.4 R52, [R240] ;  /* 0x00000000f034783b */ /* 0x000e680000000200 */
[----:B------:R-:W1:Y:S04]  /*59d0*/  LDSM.16.M88.4 R32, [R234] ;  /* 0x00000000ea20783b */ /* 0x000e680000000200 */
[----:B------:R-:W1:Y:S01]  /*59e0*/  LDSM.16.M88.4 R40, [R229+0x1800] ;  /* 0x00180000e528783b */ /* 0x000e620000000200 */
[----:B---3--:R-:W-:Y:S03]  /*59f0*/  HMMA.16816.F32 R204, R20, R48, RZ ;  /* 0x0000003014cc723c */ /* 0x008fe600000018ff */
[----:B------:R-:W0:Y:S05]  /*5a00*/  LDGDEPBAR ;  /* 0x00000000000079af */ /* 0x000e2a0000000000 */
[-C--:B----4-:R-:W-:Y:S08]  /*5a10*/  HMMA.16816.F32 R64, R24, R44.reuse, RZ ;  /* 0x0000002c1840723c */ /* 0x090ff000000018ff */
[C---:B------:R-:W-:Y:S08]  /*5a20*/  HMMA.16816.F32 R60, R20.reuse, R44, RZ ;  /* 0x0000002c143c723c */ /* 0x040ff000000018ff */
[----:B------:R-:W-:Y:S08]  /*5a30*/  HMMA.16816.F32 R28, R20, R36, RZ ;  /* 0x00000024141c723c */ /* 0x000ff000000018ff */
[----:B--2---:R-:W-:Y:S08]  /*5a40*/  HMMA.16816.F32 R204, R4, R56, R204 ;  /* 0x0000003804cc723c */ /* 0x004ff000000018cc */
[----:B------:R-:W-:Y:S08]  /*5a50*/  HMMA.16816.F32 R212, R24, R48, RZ ;  /* 0x0000003018d4723c */ /* 0x000ff000000018ff */
[----:B-1----:R-:W-:Y:S08]  /*5a60*/  HMMA.16816.F32 R64, R8, R52, R64 ;  /* 0x000000340840723c */ /* 0x002ff00000001840 */
[----:B------:R-:W-:Y:S01]  /*5a70*/  HMMA.16816.F32 R208, R24, R36, RZ ;  /* 0x0000002418d0723c */ /* 0x000fe200000018ff */
[----:B------:R-:W-:Y:S01]  /*5a80*/  IMAD.MOV.U32 R48, RZ, RZ, R204 ;  /* 0x000000ffff307224 */ /* 0x000fe200078e00cc */
[----:B------:R-:W-:Y:S01]  /*5a90*/  MOV R44, R206 ;  /* 0x000000ce002c7202 */ /* 0x000fe20000000f00 */
[----:B------:R-:W-:-:S04]  /*5aa0*/  IMAD.MOV.U32 R45, RZ, RZ, R205 ;  /* 0x000000ffff2d7224 */ /* 0x000fc800078e00cd */
[----:B------:R-:W-:Y:S01]  /*5ab0*/  IMAD.MOV.U32 R37, RZ, RZ, R207 ;  /* 0x000000ffff257224 */ /* 0x000fe200078e00cf */
[C---:B------:R-:W-:Y:S08]  /*5ac0*/  HMMA.16816.F32 R60, R4.reuse, R52, R60 ;  /* 0x00000034043c723c */ /* 0x040ff0000000183c */
[----:B------:R-:W-:Y:S01]  /*5ad0*/  HMMA.16816.F32 R216, R4, R32, R28 ;  /* 0x0000002004d8723c */ /* 0x000fe2000000181c */
[----:B------:R-:W1:Y:S01]  /*5ae0*/  LDSM.16.M88.4 R28, [R239] ;  /* 0x00000000ef1c783b */ /* 0x000e620000000200 */
[----:B------:R-:W-:-:S02]  /*5af0*/  IMAD.MOV.U32 R160, RZ, RZ, R64 ;  /* 0x000000ffffa07224 */ /* 0x000fc400078e0040 */
[----:B------:R-:W-:Y:S02]  /*5b00*/  IMAD.MOV.U32 R49, RZ, RZ, R65 ;  /* 0x000000ffff317224 */ /* 0x000fe400078e0041 */
[----:B------:R-:W-:Y:S02]  /*5b10*/  IMAD.MOV.U32 R19, RZ, RZ, R66 ;  /* 0x000000ffff137224 */ /* 0x000fe400078e0042 */
[----:B------:R-:W-:Y:S01]  /*5b20*/  HMMA.16816.F32 R204, R20, R46, RZ ;  /* 0x0000002e14cc723c */ /* 0x000fe200000018ff */
[----:B------:R-:W-:-:S07]  /*5b30*/  IMAD.MOV.U32 R14, RZ, RZ, R67 ;  /* 0x000000ffff0e7224 */ /* 0x000fce00078e0043 */
[----:B------:R-:W-:Y:S01]  /*5b40*/  HMMA.16816.F32 R244, R8, R56, R212 ;  /* 0x0000003808f4723c */ /* 0x000fe200000018d4 */
[----:B------:R-:W-:Y:S01]  /*5b50*/  MOV R36, R60 ;  /* 0x0000003c00247202 */ /* 0x000fe20000000f00 */
[----:B------:R-:W-:Y:S02]  /*5b60*/  IMAD.MOV.U32 R242, RZ, RZ, R61 ;  /* 0x000000fffff27224 */ /* 0x000fe400078e003d */
[----:B------:R-:W-:Y:S02]  /*5b70*/  IMAD.MOV.U32 R166, RZ, RZ, R62 ;  /* 0x000000ffffa67224 */ /* 0x000fe400078e003e */
[----:B------:R-:W-:Y:S02]  /*5b80*/  IMAD.MOV.U32 R165, RZ, RZ, R63 ;  /* 0x000000ffffa57224 */ /* 0x000fe400078e003f */
[----:B------:R-:W-:Y:S08]  /*5b90*/  HMMA.16816.F32 R64, R20, R40, RZ ;  /* 0x000000281440723c */ /* 0x000ff000000018ff */
[----:B------:R-:W-:Y:S08]  /*5ba0*/  HMMA.16816.F32 R220, R8, R32, R208 ;  /* 0x0000002008dc723c */ /* 0x000ff000000018d0 */
[----:B------:R-:W-:Y:S01]  /*5bb0*/  HMMA.16816.F32 R212, R20, R38, RZ ;  /* 0x0000002614d4723c */ /* 0x000fe200000018ff */
[----:B------:R-:W-:-:S02]  /*5bc0*/  IMAD.MOV.U32 R2, RZ, RZ, R245 ;  /* 0x000000ffff027224 */ /* 0x000fc400078e00f5 */
[----:B------:R-:W-:Y:S02]  /*5bd0*/  IMAD.MOV.U32 R0, RZ, RZ, R244 ;  /* 0x000000ffff007224 */ /* 0x000fe400078e00f4 */
[----:B------:R-:W-:Y:S02]  /*5be0*/  IMAD.MOV.U32 R33, RZ, RZ, R246 ;  /* 0x000000ffff217224 */ /* 0x000fe400078e00f6 */
[----:B------:R-:W-:Y:S01]  /*5bf0*/  IMAD.MOV.U32 R32, RZ, RZ, R247 ;  /* 0x000000ffff207224 */ /* 0x000fe200078e00f7 */
[----:B------:R-:W-:Y:S01]  /*5c00*/  HMMA.16816.F32 R208, R20, R50, RZ ;  /* 0x0000003214d0723c */ /* 0x000fe200000018ff */
[----:B------:R-:W-:Y:S02]  /*5c10*/  IMAD.MOV.U32 R57, RZ, RZ, R2 ;  /* 0x000000ffff397224 */ /* 0x000fe400078e0002 */
[----:B------:R-:W-:-:S05]  /*5c20*/  IMAD.MOV.U32 R56, RZ, RZ, R0 ;  /* 0x000000ffff387224 */ /* 0x000fca00078e0000 */
[----:B------:R-:W-:Y:S08]  /*5c30*/  HMMA.16816.F32 R60, R20, R42, RZ ;  /* 0x0000002a143c723c */ /* 0x000ff000000018ff */
[----:B------:R-:W-:Y:S07]  /*5c40*/  HMMA.16816.F32 R20, R24, R40, RZ ;  /* 0x000000281814723c */ /* 0x000fee00000018ff */
[----:B------:R-:W-:Y:S01]  /*5c50*/  IMAD.MOV.U32 R40, RZ, RZ, R56 ;  /* 0x000000ffff287224 */ /* 0x000fe200078e0038 */
[----:B------:R-:W-:Y:S01]  /*5c60*/  HMMA.16816.F32 R204, R4, R54, R204 ;  /* 0x0000003604cc723c */ /* 0x000fe200000018cc */
[----:B------:R-:W-:-:S07]  /*5c70*/  IMAD.MOV.U32 R41, RZ, RZ, R57 ;  /* 0x000000ffff297224 */ /* 0x000fce00078e0039 */
[C---:B-1----:R-:W-:Y:S08]  /*5c80*/  HMMA.16816.F32 R244, R4.reuse, R28, R64 ;  /* 0x0000001c04f4723c */ /* 0x042ff00000001840 */
[----:B------:R-:W-:Y:S07]  /*5c90*/  HMMA.16816.F32 R64, R4, R34, R212 ;  /* 0x000000220440723c */ /* 0x000fee00000018d4 */
[----:B------:R-:W-:Y:S01]  /*5ca0*/  MOV R212, R160 ;  /* 0x000000a000d47202 */ /* 0x000fe20000000f00 */
[----:B------:R-:W-:Y:S01]  /*5cb0*/  IMAD.MOV.U32 R214, RZ, RZ, R19 ;  /* 0x000000ffffd67224 */ /* 0x000fe200078e0013 */
[----:B------:R-:W-:Y:S01]  /*5cc0*/  HMMA.16816.F32 R248, R8, R28, R20 ;  /* 0x0000001c08f8723c */ /* 0x000fe20000001814 */
[----:B------:R-:W-:Y:S01]  /*5cd0*/  IMAD.MOV.U32 R215, RZ, RZ, R14 ;  /* 0x000000ffffd77224 */ /* 0x000fe200078e000e */
[----:B------:R-:W-:Y:S01]  /*5ce0*/  LDSM.16.M88.4 R20, [R228] ;  /* 0x00000000e414783b */ /* 0x000fe20000000200 */
[----:B------:R-:W-:Y:S01]  /*5cf0*/  IMAD.MOV.U32 R161, RZ, RZ, R204 ;  /* 0x000000ffffa17224 */ /* 0x000fe200078e00cc */
[----:B------:R-:W-:Y:S01]  /*5d00*/  MOV R204, R48 ;  /* 0x0000003000cc7202 */ /* 0x000fe20000000f00 */
[----:B------:R-:W-:-:S02]  /*5d10*/  IMAD.MOV.U32 R160, RZ, RZ, R205 ;  /* 0x000000ffffa07224 */ /* 0x000fc400078e00cd */
[----:B------:R-:W-:Y:S01]  /*5d20*/  IMAD.MOV.U32 R19, RZ, RZ, R206 ;  /* 0x000000ffff137224 */ /* 0x000fe200078e00ce */
[----:B------:R-:W-:Y:S01]  /*5d30*/  HMMA.16816.F32 R208, R4, R58, R208 ;  /* 0x0000003a04d0723c */ /* 0x000fe200000018d0 */
[----:B------:R-:W-:Y:S02]  /*5d40*/  IMAD.MOV.U32 R14, RZ, RZ, R207 ;  /* 0x000000ffff0e7224 */ /* 0x000fe400078e00cf */
[----:B------:R-:W-:Y:S02]  /*5d50*/  IMAD.MOV.U32 R213, RZ, RZ, R49 ;  /* 0x000000ffffd57224 */ /* 0x000fe400078e0031 */
[----:B------:R-:W-:Y:S02]  /*5d60*/  IMAD.MOV.U32 R205, RZ, RZ, R45 ;  /* 0x000000ffffcd7224 */ /* 0x000fe400078e002d */
[----:B------:R-:W-:Y:S01]  /*5d70*/  IMAD.MOV.U32 R206, RZ, RZ, R44 ;  /* 0x000000ffffce7224 */ /* 0x000fe200078e002c */
        /* <DEDUP_REMOVED lines=8> */
[C---:B------:R-:W-:Y:S08]  /*5e00*/  HMMA.16816.F32 R44, R24.reuse, R46, RZ ;  /* 0x0000002e182c723c */ /* 0x040ff000000018ff */
[----:B------:R-:W-:Y:S07]  /*5e10*/  HMMA.16816.F32 R24, R24, R42, RZ ;  /* 0x0000002a1818723c */ /* 0x000fee00000018ff */
[----:B------:R-:W-:Y:S01]  /*5e20*/  MOV R42, R33 ;  /* 0x00000021002a7202 */ /* 0x000fe20000000f00 */
[----:B------:R-:W-:Y:S01]  /*5e30*/  HMMA.16816.F32 R244, R4, R30, R60 ;  /* 0x0000001e04f4723c */ /* 0x000fe2000000183c */
[----:B------:R-:W1:Y:S01]  /*5e40*/  LDSM.16.M88.4 R4, [R233+0x2000] ;  /* 0x00200000e904783b */ /* 0x000e620000000200 */
[----:B------:R-:W-:-:S06]  /*5e50*/  IMAD.MOV.U32 R43, RZ, RZ, R32 ;  /* 0x000000ffff2b7224 */ /* 0x000fcc00078e0020 */
[C---:B------:R-:W-:Y:S08]  /*5e60*/  HMMA.16816.F32 R36, R8.reuse, R34, R36 ;  /* 0x000000220824723c */ /* 0x040ff00000001824 */
[C---:B------:R-:W-:Y:S08]  /*5e70*/  HMMA.16816.F32 R60, R8.reuse, R58, R48 ;  /* 0x0000003a083c723c */ /* 0x040ff00000001830 */
[C---:B------:R-:W-:Y:S08]  /*5e80*/  HMMA.16816.F32 R52, R8.reuse, R54, R44 ;  /* 0x000000360834723c */ /* 0x040ff0000000182c */
[----:B------:R-:W-:Y:S01]  /*5e90*/  HMMA.16816.F32 R32, R8, R30, R24 ;  /* 0x0000001e0820723c */ /* 0x000fe20000001818 */
[----:B------:R-:W2:Y:S04]  /*5ea0*/  LDSM.16.M88.4 R8, [R233] ;  /* 0x00000000e908783b */ /* 0x000ea80000000200 */
[----:B------:R-:W3:Y:S03]  /*5eb0*/  LDSM.16.M88.4 R24, [R228+0x1000] ;  /* 0x00100000e418783b */ /* 0x000ee60000000200 */
[C---:B-1----:R-:W-:Y:S07]  /*5ec0*/  HMMA.16816.F32 R56, R4.reuse, R20, R216 ;  /* 0x000000140438723c */ /* 0x042fee00000018d8 */
[----:B------:R-:W-:Y:S01]  /*5ed0*/  IMAD.MOV.U32 R216, RZ, RZ, R29 ;  /* 0x000000ffffd87224 */ /* 0x000fe200078e001d */
[----:B------:R-:W-:Y:S01]  /*5ee0*/  HMMA.16816.F32 R64, R4, R22, R64 ;  /* 0x000000160440723c */ /* 0x000fe20000001840 */
[----:B------:R-:W1:Y:S01]  /*5ef0*/  LDSM.16.M88.4 R28, [R228+0x800] ;  /* 0x00080000e41c783b */ /* 0x000e620000000200 */
[----:B------:R-:W-:-:S02]  /*5f00*/  IMAD.MOV.U32 R217, RZ, RZ, R242 ;  /* 0x000000ffffd97224 */ /* 0x000fc400078e00f2 */
[----:B------:R-:W-:Y:S02]  /*5f10*/  IMAD.MOV.U32 R218, RZ, RZ, R166 ;  /* 0x000000ffffda7224 */ /* 0x000fe400078e00a6 */
[----:B------:R-:W-:Y:S02]  /*5f20*/  IMAD.MOV.U32 R219, RZ, RZ, R165 ;  /* 0x000000ffffdb7224 */ /* 0x000fe400078e00a5 */
[C---:B--2---:R-:W-:Y:S07]  /*5f30*/  HMMA.16816.F32 R48, R8.reuse, R20, R220 ;  /* 0x000000140830723c */ /* 0x044fee00000018dc */
[----:B------:R-:W-:Y:S01]  /*5f40*/  IMAD.MOV.U32 R220, RZ, RZ, R161 ;  /* 0x000000ffffdc7224 */ /* 0x000fe200078e00a1 */
[----:B------:R-:W-:Y:S01]  /*5f50*/  HMMA.16816.F32 R44, R8, R22, R36 ;  /* 0x00000016082c723c */ /* 0x000fe20000001824 */
[----:B------:R-:W2:Y:S01]  /*5f60*/  LDSM.16.M88.4 R20, [R228+0x1800] ;  /* 0x00180000e414783b */ /* 0x000ea20000000200 */
[----:B------:R-:W-:Y:S01]  /*5f70*/  MOV R221, R160 ;  /* 0x000000a000dd7202 */ /* 0x000fe20000000f00 */
[----:B------:R-:W-:-:S02]  /*5f80*/  IMAD.MOV.U32 R222, RZ, RZ, R19 ;  /* 0x000000ffffde7224 */ /* 0x000fc400078e0013 */
[----:B------:R-:W-:-:S03]  /*5f90*/  IMAD.MOV.U32 R223, RZ, RZ, R14 ;  /* 0x000000ffffdf7224 */ /* 0x000fc600078e000e */
[C---:B---3--:R-:W-:Y:S08]  /*5fa0*/  HMMA.16816.F32 R216, R4.reuse, R24, R216 ;  /* 0x0000001804d8723c */ /* 0x048ff000000018d8 */
[----:B-1----:R-:W-:Y:S08]  /*5fb0*/  HMMA.16816.F32 R36, R4, R28, R204 ;  /* 0x0000001c0424723c */ /* 0x002ff000000018cc */
[C---:B------:R-:W-:Y:S07]  /*5fc0*/  HMMA.16816.F32 R204, R8.reuse, R30, R60 ;  /* 0x0000001e08cc723c */ /* 0x040fee000000183c */
[----:B------:R-:W-:Y:S01]  /*5fd0*/  IMAD.MOV.U32 R60, RZ, RZ, R13 ;  /* 0x000000ffff3c7224 */ /* 0x000fe200078e000d */
[----:B------:R-:W-:Y:S01]  /*5fe0*/  HMMA.16816.F32 R40, R8, R28, R40 ;  /* 0x0000001c0828723c */ /* 0x000fe20000001828 */
[----:B------:R-:W-:-:S02]  /*5ff0*/  IMAD.MOV.U32 R61, RZ, RZ, R12 ;  /* 0x000000ffff3d7224 */ /* 0x000fc400078e000c */
[----:B------:R-:W-:Y:S02]  /*6000*/  IMAD.MOV.U32 R62, RZ, RZ, R2 ;  /* 0x000000ffff3e7224 */ /* 0x000fe400078e0002 */
[----:B------:R-:W-:-:S03]  /*6010*/  IMAD.MOV.U32 R63, RZ, RZ, R0 ;  /* 0x000000ffff3f7224 */ /* 0x000fc600078e0000 */
[C---:B------:R-:W-:Y:S08]  /*6020*/  HMMA.16816.F32 R208, R4.reuse, R30, R208 ;  /* 0x0000001e04d0723c */ /* 0x040ff000000018d0 */
[C---:B--2---:R-:W-:Y:S08]  /*6030*/  HMMA.16816.F32 R28, R4.reuse, R20, R60 ;  /* 0x00000014041c723c */ /* 0x044ff0000000183c */
[----:B------:R-:W-:Y:S08]  /*6040*/  HMMA.16816.F32 R244, R4, R22, R244 ;  /* 0x0000001604f4723c */ /* 0x000ff000000018f4 */
[C---:B------:R-:W-:Y:S08]  /*6050*/  HMMA.16816.F32 R248, R8.reuse, R20, R248 ;  /* 0x0000001408f8723c */ /* 0x040ff000000018f8 */
[----:B------:R-:W-:Y:S01]  /*6060*/  MOV R0, R28 ;  /* 0x0000001c00007202 */ /* 0x000fe20000000f00 */
[----:B------:R-:W-:Y:S01]  /*6070*/  IMAD.MOV.U32 R242, RZ, RZ, R29 ;  /* 0x000000fffff27224 */ /* 0x000fe200078e001d */
[----:B------:R-:W-:Y:S01]  /*6080*/  HMMA.16816.F32 R32, R8, R22, R32 ;  /* 0x000000160820723c */ /* 0x000fe20000001820 */
[----:B------:R-:W-:Y:S01]  /*6090*/  IMAD.MOV.U32 R63, RZ, RZ, R30 ;  /* 0x000000ffff3f7224 */ /* 0x000fe200078e001e */
[----:B------:R-:W-:Y:S01]  /*60a0*/  LDSM.16.M88.4 R20, [R227] ;  /* 0x00000000e314783b */ /* 0x000fe20000000200 */
[----:B------:R-:W-:-:S05]  /*60b0*/  IMAD.MOV.U32 R62, RZ, RZ, R31 ;  /* 0x000000ffff3e7224 */ /* 0x000fca00078e001f */
[----:B------:R-:W-:Y:S01]  /*60c0*/  HMMA.16816.F32 R28, R4, R26, R220 ;  /* 0x0000001a041c723c */ /* 0x000fe200000018dc */
[----:B------:R-:W1:Y:S07]  /*60d0*/  LDSM.16.M88.4 R4, [R232+0x2000] ;  /* 0x00200000e804783b */ /* 0x000e6e0000000200 */
[C---:B------:R-:W-:Y:S08]  /*60e0*/  HMMA.16816.F32 R212, R8.reuse, R24, R212 ;  /* 0x0000001808d4723c */ /* 0x040ff000000018d4 */
[----:B------:R-:W-:Y:S01]  /*60f0*/  HMMA.16816.F32 R220, R8, R26, R52 ;  /* 0x0000001a08dc723c */ /* 0x000fe20000001834 */
[----:B------:R-:W2:Y:S06]  /*6100*/  LDSM.16.M88.4 R8, [R232] ;  /* 0x00000000e808783b */ /* 0x000eac0000000200 */
[----:B------:R-:W-:Y:S01]  /*6110*/  IMAD.MOV.U32 R27, RZ, RZ, R0 ;  /* 0x000000ffff1b7224 */ /* 0x000fe200078e0000 */
[----:B------:R-:W-:Y:S01]  /*6120*/  MOV R24, R31 ;  /* 0x0000001f00187202 */ /* 0x000fe20000000f00 */
[----:B------:R-:W-:-:S02]  /*6130*/  IMAD.MOV.U32 R61, RZ, RZ, R28 ;  /* 0x000000ffff3d7224 */ /* 0x000fc400078e001c */
[----:B------:R-:W-:Y:S02]  /*6140*/  IMAD.MOV.U32 R60, RZ, RZ, R29 ;  /* 0x000000ffff3c7224 */ /* 0x000fe400078e001d */
[----:B------:R-:W-:Y:S02]  /*6150*/  IMAD.MOV.U32 R25, RZ, RZ, R30 ;  /* 0x000000ffff197224 */ /* 0x000fe400078e001e */
[----:B-1----:R-:W-:Y:S08]  /*6160*/  HMMA.16816.F32 R28, R4, R20, R56 ;  /* 0x00000014041c723c */ /* 0x002ff00000001838 */
[C---:B--2---:R-:W-:Y:S11]  /*6170*/  HMMA.16816.F32 R44, R8.reuse, R22, R44 ;  /* 0x00000016082c723c */ /* 0x044ff6000000182c */
[----:B------:R-:W-:Y:S05]  /*6180*/  @!UPT UIADD3 URZ, URZ, URZ, URZ ;  /* 0x0000003f3f3ff290 */ /* 0x000fea000fffe03f */
[----:B------:R-:W-:Y:S02]  /*6190*/  IMAD.MOV.U32 R55, RZ, RZ, R28 ;  /* 0x000000ffff377224 */ /* 0x000fe400078e001c */
[----:B------:R-:W-:Y:S02]  /*61a0*/  IMAD.MOV.U32 R54, RZ, RZ, R29 ;  /* 0x000000ffff367224 */ /* 0x000fe400078e001d */
[----:B------:R-:W-:Y:S02]  /*61b0*/  IMAD.MOV.U32 R53, RZ, RZ, R30 ;  /* 0x000000ffff357224 */ /* 0x000fe400078e001e */
[----:B------:R-:W-:Y:S02]  /*61c0*/  IMAD.MOV.U32 R52, RZ, RZ, R31 ;  /* 0x000000ffff347224 */ /* 0x000fe400078e001f */
[----:B------:R-:W-:Y:S08]  /*61d0*/  HMMA.16816.F32 R28, R8, R20, R48 ;  /* 0x00000014081c723c */ /* 0x000ff00000001830 */
[----:B------:R-:W-:Y:S01]  /*61e0*/  HMMA.16816.F32 R48, R4, R22, R64 ;  /* 0x000000160430723c */ /* 0x000fe20000001840 */
[----:B------:R-:W-:Y:S01]  /*61f0*/  MOV R13, R44 ;  /* 0x0000002c000d7202 */ /* 0x000fe20000000f00 */
[----:B------:R-:W-:-:S02]  /*6200*/  IMAD.MOV.U32 R12, RZ, RZ, R45 ;  /* 0x000000ffff0c7224 */ /* 0x000fc400078e002d */
[----:B------:R-:W-:Y:S02]  /*6210*/  IMAD.MOV.U32 R2, RZ, RZ, R46 ;  /* 0x000000ffff027224 */ /* 0x000fe400078e002e */
[----:B------:R-:W-:-:S10]  /*6220*/  IMAD.MOV.U32 R0, RZ, RZ, R47 ;  /* 0x000000ffff007224 */ /* 0x000fd400078e002f */
[----:B------:R-:W-:Y:S01]  /*6230*/  IMAD.MOV.U32 R21, RZ, RZ, R28 ;  /* 0x000000ffff157224 */ /* 0x000fe200078e001c */
[----:B------:R-:W-:Y:S01]  /*6240*/  MOV R20, R29 ;  /* 0x0000001d00147202 */ /* 0x000fe20000000f00 */
[----:B------:R-:W-:Y:S02]  /*6250*/  IMAD.MOV.U32 R19, RZ, RZ, R30 ;  /* 0x000000ffff137224 */ /* 0x000fe400078e001e */
[----:B------:R-:W-:Y:S02]  /*6260*/  IMAD.MOV.U32 R14, RZ, RZ, R31 ;  /* 0x000000ffff0e7224 */ /* 0x000fe400078e001f */
[----:B------:R-:W1:Y:S02]  /*6270*/  LDSM.16.M88.4 R28, [R227+0x800] ;  /* 0x00080000e31c783b */ /* 0x000e640000000200 */
[----:B------:R-:W-:Y:S02]  /*6280*/  IMAD.MOV.U32 R166, RZ, RZ, R48 ;  /* 0x000000ffffa67224 */ /* 0x000fe400078e0030 */
[----:B------:R-:W-:-:S02]  /*6290*/  IMAD.MOV.U32 R165, RZ, RZ, R49 ;  /* 0x000000ffffa57224 */ /* 0x000fc400078e0031 */
[----:B------:R-:W-:Y:S02]  /*62a0*/  IMAD.MOV.U32 R161, RZ, RZ, R50 ;  /* 0x000000ffffa17224 */ /* 0x000fe400078e0032 */
[----:B------:R-:W-:Y:S01]  /*62b0*/  IMAD.MOV.U32 R160, RZ, RZ, R51 ;  /* 0x000000ffffa07224 */ /* 0x000fe200078e0033 */
[-C--:B-1----:R-:W-:Y:S07]  /*62c0*/  HMMA.16816.F32 R64, R8, R28.reuse, R40 ;  /* 0x0000001c0840723c */ /* 0x082fee0000001828 */
[----:B------:R-:W-:Y:S01]  /*62d0*/  IMAD.MOV.U32 R40, RZ, RZ, R27 ;  /* 0x000000ffff287224 */ /* 0x000fe200078e001b */
[----:B------:R-:W-:Y:S01]  /*62e0*/  HMMA.16816.F32 R48, R4, R28, R36 ;  /* 0x0000001c0430723c */ /* 0x000fe20000001824 */
[----:B------:R-:W-:Y:S01]  /*62f0*/  IMAD.MOV.U32 R41, RZ, RZ, R242 ;  /* 0x000000ffff297224 */ /* 0x000fe200078e00f2 */
[----:B------:R-:W-:Y:S01]  /*6300*/  MOV R43, R62 ;  /* 0x0000003e002b7202 */ /* 0x000fe20000000f00 */
[----:B------:R-:W-:-:S04]  /*6310*/  IMAD.MOV.U32 R42, RZ, RZ, R63 ;  /* 0x000000ffff2a7224 */ /* 0x000fc800078e003f */
[----:B------:R-:W-:Y:S01]  /*6320*/  IMAD.MOV.U32 R38, RZ, RZ, R25 ;  /* 0x000000ffff267224 */ /* 0x000fe200078e0019 */
[----:B------:R-:W-:Y:S01]  /*6330*/  HMMA.16816.F32 R56, R8, R30, R204 ;  /* 0x0000001e0838723c */ /* 0x000fe200000018cc */
[----:B------:R-:W-:Y:S02]  /*6340*/  IMAD.MOV.U32 R39, RZ, RZ, R24 ;  /* 0x000000ffff277224 */ /* 0x000fe400078e0018 */
[----:B------:R-:W1:Y:S01]  /*6350*/  LDSM.16.M88.4 R24, [R227+0x1000] ;  /* 0x00100000e318783b */ /* 0x000e620000000200 */
[----:B------:R-:W-:Y:S02]  /*6360*/  IMAD.MOV.U32 R28, RZ, RZ, R21 ;  /* 0x000000ffff1c7224 */ /* 0x000fe400078e0015 */
[----:B------:R-:W-:Y:S02]  /*6370*/  IMAD.MOV.U32 R29, RZ, RZ, R20 ;  /* 0x000000ffff1d7224 */ /* 0x000fe400078e0014 */
[----:B------:R-:W2:Y:S01]  /*6380*/  LDSM.16.M88.4 R20, [R227+0x1800] ;  /* 0x00180000e314783b */ /* 0x000ea20000000200 */
[----:B------:R-:W-:-:S02]  /*6390*/  IMAD.MOV.U32 R36, RZ, RZ, R61 ;  /* 0x000000ffff247224 */ /* 0x000fc400078e003d */
[----:B------:R-:W-:Y:S02]  /*63a0*/  IMAD.MOV.U32 R37, RZ, RZ, R60 ;  /* 0x000000ffff257224 */ /* 0x000fe400078e003c */
[----:B------:R-:W-:Y:S07]  /*63b0*/  HMMA.16816.F32 R60, R4, R30, R208 ;  /* 0x0000001e043c723c */ /* 0x000fee00000018d0 */
[----:B------:R-:W-:Y:S01]  /*63c0*/  IMAD.MOV.U32 R208, RZ, RZ, R55 ;  /* 0x000000ffffd07224 */ /* 0x000fe200078e0037 */
[----:B------:R-:W-:Y:S01]  /*63d0*/  MOV R210, R53 ;  /* 0x0000003500d27202 */ /* 0x000fe20000000f00 */
[----:B------:R-:W-:-:S02]  /*63e0*/  IMAD.MOV.U32 R209, RZ, RZ, R54 ;  /* 0x000000ffffd17224 */ /* 0x000fc400078e0036 */
[----:B------:R-:W-:Y:S02]  /*63f0*/  IMAD.MOV.U32 R211, RZ, RZ, R52 ;  /* 0x000000ffffd37224 */ /* 0x000fe400078e0034 */
[----:B------:R-:W-:Y:S02]  /*6400*/  IMAD.MOV.U32 R30, RZ, RZ, R19 ;  /* 0x000000ffff1e7224 */ /* 0x000fe400078e0013 */
[----:B------:R-:W-:Y:S01]  /*6410*/  IMAD.MOV.U32 R31, RZ, RZ, R14 ;  /* 0x000000ffff1f7224 */ /* 0x000fe200078e000e */
[----:B-1----:R-:W-:Y:S08]  /*6420*/  HMMA.16816.F32 R36, R4, R26, R36 ;  /* 0x0000001a0424723c */ /* 0x002ff00000001824 */
[-C--:B------:R-:W-:Y:S07]  /*6430*/  HMMA.16816.F32 R52, R8, R24.reuse, R212 ;  /* 0x000000180834723c */ /* 0x080fee00000018d4 */
[----:B------:R-:W-:Y:S01]  /*6440*/  IMAD.MOV.U32 R212, RZ, RZ, R13 ;  /* 0x000000ffffd47224 */ /* 0x000fe200078e000d */
[----:B------:R-:W-:Y:S01]  /*6450*/  MOV R213, R12 ;  /* 0x0000000c00d57202 */ /* 0x000fe20000000f00 */
[----:B------:R-:W-:Y:S01]  /*6460*/  IMAD.MOV.U32 R214, RZ, RZ, R2 ;  /* 0x000000ffffd67224 */ /* 0x000fe200078e0002 */
[----:B------:R-:W-:Y:S01]  /*6470*/  HMMA.16816.F32 R44, R4, R24, R216 ;  /* 0x00000018042c723c */ /* 0x000fe200000018d8 */
[----:B------:R-:W-:-:S05]  /*6480*/  IMAD.MOV.U32 R215, RZ, RZ, R0 ;  /* 0x000000ffffd77224 */ /* 0x000fca00078e0000 */
[----:B------:R-:W-:Y:S02]  /*6490*/  IMAD.MOV.U32 R13, RZ, RZ, R36 ;  /* 0x000000ffff0d7224 */ /* 0x000fe400078e0024 */
[----:B------:R-:W-:Y:S01]  /*64a0*/  IMAD.MOV.U32 R12, RZ, RZ, R37 ;  /* 0x000000ffff0c7224 */ /* 0x000fe200078e0025 */
[----:B--2---:R-:W-:Y:S01]  /*64b0*/  HMMA.16816.F32 R204, R8, R20, R248 ;  /* 0x0000001408cc723c */ /* 0x004fe200000018f8 */
[----:B------:R-:W-:Y:S02]  /*64c0*/  IMAD.MOV.U32 R2, RZ, RZ, R38 ;  /* 0x000000ffff027224 */ /* 0x000fe400078e0026 */
[----:B------:R-:W-:-:S05]  /*64d0*/  IMAD.MOV.U32 R0, RZ, RZ, R39 ;  /* 0x000000ffff007224 */ /* 0x000fca00078e0027 */
[C---:B------:R-:W-:Y:S08]  /*64e0*/  HMMA.16816.F32 R36, R4.reuse, R20, R40 ;  /* 0x000000140424723c */ /* 0x040ff00000001828 */
[-C--:B------:R-:W-:Y:S01]  /*64f0*/  HMMA.16816.F32 R40, R4, R22.reuse, R244 ;  /* 0x000000160428723c */ /* 0x080fe200000018f4 */
[----:B------:R-:W-:Y:S06]  /*6500*/  LDSM.16.M88.4 R4, [R230+0x6000] ;  /* 0x00600000e604783b */ /* 0x000fec0000000200 */
[----:B------:R-:W-:Y:S01]  /*6510*/  IMAD.MOV.U32 R244, RZ, RZ, R166 ;  /* 0x000000fffff47224 */ /* 0x000fe200078e00a6 */
[----:B------:R-:W-:Y:S01]  /*6520*/  HMMA.16816.F32 R32, R8, R22, R32 ;  /* 0x000000160820723c */ /* 0x000fe20000001820 */
[----:B------:R-:W1:Y:S01]  /*6530*/  LDSM.16.M88.4 R20, [R229+0x2000] ;  /* 0x00200000e514783b */ /* 0x000e620000000200 */
[----:B------:R-:W-:Y:S01]  /*6540*/  IMAD.MOV.U32 R245, RZ, RZ, R165 ;  /* 0x000000fffff57224 */ /* 0x000fe200078e00a5 */
[----:B------:R-:W-:Y:S01]  /*6550*/  MOV R247, R160 ;  /* 0x000000a000f77202 */ /* 0x000fe20000000f00 */
[----:B------:R-:W-:-:S04]  /*6560*/  IMAD.MOV.U32 R246, RZ, RZ, R161 ;  /* 0x000000fffff67224 */ /* 0x000fc800078e00a1 */
[----:B------:R-:W-:Y:S01]  /*6570*/  MOV R25, R36 ;  /* 0x0000002400197202 */ /* 0x000fe20000000f00 */
[----:B------:R-:W-:Y:S02]  /*6580*/  IMAD.MOV.U32 R24, RZ, RZ, R37 ;  /* 0x000000ffff187224 */ /* 0x000fe400078e0025 */
[----:B------:R-:W-:Y:S02]  /*6590*/  IMAD.MOV.U32 R19, RZ, RZ, R38 ;  /* 0x000000ffff137224 */ /* 0x000fe400078e0026 */
[----:B------:R-:W-:Y:S02]  /*65a0*/  IMAD.MOV.U32 R14, RZ, RZ, R39 ;  /* 0x000000ffff0e7224 */ /* 0x000fe400078e0027 */
[----:B------:R-:W-:Y:S01]  /*65b0*/  HMMA.16816.F32 R36, R8, R26, R220 ;  /* 0x0000001a0824723c */ /* 0x000fe200000018dc */
[----:B------:R-:W2:Y:S07]  /*65c0*/  LDSM.16.M88.4 R8, [R230+0x4000] ;  /* 0x00400000e608783b */ /* 0x000eae0000000200 */
[C---:B-1----:R-:W-:Y:S08]  /*65d0*/  HMMA.16816.F32 R220, R4.reuse, R22, R244 ;  /* 0x0000001604dc723c */ /* 0x042ff000000018f4 */
[-C--:B------:R-:W-:Y:S08]  /*65e0*/  HMMA.16816.F32 R208, R4, R20.reuse, R208 ;  /* 0x0000001404d0723c */ /* 0x080ff000000018d0 */
[----:B--2---:R-:W-:Y:S01]  /*65f0*/  HMMA.16816.F32 R216, R8, R20, R28 ;  /* 0x0000001408d8723c */ /* 0x004fe2000000181c */
[----:B------:R-:W1:Y:S07]  /*6600*/  LDSM.16.M88.4 R28, [R229+0x2800] ;  /* 0x00280000e51c783b */ /* 0x000e6e0000000200 */
[----:B------:R-:W-:-:S02]  /*6610*/  IMAD.MOV.U32 R166, RZ, RZ, R220 ;  /* 0x000000ffffa67224 */ /* 0x000fc400078e00dc */
[----:B------:R-:W-:Y:S02]  /*6620*/  IMAD.MOV.U32 R165, RZ, RZ, R221 ;  /* 0x000000ffffa57224 */ /* 0x000fe400078e00dd */
[----:B------:R-:W-:Y:S02]  /*6630*/  IMAD.MOV.U32 R161, RZ, RZ, R222 ;  /* 0x000000ffffa17224 */ /* 0x000fe400078e00de */
[----:B------:R-:W-:Y:S02]  /*6640*/  IMAD.MOV.U32 R160, RZ, RZ, R223 ;  /* 0x000000ffffa07224 */ /* 0x000fe400078e00df */
[----:B------:R-:W-:Y:S01]  /*6650*/  HMMA.16816.F32 R220, R8, R22, R212 ;  /* 0x0000001608dc723c */ /* 0x000fe200000018d4 */
[----:B------:R-:W2:Y:S07]  /*6660*/  LDSM.16.M88.4 R20, [R229+0x3800] ;  /* 0x00380000e514783b */ /* 0x000eae0000000200 */
[-C--:B-1----:R-:W-:Y:S07]  /*6670*/  HMMA.16816.F32 R212, R4, R28.reuse, R48 ;  /* 0x0000001c04d4723c */ /* 0x082fee0000001830 */
[----:B------:R-:W-:Y:S01]  /*6680*/  IMAD.MOV.U32 R48, RZ, RZ, R25 ;  /* 0x000000ffff307224 */ /* 0x000fe200078e0019 */
[----:B------:R-:W-:Y:S01]  /*6690*/  HMMA.16816.F32 R244, R8, R28, R64 ;  /* 0x0000001c08f4723c */ /* 0x000fe20000001840 */
[----:B------:R-:W-:Y:S01]  /*66a0*/  IMAD.MOV.U32 R49, RZ, RZ, R24 ;  /* 0x000000ffff317224 */ /* 0x000fe200078e0018 */
[----:B------:R-:W-:Y:S01]  /*66b0*/  MOV R50, R19 ;  /* 0x0000001300327202 */ /* 0x000fe20000000f00 */
[----:B------:R-:W1:Y:S01]  /*66c0*/  LDSM.16.M88.4 R24, [R229+0x3000] ;  /* 0x00300000e518783b */ /* 0x000e620000000200 */
[----:B------:R-:W-:-:S03]  /*66d0*/  IMAD.MOV.U32 R51, RZ, RZ, R14 ;  /* 0x000000ffff337224 */ /* 0x000fc600078e000e */
[----:B------:R-:W-:Y:S01]  /*66e0*/  IMAD.MOV.U32 R28, RZ, RZ, R13 ;  /* 0x000000ffff1c7224 */ /* 0x000fe200078e000d */
[----:B------:R-:W-:Y:S01]  /*66f0*/  HMMA.16816.F32 R248, R4, R30, R60 ;  /* 0x0000001e04f8723c */ /* 0x000fe2000000183c */
[----:B------:R-:W-:-:S07]  /*6700*/  IMAD.MOV.U32 R29, RZ, RZ, R12 ;  /* 0x000000ffff1d7224 */ /* 0x000fce00078e000c */
[C---:B------:R-:W-:Y:S07]  /*6710*/  HMMA.16816.F32 R64, R8.reuse, R30, R56 ;  /* 0x0000001e0840723c */ /* 0x040fee0000001838 */
[----:B------:R-:W-:Y:S01]  /*6720*/  IMAD.MOV.U32 R30, RZ, RZ, R2 ;  /* 0x000000ffff1e7224 */ /* 0x000fe200078e0002 */
[----:B--2---:R-:W-:Y:S01]  /*6730*/  HMMA.16816.F32 R32, R8, R22, R32 ;  /* 0x000000160820723c */ /* 0x004fe20000001820 */
[----:B------:R-:W-:-:S07]  /*6740*/  IMAD.MOV.U32 R31, RZ, RZ, R0 ;  /* 0x000000ffff1f7224 */ /* 0x000fce00078e0000 */
[-C--:B-1----:R-:W-:Y:S08]  /*6750*/  HMMA.16816.F32 R60, R8, R24.reuse, R52 ;  /* 0x00000018083c723c */ /* 0x082ff00000001834 */
[C---:B------:R-:W-:Y:S07]  /*6760*/  HMMA.16816.F32 R56, R4.reuse, R24, R44 ;  /* 0x000000180438723c */ /* 0x040fee000000182c */
[----:B------:R-:W-:Y:S01]  /*6770*/  MOV R24, R166 ;  /* 0x000000a600187202 */ /* 0x000fe20000000f00 */
[----:B------:R-:W-:Y:S01]  /*6780*/  HMMA.16816.F32 R28, R4, R26, R28 ;  /* 0x0000001a041c723c */ /* 0x000fe2000000181c */
[----:B------:R-:W-:-:S07]  /*6790*/  IMAD.MOV.U32 R25, RZ, RZ, R165 ;  /* 0x000000ffff197224 */ /* 0x000fce00078e00a5 */
[C---:B------:R-:W-:Y:S08]  /*67a0*/  HMMA.16816.F32 R52, R4.reuse, R22, R40 ;  /* 0x000000160434723c */ /* 0x040ff00000001828 */
[----:B------:R-:W-:Y:S01]  /*67b0*/  HMMA.16816.F32 R44, R4, R20, R48 ;  /* 0x00000014042c723c */ /* 0x000fe20000001830 */
[----:B------:R-:W-:Y:S07]  /*67c0*/  LDSM.16.M88.4 R4, [R231+0x6000] ;  /* 0x00600000e704783b */ /* 0x000fee0000000200 */
[----:B------:R-:W-:Y:S01]  /*67d0*/  HMMA.16816.F32 R40, R8, R26, R36 ;  /* 0x0000001a0828723c */ /* 0x000fe20000001824 */
[----:B------:R-:W-:Y:S01]  /*67e0*/  IMAD.MOV.U32 R13, RZ, RZ, R28 ;  /* 0x000000ffff0d7224 */ /* 0x000fe200078e001c */
[----:B------:R-:W-:Y:S01]  /*67f0*/  MOV R12, R29 ;  /* 0x0000001d000c7202 */ /* 0x000fe20000000f00 */
[----:B------:R-:W-:-:S02]  /*6800*/  IMAD.MOV.U32 R2, RZ, RZ, R30 ;  /* 0x000000ffff027224 */ /* 0x000fc400078e001e */
[----:B------:R-:W-:Y:S02]  /*6810*/  IMAD.MOV.U32 R0, RZ, RZ, R31 ;  /* 0x000000ffff007224 */ /* 0x000fe400078e001f */
[----:B------:R-:W-:Y:S01]  /*6820*/  IMAD.MOV.U32 R26, RZ, RZ, R161 ;  /* 0x000000ffff1a7224 */ /* 0x000fe200078e00a1 */
[----:B------:R-:W-:Y:S01]  /*6830*/  HMMA.16816.F32 R36, R8, R20, R204 ;  /* 0x000000140824723c */ /* 0x000fe200000018cc */
[----:B------:R-:W1:Y:S01]  /*6840*/  LDSM.16.M88.4 R20, [R238] ;  /* 0x00000000ee14783b */ /* 0x000e620000000200 */
[----:B------:R-:W-:-:S03]  /*6850*/  IMAD.MOV.U32 R27, RZ, RZ, R160 ;  /* 0x000000ffff1b7224 */ /* 0x000fc600078e00a0 */
[----:B------:R-:W2:Y:S03]  /*6860*/  LDSM.16.M88.4 R8, [R231+0x4000] ;  /* 0x00400000e708783b */ /* 0x000ea60000000200 */
[----:B------:R-:W-:Y:S02]  /*6870*/  IMAD.MOV.U32 R29, RZ, RZ, R44 ;  /* 0x000000ffff1d7224 */ /* 0x000fe400078e002c */
[----:B------:R-:W-:Y:S02]  /*6880*/  IMAD.MOV.U32 R28, RZ, RZ, R45 ;  /* 0x000000ffff1c7224 */ /* 0x000fe400078e002d */
[----:B------:R-:W-:Y:S02]  /*6890*/  IMAD.MOV.U32 R205, RZ, RZ, R29 ;  /* 0x000000ffffcd7224 */ /* 0x000fe400078e001d */
[----:B------:R-:W-:Y:S02]  /*68a0*/  IMAD.MOV.U32 R206, RZ, RZ, R28 ;  /* 0x000000ffffce7224 */ /* 0x000fe400078e001c */
[----:B------:R-:W3:Y:S01]  /*68b0*/  LDSM.16.M88.4 R28, [R237] ;  /* 0x00000000ed1c783b */ /* 0x000ee20000000200 */
[----:B------:R-:W-:-:S02]  /*68c0*/  IMAD.MOV.U32 R14, RZ, RZ, R46 ;  /* 0x000000ffff0e7224 */ /* 0x000fc400078e002e */
[----:B------:R-:W-:Y:S02]  /*68d0*/  IMAD.MOV.U32 R19, RZ, RZ, R47 ;  /* 0x000000ffff137224 */ /* 0x000fe400078e002f */
[----:B------:R-:W-:Y:S01]  /*68e0*/  IMAD.MOV.U32 R207, RZ, RZ, R14 ;  /* 0x000000ffffcf7224 */ /* 0x000fe200078e000e */
[C---:B-1----:R-:W-:Y:S08]  /*68f0*/  HMMA.16816.F32 R24, R4.reuse, R22, R24 ;  /* 0x000000160418723c */ /* 0x042ff00000001818 */
[-C--:B------:R-:W-:Y:S08]  /*6900*/  HMMA.16816.F32 R48, R4, R20.reuse, R208 ;  /* 0x000000140430723c */ /* 0x080ff000000018d0 */
[C---:B--2---:R-:W-:Y:S08]  /*6910*/  HMMA.16816.F32 R44, R8.reuse, R20, R216 ;  /* 0x00000014082c723c */ /* 0x044ff000000018d8 */
[----:B------:R-:W-:Y:S01]  /*6920*/  MOV R21, R25 ;  /* 0x0000001900157202 */ /* 0x000fe20000000f00 */
[----:B------:R-:W-:Y:S01]  /*6930*/  IMAD.MOV.U32 R20, RZ, RZ, R26 ;  /* 0x000000ffff147224 */ /* 0x000fe200078e001a */
[----:B---3--:R-:W-:Y:S01]  /*6940*/  HMMA.16816.F32 R244, R8, R28, R244 ;  /* 0x0000001c08f4723c */ /* 0x008fe200000018f4 */
[----:B------:R-:W-:-:S02]  /*6950*/  IMAD.MOV.U32 R14, RZ, RZ, R24 ;  /* 0x000000ffff0e7224 */ /* 0x000fc400078e0018 */
[----:B------:R-:W-:Y:S02]  /*6960*/  IMAD.MOV.U32 R242, RZ, RZ, R27 ;  /* 0x000000fffff27224 */ /* 0x000fe400078e001b */
[----:B------:R-:W1:Y:S03]  /*6970*/  LDSM.16.M88.4 R24, [R236] ;  /* 0x00000000ec18783b */ /* 0x000e660000000200 */
[----:B------:R-:W-:Y:S07]  /*6980*/  HMMA.16816.F32 R216, R4, R28, R212 ;  /* 0x0000001c04d8723c */ /* 0x000fee00000018d4 */
[----:B------:R-:W-:Y:S01]  /*6990*/  IMAD.MOV.U32 R28, RZ, RZ, R21 ;  /* 0x000000ffff1c7224 */ /* 0x000fe200078e0015 */
[----:B------:R-:W-:Y:S01]  /*69a0*/  HMMA.16816.F32 R208, R8, R22, R220 ;  /* 0x0000001608d0723c */ /* 0x000fe200000018dc */
[----:B------:R-:W-:-:S07]  /*69b0*/  IMAD.MOV.U32 R29, RZ, RZ, R20 ;  /* 0x000000ffff1d7224 */ /* 0x000fce00078e0014 */
[-C--:B------:R-:W-:Y:S07]  /*69c0*/  HMMA.16816.F32 R20, R4, R30.reuse, R248 ;  /* 0x0000001e0414723c */ /* 0x080fee00000018f8 */
[----:B------:R-:W-:Y:S01]  /*69d0*/  IMAD.MOV.U32 R248, RZ, RZ, R205 ;  /* 0x000000fffff87224 */ /* 0x000fe200078e00cd */
[----:B------:R-:W-:Y:S01]  /*69e0*/  HMMA.16816.F32 R220, R8, R30, R64 ;  /* 0x0000001e08dc723c */ /* 0x000fe20000001840 */
[----:B------:R-:W-:Y:S02]  /*69f0*/  IMAD.MOV.U32 R249, RZ, RZ, R206 ;  /* 0x000000fffff97224 */ /* 0x000fe400078e00ce */
[----:B------:R-:W-:-:S02]  /*6a00*/  IMAD.MOV.U32 R250, RZ, RZ, R207 ;  /* 0x000000fffffa7224 */ /* 0x000fc400078e00cf */
[----:B------:R-:W-:Y:S02]  /*6a10*/  IMAD.MOV.U32 R251, RZ, RZ, R19 ;  /* 0x000000fffffb7224 */ /* 0x000fe400078e0013 */
[----:B------:R-:W-:Y:S01]  /*6a20*/  MOV R67, R14 ;  /* 0x0000000e00437202 */ /* 0x000fe20000000f00 */
[----:B-1----:R-:W-:Y:S08]  /*6a30*/  HMMA.16816.F32 R212, R8, R24, R60 ;  /* 0x0000001808d4723c */ /* 0x002ff0000000183c */
[----:B------:R-:W-:Y:S01]  /*6a40*/  IMAD.MOV.U32 R166, RZ, RZ, R20 ;  /* 0x000000ffffa67224 */ /* 0x000fe200078e0014 */
[----:B------:R-:W-:Y:S01]  /*6a50*/  MOV R165, R21 ;  /* 0x0000001500a57202 */ /* 0x000fe20000000f00 */
[----:B------:R-:W-:-:S02]  /*6a60*/  IMAD.MOV.U32 R161, RZ, RZ, R22 ;  /* 0x000000ffffa17224 */ /* 0x000fc400078e0016 */
[----:B------:R-:W-:Y:S01]  /*6a70*/  IMAD.MOV.U32 R160, RZ, RZ, R23 ;  /* 0x000000ffffa07224 */ /* 0x000fe200078e0017 */
[----:B------:R-:W-:Y:S01]  /*6a80*/  HMMA.16816.F32 R204, R4, R24, R56 ;  /* 0x0000001804cc723c */ /* 0x000fe20000001838 */
[----:B------:R-:W1:Y:S01]  /*6a90*/  LDSM.16.M88.4 R20, [R235] ;  /* 0x00000000eb14783b */ /* 0x000e620000000200 */
[----:B------:R-:W-:Y:S02]  /*6aa0*/  IMAD.MOV.U32 R60, RZ, RZ, R13 ;  /* 0x000000ffff3c7224 */ /* 0x000fe400078e000d */
[----:B------:R-:W-:Y:S02]  /*6ab0*/  IMAD.MOV.U32 R61, RZ, RZ, R12 ;  /* 0x000000ffff3d7224 */ /* 0x000fe400078e000c */
[----:B------:R-:W-:Y:S02]  /*6ac0*/  IMAD.MOV.U32 R62, RZ, RZ, R2 ;  /* 0x000000ffff3e7224 */ /* 0x000fe400078e0002 */
[----:B------:R-:W-:-:S07]  /*6ad0*/  IMAD.MOV.U32 R63, RZ, RZ, R0 ;  /* 0x000000ffff3f7224 */ /* 0x000fce00078e0000 */
[C---:B------:R-:W-:Y:S11]  /*6ae0*/  HMMA.16816.F32 R60, R4.reuse, R26, R60 ;  /* 0x0000001a043c723c */ /* 0x040ff6000000183c */
[----:B------:R-:W-:Y:S11]  /*6af0*/  @!UPT UIADD3 URZ, URZ, URZ, URZ ;  /* 0x0000003f3f3ff290 */ /* 0x000ff6000fffe03f */
[----:B------:R-:W-:Y:S02]  /*6b00*/  @!UPT UIADD3 URZ, URZ, URZ, URZ ;  /* 0x0000003f3f3ff290 */ /* 0x000fe4000fffe03f */
[----:B------:R-:W-:Y:S01]  /*6b10*/  IMAD.MOV.U32 R13, RZ, RZ, R60 ;  /* 0x000000ffff0d7224 */ /* 0x000fe200078e003c */
[----:B------:R-:W-:Y:S01]  /*6b20*/  MOV R2, R62 ;  /* 0x0000003e00027202 */ /* 0x000fe20000000f00 */
[----:B-1----:R-:W-:Y:S01]  /*6b30*/  HMMA.16816.F32 R56, R4, R20, R248 ;  /* 0x000000140438723c */ /* 0x002fe200000018f8 */
[----:B------:R-:W-:Y:S02]  /*6b40*/  IMAD.MOV.U32 R12, RZ, RZ, R61 ;  /* 0x000000ffff0c7224 */ /* 0x000fe400078e003d */
[----:B------:R-:W-:-:S05]  /*6b50*/  IMAD.MOV.U32 R0, RZ, RZ, R63 ;  /* 0x000000ffff007224 */ /* 0x000fca00078e003f */
[----:B------:R-:W-:Y:S01]  /*6b60*/  HMMA.16816.F32 R248, R4, R22, R52 ;  /* 0x0000001604f8723c */ /* 0x000fe20000001834 */
[----:B------:R-:W-:Y:S06]  /*6b70*/  LDSM.16.M88.4 R4, [R233+0x6000] ;  /* 0x00600000e904783b */ /* 0x000fec0000000200 */
[----:B------:R-:W-:Y:S01]  /*6b80*/  IMAD.MOV.U32 R52, RZ, RZ, R67 ;  /* 0x000000ffff347224 */ /* 0x000fe200078e0043 */
[----:B------:R-:W-:Y:S01]  /*6b90*/  HMMA.16816.F32 R60, R8, R20, R36 ;  /* 0x00000014083c723c */ /* 0x000fe20000001824 */
[----:B------:R-:W-:Y:S01]  /*6ba0*/  MOV R53, R28 ;  /* 0x0000001c00357202 */ /* 0x000fe20000000f00 */
[----:B------:R-:W-:-:S02]  /*6bb0*/  IMAD.MOV.U32 R54, RZ, RZ, R29 ;  /* 0x000000ffff367224 */ /* 0x000fc400078e001d */
[----:B------:R-:W-:Y:S01]  /*6bc0*/  LDSM.16.M88.4 R28, [R228+0x2800] ;  /* 0x00280000e41c783b */ /* 0x000fe20000000200 */
[----:B------:R-:W-:-:S03]  /*6bd0*/  IMAD.MOV.U32 R55, RZ, RZ, R242 ;  /* 0x000000ffff377224 */ /* 0x000fc600078e00f2 */
[C---:B------:R-:W-:Y:S01]  /*6be0*/  HMMA.16816.F32 R64, R8.reuse, R26, R40 ;  /* 0x0000001a0840723c */ /* 0x040fe20000001828 */
[----:B------:R-:W-:Y:S02]  /*6bf0*/  IMAD.MOV.U32 R25, RZ, RZ, R56 ;  /* 0x000000ffff197224 */ /* 0x000fe400078e0038 */
[----:B------:R-:W-:Y:S02]  /*6c00*/  IMAD.MOV.U32 R24, RZ, RZ, R57 ;  /* 0x000000ffff187224 */ /* 0x000fe400078e0039 */
[----:B------:R-:W-:Y:S02]  /*6c10*/  IMAD.MOV.U32 R19, RZ, RZ, R58 ;  /* 0x000000ffff137224 */ /* 0x000fe400078e003a */
[----:B------:R-:W-:Y:S01]  /*6c20*/  IMAD.MOV.U32 R14, RZ, RZ, R59 ;  /* 0x000000ffff0e7224 */ /* 0x000fe200078e003b */
[----:B------:R-:W-:Y:S01]  /*6c30*/  HMMA.16816.F32 R32, R8, R22, R32 ;  /* 0x000000160820723c */ /* 0x000fe20000001820 */
[----:B------:R-:W1:Y:S04]  /*6c40*/  LDSM.16.M88.4 R20, [R228+0x2000] ;  /* 0x00200000e414783b */ /* 0x000e680000000200 */
[----:B------:R-:W2:Y:S03]  /*6c50*/  LDSM.16.M88.4 R8, [R233+0x4000] ;  /* 0x00400000e908783b */ /* 0x000ea60000000200 */
[-C--:B-1----:R-:W-:Y:S08]  /*6c60*/  HMMA.16816.F32 R56, R4, R20.reuse, R48 ;  /* 0x000000140438723c */ /* 0x082ff00000001830 */
[----:B--2---:R-:W-:Y:S07]  /*6c70*/  HMMA.16816.F32 R36, R8, R20, R44 ;  /* 0x000000140824723c */ /* 0x004fee000000182c */
[----:B------:R-:W-:Y:S01]  /*6c80*/  IMAD.MOV.U32 R20, RZ, RZ, R166 ;  /* 0x000000ffff147224 */ /* 0x000fe200078e00a6 */
[----:B------:R-:W-:Y:S01]  /*6c90*/  HMMA.16816.F32 R52, R4, R22, R52 ;  /* 0x000000160434723c */ /* 0x000fe20000001834 */
[----:B------:R-:W-:-:S07]  /*6ca0*/  IMAD.MOV.U32 R21, RZ, RZ, R165 ;  /* 0x000000ffff157224 */ /* 0x000fce00078e00a5 */
[C---:B------:R-:W-:Y:S07]  /*6cb0*/  HMMA.16816.F32 R44, R8.reuse, R22, R208 ;  /* 0x00000016082c723c */ /* 0x040fee00000018d0 */
[----:B------:R-:W-:Y:S01]  /*6cc0*/  IMAD.MOV.U32 R22, RZ, RZ, R161 ;  /* 0x000000ffff167224 */ /* 0x000fe200078e00a1 */
[----:B------:R-:W-:Y:S01]  /*6cd0*/  MOV R208, R25 ;  /* 0x0000001900d07202 */ /* 0x000fe20000000f00 */
[----:B------:R-:W-:Y:S01]  /*6ce0*/  IMAD.MOV.U32 R23, RZ, RZ, R160 ;  /* 0x000000ffff177224 */ /* 0x000fe200078e00a0 */
[----:B------:R-:W-:Y:S01]  /*6cf0*/  HMMA.16816.F32 R40, R8, R28, R244 ;  /* 0x0000001c0828723c */ /* 0x000fe200000018f4 */
[----:B------:R-:W-:-:S02]  /*6d00*/  IMAD.MOV.U32 R209, RZ, RZ, R24 ;  /* 0x000000ffffd17224 */ /* 0x000fc400078e0018 */
[----:B------:R-:W1:Y:S01]  /*6d10*/  LDSM.16.M88.4 R24, [R228+0x3000] ;  /* 0x00300000e418783b */ /* 0x000e620000000200 */
[----:B------:R-:W-:Y:S02]  /*6d20*/  IMAD.MOV.U32 R210, RZ, RZ, R19 ;  /* 0x000000ffffd27224 */ /* 0x000fe400078e0013 */
[----:B------:R-:W-:Y:S02]  /*6d30*/  IMAD.MOV.U32 R211, RZ, RZ, R14 ;  /* 0x000000ffffd37224 */ /* 0x000fe400078e000e */
[C---:B------:R-:W-:Y:S01]  /*6d40*/  HMMA.16816.F32 R244, R4.reuse, R30, R20 ;  /* 0x0000001e04f4723c */ /* 0x040fe20000001814 */
[----:B------:R-:W2:Y:S07]  /*6d50*/  LDSM.16.M88.4 R20, [R228+0x3800] ;  /* 0x00380000e414783b */ /* 0x000eae0000000200 */
[----:B------:R-:W-:Y:S08]  /*6d60*/  HMMA.16816.F32 R48, R4, R28, R216 ;  /* 0x0000001c0430723c */ /* 0x000ff000000018d8 */
[----:B------:R-:W-:Y:S07]  /*6d70*/  HMMA.16816.F32 R216, R8, R30, R220 ;  /* 0x0000001e08d8723c */ /* 0x000fee00000018dc */
[----:B------:R-:W-:Y:S01]  /*6d80*/  IMAD.MOV.U32 R220, RZ, RZ, R13 ;  /* 0x000000ffffdc7224 */ /* 0x000fe200078e000d */
[----:B------:R-:W-:Y:S01]  /*6d90*/  MOV R223, R0 ;  /* 0x0000000000df7202 */ /* 0x000fe20000000f00 */
[----:B------:R-:W-:-:S02]  /*6da0*/  IMAD.MOV.U32 R221, RZ, RZ, R12 ;  /* 0x000000ffffdd7224 */ /* 0x000fc400078e000c */
[----:B------:R-:W-:Y:S01]  /*6db0*/  IMAD.MOV.U32 R222, RZ, RZ, R2 ;  /* 0x000000ffffde7224 */ /* 0x000fe200078e0002 */
[C---:B-1----:R-:W-:Y:S08]  /*6dc0*/  HMMA.16816.F32 R28, R4.reuse, R24, R204 ;  /* 0x00000018041c723c */ /* 0x042ff000000018cc */
[C---:B------:R-:W-:Y:S08]  /*6dd0*/  HMMA.16816.F32 R220, R4.reuse, R26, R220 ;  /* 0x0000001a04dc723c */ /* 0x040ff000000018dc */
[C---:B--2---:R-:W-:Y:S08]  /*6de0*/  HMMA.16816.F32 R204, R4.reuse, R20, R208 ;  /* 0x0000001404cc723c */ /* 0x044ff000000018d0 */
[----:B------:R-:W-:Y:S08]  /*6df0*/  HMMA.16816.F32 R4, R4, R22, R248 ;  /* 0x000000160404723c */ /* 0x000ff000000018f8 */
[C---:B------:R-:W-:Y:S08]  /*6e00*/  HMMA.16816.F32 R212, R8.reuse, R24, R212 ;  /* 0x0000001808d4723c */ /* 0x040ff000000018d4 */
[----:B------:R-:W-:Y:S01]  /*6e10*/  HMMA.16816.F32 R248, R8, R20, R60 ;  /* 0x0000001408f8723c */ /* 0x000fe2000000183c */
        /* <DEDUP_REMOVED lines=8> */
[----:B------:R-:W-:-:S05]  /*6ea0*/  IMAD.MOV.U32 R12, RZ, RZ, R4 ;  /* 0x000000ffff0c7224 */ /* 0x000fca00078e0004 */
[----:B------:R-:W-:Y:S01]  /*6eb0*/  HMMA.16816.F32 R4, R8, R22, R32 ;  /* 0x000000160804723c */ /* 0x000fe20000001820 */
[----:B------:R-:W-:Y:S04]  /*6ec0*/  LDSM.16.M88.4 R20, [R227+0x2000] ;  /* 0x00200000e314783b */ /* 0x000fe80000000200 */
[----:B------:R-:W1:Y:S11]  /*6ed0*/  LDSM.16.M88.4 R8, [R232+0x4000] ;  /* 0x00400000e808783b */ /* 0x000e760000000200 */
[----:B------:R-:W-:Y:S08]  /*6ee0*/  @!UPT UIADD3 URZ, URZ, URZ, URZ ;  /* 0x0000003f3f3ff290 */ /* 0x000ff0000fffe03f */
[----:B------:R-:W-:Y:S02]  /*6ef0*/  IMAD.MOV.U32 R24, RZ, RZ, R4 ;  /* 0x000000ffff187224 */ /* 0x000fe400078e0004 */
[----:B------:R-:W-:Y:S02]  /*6f00*/  IMAD.MOV.U32 R242, RZ, RZ, R5 ;  /* 0x000000fffff27224 */ /* 0x000fe400078e0005 */
[----:B------:R-:W-:Y:S02]  /*6f10*/  IMAD.MOV.U32 R2, RZ, RZ, R6 ;  /* 0x000000ffff027224 */ /* 0x000fe400078e0006 */
[----:B------:R-:W-:Y:S02]  /*6f20*/  IMAD.MOV.U32 R0, RZ, RZ, R7 ;  /* 0x000000ffff007224 */ /* 0x000fe400078e0007 */
[----:B------:R-:W2:Y:S01]  /*6f30*/  LDSM.16.M88.4 R4, [R232+0x6000] ;  /* 0x00600000e804783b */ /* 0x000ea20000000200 */
[-C--:B-1----:R-:W-:Y:S08]  /*6f40*/  HMMA.16816.F32 R60, R8, R20.reuse, R36 ;  /* 0x00000014083c723c */ /* 0x082ff00000001824 */
[C---:B--2---:R-:W-:Y:S07]  /*6f50*/  HMMA.16816.F32 R64, R4.reuse, R20, R56 ;  /* 0x000000140440723c */ /* 0x044fee0000001838 */
[----:B------:R-:W-:Y:S01]  /*6f60*/  IMAD.MOV.U32 R59, RZ, RZ, R24 ;  /* 0x000000ffff3b7224 */ /* 0x000fe200078e0018 */
[-C--:B------:R-:W-:Y:S01]  /*6f70*/  HMMA.16816.F32 R204, R4, R22.reuse, R52 ;  /* 0x0000001604cc723c */ /* 0x080fe20000001834 */
[----:B------:R-:W1:Y:S07]  /*6f80*/  LDSM.16.M88.4 R24, [R227+0x2800] ;  /* 0x00280000e318783b */ /* 0x000e6e0000000200 */
[----:B------:R-:W-:Y:S01]  /*6f90*/  HMMA.16816.F32 R52, R8, R22, R44 ;  /* 0x000000160834723c */ /* 0x000fe2000000182c */
[----:B------:R-:W2:Y:S07]  /*6fa0*/  LDSM.16.M88.4 R20, [R227+0x3000] ;  /* 0x00300000e314783b */ /* 0x000eae0000000200 */
[C---:B-1----:R-:W-:Y:S08]  /*6fb0*/  HMMA.16816.F32 R32, R4.reuse, R24, R48 ;  /* 0x000000180420723c */ /* 0x042ff00000001830 */
[----:B------:R-:W-:Y:S07]  /*6fc0*/  HMMA.16816.F32 R48, R4, R26, R244 ;  /* 0x0000001a0430723c */ /* 0x000fee00000018f4 */
[----:B------:R-:W-:Y:S01]  /*6fd0*/  IMAD.MOV.U32 R246, RZ, RZ, R2 ;  /* 0x000000fffff67224 */ /* 0x000fe200078e0002 */
[----:B------:R-:W-:Y:S01]  /*6fe0*/  HMMA.16816.F32 R40, R8, R24, R40 ;  /* 0x000000180828723c */ /* 0x000fe20000001828 */
[----:B------:R-:W1:Y:S01]  /*6ff0*/  S2R R2, SR_TID.X ;  /* 0x0000000000027919 */ /* 0x000e620000002100 */
[----:B------:R-:W-:Y:S01]  /*7000*/  IMAD.MOV.U32 R247, RZ, RZ, R0 ;  /* 0x000000fffff77224 */ /* 0x000fe200078e0000 */
[----:B------:R-:W-:Y:S01]  /*7010*/  IADD3 R0, R252, -0x2, RZ ;  /* 0xfffffffefc007810 */ /* 0x000fe20007ffe0ff */
[----:B------:R-:W-:Y:S01]  /*7020*/  IMAD.MOV.U32 R245, RZ, RZ, R242 ;  /* 0x000000fffff57224 */ /* 0x000fe200078e00f2 */
[----:B------:R-:W-:-:S03]  /*7030*/  MOV R244, R59 ;  /* 0x0000003b00f47202 */ /* 0x000fc60000000f00 */
[C---:B------:R-:W-:Y:S08]  /*7040*/  HMMA.16816.F32 R24, R8.reuse, R26, R216 ;  /* 0x0000001a0818723c */ /* 0x040ff000000018d8 */
[-C--:B--2---:R-:W-:Y:S08]  /*7050*/  HMMA.16816.F32 R36, R8, R20.reuse, R212 ;  /* 0x000000140824723c */ /* 0x084ff000000018d4 */
[----:B------:R-:W-:Y:S01]  /*7060*/  HMMA.16816.F32 R28, R4, R20, R28 ;  /* 0x00000014041c723c */ /* 0x000fe2000000181c */
[----:B-1----:R-:W-:-:S05]  /*7070*/  IMAD.SHL.U32 R2, R2, 0x2, RZ ;  /* 0x0000000202027824 */ /* 0x002fca00078e00ff */
[----:B------:R-:W-:Y:S02]  /*7080*/  LOP3.LUT R2, R2, 0x6, RZ, 0xc0, !PT ;  /* 0x0000000602027812 */ /* 0x000fe400078ec0ff */
[----:B------:R-:W-:Y:S03]  /*7090*/  HMMA.16816.F32 R56, R4, R22, R220 ;  /* 0x000000160438723c */ /* 0x000fe600000018dc */
[----:B------:R-:W-:-:S05]  /*70a0*/  IMAD R0, R0, 0x40, R2 ;  /* 0x0000004000007824 */ /* 0x000fca00078e0202 */
[C---:B------:R-:W-:Y:S01]  /*70b0*/  ISETP.GE.AND P2, PT, R0.reuse, R17, PT ;  /* 0x000000110000720c */ /* 0x040fe20003f46270 */
[----:B------:R-:W-:Y:S01]  /*70c0*/  HMMA.16816.F32 R20, R8, R22, R208 ;  /* 0x000000160814723c */ /* 0x000fe200000018d0 */
[C---:B------:R-:W-:Y:S02]  /*70d0*/  IADD3 R2, R0.reuse, 0x1, RZ ;  /* 0x0000000100027810 */ /* 0x040fe40007ffe0ff */
[----:B------:R-:W-:Y:S02]  /*70e0*/  ISETP.GE.AND P3, PT, R0, R15, PT ;  /* 0x0000000f0000720c */ /* 0x000fe40003f66270 */
[----:B------:R-:W-:Y:S02]  /*70f0*/  FSEL R44, R60, -INF , !P2 ;  /* 0xff8000003c2c7808 */ /* 0x000fe40005000000 */
[C---:B------:R-:W-:Y:S02]  /*7100*/  ISETP.GE.AND P6, PT, R2.reuse, R17, PT ;  /* 0x000000110200720c */ /* 0x040fe40003fc6270 */
[----:B------:R-:W-:-:S02]  /*7110*/  ISETP.GE.AND P5, PT, R2, R18, PT ;  /* 0x000000120200720c */ /* 0x000fc40003fa6270 */
[C---:B------:R-:W-:Y:S02]  /*7120*/  ISETP.GE.AND P1, PT, R2.reuse, R15, PT ;  /* 0x0000000f0200720c */ /* 0x040fe40003f26270 */
[----:B------:R-:W-:Y:S02]  /*7130*/  ISETP.GE.AND P0, PT, R2, R16, PT ;  /* 0x000000100200720c */ /* 0x000fe40003f06270 */
[C---:B------:R-:W-:Y:S02]  /*7140*/  ISETP.GE.AND P4, PT, R0.reuse, R18, PT ;  /* 0x000000120000720c */ /* 0x040fe40003f86270 */
[C---:B------:R-:W-:Y:S02]  /*7150*/  ISETP.GE.AND P2, PT, R0.reuse, R16, PT ;  /* 0x000000100000720c */ /* 0x040fe40003f46270 */
[----:B------:R-:W-:Y:S02]  /*7160*/  IADD3 R2, R0, 0x8, RZ ;  /* 0x0000000800027810 */ /* 0x000fe40007ffe0ff */
[----:B------:R-:W-:-:S02]  /*7170*/  FSEL R60, R64, -INF , !P3 ;  /* 0xff800000403c7808 */ /* 0x000fc40005800000 */
[----:B------:R-:W-:Y:S02]  /*7180*/  FSEL R46, R62, -INF , !P4 ;  /* 0xff8000003e2e7808 */ /* 0x000fe40006000000 */
[----:B------:R-:W-:Y:S02]  /*7190*/  FSEL R64, R66, -INF , !P2 ;  /* 0xff80000042407808 */ /* 0x000fe40005000000 */
[----:B------:R-:W-:Y:S02]  /*71a0*/  FSEL R65, R65, -INF , !P1 ;  /* 0xff80000041417808 */ /* 0x000fe40004800000 */
[C---:B------:R-:W-:Y:S02]  /*71b0*/  ISETP.GE.AND P4, PT, R2.reuse, R17, PT ;  /* 0x000000110200720c */ /* 0x040fe40003f86270 */
[C---:B------:R-:W-:Y:S02]  /*71c0*/  ISETP.GE.AND P3, PT, R2.reuse, R18, PT ;  /* 0x000000120200720c */ /* 0x040fe40003f66270 */
[----:B------:R-:W-:-:S02]  /*71d0*/  ISETP.GE.AND P2, PT, R2, R15, PT ;  /* 0x0000000f0200720c */ /* 0x000fc40003f46270 */
[----:B------:R-:W-:Y:S02]  /*71e0*/  ISETP.GE.AND P1, PT, R2, R16, PT ;  /* 0x000000100200720c */ /* 0x000fe40003f26270 */
[----:B------:R-:W-:Y:S02]  /*71f0*/  IADD3 R2, R0, 0x9, RZ ;  /* 0x0000000900027810 */ /* 0x000fe40007ffe0ff */
[----:B------:R-:W-:Y:S02]  /*7200*/  FSEL R45, R61, -INF , !P6 ;  /* 0xff8000003d2d7808 */ /* 0x000fe40007000000 */
[----:B------:R-:W-:Y:S02]  /*7210*/  FSEL R67, R67, -INF , !P0 ;  /* 0xff80000043437808 */ /* 0x000fe40004000000 */
[----:B------:R-:W-:Y:S02]  /*7220*/  FSEL R61, R63, -INF , !P5 ;  /* 0xff8000003f3d7808 */ /* 0x000fe40006800000 */
[----:B------:R-:W-:-:S02]  /*7230*/  FSEL R52, R52, -INF , !P4 ;  /* 0xff80000034347808 */ /* 0x000fc40006000000 */
[C---:B------:R-:W-:Y:S02]  /*7240*/  ISETP.GE.AND P6, PT, R2.reuse, R17, PT ;  /* 0x000000110200720c */ /* 0x040fe40003fc6270 */
[C---:B------:R-:W-:Y:S02]  /*7250*/  ISETP.GE.AND P5, PT, R2.reuse, R18, PT ;  /* 0x000000120200720c */ /* 0x040fe40003fa6270 */
[C---:B------:R-:W-:Y:S02]  /*7260*/  ISETP.GE.AND P0, PT, R2.reuse, R15, PT ;  /* 0x0000000f0200720c */ /* 0x040fe40003f06270 */
[----:B------:R-:W-:Y:S02]  /*7270*/  ISETP.GE.AND P4, PT, R2, R16, PT ;  /* 0x000000100200720c */ /* 0x000fe40003f86270 */
        /* <DEDUP_REMOVED lines=19> */
[----:B------:R-:W-:Y:S01]  /*73b0*/  FSEL R219, R42, -INF , !P2 ;  /* 0xff8000002adb7808 */ /* 0x000fe20005000000 */
[----:B------:R-:W-:Y:S01]  /*73c0*/  IMAD.MOV.U32 R42, RZ, RZ, R252 ;  /* 0x000000ffff2a7224 */ /* 0x000fe200078e00fc */
[----:B------:R-:W-:-:S02]  /*73d0*/  FSEL R220, R32, -INF , !P1 ;  /* 0xff80000020dc7808 */ /* 0x000fc40004800000 */
[----:B------:R-:W-:Y:S01]  /*73e0*/  FSEL R242, R34, -INF , !P0 ;  /* 0xff80000022f27808 */ /* 0x000fe20004000000 */
[----:B------:R-:W-:Y:S01]  /*73f0*/  IMAD.MOV.U32 R34, RZ, RZ, R13 ;  /* 0x000000ffff227224 */ /* 0x000fe200078e000d */
[----:B------:R-:W-:Y:S02]  /*7400*/  FSEL R211, R41, -INF , !P6 ;  /* 0xff80000029d37808 */ /* 0x000fe40007000000 */
[C---:B------:R-:W-:Y:S02]  /*7410*/  ISETP.GE.AND P2, PT, R2.reuse, R17, PT ;  /* 0x000000110200720c */ /* 0x040fe40003f46270 */
[C---:B------:R-:W-:Y:S02]  /*7420*/  ISETP.GE.AND P1, PT, R2.reuse, R18, PT ;  /* 0x000000120200720c */ /* 0x040fe40003f26270 */
[C---:B------:R-:W-:Y:S02]  /*7430*/  ISETP.GE.AND P0, PT, R2.reuse, R15, PT ;  /* 0x0000000f0200720c */ /* 0x040fe40003f06270 */
[----:B------:R-:W-:-:S02]  /*7440*/  ISETP.GE.AND P6, PT, R2, R16, PT ;  /* 0x000000100200720c */ /* 0x000fc40003fc6270 */
[----:B------:R-:W-:Y:S02]  /*7450*/  IADD3 R2, R0, 0x19, RZ ;  /* 0x0000001900027810 */ /* 0x000fe40007ffe0ff */
[----:B------:R-:W-:Y:S01]  /*7460*/  FSEL R214, R43, -INF , !P5 ;  /* 0xff8000002bd67808 */ /* 0x000fe20006800000 */
[----:B------:R-:W-:Y:S01]  /*7470*/  IMAD.MOV.U32 R43, RZ, RZ, R14 ;  /* 0x000000ffff2b7224 */ /* 0x000fe200078e000e */
[----:B------:R-:W-:Y:S01]  /*7480*/  FSEL R217, R33, -INF , !P4 ;  /* 0xff80000021d97808 */ /* 0x000fe20006000000 */
[----:B------:R-:W-:Y:S01]  /*7490*/  IMAD.MOV.U32 R33, RZ, RZ, R19 ;  /* 0x000000ffff217224 */ /* 0x000fe200078e0013 */
[----:B------:R-:W-:Y:S02]  /*74a0*/  FSEL R223, R35, -INF , !P3 ;  /* 0xff80000023df7808 */ /* 0x000fe40005800000 */
[----:B------:R-:W-:Y:S01]  /*74b0*/  FSEL R205, R24, -INF , !P2 ;  /* 0xff80000018cd7808 */ /* 0x000fe20005000000 */
[----:B------:R-:W-:Y:S01]  /*74c0*/  IMAD.MOV.U32 R24, RZ, RZ, R166 ;  /* 0x000000ffff187224 */ /* 0x000fe200078e00a6 */
[----:B------:R-:W-:-:S02]  /*74d0*/  ISETP.GE.AND P4, PT, R2, R17, PT ;  /* 0x000000110200720c */ /* 0x000fc40003f86270 */
[C---:B------:R-:W-:Y:S02]  /*74e0*/  ISETP.GE.AND P3, PT, R2.reuse, R18, PT ;  /* 0x000000120200720c */ /* 0x040fe40003f66270 */
[C---:B------:R-:W-:Y:S02]  /*74f0*/  ISETP.GE.AND P5, PT, R2.reuse, R15, PT ;  /* 0x0000000f0200720c */ /* 0x040fe40003fa6270 */
[----:B------:R-:W-:Y:S02]  /*7500*/  ISETP.GE.AND P2, PT, R2, R16, PT ;  /* 0x000000100200720c */ /* 0x000fe40003f46270 */
[----:B------:R-:W-:Y:S02]  /*7510*/  IADD3 R2, R0, 0x20, RZ ;  /* 0x0000002000027810 */ /* 0x000fe40007ffe0ff */
[----:B------:R-:W-:Y:S01]  /*7520*/  FSEL R208, R26, -INF , !P1 ;  /* 0xff8000001ad07808 */ /* 0x000fe20004800000 */
[----:B------:R-:W-:Y:S01]  /*7530*/  IMAD.MOV.U32 R26, RZ, RZ, R161 ;  /* 0x000000ffff1a7224 */ /* 0x000fe200078e00a1 */
[----:B------:R-:W-:-:S02]  /*7540*/  FSEL R212, R48, -INF , !P0 ;  /* 0xff80000030d47808 */ /* 0x000fc40004000000 */
[----:B------:R-:W-:Y:S02]  /*7550*/  FSEL R222, R50, -INF , !P6 ;  /* 0xff80000032de7808 */ /* 0x000fe40007000000 */
        /* <DEDUP_REMOVED lines=8> */
[----:B------:R-:W-:Y:S02]  /*75e0*/  FSEL R32, R25, -INF , !P4 ;  /* 0xff80000019207808 */ /* 0x000fe40006000000 */
[----:B------:R-:W-:Y:S01]  /*75f0*/  FSEL R41, R27, -INF , !P3 ;  /* 0xff8000001b297808 */ /* 0x000fe20005800000 */
[----:B------:R-:W-:Y:S01]  /*7600*/  IMAD.MOV.U32 R27, RZ, RZ, R160 ;  /* 0x000000ffff1b7224 */ /* 0x000fe200078e00a0 */
[----:B------:R-:W-:Y:S02]  /*7610*/  FSEL R215, R36, -INF , !P1 ;  /* 0xff80000024d77808 */ /* 0x000fe40004800000 */
[----:B------:R-:W-:-:S02]  /*7620*/  ISETP.GE.AND P4, PT, R2, R17, PT ;  /* 0x000000110200720c */ /* 0x000fc40003f86270 */
[C---:B------:R-:W-:Y:S02]  /*7630*/  ISETP.GE.AND P3, PT, R2.reuse, R18, PT ;  /* 0x000000120200720c */ /* 0x040fe40003f66270 */
[C---:B------:R-:W-:Y:S02]  /*7640*/  ISETP.GE.AND P2, PT, R2.reuse, R15, PT ;  /* 0x0000000f0200720c */ /* 0x040fe40003f46270 */
[----:B------:R-:W-:Y:S02]  /*7650*/  ISETP.GE.AND P1, PT, R2, R16, PT ;  /* 0x000000100200720c */ /* 0x000fe40003f26270 */
[----:B------:R-:W-:Y:S02]  /*7660*/  IADD3 R2, R0, 0x28, RZ ;  /* 0x0000002800027810 */ /* 0x000fe40007ffe0ff */
[----:B------:R-:W-:Y:S02]  /*7670*/  MOV R25, R165 ;  /* 0x000000a500197202 */ /* 0x000fe40000000f00 */
        /* <DEDUP_REMOVED lines=11> */
[C---:B------:R-:W-:Y:S02]  /*7730*/  ISETP.GE.AND P2, PT, R2.reuse, R17, PT ;  /* 0x000000110200720c */ /* 0x040fe40003f46270 */
[----:B------:R-:W-:-:S02]  /*7740*/  ISETP.GE.AND P1, PT, R2, R18, PT ;  /* 0x000000120200720c */ /* 0x000fc40003f26270 */
[----:B------:R-:W-:Y:S02]  /*7750*/  FSEL R213, R39, -INF , !P3 ;  /* 0xff80000027d57808 */ /* 0x000fe40005800000 */
[----:B------:R-:W-:Y:S02]  /*7760*/  FSEL R204, R20, -INF , !P0 ;  /* 0xff80000014cc7808 */ /* 0x000fe40004000000 */
[----:B------:R-:W-:Y:S02]  /*7770*/  FSEL R206, R22, -INF , !P6 ;  /* 0xff80000016ce7808 */ /* 0x000fe40007000000 */
[----:B------:R-:W-:Y:S02]  /*7780*/  FSEL R38, R21, -INF , !P2 ;  /* 0xff80000015267808 */ /* 0x000fe40005000000 */
[----:B------:R-:W-:Y:S02]  /*7790*/  FSEL R39, R23, -INF , !P1 ;  /* 0xff80000017277808 */ /* 0x000fe40004800000 */
[----:B------:R-:W1:Y:S01]  /*77a0*/  LDSM.16.M88.4 R20, [R227+0x3800] ;  /* 0x00380000e314783b */ /* 0x000e620000000200 */
[----:B------:R-:W-:Y:S01]  /*77b0*/  IADD3 R13, R0, 0x30, RZ ;  /* 0x00000030000d7810 */ /* 0x000fe20007ffe0ff */
[----:B------:R-:W-:-:S04]  /*77c0*/  DEPBAR.LE SB0, 0x0 ;  /* 0x000080000000791a */ /* 0x000fc80000000000 */
[----:B------:R-:W-:Y:S02]  /*77d0*/  MOV R35, R12 ;  /* 0x0000000c00237202 */ /* 0x000fe40000000f00 */
[-C--:B------:R-:W-:Y:S02]  /*77e0*/  ISETP.GE.AND P6, PT, R13, R17.reuse, PT ;  /* 0x000000110d00720c */ /* 0x080fe40003fc6270 */
[----:B------:R-:W-:Y:S02]  /*77f0*/  IADD3 R12, R0, 0x31, RZ ;  /* 0x00000031000c7810 */ /* 0x000fe40007ffe0ff */
[----:B------:R-:W-:Y:S02]  /*7800*/  P2R R14, PR, RZ, 0x40 ;  /* 0x00000040ff0e7803 */ /* 0x000fe40000000000 */
[----:B------:R-:W-:Y:S02]  /*7810*/  ISETP.GE.AND P6, PT, R12, R17, PT ;  /* 0x000000110c00720c */ /* 0x000fe40003fc6270 */
[----:B------:R-:W-:-:S02]  /*7820*/  ISETP.GE.AND P3, PT, R2, R15, PT ;  /* 0x0000000f0200720c */ /* 0x000fc40003f66270 */
[----:B------:R-:W-:Y:S02]  /*7830*/  ISETP.GE.AND P0, PT, R2, R16, PT ;  /* 0x000000100200720c */ /* 0x000fe40003f06270 */
[----:B------:R-:W-:Y:S02]  /*7840*/  P2R R19, PR, RZ, 0x40 ;  /* 0x00000040ff137803 */ /* 0x000fe40000000000 */
[----:B------:R-:W-:Y:S02]  /*7850*/  ISETP.NE.AND P6, PT, R14, RZ, PT ;  /* 0x000000ff0e00720c */ /* 0x000fe40003fc5270 */
        /* <DEDUP_REMOVED lines=8> */
[----:B------:R-:W-:Y:S01]  /*78e0*/  BAR.SYNC.DEFER_BLOCKING 0x0 ;  /* 0x0000000000007b1d */ /* 0x000fe20000010000 */
[----:B------:R-:W-:-:S02]  /*78f0*/  ISETP.GE.AND P2, PT, R12, R18, PT ;  /* 0x000000120c00720c */ /* 0x000fc40003f46270 */
[C---:B------:R-:W-:Y:S02]  /*7900*/  IADD3 R2, R0.reuse, 0x38, RZ ;  /* 0x0000003800027810 */ /* 0x040fe40007ffe0ff */
[-C--:B------:R-:W-:Y:S01]  /*7910*/  ISETP.GE.AND P3, PT, R13, R18.reuse, PT ;  /* 0x000000120d00720c */ /* 0x080fe20003f66270 */
[----:B------:R2:W-:Y:S01]  /*7920*/  STL [R1+0x8], R14 ;  /* 0x0000080e01007387 */ /* 0x0005e20000100800 */
[----:B------:R-:W-:Y:S01]  /*7930*/  IADD3 R0, R0, 0x39, RZ ;  /* 0x0000003900007810 */ /* 0x000fe20007ffe0ff */
[----:B-1----:R-:W-:Y:S01]  /*7940*/  HMMA.16816.F32 R28, R8, R20, R248 ;  /* 0x00000014081c723c */ /* 0x002fe200000018f8 */
[-C--:B------:R-:W-:Y:S02]  /*7950*/  ISETP.GE.AND P5, PT, R2, R17.reuse, PT ;  /* 0x000000110200720c */ /* 0x080fe40003fa6270 */
[----:B------:R-:W-:Y:S02]  /*7960*/  ISETP.GE.AND P4, PT, R0, R17, PT ;  /* 0x000000110000720c */ /* 0x000fe40003f86270 */
[----:B------:R-:W-:-:S02]  /*7970*/  ISETP.GE.AND P1, PT, R2, R18, PT ;  /* 0x000000120200720c */ /* 0x000fc40003f26270 */
[----:B------:R-:W-:Y:S01]  /*7980*/  ISETP.GE.AND P0, PT, R0, R18, PT ;  /* 0x000000120000720c */ /* 0x000fe20003f06270 */
[C---:B------:R-:W-:Y:S08]  /*7990*/  HMMA.16816.F32 R24, R4.reuse, R20, R24 ;  /* 0x000000140418723c */ /* 0x040ff00000001818 */
[-C--:B------:R-:W-:Y:S08]  /*79a0*/  HMMA.16816.F32 R4, R4, R22.reuse, R56 ;  /* 0x000000160404723c */ /* 0x080ff00000001838 */
[----:B------:R-:W-:Y:S01]  /*79b0*/  FSEL R35, R31, -INF , !P2 ;  /* 0xff8000001f237808 */ /* 0x000fe20005000000 */
[----:B------:R-:W-:Y:S01]  /*79c0*/  HMMA.16816.F32 R8, R8, R22, R244 ;  /* 0x000000160808723c */ /* 0x000fe200000018f4 */
[----:B------:R-:W-:-:S02]  /*79d0*/  ISETP.GE.AND P2, PT, R2, R15, PT ;  /* 0x0000000f0200720c */ /* 0x000fc40003f46270 */
[----:B------:R-:W-:Y:S02]  /*79e0*/  FSEL R37, R28, -INF , !P6 ;  /* 0xff8000001c257808 */ /* 0x000fe40007000000 */
[----:B------:R-:W-:Y:S02]  /*79f0*/  ISETP.NE.AND P6, PT, R19, RZ, PT ;  /* 0x000000ff1300720c */ /* 0x000fe40003fc5270 */
[----:B------:R-:W-:Y:S02]  /*7a00*/  FSEL R36, R30, -INF , !P3 ;  /* 0xff8000001e247808 */ /* 0x000fe40005800000 */
[----:B------:R-:W-:Y:S02]  /*7a10*/  FSEL R22, R29, -INF , !P6 ;  /* 0xff8000001d167808 */ /* 0x000fe40007000000 */
[-C--:B------:R-:W-:Y:S02]  /*7a20*/  ISETP.GE.AND P6, PT, R13, R15.reuse, PT ;  /* 0x0000000f0d00720c */ /* 0x080fe40003fc6270 */
[----:B------:R-:W-:-:S02]  /*7a30*/  ISETP.GE.AND P3, PT, R12, R15, PT ;  /* 0x0000000f0c00720c */ /* 0x000fc40003f66270 */
[----:B------:R-:W-:Y:S02]  /*7a40*/  FSEL R250, R4, -INF , !P2 ;  /* 0xff80000004fa7808 */ /* 0x000fe40005000000 */
[----:B------:R-:W-:Y:S02]  /*7a50*/  ISETP.GE.AND P2, PT, R12, R16, PT ;  /* 0x000000100c00720c */ /* 0x000fe40003f46270 */
[----:B------:R-:W-:Y:S02]  /*7a60*/  FSEL R245, R24, -INF , !P6 ;  /* 0xff80000018f57808 */ /* 0x000fe40007000000 */
[----:B------:R-:W-:Y:S02]  /*7a70*/  FSEL R248, R27, -INF , !P2 ;  /* 0xff8000001bf87808 */ /* 0x000fe40005000000 */
[----:B------:R-:W-:Y:S02]  /*7a80*/  ISETP.NE.AND P2, PT, R51, 0x2, PT ;  /* 0x000000023300780c */ /* 0x000fe40003f45270 */
[----:B------:R-:W-:-:S02]  /*7a90*/  FSEL R244, R25, -INF , !P3 ;  /* 0xff80000019f47808 */ /* 0x000fc40005800000 */
[----:B------:R-:W-:Y:S02]  /*7aa0*/  ISETP.GE.AND P6, PT, R0, R15, PT ;  /* 0x0000000f0000720c */ /* 0x000fe40003fc6270 */
[-C--:B------:R-:W-:Y:S02]  /*7ab0*/  ISETP.GE.AND P3, PT, R13, R16.reuse, PT ;  /* 0x000000100d00720c */ /* 0x080fe40003f66270 */
[----:B------:R-:W-:Y:S02]  /*7ac0*/  FSEL R249, R5, -INF , !P6 ;  /* 0xff80000005f97808 */ /* 0x000fe40007000000 */
[----:B------:R-:W-:Y:S02]  /*7ad0*/  FSEL R251, R26, -INF , !P3 ;  /* 0xff8000001afb7808 */ /* 0x000fe40005800000 */
[-C--:B------:R-:W-:Y:S02]  /*7ae0*/  ISETP.GE.AND P6, PT, R2, R16.reuse, PT ;  /* 0x000000100200720c */ /* 0x080fe40003fc6270 */
[----:B------:R-:W-:-:S02]  /*7af0*/  ISETP.GE.AND P3, PT, R0, R16, PT ;  /* 0x000000100000720c */ /* 0x000fc40003f66270 */
[----:B------:R-:W-:Y:S02]  /*7b00*/  FSEL R247, R6, -INF , !P6 ;  /* 0xff80000006f77808 */ /* 0x000fe40007000000 */
[----:B------:R-:W-:Y:S02]  /*7b10*/  FSEL R246, R7, -INF , !P3 ;  /* 0xff80000007f67808 */ /* 0x000fe40005800000 */
[----:B------:R-:W-:Y:S02]  /*7b20*/  FSEL R19, R8, -INF , !P5 ;  /* 0xff80000008137808 */ /* 0x000fe40006800000 */
[----:B------:R-:W-:Y:S02]  /*7b30*/  FSEL R18, R9, -INF , !P4 ;  /* 0xff80000009127808 */ /* 0x000fe40006000000 */
[----:B------:R-:W-:Y:S02]  /*7b40*/  FSEL R34, R10, -INF , !P1 ;  /* 0xff8000000a227808 */ /* 0x000fe40004800000 */
[----:B------:R-:W-:Y:S01]  /*7b50*/  FSEL R33, R11, -INF , !P0 ;  /* 0xff8000000b217808 */ /* 0x000fe20004000000 */
[----:B------:R-:W-:Y:S05]  /*7b60*/  @!P2 BRA `(.L_x_3) ;  /* 0x000001e00000a947 */ /* 0x000fea0003800000 */
[----:B--2---:R-:W2:Y:S04]  /*7b70*/  LDL.64 R48, [R1+0x28] ;  /* 0x0000280001307983 */ /* 0x004ea80000100a00 */
[----:B------:R-:W3:Y:S01]  /*7b80*/  LDL.64 R42, [R1+0x20] ;  /* 0x00002000012a7983 */ /* 0x000ee20000100a00 */
[----:B------:R-:W-:-:S04]  /*7b90*/  IADD3 R4, R51, -0x3, RZ ;  /* 0xfffffffd33047810 */ /* 0x000fc80007ffe0ff */
[----:B------:R-:W-:-:S05]  /*7ba0*/  SHF.R.S32.HI R0, RZ, 0x1f, R4 ;  /* 0x0000001fff007819 */ /* 0x000fca0000011404 */
[----:B------:R-:W-:-:S04]  /*7bb0*/  IMAD R0, R0, c[0x0][0x198], RZ ;  /* 0x0000660000007a24 */ /* 0x000fc800078e02ff */
[C---:B------:R-:W-:Y:S02]  /*7bc0*/  IMAD R0, R4.reuse, c[0x0][0x19c], R0 ;  /* 0x0000670004007a24 */ /* 0x040fe400078e0200 */
[----:B------:R-:W-:-:S04]  /*7bd0*/  IMAD.WIDE.U32 R4, R4, c[0x0][0x198], RZ ;  /* 0x0000660004047a25 */ /* 0x000fc800078e00ff */
[----:B------:R-:W-:Y:S01]  /*7be0*/  IMAD.IADD R2, R5, 0x1, R0 ;  /* 0x0000000105027824 */ /* 0x000fe200078e0200 */
[----:B--2---:R-:W-:-:S04]  /*7bf0*/  LEA R0, P0, R4, R48, 0x6 ;  /* 0x0000003004007211 */ /* 0x004fc800078030ff */
[----:B---3--:R-:W-:Y:S02]  /*7c00*/  LEA.HI.X R2, R4, R43, R2, 0x6, P0 ;  /* 0x0000002b04027211 */ /* 0x008fe400000f3402 */
[----:B------:R-:W-:-:S04]  /*7c10*/  LEA R6, P0, R0, c[0x0][0x168], 0x1 ;  /* 0x00005a0000067a11 */ /* 0x000fc800078008ff */
[----:B------:R-:W-:Y:S02]  /*7c20*/  LEA.HI.X R7, R0, c[0x0][0x16c], R2, 0x1, P0 ;  /* 0x00005b0000077a11 */ /* 0x000fe400000f0c02 */
[----:B------:R-:W-:-:S03]  /*7c30*/  IADD3 R4, P0, R6, UR8, RZ ;  /* 0x0000000806047c10 */ /* 0x000fc6000ff1e0ff */
[----:B------:R-:W-:Y:S01]  /*7c40*/  @!PT LDS RZ, [RZ] ;  /* 0x00000000fffff984 */ /* 0x000fe20000000800 */
[----:B------:R-:W-:Y:S01]  /*7c50*/  @!PT LDS RZ, [RZ] ;  /* 0x00000000fffff984 */ /* 0x000fe20000000800 */
[----:B------:R-:W-:Y:S01]  /*7c60*/  @!PT LDS RZ, [RZ] ;  /* 0x00000000fffff984 */ /* 0x000fe20000000800 */
[----:B------:R1:W-:Y:S01]  /*7c70*/  LDGSTS.E.BYPASS.LTC128B.128 [R243+0x8000], [R6.64] ;  /* 0x0800000006f37fae */ /* 0x0003e2000b901d50 */
[----:B------:R-:W-:-:S03]  /*7c80*/  IADD3.X R5, R7, UR6, RZ, P0, !PT ;  /* 0x0000000607057c10 */ /* 0x000fc600087fe4ff */
[----:B------:R1:W-:Y:S04]  /*7c90*/  LDGSTS.E.BYPASS.LTC128B.128 [R243+0xa000], [R6.64+0x80] ;  /* 0x0a00008006f37fae */ /* 0x0003e8000b901d50 */
[----:B------:R2:W-:Y:S04]  /*7ca0*/  LDGSTS.E.BYPASS.LTC128B.128 [R243+0x8800], [R4.64] ;  /* 0x0880000004f37fae */ /* 0x0005e8000b901d50 */
[----:B------:R2:W-:Y:S02]  /*7cb0*/  LDGSTS.E.BYPASS.LTC128B.128 [R243+0xa800], [R4.64+0x80] ;  /* 0x0a80008004f37fae */ /* 0x0005e4000b901d50 */
[----:B--2---:R-:W-:-:S04]  /*7cc0*/  IADD3 R4, P0, R4, UR8, RZ ;  /* 0x0000000804047c10 */ /* 0x004fc8000ff1e0ff */
[----:B------:R-:W-:Y:S02]  /*7cd0*/  IADD3.X R5, R5, UR6, RZ, P0, !PT ;  /* 0x0000000605057c10 */ /* 0x000fe400087fe4ff */
[----:B-1----:R-:W-:-:S03]  /*7ce0*/  IADD3 R6, P0, R4, UR8, RZ ;  /* 0x0000000804067c10 */ /* 0x002fc6000ff1e0ff */
[----:B------:R1:W-:Y:S01]  /*7cf0*/  LDGSTS.E.BYPASS.LTC128B.128 [R243+0x9000], [R4.64] ;  /* 0x0900000004f37fae */ /* 0x0003e2000b901d50 */
[----:B------:R-:W-:-:S03]  /*7d00*/  IADD3.X R7, R5, UR6, RZ, P0, !PT ;  /* 0x0000000605077c10 */ /* 0x000fc600087fe4ff */
[----:B------:R1:W-:Y:S04]  /*7d10*/  LDGSTS.E.BYPASS.LTC128B.128 [R243+0xb000], [R4.64+0x80] ;  /* 0x0b00008004f37fae */ /* 0x0003e8000b901d50 */
[----:B------:R1:W-:Y:S04]  /*7d20*/  LDGSTS.E.BYPASS.LTC128B.128 [R243+0x9800], [R6.64] ;  /* 0x0980000006f37fae */ /* 0x0003e8000b901d50 */
[----:B------:R1:W-:Y:S04]  /*7d30*/  LDGSTS.E.BYPASS.LTC128B.128 [R243+0xb800], [R6.64+0x80] ;  /* 0x0b80008006f37fae */ /* 0x0003e8000b901d50 */
[----:B------:R-:W0:Y:S02]  /*7d40*/  LDGDEPBAR ;  /* 0x00000000000079af */ /* 0x000e240000000000 */
.L_x_3:
[----:B--2---:R-:W-:Y:S01]  /*7d50*/  STL [R1+0x64], R231 ;  /* 0x000064e701007387 */ /* 0x004fe20000100800 */
[----:B------:R-:W-:-:S02]  /*7d60*/  MOV R29, R165 ;  /* 0x000000a5001d7202 */ /* 0x000fc40000000f00 */
[----:B------:R-:W-:Y:S01]  /*7d70*/  MOV R30, R161 ;  /* 0x000000a1001e7202 */ /* 0x000fe20000000f00 */
[----:B------:R2:W-:Y:S01]  /*7d80*/  STL [R1+0x60], R230 ;  /* 0x000060e601007387 */ /* 0x0005e20000100800 */
[----:B------:R-:W-:Y:S02]  /*7d90*/  FMNMX.FTZ R0, R164, R44, !PT ;  /* 0x0000002ca4007209 */ /* 0x000fe40007810000 */
[----:B------:R-:W-:Y:S01]  /*7da0*/  MOV R24, R160 ;  /* 0x000000a000187202 */ /* 0x000fe20000000f00 */
[----:B------:R-:W-:Y:S01]  /*7db0*/  LDSM.16.MT88.4 R12, [R167+0xc000] ;  /* 0x00c00000a70c783b */ /* 0x000fe20000004200 */
[----:B------:R-:W-:-:S03]  /*7dc0*/  MOV R23, R166 ;  /* 0x000000a600177202 */ /* 0x000fc60000000f00 */
[----:B--2---:R-:W2:Y:S01]  /*7dd0*/  LDL.LU R230, [R1+0x8] ;  /* 0x0000080001e67983 */ /* 0x004ea20000300800 */
[----:B------:R-:W-:-:S03]  /*7de0*/  FMNMX.FTZ R0, R45, R0, !PT ;  /* 0x000000002d007209 */ /* 0x000fc60007810000 */
[----:B------:R-:W-:Y:S01]  /*7df0*/  STL [R1+0x5c], R229 ;  /* 0x00005ce501007387 */ /* 0x000fe20000100800 */
[----:B------:R-:W-:-:S03]  /*7e00*/  FMNMX.FTZ R0, R52, R0, !PT ;  /* 0x0000000034007209 */ /* 0x000fc60007810000 */
[----:B------:R-:W-:Y:S01]  /*7e10*/  STL [R1+0x58], R228 ;  /* 0x000058e401007387 */ /* 0x000fe20000100800 */
[----:B------:R-:W-:-:S03]  /*7e20*/  FMNMX.FTZ R0, R47, R0, !PT ;  /* 0x000000002f007209 */ /* 0x000fc60007810000 */
[----:B------:R-:W-:Y:S01]  /*7e30*/  STL [R1+0x54], R227 ;  /* 0x000054e301007387 */ /* 0x000fe20000100800 */
[----:B------:R-:W-:-:S04]  /*7e40*/  FMNMX.FTZ R0, R216, R0, !PT ;  /* 0x00000000d8007209 */ /* 0x000fc80007810000 */
[----:B------:R-:W-:-:S04]  /*7e50*/  FMNMX.FTZ R0, R211, R0, !PT ;  /* 0x00000000d3007209 */ /* 0x000fc80007810000 */
[----:B------:R-:W-:-:S04]  /*7e60*/  FMNMX.FTZ R0, R205, R0, !PT ;  /* 0x00000000cd007209 */ /* 0x000fc80007810000 */
[----:B------:R-:W-:-:S04]  /*7e70*/  FMNMX.FTZ R0, R32, R0, !PT ;  /* 0x0000000020007209 */ /* 0x000fc80007810000 */
[----:B------:R-:W-:-:S04]  /*7e80*/  FMNMX.FTZ R0, R215, R0, !PT ;  /* 0x00000000d7007209 */ /* 0x000fc80007810000 */
[----:B------:R-:W-:-:S04]  /*7e90*/  FMNMX.FTZ R0, R209, R0, !PT ;  /* 0x00000000d1007209 */ /* 0x000fc80007810000 */
[----:B------:R-:W-:-:S04]  /*7ea0*/  FMNMX.FTZ R0, R204, R0, !PT ;  /* 0x00000000cc007209 */ /* 0x000fc80007810000 */
[----:B------:R-:W-:-:S04]  /*7eb0*/  FMNMX.FTZ R0, R38, R0, !PT ;  /* 0x0000000026007209 */ /* 0x000fc80007810000 */
[----:B------:R-:W-:Y:S02]  /*7ec0*/  FMNMX.FTZ R2, R37, R0, !PT ;  /* 0x0000000025027209 */ /* 0x000fe40007810000 */
[----:B------:R-:W-:Y:S02]  /*7ed0*/  FMNMX.FTZ R0, R163, R46, !PT ;  /* 0x0000002ea3007209 */ /* 0x000fe40007810000 */
[----:B------:R-:W-:Y:S02]  /*7ee0*/  FMNMX.FTZ R2, R22, R2, !PT ;  /* 0x0000000216027209 */ /* 0x000fe40007810000 */
[----:B------:R-:W-:Y:S02]  /*7ef0*/  FMNMX.FTZ R0, R61, R0, !PT ;  /* 0x000000003d007209 */ /* 0x000fe40007810000 */
[----:B-1----:R-:W-:Y:S02]  /*7f00*/  FMNMX.FTZ R4, R19, R2, !PT ;  /* 0x0000000213047209 */ /* 0x002fe40007810000 */
[----:B------:R-:W-:-:S02]  /*7f10*/  FMNMX.FTZ R2, R54, R0, !PT ;  /* 0x0000000036027209 */ /* 0x000fc40007810000 */
[----:B------:R-:W-:Y:S02]  /*7f20*/  FMNMX.FTZ R0, R18, R4, !PT ;  /* 0x0000000412007209 */ /* 0x000fe40007810000 */
[----:B------:R-:W-:-:S03]  /*7f30*/  FMNMX.FTZ R2, R55, R2, !PT ;  /* 0x0000000237027209 */ /* 0x000fc60007810000 */
[----:B------:R-:W1:Y:S01]  /*7f40*/  SHFL.BFLY PT, R6, R0, 0x2, 0x1f ;  /* 0x0c401f0000067f89 */ /* 0x000e6200000e0000 */
[----:B------:R-:W-:-:S04]  /*7f50*/  FMNMX.FTZ R2, R219, R2, !PT ;  /* 0x00000002db027209 */ /* 0x000fc80007810000 */
[----:B------:R-:W-:Y:S02]  /*7f60*/  FMNMX.FTZ R4, R214, R2, !PT ;  /* 0x00000002d6047209 */ /* 0x000fe40007810000 */
[----:B------:R-:W-:Y:S02]  /*7f70*/  FMNMX.FTZ R2, R162, R60, !PT ;  /* 0x0000003ca2027209 */ /* 0x000fe40007810000 */
[----:B------:R-:W-:Y:S02]  /*7f80*/  FMNMX.FTZ R4, R208, R4, !PT ;  /* 0x00000004d0047209 */ /* 0x000fe40007810000 */
[----:B------:R-:W-:Y:S02]  /*7f90*/  FMNMX.FTZ R2, R65, R2, !PT ;  /* 0x0000000241027209 */ /* 0x000fe40007810000 */
[----:B------:R-:W-:Y:S02]  /*7fa0*/  FMNMX.FTZ R4, R41, R4, !PT ;  /* 0x0000000429047209 */ /* 0x000fe40007810000 */
[----:B------:R-:W-:-:S02]  /*7fb0*/  FMNMX.FTZ R2, R62, R2, !PT ;  /* 0x000000023e027209 */ /* 0x000fc40007810000 */
[----:B------:R-:W-:Y:S02]  /*7fc0*/  FMNMX.FTZ R4, R218, R4, !PT ;  /* 0x00000004da047209 */ /* 0x000fe40007810000 */
[----:B------:R-:W-:Y:S02]  /*7fd0*/  FMNMX.FTZ R2, R63, R2, !PT ;  /* 0x000000023f027209 */ /* 0x000fe40007810000 */
[----:B------:R-:W-:Y:S02]  /*7fe0*/  FMNMX.FTZ R5, R213, R4, !PT ;  /* 0x00000004d5057209 */ /* 0x000fe40007810000 */
[----:B------:R-:W-:Y:S02]  /*7ff0*/  FMNMX.FTZ R2, R220, R2, !PT ;  /* 0x00000002dc027209 */ /* 0x000fe40007810000 */
[----:B------:R-:W-:Y:S02]  /*8000*/  FMNMX.FTZ R5, R206, R5, !PT ;  /* 0x00000005ce057209 */ /* 0x000fe40007810000 */
[----:B-1----:R-:W-:-:S02]  /*8010*/  FMNMX.FTZ R4, R0, R6, !PT ;  /* 0x0000000600047209 */ /* 0x002fc40007810000 */
[----:B------:R-:W-:Y:S02]  /*8020*/  FMNMX.FTZ R0, R3, R64, !PT ;  /* 0x0000004003007209 */ /* 0x000fe40007810000 */
[----:B------:R-:W-:Y:S01]  /*8030*/  FMNMX.FTZ R6, R39, R5, !PT ;  /* 0x0000000527067209 */ /* 0x000fe20007810000 */
[----:B------:R-:W1:Y:S01]  /*8040*/  SHFL.BFLY PT, R8, R4, 0x1, 0x1f ;  /* 0x0c201f0004087f89 */ /* 0x000e6200000e0000 */
        /* <DEDUP_REMOVED lines=13> */
[----:B------:R-:W-:Y:S01]  /*8120*/  FMNMX.FTZ R2, R223, R2, !PT ;  /* 0x00000002df027209 */ /* 0x000fe20007810000 */
[----:B------:R-:W3:Y:S01]  /*8130*/  SHFL.BFLY PT, R7, R0, 0x2, 0x1f ;  /* 0x0c401f0000077f89 */ /* 0x000ee200000e0000 */
        /* <DEDUP_REMOVED lines=11> */
[----:B-1----:R-:W-:Y:S02]  /*81f0*/  FMNMX.FTZ R166, R4, R8, !PT ;  /* 0x0000000804a67209 */ /* 0x002fe40007810000 */
[----:B---3--:R-:W-:Y:S02]  /*8200*/  FMNMX.FTZ R2, R0, R7, !PT ;  /* 0x0000000700027209 */ /* 0x008fe40007810000 */
[----:B------:R-:W1:Y:S01]  /*8210*/  SHFL.BFLY PT, R7, R5, 0x2, 0x1f ;  /* 0x0c401f0005077f89 */ /* 0x000e6200000e0000 */
[----:B------:R-:W-:-:S03]  /*8220*/  FSETP.NEU.FTZ.AND P3, PT, R166, -INF , PT ;  /* 0xff800000a600780b */ /* 0x000fc60003f7d000 */
[----:B------:R-:W3:Y:S01]  /*8230*/  SHFL.BFLY PT, R9, R2, 0x1, 0x1f ;  /* 0x0c201f0002097f89 */ /* 0x000ee200000e0000 */
[----:B-1----:R-:W-:Y:S02]  /*8240*/  FMNMX.FTZ R5, R5, R7, !PT ;  /* 0x0000000705057209 */ /* 0x002fe40007810000 */
[----:B---3--:R-:W-:-:S03]  /*8250*/  FMNMX.FTZ R165, R2, R9, !PT ;  /* 0x0000000902a57209 */ /* 0x008fc60007810000 */
[----:B------:R-:W1:Y:S01]  /*8260*/  SHFL.BFLY PT, R8, R5, 0x1, 0x1f ;  /* 0x0c201f0005087f89 */ /* 0x000e6200000e0000 */
[----:B------:R-:W-:Y:S02]  /*8270*/  FSETP.NEU.FTZ.AND P2, PT, R165, -INF , PT ;  /* 0xff800000a500780b */ /* 0x000fe40003f5d000 */
[----:B-1----:R-:W-:-:S04]  /*8280*/  FMNMX.FTZ R161, R5, R8, !PT ;  /* 0x0000000805a17209 */ /* 0x002fc80007810000 */
[C---:B------:R-:W-:Y:S01]  /*8290*/  FSETP.NEU.FTZ.AND P1, PT, R161.reuse, -INF , PT ;  /* 0xff800000a100780b */ /* 0x040fe20003f3d000 */
[----:B------:R-:W-:-:S05]  /*82a0*/  FMUL.FTZ R20, R161, c[0x0][0x23c] ;  /* 0x00008f00a1147a20 */ /* 0x000fca0000410000 */
[----:B------:R-:W-:Y:S02]  /*82b0*/  FSEL R20, R20, RZ, P1 ;  /* 0x000000ff14147208 */ /* 0x000fe40000800000 */
[----:B--2---:R-:W-:-:S04]  /*82c0*/  FMNMX.FTZ R0, R230, R6, !PT ;  /* 0x00000006e6007209 */ /* 0x004fc80007810000 */
[----:B------:R-:W-:-:S04]  /*82d0*/  FMNMX.FTZ R0, R251, R0, !PT ;  /* 0x00000000fb007209 */ /* 0x000fc80007810000 */
[----:B------:R-:W-:Y:S01]  /*82e0*/  FMNMX.FTZ R4, R248, R0, !PT ;  /* 0x00000000f8047209 */ /* 0x000fe20007810000 */
[----:B------:R-:W-:-:S03]  /*82f0*/  FMUL.FTZ R0, R166, c[0x0][0x23c] ;  /* 0x00008f00a6007a20 */ /* 0x000fc60000410000 */
[----:B------:R-:W-:Y:S02]  /*8300*/  FMNMX.FTZ R4, R247, R4, !PT ;  /* 0x00000004f7047209 */ /* 0x000fe40007810000 */
[----:B------:R-:W-:Y:S02]  /*8310*/  FSEL R0, R0, RZ, P3 ;  /* 0x000000ff00007208 */ /* 0x000fe40001800000 */
[----:B------:R-:W-:-:S03]  /*8320*/  FMNMX.FTZ R4, R246, R4, !PT ;  /* 0x00000004f6047209 */ /* 0x000fc60007810000 */
[--C-:B------:R-:W-:Y:S02]  /*8330*/  FFMA.FTZ R6, R44, c[0x0][0x23c], -R0.reuse ;  /* 0x00008f002c067a23 */ /* 0x100fe40000010800 */
[----:B------:R-:W1:Y:S01]  /*8340*/  SHFL.BFLY PT, R7, R4, 0x2, 0x1f ;  /* 0x0c401f0004077f89 */ /* 0x000e6200000e0000 */
[--C-:B------:R-:W-:Y:S01]  /*8350*/  FFMA.FTZ R2, R52, c[0x0][0x23c], -R0.reuse ;  /* 0x00008f0034027a23 */ /* 0x100fe20000010800 */
[----:B------:R2:W-:Y:S08]  /*8360*/  MUFU.EX2 R43, R6 ;  /* 0x00000006002b7308 */ /* 0x0005f00000000800 */
[----:B------:R3:W-:Y:S01]  /*8370*/  MUFU.EX2 R27, R2 ;  /* 0x00000002001b7308 */ /* 0x0007e20000000800 */
[----:B--2---:R-:W-:-:S07]  /*8380*/  FFMA.FTZ R6, R45, c[0x0][0x23c], -R0 ;  /* 0x00008f002d067a23 */ /* 0x004fce0000010800 */
[----:B------:R2:W4:Y:S01]  /*8390*/  MUFU.EX2 R228, R6 ;  /* 0x0000000600e47308 */ /* 0x0005220000000800 */
[----:B-1----:R-:W-:Y:S01]  /*83a0*/  FMNMX.FTZ R4, R4, R7, !PT ;  /* 0x0000000704047209 */ /* 0x002fe20007810000 */
[----:B---3--:R-:W-:-:S05]  /*83b0*/  FMUL.FTZ R2, R165, c[0x0][0x23c] ;  /* 0x00008f00a5027a20 */ /* 0x008fca0000410000 */
[----:B------:R-:W-:-:S05]  /*83c0*/  FSEL R2, R2, RZ, P2 ;  /* 0x000000ff02027208 */ /* 0x000fca0001000000 */
[----:B------:R-:W-:Y:S02]  /*83d0*/  FFMA.FTZ R5, R61, c[0x0][0x23c], -R2 ;  /* 0x00008f003d057a23 */ /* 0x000fe40000010802 */
[----:B--2---:R-:W-:Y:S01]  /*83e0*/  FFMA.FTZ R6, R47, c[0x0][0x23c], -R0 ;  /* 0x00008f002f067a23 */ /* 0x004fe20000010800 */
[----:B----4-:R-:W-:Y:S01]  /*83f0*/  F2FP.PACK_AB R8, R228, R43 ;  /* 0x0000002be408723e */ /* 0x010fe200000000ff */
[----:B------:R1:W-:Y:S08]  /*8400*/  MUFU.EX2 R227, R5 ;  /* 0x0000000500e37308 */ /* 0x0003f00000000800 */
[----:B------:R2:W-:Y:S01]  /*8410*/  MUFU.EX2 R49, R6 ;  /* 0x0000000600317308 */ /* 0x0005e20000000800 */
[----:B-1----:R-:W-:-:S07]  /*8420*/  FFMA.FTZ R5, R54, c[0x0][0x23c], -R2 ;  /* 0x00008f0036057a23 */ /* 0x002fce0000010802 */
[----:B------:R1:W-:Y:S01]  /*8430*/  MUFU.EX2 R26, R5 ;  /* 0x00000005001a7308 */ /* 0x0003e20000000800 */
[----:B--2---:R-:W-:-:S07]  /*8440*/  FFMA.FTZ R6, R46, c[0x0][0x23c], -R2 ;  /* 0x00008f002e067a23 */ /* 0x004fce0000010802 */
[----:B------:R2:W3:Y:S01]  /*8450*/  MUFU.EX2 R42, R6 ;  /* 0x00000006002a7308 */ /* 0x0004e20000000800 */
[----:B-1----:R-:W-:-:S07]  /*8460*/  FFMA.FTZ R5, R55, c[0x0][0x23c], -R2 ;  /* 0x00008f0037057a23 */ /* 0x002fce0000010802 */
[----:B------:R1:W4:Y:S01]  /*8470*/  MUFU.EX2 R48, R5 ;  /* 0x0000000500307308 */ /* 0x0003220000000800 */
[----:B--2---:R-:W2:Y:S01]  /*8480*/  SHFL.BFLY PT, R6, R4, 0x1, 0x1f ;  /* 0x0c201f0004067f89 */ /* 0x004ea200000e0000 */
[----:B---3--:R-:W-:Y:S01]  /*8490*/  F2FP.PACK_AB R9, R227, R42 ;  /* 0x0000002ae309723e */ /* 0x008fe200000000ff */
[----:B-1----:R-:W-:Y:S01]  /*84a0*/  FFMA.FTZ R5, R60, c[0x0][0x23c], -R20 ;  /* 0x00008f003c057a23 */ /* 0x002fe20000010814 */
[----:B----4-:R-:W-:-:S04]  /*84b0*/  F2FP.PACK_AB R11, R48, R26 ;  /* 0x0000001a300b723e */ /* 0x010fc800000000ff */
[----:B------:R1:W-:Y:S01]  /*84c0*/  MUFU.EX2 R231, R5 ;  /* 0x0000000500e77308 */ /* 0x0003e20000000800 */
[----:B--2---:R-:W-:Y:S01]  /*84d0*/  FMNMX.FTZ R160, R4, R6, !PT ;  /* 0x0000000604a07209 */ /* 0x004fe20007810000 */
[----:B------:R-:W-:-:S03]  /*84e0*/  FFMA.FTZ R4, R65, c[0x0][0x23c], -R20 ;  /* 0x00008f0041047a23 */ /* 0x000fc60000010814 */
[----:B------:R-:W-:-:S03]  /*84f0*/  FSETP.NEU.FTZ.AND P0, PT, R160, -INF , PT ;  /* 0xff800000a000780b */ /* 0x000fc60003f1d000 */
[----:B------:R2:W-:Y:S01]  /*8500*/  MUFU.EX2 R31, R4 ;  /* 0x00000004001f7308 */ /* 0x0005e20000000800 */
[----:B------:R-:W-:Y:S01]  /*8510*/  FMUL.FTZ R21, R160, c[0x0][0x23c] ;  /* 0x00008f00a0157a20 */ /* 0x000fe20000410000 */
[----:B-1----:R-:W-:-:S04]  /*8520*/  FSEL R5, R166, RZ, P3 ;  /* 0x000000ffa6057208 */ /* 0x002fc80001800000 */
[----:B------:R-:W-:Y:S01]  /*8530*/  FSEL R21, R21, RZ, P0 ;  /* 0x000000ff15157208 */ /* 0x000fe20000000000 */
[----:B------:R-:W-:-:S04]  /*8540*/  FADD.FTZ R5, R164, -R5 ;  /* 0x80000005a4057221 */ /* 0x000fc80000010000 */
[----:B------:R-:W-:Y:S02]  /*8550*/  FMUL.FTZ R17, R5, c[0x0][0x23c] ;  /* 0x00008f0005117a20 */ /* 0x000fe40000410000 */
[----:B--2---:R-:W-:-:S04]  /*8560*/  FFMA.FTZ R4, R62, c[0x0][0x23c], -R20 ;  /* 0x00008f003e047a23 */ /* 0x004fc80000010814 */
[----:B------:R-:W1:Y:S08]  /*8570*/  MUFU.EX2 R17, R17 ;  /* 0x0000001100117308 */ /* 0x000e700000000800 */
[----:B------:R2:W-:Y:S01]  /*8580*/  MUFU.EX2 R25, R4 ;  /* 0x0000000400197308 */ /* 0x0005e20000000800 */
[-C--:B-1----:R-:W-:Y:S02]  /*8590*/  FMUL.FTZ R172, R172, R17.reuse ;  /* 0x00000011acac7220 */ /* 0x082fe40000410000 */
[----:B------:R-:W-:-:S02]  /*85a0*/  FMUL.FTZ R173, R173, R17 ;  /* 0x00000011adad7220 */ /* 0x000fc40000410000 */
[-C--:B------:R-:W-:Y:S02]  /*85b0*/  FMUL.FTZ R180, R180, R17.reuse ;  /* 0x00000011b4b47220 */ /* 0x080fe40000410000 */
[-C--:B------:R-:W-:Y:S02]  /*85c0*/  FMUL.FTZ R181, R181, R17.reuse ;  /* 0x00000011b5b57220 */ /* 0x080fe40000410000 */
[----:B--2---:R-:W-:Y:S02]  /*85d0*/  FFMA.FTZ R4, R63, c[0x0][0x23c], -R20 ;  /* 0x00008f003f047a23 */ /* 0x004fe40000010814 */
[-C--:B------:R-:W-:Y:S02]  /*85e0*/  FMUL.FTZ R68, R68, R17.reuse ;  /* 0x0000001144447220 */ /* 0x080fe40000410000 */
[----:B------:R1:W2:Y:S01]  /*85f0*/  MUFU.EX2 R50, R4 ;  /* 0x0000000400327308 */ /* 0x0002a20000000800 */
[-C--:B------:R-:W-:Y:S02]  /*8600*/  FMUL.FTZ R69, R69, R17.reuse ;  /* 0x0000001145457220 */ /* 0x080fe40000410000 */
[----:B------:R-:W-:-:S02]  /*8610*/  FMUL.FTZ R80, R80, R17 ;  /* 0x0000001150507220 */ /* 0x000fc40000410000 */
[-C--:B------:R-:W-:Y:S02]  /*8620*/  FMUL.FTZ R81, R81, R17.reuse ;  /* 0x0000001151517220 */ /* 0x080fe40000410000 */
[-C--:B------:R-:W-:Y:S02]  /*8630*/  FMUL.FTZ R84, R84, R17.reuse ;  /* 0x0000001154547220 */ /* 0x080fe40000410000 */
[-C--:B------:R-:W-:Y:S02]  /*8640*/  FMUL.FTZ R85, R85, R17.reuse ;  /* 0x0000001155557220 */ /* 0x080fe40000410000 */
[-C--:B------:R-:W-:Y:S02]  /*8650*/  FMUL.FTZ R96, R96, R17.reuse ;  /* 0x0000001160607220 */ /* 0x080fe40000410000 */
[----:B------:R-:W-:Y:S02]  /*8660*/  FMUL.FTZ R97, R97, R17 ;  /* 0x0000001161617220 */ /* 0x000fe40000410000 */
[----:B-1----:R-:W-:Y:S01]  /*8670*/  FFMA.FTZ R4, R64, c[0x0][0x23c], -R21 ;  /* 0x00008f0040047a23 */ /* 0x002fe20000010815 */
[----:B--2---:R-:W-:-:S03]  /*8680*/  F2FP.PACK_AB R6, R50, R25 ;  /* 0x000000193206723e */ /* 0x004fc600000000ff */
[----:B------:R1:W-:Y:S02]  /*8690*/  MUFU.EX2 R229, R4 ;  /* 0x0000000400e57308 */ /* 0x0003e40000000800 */
[----:B-1----:R-:W-:-:S06]  /*86a0*/  FFMA.FTZ R4, R67, c[0x0][0x23c], -R21 ;  /* 0x00008f0043047a23 */ /* 0x002fcc0000010815 */
[----:B------:R1:W-:Y:S02]  /*86b0*/  MUFU.EX2 R10, R4 ;  /* 0x00000004000a7308 */ /* 0x0003e40000000800 */
[----:B-1----:R-:W-:-:S06]  /*86c0*/  FFMA.FTZ R4, R66, c[0x0][0x23c], -R21 ;  /* 0x00008f0042047a23 */ /* 0x002fcc0000010815 */
[----:B------:R1:W-:Y:S02]  /*86d0*/  MUFU.EX2 R164, R4 ;  /* 0x0000000400a47308 */ /* 0x0003e40000000800 */
[----:B-1----:R-:W-:-:S05]  /*86e0*/  FSEL R4, R165, RZ, P2 ;  /* 0x000000ffa5047208 */ /* 0x002fca0001000000 */
[----:B------:R-:W-:Y:S01]  /*86f0*/  FADD.FTZ R5, R163, -R4 ;  /* 0x80000004a3057221 */ /* 0x000fe20000010000 */
[----:B------:R-:W-:Y:S02]  /*8700*/  FSEL R4, R161, RZ, P1 ;  /* 0x000000ffa1047208 */ /* 0x000fe40000800000 */
[----:B------:R-:W-:Y:S01]  /*8710*/  MOV R163, R40 ;  /* 0x0000002800a37202 */ /* 0x000fe20000000f00 */
[----:B------:R-:W-:Y:S02]  /*8720*/  FMUL.FTZ R16, R5, c[0x0][0x23c] ;  /* 0x00008f0005107a20 */ /* 0x000fe40000410000 */
[----:B------:R-:W-:Y:S01]  /*8730*/  FADD.FTZ R5, R162, -R4 ;  /* 0x80000004a2057221 */ /* 0x000fe20000010000 */
[----:B------:R-:W-:-:S03]  /*8740*/  FSEL R4, R160, RZ, P0 ;  /* 0x000000ffa0047208 */ /* 0x000fc60000000000 */
[----:B------:R-:W-:Y:S01]  /*8750*/  FMUL.FTZ R5, R5, c[0x0][0x23c] ;  /* 0x00008f0005057a20 */ /* 0x000fe20000410000 */
[----:B------:R-:W1:Y:S01]  /*8760*/  MUFU.EX2 R16, R16 ;  /* 0x0000001000107308 */ /* 0x000e620000000800 */
[----:B------:R-:W-:Y:S01]  /*8770*/  FADD.FTZ R3, R3, -R4 ;  /* 0x8000000403037221 */ /* 0x000fe20000010000 */
[----:B------:R-:W-:-:S03]  /*8780*/  F2FP.PACK_AB R4, R31, R231 ;  /* 0x000000e71f04723e */ /* 0x000fc600000000ff */
[----:B------:R-:W-:-:S03]  /*8790*/  FMUL.FTZ R3, R3, c[0x0][0x23c] ;  /* 0x00008f0003037a20 */ /* 0x000fc60000410000 */
[----:B------:R-:W2:Y:S08]  /*87a0*/  MUFU.EX2 R28, R5 ;  /* 0x00000005001c7308 */ /* 0x000eb00000000800 */
[----:B------:R3:W4:Y:S01]  /*87b0*/  MUFU.EX2 R40, R3 ;  /* 0x0000000300287308 */ /* 0x0007220000000800 */
[-C--:B-1----:R-:W-:Y:S02]  /*87c0*/  FMUL.FTZ R174, R174, R16.reuse ;  /* 0x00000010aeae7220 */ /* 0x082fe40000410000 */
[----:B------:R-:W-:-:S02]  /*87d0*/  FMUL.FTZ R175, R175, R16 ;  /* 0x00000010afaf7220 */ /* 0x000fc40000410000 */
[-C--:B------:R-:W-:Y:S02]  /*87e0*/  FMUL.FTZ R182, R182, R16.reuse ;  /* 0x00000010b6b67220 */ /* 0x080fe40000410000 */
[----:B------:R-:W-:Y:S02]  /*87f0*/  FMUL.FTZ R183, R183, R16 ;  /* 0x00000010b7b77220 */ /* 0x000fe40000410000 */
[-C--:B--2---:R-:W-:Y:S02]  /*8800*/  FMUL.FTZ R168, R168, R28.reuse ;  /* 0x0000001ca8a87220 */ /* 0x084fe40000410000 */
[-C--:B------:R-:W-:Y:S02]  /*8810*/  FMUL.FTZ R169, R169, R28.reuse ;  /* 0x0000001ca9a97220 */ /* 0x080fe40000410000 */
[-C--:B------:R-:W-:Y:S02]  /*8820*/  FMUL.FTZ R176, R176, R28.reuse ;  /* 0x0000001cb0b07220 */ /* 0x080fe40000410000 */
[----:B------:R-:W-:-:S02]  /*8830*/  FMUL.FTZ R177, R177, R28 ;  /* 0x0000001cb1b17220 */ /* 0x000fc40000410000 */
[----:B---3--:R-:W-:Y:S01]  /*8840*/  FFMA.FTZ R3, R207, c[0x0][0x23c], -R21 ;  /* 0x00008f00cf037a23 */ /* 0x008fe20000010815 */
[----:B------:R-:W-:Y:S01]  /*8850*/  MOV R207, R53 ;  /* 0x0000003500cf7202 */ /* 0x000fe20000000f00 */
[-C--:B----4-:R-:W-:Y:S02]  /*8860*/  FMUL.FTZ R170, R170, R40.reuse ;  /* 0x00000028aaaa7220 */ /* 0x090fe40000410000 */
[----:B------:R1:W2:Y:S01]  /*8870*/  MUFU.EX2 R162, R3 ;  /* 0x0000000300a27308 */ /* 0x0002a20000000800 */
[-C--:B------:R-:W-:Y:S02]  /*8880*/  FMUL.FTZ R171, R171, R40.reuse ;  /* 0x00000028abab7220 */ /* 0x080fe40000410000 */
[-C--:B------:R-:W-:Y:S02]  /*8890*/  FMUL.FTZ R178, R178, R40.reuse ;  /* 0x00000028b2b27220 */ /* 0x080fe40000410000 */
[----:B------:R-:W-:Y:S02]  /*88a0*/  FMUL.FTZ R179, R179, R40 ;  /* 0x00000028b3b37220 */ /* 0x000fe40000410000 */
[----:B------:R-:W-:-:S02]  /*88b0*/  FMUL.FTZ R70, R70, R16 ;  /* 0x0000001046467220 */ /* 0x000fc40000410000 */
[----:B------:R-:W-:Y:S02]  /*88c0*/  FMUL.FTZ R71, R71, R16 ;  /* 0x0000001047477220 */ /* 0x000fe40000410000 */
[-C--:B------:R-:W-:Y:S02]  /*88d0*/  FMUL.FTZ R72, R72, R28.reuse ;  /* 0x0000001c48487220 */ /* 0x080fe40000410000 */
[----:B------:R-:W-:Y:S02]  /*88e0*/  FMUL.FTZ R73, R73, R28 ;  /* 0x0000001c49497220 */ /* 0x000fe40000410000 */
[----:B------:R-:W-:Y:S01]  /*88f0*/  FMUL.FTZ R74, R74, R40 ;  /* 0x000000284a4a7220 */ /* 0x000fe20000410000 */
[----:B-1----:R-:W-:Y:S01]  /*8900*/  MOV R3, R10 ;  /* 0x0000000a00037202 */ /* 0x002fe20000000f00 */
[----:B------:R-:W-:Y:S01]  /*8910*/  FMUL.FTZ R75, R75, R40 ;  /* 0x000000284b4b7220 */ /* 0x000fe20000410000 */
[----:B------:R-:W-:Y:S01]  /*8920*/  F2FP.PACK_AB R10, R49, R27 ;  /* 0x0000001b310a723e */ /* 0x000fe200000000ff */
[-C--:B------:R-:W-:Y:S01]  /*8930*/  FMUL.FTZ R76, R76, R28.reuse ;  /* 0x0000001c4c4c7220 */ /* 0x080fe20000410000 */
[----:B------:R-:W-:Y:S01]  /*8940*/  F2FP.PACK_AB R5, R3, R229 ;  /* 0x000000e50305723e */ /* 0x000fe200000000ff */
[----:B------:R-:W-:Y:S01]  /*8950*/  FMUL.FTZ R77, R77, R28 ;  /* 0x0000001c4d4d7220 */ /* 0x000fe20000410000 */
[----:B--2---:R-:W-:Y:S01]  /*8960*/  F2FP.PACK_AB R7, R162, R164 ;  /* 0x000000a4a207723e */ /* 0x004fe200000000ff */
[----:B------:R-:W-:-:S02]  /*8970*/  FMUL.FTZ R78, R78, R40 ;  /* 0x000000284e4e7220 */ /* 0x000fc40000410000 */
[-C--:B------:R-:W-:Y:S01]  /*8980*/  HMMA.16816.F32 R172, R8, R12.reuse, R172 ;  /* 0x0000000c08ac723c */ /* 0x080fe200000018ac */
[----:B------:R-:W-:Y:S02]  /*8990*/  FMUL.FTZ R79, R79, R40 ;  /* 0x000000284f4f7220 */ /* 0x000fe40000410000 */
[-C--:B------:R-:W-:Y:S02]  /*89a0*/  FMUL.FTZ R82, R82, R16.reuse ;  /* 0x0000001052527220 */ /* 0x080fe40000410000 */
[----:B------:R-:W-:Y:S02]  /*89b0*/  FMUL.FTZ R83, R83, R16 ;  /* 0x0000001053537220 */ /* 0x000fe40000410000 */
[-C--:B------:R-:W-:Y:S01]  /*89c0*/  FMUL.FTZ R88, R88, R28.reuse ;  /* 0x0000001c58587220 */ /* 0x080fe20000410000 */
[----:B------:R-:W-:Y:S01]  /*89d0*/  HMMA.16816.F32 R168, R4, R12, R168 ;  /* 0x0000000c04a8723c */ /* 0x000fe200000018a8 */
[----:B------:R-:W-:Y:S02]  /*89e0*/  FMUL.FTZ R89, R89, R28 ;  /* 0x0000001c59597220 */ /* 0x000fe40000410000 */
[----:B------:R-:W-:-:S02]  /*89f0*/  FMUL.FTZ R90, R90, R40 ;  /* 0x000000285a5a7220 */ /* 0x000fc40000410000 */
[----:B------:R-:W-:Y:S02]  /*8a00*/  FMUL.FTZ R91, R91, R40 ;  /* 0x000000285b5b7220 */ /* 0x000fe40000410000 */
[-C--:B------:R-:W-:Y:S01]  /*8a10*/  FMUL.FTZ R86, R86, R16.reuse ;  /* 0x0000001056567220 */ /* 0x080fe20000410000 */
[-C--:B------:R-:W-:Y:S01]  /*8a20*/  HMMA.16816.F32 R176, R4, R14.reuse, R176 ;  /* 0x0000000e04b0723c */ /* 0x080fe200000018b0 */
[----:B------:R-:W-:Y:S02]  /*8a30*/  FMUL.FTZ R87, R87, R16 ;  /* 0x0000001057577220 */ /* 0x000fe40000410000 */
[-C--:B------:R-:W-:Y:S02]  /*8a40*/  FMUL.FTZ R92, R92, R28.reuse ;  /* 0x0000001c5c5c7220 */ /* 0x080fe40000410000 */
[----:B------:R-:W-:Y:S02]  /*8a50*/  FMUL.FTZ R93, R93, R28 ;  /* 0x0000001c5d5d7220 */ /* 0x000fe40000410000 */
[-C--:B------:R-:W-:Y:S01]  /*8a60*/  FMUL.FTZ R94, R94, R40.reuse ;  /* 0x000000285e5e7220 */ /* 0x080fe20000410000 */
[----:B------:R-:W-:Y:S01]  /*8a70*/  HMMA.16816.F32 R44, R8, R14, R180 ;  /* 0x0000000e082c723c */ /* 0x000fe200000018b4 */
[----:B------:R-:W1:Y:S01]  /*8a80*/  LDSM.16.MT88.4 R12, [R224+0xc000] ;  /* 0x00c00000e00c783b */ /* 0x000e620000004200 */
[----:B------:R-:W-:-:S02]  /*8a90*/  FMUL.FTZ R95, R95, R40 ;  /* 0x000000285f5f7220 */ /* 0x000fc40000410000 */
[-C--:B------:R-:W-:Y:S02]  /*8aa0*/  FMUL.FTZ R98, R98, R16.reuse ;  /* 0x0000001062627220 */ /* 0x080fe40000410000 */
[----:B------:R-:W-:Y:S02]  /*8ab0*/  FMUL.FTZ R99, R99, R16 ;  /* 0x0000001063637220 */ /* 0x000fe40000410000 */
[-C--:B-1----:R-:W-:Y:S08]  /*8ac0*/  HMMA.16816.F32 R180, R8, R12.reuse, R68 ;  /* 0x0000000c08b4723c */ /* 0x082ff00000001844 */
[C---:B------:R-:W-:Y:S07]  /*8ad0*/  HMMA.16816.F32 R64, R4.reuse, R12, R72 ;  /* 0x0000000c0440723c */ /* 0x040fee0000001848 */
[----:B------:R-:W-:Y:S01]  /*8ae0*/  MOV R75, R51 ;  /* 0x00000033004b7202 */ /* 0x000fe20000000f00 */
[----:B------:R-:W-:Y:S01]  /*8af0*/  HMMA.16816.F32 R60, R4, R14, R76 ;  /* 0x0000000e043c723c */ /* 0x000fe2000000184c */
[----:B------:R-:W-:-:S02]  /*8b00*/  MOV R74, R50 ;  /* 0x00000032004a7202 */ /* 0x000fc40000000f00 */
[----:B------:R-:W-:Y:S02]  /*8b10*/  MOV R73, R49 ;  /* 0x0000003100497202 */ /* 0x000fe40000000f00 */
[----:B------:R-:W-:-:S03]  /*8b20*/  MOV R72, R48 ;  /* 0x0000003000487202 */ /* 0x000fc60000000f00 */
[----:B------:R-:W-:Y:S01]  /*8b30*/  HMMA.16816.F32 R56, R8, R14, R80 ;  /* 0x0000000e0838723c */ /* 0x000fe20000001850 */
[----:B------:R-:W1:Y:S07]  /*8b40*/  LDSM.16.MT88.4 R12, [R226+0xc000] ;  /* 0x00c00000e20c783b */ /* 0x000e6e0000004200 */
[-C--:B-1----:R-:W-:Y:S07]  /*8b50*/  HMMA.16816.F32 R48, R4, R12.reuse, R88 ;  /* 0x0000000c0430723c */ /* 0x082fee0000001858 */
[----:B------:R-:W-:Y:S01]  /*8b60*/  MOV R88, R3 ;  /* 0x0000000300587202 */ /* 0x000fe20000000f00 */
[----:B------:R-:W-:Y:S01]  /*8b70*/  HMMA.16816.F32 R52, R8, R12, R84 ;  /* 0x0000000c0834723c */ /* 0x000fe20000001854 */
[----:B------:R-:W2:Y:S01]  /*8b80*/  LDL.LU R3, [R1] ;  /* 0x0000000001037983 */ /* 0x000ea20000300800 */
[----:B------:R-:W-:Y:S01]  /*8b90*/  MOV R89, R207 ;  /* 0x000000cf00597202 */ /* 0x000fe20000000f00 */
[----:B------:R-:W-:Y:S01]  /*8ba0*/  FMUL.FTZ R100, R100, R17 ;  /* 0x0000001164647220 */ /* 0x000fe20000410000 */
[----:B------:R-:W-:Y:S01]  /*8bb0*/  MOV R90, R27 ;  /* 0x0000001b005a7202 */ /* 0x000fe20000000f00 */
[----:B------:R-:W3:Y:S01]  /*8bc0*/  LDL.LU R207, [R1+0xc] ;  /* 0x00000c0001cf7983 */ /* 0x000ee20000300800 */
[----:B------:R-:W-:Y:S01]  /*8bd0*/  FMUL.FTZ R101, R101, R17 ;  /* 0x0000001165657220 */ /* 0x000fe20000410000 */
[----:B------:R-:W-:Y:S01]  /*8be0*/  MOV R91, R26 ;  /* 0x0000001a005b7202 */ /* 0x000fe20000000f00 */
[-C--:B------:R-:W-:Y:S08]  /*8bf0*/  HMMA.16816.F32 R92, R4, R14.reuse, R92 ;  /* 0x0000000e045c723c */ /* 0x080ff0000000185c */
[----:B------:R-:W-:Y:S01]  /*8c00*/  HMMA.16816.F32 R68, R8, R14, R96 ;  /* 0x0000000e0844723c */ /* 0x000fe20000001860 */
[----:B------:R-:W1:Y:S01]  /*8c10*/  LDSM.16.MT88.4 R12, [R225+0xc000] ;  /* 0x00c00000e10c783b */ /* 0x000e620000004200 */
[----:B------:R-:W-:-:S02]  /*8c20*/  FMUL.FTZ R102, R102, R16 ;  /* 0x0000001066667220 */ /* 0x000fc40000410000 */
[----:B------:R-:W-:Y:S02]  /*8c30*/  FMUL.FTZ R103, R103, R16 ;  /* 0x0000001067677220 */ /* 0x000fe40000410000 */
[----:B------:R-:W-:Y:S01]  /*8c40*/  FMUL.FTZ R104, R104, R28 ;  /* 0x0000001c68687220 */ /* 0x000fe20000410000 */
[----:B------:R-:W-:Y:S01]  /*8c50*/  MOV R99, R72 ;  /* 0x0000004800637202 */ /* 0x000fe20000000f00 */
[----:B------:R-:W-:Y:S01]  /*8c60*/  FMUL.FTZ R105, R105, R28 ;  /* 0x0000001c69697220 */ /* 0x000fe20000410000 */
[----:B------:R-:W-:Y:S01]  /*8c70*/  MOV R98, R73 ;  /* 0x0000004900627202 */ /* 0x000fe20000000f00 */
[-C--:B------:R-:W-:Y:S01]  /*8c80*/  FMUL.FTZ R106, R106, R40.reuse ;  /* 0x000000286a6a7220 */ /* 0x080fe20000410000 */
[----:B------:R-:W-:Y:S01]  /*8c90*/  MOV R72, R25 ;  /* 0x0000001900487202 */ /* 0x000fe20000000f00 */
[----:B------:R-:W-:Y:S01]  /*8ca0*/  FMUL.FTZ R107, R107, R40 ;  /* 0x000000286b6b7220 */ /* 0x000fe20000410000 */
[----:B------:R-:W-:Y:S01]  /*8cb0*/  MOV R73, R24 ;  /* 0x0000001800497202 */ /* 0x000fe20000000f00 */
[-C--:B------:R-:W-:Y:S01]  /*8cc0*/  FMUL.FTZ R108, R108, R28.reuse ;  /* 0x0000001c6c6c7220 */ /* 0x080fe20000410000 */
[----:B------:R-:W-:Y:S01]  /*8cd0*/  LDSM.16.MT88.4 R24, [R226+0xe000] ;  /* 0x00e00000e218783b */ /* 0x000fe20000004200 */
[----:B------:R-:W-:-:S02]  /*8ce0*/  FMUL.FTZ R109, R109, R28 ;  /* 0x0000001c6d6d7220 */ /* 0x000fc40000410000 */
[-C--:B------:R-:W-:Y:S02]  /*8cf0*/  FMUL.FTZ R110, R110, R40.reuse ;  /* 0x000000286e6e7220 */ /* 0x080fe40000410000 */
[----:B------:R-:W-:Y:S02]  /*8d00*/  FMUL.FTZ R111, R111, R40 ;  /* 0x000000286f6f7220 */ /* 0x000fe40000410000 */
[-C--:B------:R-:W-:Y:S02]  /*8d10*/  FMUL.FTZ R112, R112, R17.reuse ;  /* 0x0000001170707220 */ /* 0x080fe40000410000 */
[-C--:B------:R-:W-:Y:S02]  /*8d20*/  FMUL.FTZ R113, R113, R17.reuse ;  /* 0x0000001171717220 */ /* 0x080fe40000410000 */
[-C--:B------:R-:W-:Y:S02]  /*8d30*/  FMUL.FTZ R114, R114, R16.reuse ;  /* 0x0000001072727220 */ /* 0x080fe40000410000 */
[----:B------:R-:W-:Y:S01]  /*8d40*/  FMUL.FTZ R115, R115, R16 ;  /* 0x0000001073737220 */ /* 0x000fe20000410000 */
[-C--:B-1----:R-:W-:Y:S08]  /*8d50*/  HMMA.16816.F32 R100, R8, R12.reuse, R100 ;  /* 0x0000000c0864723c */ /* 0x082ff00000001864 */
[C---:B------:R-:W-:Y:S08]  /*8d60*/  HMMA.16816.F32 R104, R4.reuse, R12, R104 ;  /* 0x0000000c0468723c */ /* 0x040ff00000001868 */
[-C--:B------:R-:W-:Y:S08]  /*8d70*/  HMMA.16816.F32 R108, R4, R14.reuse, R108 ;  /* 0x0000000e046c723c */ /* 0x080ff0000000186c */
[----:B------:R-:W-:Y:S01]  /*8d80*/  HMMA.16816.F32 R112, R8, R14, R112 ;  /* 0x0000000e0870723c */ /* 0x000fe20000001870 */
[----:B------:R-:W1:Y:S01]  /*8d90*/  LDSM.16.MT88.4 R12, [R167+0xe000] ;  /* 0x00e00000a70c783b */ /* 0x000e620000004200 */
[----:B------:R-:W-:-:S02]  /*8da0*/  FMUL.FTZ R116, R116, R17 ;  /* 0x0000001174747220 */ /* 0x000fc40000410000 */
[----:B------:R-:W-:Y:S02]  /*8db0*/  FMUL.FTZ R117, R117, R17 ;  /* 0x0000001175757220 */ /* 0x000fe40000410000 */
[-C--:B------:R-:W-:Y:S02]  /*8dc0*/  FMUL.FTZ R118, R118, R16.reuse ;  /* 0x0000001076767220 */ /* 0x080fe40000410000 */
[----:B------:R-:W-:Y:S02]  /*8dd0*/  FMUL.FTZ R119, R119, R16 ;  /* 0x0000001077777220 */ /* 0x000fe40000410000 */
[-C--:B------:R-:W-:Y:S02]  /*8de0*/  FMUL.FTZ R120, R120, R28.reuse ;  /* 0x0000001c78787220 */ /* 0x080fe40000410000 */
[----:B------:R-:W-:Y:S02]  /*8df0*/  FMUL.FTZ R121, R121, R28 ;  /* 0x0000001c79797220 */ /* 0x000fe40000410000 */
[----:B------:R-:W-:-:S02]  /*8e00*/  FMUL.FTZ R122, R122, R40 ;  /* 0x000000287a7a7220 */ /* 0x000fc40000410000 */
[----:B------:R-:W-:Y:S02]  /*8e10*/  FMUL.FTZ R123, R123, R40 ;  /* 0x000000287b7b7220 */ /* 0x000fe40000410000 */
[-C--:B------:R-:W-:Y:S02]  /*8e20*/  FMUL.FTZ R124, R124, R28.reuse ;  /* 0x0000001c7c7c7220 */ /* 0x080fe40000410000 */
[----:B------:R-:W-:Y:S02]  /*8e30*/  FMUL.FTZ R125, R125, R28 ;  /* 0x0000001c7d7d7220 */ /* 0x000fe40000410000 */
[-C--:B------:R-:W-:Y:S02]  /*8e40*/  FMUL.FTZ R126, R126, R40.reuse ;  /* 0x000000287e7e7220 */ /* 0x080fe40000410000 */
[----:B------:R-:W-:Y:S02]  /*8e50*/  FMUL.FTZ R127, R127, R40 ;  /* 0x000000287f7f7220 */ /* 0x000fe40000410000 */
[----:B------:R-:W-:-:S02]  /*8e60*/  FMUL.FTZ R128, R128, R17 ;  /* 0x0000001180807220 */ /* 0x000fc40000410000 */
        /* <DEDUP_REMOVED lines=34> */
[-C--:B------:R-:W-:Y:S02]  /*9090*/  FMUL.FTZ R153, R153, R28.reuse ;  /* 0x0000001c99997220 */ /* 0x080fe40000410000 */
        /* <DEDUP_REMOVED lines=10> */
[C---:B------:R-:W-:Y:S08]  /*9140*/  HMMA.16816.F32 R148, R4.reuse, R24, R148 ;  /* 0x000000180494723c */ /* 0x040ff00000001894 */
[C---:B------:R-:W-:Y:S08]  /*9150*/  HMMA.16816.F32 R152, R4.reuse, R26, R152 ;  /* 0x0000001a0498723c */ /* 0x040ff00000001898 */
[C---:B-1----:R-:W-:Y:S08]  /*9160*/  HMMA.16816.F32 R192, R4.reuse, R12, R192 ;  /* 0x0000000c04c0723c */ /* 0x042ff000000018c0 */
[----:B------:R-:W-:Y:S01]  /*9170*/  HMMA.16816.F32 R196, R4, R14, R196 ;  /* 0x0000000e04c4723c */ /* 0x000fe200000018c4 */
[----:B--2---:R-:W-:-:S02]  /*9180*/  FFMA.FTZ R43, R3, R17, R43 ;  /* 0x00000011032b7223 */ /* 0x004fc4000001002b */
[----:B------:R-:W-:-:S04]  /*9190*/  FFMA.FTZ R3, R216, c[0x0][0x23c], -R0 ;  /* 0x00008f00d8037a23 */ /* 0x000fc80000010800 */
[----:B------:R1:W-:Y:S01]  /*91a0*/  MUFU.EX2 R145, R3 ;  /* 0x0000000300917308 */ /* 0x0003e20000000800 */
[----:B---3--:R-:W-:Y:S02]  /*91b0*/  FFMA.FTZ R42, R207, R16, R42 ;  /* 0x00000010cf2a7223 */ /* 0x008fe4000001002a */
[----:B-1----:R-:W-:-:S05]  /*91c0*/  FFMA.FTZ R3, R211, c[0x0][0x23c], -R0 ;  /* 0x00008f00d3037a23 */ /* 0x002fca0000010800 */
[----:B------:R1:W2:Y:S02]  /*91d0*/  MUFU.EX2 R4, R3 ;  /* 0x0000000300047308 */ /* 0x0002a40000000800 */
[----:B-1----:R-:W-:-:S06]  /*91e0*/  FFMA.FTZ R3, R205, c[0x0][0x23c], -R0 ;  /* 0x00008f00cd037a23 */ /* 0x002fcc0000010800 */
[----:B------:R1:W-:Y:S02]  /*91f0*/  MUFU.EX2 R205, R3 ;  /* 0x0000000300cd7308 */ /* 0x0003e40000000800 */
[----:B-1----:R-:W-:-:S06]  /*9200*/  FFMA.FTZ R3, R32, c[0x0][0x23c], -R0 ;  /* 0x00008f0020037a23 */ /* 0x002fcc0000010800 */
[----:B------:R1:W-:Y:S02]  /*9210*/  MUFU.EX2 R207, R3 ;  /* 0x0000000300cf7308 */ /* 0x0003e40000000800 */
[----:B-1----:R-:W-:-:S06]  /*9220*/  FFMA.FTZ R3, R219, c[0x0][0x23c], -R2 ;  /* 0x00008f00db037a23 */ /* 0x002fcc0000010802 */
[----:B------:R1:W-:Y:S01]  /*9230*/  MUFU.EX2 R144, R3 ;  /* 0x0000000300907308 */ /* 0x0003e20000000800 */
[-C--:B------:R-:W-:Y:S02]  /*9240*/  FMUL.FTZ R184, R184, R17.reuse ;  /* 0x00000011b8b87220 */ /* 0x080fe40000410000 */
[----:B------:R-:W-:Y:S02]  /*9250*/  FMUL.FTZ R185, R185, R17 ;  /* 0x00000011b9b97220 */ /* 0x000fe40000410000 */
[----:B-1----:R-:W-:-:S04]  /*9260*/  FFMA.FTZ R3, R214, c[0x0][0x23c], -R2 ;  /* 0x00008f00d6037a23 */ /* 0x002fc80000010802 */
[----:B------:R1:W-:Y:S01]  /*9270*/  MUFU.EX2 R219, R3 ;  /* 0x0000000300db7308 */ /* 0x0003e20000000800 */
[-C--:B------:R-:W-:Y:S02]  /*9280*/  FMUL.FTZ R186, R186, R16.reuse ;  /* 0x00000010baba7220 */ /* 0x080fe40000410000 */
[----:B------:R-:W-:Y:S02]  /*9290*/  FMUL.FTZ R187, R187, R16 ;  /* 0x00000010bbbb7220 */ /* 0x000fe40000410000 */
[-C--:B------:R-:W-:Y:S02]  /*92a0*/  FMUL.FTZ R156, R156, R17.reuse ;  /* 0x000000119c9c7220 */ /* 0x080fe40000410000 */
[----:B------:R-:W-:Y:S02]  /*92b0*/  FMUL.FTZ R157, R157, R17 ;  /* 0x000000119d9d7220 */ /* 0x000fe40000410000 */
[----:B-1----:R-:W-:-:S04]  /*92c0*/  FFMA.FTZ R3, R208, c[0x0][0x23c], -R2 ;  /* 0x00008f00d0037a23 */ /* 0x002fc80000010802 */
[----:B------:R1:W-:Y:S01]  /*92d0*/  MUFU.EX2 R211, R3 ;  /* 0x0000000300d37308 */ /* 0x0003e20000000800 */
[----:B------:R-:W-:Y:S01]  /*92e0*/  FMUL.FTZ R158, R158, R16 ;  /* 0x000000109e9e7220 */ /* 0x000fe20000410000 */
[----:B--2---:R-:W-:Y:S01]  /*92f0*/  MOV R208, R4 ;  /* 0x0000000400d07202 */ /* 0x004fe20000000f00 */
[-C--:B------:R-:W-:Y:S02]  /*9300*/  FMUL.FTZ R159, R159, R16.reuse ;  /* 0x000000109f9f7220 */ /* 0x080fe40000410000 */
[-C--:B------:R-:W-:Y:S02]  /*9310*/  FMUL.FTZ R188, R188, R17.reuse ;  /* 0x00000011bcbc7220 */ /* 0x080fe40000410000 */
[----:B------:R-:W-:Y:S02]  /*9320*/  FMUL.FTZ R189, R189, R17 ;  /* 0x00000011bdbd7220 */ /* 0x000fe40000410000 */
[-C--:B------:R-:W-:Y:S02]  /*9330*/  FMUL.FTZ R190, R190, R16.reuse ;  /* 0x00000010bebe7220 */ /* 0x080fe40000410000 */
[----:B------:R-:W-:-:S02]  /*9340*/  FMUL.FTZ R191, R191, R16 ;  /* 0x00000010bfbf7220 */ /* 0x000fc40000410000 */
[-C--:B------:R-:W-:Y:S02]  /*9350*/  FMUL.FTZ R200, R200, R17.reuse ;  /* 0x00000011c8c87220 */ /* 0x080fe40000410000 */
[----:B-1----:R-:W-:Y:S02]  /*9360*/  FFMA.FTZ R3, R41, c[0x0][0x23c], -R2 ;  /* 0x00008f0029037a23 */ /* 0x002fe40000010802 */
[----:B------:R-:W-:Y:S02]  /*9370*/  FMUL.FTZ R201, R201, R17 ;  /* 0x00000011c9c97220 */ /* 0x000fe40000410000 */
[-C--:B------:R-:W-:Y:S01]  /*9380*/  FMUL.FTZ R202, R202, R16.reuse ;  /* 0x00000010caca7220 */ /* 0x080fe20000410000 */
[----:B------:R1:W2:Y:S01]  /*9390*/  MUFU.EX2 R4, R3 ;  /* 0x0000000300047308 */ /* 0x0002a20000000800 */
[----:B------:R-:W-:Y:S02]  /*93a0*/  FMUL.FTZ R203, R203, R16 ;  /* 0x00000010cbcb7220 */ /* 0x000fe40000410000 */
[----:B------:R-:W-:-:S02]  /*93b0*/  FFMA.FTZ R97, R19, c[0x0][0x23c], -R0 ;  /* 0x00008f0013617a23 */ /* 0x000fc40000010800 */
[----:B------:R-:W-:Y:S02]  /*93c0*/  FFMA.FTZ R96, R18, c[0x0][0x23c], -R0 ;  /* 0x00008f0012607a23 */ /* 0x000fe40000010800 */
[----:B------:R-:W3:Y:S01]  /*93d0*/  LDSM.16.MT88.4 R16, [R224+0xc800] ;  /* 0x00c80000e010783b */ /* 0x000ee20000004200 */
[----:B------:R-:W-:Y:S01]  /*93e0*/  MOV R146, R163 ;  /* 0x000000a300927202 */ /* 0x000fe20000000f00 */
[----:B-1----:R-:W-:-:S04]  /*93f0*/  FFMA.FTZ R3, R220, c[0x0][0x23c], -R20 ;  /* 0x00008f00dc037a23 */ /* 0x002fc80000010814 */
[----:B------:R1:W-:Y:S02]  /*9400*/  MUFU.EX2 R163, R3 ;  /* 0x0000000300a37308 */ /* 0x0003e40000000800 */
[----:B-1----:R-:W-:-:S06]  /*9410*/  FFMA.FTZ R3, R217, c[0x0][0x23c], -R20 ;  /* 0x00008f00d9037a23 */ /* 0x002fcc0000010814 */
[----:B------:R1:W-:Y:S01]  /*9420*/  MUFU.EX2 R216, R3 ;  /* 0x0000000300d87308 */ /* 0x0003e20000000800 */
[----:B------:R-:W-:Y:S01]  /*9430*/  HMMA.16816.F32 R76, R8, R24, R184 ;  /* 0x00000018084c723c */ /* 0x000fe200000018b8 */
[----:B------:R-:W-:Y:S02]  /*9440*/  MOV R133, R74 ;  /* 0x0000004a00857202 */ /* 0x000fe40000000f00 */
[----:B------:R-:W-:Y:S01]  /*9450*/  MOV R147, R75 ;  /* 0x0000004b00937202 */ /* 0x000fe20000000f00 */
[----:B-1----:R-:W-:-:S04]  /*9460*/  FFMA.FTZ R3, R212, c[0x0][0x23c], -R20 ;  /* 0x00008f00d4037a23 */ /* 0x002fc80000010814 */
[----:B------:R1:W-:Y:S01]  /*9470*/  MUFU.EX2 R132, R3 ;  /* 0x0000000300847308 */ /* 0x0003e20000000800 */
[----:B------:R-:W-:Y:S01]  /*9480*/  MOV R135, R98 ;  /* 0x0000006200877202 */ /* 0x000fe20000000f00 */
[--C-:B------:R-:W-:Y:S01]  /*9490*/  FFMA.FTZ R32, R215, c[0x0][0x23c], -R0.reuse ;  /* 0x00008f00d7207a23 */ /* 0x100fe20000010800 */
[----:B------:R-:W-:Y:S01]  /*94a0*/  MOV R134, R99 ;  /* 0x0000006300867202 */ /* 0x000fe20000000f00 */
[--C-:B------:R-:W-:Y:S01]  /*94b0*/  FFMA.FTZ R99, R37, c[0x0][0x23c], -R0.reuse ;  /* 0x00008f0025637a23 */ /* 0x100fe20000010800 */
[----:B------:R-:W-:Y:S01]  /*94c0*/  MOV R187, R31 ;  /* 0x0000001f00bb7202 */ /* 0x000fe20000000f00 */
[----:B------:R-:W-:Y:S01]  /*94d0*/  FFMA.FTZ R31, R209, c[0x0][0x23c], -R0 ;  /* 0x00008f00d11f7a23 */ /* 0x000fe20000010800 */
[----:B------:R-:W-:Y:S01]  /*94e0*/  MOV R74, R30 ;  /* 0x0000001e004a7202 */ /* 0x000fe20000000f00 */
[----:B-1----:R-:W-:-:S04]  /*94f0*/  FFMA.FTZ R3, R210, c[0x0][0x23c], -R20 ;  /* 0x00008f00d2037a23 */ /* 0x002fc80000010814 */
[----:B------:R1:W-:Y:S01]  /*9500*/  MUFU.EX2 R210, R3 ;  /* 0x0000000300d27308 */ /* 0x0003e20000000800 */
[----:B------:R-:W-:Y:S01]  /*9510*/  MOV R75, R29 ;  /* 0x0000001d004b7202 */ /* 0x000fe20000000f00 */
[--C-:B------:R-:W-:Y:S02]  /*9520*/  FFMA.FTZ R30, R204, c[0x0][0x23c], -R0.reuse ;  /* 0x00008f00cc1e7a23 */ /* 0x100fe40000010800 */
[--C-:B------:R-:W-:Y:S02]  /*9530*/  FFMA.FTZ R29, R38, c[0x0][0x23c], -R0.reuse ;  /* 0x00008f00261d7a23 */ /* 0x100fe40000010800 */
[----:B------:R-:W-:Y:S01]  /*9540*/  FFMA.FTZ R98, R22, c[0x0][0x23c], -R0 ;  /* 0x00008f0016627a23 */ /* 0x000fe20000010800 */
[----:B------:R-:W-:Y:S01]  /*9550*/  MOV R37, R23 ;  /* 0x0000001700257202 */ /* 0x000fe20000000f00 */
[--C-:B------:R-:W-:Y:S01]  /*9560*/  FFMA.FTZ R0, R221, c[0x0][0x23c], -R21.reuse ;  /* 0x00008f00dd007a23 */ /* 0x100fe20000010815 */
[----:B------:R-:W4:Y:S01]  /*9570*/  LDL.LU R38, [R1+0x10] ;  /* 0x0000100001267983 */ /* 0x000f220000300800 */
[----:B-1----:R-:W-:-:S04]  /*9580*/  FFMA.FTZ R3, R242, c[0x0][0x23c], -R21 ;  /* 0x00008f00f2037a23 */ /* 0x002fc80000010815 */
[----:B------:R1:W-:Y:S01]  /*9590*/  MUFU.EX2 R217, R3 ;  /* 0x0000000300d97308 */ /* 0x0003e20000000800 */
[----:B------:R-:W-:Y:S01]  /*95a0*/  FFMA.FTZ R23, R218, c[0x0][0x23c], -R2 ;  /* 0x00008f00da177a23 */ /* 0x000fe20000010802 */
[----:B--2---:R-:W-:Y:S02]  /*95b0*/  MOV R215, R4 ;  /* 0x0000000400d77202 */ /* 0x004fe40000000f00 */
[----:B------:R-:W-:Y:S01]  /*95c0*/  MOV R218, R146 ;  /* 0x0000009200da7202 */ /* 0x000fe20000000f00 */
[----:B------:R-:W-:Y:S01]  /*95d0*/  HMMA.16816.F32 R156, R8, R26, R156 ;  /* 0x0000001a089c723c */ /* 0x000fe2000000189c */
[----:B------:R-:W-:Y:S01]  /*95e0*/  MOV R242, R133 ;  /* 0x0000008500f27202 */ /* 0x000fe20000000f00 */
[----:B------:R-:W-:Y:S01]  /*95f0*/  LDSM.16.MT88.4 R24, [R224+0xe800] ;  /* 0x00e80000e018783b */ /* 0x000fe20000004200 */
[----:B------:R2:W-:Y:S01]  /*9600*/  MUFU.EX2 R146, R0 ;  /* 0x0000000000927308 */ /* 0x0005e20000000800 */
[----:B-1----:R-:W-:-:S04]  /*9610*/  FFMA.FTZ R3, R223, c[0x0][0x23c], -R21 ;  /* 0x00008f00df037a23 */ /* 0x002fc80000010815 */
[----:B------:R-:W-:Y:S03]  /*9620*/  HMMA.16816.F32 R188, R8, R12, R188 ;  /* 0x0000000c08bc723c */ /* 0x000fe600000018bc */
[----:B------:R1:W-:Y:S01]  /*9630*/  MUFU.EX2 R214, R3 ;  /* 0x0000000300d67308 */ /* 0x0003e20000000800 */
[----:B--2---:R-:W-:-:S04]  /*9640*/  FFMA.FTZ R0, R39, c[0x0][0x23c], -R2 ;  /* 0x00008f0027007a23 */ /* 0x004fc80000010802 */
[----:B------:R-:W-:Y:S01]  /*9650*/  HMMA.16816.F32 R200, R8, R14, R200 ;  /* 0x0000000e08c8723c */ /* 0x000fe200000018c8 */
[----:B------:R-:W-:Y:S01]  /*9660*/  MOV R39, R75 ;  /* 0x0000004b00277202 */ /* 0x000fe20000000f00 */
[----:B------:R-:W2:Y:S01]  /*9670*/  LDSM.16.MT88.4 R12, [R167+0xc800] ;  /* 0x00c80000a70c783b */ /* 0x000ea20000004200 */
[----:B------:R3:W-:Y:S04]  /*9680*/  MUFU.EX2 R41, R0 ;  /* 0x0000000000297308 */ /* 0x0007e80000000800 */
[----:B------:R-:W-:Y:S02]  /*9690*/  F2FP.PACK_AB R8, R208, R145 ;  /* 0x00000091d008723e */ /* 0x000fe400000000ff */
[----:B------:R-:W-:Y:S01]  /*96a0*/  F2FP.PACK_AB R9, R219, R144 ;  /* 0x00000090db09723e */ /* 0x000fe200000000ff */
[----:B-1----:R-:W-:Y:S01]  /*96b0*/  FFMA.FTZ R3, R222, c[0x0][0x23c], -R21 ;  /* 0x00008f00de037a23 */ /* 0x002fe20000010815 */
[----:B------:R-:W-:-:S02]  /*96c0*/  F2FP.PACK_AB R10, R207, R205 ;  /* 0x000000cdcf0a723e */ /* 0x000fc400000000ff */
[----:B------:R-:W-:Y:S01]  /*96d0*/  F2FP.PACK_AB R11, R215, R211 ;  /* 0x000000d3d70b723e */ /* 0x000fe200000000ff */
[----:B------:R1:W1:Y:S01]  /*96e0*/  MUFU.EX2 R4, R3 ;  /* 0x0000000300047308 */ /* 0x0002620000000800 */
[----:B------:R-:W-:Y:S01]  /*96f0*/  MOV R133, R72 ;  /* 0x0000004800857202 */ /* 0x000fe20000000f00 */
[----:B---3--:R-:W-:Y:S01]  /*9700*/  FFMA.FTZ R0, R39, c[0x0][0x23c], -R20 ;  /* 0x00008f0027007a23 */ /* 0x008fe20000010814 */
[----:B------:R-:W-:Y:S01]  /*9710*/  MOV R204, R73 ;  /* 0x0000004900cc7202 */ /* 0x000fe20000000f00 */
[----:B-1----:R-:W-:Y:S01]  /*9720*/  FFMA.FTZ R3, R206, c[0x0][0x23c], -R2 ;  /* 0x00008f00ce037a23 */ /* 0x002fe20000010802 */
[----:B------:R-:W-:Y:S02]  /*9730*/  MOV R206, R74 ;  /* 0x0000004a00ce7202 */ /* 0x000fe40000000f00 */
[----:B------:R-:W-:Y:S01]  /*9740*/  HMMA.16816.F32 R72, R8, R16, R180 ;  /* 0x000000100848723c */ /* 0x000fe200000018b4 */
[----:B------:R1:W-:Y:S02]  /*9750*/  MUFU.EX2 R182, R0 ;  /* 0x0000000000b67308 */ /* 0x0003e40000000800 */
[----:B-1----:R-:W-:-:S06]  /*9760*/  FFMA.FTZ R0, R206, c[0x0][0x23c], -R20 ;  /* 0x00008f00ce007a23 */ /* 0x002fcc0000010814 */
[----:B------:R1:W-:Y:S02]  /*9770*/  MUFU.EX2 R180, R0 ;  /* 0x0000000000b47308 */ /* 0x0003e40000000800 */
[----:B-1----:R-:W-:Y:S02]  /*9780*/  FFMA.FTZ R0, R204, c[0x0][0x23c], -R20 ;  /* 0x00008f00cc007a23 */ /* 0x002fe40000010814 */
[----:B------:R-:W3:Y:S01]  /*9790*/  LDL.LU R204, [R1+0x14] ;  /* 0x0000140001cc7983 */ /* 0x000ee20000300800 */
[----:B------:R-:W-:Y:S02]  /*97a0*/  MOV R221, R4 ;  /* 0x0000000400dd7202 */ /* 0x000fe40000000f00 */
[----:B------:R-:W-:Y:S02]  /*97b0*/  F2FP.PACK_AB R4, R216, R163 ;  /* 0x000000a3d804723e */ /* 0x000fe400000000ff */
[----:B------:R-:W-:Y:S02]  /*97c0*/  F2FP.PACK_AB R5, R214, R217 ;  /* 0x000000d9d605723e */ /* 0x000fe400000000ff */
[----:B------:R-:W-:-:S02]  /*97d0*/  F2FP.PACK_AB R6, R210, R132 ;  /* 0x00000084d206723e */ /* 0x000fc400000000ff */
[----:B------:R-:W-:Y:S01]  /*97e0*/  F2FP.PACK_AB R7, R146, R221 ;  /* 0x000000dd9207723e */ /* 0x000fe200000000ff */
[-C--:B--2---:R-:W-:Y:S08]  /*97f0*/  HMMA.16816.F32 R172, R8, R12.reuse, R172 ;  /* 0x0000000c08ac723c */ /* 0x084ff000000018ac */
[C---:B------:R-:W-:Y:S08]  /*9800*/  HMMA.16816.F32 R168, R4.reuse, R12, R168 ;  /* 0x0000000c04a8723c */ /* 0x040ff000000018a8 */
[-C--:B------:R-:W-:Y:S08]  /*9810*/  HMMA.16816.F32 R176, R4, R14.reuse, R176 ;  /* 0x0000000e04b0723c */ /* 0x080ff000000018b0 */
[----:B------:R-:W-:Y:S01]  /*9820*/  HMMA.16816.F32 R44, R8, R14, R44 ;  /* 0x0000000e082c723c */ /* 0x000fe2000000182c */
[----:B------:R-:W1:Y:S07]  /*9830*/  LDSM.16.MT88.4 R12, [R226+0xc800] ;  /* 0x00c80000e20c783b */ /* 0x000e6e0000004200 */
[C---:B------:R-:W-:Y:S08]  /*9840*/  HMMA.16816.F32 R64, R4.reuse, R16, R64 ;  /* 0x000000100440723c */ /* 0x040ff00000001840 */
[-C--:B------:R-:W-:Y:S08]  /*9850*/  HMMA.16816.F32 R60, R4, R18.reuse, R60 ;  /* 0x00000012043c723c */ /* 0x080ff0000000183c */
[C---:B------:R-:W-:Y:S01]  /*9860*/  HMMA.16816.F32 R56, R8.reuse, R18, R56 ;  /* 0x000000120838723c */ /* 0x040fe20000001838 */
[----:B------:R-:W2:Y:S07]  /*9870*/  LDSM.16.MT88.4 R16, [R225+0xc800] ;  /* 0x00c80000e110783b */ /* 0x000eae0000004200 */
[-C--:B-1----:R-:W-:Y:S08]  /*9880*/  HMMA.16816.F32 R52, R8, R12.reuse, R52 ;  /* 0x0000000c0834723c */ /* 0x082ff00000001834 */
[C---:B------:R-:W-:Y:S08]  /*9890*/  HMMA.16816.F32 R48, R4.reuse, R12, R48 ;  /* 0x0000000c0430723c */ /* 0x040ff00000001830 */
[-C--:B------:R-:W-:Y:S08]  /*98a0*/  HMMA.16816.F32 R92, R4, R14.reuse, R92 ;  /* 0x0000000e045c723c */ /* 0x080ff0000000185c */
[C---:B------:R-:W-:Y:S01]  /*98b0*/  HMMA.16816.F32 R68, R8.reuse, R14, R68 ;  /* 0x0000000e0844723c */ /* 0x040fe20000001844 */
[----:B------:R-:W1:Y:S07]  /*98c0*/  LDSM.16.MT88.4 R12, [R167+0xe800] ;  /* 0x00e80000a70c783b */ /* 0x000e6e0000004200 */
[-C--:B--2---:R-:W-:Y:S08]  /*98d0*/  HMMA.16816.F32 R100, R8, R16.reuse, R100 ;  /* 0x000000100864723c */ /* 0x084ff00000001864 */
[C---:B------:R-:W-:Y:S08]  /*98e0*/  HMMA.16816.F32 R104, R4.reuse, R16, R104 ;  /* 0x000000100468723c */ /* 0x040ff00000001868 */
[-C--:B------:R-:W-:Y:S08]  /*98f0*/  HMMA.16816.F32 R108, R4, R18.reuse, R108 ;  /* 0x00000012046c723c */ /* 0x080ff0000000186c */
[C---:B------:R-:W-:Y:S01]  /*9900*/  HMMA.16816.F32 R112, R8.reuse, R18, R112 ;  /* 0x000000120870723c */ /* 0x040fe20000001870 */
[----:B------:R-:W2:Y:S07]  /*9910*/  LDSM.16.MT88.4 R16, [R226+0xe800] ;  /* 0x00e80000e210783b */ /* 0x000eae0000004200 */
[-C--:B-1----:R-:W-:Y:S08]  /*9920*/  HMMA.16816.F32 R116, R8, R12.reuse, R116 ;  /* 0x0000000c0874723c */ /* 0x082ff00000001874 */
[C---:B------:R-:W-:Y:S08]  /*9930*/  HMMA.16816.F32 R120, R4.reuse, R12, R120 ;  /* 0x0000000c0478723c */ /* 0x040ff00000001878 */
[-C--:B------:R-:W-:Y:S08]  /*9940*/  HMMA.16816.F32 R124, R4, R14.reuse, R124 ;  /* 0x0000000e047c723c */ /* 0x080ff0000000187c */
[----:B------:R-:W-:Y:S01]  /*9950*/  HMMA.16816.F32 R128, R8, R14, R128 ;  /* 0x0000000e0880723c */ /* 0x000fe20000001880 */
[----:B------:R-:W1:Y:S07]  /*9960*/  LDSM.16.MT88.4 R12, [R225+0xe800] ;  /* 0x00e80000e10c783b */ /* 0x000e6e0000004200 */
[C---:B--2---:R-:W-:Y:S08]  /*9970*/  HMMA.16816.F32 R148, R4.reuse, R16, R148 ;  /* 0x000000100494723c */ /* 0x044ff00000001894 */
[----:B------:R-:W-:Y:S08]  /*9980*/  HMMA.16816.F32 R152, R4, R18, R152 ;  /* 0x000000120498723c */ /* 0x000ff00000001898 */
[C---:B------:R-:W-:Y:S08]  /*9990*/  HMMA.16816.F32 R76, R8.reuse, R16, R76 ;  /* 0x00000010084c723c */ /* 0x040ff0000000184c */
[----:B------:R-:W-:Y:S01]  /*99a0*/  HMMA.16816.F32 R156, R8, R18, R156 ;  /* 0x00000012089c723c */ /* 0x000fe2000000189c */
[----:B------:R-:W2:Y:S01]  /*99b0*/  LDSM.16.MT88.4 R16, [R224+0xd000] ;  /* 0x00d00000e010783b */ /* 0x000ea20000004200 */
[----:B------:R-:W-:-:S06]  /*99c0*/  FFMA.FTZ R22, R213, c[0x0][0x23c], -R2 ;  /* 0x00008f00d5167a23 */ /* 0x000fcc0000010802 */
[C---:B-1----:R-:W-:Y:S01]  /*99d0*/  HMMA.16816.F32 R192, R4.reuse, R12, R192 ;  /* 0x0000000c04c0723c */ /* 0x042fe200000018c0 */
[----:B------:R1:W-:Y:S07]  /*99e0*/  MUFU.EX2 R181, R0 ;  /* 0x0000000000b57308 */ /* 0x0003ee0000000800 */
[----:B------:R-:W-:Y:S08]  /*99f0*/  HMMA.16816.F32 R196, R4, R14, R196 ;  /* 0x0000000e04c4723c */ /* 0x000ff000000018c4 */
[C---:B------:R-:W-:Y:S08]  /*9a00*/  HMMA.16816.F32 R188, R8.reuse, R12, R188 ;  /* 0x0000000c08bc723c */ /* 0x040ff000000018bc */
[----:B------:R-:W-:Y:S01]  /*9a10*/  HMMA.16816.F32 R200, R8, R14, R200 ;  /* 0x0000000e08c8723c */ /* 0x000fe200000018c8 */
[----:B------:R-:W-:Y:S01]  /*9a20*/  LDSM.16.MT88.4 R12, [R226+0xd000] ;  /* 0x00d00000e20c783b */ /* 0x000fe20000004200 */
[----:B------:R-:W-:Y:S01]  /*9a30*/  MOV R213, R89 ;  /* 0x0000005900d57202 */ /* 0x000fe20000000f00 */
[----:B-1----:R-:W-:-:S05]  /*9a40*/  FFMA.FTZ R0, R252, c[0x0][0x23c], -R20 ;  /* 0x00008f00fc007a23 */ /* 0x002fca0000010814 */
[C---:B------:R-:W-:Y:S08]  /*9a50*/  HMMA.16816.F32 R136, R4.reuse, R24, R136 ;  /* 0x000000180488723c */ /* 0x040ff00000001888 */
[----:B------:R-:W-:Y:S08]  /*9a60*/  HMMA.16816.F32 R140, R4, R26, R140 ;  /* 0x0000001a048c723c */ /* 0x000ff0000000188c */
[C---:B------:R-:W-:Y:S08]  /*9a70*/  HMMA.16816.F32 R84, R8.reuse, R24, R84 ;  /* 0x000000180854723c */ /* 0x040ff00000001854 */
[----:B------:R-:W-:Y:S01]  /*9a80*/  HMMA.16816.F32 R80, R8, R26, R80 ;  /* 0x0000001a0850723c */ /* 0x000fe20000001850 */
[----:B------:R-:W1:Y:S01]  /*9a90*/  LDSM.16.MT88.4 R24, [R167+0xd000] ;  /* 0x00d00000a718783b */ /* 0x000e620000004200 */
[----:B------:R-:W-:Y:S01]  /*9aa0*/  MUFU.EX2 R29, R29 ;  /* 0x0000001d001d7308 */ /* 0x000fe20000000800 */
[----:B------:R-:W-:-:S02]  /*9ab0*/  MOV R212, R187 ;  /* 0x000000bb00d47202 */ /* 0x000fc40000000f00 */
[----:B------:R-:W-:Y:S02]  /*9ac0*/  MOV R220, R147 ;  /* 0x0000009300dc7202 */ /* 0x000fe40000000f00 */
[----:B------:R-:W-:-:S03]  /*9ad0*/  MOV R223, R134 ;  /* 0x0000008600df7202 */ /* 0x000fc60000000f00 */
[----:B------:R-:W-:Y:S01]  /*9ae0*/  MUFU.EX2 R23, R23 ;  /* 0x0000001700177308 */ /* 0x000fe20000000800 */
[----:B------:R-:W-:Y:S01]  /*9af0*/  MOV R222, R135 ;  /* 0x0000008700de7202 */ /* 0x000fe20000000f00 */
[----:B------:R-:W-:Y:S01]  /*9b00*/  FFMA.FTZ R89, R36, c[0x0][0x23c], -R2 ;  /* 0x00008f0024597a23 */ /* 0x000fe20000010802 */
[----:B------:R-:W-:-:S05]  /*9b10*/  MOV R209, R88 ;  /* 0x0000005800d17202 */ /* 0x000fca0000000f00 */
[----:B------:R2:W-:Y:S01]  /*9b20*/  MUFU.EX2 R4, R0 ;  /* 0x0000000000047308 */ /* 0x0005e20000000800 */
[----:B------:R-:W-:Y:S01]  /*9b30*/  MOV R135, R90 ;  /* 0x0000005a00877202 */ /* 0x000fe20000000f00 */
[--C-:B------:R-:W-:Y:S01]  /*9b40*/  FFMA.FTZ R90, R34, c[0x0][0x23c], -R2.reuse ;  /* 0x00008f00225a7a23 */ /* 0x100fe20000010802 */
[----:B------:R-:W-:Y:S01]  /*9b50*/  MOV R134, R91 ;  /* 0x0000005b00867202 */ /* 0x000fe20000000f00 */
[--C-:B------:R-:W-:Y:S02]  /*9b60*/  FFMA.FTZ R91, R35, c[0x0][0x23c], -R2.reuse ;  /* 0x00008f00235b7a23 */ /* 0x100fe40000010802 */
[----:B------:R-:W-:Y:S02]  /*9b70*/  FFMA.FTZ R88, R33, c[0x0][0x23c], -R2 ;  /* 0x00008f0021587a23 */ /* 0x000fe40000010802 */
[----:B------:R-:W-:Y:S01]  /*9b80*/  MUFU.EX2 R147, R32 ;  /* 0x0000002000937308 */ /* 0x000fe20000000800 */
[--C-:B------:R-:W-:Y:S02]  /*9b90*/  FFMA.FTZ R2, R37, c[0x0][0x23c], -R21.reuse ;  /* 0x00008f0025027a23 */ /* 0x100fe40000010815 */
[----:B--2---:R-:W-:-:S05]  /*9ba0*/  FFMA.FTZ R0, R213, c[0x0][0x23c], -R21 ;  /* 0x00008f00d5007a23 */ /* 0x004fca0000010815 */
[----:B------:R-:W2:Y:S01]  /*9bb0*/  MUFU.EX2 R184, R31 ;  /* 0x0000001f00b87308 */ /* 0x000ea20000000800 */
[----:B------:R-:W-:Y:S01]  /*9bc0*/  FFMA.FTZ R35, R248, c[0x0][0x23c], -R21 ;  /* 0x00008f00f8237a23 */ /* 0x000fe20000010815 */
[----:B------:R-:W-:Y:S01]  /*9bd0*/  MOV R248, R41 ;  /* 0x0000002900f87202 */ /* 0x000fe20000000f00 */
[----:B----4-:R-:W-:-:S05]  /*9be0*/  FFMA.FTZ R39, R38, R28, R231 ;  /* 0x0000001c26277223 */ /* 0x010fca00000100e7 */
[----:B------:R-:W-:Y:S01]  /*9bf0*/  MUFU.EX2 R186, R30 ;  /* 0x0000001e00ba7308 */ /* 0x000fe20000000800 */
[----:B------:R-:W-:-:S07]  /*9c00*/  FFMA.FTZ R34, R245, c[0x0][0x23c], -R20 ;  /* 0x00008f00f5227a23 */ /* 0x000fce0000010814 */
[----:B------:R-:W-:Y:S01]  /*9c10*/  MUFU.EX2 R185, R22 ;  /* 0x0000001600b97308 */ /* 0x000fe20000000800 */
[----:B------:R-:W-:-:S07]  /*9c20*/  FFMA.FTZ R38, R249, c[0x0][0x23c], -R20 ;  /* 0x00008f00f9267a23 */ /* 0x000fce0000010814 */
[----:B------:R4:W1:Y:S01]  /*9c30*/  MUFU.EX2 R187, R3 ;  /* 0x0000000300bb7308 */ /* 0x0008620000000800 */
[----:B------:R-:W-:-:S07]  /*9c40*/  FFMA.FTZ R41, R246, c[0x0][0x23c], -R21 ;  /* 0x00008f00f6297a23 */ /* 0x000fce0000010815 */
[----:B------:R1:W-:Y:S01]  /*9c50*/  MUFU.EX2 R252, R0 ;  /* 0x0000000000fc7308 */ /* 0x0003e20000000800 */
[--C-:B------:R-:W-:Y:S02]  /*9c60*/  FFMA.FTZ R33, R244, c[0x0][0x23c], -R20.reuse ;  /* 0x00008f00f4217a23 */ /* 0x100fe40000010814 */
[--C-:B------:R-:W-:Y:S01]  /*9c70*/  FFMA.FTZ R36, R247, c[0x0][0x23c], -R21.reuse ;  /* 0x00008f00f7247a23 */ /* 0x100fe20000010815 */
[----:B--2---:R-:W-:Y:S01]  /*9c80*/  F2FP.PACK_AB R8, R184, R147 ;  /* 0x00000093b808723e */ /* 0x004fe200000000ff */
[--C-:B------:R-:W-:Y:S01]  /*9c90*/  FFMA.FTZ R37, R251, c[0x0][0x23c], -R21.reuse ;  /* 0x00008f00fb257a23 */ /* 0x100fe20000010815 */
[----:B------:R-:W-:Y:S01]  /*9ca0*/  MOV R31, R210 ;  /* 0x000000d2001f7202 */ /* 0x000fe20000000f00 */
[----:B------:R-:W-:Y:S01]  /*9cb0*/  FFMA.FTZ R32, R250, c[0x0][0x23c], -R20 ;  /* 0x00008f00fa207a23 */ /* 0x000fe20000010814 */
[----:B------:R-:W-:Y:S01]  /*9cc0*/  MOV R183, R212 ;  /* 0x000000d400b77202 */ /* 0x000fe20000000f00 */
[--C-:B----4-:R-:W-:Y:S01]  /*9cd0*/  FFMA.FTZ R3, R230, c[0x0][0x23c], -R21.reuse ;  /* 0x00008f00e6037a23 */ /* 0x110fe20000010815 */
[----:B------:R2:W-:Y:S01]  /*9ce0*/  MUFU.EX2 R245, R2 ;  /* 0x0000000200f57308 */ /* 0x0005e20000000800 */
[----:B------:R-:W-:Y:S01]  /*9cf0*/  FADD.FTZ R42, R227, R42 ;  /* 0x0000002ae32a7221 */ /* 0x000fe20000010000 */
[----:B------:R4:W5:Y:S01]  /*9d00*/  LDL.LU R231, [R1+0x64] ;  /* 0x0000640001e77983 */ /* 0x0009620000300800 */
[----:B-1----:R-:W-:Y:S01]  /*9d10*/  FFMA.FTZ R0, R218, c[0x0][0x23c], -R21 ;  /* 0x00008f00da007a23 */ /* 0x002fe20000010815 */
[----:B------:R-:W-:-:S04]  /*9d20*/  MOV R244, R23 ;  /* 0x0000001700f47202 */ /* 0x000fc80000000f00 */
[----:B------:R1:W-:Y:S01]  /*9d30*/  MUFU.EX2 R246, R3 ;  /* 0x0000000300f67308 */ /* 0x0003e20000000800 */
[----:B------:R-:W-:Y:S01]  /*9d40*/  MOV R247, R29 ;  /* 0x0000001d00f77202 */ /* 0x000fe20000000f00 */
[----:B------:R-:W-:Y:S01]  /*9d50*/  LDSM.16.MT88.4 R20, [R167+0xf000] ;  /* 0x00f00000a714783b */ /* 0x000fe20000004200 */
[----:B------:R-:W-:Y:S02]  /*9d60*/  F2FP.PACK_AB R11, R248, R187 ;  /* 0x000000bbf80b723e */ /* 0x000fe400000000ff */
[----:B------:R-:W-:Y:S01]  /*9d70*/  MOV R251, R4 ;  /* 0x0000000400fb7202 */ /* 0x000fe20000000f00 */
[----:B------:R4:W5:Y:S02]  /*9d80*/  LDL.LU R230, [R1+0x60] ;  /* 0x0000600001e67983 */ /* 0x0009640000300800 */
[----:B------:R-:W3:Y:S01]  /*9d90*/  MUFU.EX2 R249, R0 ;  /* 0x0000000000f97308 */ /* 0x000ee20000000800 */
[----:B------:R-:W-:Y:S02]  /*9da0*/  F2FP.PACK_AB R9, R185, R244 ;  /* 0x000000f4b909723e */ /* 0x000fe400000000ff */
[----:B------:R-:W-:Y:S01]  /*9db0*/  F2FP.PACK_AB R10, R247, R186 ;  /* 0x000000baf70a723e */ /* 0x000fe200000000ff */
[----:B--2---:R-:W-:Y:S01]  /*9dc0*/  FADD.FTZ R2, R228, R43 ;  /* 0x0000002be4027221 */ /* 0x004fe20000010000 */
[----:B------:R-:W-:-:S02]  /*9dd0*/  MOV R29, R209 ;  /* 0x000000d1001d7202 */ /* 0x000fc40000000f00 */
[----:B------:R-:W-:Y:S02]  /*9de0*/  MOV R30, R215 ;  /* 0x000000d7001e7202 */ /* 0x000fe40000000f00 */
[----:B------:R-:W-:Y:S02]  /*9df0*/  MOV R250, R217 ;  /* 0x000000d900fa7202 */ /* 0x000fe40000000f00 */
[----:B-1----:R-:W-:Y:S02]  /*9e00*/  MOV R3, R219 ;  /* 0x000000db00037202 */ /* 0x002fe40000000f00 */
[----:B------:R-:W-:Y:S02]  /*9e10*/  MOV R43, R216 ;  /* 0x000000d8002b7202 */ /* 0x000fe40000000f00 */
[----:B------:R-:W-:Y:S01]  /*9e20*/  F2FP.PACK_AB R4, R180, R182 ;  /* 0x000000b6b404723e */ /* 0x000fe200000000ff */
[----:B------:R-:W-:Y:S01]  /*9e30*/  HMMA.16816.F32 R216, R8, R16, R72 ;  /* 0x0000001008d8723c */ /* 0x000fe20000001848 */
[----:B---3--:R-:W-:-:S02]  /*9e40*/  F2FP.PACK_AB R5, R249, R252 ;  /* 0x000000fcf905723e */ /* 0x008fc400000000ff */
[----:B------:R-:W-:Y:S02]  /*9e50*/  F2FP.PACK_AB R6, R251, R181 ;  /* 0x000000b5fb06723e */ /* 0x000fe400000000ff */
[----:B------:R-:W-:Y:S01]  /*9e60*/  F2FP.PACK_AB R7, R246, R245 ;  /* 0x000000f5f607723e */ /* 0x000fe200000000ff */
[----:B------:R-:W-:Y:S01]  /*9e70*/  FFMA.FTZ R0, R204, R40, R229 ;  /* 0x00000028cc007223 */ /* 0x000fe200000100e5 */
[----:B------:R-:W-:Y:S01]  /*9e80*/  MOV R74, R205 ;  /* 0x000000cd004a7202 */ /* 0x000fe20000000f00 */
[----:B------:R-:W-:Y:S01]  /*9e90*/  HMMA.16816.F32 R172, R8, R24, R172 ;  /* 0x0000001808ac723c */ /* 0x000fe200000018ac */
[----:B------:R-:W-:Y:S01]  /*9ea0*/  MOV R72, R207 ;  /* 0x000000cf00487202 */ /* 0x000fe20000000f00 */
[----:B------:R-:W-:Y:S01]  /*9eb0*/  MUFU.EX2 R34, R34 ;  /* 0x0000002200227308 */ /* 0x000fe20000000800 */
[----:B------:R-:W-:Y:S01]  /*9ec0*/  MOV R40, R208 ;  /* 0x000000d000287202 */ /* 0x000fe20000000f00 */
[----:B------:R4:W5:Y:S01]  /*9ed0*/  LDL.LU R229, [R1+0x5c] ;  /* 0x00005c0001e57983 */ /* 0x0009620000300800 */
[----:B------:R-:W-:-:S03]  /*9ee0*/  MOV R75, R214 ;  /* 0x000000d6004b7202 */ /* 0x000fc60000000f00 */
[----:B------:R-:W-:Y:S01]  /*9ef0*/  HMMA.16816.F32 R204, R8, R14, R68 ;  /* 0x0000000e08cc723c */ /* 0x000fe20000001844 */
[----:B------:R-:W-:Y:S01]  /*9f00*/  MOV R73, R211 ;  /* 0x000000d300497202 */ /* 0x000fe20000000f00 */
[----:B------:R-:W-:Y:S01]  /*9f10*/  MUFU.EX2 R33, R33 ;  /* 0x0000002100217308 */ /* 0x000fe20000000800 */
[----:B------:R4:W5:Y:S04]  /*9f20*/  LDL.LU R228, [R1+0x58] ;  /* 0x0000580001e47983 */ /* 0x0009680000300800 */
[----:B------:R-:W-:Y:S02]  /*9f30*/  MOV R68, R29 ;  /* 0x0000001d00447202 */ /* 0x000fe40000000f00 */
[----:B------:R-:W-:Y:S02]  /*9f40*/  MOV R69, R30 ;  /* 0x0000001e00457202 */ /* 0x000fe40000000f00 */
[----:B------:R-:W-:Y:S01]  /*9f50*/  MOV R70, R31 ;  /* 0x0000001f00467202 */ /* 0x000fe20000000f00 */
[C---:B------:R-:W-:Y:S01]  /*9f60*/  HMMA.16816.F32 R168, R4.reuse, R24, R168 ;  /* 0x0000001804a8723c */ /* 0x040fe200000018a8 */
[----:B------:R-:W1:Y:S07]  /*9f70*/  LDSM.16.MT88.4 R28, [R225+0xf000] ;  /* 0x00f00000e11c783b */ /* 0x000e6e0000004200 */
[-C--:B------:R-:W-:Y:S08]  /*9f80*/  HMMA.16816.F32 R176, R4, R26.reuse, R176 ;  /* 0x0000001a04b0723c */ /* 0x080ff000000018b0 */
[----:B------:R-:W-:Y:S01]  /*9f90*/  HMMA.16816.F32 R44, R8, R26, R44 ;  /* 0x0000001a082c723c */ /* 0x000fe2000000182c */
[----:B------:R-:W2:Y:S07]  /*9fa0*/  LDSM.16.MT88.4 R24, [R225+0xd000] ;  /* 0x00d00000e118783b */ /* 0x000eae0000004200 */
[C---:B------:R-:W-:Y:S08]  /*9fb0*/  HMMA.16816.F32 R64, R4.reuse, R16, R64 ;  /* 0x000000100440723c */ /* 0x040ff00000001840 */
[-C--:B------:R-:W-:Y:S08]  /*9fc0*/  HMMA.16816.F32 R60, R4, R18.reuse, R60 ;  /* 0x00000012043c723c */ /* 0x080ff0000000183c */
[----:B------:R-:W-:Y:S01]  /*9fd0*/  HMMA.16816.F32 R212, R8, R18, R56 ;  /* 0x0000001208d4723c */ /* 0x000fe20000001838 */
[----:B------:R-:W3:Y:S07]  /*9fe0*/  LDSM.16.MT88.4 R16, [R224+0xf000] ;  /* 0x00f00000e010783b */ /* 0x000eee0000004200 */
[C---:B------:R-:W-:Y:S08]  /*9ff0*/  HMMA.16816.F32 R48, R4.reuse, R12, R48 ;  /* 0x0000000c0430723c */ /* 0x040ff00000001830 */
[----:B------:R-:W-:Y:S01]  /*a000*/  HMMA.16816.F32 R92, R4, R14, R92 ;  /* 0x0000000e045c723c */ /* 0x000fe2000000185c */
[----:B------:R-:W-:Y:S01]  /*a010*/  MOV R71, R132 ;  /* 0x0000008400477202 */ /* 0x000fe20000000f00 */
[----:B------:R-:W-:Y:S01]  /*a020*/  MUFU.EX2 R32, R32 ;  /* 0x0000002000207308 */ /* 0x000fe20000000800 */
[----:B------:R4:W5:Y:S05]  /*a030*/  LDL.LU R227, [R1+0x54] ;  /* 0x0000540001e37983 */ /* 0x00096a0000300800 */
[----:B------:R-:W-:Y:S01]  /*a040*/  HMMA.16816.F32 R208, R8, R12, R52 ;  /* 0x0000000c08d0723c */ /* 0x000fe20000001834 */
[----:B------:R-:W3:Y:S07]  /*a050*/  LDSM.16.MT88.4 R12, [R226+0xf000] ;  /* 0x00f00000e20c783b */ /* 0x000eee0000004200 */
[C---:B-1----:R-:W-:Y:S07]  /*a060*/  HMMA.16816.F32 R52, R4.reuse, R30, R196 ;  /* 0x0000001e0434723c */ /* 0x042fee00000018c4 */
[----:B------:R-:W-:Y:S01]  /*a070*/  MOV R199, R135 ;  /* 0x0000008700c77202 */ /* 0x000fe20000000f00 */
[----:B--2---:R-:W-:Y:S01]  /*a080*/  HMMA.16816.F32 R104, R4, R24, R104 ;  /* 0x000000180468723c */ /* 0x004fe20000001868 */
[----:B------:R-:W-:-:S02]  /*a090*/  MOV R197, R133 ;  /* 0x0000008500c57202 */ /* 0x000fc40000000f00 */
[----:B------:R-:W-:-:S05]  /*a0a0*/  MOV R198, R134 ;  /* 0x0000008600c67202 */ /* 0x000fca0000000f00 */
[C---:B------:R-:W-:Y:S08]  /*a0b0*/  HMMA.16816.F32 R108, R4.reuse, R26, R108 ;  /* 0x0000001a046c723c */ /* 0x040ff0000000186c */
[C---:B------:R-:W-:Y:S08]  /*a0c0*/  HMMA.16816.F32 R120, R4.reuse, R20, R120 ;  /* 0x000000140478723c */ /* 0x040ff00000001878 */
[C---:B------:R-:W-:Y:S08]  /*a0d0*/  HMMA.16816.F32 R124, R4.reuse, R22, R124 ;  /* 0x00000016047c723c */ /* 0x040ff0000000187c */
[C---:B---3--:R-:W-:Y:S08]  /*a0e0*/  HMMA.16816.F32 R136, R4.reuse, R16, R136 ;  /* 0x000000100488723c */ /* 0x048ff00000001888 */
[C---:B------:R-:W-:Y:S08]  /*a0f0*/  HMMA.16816.F32 R140, R4.reuse, R18, R140 ;  /* 0x00000012048c723c */ /* 0x040ff0000000188c */
[C---:B------:R-:W-:Y:S08]  /*a100*/  HMMA.16816.F32 R148, R4.reuse, R12, R148 ;  /* 0x0000000c0494723c */ /* 0x040ff00000001894 */
[C---:B------:R-:W-:Y:S08]  /*a110*/  HMMA.16816.F32 R152, R4.reuse, R14, R152 ;  /* 0x0000000e0498723c */ /* 0x040ff00000001898 */
[----:B------:R-:W-:Y:S07]  /*a120*/  HMMA.16816.F32 R192, R4, R28, R192 ;  /* 0x0000001c04c0723c */ /* 0x000fee00000018c0 */
[----:B------:R-:W-:Y:S01]  /*a130*/  MOV R4, R68 ;  /* 0x0000004400047202 */ /* 0x000fe20000000f00 */
[----:B------:R-:W-:Y:S01]  /*a140*/  HMMA.16816.F32 R132, R8, R16, R84 ;  /* 0x000000100884723c */ /* 0x000fe20000001854 */
[----:B------:R-:W-:-:S02]  /*a150*/  MOV R7, R74 ;  /* 0x0000004a00077202 */ /* 0x000fc40000000f00 */
[----:B------:R-:W-:-:S04]  /*a160*/  MOV R74, R182 ;  /* 0x000000b6004a7202 */ /* 0x000fc80000000f00 */
[----:B------:R-:W-:Y:S01]  /*a170*/  MOV R85, R199 ;  /* 0x000000c700557202 */ /* 0x000fe20000000f00 */
[----:B------:R-:W-:Y:S01]  /*a180*/  HMMA.16816.F32 R100, R8, R24, R100 ;  /* 0x000000180864723c */ /* 0x000fe20000001864 */
[----:B------:R-:W-:Y:S02]  /*a190*/  MOV R199, R69 ;  /* 0x0000004500c77202 */ /* 0x000fe40000000f00 */
[----:B------:R-:W-:Y:S01]  /*a1a0*/  MOV R69, R3 ;  /* 0x0000000300457202 */ /* 0x000fe20000000f00 */
[----:B------:R-:W-:Y:S01]  /*a1b0*/  FADD.FTZ R4, R4, R0 ;  /* 0x0000000004047221 */ /* 0x000fe20000010000 */
[----:B------:R-:W-:-:S03]  /*a1c0*/  MOV R3, R183 ;  /* 0x000000b700037202 */ /* 0x000fc60000000f00 */
[----:B------:R-:W-:Y:S01]  /*a1d0*/  HMMA.16816.F32 R24, R8, R26, R112 ;  /* 0x0000001a0818723c */ /* 0x000fe20000001870 */
[----:B------:R-:W-:Y:S01]  /*a1e0*/  MOV R6, R75 ;  /* 0x0000004b00067202 */ /* 0x000fe20000000f00 */
[----:B------:R-:W-:Y:S01]  /*a1f0*/  FADD.FTZ R3, R3, R39 ;  /* 0x0000002703037221 */ /* 0x000fe20000010000 */
[----:B------:R-:W-:-:S04]  /*a200*/  MOV R87, R197 ;  /* 0x000000c500577202 */ /* 0x000fc80000000f00 */
[----:B------:R-:W-:Y:S01]  /*a210*/  MOV R114, R180 ;  /* 0x000000b400727202 */ /* 0x000fe20000000f00 */
[----:B------:R-:W-:Y:S01]  /*a220*/  HMMA.16816.F32 R56, R8, R22, R128 ;  /* 0x000000160838723c */ /* 0x000fe20000001880 */
[----:B------:R-:W-:Y:S01]  /*a230*/  MOV R86, R198 ;  /* 0x000000c600567202 */ /* 0x000fe20000000f00 */
[----:B------:R-:W-:Y:S01]  /*a240*/  FADD.FTZ R4, R164, R4 ;  /* 0x00000004a4047221 */ /* 0x000fe20000010000 */
[----:B------:R-:W-:-:S04]  /*a250*/  MOV R75, R244 ;  /* 0x000000f4004b7202 */ /* 0x000fc80000000f00 */
[----:B------:R-:W-:Y:S01]  /*a260*/  MOV R131, R181 ;  /* 0x000000b500837202 */ /* 0x000fe20000000f00 */
[C---:B------:R-:W-:Y:S01]  /*a270*/  HMMA.16816.F32 R116, R8.reuse, R20, R116 ;  /* 0x000000140874723c */ /* 0x040fe20000001874 */
[----:B------:R-:W1:Y:S01]  /*a280*/  LDSM.16.MT88.4 R180, [R167+0xd800] ;  /* 0x00d80000a7b4783b */ /* 0x000e620000004200 */
[----:B------:R-:W-:Y:S01]  /*a290*/  MOV R128, R222 ;  /* 0x000000de00807202 */ /* 0x000fe20000000f00 */
[----:B------:R-:W-:Y:S01]  /*a2a0*/  MUFU.EX2 R244, R96 ;  /* 0x0000006000f47308 */ /* 0x000fe20000000800 */
[----:B------:R-:W-:Y:S02]  /*a2b0*/  MOV R129, R223 ;  /* 0x000000df00817202 */ /* 0x000fe40000000f00 */
[----:B------:R-:W-:Y:S02]  /*a2c0*/  MOV R130, R242 ;  /* 0x000000f200827202 */ /* 0x000fe40000000f00 */
[----:B------:R-:W-:Y:S01]  /*a2d0*/  HMMA.16816.F32 R20, R8, R18, R80 ;  /* 0x000000120814723c */ /* 0x000fe20000001850 */
[----:B------:R-:W2:Y:S01]  /*a2e0*/  LDSM.16.MT88.4 R80, [R224+0xd800] ;  /* 0x00d80000e050783b */ /* 0x000ea20000004200 */
[----:B------:R-:W-:Y:S01]  /*a2f0*/  MOV R5, R184 ;  /* 0x000000b800057202 */ /* 0x000fe20000000f00 */
[----:B------:R-:W-:Y:S01]  /*a300*/  MUFU.EX2 R222, R99 ;  /* 0x0000006300de7308 */ /* 0x000fe20000000800 */
[----:B------:R-:W-:-:S02]  /*a310*/  MOV R112, R187 ;  /* 0x000000bb00707202 */ /* 0x000fc40000000f00 */
[----:B------:R-:W-:Y:S02]  /*a320*/  MOV R113, R186 ;  /* 0x000000ba00717202 */ /* 0x000fe40000000f00 */
[----:B------:R-:W-:-:S03]  /*a330*/  MOV R115, R185 ;  /* 0x000000b900737202 */ /* 0x000fc60000000f00 */
[----:B------:R-:W3:Y:S01]  /*a340*/  MUFU.EX2 R223, R98 ;  /* 0x0000006200df7308 */ /* 0x000ee20000000800 */
[----:B------:R-:W-:Y:S01]  /*a350*/  HMMA.16816.F32 R184, R8, R12, R76 ;  /* 0x0000000c08b8723c */ /* 0x000fe2000000184c */
[----:B------:R-:W-:Y:S01]  /*a360*/  FADD.FTZ R0, R86, R42 ;  /* 0x0000002a56007221 */ /* 0x000fe20000010000 */
[----:B------:R-:W-:Y:S01]  /*a370*/  MOV R86, R7 ;  /* 0x0000000700567202 */ /* 0x000fe20000000f00 */
[----:B------:R-:W-:-:S04]  /*a380*/  FADD.FTZ R3, R87, R3 ;  /* 0x0000000357037221 */ /* 0x000fc80000010000 */
[----:B------:R1:W-:Y:S01]  /*a390*/  MUFU.EX2 R242, R97 ;  /* 0x0000006100f27308 */ /* 0x0003e20000000800 */
[----:B------:R-:W-:Y:S01]  /*a3a0*/  HMMA.16816.F32 R16, R8, R14, R156 ;  /* 0x0000000e0810723c */ /* 0x000fe2000000189c */
[----:B------:R-:W-:Y:S01]  /*a3b0*/  MOV R87, R6 ;  /* 0x0000000600577202 */ /* 0x000fe20000000f00 */
[----:B------:R-:W-:-:S06]  /*a3c0*/  FADD.FTZ R12, R162, R4 ;  /* 0x00000004a20c7221 */ /* 0x000fcc0000010000 */
[C---:B------:R-:W-:Y:S01]  /*a3d0*/  HMMA.16816.F32 R188, R8.reuse, R28, R188 ;  /* 0x0000001c08bc723c */ /* 0x040fe200000018bc */
[----:B------:R-:W-:Y:S02]  /*a3e0*/  MOV R197, R71 ;  /* 0x0000004700c57202 */ /* 0x000fe40000000f00 */
[----:B------:R-:W-:Y:S02]  /*a3f0*/  MOV R198, R70 ;  /* 0x0000004600c67202 */ /* 0x000fe40000000f00 */
[----:B------:R-:W-:Y:S01]  /*a400*/  MOV R196, R73 ;  /* 0x0000004900c47202 */ /* 0x000fe20000000f00 */
[----:B------:R-:W-:Y:S01]  /*a410*/  MUFU.EX2 R38, R38 ;  /* 0x0000002600267308 */ /* 0x000fe20000000800 */
[----:B-1----:R-:W1:Y:S01]  /*a420*/  LDSM.16.MT88.4 R96, [R226+0xd800] ;  /* 0x00d80000e260783b */ /* 0x002e620000004200 */
[----:B------:R-:W-:Y:S01]  /*a430*/  HMMA.16816.F32 R8, R8, R30, R200 ;  /* 0x0000001e0808723c */ /* 0x000fe200000018c8 */
[----:B------:R-:W-:Y:S02]  /*a440*/  MOV R71, R250 ;  /* 0x000000fa00477202 */ /* 0x000fe40000000f00 */
[----:B------:R-:W-:-:S03]  /*a450*/  MOV R68, R43 ;  /* 0x0000002b00447202 */ /* 0x000fc60000000f00 */
[----:B------:R-:W-:Y:S01]  /*a460*/  MUFU.EX2 R37, R37 ;  /* 0x0000002500257308 */ /* 0x000fe20000000800 */
[----:B------:R-:W-:-:S07]  /*a470*/  MOV R30, R5 ;  /* 0x00000005001e7202 */ /* 0x000fce0000000f00 */
[----:B------:R-:W-:Y:S01]  /*a480*/  MUFU.EX2 R35, R35 ;  /* 0x0000002300237308 */ /* 0x000fe20000000800 */
[----:B------:R-:W1:Y:S01]  /*a490*/  LDSM.16.MT88.4 R4, [R225+0xf800] ;  /* 0x00f80000e104783b */ /* 0x000e620000004200 */
[----:B------:R-:W-:Y:S02]  /*a4a0*/  MOV R70, R40 ;  /* 0x0000002800467202 */ /* 0x000fe40000000f00 */
[----:B------:R-:W-:-:S04]  /*a4b0*/  MOV R73, R221 ;  /* 0x000000dd00497202 */ /* 0x000fc80000000f00 */
[----:B------:R-:W-:Y:S01]  /*a4c0*/  MUFU.EX2 R36, R36 ;  /* 0x0000002400247308 */ /* 0x000fe20000000800 */
[----:B------:R-:W-:-:S07]  /*a4d0*/  MOV R250, R220 ;  /* 0x000000dc00fa7202 */ /* 0x000fce0000000f00 */
[----:B------:R-:W-:Y:S01]  /*a4e0*/  MUFU.EX2 R41, R41 ;  /* 0x0000002900297308 */ /* 0x000fe20000000800 */
[----:B------:R-:W-:Y:S01]  /*a4f0*/  FADD.FTZ R2, R85, R2 ;  /* 0x0000000255027221 */ /* 0x000fe20000010000 */
[----:B------:R-:W-:Y:S01]  /*a500*/  MOV R78, R199 ;  /* 0x000000c7004e7202 */ /* 0x000fe20000000f00 */
[----:B------:R-:W-:Y:S01]  /*a510*/  FADD.FTZ R0, R129, R0 ;  /* 0x0000000081007221 */ /* 0x000fe20000010000 */
[----:B------:R-:W-:Y:S01]  /*a520*/  MOV R79, R72 ;  /* 0x00000048004f7202 */ /* 0x000fe20000000f00 */
[----:B------:R-:W-:Y:S01]  /*a530*/  FADD.FTZ R13, R130, R3 ;  /* 0x00000003820d7221 */ /* 0x000fe20000010000 */
[----:B------:R-:W-:Y:S01]  /*a540*/  MOV R42, R114 ;  /* 0x00000072002a7202 */ /* 0x000fe20000000f00 */
[----:B------:R-:W-:Y:S01]  /*a550*/  LDSM.16.MT88.4 R156, [R226+0xf800] ;  /* 0x00f80000e29c783b */ /* 0x000fe20000004200 */
[----:B------:R-:W-:Y:S08]  /*a560*/  MUFU.EX2 R220, R89 ;  /* 0x0000005900dc7308 */ /* 0x000ff00000000800 */
[----:B------:R-:W1:Y:S08]  /*a570*/  MUFU.EX2 R40, R91 ;  /* 0x0000005b00287308 */ /* 0x000e700000000800 */
[----:B------:R-:W-:Y:S08]  /*a580*/  MUFU.EX2 R43, R90 ;  /* 0x0000005a002b7308 */ /* 0x000ff00000000800 */
[----:B------:R-:W2:Y:S01]  /*a590*/  MUFU.EX2 R221, R88 ;  /* 0x0000005800dd7308 */ /* 0x000ea20000000800 */
[----:B------:R-:W-:-:S02]  /*a5a0*/  MOV R85, R196 ;  /* 0x000000c400557202 */ /* 0x000fc40000000f00 */
[----:B------:R-:W-:Y:S02]  /*a5b0*/  MOV R84, R197 ;  /* 0x000000c500547202 */ /* 0x000fe40000000f00 */
[----:B------:R-:W-:Y:S02]  /*a5c0*/  MOV R77, R198 ;  /* 0x000000c6004d7202 */ /* 0x000fe40000000f00 */
[----:B---3--:R-:W-:Y:S02]  /*a5d0*/  F2FP.PACK_AB R200, R223, R222 ;  /* 0x000000dedfc8723e */ /* 0x008fe400000000ff */
[----:B-1----:R-:W-:Y:S02]  /*a5e0*/  F2FP.PACK_AB R201, R40, R220 ;  /* 0x000000dc28c9723e */ /* 0x002fe400000000ff */
[----:B------:R-:W-:Y:S02]  /*a5f0*/  F2FP.PACK_AB R202, R244, R242 ;  /* 0x000000f2f4ca723e */ /* 0x000fe400000000ff */
[----:B------:R-:W-:-:S02]  /*a600*/  F2FP.PACK_AB R196, R33, R34 ;  /* 0x0000002221c4723e */ /* 0x000fc400000000ff */
[----:B------:R-:W-:Y:S02]  /*a610*/  F2FP.PACK_AB R197, R35, R37 ;  /* 0x0000002523c5723e */ /* 0x000fe400000000ff */
[----:B--2---:R-:W-:Y:S02]  /*a620*/  F2FP.PACK_AB R203, R221, R43 ;  /* 0x0000002bddcb723e */ /* 0x004fe400000000ff */
[----:B------:R-:W-:Y:S02]  /*a630*/  F2FP.PACK_AB R198, R38, R32 ;  /* 0x0000002026c6723e */ /* 0x000fe400000000ff */
[----:B------:R-:W-:Y:S01]  /*a640*/  F2FP.PACK_AB R199, R41, R36 ;  /* 0x0000002429c7723e */ /* 0x000fe200000000ff */
[----:B------:R-:W-:Y:S01]  /*a650*/  FADD.FTZ R2, R128, R2 ;  /* 0x0000000280027221 */ /* 0x000fe20000010000 */
[----:B------:R-:W-:Y:S01]  /*a660*/  MOV R89, R73 ;  /* 0x0000004900597202 */ /* 0x000fe20000000f00 */
[----:B------:R-:W-:Y:S01]  /*a670*/  HMMA.16816.F32 R172, R200, R180, R172 ;  /* 0x000000b4c8ac723c */ /* 0x000fe200000018ac */
[----:B------:R-:W-:-:S02]  /*a680*/  FADD.FTZ R14, R144, R0 ;  /* 0x00000000900e7221 */ /* 0x000fc40000010000 */
[----:B------:R-:W-:Y:S01]  /*a690*/  FADD.FTZ R15, R145, R2 ;  /* 0x00000002910f7221 */ /* 0x000fe20000010000 */
[----:B------:R-:W-:-:S04]  /*a6a0*/  MOV R2, R163 ;  /* 0x000000a300027202 */ /* 0x000fc80000000f00 */
[----:B------:R-:W-:Y:S01]  /*a6b0*/  HMMA.16816.F32 R168, R196, R180, R168 ;  /* 0x000000b4c4a8723c */ /* 0x000fe200000018a8 */
[----:B------:R-:W-:-:S07]  /*a6c0*/  MOV R0, R71 ;  /* 0x0000004700007202 */ /* 0x000fce0000000f00 */
[-C--:B------:R-:W-:Y:S08]  /*a6d0*/  HMMA.16816.F32 R176, R196, R182.reuse, R176 ;  /* 0x000000b6c4b0723c */ /* 0x080ff000000018b0 */
[----:B------:R-:W-:Y:S07]  /*a6e0*/  HMMA.16816.F32 R180, R200, R182, R44 ;  /* 0x000000b6c8b4723c */ /* 0x000fee000000182c */
[----:B------:R-:W-:-:S02]  /*a6f0*/  MOV R47, R74 ;  /* 0x0000004a002f7202 */ /* 0x000fc40000000f00 */
[----:B------:R-:W-:Y:S02]  /*a700*/  MOV R46, R75 ;  /* 0x0000004b002e7202 */ /* 0x000fe40000000f00 */
[----:B------:R-:W-:Y:S01]  /*a710*/  HMMA.16816.F32 R72, R196, R80, R64 ;  /* 0x00000050c448723c */ /* 0x000fe20000001840 */
[----:B------:R-:W-:-:S06]  /*a720*/  FADD.FTZ R2, R2, R13 ;  /* 0x0000000d02027221 */ /* 0x000fcc0000010000 */
[----:B------:R-:W-:Y:S02]  /*a730*/  MOV R64, R89 ;  /* 0x0000005900407202 */ /* 0x000fe40000000f00 */
[C---:B------:R-:W-:Y:S01]  /*a740*/  HMMA.16816.F32 R88, R196.reuse, R96, R48 ;  /* 0x00000060c458723c */ /* 0x040fe20000001830 */
[----:B------:R-:W-:Y:S02]  /*a750*/  MOV R67, R77 ;  /* 0x0000004d00437202 */ /* 0x000fe40000000f00 */
[----:B------:R-:W-:Y:S02]  /*a760*/  MOV R66, R78 ;  /* 0x0000004e00427202 */ /* 0x000fe40000000f00 */
[----:B------:R-:W-:Y:S02]  /*a770*/  MOV R65, R79 ;  /* 0x0000004f00417202 */ /* 0x000fe40000000f00 */
[----:B------:R-:W-:Y:S01]  /*a780*/  MOV R49, R70 ;  /* 0x0000004600317202 */ /* 0x000fe20000000f00 */
[----:B------:R-:W-:Y:S01]  /*a790*/  HMMA.16816.F32 R76, R196, R82, R60 ;  /* 0x00000052c44c723c */ /* 0x000fe2000000183c */
[----:B------:R-:W-:-:S02]  /*a7a0*/  MOV R50, R69 ;  /* 0x0000004500327202 */ /* 0x000fc40000000f00 */
[----:B------:R-:W-:Y:S01]  /*a7b0*/  MOV R51, R68 ;  /* 0x0000004400337202 */ /* 0x000fe20000000f00 */
[----:B------:R-:W-:-:S03]  /*a7c0*/  FADD.FTZ R0, R0, R12 ;  /* 0x0000000c00007221 */ /* 0x000fc60000010000 */
[----:B------:R-:W-:Y:S01]  /*a7d0*/  MOV R60, R87 ;  /* 0x00000057003c7202 */ /* 0x000fe20000000f00 */
[----:B------:R-:W-:Y:S01]  /*a7e0*/  HMMA.16816.F32 R192, R196, R4, R192 ;  /* 0x00000004c4c0723c */ /* 0x000fe200000018c0 */
[----:B------:R-:W-:Y:S02]  /*a7f0*/  MOV R61, R86 ;  /* 0x00000056003d7202 */ /* 0x000fe40000000f00 */
[----:B------:R-:W-:Y:S01]  /*a800*/  MOV R62, R85 ;  /* 0x00000055003e7202 */ /* 0x000fe20000000f00 */
[----:B------:R-:W-:Y:S01]  /*a810*/  FADD.FTZ R2, R51, R2 ;  /* 0x0000000233027221 */ /* 0x000fe20000010000 */
[----:B------:R-:W-:-:S03]  /*a820*/  MOV R63, R84 ;  /* 0x00000054003f7202 */ /* 0x000fc60000000f00 */
[----:B------:R-:W-:Y:S01]  /*a830*/  HMMA.16816.F32 R188, R200, R4, R188 ;  /* 0x00000004c8bc723c */ /* 0x000fe200000018bc */
[----:B------:R-:W-:-:S06]  /*a840*/  FADD.FTZ R0, R60, R0 ;  /* 0x000000003c007221 */ /* 0x000fcc0000010000 */
[----:B------:R-:W-:Y:S02]  /*a850*/  FADD.FTZ R5, R49, R15 ;  /* 0x0000000f31057221 */ /* 0x000fe40000010000 */
[----:B------:R-:W-:Y:S02]  /*a860*/  FADD.FTZ R4, R50, R14 ;  /* 0x0000000e32047221 */ /* 0x000fe40000010000 */
[----:B------:R-:W-:Y:S01]  /*a870*/  FADD.FTZ R5, R61, R5 ;  /* 0x000000053d057221 */ /* 0x000fe20000010000 */
[----:B------:R-:W-:Y:S01]  /*a880*/  MOV R44, R146 ;  /* 0x00000092002c7202 */ /* 0x000fe20000000f00 */
        /* <DEDUP_REMOVED lines=11> */
[----:B------:R-:W1:Y:S01]  /*a940*/  LDSM.16.MT88.4 R112, [R225+0xd800] ;  /* 0x00d80000e170783b */ /* 0x000e620000004200 */
[----:B------:R-:W-:-:S02]  /*a950*/  FADD.FTZ R0, R44, R0 ;  /* 0x000000002c007221 */ /* 0x000fc40000010000 */
[----:B------:R-:W-:Y:S01]  /*a960*/  FADD.FTZ R5, R45, R5 ;  /* 0x000000052d057221 */ /* 0x000fe20000010000 */
[----:B------:R-:W2:Y:S01]  /*a970*/  LDSM.16.MT88.4 R128, [R167+0xf800] ;  /* 0x00f80000a780783b */ /* 0x000ea20000004200 */
[----:B------:R-:W-:Y:S02]  /*a980*/  FADD.FTZ R4, R46, R4 ;  /* 0x000000042e047221 */ /* 0x000fe40000010000 */
[----:B------:R-:W-:Y:S01]  /*a990*/  FADD.FTZ R2, R47, R2 ;  /* 0x000000022f027221 */ /* 0x000fe20000010000 */
[----:B------:R-:W3:Y:S01]  /*a9a0*/  LDSM.16.MT88.4 R144, [R224+0xf800] ;  /* 0x00f80000e090783b */ /* 0x000ee20000004200 */
        /* <DEDUP_REMOVED lines=28> */
[----:B------:R-:W-:Y:S01]  /*ab70*/  FADD.FTZ R0, R41, R0 ;  /* 0x0000000029007221 */ /* 0x000fe20000010000 */
[----:B------:R4:W-:Y:S04]  /*ab80*/  STL [R1], R5 ;  /* 0x0000000501007387 */ /* 0x0009e80000100800 */
[----:B------:R4:W-:Y:S04]  /*ab90*/  STL [R1+0xc], R4 ;  /* 0x00000c0401007387 */ /* 0x0009e80000100800 */
[----:B------:R4:W-:Y:S04]  /*aba0*/  STL [R1+0x10], R2 ;  /* 0x0000100201007387 */ /* 0x0009e80000100800 */
[----:B------:R4:W-:Y:S01]  /*abb0*/  STL [R1+0x14], R0 ;  /* 0x0000140001007387 */ /* 0x0009e20000100800 */
[----:B------:R-:W-:Y:S01]  /*abc0*/  ISETP.GE.AND P0, PT, R250, 0x3, PT ;  /* 0x00000003fa00780c */ /* 0x000fe20003f06270 */
[----:B------:R-:W-:Y:S01]  /*abd0*/  HMMA.16816.F32 R92, R196, R98, R92 ;  /* 0x00000062c45c723c */ /* 0x000fe2000000185c */
[----:B------:R-:W-:-:S02]  /*abe0*/  MOV R163, R165 ;  /* 0x000000a500a37202 */ /* 0x000fc40000000f00 */
[----:B------:R-:W-:-:S05]  /*abf0*/  MOV R164, R166 ;  /* 0x000000a600a47202 */ /* 0x000fca0000000f00 */
[----:B-1----:R-:W-:Y:S01]  /*ac00*/  HMMA.16816.F32 R104, R196, R112, R104 ;  /* 0x00000070c468723c */ /* 0x002fe20000001868 */
[----:B------:R-:W-:Y:S02]  /*ac10*/  MOV R3, R160 ;  /* 0x000000a000037202 */ /* 0x000fe40000000f00 */
[----:B------:R-:W-:-:S05]  /*ac20*/  MOV R162, R161 ;  /* 0x000000a100a27202 */ /* 0x000fca0000000f00 */
[----:B------:R-:W-:Y:S01]  /*ac30*/  HMMA.16816.F32 R108, R196, R114, R108 ;  /* 0x00000072c46c723c */ /* 0x000fe2000000186c */
[----:B------:R-:W-:Y:S02]  /*ac40*/  @P0 MOV R163, R165 ;  /* 0x000000a500a30202 */ /* 0x000fe40000000f00 */
[----:B------:R-:W-:-:S05]  /*ac50*/  @P0 MOV R164, R166 ;  /* 0x000000a600a40202 */ /* 0x000fca0000000f00 */
[----:B--2---:R-:W-:Y:S01]  /*ac60*/  HMMA.16816.F32 R120, R196, R128, R120 ;  /* 0x00000080c478723c */ /* 0x004fe20000001878 */
[----:B------:R-:W-:Y:S02]  /*ac70*/  @P0 MOV R3, R160 ;  /* 0x000000a000030202 */ /* 0x000fe40000000f00 */
[----:B------:R-:W-:-:S05]  /*ac80*/  @P0 MOV R162, R161 ;  /* 0x000000a100a20202 */ /* 0x000fca0000000f00 */
[----:B------:R-:W-:Y:S01]  /*ac90*/  HMMA.16816.F32 R124, R196, R130, R124 ;  /* 0x00000082c47c723c */ /* 0x000fe2000000187c */
[----:B------:R-:W-:-:S07]  /*aca0*/  @P0 IADD3 R242, R250, -0x3, RZ ;  /* 0xfffffffdfaf20810 */ /* 0x000fce0007ffe0ff */
[C---:B---3--:R-:W-:Y:S08]  /*acb0*/  HMMA.16816.F32 R136, R196.reuse, R144, R136 ;  /* 0x00000090c488723c */ /* 0x048ff00000001888 */
        /* <DEDUP_REMOVED lines=16> */
[----:B------:R-:W-:Y:S01]  /*adc0*/  HMMA.16816.F32 R200, R200, R6, R8 ;  /* 0x00000006c8c8723c */ /* 0x000fe20000001808 */
[----:B------:R-:W-:Y:S03]  /*add0*/  @!UPT UIADD3 URZ, URZ, URZ, URZ ;  /* 0x0000003f3f3ff290 */ /* 0x000fe6000fffe03f */
[----:B------:R-:W-:Y:S11]  /*ade0*/  @P0 BRA `(.L_x_4) ;  /* 0x0000002000000947 */ /* 0x000ff60003800000 */
.L_x_2:
[----:B-1--4-:R-:W2:Y:S02]  /*adf0*/  LDL.LU R0, [R1+0x30] ;  /* 0x0000300001007983 */ /* 0x012ea40000300800 */
[----:B--2---:R-:W-:-:S07]  /*ae00*/  IADD3 R242, R0, -0x1, RZ ;  /* 0xffffffff00f27810 */ /* 0x004fce0007ffe0ff */
.L_x_4:
[----:B----4-:R-:W-:-:S13]  /*ae10*/  ISETP.GE.AND P0, PT, R242, RZ, PT ;  /* 0x000000fff200720c */ /* 0x010fda0003f06270 */
[----:B------:R-:W-:Y:S05]  /*ae20*/  @!P0 BRA `(.L_x_5) ;  /* 0x000039c000008947 */ /* 0x000fea0003800000 */
[----:B------:R-:W2:Y:S01]  /*ae30*/  LDL.LU.64 R6, [R1+0x38] ;  /* 0x0000380001067983 */ /* 0x000ea20000300a00 */
[----:B------:R-:W-:Y:S01]  /*ae40*/  MOV R166, R3 ;  /* 0x0000000300a67202 */ /* 0x000fe20000000f00 */
[----:B------:R-:W-:Y:S02]  /*ae50*/  IMAD.MOV.U32 R161, RZ, RZ, R163 ;  /* 0x000000ffffa17224 */ /* 0x000fe400078e00a3 */
[----:B------:R-:W3:Y:S01]  /*ae60*/  LDL.LU.64 R4, [R1+0x48] ;  /* 0x0000480001047983 */ /* 0x000ee20000300a00 */
[----:B------:R-:W-:Y:S02]  /*ae70*/  IMAD.MOV.U32 R160, RZ, RZ, R164 ;  /* 0x000000ffffa07224 */ /* 0x000fe400078e00a4 */
[----:B------:R-:W-:Y:S01]  /*ae80*/  IMAD.MOV.U32 R165, RZ, RZ, R162 ;  /* 0x000000ffffa57224 */ /* 0x000fe200078e00a2 */
[----:B--2---:R-:W-:Y:S02]  /*ae90*/  MOV R3, R7 ;  /* 0x0000000700037202 */ /* 0x004fe40000000f00 */
[----:B---3--:R-:W-:-:S05]  /*aea0*/  MOV R2, R4 ;  /* 0x0000000400027202 */ /* 0x008fca0000000f00 */
[----:B------:R1:W-:Y:S01]  /*aeb0*/  STL.64 [R1+0x18], R2 ;  /* 0x0000180201007387 */ /* 0x0003e20000100a00 */
[----:B------:R-:W-:Y:S05]  /*aec0*/  BRA `(.L_x_6) ;  /* 0x000001f000007947 */ /* 0x000fea0003800000 */
.L_x_8:
[----:B------:R-:W2:Y:S01]  /*aed0*/  LDL.64 R246, [R1+0x28] ;  /* 0x0000280001f67983 */ /* 0x000ea20000100a00 */
[----:B------:R-:W-:Y:S03]  /*aee0*/  IADD3 R0, R242, -0x1, RZ ;  /* 0xfffffffff2007810 */ /* 0x000fe60007ffe0ff */
[----:B------:R-:W3:Y:S01]  /*aef0*/  LDL.64 R244, [R1+0x20] ;  /* 0x0000200001f47983 */ /* 0x000ee20000100a00 */
[----:B------:R-:W-:Y:S01]  /*af00*/  SHF.R.S32.HI R162, RZ, 0x1f, R0 ;  /* 0x0000001fffa27819 */ /* 0x000fe20000011400 */
[----:B------:R-:W-:Y:S04]  /*af10*/  IMAD.WIDE.U32 R2, R0, c[0x0][0x198], RZ ;  /* 0x0000660000027a25 */ /* 0x000fe800078e00ff */
[----:B------:R-:W-:Y:S04]  /*af20*/  IMAD R162, R162, c[0x0][0x198], RZ ;  /* 0x00006600a2a27a24 */ /* 0x000fe800078e02ff */
[----:B------:R-:W-:Y:S04]  /*af30*/  IMAD R162, R0, c[0x0][0x19c], R162 ;  /* 0x0000670000a27a24 */ /* 0x000fe800078e02a2 */
[----:B------:R-:W-:Y:S01]  /*af40*/  IMAD.IADD R162, R3, 0x1, R162 ;  /* 0x0000000103a27824 */ /* 0x000fe200078e02a2 */
[----:B--2---:R-:W-:Y:S04]  /*af50*/  LEA R0, P1, R2, R246, 0x6 ;  /* 0x000000f602007211 */ /* 0x004fe800078230ff */
[----:B------:R-:W-:Y:S02]  /*af60*/  LEA R204, P2, R0, c[0x0][0x168], 0x1 ;  /* 0x00005a0000cc7a11 */ /* 0x000fe400078408ff */
[----:B---3--:R-:W-:Y:S02]  /*af70*/  LEA.HI.X R2, R2, R245, R162, 0x6, P1 ;  /* 0x000000f502027211 */ /* 0x008fe400008f34a2 */
[----:B------:R-:W-:Y:S02]  /*af80*/  IADD3 R162, P1, R204, UR8, RZ ;  /* 0x00000008cca27c10 */ /* 0x000fe4000ff3e0ff */
        /* <DEDUP_REMOVED lines=17> */
[----:B------:R-:W0:Y:S01]  /*b0a0*/  LDGDEPBAR ;  /* 0x00000000000079af */ /* 0x000e220000000000 */
[----:B------:R-:W-:-:S05]  /*b0b0*/  BRA `(.L_x_7) ;  /* 0x00000d0000007947 */ /* 0x000fca0003800000 */
.L_x_6:
[----:B-1----:R-:W2:Y:S01]  /*b0c0*/  LDL.64 R2, [R1+0x18] ;  /* 0x0000180001027983 */ /* 0x002ea20000100a00 */
[----:B------:R-:W-:Y:S04]  /*b0d0*/  DEPBAR.LE SB0, 0x0 ;  /* 0x000080000000791a */ /* 0x000fe80000000000 */
[----:B------:R-:W-:Y:S01]  /*b0e0*/  SHF.R.S32.HI R4, RZ, 0x1f, R242 ;  /* 0x0000001fff047819 */ /* 0x000fe200000114f2 */
[----:B------:R-:W-:Y:S01]  /*b0f0*/  BAR.SYNC.DEFER_BLOCKING 0x0 ;  /* 0x0000000000007b1d */ /* 0x000fe20000010000 */
[----:B------:R-:W-:Y:S04]  /*b100*/  IMAD R0, R242, UR14, RZ ;  /* 0x0000000ef2007c24 */ /* 0x000fe8000f8e02ff */
[----:B------:R-:W-:Y:S02]  /*b110*/  IMAD R0, R4, UR15, R0 ;  /* 0x0000000f04007c24 */ /* 0x000fe4000f8e0200 */
[----:B--2---:R-:W-:Y:S04]  /*b120*/  IMAD.WIDE.U32 R2, R242, UR15, R2 ;  /* 0x0000000ff2027c25 */ /* 0x004fe8000f8e0002 */
[----:B------:R-:W-:Y:S01]  /*b130*/  IMAD.IADD R0, R3, 0x1, R0 ;  /* 0x0000000103007824 */ /* 0x000fe200078e0200 */
[C---:B------:R-:W-:Y:S04]  /*b140*/  LEA R6, P1, R2.reuse, c[0x0][0x170], 0x1 ;  /* 0x00005c0002067a11 */ /* 0x040fe800078208ff */
[----:B------:R-:W-:Y:S02]  /*b150*/  LEA.HI.X R7, R2, c[0x0][0x174], R0, 0x1, P1 ;  /* 0x00005d0002077a11 */ /* 0x000fe400008f0c00 */
[----:B------:R-:W-:Y:S03]  /*b160*/  IADD3 R4, P0, R6, UR7, RZ ;  /* 0x0000000706047c10 */ /* 0x000fe6000ff1e0ff */
[----:B------:R-:W-:Y:S01]  /*b170*/  @!PT LDS RZ, [RZ] ;  /* 0x00000000fffff984 */ /* 0x000fe20000000800 */
[----:B------:R-:W-:Y:S01]  /*b180*/  @!PT LDS RZ, [RZ] ;  /* 0x00000000fffff984 */ /* 0x000fe20000000800 */
[----:B------:R-:W-:Y:S01]  /*b190*/  @!PT LDS RZ, [RZ] ;  /* 0x00000000fffff984 */ /* 0x000fe20000000800 */
[----:B-----5:R1:W-:Y:S01]  /*b1a0*/  LDGSTS.E.BYPASS.LTC128B.128 [R243+0xc000], [R6.64] ;  /* 0x0c00000006f37fae */ /* 0x0203e2000b901d50 */
[----:B------:R-:W-:Y:S02]  /*b1b0*/  IADD3.X R5, R7, UR4, RZ, P0, !PT ;  /* 0x0000000407057c10 */ /* 0x000fe400087fe4ff */
[----:B------:R-:W-:Y:S03]  /*b1c0*/  IADD3 R2, P1, R4, UR7, RZ ;  /* 0x0000000704027c10 */ /* 0x000fe6000ff3e0ff */
[----:B------:R1:W-:Y:S01]  /*b1d0*/  LDGSTS.E.BYPASS.LTC128B.128 [R243+0xe000], [R6.64+0x80] ;  /* 0x0e00008006f37fae */ /* 0x0003e2000b901d50 */
[----:B------:R-:W-:Y:S02]  /*b1e0*/  IADD3.X R3, R5, UR4, RZ, P1, !PT ;  /* 0x0000000405037c10 */ /* 0x000fe40008ffe4ff */
[----:B------:R-:W-:Y:S03]  /*b1f0*/  IADD3 R8, P0, R2, UR7, RZ ;  /* 0x0000000702087c10 */ /* 0x000fe6000ff1e0ff */
[----:B------:R1:W-:Y:S01]  /*b200*/  LDGSTS.E.BYPASS.LTC128B.128 [R243+0xc800], [R4.64] ;  /* 0x0c80000004f37fae */ /* 0x0003e2000b901d50 */
[----:B------:R-:W-:Y:S02]  /*b210*/  IADD3.X R9, R3, UR4, RZ, P0, !PT ;  /* 0x0000000403097c10 */ /* 0x000fe400087fe4ff */
[----:B------:R-:W-:Y:S03]  /*b220*/  ISETP.GT.AND P0, PT, R242, RZ, PT ;  /* 0x000000fff200720c */ /* 0x000fe60003f04270 */
[----:B------:R1:W-:Y:S06]  /*b230*/  LDGSTS.E.BYPASS.LTC128B.128 [R243+0xe800], [R4.64+0x80] ;  /* 0x0e80008004f37fae */ /* 0x0003ec000b901d50 */
[----:B------:R2:W-:Y:S06]  /*b240*/  LDGSTS.E.BYPASS.LTC128B.128 [R243+0xd000], [R2.64] ;  /* 0x0d00000002f37fae */ /* 0x0005ec000b901d50 */
[----:B------:R2:W-:Y:S06]  /*b250*/  LDGSTS.E.BYPASS.LTC128B.128 [R243+0xf000], [R2.64+0x80] ;  /* 0x0f00008002f37fae */ /* 0x0005ec000b901d50 */
[----:B------:R3:W-:Y:S06]  /*b260*/  LDGSTS.E.BYPASS.LTC128B.128 [R243+0xd800], [R8.64] ;  /* 0x0d80000008f37fae */ /* 0x0007ec000b901d50 */
[----:B------:R3:W-:Y:S06]  /*b270*/  LDGSTS.E.BYPASS.LTC128B.128 [R243+0xf800], [R8.64+0x80] ;  /* 0x0f80008008f37fae */ /* 0x0007ec000b901d50 */
[----:B------:R-:W-:Y:S06]  /*b280*/  LDSM.16.M88.4 R64, [R230] ;  /* 0x00000000e640783b */ /* 0x000fec0000000200 */
[----:B------:R-:W1:Y:S06]  /*b290*/  LDSM.16.M88.4 R16, [R229] ;  /* 0x00000000e510783b */ /* 0x000e6c0000000200 */
[----:B------:R-:W3:Y:S06]  /*b2a0*/  LDSM.16.M88.4 R60, [R230+0x2000] ;  /* 0x00200000e63c783b */ /* 0x000eec0000000200 */
[----:B------:R-:W4:Y:S06]  /*b2b0*/  LDSM.16.M88.4 R32, [R229+0x800] ;  /* 0x00080000e520783b */ /* 0x000f2c0000000200 */
[----:B------:R-:W0:Y:S06]  /*b2c0*/  LDGDEPBAR ;  /* 0x00000000000079af */ /* 0x000e2c0000000000 */
[----:B------:R-:W2:Y:S06]  /*b2d0*/  LDSM.16.M88.4 R48, [R229+0x1000] ;  /* 0x00100000e530783b */ /* 0x000eac0000000200 */
[----:B------:R-:W2:Y:S06]  /*b2e0*/  LDSM.16.M88.4 R204, [R229+0x1800] ;  /* 0x00180000e5cc783b */ /* 0x000eac0000000200 */
[----:B------:R-:W-:Y:S01]  /*b2f0*/  LDSM.16.M88.4 R208, [R231] ;  /* 0x00000000e7d0783b */ /* 0x000fe20000000200 */
[-C--:B-1----:R-:W-:Y:S05]  /*b300*/  HMMA.16816.F32 R4, R64, R16.reuse, RZ ;  /* 0x000000104004723c */ /* 0x082fea00000018ff */
[----:B------:R-:W1:Y:S03]  /*b310*/  LDSM.16.M88.4 R212, [R234] ;  /* 0x00000000ead4783b */ /* 0x000e660000000200 */
[C---:B---3--:R-:W-:Y:S03]  /*b320*/  HMMA.16816.F32 R8, R60.reuse, R16, RZ ;  /* 0x000000103c08723c */ /* 0x048fe600000018ff */
[----:B------:R-:W3:Y:S06]  /*b330*/  LDSM.16.M88.4 R216, [R231+0x2000] ;  /* 0x00200000e7d8783b */ /* 0x000eec0000000200 */
[----:B------:R-:W-:Y:S01]  /*b340*/  LDSM.16.M88.4 R220, [R240] ;  /* 0x00000000f0dc783b */ /* 0x000fe20000000200 */
[-C--:B------:R-:W-:Y:S08]  /*b350*/  HMMA.16816.F32 R12, R60, R18.reuse, RZ ;  /* 0x000000123c0c723c */ /* 0x080ff000000018ff */
[C---:B------:R-:W-:Y:S08]  /*b360*/  HMMA.16816.F32 R16, R64.reuse, R18, RZ ;  /* 0x000000124010723c */ /* 0x040ff000000018ff */
[-C--:B----4-:R-:W-:Y:S08]  /*b370*/  HMMA.16816.F32 R20, R64, R32.reuse, RZ ;  /* 0x000000204014723c */ /* 0x090ff000000018ff */
[C---:B------:R-:W-:Y:S08]  /*b380*/  HMMA.16816.F32 R24, R60.reuse, R32, RZ ;  /* 0x000000203c18723c */ /* 0x040ff000000018ff */
[-C--:B------:R-:W-:Y:S08]  /*b390*/  HMMA.16816.F32 R28, R60, R34.reuse, RZ ;  /* 0x000000223c1c723c */ /* 0x080ff000000018ff */
[C---:B------:R-:W-:Y:S08]  /*b3a0*/  HMMA.16816.F32 R32, R64.reuse, R34, RZ ;  /* 0x000000224020723c */ /* 0x040ff000000018ff */
[-C--:B--2---:R-:W-:Y:S08]  /*b3b0*/  HMMA.16816.F32 R36, R64, R48.reuse, RZ ;  /* 0x000000304024723c */ /* 0x084ff000000018ff */
[C---:B------:R-:W-:Y:S08]  /*b3c0*/  HMMA.16816.F32 R40, R60.reuse, R48, RZ ;  /* 0x000000303c28723c */ /* 0x040ff000000018ff */
[-C--:B------:R-:W-:Y:S08]  /*b3d0*/  HMMA.16816.F32 R44, R60, R50.reuse, RZ ;  /* 0x000000323c2c723c */ /* 0x080ff000000018ff */
[C---:B------:R-:W-:Y:S08]  /*b3e0*/  HMMA.16816.F32 R48, R64.reuse, R50, RZ ;  /* 0x000000324030723c */ /* 0x040ff000000018ff */
[-C--:B------:R-:W-:Y:S08]  /*b3f0*/  HMMA.16816.F32 R52, R64, R204.reuse, RZ ;  /* 0x000000cc4034723c */ /* 0x080ff000000018ff */
[C---:B------:R-:W-:Y:S08]  /*b400*/  HMMA.16816.F32 R56, R60.reuse, R204, RZ ;  /* 0x000000cc3c38723c */ /* 0x040ff000000018ff */
[-C--:B------:R-:W-:Y:S08]  /*b410*/  HMMA.16816.F32 R60, R60, R206.reuse, RZ ;  /* 0x000000ce3c3c723c */ /* 0x080ff000000018ff */
[----:B------:R-:W-:Y:S01]  /*b420*/  HMMA.16816.F32 R64, R64, R206, RZ ;  /* 0x000000ce4040723c */ /* 0x000fe200000018ff */
[----:B------:R-:W2:Y:S07]  /*b430*/  LDSM.16.M88.4 R204, [R241] ;  /* 0x00000000f1cc783b */ /* 0x000eae0000000200 */
[-C--:B-1----:R-:W-:Y:S08]  /*b440*/  HMMA.16816.F32 R4, R208, R212.reuse, R4 ;  /* 0x000000d4d004723c */ /* 0x082ff00000001804 */
[C---:B---3--:R-:W-:Y:S08]  /*b450*/  HMMA.16816.F32 R8, R216.reuse, R212, R8 ;  /* 0x000000d4d808723c */ /* 0x048ff00000001808 */
[-C--:B------:R-:W-:Y:S08]  /*b460*/  HMMA.16816.F32 R12, R216, R214.reuse, R12 ;  /* 0x000000d6d80c723c */ /* 0x080ff0000000180c */
[C---:B------:R-:W-:Y:S01]  /*b470*/  HMMA.16816.F32 R16, R208.reuse, R214, R16 ;  /* 0x000000d6d010723c */ /* 0x040fe20000001810 */
[----:B------:R-:W1:Y:S07]  /*b480*/  LDSM.16.M88.4 R212, [R239] ;  /* 0x00000000efd4783b */ /* 0x000e6e0000000200 */
[-C--:B--2---:R-:W-:Y:S08]  /*b490*/  HMMA.16816.F32 R20, R208, R204.reuse, R20 ;  /* 0x000000ccd014723c */ /* 0x084ff00000001814 */
[C---:B------:R-:W-:Y:S08]  /*b4a0*/  HMMA.16816.F32 R24, R216.reuse, R204, R24 ;  /* 0x000000ccd818723c */ /* 0x040ff00000001818 */
[-C--:B------:R-:W-:Y:S08]  /*b4b0*/  HMMA.16816.F32 R28, R216, R206.reuse, R28 ;  /* 0x000000ced81c723c */ /* 0x080ff0000000181c */
[C---:B------:R-:W-:Y:S01]  /*b4c0*/  HMMA.16816.F32 R32, R208.reuse, R206, R32 ;  /* 0x000000ced020723c */ /* 0x040fe20000001820 */
[----:B------:R-:W-:Y:S07]  /*b4d0*/  LDSM.16.M88.4 R204, [R233] ;  /* 0x00000000e9cc783b */ /* 0x000fee0000000200 */
[-C--:B------:R-:W-:Y:S08]  /*b4e0*/  HMMA.16816.F32 R36, R208, R220.reuse, R36 ;  /* 0x000000dcd024723c */ /* 0x080ff00000001824 */
[C---:B------:R-:W-:Y:S08]  /*b4f0*/  HMMA.16816.F32 R40, R216.reuse, R220, R40 ;  /* 0x000000dcd828723c */ /* 0x040ff00000001828 */
[-C--:B------:R-:W-:Y:S08]  /*b500*/  HMMA.16816.F32 R44, R216, R222.reuse, R44 ;  /* 0x000000ded82c723c */ /* 0x080ff0000000182c */
[C---:B------:R-:W-:Y:S01]  /*b510*/  HMMA.16816.F32 R48, R208.reuse, R222, R48 ;  /* 0x000000ded030723c */ /* 0x040fe20000001830 */
[----:B------:R-:W2:Y:S07]  /*b520*/  LDSM.16.M88.4 R220, [R228] ;  /* 0x00000000e4dc783b */ /* 0x000eae0000000200 */
[-C--:B-1----:R-:W-:Y:S08]  /*b530*/  HMMA.16816.F32 R52, R208, R212.reuse, R52 ;  /* 0x000000d4d034723c */ /* 0x082ff00000001834 */
[C---:B------:R-:W-:Y:S08]  /*b540*/  HMMA.16816.F32 R56, R216.reuse, R212, R56 ;  /* 0x000000d4d838723c */ /* 0x040ff00000001838 */
[-C--:B------:R-:W-:Y:S01]  /*b550*/  HMMA.16816.F32 R60, R216, R214.reuse, R60 ;  /* 0x000000d6d83c723c */ /* 0x080fe2000000183c */
[----:B------:R-:W1:Y:S07]  /*b560*/  LDSM.16.M88.4 R216, [R233+0x2000] ;  /* 0x00200000e9d8783b */ /* 0x000e6e0000000200 */
[----:B------:R-:W-:Y:S01]  /*b570*/  HMMA.16816.F32 R64, R208, R214, R64 ;  /* 0x000000d6d040723c */ /* 0x000fe20000001840 */
[----:B------:R-:W3:Y:S06]  /*b580*/  LDSM.16.M88.4 R208, [R228+0x800] ;  /* 0x00080000e4d0783b */ /* 0x000eec0000000200 */
[----:B------:R-:W4:Y:S01]  /*b590*/  LDSM.16.M88.4 R212, [R228+0x1000] ;  /* 0x00100000e4d4783b */ /* 0x000f220000000200 */
[-C--:B--2---:R-:W-:Y:S08]  /*b5a0*/  HMMA.16816.F32 R4, R204, R220.reuse, R4 ;  /* 0x000000dccc04723c */ /* 0x084ff00000001804 */
[C---:B-1----:R-:W-:Y:S08]  /*b5b0*/  HMMA.16816.F32 R8, R216.reuse, R220, R8 ;  /* 0x000000dcd808723c */ /* 0x042ff00000001808 */
[-C--:B------:R-:W-:Y:S08]  /*b5c0*/  HMMA.16816.F32 R12, R216, R222.reuse, R12 ;  /* 0x000000ded80c723c */ /* 0x080ff0000000180c */
[C---:B------:R-:W-:Y:S01]  /*b5d0*/  HMMA.16816.F32 R16, R204.reuse, R222, R16 ;  /* 0x000000decc10723c */ /* 0x040fe20000001810 */
[----:B------:R-:W1:Y:S07]  /*b5e0*/  LDSM.16.M88.4 R220, [R228+0x1800] ;  /* 0x00180000e4dc783b */ /* 0x000e6e0000000200 */
[-C--:B---3--:R-:W-:Y:S08]  /*b5f0*/  HMMA.16816.F32 R20, R204, R208.reuse, R20 ;  /* 0x000000d0cc14723c */ /* 0x088ff00000001814 */
[C---:B------:R-:W-:Y:S08]  /*b600*/  HMMA.16816.F32 R24, R216.reuse, R208, R24 ;  /* 0x000000d0d818723c */ /* 0x040ff00000001818 */
[-C--:B------:R-:W-:Y:S08]  /*b610*/  HMMA.16816.F32 R28, R216, R210.reuse, R28 ;  /* 0x000000d2d81c723c */ /* 0x080ff0000000181c */
[C---:B------:R-:W-:Y:S01]  /*b620*/  HMMA.16816.F32 R32, R204.reuse, R210, R32 ;  /* 0x000000d2cc20723c */ /* 0x040fe20000001820 */
[----:B------:R-:W-:Y:S07]  /*b630*/  LDSM.16.M88.4 R208, [R232] ;  /* 0x00000000e8d0783b */ /* 0x000fee0000000200 */
[-C--:B----4-:R-:W-:Y:S08]  /*b640*/  HMMA.16816.F32 R36, R204, R212.reuse, R36 ;  /* 0x000000d4cc24723c */ /* 0x090ff00000001824 */
        /* <DEDUP_REMOVED lines=20> */
[----:B------:R-:W-:Y:S07]  /*b790*/  LDSM.16.M88.4 R204, [R230+0x4000] ;  /* 0x00400000e6cc783b */ /* 0x000fee0000000200 */
[-C--:B----4-:R-:W-:Y:S08]  /*b7a0*/  HMMA.16816.F32 R36, R208, R220.reuse, R36 ;  /* 0x000000dcd024723c */ /* 0x090ff00000001824 */
[C---:B------:R-:W-:Y:S08]  /*b7b0*/  HMMA.16816.F32 R40, R216.reuse, R220, R40 ;  /* 0x000000dcd828723c */ /* 0x040ff00000001828 */
[-C--:B------:R-:W-:Y:S08]  /*b7c0*/  HMMA.16816.F32 R44, R216, R222.reuse, R44 ;  /* 0x000000ded82c723c */ /* 0x080ff0000000182c */
[C---:B------:R-:W-:Y:S01]  /*b7d0*/  HMMA.16816.F32 R48, R208.reuse, R222, R48 ;  /* 0x000000ded030723c */ /* 0x040fe20000001830 */
[----:B------:R-:W2:Y:S07]  /*b7e0*/  LDSM.16.M88.4 R220, [R229+0x2000] ;  /* 0x00200000e5dc783b */ /* 0x000eae0000000200 */
        /* <DEDUP_REMOVED lines=27> */
[----:B------:R-:W3:Y:S06]  /*b9a0*/  LDSM.16.M88.4 R204, [R237] ;  /* 0x00000000edcc783b */ /* 0x000eec0000000200 */
[----:B------:R-:W4:Y:S01]  /*b9b0*/  LDSM.16.M88.4 R220, [R236] ;  /* 0x00000000ecdc783b */ /* 0x000f220000000200 */
[-C--:B--2---:R-:W-:Y:S08]  /*b9c0*/  HMMA.16816.F32 R4, R208, R212.reuse, R4 ;  /* 0x000000d4d004723c */ /* 0x084ff00000001804 */
[C---:B-1----:R-:W-:Y:S08]  /*b9d0*/  HMMA.16816.F32 R8, R216.reuse, R212, R8 ;  /* 0x000000d4d808723c */ /* 0x042ff00000001808 */
[-C--:B------:R-:W-:Y:S08]  /*b9e0*/  HMMA.16816.F32 R12, R216, R214.reuse, R12 ;  /* 0x000000d6d80c723c */ /* 0x080ff0000000180c */
[C---:B------:R-:W-:Y:S01]  /*b9f0*/  HMMA.16816.F32 R16, R208.reuse, R214, R16 ;  /* 0x000000d6d010723c */ /* 0x040fe20000001810 */
[----:B------:R-:W1:Y:S07]  /*ba00*/  LDSM.16.M88.4 R212, [R235] ;  /* 0x00000000ebd4783b */ /* 0x000e6e0000000200 */
        /* <DEDUP_REMOVED lines=43> */
[----:B------:R-:W1:Y:S01]  /*bcc0*/  LDSM.16.M88.4 R212, [R227+0x3800] ;  /* 0x00380000e3d4783b */ /* 0x000e620000000200 */
[----:B------:R-:W-:Y:S05]  /*bcd0*/  DEPBAR.LE SB0, 0x0 ;  /* 0x000080000000791a */ /* 0x000fea0000000000 */
[----:B------:R-:W-:Y:S01]  /*bce0*/  BAR.SYNC.DEFER_BLOCKING 0x0 ;  /* 0x0000000000007b1d */ /* 0x000fe20000010000 */
[-C--:B---3--:R-:W-:Y:S08]  /*bcf0*/  HMMA.16816.F32 R20, R208, R204.reuse, R20 ;  /* 0x000000ccd014723c */ /* 0x088ff00000001814 */
[C---:B------:R-:W-:Y:S08]  /*bd00*/  HMMA.16816.F32 R24, R216.reuse, R204, R24 ;  /* 0x000000ccd818723c */ /* 0x040ff00000001818 */
[-C--:B------:R-:W-:Y:S08]  /*bd10*/  HMMA.16816.F32 R28, R216, R206.reuse, R28 ;  /* 0x000000ced81c723c */ /* 0x080ff0000000181c */
[C---:B------:R-:W-:Y:S08]  /*bd20*/  HMMA.16816.F32 R32, R208.reuse, R206, R32 ;  /* 0x000000ced020723c */ /* 0x040ff00000001820 */
[-C--:B----4-:R-:W-:Y:S08]  /*bd30*/  HMMA.16816.F32 R36, R208, R220.reuse, R36 ;  /* 0x000000dcd024723c */ /* 0x090ff00000001824 */
[C---:B------:R-:W-:Y:S08]  /*bd40*/  HMMA.16816.F32 R40, R216.reuse, R220, R40 ;  /* 0x000000dcd828723c */ /* 0x040ff00000001828 */
[-C--:B------:R-:W-:Y:S08]  /*bd50*/  HMMA.16816.F32 R44, R216, R222.reuse, R44 ;  /* 0x000000ded82c723c */ /* 0x080ff0000000182c */
[C---:B------:R-:W-:Y:S08]  /*bd60*/  HMMA.16816.F32 R48, R208.reuse, R222, R48 ;  /* 0x000000ded030723c */ /* 0x040ff00000001830 */
[-C--:B-1----:R-:W-:Y:S08]  /*bd70*/  HMMA.16816.F32 R52, R208, R212.reuse, R52 ;  /* 0x000000d4d034723c */ /* 0x082ff00000001834 */
[C---:B------:R-:W-:Y:S08]  /*bd80*/  HMMA.16816.F32 R56, R216.reuse, R212, R56 ;  /* 0x000000d4d838723c */ /* 0x040ff00000001838 */
[-C--:B------:R-:W-:Y:S08]  /*bd90*/  HMMA.16816.F32 R60, R216, R214.reuse, R60 ;  /* 0x000000d6d83c723c */ /* 0x080ff0000000183c */
[----:B------:R-:W-:Y:S01]  /*bda0*/  HMMA.16816.F32 R64, R208, R214, R64 ;  /* 0x000000d6d040723c */ /* 0x000fe20000001840 */
[----:B------:R-:W-:-:S07]  /*bdb0*/  @P0 BRA `(.L_x_8) ;  /* 0xfffff11000000947 */ /* 0x000fce000383ffff */
.L_x_7:
[----:B------:R-:W-:Y:S02]  /*bdc0*/  FMNMX.FTZ R0, R4, R160, !PT ;  /* 0x000000a004007209 */ /* 0x000fe40007810000 */
[----:B------:R-:W-:Y:S02]  /*bdd0*/  IADD3 R242, R242, -0x1, RZ ;  /* 0xfffffffff2f27810 */ /* 0x000fe40007ffe0ff */
[----:B-1----:R-:W-:Y:S02]  /*bde0*/  FMNMX.FTZ R2, R5, R0, !PT ;  /* 0x0000000005027209 */ /* 0x002fe40007810000 */
[----:B------:R-:W-:Y:S02]  /*bdf0*/  FMNMX.FTZ R0, R6, R161, !PT ;  /* 0x000000a106007209 */ /* 0x000fe40007810000 */
        /* <DEDUP_REMOVED lines=33> */
[----:B------:R-:W-:Y:S01]  /*c010*/  FMNMX.FTZ R2, R25, R2, !PT ;  /* 0x0000000219027209 */ /* 0x000fe20007810000 */
[----:B------:R-:W1:Y:S01]  /*c020*/  SHFL.BFLY PT, R205, R164, 0x2, 0x1f ;  /* 0x0c401f00a4cd7f89 */ /* 0x000e6200000e0000 */
        /* <DEDUP_REMOVED lines=21> */
[----:B-1----:R-:W-:Y:S02]  /*c180*/  FMNMX.FTZ R164, R164, R205, !PT ;  /* 0x000000cda4a47209 */ /* 0x002fe40007810000 */
[----:B------:R-:W-:Y:S02]  /*c190*/  FMNMX.FTZ R0, R62, R0, !PT ;  /* 0x000000003e007209 */ /* 0x000fe40007810000 */
[----:B------:R-:W-:Y:S01]  /*c1a0*/  FMNMX.FTZ R3, R67, R3, !PT ;  /* 0x0000000343037209 */ /* 0x000fe20007810000 */
[----:B------:R-:W1:Y:S01]  /*c1b0*/  SHFL.BFLY PT, R205, R164, 0x1, 0x1f ;  /* 0x0c201f00a4cd7f89 */ /* 0x000e6200000e0000 */
[----:B------:R-:W-:Y:S02]  /*c1c0*/  FMNMX.FTZ R2, R57, R2, !PT ;  /* 0x0000000239027209 */ /* 0x000fe40007810000 */
[----:B------:R-:W-:Y:S02]  /*c1d0*/  FMNMX.FTZ R0, R63, R0, !PT ;  /* 0x000000003f007209 */ /* 0x000fe40007810000 */
[----:B------:R-:W-:Y:S03]  /*c1e0*/  FMNMX.FTZ R162, R60, R2, !PT ;  /* 0x000000023ca27209 */ /* 0x000fe60007810000 */
[----:B------:R-:W2:Y:S01]  /*c1f0*/  SHFL.BFLY PT, R163, R3, 0x2, 0x1f ;  /* 0x0c401f0003a37f89 */ /* 0x000ea200000e0000 */
[----:B------:R-:W-:Y:S07]  /*c200*/  FMNMX.FTZ R162, R61, R162, !PT ;  /* 0x000000a23da27209 */ /* 0x000fee0007810000 */
[----:B------:R-:W3:Y:S01]  /*c210*/  SHFL.BFLY PT, R2, R0, 0x2, 0x1f ;  /* 0x0c401f0000027f89 */ /* 0x000ee200000e0000 */
[----:B-1----:R-:W-:Y:S07]  /*c220*/  FMNMX.FTZ R164, R164, R205, !PT ;  /* 0x000000cda4a47209 */ /* 0x002fee0007810000 */
[----:B------:R-:W1:Y:S01]  /*c230*/  SHFL.BFLY PT, R204, R162, 0x2, 0x1f ;  /* 0x0c401f00a2cc7f89 */ /* 0x000e6200000e0000 */
[----:B------:R-:W-:Y:S02]  /*c240*/  FSETP.NEU.FTZ.AND P1, PT, R164, -INF , PT ;  /* 0xff800000a400780b */ /* 0x000fe40003f3d000 */
[----:B--2---:R-:W-:Y:S05]  /*c250*/  FMNMX.FTZ R163, R3, R163, !PT ;  /* 0x000000a303a37209 */ /* 0x004fea0007810000 */
[----:B------:R-:W2:Y:S01]  /*c260*/  SHFL.BFLY PT, R206, R163, 0x1, 0x1f ;  /* 0x0c201f00a3ce7f89 */ /* 0x000ea200000e0000 */
[----:B---3--:R-:W-:Y:S01]  /*c270*/  FMNMX.FTZ R2, R0, R2, !PT ;  /* 0x0000000200027209 */ /* 0x008fe20007810000 */
[----:B------:R-:W-:Y:S04]  /*c280*/  FADD.FTZ R0, -R164, R160 ;  /* 0x000000a0a4007221 */ /* 0x000fe80000010100 */
[----:B------:R-:W-:Y:S02]  /*c290*/  FMUL.FTZ R0, R0, c[0x0][0x23c] ;  /* 0x00008f0000007a20 */ /* 0x000fe40000410000 */
[----:B------:R-:W3:Y:S02]  /*c2a0*/  SHFL.BFLY PT, R3, R2, 0x1, 0x1f ;  /* 0x0c201f0002037f89 */ /* 0x000ee400000e0000 */
[----:B------:R4:W5:Y:S01]  /*c2b0*/  MUFU.EX2 R160, R0 ;  /* 0x0000000000a07308 */ /* 0x0009620000000800 */
[----:B-1----:R-:W-:Y:S05]  /*c2c0*/  FMNMX.FTZ R162, R162, R204, !PT ;  /* 0x000000cca2a27209 */ /* 0x002fea0007810000 */
[----:B------:R-:W1:Y:S01]  /*c2d0*/  SHFL.BFLY PT, R204, R162, 0x1, 0x1f ;  /* 0x0c201f00a2cc7f89 */ /* 0x000e6200000e0000 */
[----:B--2---:R-:W-:Y:S02]  /*c2e0*/  FMNMX.FTZ R163, R163, R206, !PT ;  /* 0x000000cea3a37209 */ /* 0x004fe40007810000 */
[----:B---3--:R-:W-:Y:S03]  /*c2f0*/  FMNMX.FTZ R3, R2, R3, !PT ;  /* 0x0000000302037209 */ /* 0x008fe60007810000 */
[----:B----4-:R-:W-:Y:S02]  /*c300*/  FADD.FTZ R0, -R163, R161 ;  /* 0x000000a1a3007221 */ /* 0x010fe40000010100 */
[----:B------:R-:W-:Y:S02]  /*c310*/  FMUL.FTZ R209, R3, c[0x0][0x23c] ;  /* 0x00008f0003d17a20 */ /* 0x000fe40000410000 */
[----:B------:R-:W-:Y:S01]  /*c320*/  FMUL.FTZ R0, R0, c[0x0][0x23c] ;  /* 0x00008f0000007a20 */ /* 0x000fe20000410000 */
[----:B-1----:R-:W-:Y:S01]  /*c330*/  FMNMX.FTZ R162, R162, R204, !PT ;  /* 0x000000cca2a27209 */ /* 0x002fe20007810000 */
[C---:B-----5:R-:W-:Y:S02]  /*c340*/  FMUL.FTZ R68, R160.reuse, R68 ;  /* 0x00000044a0447220 */ /* 0x060fe40000410000 */
[----:B------:R1:W2:Y:S01]  /*c350*/  MUFU.EX2 R161, R0 ;  /* 0x0000000000a17308 */ /* 0x0002a20000000800 */
[----:B------:R-:W3:Y:S01]  /*c360*/  LDSM.16.MT88.4 R204, [R167+0xc000] ;  /* 0x00c00000a7cc783b */ /* 0x000ee20000004200 */
[----:B------:R-:W-:Y:S02]  /*c370*/  FMUL.FTZ R69, R160, R69 ;  /* 0x00000045a0457220 */ /* 0x000fe40000410000 */
[----:B------:R-:W-:Y:S02]  /*c380*/  FMUL.FTZ R208, R162, c[0x0][0x23c] ;  /* 0x00008f00a2d07a20 */ /* 0x000fe40000410000 */
[C---:B------:R-:W-:Y:S02]  /*c390*/  FMUL.FTZ R80, R160.reuse, R80 ;  /* 0x00000050a0507220 */ /* 0x040fe40000410000 */
[C---:B------:R-:W-:Y:S02]  /*c3a0*/  FMUL.FTZ R81, R160.reuse, R81 ;  /* 0x00000051a0517220 */ /* 0x040fe40000410000 */
[C---:B------:R-:W-:Y:S02]  /*c3b0*/  FMUL.FTZ R84, R160.reuse, R84 ;  /* 0x00000054a0547220 */ /* 0x040fe40000410000 */
[C---:B------:R-:W-:Y:S02]  /*c3c0*/  FMUL.FTZ R85, R160.reuse, R85 ;  /* 0x00000055a0557220 */ /* 0x040fe40000410000 */
[C---:B------:R-:W-:Y:S02]  /*c3d0*/  FMUL.FTZ R96, R160.reuse, R96 ;  /* 0x00000060a0607220 */ /* 0x040fe40000410000 */
[C---:B------:R-:W-:Y:S02]  /*c3e0*/  FMUL.FTZ R97, R160.reuse, R97 ;  /* 0x00000061a0617220 */ /* 0x040fe40000410000 */
[C---:B------:R-:W-:Y:S02]  /*c3f0*/  FMUL.FTZ R100, R160.reuse, R100 ;  /* 0x00000064a0647220 */ /* 0x040fe40000410000 */
[C---:B------:R-:W-:Y:S02]  /*c400*/  FMUL.FTZ R101, R160.reuse, R101 ;  /* 0x00000065a0657220 */ /* 0x040fe40000410000 */
[----:B------:R-:W-:Y:S02]  /*c410*/  FMUL.FTZ R112, R160, R112 ;  /* 0x00000070a0707220 */ /* 0x000fe40000410000 */
[----:B-1----:R-:W-:Y:S02]  /*c420*/  FADD.FTZ R0, -R162, R165 ;  /* 0x000000a5a2007221 */ /* 0x002fe40000010100 */
[----:B------:R-:W-:Y:S02]  /*c430*/  FMUL.FTZ R165, R164, c[0x0][0x23c] ;  /* 0x00008f00a4a57a20 */ /* 0x000fe40000410000 */
[----:B------:R-:W-:Y:S02]  /*c440*/  FMUL.FTZ R0, R0, c[0x0][0x23c] ;  /* 0x00008f0000007a20 */ /* 0x000fe40000410000 */
[----:B--2---:R-:W-:Y:S01]  /*c450*/  FMUL.FTZ R70, R161, R70 ;  /* 0x00000046a1467220 */ /* 0x004fe20000410000 */
[----:B------:R-:W-:Y:S01]  /*c460*/  FSEL R165, R165, RZ, P1 ;  /* 0x000000ffa5a57208 */ /* 0x000fe20000800000 */
[----:B------:R1:W2:Y:S01]  /*c470*/  MUFU.EX2 R2, R0 ;  /* 0x0000000000027308 */ /* 0x0002a20000000800 */
[----:B------:R-:W-:Y:S01]  /*c480*/  FSETP.NEU.FTZ.AND P1, PT, R163, -INF , PT ;  /* 0xff800000a300780b */ /* 0x000fe20003f3d000 */
[----:B------:R-:W-:Y:S02]  /*c490*/  FMUL.FTZ R71, R161, R71 ;  /* 0x00000047a1477220 */ /* 0x000fe40000410000 */
[--C-:B------:R-:W-:Y:S02]  /*c4a0*/  FFMA.FTZ R4, R4, c[0x0][0x23c], -R165.reuse ;  /* 0x00008f0004047a23 */ /* 0x100fe400000108a5 */
[--C-:B------:R-:W-:Y:S02]  /*c4b0*/  FFMA.FTZ R5, R5, c[0x0][0x23c], -R165.reuse ;  /* 0x00008f0005057a23 */ /* 0x100fe400000108a5 */
[--C-:B------:R-:W-:Y:S02]  /*c4c0*/  FFMA.FTZ R16, R16, c[0x0][0x23c], -R165.reuse ;  /* 0x00008f0010107a23 */ /* 0x100fe400000108a5 */
[----:B------:R-:W-:Y:S01]  /*c4d0*/  FFMA.FTZ R17, R17, c[0x0][0x23c], -R165 ;  /* 0x00008f0011117a23 */ /* 0x000fe200000108a5 */
[----:B------:R4:W-:Y:S01]  /*c4e0*/  MUFU.EX2 R210, R4 ;  /* 0x0000000400d27308 */ /* 0x0009e20000000800 */
[C---:B------:R-:W-:Y:S02]  /*c4f0*/  FMUL.FTZ R82, R161.reuse, R82 ;  /* 0x00000052a1527220 */ /* 0x040fe40000410000 */
[C---:B------:R-:W-:Y:S02]  /*c500*/  FMUL.FTZ R83, R161.reuse, R83 ;  /* 0x00000053a1537220 */ /* 0x040fe40000410000 */
[C---:B------:R-:W-:Y:S02]  /*c510*/  FMUL.FTZ R86, R161.reuse, R86 ;  /* 0x00000056a1567220 */ /* 0x040fe40000410000 */
[C---:B------:R-:W-:Y:S02]  /*c520*/  FMUL.FTZ R87, R161.reuse, R87 ;  /* 0x00000057a1577220 */ /* 0x040fe40000410000 */
[C---:B------:R-:W-:Y:S01]  /*c530*/  FMUL.FTZ R98, R161.reuse, R98 ;  /* 0x00000062a1627220 */ /* 0x040fe20000410000 */
[----:B------:R-:W-:Y:S01]  /*c540*/  MUFU.EX2 R245, R16 ;  /* 0x0000001000f57308 */ /* 0x000fe20000000800 */
[----:B------:R-:W-:Y:S02]  /*c550*/  FMUL.FTZ R99, R161, R99 ;  /* 0x00000063a1637220 */ /* 0x000fe40000410000 */
[----:B-1----:R-:W-:Y:S02]  /*c560*/  FADD.FTZ R0, -R3, R166 ;  /* 0x000000a603007221 */ /* 0x002fe40000010100 */
[----:B------:R-:W-:Y:S02]  /*c570*/  FMUL.FTZ R166, R163, c[0x0][0x23c] ;  /* 0x00008f00a3a67a20 */ /* 0x000fe40000410000 */
[----:B------:R-:W-:Y:S02]  /*c580*/  FMUL.FTZ R0, R0, c[0x0][0x23c] ;  /* 0x00008f0000007a20 */ /* 0x000fe40000410000 */
[----:B--2---:R-:W-:Y:S01]  /*c590*/  FMUL.FTZ R72, R2, R72 ;  /* 0x0000004802487220 */ /* 0x004fe20000410000 */
[----:B------:R-:W-:Y:S01]  /*c5a0*/  FSEL R166, R166, RZ, P1 ;  /* 0x000000ffa6a67208 */ /* 0x000fe20000800000 */
[----:B------:R-:W1:Y:S01]  /*c5b0*/  MUFU.EX2 R214, R5 ;  /* 0x0000000500d67308 */ /* 0x000e620000000800 */
[----:B------:R-:W-:Y:S01]  /*c5c0*/  FSETP.NEU.FTZ.AND P1, PT, R162, -INF , PT ;  /* 0xff800000a200780b */ /* 0x000fe20003f3d000 */
[----:B------:R-:W-:Y:S02]  /*c5d0*/  FMUL.FTZ R73, R2, R73 ;  /* 0x0000004902497220 */ /* 0x000fe40000410000 */
[--C-:B------:R-:W-:Y:S01]  /*c5e0*/  FFMA.FTZ R18, R18, c[0x0][0x23c], -R166.reuse ;  /* 0x00008f0012127a23 */ /* 0x100fe200000108a6 */
[----:B------:R-:W-:Y:S01]  /*c5f0*/  FSEL R208, R208, RZ, P1 ;  /* 0x000000ffd0d07208 */ /* 0x000fe20000800000 */
[--C-:B------:R-:W-:Y:S01]  /*c600*/  FFMA.FTZ R6, R6, c[0x0][0x23c], -R166.reuse ;  /* 0x00008f0006067a23 */ /* 0x100fe200000108a6 */
[----:B------:R-:W-:Y:S01]  /*c610*/  FSETP.NEU.FTZ.AND P1, PT, R3, -INF , PT ;  /* 0xff8000000300780b */ /* 0x000fe20003f3d000 */
[----:B------:R-:W-:Y:S02]  /*c620*/  FFMA.FTZ R7, R7, c[0x0][0x23c], -R166 ;  /* 0x00008f0007077a23 */ /* 0x000fe400000108a6 */
[--C-:B------:R-:W-:Y:S01]  /*c630*/  FFMA.FTZ R12, R12, c[0x0][0x23c], -R208.reuse ;  /* 0x00008f000c0c7a23 */ /* 0x100fe200000108d0 */
[----:B------:R-:W-:Y:S01]  /*c640*/  FSEL R209, R209, RZ, P1 ;  /* 0x000000ffd1d17208 */ /* 0x000fe20000800000 */
[----:B------:R-:W-:Y:S01]  /*c650*/  FFMA.FTZ R13, R13, c[0x0][0x23c], -R208 ;  /* 0x00008f000d0d7a23 */ /* 0x000fe200000108d0 */
[----:B------:R-:W2:Y:S01]  /*c660*/  MUFU.EX2 R0, R0 ;  /* 0x0000000000007308 */ /* 0x000ea20000000800 */
[----:B------:R-:W-:Y:S02]  /*c670*/  FFMA.FTZ R19, R19, c[0x0][0x23c], -R166 ;  /* 0x00008f0013137a23 */ /* 0x000fe400000108a6 */
[--C-:B------:R-:W-:Y:S02]  /*c680*/  FFMA.FTZ R14, R14, c[0x0][0x23c], -R209.reuse ;  /* 0x00008f000e0e7a23 */ /* 0x100fe400000108d1 */
[--C-:B------:R-:W-:Y:S02]  /*c690*/  FFMA.FTZ R15, R15, c[0x0][0x23c], -R209.reuse ;  /* 0x00008f000f0f7a23 */ /* 0x100fe400000108d1 */
[--C-:B------:R-:W-:Y:S02]  /*c6a0*/  FFMA.FTZ R8, R8, c[0x0][0x23c], -R208.reuse ;  /* 0x00008f0008087a23 */ /* 0x100fe400000108d0 */
[--C-:B------:R-:W-:Y:S01]  /*c6b0*/  FFMA.FTZ R9, R9, c[0x0][0x23c], -R208.reuse ;  /* 0x00008f0009097a23 */ /* 0x100fe200000108d0 */
[----:B------:R5:W-:Y:S01]  /*c6c0*/  MUFU.EX2 R244, R12 ;  /* 0x0000000c00f47308 */ /* 0x000be20000000800 */
[--C-:B------:R-:W-:Y:S02]  /*c6d0*/  FFMA.FTZ R10, R10, c[0x0][0x23c], -R209.reuse ;  /* 0x00008f000a0a7a23 */ /* 0x100fe400000108d1 */
[--C-:B------:R-:W-:Y:S02]  /*c6e0*/  FFMA.FTZ R11, R11, c[0x0][0x23c], -R209.reuse ;  /* 0x00008f000b0b7a23 */ /* 0x100fe400000108d1 */
[----:B----4-:R-:W-:Y:S01]  /*c6f0*/  FMUL.FTZ R4, R160, R172 ;  /* 0x000000aca0047220 */ /* 0x010fe20000410000 */
[----:B-1----:R-:W-:Y:S01]  /*c700*/  F2FP.PACK_AB R172, R214, R210 ;  /* 0x000000d2d6ac723e */ /* 0x002fe200000000ff */
[C---:B------:R-:W-:Y:S02]  /*c710*/  FMUL.FTZ R5, R160.reuse, R173 ;  /* 0x000000ada0057220 */ /* 0x040fe40000410000 */
[----:B------:R-:W-:Y:S01]  /*c720*/  FMUL.FTZ R16, R160, R180 ;  /* 0x000000b4a0107220 */ /* 0x000fe20000410000 */
[----:B------:R1:W-:Y:S01]  /*c730*/  MUFU.EX2 R217, R13 ;  /* 0x0000000d00d97308 */ /* 0x0003e20000000800 */
[C---:B------:R-:W-:Y:S02]  /*c740*/  FMUL.FTZ R76, R2.reuse, R76 ;  /* 0x0000004c024c7220 */ /* 0x040fe40000410000 */
[----:B------:R-:W-:Y:S02]  /*c750*/  FMUL.FTZ R77, R2, R77 ;  /* 0x0000004d024d7220 */ /* 0x000fe40000410000 */
[C---:B--2---:R-:W-:Y:S02]  /*c760*/  FMUL.FTZ R74, R0.reuse, R74 ;  /* 0x0000004a004a7220 */ /* 0x044fe40000410000 */
[C---:B------:R-:W-:Y:S02]  /*c770*/  FMUL.FTZ R75, R0.reuse, R75 ;  /* 0x0000004b004b7220 */ /* 0x040fe40000410000 */
[C---:B------:R-:W-:Y:S01]  /*c780*/  FMUL.FTZ R78, R0.reuse, R78 ;  /* 0x0000004e004e7220 */ /* 0x040fe20000410000 */
[----:B------:R2:W-:Y:S01]  /*c790*/  MUFU.EX2 R220, R14 ;  /* 0x0000000e00dc7308 */ /* 0x0005e20000000800 */
[----:B------:R-:W-:Y:S02]  /*c7a0*/  FMUL.FTZ R79, R0, R79 ;  /* 0x0000004f004f7220 */ /* 0x000fe40000410000 */
[C---:B------:R-:W-:Y:S02]  /*c7b0*/  FMUL.FTZ R88, R2.reuse, R88 ;  /* 0x0000005802587220 */ /* 0x040fe40000410000 */
[C---:B-----5:R-:W-:Y:S02]  /*c7c0*/  FMUL.FTZ R12, R2.reuse, R176 ;  /* 0x000000b0020c7220 */ /* 0x060fe40000410000 */
[----:B------:R-:W-:Y:S02]  /*c7d0*/  FMUL.FTZ R89, R2, R89 ;  /* 0x0000005902597220 */ /* 0x000fe40000410000 */
[C---:B------:R-:W-:Y:S01]  /*c7e0*/  FMUL.FTZ R90, R0.reuse, R90 ;  /* 0x0000005a005a7220 */ /* 0x040fe20000410000 */
[----:B------:R4:W-:Y:S01]  /*c7f0*/  MUFU.EX2 R216, R15 ;  /* 0x0000000f00d87308 */ /* 0x0009e20000000800 */
[----:B------:R-:W-:Y:S02]  /*c800*/  FMUL.FTZ R91, R0, R91 ;  /* 0x0000005b005b7220 */ /* 0x000fe40000410000 */
[C---:B------:R-:W-:Y:S02]  /*c810*/  FMUL.FTZ R92, R2.reuse, R92 ;  /* 0x0000005c025c7220 */ /* 0x040fe40000410000 */
[C---:B-1----:R-:W-:Y:S02]  /*c820*/  FMUL.FTZ R13, R2.reuse, R177 ;  /* 0x000000b1020d7220 */ /* 0x042fe40000410000 */
[----:B------:R-:W-:Y:S02]  /*c830*/  FMUL.FTZ R93, R2, R93 ;  /* 0x0000005d025d7220 */ /* 0x000fe40000410000 */
[C---:B------:R-:W-:Y:S01]  /*c840*/  FMUL.FTZ R94, R0.reuse, R94 ;  /* 0x0000005e005e7220 */ /* 0x040fe20000410000 */
[----:B------:R1:W-:Y:S01]  /*c850*/  MUFU.EX2 R246, R18 ;  /* 0x0000001200f67308 */ /* 0x0003e20000000800 */
[C---:B------:R-:W-:Y:S02]  /*c860*/  FMUL.FTZ R95, R0.reuse, R95 ;  /* 0x0000005f005f7220 */ /* 0x040fe40000410000 */
[C---:B------:R-:W-:Y:S02]  /*c870*/  FMUL.FTZ R102, R161.reuse, R102 ;  /* 0x00000066a1667220 */ /* 0x040fe40000410000 */
[----:B--2---:R-:W-:Y:S02]  /*c880*/  FMUL.FTZ R14, R0, R178 ;  /* 0x000000b2000e7220 */ /* 0x004fe40000410000 */
[C---:B------:R-:W-:Y:S02]  /*c890*/  FMUL.FTZ R103, R161.reuse, R103 ;  /* 0x00000067a1677220 */ /* 0x040fe40000410000 */
[C---:B------:R-:W-:Y:S01]  /*c8a0*/  FMUL.FTZ R104, R2.reuse, R104 ;  /* 0x0000006802687220 */ /* 0x040fe20000410000 */
[----:B------:R2:W-:Y:S01]  /*c8b0*/  MUFU.EX2 R213, R6 ;  /* 0x0000000600d57308 */ /* 0x0005e20000000800 */
[----:B------:R-:W-:Y:S02]  /*c8c0*/  FMUL.FTZ R105, R2, R105 ;  /* 0x0000006902697220 */ /* 0x000fe40000410000 */
[C---:B------:R-:W-:Y:S02]  /*c8d0*/  FMUL.FTZ R106, R0.reuse, R106 ;  /* 0x0000006a006a7220 */ /* 0x040fe40000410000 */
[C---:B----4-:R-:W-:Y:S02]  /*c8e0*/  FMUL.FTZ R15, R0.reuse, R179 ;  /* 0x000000b3000f7220 */ /* 0x050fe40000410000 */
[----:B------:R-:W4:Y:S01]  /*c8f0*/  LDSM.16.MT88.4 R176, [R224+0xc000] ;  /* 0x00c00000e0b0783b */ /* 0x000f220000004200 */
[----:B------:R-:W-:Y:S02]  /*c900*/  FMUL.FTZ R107, R0, R107 ;  /* 0x0000006b006b7220 */ /* 0x000fe40000410000 */
[----:B------:R-:W5:Y:S01]  /*c910*/  MUFU.EX2 R221, R7 ;  /* 0x0000000700dd7308 */ /* 0x000f620000000800 */
[C---:B------:R-:W-:Y:S02]  /*c920*/  FMUL.FTZ R108, R2.reuse, R108 ;  /* 0x0000006c026c7220 */ /* 0x040fe40000410000 */
[----:B------:R-:W-:Y:S02]  /*c930*/  FMUL.FTZ R109, R2, R109 ;  /* 0x0000006d026d7220 */ /* 0x000fe40000410000 */
[C---:B-1----:R-:W-:Y:S02]  /*c940*/  FMUL.FTZ R18, R161.reuse, R182 ;  /* 0x000000b6a1127220 */ /* 0x042fe40000410000 */
[C---:B------:R-:W-:Y:S02]  /*c950*/  FMUL.FTZ R110, R0.reuse, R110 ;  /* 0x0000006e006e7220 */ /* 0x040fe40000410000 */
[----:B------:R-:W-:Y:S01]  /*c960*/  FMUL.FTZ R111, R0, R111 ;  /* 0x0000006f006f7220 */ /* 0x000fe20000410000 */
[----:B------:R-:W1:Y:S01]  /*c970*/  MUFU.EX2 R219, R17 ;  /* 0x0000001100db7308 */ /* 0x000e620000000800 */
[C---:B------:R-:W-:Y:S02]  /*c980*/  FMUL.FTZ R113, R160.reuse, R113 ;  /* 0x00000071a0717220 */ /* 0x040fe40000410000 */
[C---:B------:R-:W-:Y:S02]  /*c990*/  FMUL.FTZ R114, R161.reuse, R114 ;  /* 0x00000072a1727220 */ /* 0x040fe40000410000 */
[C---:B--2---:R-:W-:Y:S02]  /*c9a0*/  FMUL.FTZ R6, R161.reuse, R174 ;  /* 0x000000aea1067220 */ /* 0x044fe40000410000 */
[C---:B------:R-:W-:Y:S02]  /*c9b0*/  FMUL.FTZ R115, R161.reuse, R115 ;  /* 0x00000073a1737220 */ /* 0x040fe40000410000 */
[C---:B------:R-:W-:Y:S01]  /*c9c0*/  FMUL.FTZ R116, R160.reuse, R116 ;  /* 0x00000074a0747220 */ /* 0x040fe20000410000 */
[----:B------:R-:W2:Y:S01]  /*c9d0*/  MUFU.EX2 R218, R19 ;  /* 0x0000001300da7308 */ /* 0x000ea20000000800 */
[----:B------:R-:W-:Y:S02]  /*c9e0*/  FMUL.FTZ R117, R160, R117 ;  /* 0x00000075a0757220 */ /* 0x000fe40000410000 */
[----:B------:R-:W-:Y:S01]  /*c9f0*/  FMUL.FTZ R118, R161, R118 ;  /* 0x00000076a1767220 */ /* 0x000fe20000410000 */
[----:B-----5:R-:W-:Y:S01]  /*ca00*/  F2FP.PACK_AB R173, R221, R213 ;  /* 0x000000d5ddad723e */ /* 0x020fe200000000ff */
[C---:B------:R-:W-:Y:S02]  /*ca10*/  FMUL.FTZ R7, R161.reuse, R175 ;  /* 0x000000afa1077220 */ /* 0x040fe40000410000 */
[----:B------:R-:W-:Y:S02]  /*ca20*/  FMUL.FTZ R119, R161, R119 ;  /* 0x00000077a1777220 */ /* 0x000fe40000410000 */
[C---:B------:R-:W-:Y:S01]  /*ca30*/  FMUL.FTZ R120, R2.reuse, R120 ;  /* 0x0000007802787220 */ /* 0x040fe20000410000 */
[----:B------:R5:W-:Y:S01]  /*ca40*/  MUFU.EX2 R212, R8 ;  /* 0x0000000800d47308 */ /* 0x000be20000000800 */
[----:B------:R-:W-:Y:S02]  /*ca50*/  FMUL.FTZ R121, R2, R121 ;  /* 0x0000007902797220 */ /* 0x000fe40000410000 */
[----:B------:R-:W-:Y:S01]  /*ca60*/  FMUL.FTZ R122, R0, R122 ;  /* 0x0000007a007a7220 */ /* 0x000fe20000410000 */
[----:B-1----:R-:W-:Y:S01]  /*ca70*/  F2FP.PACK_AB R174, R219, R245 ;  /* 0x000000f5dbae723e */ /* 0x002fe200000000ff */
[----:B------:R-:W-:Y:S02]  /*ca80*/  FMUL.FTZ R17, R160, R181 ;  /* 0x000000b5a0117220 */ /* 0x000fe40000410000 */
[----:B------:R-:W-:Y:S02]  /*ca90*/  FMUL.FTZ R123, R0, R123 ;  /* 0x0000007b007b7220 */ /* 0x000fe40000410000 */
[C---:B------:R-:W-:Y:S01]  /*caa0*/  FMUL.FTZ R124, R2.reuse, R124 ;  /* 0x0000007c027c7220 */ /* 0x040fe20000410000 */
[----:B------:R1:W-:Y:S01]  /*cab0*/  MUFU.EX2 R211, R10 ;  /* 0x0000000a00d37308 */ /* 0x0003e20000000800 */
[----:B------:R-:W-:Y:S02]  /*cac0*/  FMUL.FTZ R125, R2, R125 ;  /* 0x0000007d027d7220 */ /* 0x000fe40000410000 */
[----:B------:R-:W-:Y:S01]  /*cad0*/  FMUL.FTZ R126, R0, R126 ;  /* 0x0000007e007e7220 */ /* 0x000fe20000410000 */
[----:B--2---:R-:W-:Y:S01]  /*cae0*/  F2FP.PACK_AB R175, R218, R246 ;  /* 0x000000f6daaf723e */ /* 0x004fe200000000ff */
[----:B------:R-:W-:Y:S02]  /*caf0*/  FMUL.FTZ R127, R0, R127 ;  /* 0x0000007f007f7220 */ /* 0x000fe40000410000 */
[C---:B------:R-:W-:Y:S02]  /*cb00*/  FMUL.FTZ R128, R160.reuse, R128 ;  /* 0x00000080a0807220 */ /* 0x040fe40000410000 */
[----:B------:R-:W-:Y:S01]  /*cb10*/  FMUL.FTZ R129, R160, R129 ;  /* 0x00000081a0817220 */ /* 0x000fe20000410000 */
[----:B------:R2:W-:Y:S01]  /*cb20*/  MUFU.EX2 R222, R11 ;  /* 0x0000000b00de7308 */ /* 0x0005e20000000800 */
[-C--:B---3--:R-:W-:Y:S05]  /*cb30*/  HMMA.16816.F32 R4, R172, R204.reuse, R4 ;  /* 0x000000ccac04723c */ /* 0x088fea0000001804 */
[----:B-----5:R-:W-:Y:S02]  /*cb40*/  FMUL.FTZ R8, R2, R168 ;  /* 0x000000a802087220 */ /* 0x020fe40000410000 */
[C---:B------:R-:W-:Y:S02]  /*cb50*/  FMUL.FTZ R19, R161.reuse, R183 ;  /* 0x000000b7a1137220 */ /* 0x040fe40000410000 */
[----:B------:R-:W3:Y:S03]  /*cb60*/  MUFU.EX2 R215, R9 ;  /* 0x0000000900d77308 */ /* 0x000ee60000000800 */
[----:B------:R-:W-:Y:S02]  /*cb70*/  FMUL.FTZ R130, R161, R130 ;  /* 0x00000082a1827220 */ /* 0x000fe40000410000 */
[----:B-1----:R-:W-:Y:S01]  /*cb80*/  FMUL.FTZ R10, R0, R170 ;  /* 0x000000aa000a7220 */ /* 0x002fe20000410000 */
[----:B------:R-:W-:Y:S01]  /*cb90*/  F2FP.PACK_AB R170, R217, R244 ;  /* 0x000000f4d9aa723e */ /* 0x000fe200000000ff */
[C---:B------:R-:W-:Y:S02]  /*cba0*/  FMUL.FTZ R131, R161.reuse, R131 ;  /* 0x00000083a1837220 */ /* 0x040fe40000410000 */
[C---:B------:R-:W-:Y:S02]  /*cbb0*/  FMUL.FTZ R132, R160.reuse, R132 ;  /* 0x00000084a0847220 */ /* 0x040fe40000410000 */
[----:B------:R-:W-:Y:S02]  /*cbc0*/  FMUL.FTZ R133, R160, R133 ;  /* 0x00000085a0857220 */ /* 0x000fe40000410000 */
[C---:B------:R-:W-:Y:S02]  /*cbd0*/  FMUL.FTZ R134, R161.reuse, R134 ;  /* 0x00000086a1867220 */ /* 0x040fe40000410000 */
[----:B--2---:R-:W-:Y:S01]  /*cbe0*/  FMUL.FTZ R11, R0, R171 ;  /* 0x000000ab000b7220 */ /* 0x004fe20000410000 */
[----:B------:R-:W-:Y:S01]  /*cbf0*/  F2FP.PACK_AB R171, R216, R220 ;  /* 0x000000dcd8ab723e */ /* 0x000fe200000000ff */
[----:B------:R-:W-:Y:S02]  /*cc00*/  FMUL.FTZ R135, R161, R135 ;  /* 0x00000087a1877220 */ /* 0x000fe40000410000 */
[C---:B------:R-:W-:Y:S02]  /*cc10*/  FMUL.FTZ R136, R2.reuse, R136 ;  /* 0x0000008802887220 */ /* 0x040fe40000410000 */
[----:B------:R-:W-:Y:S02]  /*cc20*/  FMUL.FTZ R137, R2, R137 ;  /* 0x0000008902897220 */ /* 0x000fe40000410000 */
[----:B------:R-:W-:Y:S01]  /*cc30*/  FMUL.FTZ R138, R0, R138 ;  /* 0x0000008a008a7220 */ /* 0x000fe20000410000 */
[----:B---3--:R-:W-:Y:S01]  /*cc40*/  F2FP.PACK_AB R168, R215, R212 ;  /* 0x000000d4d7a8723e */ /* 0x008fe200000000ff */
[----:B------:R-:W-:Y:S01]  /*cc50*/  FMUL.FTZ R9, R2, R169 ;  /* 0x000000a902097220 */ /* 0x000fe20000410000 */
[----:B------:R-:W-:Y:S01]  /*cc60*/  F2FP.PACK_AB R169, R222, R211 ;  /* 0x000000d3dea9723e */ /* 0x000fe200000000ff */
[----:B------:R-:W-:Y:S02]  /*cc70*/  FMUL.FTZ R139, R0, R139 ;  /* 0x0000008b008b7220 */ /* 0x000fe40000410000 */
[C---:B------:R-:W-:Y:S02]  /*cc80*/  FMUL.FTZ R140, R2.reuse, R140 ;  /* 0x0000008c028c7220 */ /* 0x040fe40000410000 */
[----:B------:R-:W-:Y:S02]  /*cc90*/  FMUL.FTZ R141, R2, R141 ;  /* 0x0000008d028d7220 */ /* 0x000fe40000410000 */
[C---:B------:R-:W-:Y:S04]  /*cca0*/  HMMA.16816.F32 R8, R168.reuse, R204, R8 ;  /* 0x000000cca808723c */ /* 0x040fe80000001808 */
[C---:B------:R-:W-:Y:S02]  /*ccb0*/  FMUL.FTZ R142, R0.reuse, R142 ;  /* 0x0000008e008e7220 */ /* 0x040fe40000410000 */
[----:B------:R-:W-:Y:S02]  /*ccc0*/  FMUL.FTZ R143, R0, R143 ;  /* 0x0000008f008f7220 */ /* 0x000fe40000410000 */
[-C--:B------:R-:W-:Y:S04]  /*ccd0*/  HMMA.16816.F32 R12, R168, R206.reuse, R12 ;  /* 0x000000cea80c723c */ /* 0x080fe8000000180c */
[C---:B------:R-:W-:Y:S02]  /*cce0*/  FMUL.FTZ R144, R160.reuse, R144 ;  /* 0x00000090a0907220 */ /* 0x040fe40000410000 */
[----:B------:R-:W-:Y:S02]  /*ccf0*/  FMUL.FTZ R145, R160, R145 ;  /* 0x00000091a0917220 */ /* 0x000fe40000410000 */
[C---:B------:R-:W-:Y:S04]  /*cd00*/  HMMA.16816.F32 R16, R172.reuse, R206, R16 ;  /* 0x000000ceac10723c */ /* 0x040fe80000001810 */
[C---:B------:R-:W-:Y:S02]  /*cd10*/  FMUL.FTZ R146, R161.reuse, R146 ;  /* 0x00000092a1927220 */ /* 0x040fe40000410000 */
[C---:B------:R-:W-:Y:S02]  /*cd20*/  FMUL.FTZ R147, R161.reuse, R147 ;  /* 0x00000093a1937220 */ /* 0x040fe40000410000 */
[-C--:B----4-:R-:W-:Y:S04]  /*cd30*/  HMMA.16816.F32 R68, R172, R176.reuse, R68 ;  /* 0x000000b0ac44723c */ /* 0x090fe80000001844 */
[C---:B------:R-:W-:Y:S02]  /*cd40*/  FMUL.FTZ R148, R2.reuse, R148 ;  /* 0x0000009402947220 */ /* 0x040fe40000410000 */
[----:B------:R-:W-:Y:S02]  /*cd50*/  FMUL.FTZ R149, R2, R149 ;  /* 0x0000009502957220 */ /* 0x000fe40000410000 */
[C---:B------:R-:W-:Y:S04]  /*cd60*/  HMMA.16816.F32 R72, R168.reuse, R176, R72 ;  /* 0x000000b0a848723c */ /* 0x040fe80000001848 */
[C---:B------:R-:W-:Y:S02]  /*cd70*/  FMUL.FTZ R150, R0.reuse, R150 ;  /* 0x0000009600967220 */ /* 0x040fe40000410000 */
[----:B------:R-:W-:Y:S02]  /*cd80*/  FMUL.FTZ R151, R0, R151 ;  /* 0x0000009700977220 */ /* 0x000fe40000410000 */
[-C--:B------:R-:W-:Y:S04]  /*cd90*/  HMMA.16816.F32 R76, R168, R178.reuse, R76 ;  /* 0x000000b2a84c723c */ /* 0x080fe8000000184c */
[--C-:B------:R-:W-:Y:S02]  /*cda0*/  FFMA.FTZ R24, R24, c[0x0][0x23c], -R208.reuse ;  /* 0x00008f0018187a23 */ /* 0x100fe400000108d0 */
[C---:B------:R-:W-:Y:S02]  /*cdb0*/  FMUL.FTZ R152, R2.reuse, R152 ;  /* 0x0000009802987220 */ /* 0x040fe40000410000 */
[C---:B------:R-:W-:Y:S01]  /*cdc0*/  HMMA.16816.F32 R80, R172.reuse, R178, R80 ;  /* 0x000000b2ac50723c */ /* 0x040fe20000001850 */
[----:B------:R-:W1:Y:S01]  /*cdd0*/  LDSM.16.MT88.4 R176, [R226+0xc000] ;  /* 0x00c00000e2b0783b */ /* 0x000e620000004200 */
[----:B------:R2:W-:Y:S02]  /*cde0*/  MUFU.EX2 R205, R24 ;  /* 0x0000001800cd7308 */ /* 0x0005e40000000800 */
[----:B------:R-:W-:Y:S02]  /*cdf0*/  FMUL.FTZ R153, R2, R153 ;  /* 0x0000009902997220 */ /* 0x000fe40000410000 */
[C---:B------:R-:W-:Y:S02]  /*ce00*/  FMUL.FTZ R154, R0.reuse, R154 ;  /* 0x0000009a009a7220 */ /* 0x040fe40000410000 */
[----:B------:R-:W-:Y:S04]  /*ce10*/  FMUL.FTZ R155, R0, R155 ;  /* 0x0000009b009b7220 */ /* 0x000fe80000410000 */
[C---:B------:R-:W-:Y:S02]  /*ce20*/  FMUL.FTZ R156, R160.reuse, R156 ;  /* 0x0000009ca09c7220 */ /* 0x040fe40000410000 */
[----:B------:R-:W-:Y:S02]  /*ce30*/  FMUL.FTZ R157, R160, R157 ;  /* 0x0000009da09d7220 */ /* 0x000fe40000410000 */
[C---:B------:R-:W-:Y:S02]  /*ce40*/  FMUL.FTZ R158, R161.reuse, R158 ;  /* 0x0000009ea19e7220 */ /* 0x040fe40000410000 */
[----:B------:R-:W-:Y:S02]  /*ce50*/  FMUL.FTZ R159, R161, R159 ;  /* 0x0000009fa19f7220 */ /* 0x000fe40000410000 */
[----:B------:R-:W-:Y:S02]  /*ce60*/  FFMA.FTZ R25, R25, c[0x0][0x23c], -R208 ;  /* 0x00008f0019197a23 */ /* 0x000fe400000108d0 */
[--C-:B------:R-:W-:Y:S02]  /*ce70*/  FFMA.FTZ R26, R26, c[0x0][0x23c], -R209.reuse ;  /* 0x00008f001a1a7a23 */ /* 0x100fe400000108d1 */
[--C-:B------:R-:W-:Y:S01]  /*ce80*/  FFMA.FTZ R27, R27, c[0x0][0x23c], -R209.reuse ;  /* 0x00008f001b1b7a23 */ /* 0x100fe200000108d1 */
[----:B------:R3:W4:Y:S01]  /*ce90*/  MUFU.EX2 R249, R25 ;  /* 0x0000001900f97308 */ /* 0x0007220000000800 */
[----:B--2---:R-:W-:Y:S02]  /*cea0*/  FMUL.FTZ R24, R160, R188 ;  /* 0x000000bca0187220 */ /* 0x004fe40000410000 */
[--C-:B------:R-:W-:Y:S02]  /*ceb0*/  FFMA.FTZ R183, R38, c[0x0][0x23c], -R166.reuse ;  /* 0x00008f0026b77a23 */ /* 0x100fe400000108a6 */
[----:B------:R-:W-:Y:S02]  /*cec0*/  FFMA.FTZ R182, R39, c[0x0][0x23c], -R166 ;  /* 0x00008f0027b67a23 */ /* 0x000fe400000108a6 */
[----:B------:R-:W-:Y:S02]  /*ced0*/  FMUL.FTZ R39, R0, R199 ;  /* 0x000000c700277220 */ /* 0x000fe40000410000 */
[--C-:B------:R-:W-:Y:S01]  /*cee0*/  FFMA.FTZ R28, R28, c[0x0][0x23c], -R208.reuse ;  /* 0x00008f001c1c7a23 */ /* 0x100fe200000108d0 */
[----:B------:R2:W-:Y:S01]  /*cef0*/  MUFU.EX2 R252, R26 ;  /* 0x0000001a00fc7308 */ /* 0x0005e20000000800 */
[----:B------:R-:W-:Y:S02]  /*cf00*/  FFMA.FTZ R29, R29, c[0x0][0x23c], -R208 ;  /* 0x00008f001d1d7a23 */ /* 0x000fe400000108d0 */
[--C-:B------:R-:W-:Y:S02]  /*cf10*/  FFMA.FTZ R30, R30, c[0x0][0x23c], -R209.reuse ;  /* 0x00008f001e1e7a23 */ /* 0x100fe400000108d1 */
[----:B------:R-:W-:Y:S01]  /*cf20*/  FFMA.FTZ R31, R31, c[0x0][0x23c], -R209 ;  /* 0x00008f001f1f7a23 */ /* 0x000fe200000108d1 */
[-C--:B-1----:R-:W-:Y:S03]  /*cf30*/  HMMA.16816.F32 R84, R172, R176.reuse, R84 ;  /* 0x000000b0ac54723c */ /* 0x082fe60000001854 */
[--C-:B------:R-:W-:Y:S02]  /*cf40*/  FFMA.FTZ R204, R52, c[0x0][0x23c], -R165.reuse ;  /* 0x00008f0034cc7a23 */ /* 0x100fe400000108a5 */
[--C-:B------:R-:W-:Y:S02]  /*cf50*/  FFMA.FTZ R206, R53, c[0x0][0x23c], -R165.reuse ;  /* 0x00008f0035ce7a23 */ /* 0x100fe400000108a5 */
[--C-:B------:R-:W-:Y:S01]  /*cf60*/  FFMA.FTZ R20, R20, c[0x0][0x23c], -R165.reuse ;  /* 0x00008f0014147a23 */ /* 0x100fe200000108a5 */
[C---:B------:R-:W-:Y:S03]  /*cf70*/  HMMA.16816.F32 R88, R168.reuse, R176, R88 ;  /* 0x000000b0a858723c */ /* 0x040fe60000001858 */
[----:B------:R-:W1:Y:S01]  /*cf80*/  MUFU.EX2 R181, R20 ;  /* 0x0000001400b57308 */ /* 0x000e620000000800 */
[----:B---3--:R-:W-:Y:S01]  /*cf90*/  FMUL.FTZ R25, R160, R189 ;  /* 0x000000bda0197220 */ /* 0x008fe20000410000 */
[----:B----4-:R-:W-:Y:S01]  /*cfa0*/  MOV R38, R249 ;  /* 0x000000f900267202 */ /* 0x010fe20000000f00 */
[--C-:B------:R-:W-:Y:S02]  /*cfb0*/  FFMA.FTZ R189, R55, c[0x0][0x23c], -R166.reuse ;  /* 0x00008f0037bd7a23 */ /* 0x100fe400000108a6 */
[-C--:B------:R-:W-:Y:S04]  /*cfc0*/  HMMA.16816.F32 R92, R168, R178.reuse, R92 ;  /* 0x000000b2a85c723c */ /* 0x080fe8000000185c */
[----:B--2---:R-:W-:Y:S01]  /*cfd0*/  FMUL.FTZ R26, R161, R190 ;  /* 0x000000bea11a7220 */ /* 0x004fe20000410000 */
[----:B------:R2:W-:Y:S01]  /*cfe0*/  MUFU.EX2 R249, R29 ;  /* 0x0000001d00f97308 */ /* 0x0005e20000000800 */
[--C-:B------:R-:W-:Y:S02]  /*cff0*/  FFMA.FTZ R190, R54, c[0x0][0x23c], -R166.reuse ;  /* 0x00008f0036be7a23 */ /* 0x100fe400000108a6 */
[C---:B------:R-:W-:Y:S01]  /*d000*/  HMMA.16816.F32 R96, R172.reuse, R178, R96 ;  /* 0x000000b2ac60723c */ /* 0x040fe20000001860 */
[----:B------:R-:W3:Y:S03]  /*d010*/  LDSM.16.MT88.4 R176, [R225+0xc000] ;  /* 0x00c00000e1b0783b */ /* 0x000ee60000004200 */
[--C-:B------:R-:W-:Y:S02]  /*d020*/  FFMA.FTZ R21, R21, c[0x0][0x23c], -R165.reuse ;  /* 0x00008f0015157a23 */ /* 0x100fe400000108a5 */
[--C-:B------:R-:W-:Y:S02]  /*d030*/  FFMA.FTZ R22, R22, c[0x0][0x23c], -R166.reuse ;  /* 0x00008f0016167a23 */ /* 0x100fe400000108a6 */
[--C-:B------:R-:W-:Y:S01]  /*d040*/  FFMA.FTZ R23, R23, c[0x0][0x23c], -R166.reuse ;  /* 0x00008f0017177a23 */ /* 0x100fe200000108a6 */
[----:B------:R4:W-:Y:S03]  /*d050*/  MUFU.EX2 R223, R21 ;  /* 0x0000001500df7308 */ /* 0x0009e60000000800 */
[----:B-1----:R-:W-:Y:S01]  /*d060*/  MOV R52, R181 ;  /* 0x000000b500347202 */ /* 0x002fe20000000f00 */
[--C-:B------:R-:W-:Y:S02]  /*d070*/  FFMA.FTZ R181, R50, c[0x0][0x23c], -R166.reuse ;  /* 0x00008f0032b57a23 */ /* 0x100fe400000108a6 */
[----:B------:R-:W-:Y:S02]  /*d080*/  FMUL.FTZ R20, R160, R184 ;  /* 0x000000b8a0147220 */ /* 0x000fe40000410000 */
[--C-:B------:R-:W-:Y:S02]  /*d090*/  FFMA.FTZ R184, R49, c[0x0][0x23c], -R165.reuse ;  /* 0x00008f0031b87a23 */ /* 0x100fe400000108a5 */
[----:B------:R1:W-:Y:S01]  /*d0a0*/  MUFU.EX2 R247, R22 ;  /* 0x0000001600f77308 */ /* 0x0003e20000000800 */
[--C-:B------:R-:W-:Y:S02]  /*d0b0*/  FFMA.FTZ R32, R32, c[0x0][0x23c], -R165.reuse ;  /* 0x00008f0020207a23 */ /* 0x100fe400000108a5 */
[----:B--2---:R-:W-:Y:S01]  /*d0c0*/  FMUL.FTZ R29, R160, R201 ;  /* 0x000000c9a01d7220 */ /* 0x004fe20000410000 */
[----:B------:R-:W-:Y:S01]  /*d0d0*/  MOV R201, R218 ;  /* 0x000000da00c97202 */ /* 0x000fe20000000f00 */
[--C-:B------:R-:W-:Y:S02]  /*d0e0*/  FFMA.FTZ R34, R34, c[0x0][0x23c], -R166.reuse ;  /* 0x00008f0022227a23 */ /* 0x100fe400000108a6 */
[--C-:B------:R-:W-:Y:S02]  /*d0f0*/  FFMA.FTZ R35, R35, c[0x0][0x23c], -R166.reuse ;  /* 0x00008f0023237a23 */ /* 0x100fe400000108a6 */
[----:B------:R-:W-:Y:S01]  /*d100*/  FFMA.FTZ R188, R66, c[0x0][0x23c], -R166 ;  /* 0x00008f0042bc7a23 */ /* 0x000fe200000108a6 */
[----:B------:R-:W2:Y:S01]  /*d110*/  MUFU.EX2 R180, R34 ;  /* 0x0000002200b47308 */ /* 0x000ea20000000800 */
[----:B------:R-:W-:Y:S02]  /*d120*/  FFMA.FTZ R66, R44, c[0x0][0x23c], -R208 ;  /* 0x00008f002c427a23 */ /* 0x000fe400000108d0 */
[--C-:B------:R-:W-:Y:S02]  /*d130*/  FFMA.FTZ R33, R33, c[0x0][0x23c], -R165.reuse ;  /* 0x00008f0021217a23 */ /* 0x100fe400000108a5 */
[----:B----4-:R-:W-:Y:S02]  /*d140*/  FMUL.FTZ R21, R160, R185 ;  /* 0x000000b9a0157220 */ /* 0x010fe40000410000 */
[--C-:B------:R-:W-:Y:S03]  /*d150*/  FFMA.FTZ R185, R48, c[0x0][0x23c], -R165.reuse ;  /* 0x00008f0030b97a23 */ /* 0x100fe600000108a5 */
[----:B------:R4:W-:Y:S01]  /*d160*/  MUFU.EX2 R207, R23 ;  /* 0x0000001700cf7308 */ /* 0x0009e20000000800 */
[-C--:B---3--:R-:W-:Y:S03]  /*d170*/  HMMA.16816.F32 R100, R172, R176.reuse, R100 ;  /* 0x000000b0ac64723c */ /* 0x088fe60000001864 */
[----:B-1----:R-:W-:Y:S02]  /*d180*/  FMUL.FTZ R22, R161, R186 ;  /* 0x000000baa1167220 */ /* 0x002fe40000410000 */
[--C-:B------:R-:W-:Y:S01]  /*d190*/  FFMA.FTZ R186, R37, c[0x0][0x23c], -R165.reuse ;  /* 0x00008f0025ba7a23 */ /* 0x100fe200000108a5 */
[----:B------:R-:W-:Y:S01]  /*d1a0*/  MOV R37, R205 ;  /* 0x000000cd00257202 */ /* 0x000fe20000000f00 */
[--C-:B------:R-:W-:Y:S01]  /*d1b0*/  FFMA.FTZ R205, R64, c[0x0][0x23c], -R165.reuse ;  /* 0x00008f0040cd7a23 */ /* 0x100fe200000108a5 */
[C---:B------:R-:W-:Y:S01]  /*d1c0*/  HMMA.16816.F32 R104, R168.reuse, R176, R104 ;  /* 0x000000b0a868723c */ /* 0x040fe20000001868 */
[----:B------:R1:W3:Y:S03]  /*d1d0*/  MUFU.EX2 R251, R32 ;  /* 0x0000002000fb7308 */ /* 0x0002e60000000800 */
[----:B--2---:R-:W-:Y:S01]  /*d1e0*/  MOV R53, R180 ;  /* 0x000000b400357202 */ /* 0x004fe20000000f00 */
[--C-:B------:R-:W-:Y:S02]  /*d1f0*/  FFMA.FTZ R180, R51, c[0x0][0x23c], -R166.reuse ;  /* 0x00008f0033b47a23 */ /* 0x100fe400000108a6 */
[----:B------:R-:W-:Y:S01]  /*d200*/  LDSM.16.MT88.4 R48, [R167+0xc800] ;  /* 0x00c80000a730783b */ /* 0x000fe20000004200 */
[-C--:B------:R-:W-:Y:S03]  /*d210*/  HMMA.16816.F32 R108, R168, R178.reuse, R108 ;  /* 0x000000b2a86c723c */ /* 0x080fe6000000186c */
[----:B------:R2:W5:Y:S01]  /*d220*/  MUFU.EX2 R250, R35 ;  /* 0x0000002300fa7308 */ /* 0x0005620000000800 */
[----:B------:R-:W-:Y:S01]  /*d230*/  FMUL.FTZ R34, R0, R194 ;  /* 0x000000c200227220 */ /* 0x000fe20000410000 */
[----:B------:R-:W-:Y:S01]  /*d240*/  MOV R194, R37 ;  /* 0x0000002500c27202 */ /* 0x000fe20000000f00 */
[----:B----4-:R-:W-:Y:S02]  /*d250*/  FMUL.FTZ R23, R161, R187 ;  /* 0x000000bba1177220 */ /* 0x010fe40000410000 */
[C---:B------:R-:W-:Y:S01]  /*d260*/  HMMA.16816.F32 R112, R172.reuse, R178, R112 ;  /* 0x000000b2ac70723c */ /* 0x040fe20000001870 */
[----:B------:R-:W4:Y:S03]  /*d270*/  LDSM.16.MT88.4 R176, [R167+0xe000] ;  /* 0x00e00000a7b0783b */ /* 0x000f260000004200 */
[--C-:B------:R-:W-:Y:S01]  /*d280*/  FFMA.FTZ R187, R36, c[0x0][0x23c], -R165.reuse ;  /* 0x00008f0024bb7a23 */ /* 0x100fe200000108a5 */
[----:B------:R5:W5:Y:S01]  /*d290*/  MUFU.EX2 R248, R33 ;  /* 0x0000002100f87308 */ /* 0x000b620000000800 */
[----:B------:R-:W-:Y:S01]  /*d2a0*/  FMUL.FTZ R36, R2, R196 ;  /* 0x000000c402247220 */ /* 0x000fe20000410000 */
[----:B------:R-:W-:Y:S01]  /*d2b0*/  MOV R196, R38 ;  /* 0x0000002600c47202 */ /* 0x000fe20000000f00 */
[----:B------:R-:W-:Y:S01]  /*d2c0*/  FMUL.FTZ R38, R0, R198 ;  /* 0x000000c600267220 */ /* 0x000fe20000410000 */
[----:B------:R-:W-:Y:S03]  /*d2d0*/  MOV R198, R53 ;  /* 0x0000003500c67202 */ /* 0x000fe60000000f00 */
[C---:B-1----:R-:W-:Y:S01]  /*d2e0*/  FMUL.FTZ R32, R2.reuse, R192 ;  /* 0x000000c002207220 */ /* 0x042fe20000410000 */
[----:B------:R-:W-:Y:S01]  /*d2f0*/  MOV R192, R52 ;  /* 0x0000003400c07202 */ /* 0x000fe20000000f00 */
[----:B------:R-:W-:Y:S01]  /*d300*/  FMUL.FTZ R37, R2, R197 ;  /* 0x000000c502257220 */ /* 0x000fe20000410000 */
[----:B------:R-:W-:Y:S01]  /*d310*/  LDSM.16.MT88.4 R52, [R224+0xc800] ;  /* 0x00c80000e034783b */ /* 0x000fe20000004200 */
[----:B---3--:R-:W-:Y:S01]  /*d320*/  MOV R64, R251 ;  /* 0x000000fb00407202 */ /* 0x008fe20000000f00 */
[----:B------:R-:W-:Y:S01]  /*d330*/  FFMA.FTZ R165, R65, c[0x0][0x23c], -R165 ;  /* 0x00008f0041a57a23 */ /* 0x000fe200000108a5 */
[----:B------:R-:W1:Y:S01]  /*d340*/  MUFU.EX2 R251, R27 ;  /* 0x0000001b00fb7308 */ /* 0x000e620000000800 */
[----:B--2---:R-:W-:Y:S01]  /*d350*/  FMUL.FTZ R35, R0, R195 ;  /* 0x000000c300237220 */ /* 0x004fe20000410000 */
[----:B-----5:R-:W-:Y:S01]  /*d360*/  MOV R65, R250 ;  /* 0x000000fa00417202 */ /* 0x020fe20000000f00 */
[----:B------:R-:W-:Y:S01]  /*d370*/  FFMA.FTZ R166, R67, c[0x0][0x23c], -R166 ;  /* 0x00008f0043a67a23 */ /* 0x000fe200000108a6 */
[----:B------:R-:W-:Y:S01]  /*d380*/  MOV R197, R64 ;  /* 0x0000004000c57202 */ /* 0x000fe20000000f00 */
[--C-:B------:R-:W-:Y:S02]  /*d390*/  FFMA.FTZ R64, R41, c[0x0][0x23c], -R208.reuse ;  /* 0x00008f0029407a23 */ /* 0x100fe400000108d0 */
[--C-:B------:R-:W-:Y:S03]  /*d3a0*/  FFMA.FTZ R67, R45, c[0x0][0x23c], -R208.reuse ;  /* 0x00008f002d437a23 */ /* 0x100fe600000108d0 */
[----:B------:R2:W-:Y:S01]  /*d3b0*/  MUFU.EX2 R195, R183 ;  /* 0x000000b700c37308 */ /* 0x0005e20000000800 */
[----:B------:R-:W-:Y:S01]  /*d3c0*/  FMUL.FTZ R33, R2, R193 ;  /* 0x000000c102217220 */ /* 0x000fe20000410000 */
[----:B------:R-:W-:Y:S01]  /*d3d0*/  MOV R193, R65 ;  /* 0x0000004100c17202 */ /* 0x000fe20000000f00 */
[--C-:B------:R-:W-:Y:S01]  /*d3e0*/  FFMA.FTZ R65, R40, c[0x0][0x23c], -R208.reuse ;  /* 0x00008f0028417a23 */ /* 0x100fe200000108d0 */
[----:B------:R-:W-:Y:S06]  /*d3f0*/  MOV R199, R248 ;  /* 0x000000f800c77202 */ /* 0x000fec0000000f00 */
[----:B------:R-:W-:Y:S01]  /*d400*/  MUFU.EX2 R218, R67 ;  /* 0x0000004300da7308 */ /* 0x000fe20000000800 */
[-C--:B----4-:R-:W-:Y:S03]  /*d410*/  HMMA.16816.F32 R116, R172, R176.reuse, R116 ;  /* 0x000000b0ac74723c */ /* 0x090fe60000001874 */
[----:B-1----:R-:W-:Y:S01]  /*d420*/  F2FP.PACK_AB R45, R251, R252 ;  /* 0x000000fcfb2d723e */ /* 0x002fe200000000ff */
[C---:B------:R-:W-:Y:S05]  /*d430*/  FMUL.FTZ R27, R161.reuse, R191 ;  /* 0x000000bfa11b7220 */ /* 0x040fea0000410000 */
[----:B------:R1:W3:Y:S01]  /*d440*/  MUFU.EX2 R250, R28 ;  /* 0x0000001c00fa7308 */ /* 0x0002e20000000800 */
[C---:B------:R-:W-:Y:S04]  /*d450*/  HMMA.16816.F32 R120, R168.reuse, R176, R120 ;  /* 0x000000b0a878723c */ /* 0x040fe80000001878 */
[----:B--2---:R-:W-:Y:S04]  /*d460*/  MOV R183, R222 ;  /* 0x000000de00b77202 */ /* 0x004fe80000000f00 */
[-C--:B------:R-:W-:Y:S01]  /*d470*/  HMMA.16816.F32 R124, R168, R178.reuse, R124 ;  /* 0x000000b2a87c723c */ /* 0x080fe2000000187c */
[----:B------:R2:W-:Y:S07]  /*d480*/  MUFU.EX2 R222, R182 ;  /* 0x000000b600de7308 */ /* 0x0005ee0000000800 */
[C---:B------:R-:W-:Y:S01]  /*d490*/  HMMA.16816.F32 R128, R172.reuse, R178, R128 ;  /* 0x000000b2ac80723c */ /* 0x040fe20000001880 */
[----:B------:R-:W4:Y:S02]  /*d4a0*/  LDSM.16.MT88.4 R176, [R224+0xe000] ;  /* 0x00e00000e0b0783b */ /* 0x000f240000004200 */
[----:B------:R5:W-:Y:S01]  /*d4b0*/  MUFU.EX2 R248, R30 ;  /* 0x0000001e00f87308 */ /* 0x000be20000000800 */
[----:B-1----:R-:W-:Y:S01]  /*d4c0*/  FMUL.FTZ R28, R160, R200 ;  /* 0x000000c8a01c7220 */ /* 0x002fe20000410000 */
[----:B------:R-:W-:Y:S08]  /*d4d0*/  MOV R200, R217 ;  /* 0x000000d900c87202 */ /* 0x000ff00000000f00 */
[----:B------:R1:W1:Y:S01]  /*d4e0*/  MUFU.EX2 R191, R31 ;  /* 0x0000001f00bf7308 */ /* 0x0002620000000800 */
[----:B--2---:R-:W-:Y:S09]  /*d4f0*/  MOV R182, R245 ;  /* 0x000000f500b67202 */ /* 0x004ff20000000f00 */
[----:B------:R2:W-:Y:S01]  /*d500*/  MUFU.EX2 R245, R185 ;  /* 0x000000b900f57308 */ /* 0x0005e20000000800 */
[C---:B-----5:R-:W-:Y:S01]  /*d510*/  FMUL.FTZ R30, R161.reuse, R202 ;  /* 0x000000caa11e7220 */ /* 0x060fe20000410000 */
[----:B------:R-:W-:Y:S08]  /*d520*/  MOV R202, R219 ;  /* 0x000000db00ca7202 */ /* 0x000ff00000000f00 */
[----:B------:R-:W-:Y:S01]  /*d530*/  MUFU.EX2 R219, R66 ;  /* 0x0000004200db7308 */ /* 0x000fe20000000800 */
[----:B-1----:R-:W-:Y:S01]  /*d540*/  FMUL.FTZ R31, R161, R203 ;  /* 0x000000cba11f7220 */ /* 0x002fe20000410000 */
[----:B------:R-:W-:Y:S01]  /*d550*/  MOV R203, R220 ;  /* 0x000000dc00cb7202 */ /* 0x000fe20000000f00 */
[-C--:B----4-:R-:W-:Y:S03]  /*d560*/  HMMA.16816.F32 R132, R172, R176.reuse, R132 ;  /* 0x000000b0ac84723c */ /* 0x090fe60000001884 */
[-C--:B--2---:R-:W-:Y:S05]  /*d570*/  MOV R185, R192.reuse ;  /* 0x000000c000b97202 */ /* 0x084fea0000000f00 */
[C---:B------:R-:W-:Y:S08]  /*d580*/  HMMA.16816.F32 R136, R168.reuse, R176, R136 ;  /* 0x000000b0a888723c */ /* 0x040ff00000001888 */
[-C--:B------:R-:W-:Y:S08]  /*d590*/  HMMA.16816.F32 R140, R168, R178.reuse, R140 ;  /* 0x000000b2a88c723c */ /* 0x080ff0000000188c */
[C---:B------:R-:W-:Y:S01]  /*d5a0*/  HMMA.16816.F32 R144, R172.reuse, R178, R144 ;  /* 0x000000b2ac90723c */ /* 0x040fe20000001890 */
[----:B------:R-:W1:Y:S07]  /*d5b0*/  LDSM.16.MT88.4 R176, [R226+0xe000] ;  /* 0x00e00000e2b0783b */ /* 0x000e6e0000004200 */
[-C--:B-1----:R-:W-:Y:S08]  /*d5c0*/  HMMA.16816.F32 R20, R172, R176.reuse, R20 ;  /* 0x000000b0ac14723c */ /* 0x082ff00000001814 */
[C---:B------:R-:W-:Y:S08]  /*d5d0*/  HMMA.16816.F32 R148, R168.reuse, R176, R148 ;  /* 0x000000b0a894723c */ /* 0x040ff00000001894 */
[-C--:B------:R-:W-:Y:S08]  /*d5e0*/  HMMA.16816.F32 R152, R168, R178.reuse, R152 ;  /* 0x000000b2a898723c */ /* 0x080ff00000001898 */
[C---:B------:R-:W-:Y:S01]  /*d5f0*/  HMMA.16816.F32 R156, R172.reuse, R178, R156 ;  /* 0x000000b2ac9c723c */ /* 0x040fe2000000189c */
[----:B------:R-:W1:Y:S07]  /*d600*/  LDSM.16.MT88.4 R176, [R225+0xe000] ;  /* 0x00e00000e1b0783b */ /* 0x000e6e0000004200 */
[-C--:B-1----:R-:W-:Y:S08]  /*d610*/  HMMA.16816.F32 R24, R172, R176.reuse, R24 ;  /* 0x000000b0ac18723c */ /* 0x082ff00000001818 */
[C---:B------:R-:W-:Y:S07]  /*d620*/  HMMA.16816.F32 R32, R168.reuse, R176, R32 ;  /* 0x000000b0a820723c */ /* 0x040fee0000001820 */
[--C-:B------:R-:W-:Y:S01]  /*d630*/  FFMA.FTZ R176, R57, c[0x0][0x23c], -R208.reuse ;  /* 0x00008f0039b07a23 */ /* 0x100fe200000108d0 */
[-C--:B------:R-:W-:Y:S04]  /*d640*/  HMMA.16816.F32 R36, R168, R178.reuse, R36 ;  /* 0x000000b2a824723c */ /* 0x080fe80000001824 */
[--C-:B------:R-:W-:Y:S01]  /*d650*/  FFMA.FTZ R57, R42, c[0x0][0x23c], -R209.reuse ;  /* 0x00008f002a397a23 */ /* 0x100fe200000108d1 */
[----:B------:R-:W-:Y:S01]  /*d660*/  F2FP.PACK_AB R42, R199, R197 ;  /* 0x000000c5c72a723e */ /* 0x000fe200000000ff */
[--C-:B------:R-:W-:Y:S02]  /*d670*/  FFMA.FTZ R177, R60, c[0x0][0x23c], -R208.reuse ;  /* 0x00008f003cb17a23 */ /* 0x100fe400000108d0 */
[----:B------:R-:W-:Y:S02]  /*d680*/  HMMA.16816.F32 R28, R172, R178, R28 ;  /* 0x000000b2ac1c723c */ /* 0x000fe4000000181c */
[----:B------:R-:W-:Y:S02]  /*d690*/  MUFU.EX2 R67, R177 ;  /* 0x000000b100437308 */ /* 0x000fe40000000800 */
[--C-:B------:R-:W-:Y:S02]  /*d6a0*/  FFMA.FTZ R169, R58, c[0x0][0x23c], -R209.reuse ;  /* 0x00008f003aa97a23 */ /* 0x100fe400000108d1 */
[----:B------:R-:W2:Y:S01]  /*d6b0*/  LDL.LU R58, [R1] ;  /* 0x00000000013a7983 */ /* 0x000ea20000300800 */
[----:B------:R-:W-:Y:S01]  /*d6c0*/  MOV R175, R193 ;  /* 0x000000c100af7202 */ /* 0x000fe20000000f00 */
[--C-:B------:R-:W-:Y:S01]  /*d6d0*/  FFMA.FTZ R171, R56, c[0x0][0x23c], -R208.reuse ;  /* 0x00008f0038ab7a23 */ /* 0x100fe200000108d0 */
[----:B------:R-:W-:Y:S03]  /*d6e0*/  MOV R178, R207 ;  /* 0x000000cf00b27202 */ /* 0x000fe60000000f00 */
[----:B------:R-:W-:Y:S01]  /*d6f0*/  MOV R179, R223 ;  /* 0x000000df00b37202 */ /* 0x000fe20000000f00 */
[--C-:B------:R-:W-:Y:S01]  /*d700*/  FFMA.FTZ R56, R43, c[0x0][0x23c], -R209.reuse ;  /* 0x00008f002b387a23 */ /* 0x100fe200000108d1 */
[----:B------:R-:W-:Y:S01]  /*d710*/  F2FP.PACK_AB R41, R178, R247 ;  /* 0x000000f7b229723e */ /* 0x000fe200000000ff */
[--C-:B------:R-:W-:Y:S01]  /*d720*/  FFMA.FTZ R60, R46, c[0x0][0x23c], -R209.reuse ;  /* 0x00008f002e3c7a23 */ /* 0x100fe200000108d1 */
[----:B------:R-:W-:Y:S01]  /*d730*/  F2FP.PACK_AB R40, R179, R192 ;  /* 0x000000c0b328723e */ /* 0x000fe200000000ff */
[--C-:B------:R-:W-:Y:S01]  /*d740*/  FFMA.FTZ R168, R47, c[0x0][0x23c], -R209.reuse ;  /* 0x00008f002fa87a23 */ /* 0x100fe200000108d1 */
[----:B------:R-:W-:Y:S01]  /*d750*/  F2FP.PACK_AB R43, R175, R198 ;  /* 0x000000c6af2b723e */ /* 0x000fe200000000ff */
[----:B------:R-:W-:Y:S01]  /*d760*/  MUFU.EX2 R193, R65 ;  /* 0x0000004100c17308 */ /* 0x000fe20000000800 */
[----:B------:R-:W-:Y:S01]  /*d770*/  MOV R173, R194 ;  /* 0x000000c200ad7202 */ /* 0x000fe20000000f00 */
[--C-:B------:R-:W-:Y:S01]  /*d780*/  FFMA.FTZ R170, R59, c[0x0][0x23c], -R209.reuse ;  /* 0x00008f003baa7a23 */ /* 0x100fe200000108d1 */
[----:B---3--:R-:W-:Y:S01]  /*d790*/  F2FP.PACK_AB R46, R249, R250 ;  /* 0x000000faf92e723e */ /* 0x008fe200000000ff */
[----:B------:R-:W-:Y:S01]  /*d7a0*/  FFMA.FTZ R208, R61, c[0x0][0x23c], -R208 ;  /* 0x00008f003dd07a23 */ /* 0x000fe200000108d0 */
[----:B------:R-:W-:Y:S01]  /*d7b0*/  F2FP.PACK_AB R44, R196, R173 ;  /* 0x000000adc42c723e */ /* 0x000fe200000000ff */
[-C--:B------:R-:W-:Y:S04]  /*d7c0*/  HMMA.16816.F32 R4, R40, R48.reuse, R4 ;  /* 0x000000302804723c */ /* 0x080fe80000001804 */
[----:B------:R-:W-:Y:S01]  /*d7d0*/  MUFU.EX2 R192, R57 ;  /* 0x0000003900c07308 */ /* 0x000fe20000000800 */
[----:B------:R-:W-:Y:S01]  /*d7e0*/  F2FP.PACK_AB R47, R191, R248 ;  /* 0x000000f8bf2f723e */ /* 0x000fe200000000ff */
[--C-:B------:R-:W-:Y:S01]  /*d7f0*/  FFMA.FTZ R172, R62, c[0x0][0x23c], -R209.reuse ;  /* 0x00008f003eac7a23 */ /* 0x100fe200000108d1 */
[----:B------:R-:W-:Y:S01]  /*d800*/  MOV R174, R216 ;  /* 0x000000d800ae7202 */ /* 0x000fe20000000f00 */
[----:B------:R-:W-:Y:S01]  /*d810*/  FFMA.FTZ R209, R63, c[0x0][0x23c], -R209 ;  /* 0x00008f003fd17a23 */ /* 0x000fe200000108d1 */
[----:B------:R-:W-:Y:S03]  /*d820*/  MOV R207, R221 ;  /* 0x000000dd00cf7202 */ /* 0x000fe60000000f00 */
[C---:B------:R-:W-:Y:S02]  /*d830*/  HMMA.16816.F32 R8, R44.reuse, R48, R8 ;  /* 0x000000302c08723c */ /* 0x040fe40000001808 */
[----:B------:R-:W1:Y:S06]  /*d840*/  MUFU.EX2 R220, R56 ;  /* 0x0000003800dc7308 */ /* 0x000e6c0000000800 */
[-C--:B------:R-:W-:Y:S04]  /*d850*/  HMMA.16816.F32 R12, R44, R50.reuse, R12 ;  /* 0x000000322c0c723c */ /* 0x080fe8000000180c */
[----:B------:R3:W-:Y:S04]  /*d860*/  MUFU.EX2 R217, R60 ;  /* 0x0000003c00d97308 */ /* 0x0007e80000000800 */
[C---:B------:R-:W-:Y:S01]  /*d870*/  HMMA.16816.F32 R16, R40.reuse, R50, R16 ;  /* 0x000000322810723c */ /* 0x040fe20000001810 */
[----:B------:R-:W4:Y:S05]  /*d880*/  LDSM.16.MT88.4 R48, [R226+0xc800] ;  /* 0x00c80000e230783b */ /* 0x000f2a0000004200 */
[----:B------:R5:W-:Y:S02]  /*d890*/  MUFU.EX2 R223, R186 ;  /* 0x000000ba00df7308 */ /* 0x000be40000000800 */
[-C--:B------:R-:W-:Y:S08]  /*d8a0*/  HMMA.16816.F32 R68, R40, R52.reuse, R68 ;  /* 0x000000342844723c */ /* 0x080ff00000001844 */
[C---:B------:R-:W-:Y:S01]  /*d8b0*/  HMMA.16816.F32 R72, R44.reuse, R52, R72 ;  /* 0x000000342c48723c */ /* 0x040fe20000001848 */
[----:B------:R1:W-:Y:S01]  /*d8c0*/  MUFU.EX2 R221, R187 ;  /* 0x000000bb00dd7308 */ /* 0x0003e20000000800 */
[----:B---3--:R-:W-:Y:S06]  /*d8d0*/  LDSM.16.MT88.4 R60, [R226+0xd000] ;  /* 0x00d00000e23c783b */ /* 0x008fec0000004200 */
[-C--:B------:R-:W-:Y:S03]  /*d8e0*/  HMMA.16816.F32 R76, R44, R54.reuse, R76 ;  /* 0x000000362c4c723c */ /* 0x080fe6000000184c */
[----:B------:R-:W-:Y:S01]  /*d8f0*/  MUFU.EX2 R194, R64 ;  /* 0x0000004000c27308 */ /* 0x000fe20000000800 */
[----:B-----5:R-:W-:Y:S04]  /*d900*/  MOV R186, R247 ;  /* 0x000000f700ba7202 */ /* 0x020fe80000000f00 */
[C---:B------:R-:W-:Y:S01]  /*d910*/  HMMA.16816.F32 R80, R40.reuse, R54, R80 ;  /* 0x000000362850723c */ /* 0x040fe20000001850 */
[----:B------:R-:W3:Y:S04]  /*d920*/  LDSM.16.MT88.4 R52, [R225+0xc800] ;  /* 0x00c80000e134783b */ /* 0x000ee80000004200 */
[----:B------:R5:W-:Y:S03]  /*d930*/  MUFU.EX2 R247, R184 ;  /* 0x000000b800f77308 */ /* 0x000be60000000800 */
[-C--:B----4-:R-:W-:Y:S04]  /*d940*/  HMMA.16816.F32 R84, R40, R48.reuse, R84 ;  /* 0x000000302854723c */ /* 0x090fe80000001854 */
[----:B-1----:R-:W-:Y:S03]  /*d950*/  MOV R187, R244 ;  /* 0x000000f400bb7202 */ /* 0x002fe60000000f00 */
[----:B------:R1:W-:Y:S01]  /*d960*/  MUFU.EX2 R244, R181 ;  /* 0x000000b500f47308 */ /* 0x0003e20000000800 */
[C---:B------:R-:W-:Y:S08]  /*d970*/  HMMA.16816.F32 R88, R44.reuse, R48, R88 ;  /* 0x000000302c58723c */ /* 0x040ff00000001858 */
[-C--:B------:R-:W-:Y:S01]  /*d980*/  HMMA.16816.F32 R92, R44, R50.reuse, R92 ;  /* 0x000000322c5c723c */ /* 0x080fe2000000185c */
[----:B------:R4:W4:Y:S03]  /*d990*/  MUFU.EX2 R216, R168 ;  /* 0x000000a800d87308 */ /* 0x0009260000000800 */
[----:B-----5:R-:W-:Y:S04]  /*d9a0*/  MOV R184, R246 ;  /* 0x000000f600b87202 */ /* 0x020fe80000000f00 */
[C---:B------:R-:W-:Y:S01]  /*d9b0*/  HMMA.16816.F32 R96, R40.reuse, R50, R96 ;  /* 0x000000322860723c */ /* 0x040fe20000001860 */
[----:B------:R-:W5:Y:S02]  /*d9c0*/  LDSM.16.MT88.4 R48, [R167+0xe800] ;  /* 0x00e80000a730783b */ /* 0x000f640000004200 */
[----:B------:R4:W4:Y:S05]  /*d9d0*/  MUFU.EX2 R246, R180 ;  /* 0x000000b400f67308 */ /* 0x00092a0000000800 */
[-C--:B---3--:R-:W-:Y:S01]  /*d9e0*/  HMMA.16816.F32 R100, R40, R52.reuse, R100 ;  /* 0x000000342864723c */ /* 0x088fe20000001864 */
[----:B-1----:R-:W3:Y:S04]  /*d9f0*/  LDL.LU R181, [R1+0x14] ;  /* 0x0000140001b57983 */ /* 0x002ee80000300800 */
[----:B------:R-:W-:Y:S03]  /*da00*/  MUFU.EX2 R66, R172 ;  /* 0x000000ac00427308 */ /* 0x000fe60000000800 */
[C---:B------:R-:W-:Y:S04]  /*da10*/  HMMA.16816.F32 R104, R44.reuse, R52, R104 ;  /* 0x000000342c68723c */ /* 0x040fe80000001868 */
[----:B----4-:R-:W-:Y:S03]  /*da20*/  MOV R168, R183 ;  /* 0x000000b700a87202 */ /* 0x010fe60000000f00 */
[----:B------:R-:W1:Y:S01]  /*da30*/  MUFU.EX2 R208, R208 ;  /* 0x000000d000d07308 */ /* 0x000e620000000800 */
[-C--:B------:R-:W-:Y:S01]  /*da40*/  HMMA.16816.F32 R108, R44, R54.reuse, R108 ;  /* 0x000000362c6c723c */ /* 0x080fe2000000186c */
[----:B------:R-:W4:Y:S04]  /*da50*/  LDL.LU R180, [R1+0x10] ;  /* 0x0000100001b47983 */ /* 0x000f280000300800 */
[----:B------:R-:W4:Y:S03]  /*da60*/  LDL.LU R65, [R1+0xc] ;  /* 0x00000c0001417983 */ /* 0x000f260000300800 */
[C---:B------:R-:W-:Y:S01]  /*da70*/  HMMA.16816.F32 R112, R40.reuse, R54, R112 ;  /* 0x000000362870723c */ /* 0x040fe20000001870 */
[----:B------:R-:W-:Y:S01]  /*da80*/  MUFU.EX2 R209, R209 ;  /* 0x000000d100d17308 */ /* 0x000fe20000000800 */
[----:B------:R-:W1:Y:S06]  /*da90*/  LDSM.16.MT88.4 R52, [R224+0xe800] ;  /* 0x00e80000e034783b */ /* 0x000e6c0000004200 */
[-C--:B-----5:R-:W-:Y:S08]  /*daa0*/  HMMA.16816.F32 R116, R40, R48.reuse, R116 ;  /* 0x000000302874723c */ /* 0x0a0ff00000001874 */
[C---:B------:R-:W-:Y:S08]  /*dab0*/  HMMA.16816.F32 R120, R44.reuse, R48, R120 ;  /* 0x000000302c78723c */ /* 0x040ff00000001878 */
[-C--:B------:R-:W-:Y:S08]  /*dac0*/  HMMA.16816.F32 R124, R44, R50.reuse, R124 ;  /* 0x000000322c7c723c */ /* 0x080ff0000000187c */
[C---:B------:R-:W-:Y:S01]  /*dad0*/  HMMA.16816.F32 R128, R40.reuse, R50, R128 ;  /* 0x000000322880723c */ /* 0x040fe20000001880 */
[----:B------:R-:W5:Y:S07]  /*dae0*/  LDSM.16.MT88.4 R48, [R226+0xe800] ;  /* 0x00e80000e230783b */ /* 0x000f6e0000004200 */
[-C--:B-1----:R-:W-:Y:S08]  /*daf0*/  HMMA.16816.F32 R132, R40, R52.reuse, R132 ;  /* 0x000000342884723c */ /* 0x082ff00000001884 */
[C---:B------:R-:W-:Y:S08]  /*db00*/  HMMA.16816.F32 R136, R44.reuse, R52, R136 ;  /* 0x000000342c88723c */ /* 0x040ff00000001888 */
[-C--:B------:R-:W-:Y:S08]  /*db10*/  HMMA.16816.F32 R140, R44, R54.reuse, R140 ;  /* 0x000000362c8c723c */ /* 0x080ff0000000188c */
[C---:B------:R-:W-:Y:S01]  /*db20*/  HMMA.16816.F32 R144, R40.reuse, R54, R144 ;  /* 0x000000362890723c */ /* 0x040fe20000001890 */
[----:B------:R-:W1:Y:S07]  /*db30*/  LDSM.16.MT88.4 R52, [R225+0xe800] ;  /* 0x00e80000e134783b */ /* 0x000e6e0000004200 */
[-C--:B-----5:R-:W-:Y:S08]  /*db40*/  HMMA.16816.F32 R20, R40, R48.reuse, R20 ;  /* 0x000000302814723c */ /* 0x0a0ff00000001814 */
[C---:B------:R-:W-:Y:S08]  /*db50*/  HMMA.16816.F32 R148, R44.reuse, R48, R148 ;  /* 0x000000302c94723c */ /* 0x040ff00000001894 */
[-C--:B------:R-:W-:Y:S08]  /*db60*/  HMMA.16816.F32 R152, R44, R50.reuse, R152 ;  /* 0x000000322c98723c */ /* 0x080ff00000001898 */
[C---:B------:R-:W-:Y:S01]  /*db70*/  HMMA.16816.F32 R156, R40.reuse, R50, R156 ;  /* 0x00000032289c723c */ /* 0x040fe2000000189c */
[----:B------:R-:W5:Y:S07]  /*db80*/  LDSM.16.MT88.4 R48, [R167+0xd000] ;  /* 0x00d00000a730783b */ /* 0x000f6e0000004200 */
[-C--:B-1----:R-:W-:Y:S08]  /*db90*/  HMMA.16816.F32 R24, R40, R52.reuse, R24 ;  /* 0x000000342818723c */ /* 0x082ff00000001818 */
[C---:B------:R-:W-:Y:S08]  /*dba0*/  HMMA.16816.F32 R32, R44.reuse, R52, R32 ;  /* 0x000000342c20723c */ /* 0x040ff00000001820 */
[-C--:B------:R-:W-:Y:S07]  /*dbb0*/  HMMA.16816.F32 R36, R44, R54.reuse, R36 ;  /* 0x000000362c24723c */ /* 0x080fee0000001824 */
[----:B------:R-:W-:Y:S01]  /*dbc0*/  F2FP.PACK_AB R45, R220, R192 ;  /* 0x000000c0dc2d723e */ /* 0x000fe200000000ff */
[----:B------:R-:W-:Y:S01]  /*dbd0*/  HMMA.16816.F32 R28, R40, R54, R28 ;  /* 0x00000036281c723c */ /* 0x000fe2000000181c */
[----:B------:R-:W-:Y:S03]  /*dbe0*/  LDSM.16.MT88.4 R52, [R225+0xd000] ;  /* 0x00d00000e134783b */ /* 0x000fe60000004200 */
[----:B------:R-:W-:Y:S02]  /*dbf0*/  F2FP.PACK_AB R46, R218, R219 ;  /* 0x000000dbda2e723e */ /* 0x000fe400000000ff */
[----:B------:R-:W-:Y:S02]  /*dc00*/  F2FP.PACK_AB R47, R216, R217 ;  /* 0x000000d9d82f723e */ /* 0x000fe400000000ff */
[----:B------:R-:W-:Y:S04]  /*dc10*/  F2FP.PACK_AB R40, R223, R221 ;  /* 0x000000dddf28723e */ /* 0x000fe800000000ff */
[----:B------:R-:W-:Y:S02]  /*dc20*/  F2FP.PACK_AB R41, R222, R195 ;  /* 0x000000c3de29723e */ /* 0x000fe400000000ff */
[----:B------:R-:W-:Y:S02]  /*dc30*/  F2FP.PACK_AB R42, R247, R245 ;  /* 0x000000f5f72a723e */ /* 0x000fe400000000ff */
[----:B------:R-:W-:Y:S02]  /*dc40*/  F2FP.PACK_AB R43, R246, R244 ;  /* 0x000000f4f62b723e */ /* 0x000fe400000000ff */
[----:B------:R-:W-:Y:S05]  /*dc50*/  F2FP.PACK_AB R44, R194, R193 ;  /* 0x000000c1c22c723e */ /* 0x000fea00000000ff */
[-C--:B-----5:R-:W-:Y:S03]  /*dc60*/  HMMA.16816.F32 R4, R40, R48.reuse, R4 ;  /* 0x000000302804723c */ /* 0x0a0fe60000001804 */
[----:B--2---:R-:W-:Y:S02]  /*dc70*/  FFMA.FTZ R160, R160, R58, R210 ;  /* 0x0000003aa0a07223 */ /* 0x004fe400000100d2 */
[----:B------:R-:W1:Y:S01]  /*dc80*/  LDSM.16.MT88.4 R56, [R224+0xd000] ;  /* 0x00d00000e038783b */ /* 0x000e620000004200 */
[----:B------:R-:W-:Y:S02]  /*dc90*/  MUFU.EX2 R210, R206 ;  /* 0x000000ce00d27308 */ /* 0x000fe40000000800 */
[C---:B------:R-:W-:Y:S08]  /*dca0*/  HMMA.16816.F32 R8, R44.reuse, R48, R8 ;  /* 0x000000302c08723c */ /* 0x040ff00000001808 */
[-C--:B------:R-:W-:Y:S01]  /*dcb0*/  HMMA.16816.F32 R12, R44, R50.reuse, R12 ;  /* 0x000000322c0c723c */ /* 0x080fe2000000180c */
[----:B------:R2:W-:Y:S07]  /*dcc0*/  MUFU.EX2 R206, R190 ;  /* 0x000000be00ce7308 */ /* 0x0005ee0000000800 */
[C---:B------:R-:W-:Y:S01]  /*dcd0*/  HMMA.16816.F32 R16, R40.reuse, R50, R16 ;  /* 0x000000322810723c */ /* 0x040fe20000001810 */
[----:B------:R-:W5:Y:S03]  /*dce0*/  LDSM.16.MT88.4 R48, [R167+0xf000] ;  /* 0x00f00000a730783b */ /* 0x000f660000004200 */
[----:B--2---:R-:W-:Y:S02]  /*dcf0*/  MOV R190, R215 ;  /* 0x000000d700be7202 */ /* 0x004fe40000000f00 */
[----:B------:R-:W-:Y:S02]  /*dd00*/  MUFU.EX2 R215, R165 ;  /* 0x000000a500d77308 */ /* 0x000fe40000000800 */
[-C--:B-1----:R-:W-:Y:S08]  /*dd10*/  HMMA.16816.F32 R68, R40, R56.reuse, R68 ;  /* 0x000000382844723c */ /* 0x082ff00000001844 */
[C---:B------:R-:W-:Y:S01]  /*dd20*/  HMMA.16816.F32 R72, R44.reuse, R56, R72 ;  /* 0x000000382c48723c */ /* 0x040fe20000001848 */
[----:B------:R-:W-:Y:S07]  /*dd30*/  MUFU.EX2 R165, R170 ;  /* 0x000000aa00a57308 */ /* 0x000fee0000000800 */
[-C--:B------:R-:W-:Y:S08]  /*dd40*/  HMMA.16816.F32 R76, R44, R58.reuse, R76 ;  /* 0x0000003a2c4c723c */ /* 0x080ff0000000184c */
[C---:B------:R-:W-:Y:S01]  /*dd50*/  HMMA.16816.F32 R80, R40.reuse, R58, R80 ;  /* 0x0000003a2850723c */ /* 0x040fe20000001850 */
[----:B------:R-:W1:Y:S07]  /*dd60*/  LDSM.16.MT88.4 R56, [R224+0xf000] ;  /* 0x00f00000e038783b */ /* 0x000e6e0000004200 */
[-C--:B------:R-:W-:Y:S08]  /*dd70*/  HMMA.16816.F32 R84, R40, R60.reuse, R84 ;  /* 0x0000003c2854723c */ /* 0x080ff00000001854 */
[C---:B------:R-:W-:Y:S08]  /*dd80*/  HMMA.16816.F32 R88, R44.reuse, R60, R88 ;  /* 0x0000003c2c58723c */ /* 0x040ff00000001858 */
[-C--:B------:R-:W-:Y:S08]  /*dd90*/  HMMA.16816.F32 R92, R44, R62.reuse, R92 ;  /* 0x0000003e2c5c723c */ /* 0x080ff0000000185c */
[C---:B------:R-:W-:Y:S01]  /*dda0*/  HMMA.16816.F32 R96, R40.reuse, R62, R96 ;  /* 0x0000003e2860723c */ /* 0x040fe20000001860 */
[----:B------:R-:W2:Y:S07]  /*ddb0*/  LDSM.16.MT88.4 R60, [R226+0xf000] ;  /* 0x00f00000e23c783b */ /* 0x000eae0000004200 */
[-C--:B------:R-:W-:Y:S08]  /*ddc0*/  HMMA.16816.F32 R100, R40, R52.reuse, R100 ;  /* 0x000000342864723c */ /* 0x080ff00000001864 */
[C---:B------:R-:W-:Y:S04]  /*ddd0*/  HMMA.16816.F32 R104, R44.reuse, R52, R104 ;  /* 0x000000342c68723c */ /* 0x040fe80000001868 */
[----:B---3--:R-:W-:Y:S02]  /*dde0*/  FFMA.FTZ R0, R0, R181, R211 ;  /* 0x000000b500007223 */ /* 0x008fe400000100d3 */
[----:B------:R3:W-:Y:S02]  /*ddf0*/  MUFU.EX2 R211, R189 ;  /* 0x000000bd00d37308 */ /* 0x0007e40000000800 */
[-C--:B------:R-:W-:Y:S04]  /*de00*/  HMMA.16816.F32 R108, R44, R54.reuse, R108 ;  /* 0x000000362c6c723c */ /* 0x080fe8000000186c */
[----:B------:R-:W-:Y:S04]  /*de10*/  FADD.FTZ R0, R168, R0 ;  /* 0x00000000a8007221 */ /* 0x000fe80000010000 */
[C---:B------:R-:W-:Y:S01]  /*de20*/  HMMA.16816.F32 R112, R40.reuse, R54, R112 ;  /* 0x000000362870723c */ /* 0x040fe20000001870 */
[----:B------:R-:W2:Y:S03]  /*de30*/  LDSM.16.MT88.4 R52, [R225+0xf000] ;  /* 0x00f00000e134783b */ /* 0x000ea60000004200 */
[----:B------:R-:W-:Y:S02]  /*de40*/  FADD.FTZ R0, R203, R0 ;  /* 0x00000000cb007221 */ /* 0x000fe40000010000 */
[----:B----4-:R-:W-:Y:S02]  /*de50*/  FFMA.FTZ R64, R2, R180, R212 ;  /* 0x000000b402407223 */ /* 0x010fe400000100d4 */
[-C--:B-----5:R-:W-:Y:S01]  /*de60*/  HMMA.16816.F32 R116, R40, R48.reuse, R116 ;  /* 0x000000302874723c */ /* 0x0a0fe20000001874 */
[----:B------:R4:W-:Y:S03]  /*de70*/  MUFU.EX2 R212, R188 ;  /* 0x000000bc00d47308 */ /* 0x0009e60000000800 */
[----:B------:R-:W-:Y:S01]  /*de80*/  FFMA.FTZ R161, R161, R65, R213 ;  /* 0x00000041a1a17223 */ /* 0x000fe200000100d5 */
[----:B------:R-:W-:Y:S01]  /*de90*/  MOV R65, R182 ;  /* 0x000000b600417202 */ /* 0x000fe20000000f00 */
[----:B------:R-:W-:Y:S01]  /*dea0*/  FADD.FTZ R0, R174, R0 ;  /* 0x00000000ae007221 */ /* 0x000fe20000010000 */
[----:B------:R-:W5:Y:S01]  /*deb0*/  LDSM.16.MT88.4 R180, [R167+0xd800] ;  /* 0x00d80000a7b4783b */ /* 0x000f620000004200 */
[C---:B------:R-:W-:Y:S03]  /*dec0*/  HMMA.16816.F32 R120, R44.reuse, R48, R120 ;  /* 0x000000302c78723c */ /* 0x040fe60000001878 */
[----:B------:R-:W-:Y:S01]  /*ded0*/  MUFU.EX2 R213, R205 ;  /* 0x000000cd00d57308 */ /* 0x000fe20000000800 */
[----:B------:R-:W-:Y:S01]  /*dee0*/  MOV R2, R207 ;  /* 0x000000cf00027202 */ /* 0x000fe20000000f00 */
[----:B------:R-:W-:Y:S01]  /*def0*/  FADD.FTZ R0, R252, R0 ;  /* 0x00000000fc007221 */ /* 0x000fe20000010000 */
[----:B---3--:R-:W-:Y:S02]  /*df00*/  MOV R189, R214 ;  /* 0x000000d600bd7202 */ /* 0x008fe40000000f00 */
[-C--:B------:R-:W-:Y:S04]  /*df10*/  HMMA.16816.F32 R124, R44, R50.reuse, R124 ;  /* 0x000000322c7c723c */ /* 0x080fe8000000187c */
[----:B------:R-:W-:Y:S01]  /*df20*/  FADD.FTZ R2, R2, R161 ;  /* 0x000000a102027221 */ /* 0x000fe20000010000 */
[----:B------:R-:W3:Y:S01]  /*df30*/  MUFU.EX2 R214, R166 ;  /* 0x000000a600d67308 */ /* 0x000ee20000000800 */
[----:B------:R-:W-:Y:S01]  /*df40*/  MOV R161, R196 ;  /* 0x000000c400a17202 */ /* 0x000fe20000000f00 */
[----:B------:R-:W-:Y:S01]  /*df50*/  FADD.FTZ R0, R251, R0 ;  /* 0x00000000fb007221 */ /* 0x000fe20000010000 */
[C---:B------:R-:W-:Y:S01]  /*df60*/  HMMA.16816.F32 R128, R40.reuse, R50, R128 ;  /* 0x000000322880723c */ /* 0x040fe20000001880 */
[----:B------:R-:W5:Y:S03]  /*df70*/  LDSM.16.MT88.4 R48, [R224+0xd800] ;  /* 0x00d80000e030783b */ /* 0x000f660000004200 */
[----:B----4-:R-:W-:Y:S01]  /*df80*/  MOV R188, R198 ;  /* 0x000000c600bc7202 */ /* 0x010fe20000000f00 */
[----:B------:R-:W-:Y:S01]  /*df90*/  FADD.FTZ R0, R248, R0 ;  /* 0x00000000f8007221 */ /* 0x000fe20000010000 */
[----:B------:R-:W-:Y:S01]  /*dfa0*/  F2FP.PACK_AB R198, R208, R67 ;  /* 0x00000043d0c6723e */ /* 0x000fe200000000ff */
[----:B------:R-:W-:Y:S01]  /*dfb0*/  MUFU.EX2 R207, R204 ;  /* 0x000000cc00cf7308 */ /* 0x000fe20000000800 */
[-C--:B-1----:R-:W-:Y:S08]  /*dfc0*/  HMMA.16816.F32 R132, R40, R56.reuse, R132 ;  /* 0x000000382884723c */ /* 0x082ff00000001884 */
[C---:B------:R-:W-:Y:S01]  /*dfd0*/  HMMA.16816.F32 R136, R44.reuse, R56, R136 ;  /* 0x000000382c88723c */ /* 0x040fe20000001888 */
[----:B------:R-:W-:Y:S03]  /*dfe0*/  MUFU.EX2 R204, R176 ;  /* 0x000000b000cc7308 */ /* 0x000fe60000000800 */
[----:B---3--:R-:W-:Y:S04]  /*dff0*/  F2FP.PACK_AB R203, R214, R212 ;  /* 0x000000d4d6cb723e */ /* 0x008fe800000000ff */
[-C--:B------:R-:W-:Y:S03]  /*e000*/  HMMA.16816.F32 R140, R44, R58.reuse, R140 ;  /* 0x0000003a2c8c723c */ /* 0x080fe6000000188c */
[----:B------:R-:W-:Y:S05]  /*e010*/  MUFU.EX2 R166, R169 ;  /* 0x000000a900a67308 */ /* 0x000fea0000000800 */
[C---:B------:R-:W-:Y:S01]  /*e020*/  HMMA.16816.F32 R144, R40.reuse, R58, R144 ;  /* 0x0000003a2890723c */ /* 0x040fe20000001890 */
[----:B------:R-:W1:Y:S04]  /*e030*/  LDSM.16.MT88.4 R56, [R226+0xd800] ;  /* 0x00d80000e238783b */ /* 0x000e680000004200 */
[----:B------:R-:W3:Y:S03]  /*e040*/  MUFU.EX2 R205, R171 ;  /* 0x000000ab00cd7308 */ /* 0x000ee60000000800 */
[-C--:B--2---:R-:W-:Y:S08]  /*e050*/  HMMA.16816.F32 R20, R40, R60.reuse, R20 ;  /* 0x0000003c2814723c */ /* 0x084ff00000001814 */
[C---:B------:R-:W-:Y:S08]  /*e060*/  HMMA.16816.F32 R148, R44.reuse, R60, R148 ;  /* 0x0000003c2c94723c */ /* 0x040ff00000001894 */
[-C--:B------:R-:W-:Y:S04]  /*e070*/  HMMA.16816.F32 R152, R44, R62.reuse, R152 ;  /* 0x0000003e2c98723c */ /* 0x080fe80000001898 */
[----:B---3--:R-:W-:Y:S04]  /*e080*/  F2FP.PACK_AB R196, R204, R205 ;  /* 0x000000cdccc4723e */ /* 0x008fe800000000ff */
[C---:B------:R-:W-:Y:S01]  /*e090*/  HMMA.16816.F32 R156, R40.reuse, R62, R156 ;  /* 0x0000003e289c723c */ /* 0x040fe2000000189c */
[----:B------:R-:W-:Y:S07]  /*e0a0*/  LDSM.16.MT88.4 R60, [R226+0xf800] ;  /* 0x00f80000e23c783b */ /* 0x000fee0000004200 */
[-C--:B------:R-:W-:Y:S08]  /*e0b0*/  HMMA.16816.F32 R24, R40, R52.reuse, R24 ;  /* 0x000000342818723c */ /* 0x080ff00000001818 */
[C---:B------:R-:W-:Y:S07]  /*e0c0*/  HMMA.16816.F32 R32, R44.reuse, R52, R32 ;  /* 0x000000342c20723c */ /* 0x040fee0000001820 */
[----:B------:R-:W-:Y:S01]  /*e0d0*/  FADD.FTZ R53, R190, R64 ;  /* 0x00000040be357221 */ /* 0x000fe20000010000 */
[-C--:B------:R-:W-:Y:S04]  /*e0e0*/  HMMA.16816.F32 R36, R44, R54.reuse, R36 ;  /* 0x000000362c24723c */ /* 0x080fe80000001824 */
[----:B------:R-:W-:Y:S01]  /*e0f0*/  FADD.FTZ R52, R189, R160 ;  /* 0x000000a0bd347221 */ /* 0x000fe20000010000 */
[----:B------:R-:W-:Y:S02]  /*e100*/  MOV R190, R175 ;  /* 0x000000af00be7202 */ /* 0x000fe40000000f00 */
[----:B------:R-:W-:Y:S01]  /*e110*/  FADD.FTZ R44, R184, R2 ;  /* 0x00000002b82c7221 */ /* 0x000fe20000010000 */
[----:B------:R-:W-:Y:S01]  /*e120*/  HMMA.16816.F32 R28, R40, R54, R28 ;  /* 0x00000036281c723c */ /* 0x000fe2000000181c */
[----:B------:R-:W-:Y:S03]  /*e130*/  LDSM.16.MT88.4 R40, [R167+0xf800] ;  /* 0x00f80000a728783b */ /* 0x000fe60000004200 */
[----:B------:R-:W-:Y:S01]  /*e140*/  FADD.FTZ R52, R65, R52 ;  /* 0x0000003441347221 */ /* 0x000fe20000010000 */
[----:B------:R-:W-:Y:S01]  /*e150*/  MOV R189, R199 ;  /* 0x000000c700bd7202 */ /* 0x000fe20000000f00 */
[----:B------:R-:W-:Y:S01]  /*e160*/  FADD.FTZ R2, R187, R53 ;  /* 0x00000035bb027221 */ /* 0x000fe20000010000 */
[----:B------:R-:W-:Y:S01]  /*e170*/  MOV R187, R173 ;  /* 0x000000ad00bb7202 */ /* 0x000fe20000000f00 */
[----:B------:R-:W-:Y:S01]  /*e180*/  FADD.FTZ R65, R202, R52 ;  /* 0x00000034ca417221 */ /* 0x000fe20000010000 */
[----:B------:R-:W-:Y:S01]  /*e190*/  F2FP.PACK_AB R202, R215, R213 ;  /* 0x000000d5d7ca723e */ /* 0x000fe200000000ff */
[----:B------:R-:W-:Y:S02]  /*e1a0*/  LDSM.16.MT88.4 R52, [R224+0xf800] ;  /* 0x00f80000e034783b */ /* 0x000fe40000004200 */
[----:B------:R-:W-:Y:S01]  /*e1b0*/  FADD.FTZ R64, R201, R44 ;  /* 0x0000002cc9407221 */ /* 0x000fe20000010000 */
[----:B------:R-:W-:Y:S01]  /*e1c0*/  F2FP.PACK_AB R201, R211, R206 ;  /* 0x000000ced3c9723e */ /* 0x000fe200000000ff */
[----:B------:R-:W-:Y:S01]  /*e1d0*/  FADD.FTZ R2, R200, R2 ;  /* 0x00000002c8027221 */ /* 0x000fe20000010000 */
[----:B------:R-:W-:Y:S02]  /*e1e0*/  F2FP.PACK_AB R200, R210, R207 ;  /* 0x000000cfd2c8723e */ /* 0x000fe400000000ff */
[----:B------:R-:W-:Y:S01]  /*e1f0*/  F2FP.PACK_AB R199, R209, R66 ;  /* 0x00000042d1c7723e */ /* 0x000fe200000000ff */
[----:B------:R-:W2:Y:S01]  /*e200*/  LDSM.16.MT88.4 R44, [R225+0xd800] ;  /* 0x00d80000e12c783b */ /* 0x000ea20000004200 */
[----:B------:R-:W-:Y:S02]  /*e210*/  MOV R160, R197 ;  /* 0x000000c500a07202 */ /* 0x000fe40000000f00 */
[----:B------:R-:W-:Y:S01]  /*e220*/  F2FP.PACK_AB R197, R165, R166 ;  /* 0x000000a6a5c5723e */ /* 0x000fe200000000ff */
[-C--:B-----5:R-:W-:Y:S04]  /*e230*/  HMMA.16816.F32 R172, R200, R180.reuse, R4 ;  /* 0x000000b4c8ac723c */ /* 0x0a0fe80000001804 */
[----:B------:R-:W3:Y:S04]  /*e240*/  LDSM.16.MT88.4 R4, [R225+0xf800] ;  /* 0x00f80000e104783b */ /* 0x000ee80000004200 */
[C---:B------:R-:W-:Y:S07]  /*e250*/  HMMA.16816.F32 R168, R196.reuse, R180, R8 ;  /* 0x000000b4c4a8723c */ /* 0x040fee0000001808 */
[----:B------:R-:W-:Y:S02]  /*e260*/  MOV R11, R178 ;  /* 0x000000b2000b7202 */ /* 0x000fe40000000f00 */
[----:B------:R-:W-:Y:S02]  /*e270*/  MOV R10, R179 ;  /* 0x000000b3000a7202 */ /* 0x000fe40000000f00 */
[-C--:B------:R-:W-:Y:S03]  /*e280*/  HMMA.16816.F32 R176, R196, R182.reuse, R12 ;  /* 0x000000b6c4b0723c */ /* 0x080fe6000000180c */
[----:B------:R-:W-:Y:S02]  /*e290*/  MOV R8, R185 ;  /* 0x000000b900087202 */ /* 0x000fe40000000f00 */
[----:B------:R-:W-:Y:S02]  /*e2a0*/  MOV R9, R186 ;  /* 0x000000ba00097202 */ /* 0x000fe40000000f00 */
[----:B------:R-:W-:Y:S01]  /*e2b0*/  MOV R15, R187 ;  /* 0x000000bb000f7202 */ /* 0x000fe20000000f00 */
[C---:B------:R-:W-:Y:S04]  /*e2c0*/  HMMA.16816.F32 R180, R200.reuse, R182, R16 ;  /* 0x000000b6c8b4723c */ /* 0x040fe80000001810 */
[----:B------:R-:W-:Y:S02]  /*e2d0*/  FADD.FTZ R8, R8, R65 ;  /* 0x0000004108087221 */ /* 0x000fe40000010000 */
[----:B------:R-:W-:Y:S02]  /*e2e0*/  FADD.FTZ R9, R9, R64 ;  /* 0x0000004009097221 */ /* 0x000fe40000010000 */
[-C--:B------:R-:W-:Y:S04]  /*e2f0*/  HMMA.16816.F32 R68, R200, R48.reuse, R68 ;  /* 0x00000030c844723c */ /* 0x080fe80000001844 */
[----:B------:R-:W-:Y:S02]  /*e300*/  FADD.FTZ R8, R10, R8 ;  /* 0x000000080a087221 */ /* 0x000fe40000010000 */
[----:B------:R-:W-:Y:S02]  /*e310*/  FADD.FTZ R9, R11, R9 ;  /* 0x000000090b097221 */ /* 0x000fe40000010000 */
[C---:B------:R-:W-:Y:S04]  /*e320*/  HMMA.16816.F32 R72, R196.reuse, R48, R72 ;  /* 0x00000030c448723c */ /* 0x040fe80000001848 */
[----:B------:R-:W-:Y:S01]  /*e330*/  FADD.FTZ R12, R160, R8 ;  /* 0x00000008a00c7221 */ /* 0x000fe20000010000 */
[----:B------:R-:W-:Y:S01]  /*e340*/  MOV R160, R164 ;  /* 0x000000a400a07202 */ /* 0x000fe20000000f00 */
[----:B------:R-:W-:Y:S02]  /*e350*/  FADD.FTZ R8, R188, R9 ;  /* 0x00000009bc087221 */ /* 0x000fe40000010000 */
[-C--:B------:R-:W-:Y:S04]  /*e360*/  HMMA.16816.F32 R76, R196, R50.reuse, R76 ;  /* 0x00000032c44c723c */ /* 0x080fe8000000184c */
[----:B------:R-:W-:Y:S02]  /*e370*/  FADD.FTZ R12, R189, R12 ;  /* 0x0000000cbd0c7221 */ /* 0x000fe40000010000 */
[----:B------:R-:W-:Y:S02]  /*e380*/  FADD.FTZ R11, R190, R8 ;  /* 0x00000008be0b7221 */ /* 0x000fe40000010000 */
[C---:B------:R-:W-:Y:S04]  /*e390*/  HMMA.16816.F32 R80, R200.reuse, R50, R80 ;  /* 0x00000032c850723c */ /* 0x040fe80000001850 */
[----:B------:R-:W-:Y:S02]  /*e3a0*/  FADD.FTZ R9, R191, R0 ;  /* 0x00000000bf097221 */ /* 0x000fe40000010000 */
[----:B------:R-:W-:Y:S02]  /*e3b0*/  FADD.FTZ R8, R221, R12 ;  /* 0x0000000cdd087221 */ /* 0x000fe40000010000 */
[-C--:B-1----:R-:W-:Y:S04]  /*e3c0*/  HMMA.16816.F32 R84, R200, R56.reuse, R84 ;  /* 0x00000038c854723c */ /* 0x082fe80000001854 */
[----:B------:R-:W-:Y:S02]  /*e3d0*/  FADD.FTZ R9, R192, R9 ;  /* 0x00000009c0097221 */ /* 0x000fe40000010000 */
[----:B------:R-:W-:Y:S02]  /*e3e0*/  FADD.FTZ R2, R15, R2 ;  /* 0x000000020f027221 */ /* 0x000fe40000010000 */
[C---:B------:R-:W-:Y:S04]  /*e3f0*/  HMMA.16816.F32 R88, R196.reuse, R56, R88 ;  /* 0x00000038c458723c */ /* 0x040fe80000001858 */
[----:B------:R-:W-:Y:S01]  /*e400*/  FADD.FTZ R2, R161, R2 ;  /* 0x00000002a1027221 */ /* 0x000fe20000010000 */
[----:B------:R-:W-:Y:S03]  /*e410*/  MOV R161, R163 ;  /* 0x000000a300a17202 */ /* 0x000fe60000000f00 */
[-C--:B------:R-:W-:Y:S04]  /*e420*/  HMMA.16816.F32 R92, R196, R58.reuse, R92 ;  /* 0x0000003ac45c723c */ /* 0x080fe8000000185c */
[----:B------:R-:W-:Y:S04]  /*e430*/  FADD.FTZ R2, R250, R2 ;  /* 0x00000002fa027221 */ /* 0x000fe80000010000 */
[C---:B------:R-:W-:Y:S04]  /*e440*/  HMMA.16816.F32 R96, R200.reuse, R58, R96 ;  /* 0x0000003ac860723c */ /* 0x040fe80000001860 */
[----:B------:R-:W-:Y:S02]  /*e450*/  FADD.FTZ R10, R249, R2 ;  /* 0x00000002f90a7221 */ /* 0x000fe40000010000 */
[----:B------:R-:W-:Y:S02]  /*e460*/  FADD.FTZ R2, R195, R11 ;  /* 0x0000000bc3027221 */ /* 0x000fe40000010000 */
[-C--:B--2---:R-:W-:Y:S04]  /*e470*/  HMMA.16816.F32 R100, R200, R44.reuse, R100 ;  /* 0x0000002cc864723c */ /* 0x084fe80000001864 */
[----:B------:R-:W-:Y:S02]  /*e480*/  FADD.FTZ R0, R193, R10 ;  /* 0x0000000ac1007221 */ /* 0x000fe40000010000 */
[----:B------:R-:W-:Y:S02]  /*e490*/  FADD.FTZ R10, R223, R8 ;  /* 0x00000008df0a7221 */ /* 0x000fe40000010000 */
[C---:B------:R-:W-:Y:S04]  /*e4a0*/  HMMA.16816.F32 R104, R196.reuse, R44, R104 ;  /* 0x0000002cc468723c */ /* 0x040fe80000001868 */
[----:B------:R-:W-:Y:S02]  /*e4b0*/  FADD.FTZ R8, R194, R0 ;  /* 0x00000000c2087221 */ /* 0x000fe40000010000 */
[----:B------:R-:W-:Y:S02]  /*e4c0*/  FADD.FTZ R2, R222, R2 ;  /* 0x00000002de027221 */ /* 0x000fe40000010000 */
[-C--:B------:R-:W-:Y:S04]  /*e4d0*/  HMMA.16816.F32 R108, R196, R46.reuse, R108 ;  /* 0x0000002ec46c723c */ /* 0x080fe8000000186c */
        /* <DEDUP_REMOVED lines=8> */
[C---:B------:R-:W-:Y:S08]  /*e560*/  HMMA.16816.F32 R120, R196.reuse, R40, R120 ;  /* 0x00000028c478723c */ /* 0x040ff00000001878 */
[-C--:B------:R-:W-:Y:S08]  /*e570*/  HMMA.16816.F32 R124, R196, R42.reuse, R124 ;  /* 0x0000002ac47c723c */ /* 0x080ff0000000187c */
        /* <DEDUP_REMOVED lines=9> */
[-C--:B---3--:R-:W-:Y:S08]  /*e610*/  HMMA.16816.F32 R188, R200, R4.reuse, R24 ;  /* 0x00000004c8bc723c */ /* 0x088ff00000001818 */
[C---:B------:R-:W-:Y:S07]  /*e620*/  HMMA.16816.F32 R192, R196.reuse, R4, R32 ;  /* 0x00000004c4c0723c */ /* 0x040fee0000001820 */
[----:B------:R-:W-:Y:S01]  /*e630*/  FADD.FTZ R4, R245, R10 ;  /* 0x0000000af5047221 */ /* 0x000fe20000010000 */
[-C--:B------:R-:W-:Y:S04]  /*e640*/  HMMA.16816.F32 R196, R196, R6.reuse, R36 ;  /* 0x00000006c4c4723c */ /* 0x080fe80000001824 */
[----:B------:R-:W-:Y:S02]  /*e650*/  FADD.FTZ R4, R247, R4 ;  /* 0x00000004f7047221 */ /* 0x000fe40000010000 */
[----:B------:R-:W-:Y:S02]  /*e660*/  FADD.FTZ R5, R219, R8 ;  /* 0x00000008db057221 */ /* 0x000fe40000010000 */
[----:B------:R-:W-:Y:S01]  /*e670*/  FADD.FTZ R4, R207, R4 ;  /* 0x00000004cf047221 */ /* 0x000fe20000010000 */
[----:B------:R-:W-:Y:S04]  /*e680*/  HMMA.16816.F32 R200, R200, R6, R28 ;  /* 0x00000006c8c8723c */ /* 0x000fe8000000181c */
[----:B------:R-:W-:Y:S02]  /*e690*/  FADD.FTZ R2, R218, R5 ;  /* 0x00000005da027221 */ /* 0x000fe40000010000 */
[----:B------:R-:W-:Y:S02]  /*e6a0*/  FADD.FTZ R10, R210, R4 ;  /* 0x00000004d20a7221 */ /* 0x000fe40000010000 */
[----:B------:R-:W-:Y:S04]  /*e6b0*/  FADD.FTZ R8, R205, R2 ;  /* 0x00000002cd087221 */ /* 0x000fe80000010000 */
[----:B------:R-:W-:Y:S01]  /*e6c0*/  FADD.FTZ R5, R166, R0 ;  /* 0x00000000a6057221 */ /* 0x000fe20000010000 */
[----:B------:R-:W-:Y:S01]  /*e6d0*/  MOV R166, R3 ;  /* 0x0000000300a67202 */ /* 0x000fe20000000f00 */
[----:B------:R-:W-:Y:S02]  /*e6e0*/  FADD.FTZ R2, R211, R9 ;  /* 0x00000009d3027221 */ /* 0x000fe40000010000 */
[----:B------:R-:W-:Y:S02]  /*e6f0*/  FADD.FTZ R6, R213, R10 ;  /* 0x0000000ad5067221 */ /* 0x000fe40000010000 */
[----:B------:R-:W-:Y:S02]  /*e700*/  FADD.FTZ R0, R204, R8 ;  /* 0x00000008cc007221 */ /* 0x000fe40000010000 */
[----:B------:R-:W-:Y:S02]  /*e710*/  FADD.FTZ R6, R215, R6 ;  /* 0x00000006d7067221 */ /* 0x000fe40000010000 */
[----:B------:R-:W-:Y:S01]  /*e720*/  FADD.FTZ R4, R165, R5 ;  /* 0x00000005a5047221 */ /* 0x000fe20000010000 */
[----:B------:R-:W-:Y:S01]  /*e730*/  MOV R165, R162 ;  /* 0x000000a200a57202 */ /* 0x000fe20000000f00 */
[----:B------:R-:W-:Y:S01]  /*e740*/  FADD.FTZ R5, R212, R2 ;  /* 0x00000002d4057221 */ /* 0x000fe20000010000 */
[----:B------:R1:W-:Y:S01]  /*e750*/  STL [R1], R6 ;  /* 0x0000000601007387 */ /* 0x0003e20000100800 */
[----:B------:R-:W-:Y:S02]  /*e760*/  FADD.FTZ R2, R67, R0 ;  /* 0x0000000043027221 */ /* 0x000fe40000010000 */
[----:B------:R-:W-:Y:S02]  /*e770*/  FADD.FTZ R0, R66, R4 ;  /* 0x0000000442007221 */ /* 0x000fe40000010000 */
[----:B------:R-:W-:Y:S02]  /*e780*/  FADD.FTZ R4, R214, R5 ;  /* 0x00000005d6047221 */ /* 0x000fe40000010000 */
[----:B------:R-:W-:Y:S02]  /*e790*/  FADD.FTZ R2, R208, R2 ;  /* 0x00000002d0027221 */ /* 0x000fe40000010000 */
[----:B------:R-:W-:Y:S01]  /*e7a0*/  FADD.FTZ R0, R209, R0 ;  /* 0x00000000d1007221 */ /* 0x000fe20000010000 */
[----:B------:R1:W-:Y:S04]  /*e7b0*/  STL [R1+0xc], R4 ;  /* 0x00000c0401007387 */ /* 0x0003e80000100800 */
[----:B------:R1:W-:Y:S04]  /*e7c0*/  STL [R1+0x10], R2 ;  /* 0x0000100201007387 */ /* 0x0003e80000100800 */
[----:B------:R1:W-:Y:S02]  /*e7d0*/  STL [R1+0x14], R0 ;  /* 0x0000140001007387 */ /* 0x0003e40000100800 */
[----:B-1----:R-:W-:-:S05]  /*e7e0*/  @P0 BRA `(.L_x_6) ;  /* 0xffffc8d000000947 */ /* 0x002fca000383ffff */
.L_x_5:
[----:B------:R-:W2:Y:S04]  /*e7f0*/  LDL.LU R5, [R1] ;  /* 0x0000000001057983 */ /* 0x000ea80000300800 */
[----:B------:R-:W3:Y:S04]  /*e800*/  LDL.LU R8, [R1+0xc] ;  /* 0x00000c0001087983 */ /* 0x000ee80000300800 */
[----:B------:R-:W4:Y:S04]  /*e810*/  LDL.LU R7, [R1+0x10] ;  /* 0x0000100001077983 */ /* 0x000f280000300800 */
[----:B------:R-:W4:Y:S01]  /*e820*/  LDL.LU R6, [R1+0x14] ;  /* 0x0000140001067983 */ /* 0x000f220000300800 */
[----:B------:R-:W-:Y:S01]  /*e830*/  ULDC.U8 UR4, c[0x0][0x329] ;  /* 0x0000ca4000047ab9 */ /* 0x000fe20000000000 */
[----:B------:R-:W-:Y:S01]  /*e840*/  BSSY B0, `(.L_x_9) ;  /* 0x00001a6000007945 */ /* 0x000fe20003800000 */
[----:B------:R-:W-:Y:S01]  /*e850*/  ISETP.NE.AND P0, PT, RZ, UR4, PT ;  /* 0x00000004ff007c0c */ /* 0x000fe2000bf05270 */
[----:B------:R-:W1:Y:S01]  /*e860*/  S2R R204, SR_TID.X ;  /* 0x0000000000cc7919 */ /* 0x000e620000002100 */
[----:B------:R-:W-:-:S02]  /*e870*/  ULDC.U8 UR5, c[0x0][0x328] ;  /* 0x0000ca0000057ab9 */ /* 0x000fc40000000000 */
[----:B------:R-:W-:-:S09]  /*e880*/  ISETP.NE.AND P3, PT, RZ, UR5, PT ;  /* 0x00000005ff007c0c */ /* 0x000fd2000bf65270 */
[----:B------:R-:W-:-:S05]  /*e890*/  @P0 MOV R167, c[0x0][0x210] ;  /* 0x0000840000a70a02 */ /* 0x000fca0000000f00 */
[----:B------:R-:W-:Y:S01]  /*e8a0*/  @P0 IMAD R167, R167, c[0x0][0x214], RZ ;  /* 0x00008500a7a70a24 */ /* 0x000fe200078e02ff */
[----:B-1----:R-:W-:-:S04]  /*e8b0*/  SHF.R.S32.HI R9, RZ, 0x1f, R204 ;  /* 0x0000001fff097819 */ /* 0x002fc800000114cc */
[----:B------:R-:W-:Y:S01]  /*e8c0*/  LEA.HI R18, R9, R204, RZ, 0x2 ;  /* 0x000000cc09127211 */ /* 0x000fe200078f10ff */
[----:B--2---:R-:W1:Y:S04]  /*e8d0*/  SHFL.BFLY PT, R2, R5, 0x2, 0x1f ;  /* 0x0c401f0005027f89 */ /* 0x004e6800000e0000 */
[----:B---3--:R-:W2:Y:S04]  /*e8e0*/  SHFL.BFLY PT, R0, R8, 0x2, 0x1f ;  /* 0x0c401f0008007f89 */ /* 0x008ea800000e0000 */
[----:B----4-:R-:W3:Y:S01]  /*e8f0*/  SHFL.BFLY PT, R4, R7, 0x2, 0x1f ;  /* 0x0c401f0007047f89 */ /* 0x010ee200000e0000 */
[----:B-1----:R-:W-:-:S03]  /*e900*/  FADD.FTZ R2, R2, R5 ;  /* 0x0000000502027221 */ /* 0x002fc60000010000 */
[----:B------:R-:W-:Y:S01]  /*e910*/  SHFL.BFLY PT, R5, R6, 0x2, 0x1f ;  /* 0x0c401f0006057f89 */ /* 0x000fe200000e0000 */
[----:B--2---:R-:W-:Y:S01]  /*e920*/  FADD.FTZ R0, R0, R8 ;  /* 0x0000000800007221 */ /* 0x004fe20000010000 */
[----:B------:R-:W-:Y:S02]  /*e930*/  SHF.R.S32.HI R8, RZ, 0x2, R18 ;  /* 0x00000002ff087819 */ /* 0x000fe40000011412 */
[----:B------:R-:W1:Y:S01]  /*e940*/  SHFL.BFLY PT, R160, R2, 0x1, 0x1f ;  /* 0x0c201f0002a07f89 */ /* 0x000e6200000e0000 */
[----:B---3--:R-:W-:-:S03]  /*e950*/  FADD.FTZ R4, R4, R7 ;  /* 0x0000000704047221 */ /* 0x008fc60000010000 */
[----:B------:R-:W2:Y:S04]  /*e960*/  SHFL.BFLY PT, R161, R0, 0x1, 0x1f ;  /* 0x0c201f0000a17f89 */ /* 0x000ea800000e0000 */
[----:B------:R-:W3:Y:S01]  /*e970*/  SHFL.BFLY PT, R7, R4, 0x1, 0x1f ;  /* 0x0c201f0004077f89 */ /* 0x000ee200000e0000 */
[----:B-1----:R-:W-:Y:S02]  /*e980*/  FADD.FTZ R160, R2, R160 ;  /* 0x000000a002a07221 */ /* 0x002fe40000010000 */
[----:B------:R-:W-:Y:S01]  /*e990*/  FADD.FTZ R2, R5, R6 ;  /* 0x0000000605027221 */ /* 0x000fe20000010000 */
[----:B------:R-:W-:Y:S01]  /*e9a0*/  SHF.R.S32.HI R5, RZ, 0x1f, R18 ;  /* 0x0000001fff057819 */ /* 0x000fe20000011412 */
[----:B--2---:R-:W-:Y:S01]  /*e9b0*/  FADD.FTZ R161, R0, R161 ;  /* 0x000000a100a17221 */ /* 0x004fe20000010000 */
[----:B------:R-:W-:-:S02]  /*e9c0*/  FSETP.NE.FTZ.AND P6, PT, R160, RZ, PT ;  /* 0x000000ffa000720b */ /* 0x000fc40003fd5000 */
[----:B------:R-:W1:Y:S01]  /*e9d0*/  SHFL.BFLY PT, R6, R2, 0x1, 0x1f ;  /* 0x0c201f0002067f89 */ /* 0x000e6200000e0000 */
[----:B------:R-:W-:Y:S01]  /*e9e0*/  MOV R0, 0x3f800000 ;  /* 0x3f80000000007802 */ /* 0x000fe20000000f00 */
[----:B---3--:R-:W-:Y:S01]  /*e9f0*/  FADD.FTZ R165, R4, R7 ;  /* 0x0000000704a57221 */ /* 0x008fe20000010000 */
[----:B------:R-:W-:Y:S02]  /*ea00*/  LEA.HI R5, R5, R8, RZ, 0x3 ;  /* 0x0000000805057211 */ /* 0x000fe400078f18ff */
[----:B------:R-:W-:Y:S02]  /*ea10*/  @!P0 MOV R7, c[0x0][0x214] ;  /* 0x0000850000078a02 */ /* 0x000fe40000000f00 */
[----:B------:R-:W-:Y:S02]  /*ea20*/  LOP3.LUT R18, R18, 0x3ffffffc, RZ, 0xc0, !PT ;  /* 0x3ffffffc12127812 */ /* 0x000fe400078ec0ff */
[----:B------:R-:W-:Y:S02]  /*ea30*/  @!P0 SEL R167, R7, c[0x0][0x234], !P3 ;  /* 0x00008d0007a78a07 */ /* 0x000fe40005800000 */
[----:B------:R-:W2:Y:S01]  /*ea40*/  @P6 MUFU.RCP R0, R160 ;  /* 0x000000a000006308 */ /* 0x000ea20000001000 */
[----:B------:R-:W-:-:S02]  /*ea50*/  IADD3 R18, -R18, R204, RZ ;  /* 0x000000cc12127210 */ /* 0x000fc40007ffe1ff */
[----:B------:R-:W-:Y:S02]  /*ea60*/  FSETP.NE.FTZ.AND P5, PT, R161, RZ, PT ;  /* 0x000000ffa100720b */ /* 0x000fe40003fb5000 */
[----:B------:R-:W-:Y:S02]  /*ea70*/  FSETP.NE.FTZ.AND P4, PT, R165, RZ, PT ;  /* 0x000000ffa500720b */ /* 0x000fe40003f95000 */
[----:B------:R-:W-:Y:S01]  /*ea80*/  MOV R4, 0x3f800000 ;  /* 0x3f80000000047802 */ /* 0x000fe20000000f00 */
[----:B-1----:R-:W-:Y:S01]  /*ea90*/  FADD.FTZ R166, R2, R6 ;  /* 0x0000000602a67221 */ /* 0x002fe20000010000 */
[----:B------:R-:W-:Y:S01]  /*eaa0*/  LOP3.LUT R2, R5, 0xfffffff8, RZ, 0xc0, !PT ;  /* 0xfffffff805027812 */ /* 0x000fe200078ec0ff */
[----:B--2---:R-:W-:-:S06]  /*eab0*/  FMUL.FTZ R172, R0, R172 ;  /* 0x000000ac00ac7220 */ /* 0x004fcc0000410000 */
[----:B------:R-:W1:Y:S01]  /*eac0*/  @P5 MUFU.RCP R4, R161 ;  /* 0x000000a100045308 */ /* 0x000e620000001000 */
[C---:B------:R-:W-:Y:S02]  /*ead0*/  FMUL.FTZ R7, R0.reuse, R173 ;  /* 0x000000ad00077220 */ /* 0x040fe40000410000 */
[C---:B------:R-:W-:Y:S02]  /*eae0*/  FMUL.FTZ R180, R0.reuse, R180 ;  /* 0x000000b400b47220 */ /* 0x040fe40000410000 */
[C---:B------:R-:W-:Y:S01]  /*eaf0*/  FMUL.FTZ R181, R0.reuse, R181 ;  /* 0x000000b500b57220 */ /* 0x040fe20000410000 */
[----:B------:R-:W-:Y:S01]  /*eb00*/  F2FP.PACK_AB R7, R7, R172 ;  /* 0x000000ac0707723e */ /* 0x000fe200000000ff */
[C---:B------:R-:W-:Y:S01]  /*eb10*/  FMUL.FTZ R13, R0.reuse, R68 ;  /* 0x00000044000d7220 */ /* 0x040fe20000410000 */
[----:B------:R-:W-:Y:S01]  /*eb20*/  MOV R68, 0x20 ;  /* 0x0000002000447802 */ /* 0x000fe20000000f00 */
[C---:B------:R-:W-:Y:S01]  /*eb30*/  FMUL.FTZ R10, R0.reuse, R69 ;  /* 0x00000045000a7220 */ /* 0x040fe20000410000 */
[----:B------:R-:W-:Y:S01]  /*eb40*/  LEA.HI R69, R9, R204, RZ, 0x5 ;  /* 0x000000cc09457211 */ /* 0x000fe200078f28ff */
[----:B------:R-:W-:-:S02]  /*eb50*/  FMUL.FTZ R80, R0, R80 ;  /* 0x0000005000507220 */ /* 0x000fc40000410000 */
[----:B------:R-:W-:Y:S01]  /*eb60*/  FMUL.FTZ R81, R0, R81 ;  /* 0x0000005100517220 */ /* 0x000fe20000410000 */
[----:B------:R-:W-:Y:S01]  /*eb70*/  F2FP.PACK_AB R10, R10, R13 ;  /* 0x0000000d0a0a723e */ /* 0x000fe200000000ff */
[C---:B------:R-:W-:Y:S01]  /*eb80*/  FMUL.FTZ R17, R0.reuse, R84 ;  /* 0x0000005400117220 */ /* 0x040fe20000410000 */
[----:B------:R-:W-:Y:S01]  /*eb90*/  SHF.R.S32.HI R84, RZ, 0x5, R69 ;  /* 0x00000005ff547819 */ /* 0x000fe20000011445 */
[C---:B------:R-:W-:Y:S01]  /*eba0*/  FMUL.FTZ R22, R0.reuse, R85 ;  /* 0x0000005500167220 */ /* 0x040fe20000410000 */
[----:B------:R-:W-:Y:S01]  /*ebb0*/  F2FP.PACK_AB R13, R81, R80 ;  /* 0x00000050510d723e */ /* 0x000fe200000000ff */
[----:B------:R-:W-:Y:S01]  /*ebc0*/  FMUL.FTZ R96, R0, R96 ;  /* 0x0000006000607220 */ /* 0x000fe20000410000 */
[----:B------:R-:W-:Y:S01]  /*ebd0*/  LEA R18, R84, R18, 0x9 ;  /* 0x0000001254127211 */ /* 0x000fe200078e48ff */
[----:B------:R-:W-:Y:S01]  /*ebe0*/  FMUL.FTZ R97, R0, R97 ;  /* 0x0000006100617220 */ /* 0x000fe20000410000 */
[----:B------:R-:W-:Y:S01]  /*ebf0*/  F2FP.PACK_AB R22, R22, R17 ;  /* 0x000000111616723e */ /* 0x000fe200000000ff */
[----:B------:R-:W-:-:S02]  /*ec00*/  FMUL.FTZ R100, R0, R100 ;  /* 0x0000006400647220 */ /* 0x000fc40000410000 */
[C---:B------:R-:W-:Y:S01]  /*ec10*/  FMUL.FTZ R64, R0.reuse, R101 ;  /* 0x0000006500407220 */ /* 0x040fe20000410000 */
[----:B------:R-:W-:Y:S01]  /*ec20*/  F2FP.PACK_AB R17, R97, R96 ;  /* 0x000000606111723e */ /* 0x000fe200000000ff */
[C---:B------:R-:W-:Y:S02]  /*ec30*/  FMUL.FTZ R112, R0.reuse, R112 ;  /* 0x0000007000707220 */ /* 0x040fe40000410000 */
[----:B------:R-:W-:Y:S01]  /*ec40*/  FMUL.FTZ R60, R0, R113 ;  /* 0x00000071003c7220 */ /* 0x000fe20000410000 */
[----:B------:R-:W-:Y:S01]  /*ec50*/  F2FP.PACK_AB R64, R64, R100 ;  /* 0x000000644040723e */ /* 0x000fe200000000ff */
[C---:B------:R-:W-:Y:S02]  /*ec60*/  FMUL.FTZ R116, R0.reuse, R116 ;  /* 0x0000007400747220 */ /* 0x040fe40000410000 */
[----:B------:R-:W-:Y:S01]  /*ec70*/  FMUL.FTZ R56, R0, R117 ;  /* 0x0000007500387220 */ /* 0x000fe20000410000 */
[----:B------:R-:W-:Y:S01]  /*ec80*/  F2FP.PACK_AB R60, R60, R112 ;  /* 0x000000703c3c723e */ /* 0x000fe200000000ff */
[----:B------:R-:W-:-:S02]  /*ec90*/  FMUL.FTZ R128, R0, R128 ;  /* 0x0000008000807220 */ /* 0x000fc40000410000 */
[----:B------:R-:W-:Y:S01]  /*eca0*/  FMUL.FTZ R52, R0, R129 ;  /* 0x0000008100347220 */ /* 0x000fe20000410000 */
        /* <DEDUP_REMOVED lines=18> */
[----:B------:R-:W-:Y:S01]  /*edd0*/  IADD3 R0, R8, -R2, RZ ;  /* 0x8000000208007210 */ /* 0x000fe20007ffe0ff */
[----:B-1----:R-:W-:Y:S01]  /*ede0*/  FMUL.FTZ R174, R4, R174 ;  /* 0x000000ae04ae7220 */ /* 0x002fe20000410000 */
[----:B------:R-:W-:Y:S01]  /*edf0*/  F2FP.PACK_AB R32, R32, R188 ;  /* 0x000000bc2020723e */ /* 0x000fe200000000ff */
[----:B------:R-:W-:Y:S01]  /*ee00*/  FMUL.FTZ R6, R4, R175 ;  /* 0x000000af04067220 */ /* 0x000fe20000410000 */
[----:B------:R-:W-:Y:S01]  /*ee10*/  SHF.L.U32 R2, R0, 0x6, RZ ;  /* 0x0000000600027819 */ /* 0x000fe200000006ff */
[----:B------:R-:W-:Y:S01]  /*ee20*/  FMUL.FTZ R182, R4, R182 ;  /* 0x000000b604b67220 */ /* 0x000fe20000410000 */
[----:B------:R-:W-:Y:S01]  /*ee30*/  LOP3.LUT R5, R0, 0x1, RZ, 0xc0, !PT ;  /* 0x0000000100057812 */ /* 0x000fe200078ec0ff */
[----:B------:R-:W-:Y:S01]  /*ee40*/  FMUL.FTZ R183, R4, R183 ;  /* 0x000000b704b77220 */ /* 0x000fe20000410000 */
[----:B------:R-:W-:Y:S01]  /*ee50*/  LOP3.LUT R2, R2, 0x1c0, RZ, 0xc0, !PT ;  /* 0x000001c002027812 */ /* 0x000fe200078ec0ff */
[C---:B------:R-:W-:Y:S01]  /*ee60*/  FMUL.FTZ R70, R4.reuse, R70 ;  /* 0x0000004604467220 */ /* 0x040fe20000410000 */
[----:B------:R-:W-:Y:S01]  /*ee70*/  ISETP.NE.U32.AND P1, PT, R5, 0x1, PT ;  /* 0x000000010500780c */ /* 0x000fe20003f25070 */
[----:B------:R-:W-:Y:S01]  /*ee80*/  FMUL.FTZ R9, R4, R71 ;  /* 0x0000004704097220 */ /* 0x000fe20000410000 */
[----:B------:R-:W-:Y:S01]  /*ee90*/  LEA.HI R2, R2, R2, RZ, 0x1d ;  /* 0x0000000202027211 */ /* 0x000fe200078fe8ff */
[----:B------:R-:W-:Y:S01]  /*eea0*/  FMUL.FTZ R82, R4, R82 ;  /* 0x0000005204527220 */ /* 0x000fe20000410000 */
[----:B------:R-:W-:Y:S01]  /*eeb0*/  F2FP.PACK_AB R6, R6, R174 ;  /* 0x000000ae0606723e */ /* 0x000fe200000000ff */
[----:B------:R-:W-:Y:S01]  /*eec0*/  FMUL.FTZ R12, R4, R83 ;  /* 0x00000053040c7220 */ /* 0x000fe20000410000 */
[----:B------:R-:W-:Y:S01]  /*eed0*/  LEA R18, R18, R2, 0x1 ;  /* 0x0000000212127211 */ /* 0x000fe200078e08ff */
[C---:B------:R-:W-:Y:S01]  /*eee0*/  FMUL.FTZ R86, R4.reuse, R86 ;  /* 0x0000005604567220 */ /* 0x040fe20000410000 */
[----:B------:R-:W-:Y:S01]  /*eef0*/  MOV R2, 0x3f800000 ;  /* 0x3f80000000027802 */ /* 0x000fe20000000f00 */
[----:B------:R-:W-:Y:S01]  /*ef00*/  FMUL.FTZ R21, R4, R87 ;  /* 0x0000005704157220 */ /* 0x000fe20000410000 */
[----:B------:R-:W-:Y:S01]  /*ef10*/  SHF.L.U32 R18, R18, 0x1, RZ ;  /* 0x0000000112127819 */ /* 0x000fe200000006ff */
[C---:B------:R-:W-:Y:S01]  /*ef20*/  FMUL.FTZ R98, R4.reuse, R98 ;  /* 0x0000006204627220 */ /* 0x040fe20000410000 */
[----:B------:R-:W-:Y:S01]  /*ef30*/  F2FP.PACK_AB R9, R9, R70 ;  /* 0x000000460909723e */ /* 0x000fe200000000ff */
[----:B------:R-:W-:Y:S01]  /*ef40*/  FMUL.FTZ R16, R4, R99 ;  /* 0x0000006304107220 */ /* 0x000fe20000410000 */
[C---:B------:R-:W-:Y:S01]  /*ef50*/  IADD3 R20, R18.reuse, -0x10, RZ ;  /* 0xfffffff012147810 */ /* 0x040fe20007ffe0ff */
[----:B------:R-:W1:Y:S01]  /*ef60*/  @P4 MUFU.RCP R2, R165 ;  /* 0x000000a500024308 */ /* 0x000e620000001000 */
[----:B------:R-:W-:Y:S01]  /*ef70*/  @P1 IADD3 R20, R18, 0x10, RZ ;  /* 0x0000001012141810 */ /* 0x000fe20007ffe0ff */
[----:B------:R-:W-:Y:S01]  /*ef80*/  FMUL.FTZ R102, R4, R102 ;  /* 0x0000006604667220 */ /* 0x000fe20000410000 */
[----:B------:R-:W-:Y:S01]  /*ef90*/  R2P PR, R0, 0x6 ;  /* 0x0000000600007804 */ /* 0x000fe20000000000 */
[C---:B------:R-:W-:Y:S01]  /*efa0*/  FMUL.FTZ R63, R4.reuse, R103 ;  /* 0x00000067043f7220 */ /* 0x040fe20000410000 */
[----:B------:R-:W-:Y:S01]  /*efb0*/  MOV R0, 0x3f800000 ;  /* 0x3f80000000007802 */ /* 0x000fe20000000f00 */
[----:B------:R-:W-:Y:S01]  /*efc0*/  FMUL.FTZ R114, R4, R114 ;  /* 0x0000007204727220 */ /* 0x000fe20000410000 */
[----:B------:R2:W-:Y:S01]  /*efd0*/  STS [R18], R7 ;  /* 0x0000000712007388 */ /* 0x0005e20000000800 */
[----:B------:R-:W-:Y:S01]  /*efe0*/  SEL R68, R68, 0xffffffe0, !P1 ;  /* 0xffffffe044447807 */ /* 0x000fe20004800000 */
[----:B------:R-:W-:Y:S01]  /*eff0*/  FMUL.FTZ R59, R4, R115 ;  /* 0x00000073043b7220 */ /* 0x000fe20000410000 */
[----:B------:R-:W-:Y:S01]  /*f000*/  FSETP.NE.FTZ.AND P1, PT, R166, RZ, PT ;  /* 0x000000ffa600720b */ /* 0x000fe20003f35000 */
[C---:B------:R-:W-:Y:S01]  /*f010*/  FMUL.FTZ R118, R4.reuse, R118 ;  /* 0x0000007604767220 */ /* 0x040fe20000410000 */
[----:B------:R-:W-:Y:S01]  /*f020*/  STS [R18+0x400], R6 ;  /* 0x0004000612007388 */ /* 0x000fe20000000800 */
[----:B------:R-:W-:Y:S01]  /*f030*/  FMUL.FTZ R55, R4, R119 ;  /* 0x0000007704377220 */ /* 0x000fe20000410000 */
[----:B------:R-:W-:Y:S01]  /*f040*/  F2FP.PACK_AB R12, R12, R82 ;  /* 0x000000520c0c723e */ /* 0x000fe200000000ff */
[----:B------:R-:W-:Y:S01]  /*f050*/  FMUL.FTZ R130, R4, R130 ;  /* 0x0000008204827220 */ /* 0x000fe20000410000 */
[----:B------:R-:W-:Y:S01]  /*f060*/  F2FP.PACK_AB R21, R21, R86 ;  /* 0x000000561515723e */ /* 0x000fe200000000ff */
[----:B-1----:R-:W-:Y:S01]  /*f070*/  FMUL.FTZ R168, R2, R168 ;  /* 0x000000a802a87220 */ /* 0x002fe20000410000 */
[----:B------:R-:W-:Y:S01]  /*f080*/  F2FP.PACK_AB R16, R16, R98 ;  /* 0x000000621010723e */ /* 0x000fe200000000ff */
[----:B------:R-:W-:Y:S01]  /*f090*/  FMUL.FTZ R5, R2, R169 ;  /* 0x000000a902057220 */ /* 0x000fe20000410000 */
[----:B------:R-:W-:Y:S01]  /*f0a0*/  F2FP.PACK_AB R63, R63, R102 ;  /* 0x000000663f3f723e */ /* 0x000fe200000000ff */
[C---:B------:R-:W-:Y:S01]  /*f0b0*/  FMUL.FTZ R51, R4.reuse, R131 ;  /* 0x0000008304337220 */ /* 0x040fe20000410000 */
[----:B------:R-:W-:Y:S01]  /*f0c0*/  F2FP.PACK_AB R59, R59, R114 ;  /* 0x000000723b3b723e */ /* 0x000fe200000000ff */
[----:B------:R-:W1:Y:S01]  /*f0d0*/  @P1 MUFU.RCP R0, R166 ;  /* 0x000000a600001308 */ /* 0x000e620000001000 */
[C---:B------:R-:W-:Y:S01]  /*f0e0*/  FMUL.FTZ R134, R4.reuse, R134 ;  /* 0x0000008604867220 */ /* 0x040fe20000410000 */
[----:B------:R-:W-:Y:S01]  /*f0f0*/  F2FP.PACK_AB R5, R5, R168 ;  /* 0x000000a80505723e */ /* 0x000fe200000000ff */
[C---:B------:R-:W-:Y:S01]  /*f100*/  FMUL.FTZ R47, R4.reuse, R135 ;  /* 0x00000087042f7220 */ /* 0x040fe20000410000 */
[----:B------:R-:W-:Y:S01]  /*f110*/  F2FP.PACK_AB R55, R55, R118 ;  /* 0x000000763737723e */ /* 0x000fe200000000ff */
[C---:B------:R-:W-:Y:S01]  /*f120*/  FMUL.FTZ R146, R4.reuse, R146 ;  /* 0x0000009204927220 */ /* 0x040fe20000410000 */
[----:B------:R-:W-:Y:S01]  /*f130*/  F2FP.PACK_AB R51, R51, R130 ;  /* 0x000000823333723e */ /* 0x000fe200000000ff */
[C---:B------:R-:W-:Y:S01]  /*f140*/  FMUL.FTZ R43, R4.reuse, R147 ;  /* 0x00000093042b7220 */ /* 0x040fe20000410000 */
[----:B------:R-:W-:Y:S01]  /*f150*/  F2FP.PACK_AB R47, R47, R134 ;  /* 0x000000862f2f723e */ /* 0x000fe200000000ff */
[----:B------:R-:W-:Y:S01]  /*f160*/  FMUL.FTZ R186, R4, R186 ;  /* 0x000000ba04ba7220 */ /* 0x000fe20000410000 */
[----:B--2---:R-:W-:Y:S01]  /*f170*/  IADD3 R7, R68, R20, RZ ;  /* 0x0000001444077210 */ /* 0x004fe20007ffe0ff */
[C---:B------:R-:W-:Y:S01]  /*f180*/  FMUL.FTZ R39, R4.reuse, R187 ;  /* 0x000000bb04277220 */ /* 0x040fe20000410000 */
[----:B------:R-:W-:Y:S01]  /*f190*/  F2FP.PACK_AB R43, R43, R146 ;  /* 0x000000922b2b723e */ /* 0x000fe200000000ff */
[----:B------:R-:W-:Y:S01]  /*f1a0*/  FMUL.FTZ R158, R4, R158 ;  /* 0x0000009e049e7220 */ /* 0x000fe20000410000 */
[----:B------:R-:W-:Y:S01]  /*f1b0*/  F2FP.PACK_AB R28, R28, R200 ;  /* 0x000000c81c1c723e */ /* 0x000fe200000000ff */
[C---:B------:R-:W-:Y:S01]  /*f1c0*/  FMUL.FTZ R35, R4.reuse, R159 ;  /* 0x0000009f04237220 */ /* 0x040fe20000410000 */
[----:B------:R-:W-:Y:S01]  /*f1d0*/  F2FP.PACK_AB R39, R39, R186 ;  /* 0x000000ba2727723e */ /* 0x000fe200000000ff */
[C---:B------:R-:W-:Y:S01]  /*f1e0*/  FMUL.FTZ R190, R4.reuse, R190 ;  /* 0x000000be04be7220 */ /* 0x040fe20000410000 */
[----:B------:R-:W-:Y:S01]  /*f1f0*/  ISETP.NE.OR P3, PT, RZ, UR4, !P3 ;  /* 0x00000004ff007c0c */ /* 0x000fe2000df65670 */
[C---:B------:R-:W-:Y:S01]  /*f200*/  FMUL.FTZ R31, R4.reuse, R191 ;  /* 0x000000bf041f7220 */ /* 0x040fe20000410000 */
[----:B------:R-:W-:Y:S01]  /*f210*/  F2FP.PACK_AB R35, R35, R158 ;  /* 0x0000009e2323723e */ /* 0x000fe200000000ff */
[----:B------:R-:W-:-:S02]  /*f220*/  FMUL.FTZ R202, R4, R202 ;  /* 0x000000ca04ca7220 */ /* 0x000fc40000410000 */
[----:B------:R-:W-:Y:S01]  /*f230*/  FMUL.FTZ R27, R4, R203 ;  /* 0x000000cb041b7220 */ /* 0x000fe20000410000 */
[----:B------:R-:W-:Y:S01]  /*f240*/  F2FP.PACK_AB R31, R31, R190 ;  /* 0x000000be1f1f723e */ /* 0x000fe200000000ff */
[C---:B------:R-:W-:Y:S02]  /*f250*/  FMUL.FTZ R176, R2.reuse, R176 ;  /* 0x000000b002b07220 */ /* 0x040fe40000410000 */
[C---:B------:R-:W-:Y:S01]  /*f260*/  FMUL.FTZ R8, R2.reuse, R177 ;  /* 0x000000b102087220 */ /* 0x040fe20000410000 */
        /* <DEDUP_REMOVED lines=11> */
[C---:B------:R-:W-:Y:S01]  /*f320*/  FMUL.FTZ R66, R2.reuse, R93 ;  /* 0x0000005d02427220 */ /* 0x040fe20000410000 */
        /* <DEDUP_REMOVED lines=31> */
[----:B-1----:R-:W-:Y:S01]  /*f520*/  FMUL.FTZ R171, R0, R171 ;  /* 0x000000ab00ab7220 */ /* 0x002fe20000410000 */
[----:B------:R-:W-:Y:S01]  /*f530*/  F2FP.PACK_AB R30, R30, R192 ;  /* 0x000000c01e1e723e */ /* 0x000fe200000000ff */
[----:B------:R-:W-:Y:S01]  /*f540*/  FMUL.FTZ R4, R0, R170 ;  /* 0x000000aa00047220 */ /* 0x000fe20000410000 */
[----:B------:R-:W-:Y:S01]  /*f550*/  F2FP.PACK_AB R26, R26, R196 ;  /* 0x000000c41a1a723e */ /* 0x000fe200000000ff */
[C---:B------:R-:W-:Y:S01]  /*f560*/  FMUL.FTZ R179, R0.reuse, R179 ;  /* 0x000000b300b37220 */ /* 0x040fe20000410000 */
[----:B------:R-:W-:Y:S01]  /*f570*/  STS [R20], R2 ;  /* 0x0000000214007388 */ /* 0x000fe20000000800 */
[C---:B------:R-:W-:Y:S01]  /*f580*/  FMUL.FTZ R11, R0.reuse, R178 ;  /* 0x000000b2000b7220 */ /* 0x040fe20000410000 */
[----:B------:R-:W-:Y:S01]  /*f590*/  F2FP.PACK_AB R4, R171, R4 ;  /* 0x00000004ab04723e */ /* 0x000fe200000000ff */
[----:B------:R-:W-:-:S02]  /*f5a0*/  FMUL.FTZ R75, R0, R75 ;  /* 0x0000004b004b7220 */ /* 0x000fc40000410000 */
[C---:B-----5:R-:W-:Y:S01]  /*f5b0*/  FMUL.FTZ R15, R0.reuse, R74 ;  /* 0x0000004a000f7220 */ /* 0x060fe20000410000 */
[----:B------:R-:W-:Y:S01]  /*f5c0*/  F2FP.PACK_AB R11, R179, R11 ;  /* 0x0000000bb30b723e */ /* 0x000fe200000000ff */
[C---:B------:R-:W-:Y:S02]  /*f5d0*/  FMUL.FTZ R79, R0.reuse, R79 ;  /* 0x0000004f004f7220 */ /* 0x040fe40000410000 */
[C---:B------:R-:W-:Y:S01]  /*f5e0*/  FMUL.FTZ R23, R0.reuse, R78 ;  /* 0x0000004e00177220 */ /* 0x040fe20000410000 */
[----:B------:R-:W-:Y:S01]  /*f5f0*/  F2FP.PACK_AB R15, R75, R15 ;  /* 0x0000000f4b0f723e */ /* 0x000fe200000000ff */
[C---:B------:R-:W-:Y:S02]  /*f600*/  FMUL.FTZ R91, R0.reuse, R91 ;  /* 0x0000005b005b7220 */ /* 0x040fe40000410000 */
[C---:B------:R-:W-:Y:S01]  /*f610*/  FMUL.FTZ R25, R0.reuse, R90 ;  /* 0x0000005a00197220 */ /* 0x040fe20000410000 */
[----:B------:R-:W-:Y:S01]  /*f620*/  F2FP.PACK_AB R23, R79, R23 ;  /* 0x000000174f17723e */ /* 0x000fe200000000ff */
[----:B------:R-:W-:-:S02]  /*f630*/  FMUL.FTZ R95, R0, R95 ;  /* 0x0000005f005f7220 */ /* 0x000fc40000410000 */
[C---:B------:R-:W-:Y:S01]  /*f640*/  FMUL.FTZ R65, R0.reuse, R94 ;  /* 0x0000005e00417220 */ /* 0x040fe20000410000 */
        /* <DEDUP_REMOVED lines=29> */
[----:B------:R-:W-:Y:S01]  /*f820*/  FMUL.FTZ R67, R0, R198 ;  /* 0x000000c600437220 */ /* 0x000fe20000410000 */
[----:B------:R-:W-:Y:S02]  /*f830*/  F2FP.PACK_AB R0, R183, R182 ;  /* 0x000000b6b700723e */ /* 0x000fe400000000ff */
[----:B------:R-:W-:Y:S02]  /*f840*/  F2FP.PACK_AB R29, R195, R29 ;  /* 0x0000001dc31d723e */ /* 0x000fe400000000ff */
[----:B------:R-:W-:Y:S01]  /*f850*/  F2FP.PACK_AB R67, R199, R67 ;  /* 0x00000043c743723e */ /* 0x000fe200000000ff */
[----:B------:R1:W-:Y:S04]  /*f860*/  STS [R20+0x400], R0 ;  /* 0x0004000014007388 */ /* 0x0003e80000000800 */
[----:B------:R2:W-:Y:S04]  /*f870*/  STS [R18+0x2000], R5 ;  /* 0x0020000512007388 */ /* 0x0005e80000000800 */
[----:B------:R3:W-:Y:S04]  /*f880*/  STS [R18+0x2400], R4 ;  /* 0x0024000412007388 */ /* 0x0007e80000000800 */
[----:B------:R4:W-:Y:S04]  /*f890*/  STS [R20+0x2000], R8 ;  /* 0x0020000814007388 */ /* 0x0009e80000000800 */
[----:B------:R4:W-:Y:S01]  /*f8a0*/  STS [R20+0x2400], R11 ;  /* 0x0024000b14007388 */ /* 0x0009e20000000800 */
[----:B-1----:R-:W-:-:S02]  /*f8b0*/  IADD3 R0, R18, R68, RZ ;  /* 0x0000004412007210 */ /* 0x002fc40007ffe0ff */
[----:B--2---:R-:W-:-:S03]  /*f8c0*/  MOV R5, 0x40 ;  /* 0x0000004000057802 */ /* 0x004fc60000000f00 */
[----:B------:R1:W-:Y:S01]  /*f8d0*/  STS [R0], R10 ;  /* 0x0000000a00007388 */ /* 0x0003e20000000800 */
[----:B------:R-:W-:-:S03]  /*f8e0*/  SEL R5, R5, 0xffffffc0, !P2 ;  /* 0xffffffc005057807 */ /* 0x000fc60005000000 */
[----:B------:R2:W-:Y:S01]  /*f8f0*/  STS [R0+0x400], R9 ;  /* 0x0004000900007388 */ /* 0x0005e20000000800 */
[----:B---3--:R-:W-:-:S03]  /*f900*/  IADD3 R4, R18, R5, RZ ;  /* 0x0000000512047210 */ /* 0x008fc60007ffe0ff */
[----:B------:R-:W-:Y:S01]  /*f910*/  STS [R7], R13 ;  /* 0x0000000d07007388 */ /* 0x000fe20000000800 */
[----:B------:R-:W-:Y:S01]  /*f920*/  IADD3 R6, R5, R20, RZ ;  /* 0x0000001405067210 */ /* 0x000fe20007ffe0ff */
[----:B----4-:R-:W-:Y:S01]  /*f930*/  @P6 MUFU.LG2 R8, R160 ;  /* 0x000000a000086308 */ /* 0x010fe20000000c00 */
[-C--:B------:R-:W-:Y:S01]  /*f940*/  IADD3 R2, R0, R5.reuse, RZ ;  /* 0x0000000500027210 */ /* 0x080fe20007ffe0ff */
[----:B------:R-:W-:Y:S01]  /*f950*/  STS [R7+0x400], R12 ;  /* 0x0004000c07007388 */ /* 0x000fe20000000800 */
[----:B------:R-:W-:-:S03]  /*f960*/  IADD3 R5, R7, R5, RZ ;  /* 0x0000000507057210 */ /* 0x000fc60007ffe0ff */
[----:B------:R3:W-:Y:S02]  /*f970*/  STS [R0+0x2000], R14 ;  /* 0x0020000e00007388 */ /* 0x0007e40000000800 */
[----:B------:R-:W-:Y:S02]  /*f980*/  @P4 MUFU.LG2 R11, R165 ;  /* 0x000000a5000b4308 */ /* 0x000fe40000000c00 */
[----:B------:R4:W-:Y:S04]  /*f990*/  STS [R0+0x2400], R15 ;  /* 0x0024000f00007388 */ /* 0x0009e80000000800 */
[----:B------:R-:W-:Y:S02]  /*f9a0*/  STS [R7+0x2000], R24 ;  /* 0x0020001807007388 */ /* 0x000fe40000000800 */
[----:B-1----:R-:W-:Y:S02]  /*f9b0*/  @P1 MUFU.LG2 R10, R166 ;  /* 0x000000a6000a1308 */ /* 0x002fe40000000c00 */
[----:B------:R-:W-:Y:S04]  /*f9c0*/  STS [R7+0x2400], R23 ;  /* 0x0024001707007388 */ /* 0x000fe80000000800 */
[----:B------:R-:W-:Y:S02]  /*f9d0*/  STS [R4], R22 ;  /* 0x0000001604007388 */ /* 0x000fe40000000800 */
[----:B--2---:R-:W1:Y:S02]  /*f9e0*/  @P5 MUFU.LG2 R9, R161 ;  /* 0x000000a100095308 */ /* 0x004e640000000c00 */
[----:B------:R-:W-:Y:S04]  /*f9f0*/  STS [R4+0x400], R21 ;  /* 0x0004001504007388 */ /* 0x000fe80000000800 */
[----:B------:R2:W-:Y:S01]  /*fa00*/  STS [R6], R17 ;  /* 0x0000001106007388 */ /* 0x0005e20000000800 */
[----:B---3--:R-:W-:-:S03]  /*fa10*/  MOV R14, 0x7f800000 ;  /* 0x7f800000000e7802 */ /* 0x008fc60000000f00 */
[----:B------:R3:W-:Y:S01]  /*fa20*/  STS [R6+0x400], R16 ;  /* 0x0004001006007388 */ /* 0x0007e20000000800 */
[----:B----4-:R-:W-:-:S03]  /*fa30*/  MOV R15, 0x7f800000 ;  /* 0x7f800000000f7802 */ /* 0x010fc60000000f00 */
[----:B------:R-:W-:Y:S01]  /*fa40*/  STS [R4+0x2000], R19 ;  /* 0x0020001304007388 */ /* 0x000fe20000000800 */
[----:B-1----:R-:W-:-:S03]  /*fa50*/  @P5 FMUL.FTZ R9, R9, 0.69314718246459960938 ;  /* 0x3f31721809095820 */ /* 0x002fc60000410000 */
[----:B------:R-:W-:Y:S04]  /*fa60*/  STS [R4+0x2400], R25 ;  /* 0x0024001904007388 */ /* 0x000fe80000000800 */
[----:B------:R-:W-:Y:S04]  /*fa70*/  STS [R6+0x2000], R66 ;  /* 0x0020004206007388 */ /* 0x000fe80000000800 */
[----:B------:R-:W-:Y:S04]  /*fa80*/  STS [R6+0x2400], R65 ;  /* 0x0024004106007388 */ /* 0x000fe80000000800 */
[----:B------:R-:W-:Y:S01]  /*fa90*/  STS [R2], R64 ;  /* 0x0000004002007388 */ /* 0x000fe20000000800 */
[----:B--2---:R-:W-:-:S03]  /*faa0*/  MOV R17, 0x7f800000 ;  /* 0x7f80000000117802 */ /* 0x004fc60000000f00 */
[----:B------:R-:W-:Y:S01]  /*fab0*/  STS [R2+0x400], R63 ;  /* 0x0004003f02007388 */ /* 0x000fe20000000800 */
[----:B---3--:R-:W-:Y:S01]  /*fac0*/  MOV R16, 0x7f800000 ;  /* 0x7f80000000107802 */ /* 0x008fe20000000f00 */
[----:B------:R-:W-:Y:S02]  /*fad0*/  @P5 FFMA.FTZ R16, R163, c[0x0][0x238], R9 ;  /* 0x00008e00a3105a23 */ /* 0x000fe40000010009 */
[----:B------:R-:W-:Y:S04]  /*fae0*/  STS [R5], R60 ;  /* 0x0000003c05007388 */ /* 0x000fe80000000800 */
[----:B------:R-:W-:Y:S04]  /*faf0*/  STS [R5+0x400], R59 ;  /* 0x0004003b05007388 */ /* 0x000fe80000000800 */
        /* <DEDUP_REMOVED lines=17> */
[----:B------:R1:W-:Y:S04]  /*fc10*/  STS [R0+0x6400], R45 ;  /* 0x0064002d00007388 */ /* 0x0003e80000000800 */
[----:B------:R-:W-:Y:S04]  /*fc20*/  STS [R7+0x6000], R42 ;  /* 0x0060002a07007388 */ /* 0x000fe80000000800 */
[----:B------:R-:W-:Y:S04]  /*fc30*/  STS [R7+0x6400], R41 ;  /* 0x0064002907007388 */ /* 0x000fe80000000800 */
[----:B------:R-:W-:Y:S04]  /*fc40*/  STS [R4+0x4000], R40 ;  /* 0x0040002804007388 */ /* 0x000fe80000000800 */
[----:B------:R-:W-:Y:S04]  /*fc50*/  STS [R4+0x4400], R39 ;  /* 0x0044002704007388 */ /* 0x000fe80000000800 */
[----:B------:R-:W-:Y:S04]  /*fc60*/  STS [R6+0x4000], R36 ;  /* 0x0040002406007388 */ /* 0x000fe80000000800 */
[----:B------:R-:W-:Y:S01]  /*fc70*/  STS [R6+0x4400], R35 ;  /* 0x0044002306007388 */ /* 0x000fe20000000800 */
[----:B-1----:R-:W-:Y:S01]  /*fc80*/  @P0 MOV R0, 0x1 ;  /* 0x0000000100000802 */ /* 0x002fe20000000f00 */
[----:B------:R-:W-:-:S02]  /*fc90*/  @!P0 IMAD R0, R167, c[0x0][0x1c0], RZ ;  /* 0x00007000a7008a24 */ /* 0x000fc400078e02ff */
        /* <DEDUP_REMOVED lines=9> */
[----:B------:R2:W-:Y:S01]  /*fd30*/  STS [R2+0x6400], R29 ;  /* 0x0064001d02007388 */ /* 0x0005e20000000800 */
[----:B-1----:R-:W-:-:S02]  /*fd40*/  @P0 MOV R6, c[0x0][0x210] ;  /* 0x0000840000060a02 */ /* 0x002fc40000000f00 */
[----:B------:R-:W-:Y:S01]  /*fd50*/  @!P0 MOV R6, 0x1 ;  /* 0x0000000100068802 */ /* 0x000fe20000000f00 */
[----:B------:R-:W-:Y:S04]  /*fd60*/  STS [R5+0x6000], R26 ;  /* 0x0060001a05007388 */ /* 0x000fe80000000800 */
[----:B------:R1:W-:Y:S04]  /*fd70*/  STS [R5+0x6400], R67 ;  /* 0x0064004305007388 */ /* 0x0003e80000000800 */
[----:B------:R-:W-:Y:S06]  /*fd80*/  BAR.SYNC.DEFER_BLOCKING 0x0 ;  /* 0x0000000000007b1d */ /* 0x000fec0000010000 */
[----:B------:R-:W3:Y:S04]  /*fd90*/  S2R R18, SR_CTAID.Y ;  /* 0x0000000000127919 */ /* 0x000ee80000002600 */
[----:B------:R-:W4:Y:S01]  /*fda0*/  S2R R13, SR_CTAID.X ;  /* 0x00000000000d7919 */ /* 0x000f220000002500 */
[----:B--2---:R-:W-:-:S03]  /*fdb0*/  LOP3.LUT R2, R69, 0xffffffe0, RZ, 0xc0, !PT ;  /* 0xffffffe045027812 */ /* 0x004fc600078ec0ff */
[----:B------:R-:W2:Y:S01]  /*fdc0*/  S2R R19, SR_CTAID.Z ;  /* 0x0000000000137919 */ /* 0x000ea20000002700 */
[----:B------:R-:W-:Y:S01]  /*fdd0*/  IADD3 R7, -R2, R204, RZ ;  /* 0x000000cc02077210 */ /* 0x000fe20007ffe1ff */
[----:B------:R-:W-:-:S03]  /*fde0*/  @P6 FMUL.FTZ R2, R8, 0.69314718246459960938 ;  /* 0x3f31721808026820 */ /* 0x000fc60000410000 */
[----:B------:R-:W-:Y:S01]  /*fdf0*/  LOP3.LUT P0, RZ, R7, 0x3, RZ, 0xc0, !PT ;  /* 0x0000000307ff7812 */ /* 0x000fe2000780c0ff */
[----:B-1----:R-:W-:Y:S01]  /*fe00*/  CS2R R4, SRZ ;  /* 0x0000000000047805 */ /* 0x002fe2000001ff00 */
[----:B------:R-:W-:Y:S01]  /*fe10*/  @P6 FFMA.FTZ R17, R164, c[0x0][0x238], R2 ;  /* 0x00008e00a4116a23 */ /* 0x000fe20000010002 */
[----:B------:R1:W1:Y:S01]  /*fe20*/  LDS.128 R20, [R243] ;  /* 0x00000000f3147984 */ /* 0x0002620000000c00 */
[----:B------:R-:W-:-:S03]  /*fe30*/  @P1 FMUL.FTZ R7, R10, 0.69314718246459960938 ;  /* 0x3f3172180a071820 */ /* 0x000fc60000410000 */
[----:B------:R1:W1:Y:S01]  /*fe40*/  LDS.128 R28, [R243+0x800] ;  /* 0x00080000f31c7984 */ /* 0x0002620000000c00 */
[----:B------:R-:W-:Y:S02]  /*fe50*/  @P1 FFMA.FTZ R15, R3, c[0x0][0x238], R7 ;  /* 0x00008e00030f1a23 */ /* 0x000fe40000010007 */
[C---:B---3--:R-:W-:Y:S01]  /*fe60*/  IMAD R0, R18.reuse, R0, RZ ;  /* 0x0000000012007224 */ /* 0x048fe200078e02ff */
[----:B------:R3:W1:Y:S01]  /*fe70*/  LDS.128 R36, [R243+0x1000] ;  /* 0x00100000f3247984 */ /* 0x0006620000000c00 */
[----:B------:R-:W-:-:S03]  /*fe80*/  @!P3 IMAD R12, R18, c[0x0][0x214], RZ ;  /* 0x00008500120cba24 */ /* 0x000fc600078e02ff */
[----:B------:R3:W1:Y:S01]  /*fe90*/  LDS.128 R44, [R243+0x1800] ;  /* 0x00180000f32c7984 */ /* 0x0006620000000c00 */
[----:B------:R-:W-:Y:S01]  /*fea0*/  SEL R8, R0, RZ, P3 ;  /* 0x000000ff00087207 */ /* 0x000fe20001800000 */
[----:B----4-:R-:W-:Y:S01]  /*feb0*/  IMAD R0, R13, R6, RZ ;  /* 0x000000060d007224 */ /* 0x010fe200078e02ff */
[----:B------:R-:W-:Y:S01]  /*fec0*/  @!P3 MOV R4, R12 ;  /* 0x0000000c0004b202 */ /* 0x000fe20000000f00 */
[----:B------:R3:W4:Y:S01]  /*fed0*/  LDS.128 R56, [R243+0x2000] ;  /* 0x00200000f3387984 */ /* 0x0007220000000c00 */
[----:B------:R-:W-:Y:S01]  /*fee0*/  @!P3 SHF.R.S32.HI R5, RZ, 0x1f, R12 ;  /* 0x0000001fff05b819 */ /* 0x000fe2000001140c */
[----:B--2---:R-:W-:Y:S01]  /*fef0*/  IMAD R2, R19, R167, R8 ;  /* 0x000000a713027224 */ /* 0x004fe200078e0208 */
[----:B------:R-:W-:Y:S01]  /*ff00*/  SHF.L.U32 R0, R0, 0x7, RZ ;  /* 0x0000000700007819 */ /* 0x000fe200000006ff */
[----:B------:R3:W2:Y:S01]  /*ff10*/  LDS.128 R80, [R243+0x2800] ;  /* 0x00280000f3507984 */ /* 0x0006a20000000c00 */
[----:B------:R-:W-:Y:S02]  /*ff20*/  @P4 FMUL.FTZ R8, R11, 0.69314718246459960938 ;  /* 0x3f3172180b084820 */ /* 0x000fe40000410000 */
[----:B------:R-:W-:Y:S01]  /*ff30*/  IADD3 R11, P3, P2, R0, R4, R2 ;  /* 0x00000004000b7210 */ /* 0x000fe20007a7e002 */
[----:B------:R3:W1:Y:S01]  /*ff40*/  LDS.128 R76, [R243+0x3000] ;  /* 0x00300000f34c7984 */ /* 0x0006620000000c00 */
[----:B------:R-:W-:Y:S01]  /*ff50*/  SHF.R.S32.HI R0, RZ, 0x1f, R0 ;  /* 0x0000001fff007819 */ /* 0x000fe20000011400 */
[----:B------:R-:W-:Y:S01]  /*ff60*/  @P4 FFMA.FTZ R14, R162, c[0x0][0x238], R8 ;  /* 0x00008e00a20e4a23 */ /* 0x000fe20000010008 */
[----:B------:R-:W-:Y:S01]  /*ff70*/  SHF.R.S32.HI R2, RZ, 0x1f, R2 ;  /* 0x0000001fff027819 */ /* 0x000fe20000011402 */
[----:B------:R3:W1:Y:S03]  /*ff80*/  LDS.128 R72, [R243+0x3800] ;  /* 0x00380000f3487984 */ /* 0x0006660000000c00 */
[----:B------:R-:W-:Y:S01]  /*ff90*/  IADD3.X R5, R0, R5, R2, P3, P2 ;  /* 0x0000000500057210 */ /* 0x000fe20001fe4402 */
[----:B------:R3:W1:Y:S04]  /*ffa0*/  LDS.128 R24, [R243+0x4000] ;  /* 0x00400000f3187984 */ /* 0x0006680000000c00 */
[----:B------:R3:W1:Y:S04]  /*ffb0*/  LDS.128 R32, [R243+0x4800] ;  /* 0x00480000f3207984 */ /* 0x0006680000000c00 */
[----:B------:R3:W1:Y:S04]  /*ffc0*/  LDS.128 R40, [R243+0x5000] ;  /* 0x00500000f3287984 */ /* 0x0006680000000c00 */
[----:B------:R3:W1:Y:S04]  /*ffd0*/  LDS.128 R52, [R243+0x5800] ;  /* 0x00580000f3347984 */ /* 0x0006680000000c00 */
[----:B------:R3:W1:Y:S04]  /*ffe0*/  LDS.128 R68, [R243+0x6000] ;  /* 0x00600000f3447984 */ /* 0x0006680000000c00 */
[----:B------:R3:W1:Y:S04]  /*fff0*/  LDS.128 R64, [R243+0x6800] ;  /* 0x00680000f3407984 */ /* 0x0006680000000c00 */
[----:B------:R3:W1:Y:S04]  /*10000*/  LDS.128 R60, [R243+0x7000] ;  /* 0x00700000f33c7984 */ /* 0x0006680000000c00 */
[----:B------:R3:W1:Y:S01]  /*10010*/  LDS.128 R48, [R243+0x7800] ;  /* 0x00780000f3307984 */ /* 0x0006620000000c00 */
[----:B------:R-:W-:Y:S05]  /*10020*/  @P0 BRA `(.L_x_10) ;  /* 0x0000027000000947 */ /* 0x000fea0003800000 */
[----:B--2-4-:R-:W2:Y:S01]  /*10030*/  LDL.LU R205, [R1+0x50] ;  /* 0x0000500001cd7983 */ /* 0x014ea20000300800 */
[----:B------:R-:W-:Y:S01]  /*10040*/  SHF.R.S32.HI R0, RZ, 0x1f, R84 ;  /* 0x0000001fff007819 */ /* 0x000fe20000011454 */
[----:B------:R-:W-:-:S03]  /*10050*/  IMAD.MOV.U32 R7, RZ, RZ, c[0x0][0x214] ;  /* 0x00008500ff077624 */ /* 0x000fc600078e00ff */
[----:B------:R-:W-:Y:S01]  /*10060*/  LEA.HI R0, R0, R84, RZ, 0x2 ;  /* 0x0000005400007211 */ /* 0x000fe200078f10ff */
[----:B------:R-:W-:-:S03]  /*10070*/  IMAD R7, R13, -0x80, R7 ;  /* 0xffffff800d077824 */ /* 0x000fc600078e0207 */
[----:B------:R-:W-:-:S05]  /*10080*/  LOP3.LUT R0, R0, 0xffffffc, RZ, 0xc0, !PT ;  /* 0x0ffffffc00007812 */ /* 0x000fca00078ec0ff */
[----:B------:R-:W-:-:S04]  /*10090*/  IMAD.IADD R0, R84, 0x1, -R0 ;  /* 0x0000000154007824 */ /* 0x000fc800078e0a00 */
[----:B--2---:R-:W-:-:S05]  /*100a0*/  IMAD R0, R0, 0x10, R205 ;  /* 0x0000001000007824 */ /* 0x004fca00078e02cd */
[CC--:B------:R-:W-:Y:S02]  /*100b0*/  ISETP.GE.AND P6, PT, R0.reuse, R7.reuse, PT ;  /* 0x000000070000720c */ /* 0x0c0fe40003fc6270 */
[C---:B------:R-:W-:Y:S02]  /*100c0*/  IADD3 R3, R0.reuse, 0x8, RZ ;  /* 0x0000000800037810 */ /* 0x040fe40007ffe0ff */
[C---:B------:R-:W-:Y:S02]  /*100d0*/  IADD3 R2, R0.reuse, 0x40, RZ ;  /* 0x0000004000027810 */ /* 0x040fe40007ffe0ff */
[----:B------:R-:W-:Y:S02]  /*100e0*/  IADD3 R4, R0, 0x48, RZ ;  /* 0x0000004800047810 */ /* 0x000fe40007ffe0ff */
[-C--:B------:R-:W-:Y:S02]  /*100f0*/  ISETP.GE.AND P5, PT, R3, R7.reuse, PT ;  /* 0x000000070300720c */ /* 0x080fe40003fa6270 */
[----:B------:R-:W-:-:S02]  /*10100*/  ISETP.GE.AND P4, PT, R2, R7, PT ;  /* 0x000000070200720c */ /* 0x000fc40003f86270 */
[----:B------:R-:W-:Y:S01]  /*10110*/  ISETP.GE.AND P3, PT, R4, R7, PT ;  /* 0x000000070400720c */ /* 0x000fe20003f66270 */
[----:B------:R-:W-:-:S05]  /*10120*/  @!P6 IMAD R0, R0, R6, RZ ;  /* 0x000000060000e224 */ /* 0x000fca00078e02ff */
[----:B------:R-:W-:-:S03]  /*10130*/  @!P6 IADD3 R7, P0, R0, R11, RZ ;  /* 0x0000000b0007e210 */ /* 0x000fc60007f1e0ff */
[-C--:B------:R-:W-:Y:S01]  /*10140*/  @!P5 IMAD R3, R3, R6.reuse, RZ ;  /* 0x000000060303d224 */ /* 0x080fe200078e02ff */
[----:B------:R-:W-:Y:S01]  /*10150*/  @!P6 LEA.HI.X.SX32 R9, R0, R5, 0x1, P0 ;  /* 0x000000050009e211 */ /* 0x000fe200000f0eff */
[-C--:B------:R-:W-:Y:S01]  /*10160*/  @!P4 IMAD R12, R2, R6.reuse, RZ ;  /* 0x00000006020cc224 */ /* 0x080fe200078e02ff */
[----:B------:R-:W-:Y:S01]  /*10170*/  @!P6 LEA R8, P0, R7, c[0x0][0x200], 0x2 ;  /* 0x000080000708ea11 */ /* 0x000fe200078010ff */
[----:B------:R-:W-:Y:S01]  /*10180*/  @!P3 IMAD R2, R4, R6, RZ ;  /* 0x000000060402b224 */ /* 0x000fe200078e02ff */
[-C--:B------:R-:W-:Y:S02]  /*10190*/  @!P5 IADD3 R0, P2, R3, R11.reuse, RZ ;  /* 0x0000000b0300d210 */ /* 0x080fe40007f5e0ff */
[----:B------:R-:W-:Y:S02]  /*101a0*/  @!P6 LEA.HI.X R9, R7, c[0x0][0x204], R9, 0x2, P0 ;  /* 0x000081000709ea11 */ /* 0x000fe400000f1409 */
[-C--:B------:R-:W-:Y:S02]  /*101b0*/  @!P4 IADD3 R10, P1, R12, R11.reuse, RZ ;  /* 0x0000000b0c0ac210 */ /* 0x080fe40007f3e0ff */
[----:B------:R-:W-:Y:S01]  /*101c0*/  @!P3 IADD3 R11, P0, R2, R11, RZ ;  /* 0x0000000b020bb210 */ /* 0x000fe20007f1e0ff */
[----:B------:R2:W-:Y:S01]  /*101d0*/  @!P6 STG.E [R8.64], R17 ;  /* 0x000000110800e986 */ /* 0x0005e2000c101910 */
[----:B------:R-:W-:-:S02]  /*101e0*/  @!P5 LEA.HI.X.SX32 R3, R3, R5, 0x1, P2 ;  /* 0x000000050303d211 */ /* 0x000fc400010f0eff */
[----:B------:R-:W-:Y:S02]  /*101f0*/  @!P5 LEA R6, P2, R0, c[0x0][0x200], 0x2 ;  /* 0x000080000006da11 */ /* 0x000fe400078410ff */
[-C--:B------:R-:W-:Y:S02]  /*10200*/  @!P4 LEA.HI.X.SX32 R13, R12, R5.reuse, 0x1, P1 ;  /* 0x000000050c0dc211 */ /* 0x080fe400008f0eff */
[----:B------:R-:W-:Y:S02]  /*10210*/  @!P3 LEA.HI.X.SX32 R12, R2, R5, 0x1, P0 ;  /* 0x00000005020cb211 */ /* 0x000fe400000f0eff */
[----:B------:R-:W-:Y:S02]  /*10220*/  @!P4 LEA R4, P1, R10, c[0x0][0x200], 0x2 ;  /* 0x000080000a04ca11 */ /* 0x000fe400078210ff */
[----:B------:R-:W-:Y:S02]  /*10230*/  @!P3 LEA R2, P0, R11, c[0x0][0x200], 0x2 ;  /* 0x000080000b02ba11 */ /* 0x000fe400078010ff */
[----:B------:R-:W-:-:S02]  /*10240*/  @!P5 LEA.HI.X R7, R0, c[0x0][0x204], R3, 0x2, P2 ;  /* 0x000081000007da11 */ /* 0x000fc400010f1403 */
[----:B------:R-:W-:Y:S02]  /*10250*/  @!P4 LEA.HI.X R5, R10, c[0x0][0x204], R13, 0x2, P1 ;  /* 0x000081000a05ca11 */ /* 0x000fe400008f140d */
[----:B------:R-:W-:Y:S01]  /*10260*/  @!P3 LEA.HI.X R3, R11, c[0x0][0x204], R12, 0x2, P0 ;  /* 0x000081000b03ba11 */ /* 0x000fe200000f140c */
[----:B------:R2:W-:Y:S04]  /*10270*/  @!P5 STG.E [R6.64], R16 ;  /* 0x000000100600d986 */ /* 0x0005e8000c101910 */
[----:B------:R2:W-:Y:S04]  /*10280*/  @!P4 STG.E [R4.64], R14 ;  /* 0x0000000e0400c986 */ /* 0x0005e8000c101910 */
[----:B------:R2:W-:Y:S02]  /*10290*/  @!P3 STG.E [R2.64], R15 ;  /* 0x0000000f0200b986 */ /* 0x0005e4000c101910 */
.L_x_10:
[----:B--2-4-:R-:W-:Y:S05]  /*102a0*/  BSYNC B0 ;  /* 0x0000000000007941 */ /* 0x014fea0003800000 */
.L_x_9:
[----:B------:R-:W2:Y:S01]  /*102b0*/  LDL.LU.64 R6, [R1+0x40] ;  /* 0x0000400001067983 */ /* 0x000ea20000300a00 */
[----:B------:R-:W-:Y:S01]  /*102c0*/  SHF.R.S32.HI R4, RZ, 0x1f, R19 ;  /* 0x0000001fff047819 */ /* 0x000fe20000011413 */
[----:B------:R-:W-:-:S02]  /*102d0*/  ULDC.64 UR4, c[0x0][0x1e8] ;  /* 0x00007a0000047ab9 */ /* 0x000fc40000000a00 */
[----:B------:R-:W4:Y:S01]  /*102e0*/  S2R R0, SR_TID.X ;  /* 0x0000000000007919 */ /* 0x000f220000002100 */
[----:B------:R-:W-:Y:S01]  /*102f0*/  USHF.L.U32 UR7, UR4, 0x5, URZ ;  /* 0x0000000504077899 */ /* 0x000fe2000800063f */
[----:B------:R-:W-:Y:S01]  /*10300*/  IMAD R4, R4, c[0x0][0x1f0], RZ ;  /* 0x00007c0004047a24 */ /* 0x000fe200078e02ff */
[----:B------:R-:W-:Y:S02]  /*10310*/  UMOV UR6, 0x5 ;  /* 0x0000000500067882 */ /* 0x000fe40000000000 */
[----:B------:R-:W-:Y:S01]  /*10320*/  USHF.L.U64.HI UR5, UR4, UR6, UR5 ;  /* 0x0000000604057299 */ /* 0x000fe20008010205 */
[----:B------:R-:W-:Y:S01]  /*10330*/  IMAD R4, R19, c[0x0][0x1f4], R4 ;  /* 0x00007d0013047a24 */ /* 0x000fe200078e0204 */
[----:B----4-:R-:W-:-:S04]  /*10340*/  SHF.R.S32.HI R2, RZ, 0x1f, R0 ;  /* 0x0000001fff027819 */ /* 0x010fc80000011400 */
[----:B------:R-:W-:-:S04]  /*10350*/  LEA.HI R2, R2, R0, RZ, 0x3 ;  /* 0x0000000002027211 */ /* 0x000fc800078f18ff */
[----:B------:R-:W-:-:S05]  /*10360*/  LOP3.LUT R2, R2, 0xfffffff8, RZ, 0xc0, !PT ;  /* 0xfffffff802027812 */ /* 0x000fca00078ec0ff */
[----:B------:R-:W-:Y:S01]  /*10370*/  IMAD.IADD R2, R0, 0x1, -R2 ;  /* 0x0000000100027824 */ /* 0x000fe200078e0a02 */
[----:B------:R-:W-:-:S03]  /*10380*/  SHF.R.S32.HI R0, RZ, 0x1f, R18 ;  /* 0x0000001fff007819 */ /* 0x000fc60000011412 */
[----:B------:R-:W-:Y:S02]  /*10390*/  IMAD.SHL.U32 R2, R2, 0x8, RZ ;  /* 0x0000000802027824 */ /* 0x000fe400078e00ff */
[----:B------:R-:W-:-:S03]  /*103a0*/  IMAD R0, R0, c[0x0][0x1e0], RZ ;  /* 0x0000780000007a24 */ /* 0x000fc600078e02ff */
[----:B------:R-:W-:Y:S01]  /*103b0*/  SHF.R.S32.HI R3, RZ, 0x1f, R2 ;  /* 0x0000001fff037819 */ /* 0x000fe20000011402 */
[----:B------:R-:W-:-:S04]  /*103c0*/  IMAD R0, R18, c[0x0][0x1e4], R0 ;  /* 0x0000790012007a24 */ /* 0x000fc800078e0200 */
[----:B------:R-:W-:-:S04]  /*103d0*/  IMAD.WIDE.U32 R2, R18, c[0x0][0x1e0], R2 ;  /* 0x0000780012027a25 */ /* 0x000fc800078e0002 */
[----:B------:R-:W-:-:S04]  /*103e0*/  IMAD.IADD R3, R3, 0x1, R0 ;  /* 0x0000000103037824 */ /* 0x000fc800078e0200 */
[----:B------:R-:W-:-:S04]  /*103f0*/  IMAD.WIDE.U32 R2, R19, c[0x0][0x1f0], R2 ;  /* 0x00007c0013027a25 */ /* 0x000fc800078e0002 */
[----:B------:R-:W-:Y:S02]  /*10400*/  IMAD.IADD R3, R3, 0x1, R4 ;  /* 0x0000000103037824 */ /* 0x000fe400078e0204 */
[----:B--2---:R-:W-:Y:S02]  /*10410*/  IMAD R0, R7, c[0x0][0x1e8], RZ ;  /* 0x00007a0007007a24 */ /* 0x004fe400078e02ff */
[----:B------:R-:W-:-:S04]  /*10420*/  IMAD.WIDE.U32 R2, R6, c[0x0][0x1e8], R2 ;  /* 0x00007a0006027a25 */ /* 0x000fc800078e0002 */
[----:B------:R-:W-:Y:S01]  /*10430*/  IMAD R0, R6, c[0x0][0x1ec], R0 ;  /* 0x00007b0006007a24 */ /* 0x000fe200078e0200 */
[----:B------:R-:W-:-:S03]  /*10440*/  LEA R4, P0, R2, c[0x0][0x1d0], 0x1 ;  /* 0x0000740002047a11 */ /* 0x000fc600078008ff */
[----:B------:R-:W-:-:S05]  /*10450*/  IMAD.IADD R0, R3, 0x1, R0 ;  /* 0x0000000103007824 */ /* 0x000fca00078e0200 */
[----:B------:R-:W-:Y:S02]  /*10460*/  LEA.HI.X R5, R2, c[0x0][0x1d4], R0, 0x1, P0 ;  /* 0x0000750002057a11 */ /* 0x000fe400000f0c00 */
[----:B------:R-:W-:-:S03]  /*10470*/  IADD3 R2, P0, R4, UR7, RZ ;  /* 0x0000000704027c10 */ /* 0x000fc6000ff1e0ff */
[----:B-1----:R-:W-:Y:S01]  /*10480*/  STG.E.128 [R4.64], R20 ;  /* 0x0000001404007986 */ /* 0x002fe2000c101d10 */
[----:B------:R-:W-:Y:S02]  /*10490*/  IADD3.X R3, R5, UR5, RZ, P0, !PT ;  /* 0x0000000505037c10 */ /* 0x000fe400087fe4ff */
[----:B------:R-:W-:Y:S01]  /*104a0*/  IADD3 R8, P0, R2, UR7, RZ ;  /* 0x0000000702087c10 */ /* 0x000fe2000ff1e0ff */
[----:B------:R1:W-:Y:S03]  /*104b0*/  STG.E.128 [R4.64+0x80], R24 ;  /* 0x0000801804007986 */ /* 0x0003e6000c101d10 */
[----:B------:R-:W-:Y:S01]  /*104c0*/  IADD3.X R9, R3, UR5, RZ, P0, !PT ;  /* 0x0000000503097c10 */ /* 0x000fe200087fe4ff */
[----:B------:R-:W-:Y:S01]  /*104d0*/  STG.E.128 [R2.64], R28 ;  /* 0x0000001c02007986 */ /* 0x000fe2000c101d10 */
[----:B------:R-:W-:-:S03]  /*104e0*/  IADD3 R10, P0, R8, UR7, RZ ;  /* 0x00000007080a7c10 */ /* 0x000fc6000ff1e0ff */
[----:B------:R2:W-:Y:S01]  /*104f0*/  STG.E.128 [R2.64+0x80], R32 ;  /* 0x0000802002007986 */ /* 0x0005e2000c101d10 */
[----:B------:R-:W-:Y:S02]  /*10500*/  IADD3.X R11, R9, UR5, RZ, P0, !PT ;  /* 0x00000005090b7c10 */ /* 0x000fe400087fe4ff */
[----:B------:R-:W-:Y:S01]  /*10510*/  IADD3 R6, P0, R10, UR7, RZ ;  /* 0x000000070a067c10 */ /* 0x000fe2000ff1e0ff */
[----:B------:R-:W-:Y:S03]  /*10520*/  STG.E.128 [R8.64], R36 ;  /* 0x0000002408007986 */ /* 0x000fe6000c101d10 */
[----:B------:R-:W-:Y:S01]  /*10530*/  IADD3.X R7, R11, UR5, RZ, P0, !PT ;  /* 0x000000050b077c10 */ /* 0x000fe200087fe4ff */
[----:B------:R4:W-:Y:S04]  /*10540*/  STG.E.128 [R8.64+0x80], R40 ;  /* 0x0000802808007986 */ /* 0x0009e8000c101d10 */
[----:B------:R-:W-:Y:S04]  /*10550*/  STG.E.128 [R10.64], R44 ;  /* 0x0000002c0a007986 */ /* 0x000fe8000c101d10 */
[----:B------:R-:W-:Y:S04]  /*10560*/  STG.E.128 [R10.64+0x80], R52 ;  /* 0x000080340a007986 */ /* 0x000fe8000c101d10 */
[----:B------:R-:W-:Y:S04]  /*10570*/  STG.E.128 [R6.64], R56 ;  /* 0x0000003806007986 */ /* 0x000fe8000c101d10 */
[----:B------:R-:W-:Y:S01]  /*10580*/  STG.E.128 [R6.64+0x80], R68 ;  /* 0x0000804406007986 */ /* 0x000fe2000c101d10 */
[----:B-1----:R-:W-:-:S04]  /*10590*/  IADD3 R4, P0, R6, UR7, RZ ;  /* 0x0000000706047c10 */ /* 0x002fc8000ff1e0ff */
[----:B------:R-:W-:Y:S02]  /*105a0*/  IADD3.X R5, R7, UR5, RZ, P0, !PT ;  /* 0x0000000507057c10 */ /* 0x000fe400087fe4ff */
[----:B--2---:R-:W-:-:S03]  /*105b0*/  IADD3 R2, P0, R4, UR7, RZ ;  /* 0x0000000704027c10 */ /* 0x004fc6000ff1e0ff */
[----:B------:R-:W-:Y:S01]  /*105c0*/  STG.E.128 [R4.64], R80 ;  /* 0x0000005004007986 */ /* 0x000fe2000c101d10 */
[----:B------:R-:W-:-:S03]  /*105d0*/  IADD3.X R3, R5, UR5, RZ, P0, !PT ;  /* 0x0000000505037c10 */ /* 0x000fc600087fe4ff */
[----:B------:R-:W-:Y:S01]  /*105e0*/  STG.E.128 [R4.64+0x80], R64 ;  /* 0x0000804004007986 */ /* 0x000fe2000c101d10 */
[----:B----4-:R-:W-:-:S03]  /*105f0*/  IADD3 R8, P0, R2, UR7, RZ ;  /* 0x0000000702087c10 */ /* 0x010fc6000ff1e0ff */
[----:B------:R-:W-:Y:S01]  /*10600*/  STG.E.128 [R2.64], R76 ;  /* 0x0000004c02007986 */ /* 0x000fe2000c101d10 */
[----:B------:R-:W-:-:S03]  /*10610*/  IADD3.X R9, R3, UR5, RZ, P0, !PT ;  /* 0x0000000503097c10 */ /* 0x000fc600087fe4ff */
[----:B------:R-:W-:Y:S04]  /*10620*/  STG.E.128 [R2.64+0x80], R60 ;  /* 0x0000803c02007986 */ /* 0x000fe8000c101d10 */
[----:B------:R-:W-:Y:S04]  /*10630*/  STG.E.128 [R8.64], R72 ;  /* 0x0000004808007986 */ /* 0x000fe8000c101d10 */
[----:B------:R-:W-:Y:S01]  /*10640*/  STG.E.128 [R8.64+0x80], R48 ;  /* 0x0000803008007986 */ /* 0x000fe2000c101d10 */
[----:B------:R-:W-:Y:S05]  /*10650*/  EXIT ;  /* 0x000000000000794d */ /* 0x000fea0003800000 */
.L_x_0:
[----:B-12---:R-:W-:Y:S01]  /*10660*/  SHF.R.S32.HI R8, RZ, 0x1f, R161 ;  /* 0x0000001fff087819 */ /* 0x006fe200000114a1 */
[----:B------:R-:W1:Y:S01]  /*10670*/  LDC.U8 R11, c[0x0][0x329] ;  /* 0x0000ca40ff0b7b82 */ /* 0x000e620000000000 */
[----:B------:R-:W-:Y:S01]  /*10680*/  SHF.R.S32.HI R0, RZ, 0x1f, R23 ;  /* 0x0000001fff007819 */ /* 0x000fe20000011417 */
[----:B------:R-:W-:Y:S01]  /*10690*/  ULDC.64 UR4, c[0x0][0x1e8] ;  /* 0x00007a0000047ab9 */ /* 0x000fe20000000a00 */
[----:B------:R-:W-:Y:S01]  /*106a0*/  LEA.HI R8, R8, R161, RZ, 0x3 ;  /* 0x000000a108087211 */ /* 0x000fe200078f18ff */
[----:B------:R-:W-:Y:S01]  /*106b0*/  USHF.L.U32 UR6, UR4, 0x5, URZ ;  /* 0x0000000504067899 */ /* 0x000fe2000800063f */
[----:B------:R-:W-:Y:S01]  /*106c0*/  SHF.R.S32.HI R4, RZ, 0x1f, R24 ;  /* 0x0000001fff047819 */ /* 0x000fe20000011418 */
[----:B------:R-:W-:Y:S01]  /*106d0*/  IMAD R0, R0, c[0x0][0x1e0], RZ ;  /* 0x0000780000007a24 */ /* 0x000fe200078e02ff */
[----:B------:R-:W-:Y:S01]  /*106e0*/  LOP3.LUT R2, R8, 0x1ffffff8, RZ, 0xc0, !PT ;  /* 0x1ffffff808027812 */ /* 0x000fe200078ec0ff */
[----:B------:R-:W2:Y:S01]  /*106f0*/  LDC.U8 R10, c[0x0][0x328] ;  /* 0x0000ca00ff0a7b82 */ /* 0x000ea20000000000 */
[----:B------:R-:W-:Y:S01]  /*10700*/  SHF.R.S32.HI R8, RZ, 0x3, R8 ;  /* 0x00000003ff087819 */ /* 0x000fe20000011408 */
[----:B------:R-:W-:Y:S01]  /*10710*/  IMAD R0, R23, c[0x0][0x1e4], R0 ;  /* 0x0000790017007a24 */ /* 0x000fe200078e0200 */
[----:B------:R-:W-:Y:S01]  /*10720*/  UMOV UR7, 0x5 ;  /* 0x0000000500077882 */ /* 0x000fe20000000000 */
[C---:B------:R-:W-:Y:S01]  /*10730*/  IMAD.IADD R2, R161.reuse, 0x1, -R2 ;  /* 0x00000001a1027824 */ /* 0x040fe200078e0a02 */
[----:B------:R-:W-:Y:S01]  /*10740*/  SHF.R.S32.HI R9, RZ, 0x1f, R8 ;  /* 0x0000001fff097819 */ /* 0x000fe20000011408 */
[----:B------:R-:W-:Y:S01]  /*10750*/  USHF.L.U64.HI UR5, UR4, UR7, UR5 ;  /* 0x0000000704057299 */ /* 0x000fe20008010205 */
[----:B------:R-:W-:Y:S01]  /*10760*/  LOP3.LUT P6, RZ, R161, 0x7, RZ, 0xc0, !PT ;  /* 0x00000007a1ff7812 */ /* 0x000fe200078cc0ff */
[----:B------:R-:W-:Y:S01]  /*10770*/  IMAD.SHL.U32 R2, R2, 0x8, RZ ;  /* 0x0000000802027824 */ /* 0x000fe200078e00ff */
[----:B------:R-:W-:-:S02]  /*10780*/  IADD3 R18, -R163, c[0x0][0x214], RZ ;  /* 0x00008500a3127a10 */ /* 0x000fc40007ffe1ff */
[C---:B------:R-:W-:Y:S02]  /*10790*/  IADD3 R12, R8.reuse, 0x10, RZ ;  /* 0x00000010080c7810 */ /* 0x040fe40007ffe0ff */
[--C-:B------:R-:W-:Y:S02]  /*107a0*/  SHF.R.S32.HI R3, RZ, 0x1f, R2.reuse ;  /* 0x0000001fff037819 */ /* 0x100fe40000011402 */
[----:B------:R-:W-:Y:S02]  /*107b0*/  IADD3 R14, R8, 0x30, RZ ;  /* 0x00000030080e7810 */ /* 0x000fe40007ffe0ff */
[----:B-1----:R-:W-:Y:S01]  /*107c0*/  ISETP.NE.AND P0, PT, R11, RZ, PT ;  /* 0x000000ff0b00720c */ /* 0x002fe20003f05270 */
[----:B------:R-:W-:Y:S01]  /*107d0*/  IMAD.WIDE.U32 R2, R23, c[0x0][0x1e0], R2 ;  /* 0x0000780017027a25 */ /* 0x000fe200078e0002 */
[----:B------:R-:W-:-:S03]  /*107e0*/  ISETP.GE.OR P4, PT, R14, R18, P6 ;  /* 0x000000120e00720c */ /* 0x000fc60003786670 */
[----:B------:R-:W-:Y:S02]  /*107f0*/  IMAD.IADD R3, R0, 0x1, R3 ;  /* 0x0000000100037824 */ /* 0x000fe400078e0203 */
[----:B------:R-:W-:Y:S02]  /*10800*/  IMAD R0, R4, c[0x0][0x1f0], RZ ;  /* 0x00007c0004007a24 */ /* 0x000fe400078e02ff */
[----:B------:R-:W-:-:S04]  /*10810*/  IMAD.WIDE.U32 R2, R24, c[0x0][0x1f0], R2 ;  /* 0x00007c0018027a25 */ /* 0x000fc800078e0002 */
[----:B------:R-:W-:Y:S02]  /*10820*/  IMAD R0, R24, c[0x0][0x1f4], R0 ;  /* 0x00007d0018007a24 */ /* 0x000fe400078e0200 */
[----:B------:R-:W-:Y:S01]  /*10830*/  IMAD.WIDE R4, R13, 0x80, R8 ;  /* 0x000000800d047825 */ /* 0x000fe200078e0208 */
[----:B------:R-:W-:-:S03]  /*10840*/  IADD3 R13, R8, 0x20, RZ ;  /* 0x00000020080d7810 */ /* 0x000fc60007ffe0ff */
[----:B------:R-:W-:Y:S01]  /*10850*/  IMAD.IADD R3, R0, 0x1, R3 ;  /* 0x0000000100037824 */ /* 0x000fe200078e0203 */
[----:B------:R-:W-:Y:S01]  /*10860*/  ISETP.GE.OR P5, PT, R13, R18, P6 ;  /* 0x000000120d00720c */ /* 0x000fe200037a6670 */
[----:B------:R-:W-:Y:S02]  /*10870*/  IMAD R0, R5, c[0x0][0x1e8], RZ ;  /* 0x00007a0005007a24 */ /* 0x000fe400078e02ff */
[----:B------:R-:W-:Y:S02]  /*10880*/  @P0 IMAD.MOV.U32 R9, RZ, RZ, 0x1 ;  /* 0x00000001ff090424 */ /* 0x000fe400078e00ff */
[C---:B------:R-:W-:Y:S02]  /*10890*/  IMAD R0, R4.reuse, c[0x0][0x1ec], R0 ;  /* 0x00007b0004007a24 */ /* 0x040fe400078e0200 */
[----:B------:R-:W-:-:S04]  /*108a0*/  IMAD.WIDE.U32 R4, R4, c[0x0][0x1e8], R2 ;  /* 0x00007a0004047a25 */ /* 0x000fc800078e0002 */
[----:B------:R-:W-:Y:S01]  /*108b0*/  IMAD.IADD R0, R0, 0x1, R5 ;  /* 0x0000000100007824 */ /* 0x000fe200078e0205 */
[----:B------:R-:W-:Y:S01]  /*108c0*/  LEA R2, P1, R4, c[0x0][0x1d0], 0x1 ;  /* 0x0000740004027a11 */ /* 0x000fe200078208ff */
[----:B------:R-:W-:-:S03]  /*108d0*/  @P0 IMAD.MOV.U32 R5, RZ, RZ, c[0x0][0x210] ;  /* 0x00008400ff050624 */ /* 0x000fc600078e00ff */
[----:B------:R-:W-:Y:S01]  /*108e0*/  LEA.HI.X R3, R4, c[0x0][0x1d4], R0, 0x1, P1 ;  /* 0x0000750004037a11 */ /* 0x000fe200008f0c00 */
[----:B------:R-:W-:Y:S01]  /*108f0*/  @!P0 IMAD.MOV.U32 R4, RZ, RZ, c[0x0][0x214] ;  /* 0x00008500ff048624 */ /* 0x000fe200078e00ff */
[----:B--2---:R-:W-:Y:S01]  /*10900*/  @!P0 ISETP.NE.AND P1, PT, R10, RZ, PT ;  /* 0x000000ff0a00820c */ /* 0x004fe20003f25270 */
[----:B------:R-:W-:Y:S01]  /*10910*/  @P0 IMAD R0, R5, c[0x0][0x214], RZ ;  /* 0x0000850005000a24 */ /* 0x000fe200078e02ff */
[----:B------:R-:W-:Y:S01]  /*10920*/  IADD3 R6, P2, R2, UR6, RZ ;  /* 0x0000000602067c10 */ /* 0x000fe2000ff5e0ff */
[----:B------:R-:W-:Y:S01]  /*10930*/  STG.E.128 [R2.64], RZ ;  /* 0x000000ff02007986 */ /* 0x000fe2000c101d10 */
[----:B------:R-:W-:Y:S02]  /*10940*/  @!P0 SEL R0, R4, c[0x0][0x234], !P1 ;  /* 0x00008d0004008a07 */ /* 0x000fe40004800000 */
[----:B------:R-:W-:Y:S01]  /*10950*/  IADD3.X R7, R3, UR5, RZ, P2, !PT ;  /* 0x0000000503077c10 */ /* 0x000fe200097fe4ff */
[----:B------:R1:W-:Y:S01]  /*10960*/  STG.E.128 [R2.64+0x80], RZ ;  /* 0x000080ff02007986 */ /* 0x0003e2000c101d10 */
[----:B------:R-:W-:Y:S01]  /*10970*/  IADD3 R4, P2, R6, UR6, RZ ;  /* 0x0000000606047c10 */ /* 0x000fe2000ff5e0ff */
[----:B------:R-:W-:Y:S01]  /*10980*/  @!P0 IMAD R9, R0, c[0x0][0x1c0], RZ ;  /* 0x0000700000098a24 */ /* 0x000fe200078e02ff */
[----:B------:R-:W-:Y:S01]  /*10990*/  ISETP.NE.AND P1, PT, R10, RZ, PT ;  /* 0x000000ff0a00720c */ /* 0x000fe20003f25270 */
[----:B------:R-:W-:Y:S01]  /*109a0*/  STG.E.128 [R6.64], RZ ;  /* 0x000000ff06007986 */ /* 0x000fe2000c101d10 */
[----:B------:R-:W-:-:S02]  /*109b0*/  IADD3.X R5, R7, UR5, RZ, P2, !PT ;  /* 0x0000000507057c10 */ /* 0x000fc400097fe4ff */
[----:B------:R-:W-:Y:S01]  /*109c0*/  ISETP.EQ.AND P1, PT, R11, RZ, P1 ;  /* 0x000000ff0b00720c */ /* 0x000fe20000f22270 */
[----:B------:R2:W-:Y:S01]  /*109d0*/  STG.E.128 [R6.64+0x80], RZ ;  /* 0x000080ff06007986 */ /* 0x0005e2000c101d10 */
[----:B------:R-:W-:-:S03]  /*109e0*/  IMAD R11, R23, c[0x0][0x214], RZ ;  /* 0x00008500170b7a24 */ /* 0x000fc600078e02ff */
[----:B------:R-:W-:Y:S04]  /*109f0*/  STG.E.128 [R4.64], RZ ;  /* 0x000000ff04007986 */ /* 0x000fe8000c101d10 */
[----:B------:R4:W-:Y:S01]  /*10a00*/  STG.E.128 [R4.64+0x80], RZ ;  /* 0x000080ff04007986 */ /* 0x0009e2000c101d10 */
[----:B-1----:R-:W-:-:S04]  /*10a10*/  IADD3 R2, P2, R4, UR6, RZ ;  /* 0x0000000604027c10 */ /* 0x002fc8000ff5e0ff */
[----:B------:R-:W-:Y:S01]  /*10a20*/  IADD3.X R3, R5, UR5, RZ, P2, !PT ;  /* 0x0000000505037c10 */ /* 0x000fe200097fe4ff */
[----:B--2---:R-:W-:-:S04]  /*10a30*/  IMAD R6, R23, R9, RZ ;  /* 0x0000000917067224 */ /* 0x004fc800078e02ff */
[----:B------:R-:W-:Y:S01]  /*10a40*/  STG.E.128 [R2.64], RZ ;  /* 0x000000ff02007986 */ /* 0x000fe2000c101d10 */
[----:B------:R-:W-:Y:S01]  /*10a50*/  @P0 IMAD.MOV.U32 R9, RZ, RZ, c[0x0][0x210] ;  /* 0x00008400ff090624 */ /* 0x000fe200078e00ff */
[----:B------:R-:W-:Y:S01]  /*10a60*/  SHF.R.S32.HI R7, RZ, 0x1f, R11 ;  /* 0x0000001fff077819 */ /* 0x000fe2000001140b */
[----:B------:R-:W-:Y:S01]  /*10a70*/  @!P0 IMAD.MOV.U32 R9, RZ, RZ, 0x1 ;  /* 0x00000001ff098424 */ /* 0x000fe200078e00ff */
[----:B------:R-:W-:Y:S01]  /*10a80*/  SEL R6, R6, RZ, !P1 ;  /* 0x000000ff06067207 */ /* 0x000fe20004800000 */
[----:B------:R1:W-:Y:S01]  /*10a90*/  STG.E.128 [R2.64+0x80], RZ ;  /* 0x000080ff02007986 */ /* 0x0003e2000c101d10 */
[----:B------:R-:W-:Y:S02]  /*10aa0*/  SEL R11, R11, RZ, P1 ;  /* 0x000000ff0b0b7207 */ /* 0x000fe40000800000 */
[----:B----4-:R-:W-:Y:S01]  /*10ab0*/  IADD3 R4, P2, R2, UR6, RZ ;  /* 0x0000000602047c10 */ /* 0x010fe2000ff5e0ff */
[----:B------:R-:W-:Y:S02]  /*10ac0*/  IMAD R6, R24, R0, R6 ;  /* 0x0000000018067224 */ /* 0x000fe400078e0206 */
[----:B------:R-:W-:Y:S01]  /*10ad0*/  IMAD R0, R163, R9, RZ ;  /* 0x00000009a3007224 */ /* 0x000fe200078e02ff */
[----:B------:R-:W-:-:S02]  /*10ae0*/  IADD3.X R5, R3, UR5, RZ, P2, !PT ;  /* 0x0000000503057c10 */ /* 0x000fc400097fe4ff */
[----:B------:R-:W-:Y:S02]  /*10af0*/  ISETP.GE.OR P2, PT, R8, R18, P6 ;  /* 0x000000120800720c */ /* 0x000fe40003746670 */
[----:B------:R-:W-:Y:S01]  /*10b00*/  SHF.R.S32.HI R10, RZ, 0x1f, R0 ;  /* 0x0000001fff0a7819 */ /* 0x000fe20000011400 */
[----:B------:R-:W-:Y:S04]  /*10b10*/  STG.E.128 [R4.64], RZ ;  /* 0x000000ff04007986 */ /* 0x000fe8000c101d10 */
[----:B------:R2:W-:Y:S01]  /*10b20*/  STG.E.128 [R4.64+0x80], RZ ;  /* 0x000080ff04007986 */ /* 0x0005e2000c101d10 */
[----:B-1----:R-:W-:-:S04]  /*10b30*/  IADD3 R2, P0, R4, UR6, RZ ;  /* 0x0000000604027c10 */ /* 0x002fc8000ff1e0ff */
[----:B------:R-:W-:-:S05]  /*10b40*/  IADD3.X R3, R5, UR5, RZ, P0, !PT ;  /* 0x0000000505037c10 */ /* 0x000fca00087fe4ff */
[----:B------:R-:W-:Y:S04]  /*10b50*/  STG.E.128 [R2.64], RZ ;  /* 0x000000ff02007986 */ /* 0x000fe8000c101d10 */
[----:B------:R1:W-:Y:S01]  /*10b60*/  STG.E.128 [R2.64+0x80], RZ ;  /* 0x000080ff02007986 */ /* 0x0003e2000c101d10 */
[----:B--2---:R-:W-:Y:S02]  /*10b70*/  SEL R4, R7, RZ, P1 ;  /* 0x000000ff07047207 */ /* 0x004fe40000800000 */
[--C-:B------:R-:W-:Y:S02]  /*10b80*/  IADD3 R11, P1, P0, R0, R11, R6.reuse ;  /* 0x0000000b000b7210 */ /* 0x100fe4000783e006 */
[----:B------:R-:W-:-:S04]  /*10b90*/  SHF.R.S32.HI R0, RZ, 0x1f, R6 ;  /* 0x0000001fff007819 */ /* 0x000fc80000011406 */
[----:B------:R-:W-:Y:S01]  /*10ba0*/  IADD3.X R10, R10, R4, R0, P1, P0 ;  /* 0x000000040a0a7210 */ /* 0x000fe20000fe0400 */
[----:B------:R-:W-:Y:S01]  /*10bb0*/  @!P2 IMAD R0, R8, R9, RZ ;  /* 0x000000090800a224 */ /* 0x000fe200078e02ff */
[----:B------:R-:W-:-:S04]  /*10bc0*/  ISETP.GE.OR P1, PT, R12, R18, P6 ;  /* 0x000000120c00720c */ /* 0x000fc80003726670 */
[----:B------:R-:W-:-:S04]  /*10bd0*/  @!P2 IADD3 R7, P0, R0, R11, RZ ;  /* 0x0000000b0007a210 */ /* 0x000fc80007f1e0ff */
[----:B------:R-:W-:Y:S02]  /*10be0*/  @!P2 LEA.HI.X.SX32 R0, R0, R10, 0x1, P0 ;  /* 0x0000000a0000a211 */ /* 0x000fe400000f0eff */
[C---:B------:R-:W-:Y:S02]  /*10bf0*/  @!P2 LEA R6, P0, R7.reuse, c[0x0][0x200], 0x2 ;  /* 0x000080000706aa11 */ /* 0x040fe400078010ff */
[----:B-1----:R-:W-:Y:S02]  /*10c00*/  IADD3 R2, P3, R2, UR6, RZ ;  /* 0x0000000602027c10 */ /* 0x002fe4000ff7e0ff */
[----:B------:R-:W-:Y:S01]  /*10c10*/  @!P2 LEA.HI.X R7, R7, c[0x0][0x204], R0, 0x2, P0 ;  /* 0x000081000707aa11 */ /* 0x000fe200000f1400 */
[----:B------:R-:W-:Y:S01]  /*10c20*/  @!P1 IMAD R0, R12, R9, RZ ;  /* 0x000000090c009224 */ /* 0x000fe200078e02ff */
[----:B------:R-:W-:Y:S02]  /*10c30*/  IADD3.X R3, R3, UR5, RZ, P3, !PT ;  /* 0x0000000503037c10 */ /* 0x000fe40009ffe4ff */
[----:B------:R-:W-:-:S03]  /*10c40*/  IADD3 R4, P3, R2, UR6, RZ ;  /* 0x0000000602047c10 */ /* 0x000fc6000ff7e0ff */
[----:B------:R-:W-:Y:S01]  /*10c50*/  STG.E.128 [R2.64], RZ ;  /* 0x000000ff02007986 */ /* 0x000fe2000c101d10 */
[----:B------:R-:W-:-:S03]  /*10c60*/  IADD3.X R5, R3, UR5, RZ, P3, !PT ;  /* 0x0000000503057c10 */ /* 0x000fc60009ffe4ff */
[----:B------:R1:W-:Y:S04]  /*10c70*/  STG.E.128 [R2.64+0x80], RZ ;  /* 0x000080ff02007986 */ /* 0x0003e8000c101d10 */
[----:B------:R-:W-:Y:S04]  /*10c80*/  STG.E.128 [R4.64], RZ ;  /* 0x000000ff04007986 */ /* 0x000fe8000c101d10 */
[----:B------:R2:W-:Y:S01]  /*10c90*/  STG.E.128 [R4.64+0x80], RZ ;  /* 0x000080ff04007986 */ /* 0x0005e2000c101d10 */
[----:B-1----:R-:W-:Y:S01]  /*10ca0*/  @!P2 IMAD.MOV.U32 R2, RZ, RZ, 0x7f800000 ;  /* 0x7f800000ff02a424 */ /* 0x002fe200078e00ff */
[----:B------:R-:W-:-:S04]  /*10cb0*/  @!P1 IADD3 R3, P0, R0, R11, RZ ;  /* 0x0000000b00039210 */ /* 0x000fc80007f1e0ff */
[----:B------:R1:W-:Y:S01]  /*10cc0*/  @!P2 STG.E [R6.64], R2 ;  /* 0x000000020600a986 */ /* 0x0003e2000c101910 */
[-C--:B--2---:R-:W-:Y:S02]  /*10cd0*/  @!P5 IMAD R4, R13, R9.reuse, RZ ;  /* 0x000000090d04d224 */ /* 0x084fe400078e02ff */
[----:B------:R-:W-:Y:S01]  /*10ce0*/  @!P4 IMAD R5, R14, R9, RZ ;  /* 0x000000090e05c224 */ /* 0x000fe200078e02ff */
[----:B-1----:R-:W-:Y:S02]  /*10cf0*/  IADD3 R7, R8, 0x40, RZ ;  /* 0x0000004008077810 */ /* 0x002fe40007ffe0ff */
[----:B------:R-:W-:Y:S02]  /*10d00*/  @!P1 LEA.HI.X.SX32 R6, R0, R10, 0x1, P0 ;  /* 0x0000000a00069211 */ /* 0x000fe400000f0eff */
[----:B------:R-:W-:Y:S02]  /*10d10*/  @!P1 LEA R2, P2, R3, c[0x0][0x200], 0x2 ;  /* 0x0000800003029a11 */ /* 0x000fe400078410ff */
[----:B------:R-:W-:-:S02]  /*10d20*/  @!P5 IADD3 R0, P0, R4, R11, RZ ;  /* 0x0000000b0400d210 */ /* 0x000fc40007f1e0ff */
[----:B------:R-:W-:Y:S02]  /*10d30*/  ISETP.GE.OR P3, PT, R7, R18, P6 ;  /* 0x000000120700720c */ /* 0x000fe40003766670 */
[----:B------:R-:W-:Y:S02]  /*10d40*/  @!P1 LEA.HI.X R3, R3, c[0x0][0x204], R6, 0x2, P2 ;  /* 0x0000810003039a11 */ /* 0x000fe400010f1406 */
[----:B------:R-:W-:Y:S02]  /*10d50*/  @!P5 LEA.HI.X.SX32 R12, R4, R10, 0x1, P0 ;  /* 0x0000000a040cd211 */ /* 0x000fe400000f0eff */
[----:B------:R-:W-:Y:S02]  /*10d60*/  @!P5 LEA R16, P2, R0, c[0x0][0x200], 0x2 ;  /* 0x000080000010da11 */ /* 0x000fe400078410ff */
[----:B------:R-:W-:Y:S02]  /*10d70*/  IADD3 R6, R8, 0x50, RZ ;  /* 0x0000005008067810 */ /* 0x000fe40007ffe0ff */
[----:B------:R-:W-:-:S02]  /*10d80*/  @!P4 IADD3 R4, P0, R5, R11, RZ ;  /* 0x0000000b0504c210 */ /* 0x000fc40007f1e0ff */
[----:B------:R-:W-:Y:S01]  /*10d90*/  @!P5 LEA.HI.X R17, R0, c[0x0][0x204], R12, 0x2, P2 ;  /* 0x000081000011da11 */ /* 0x000fe200010f140c */
[----:B------:R-:W-:Y:S01]  /*10da0*/  @!P1 IMAD.MOV.U32 R0, RZ, RZ, 0x7f800000 ;  /* 0x7f800000ff009424 */ /* 0x000fe200078e00ff */
[----:B------:R-:W-:Y:S02]  /*10db0*/  ISETP.GE.OR P2, PT, R6, R18, P6 ;  /* 0x000000120600720c */ /* 0x000fe40003746670 */
[----:B------:R-:W-:Y:S01]  /*10dc0*/  @!P4 LEA.HI.X.SX32 R13, R5, R10, 0x1, P0 ;  /* 0x0000000a050dc211 */ /* 0x000fe200000f0eff */
[----:B------:R-:W-:Y:S01]  /*10dd0*/  @!P3 IMAD R5, R7, R9, RZ ;  /* 0x000000090705b224 */ /* 0x000fe200078e02ff */
[----:B------:R-:W-:Y:S01]  /*10de0*/  @!P4 LEA R14, P0, R4, c[0x0][0x200], 0x2 ;  /* 0x00008000040eca11 */ /* 0x000fe200078010ff */
[----:B------:R1:W-:Y:S01]  /*10df0*/  @!P1 STG.E [R2.64], R0 ;  /* 0x0000000002009986 */ /* 0x0003e2000c101910 */
[----:B------:R-:W-:Y:S02]  /*10e00*/  IADD3 R12, R8, 0x60, RZ ;  /* 0x00000060080c7810 */ /* 0x000fe40007ffe0ff */
[----:B------:R-:W-:Y:S01]  /*10e10*/  @!P4 LEA.HI.X R15, R4, c[0x0][0x204], R13, 0x2, P0 ;  /* 0x00008100040fca11 */ /* 0x000fe200000f140d */
[----:B------:R-:W-:Y:S01]  /*10e20*/  @!P3 IMAD.MOV.U32 R13, RZ, RZ, 0x7f800000 ;  /* 0x7f800000ff0db424 */ /* 0x000fe200078e00ff */
[----:B------:R-:W-:-:S02]  /*10e30*/  ISETP.GE.OR P1, PT, R12, R18, P6 ;  /* 0x000000120c00720c */ /* 0x000fc40003726670 */
[----:B-1----:R-:W-:Y:S01]  /*10e40*/  @!P3 IADD3 R0, P0, R5, R11, RZ ;  /* 0x0000000b0500b210 */ /* 0x002fe20007f1e0ff */
[----:B------:R-:W-:-:S10]  /*10e50*/  @!P2 IMAD R2, R6, R9, RZ ;  /* 0x000000090602a224 */ /* 0x000fd400078e02ff */
[----:B------:R-:W-:Y:S01]  /*10e60*/  @!P1 IMAD R3, R12, R9, RZ ;  /* 0x000000090c039224 */ /* 0x000fe200078e02ff */
[----:B------:R-:W-:Y:S01]  /*10e70*/  @!P3 LEA.HI.X.SX32 R5, R5, R10, 0x1, P0 ;  /* 0x0000000a0505b211 */ /* 0x000fe200000f0eff */
[----:B------:R-:W-:Y:S01]  /*10e80*/  @!P5 IMAD.MOV.U32 R12, RZ, RZ, 0x7f800000 ;  /* 0x7f800000ff0cd424 */ /* 0x000fe200078e00ff */
[----:B------:R-:W-:-:S04]  /*10e90*/  @!P3 LEA R6, P0, R0, c[0x0][0x200], 0x2 ;  /* 0x000080000006ba11 */ /* 0x000fc800078010ff */
[----:B------:R-:W-:Y:S01]  /*10ea0*/  @!P3 LEA.HI.X R7, R0, c[0x0][0x204], R5, 0x2, P0 ;  /* 0x000081000007ba11 */ /* 0x000fe200000f1405 */
[----:B------:R1:W-:Y:S01]  /*10eb0*/  @!P5 STG.E [R16.64], R12 ;  /* 0x0000000c1000d986 */ /* 0x0003e2000c101910 */
[----:B------:R-:W-:-:S04]  /*10ec0*/  @!P2 IADD3 R0, P0, R2, R11, RZ ;  /* 0x0000000b0200a210 */ /* 0x000fc80007f1e0ff */
[----:B------:R-:W-:Y:S02]  /*10ed0*/  @!P2 LEA.HI.X.SX32 R2, R2, R10, 0x1, P0 ;  /* 0x0000000a0202a211 */ /* 0x000fe400000f0eff */
[----:B------:R-:W-:-:S04]  /*10ee0*/  @!P2 LEA R4, P0, R0, c[0x0][0x200], 0x2 ;  /* 0x000080000004aa11 */ /* 0x000fc800078010ff */
[----:B------:R-:W-:Y:S02]  /*10ef0*/  @!P2 LEA.HI.X R5, R0, c[0x0][0x204], R2, 0x2, P0 ;  /* 0x000081000005aa11 */ /* 0x000fe400000f1402 */
[----:B------:R-:W-:-:S04]  /*10f00*/  @!P1 IADD3 R0, P0, R3, R11, RZ ;  /* 0x0000000b03009210 */ /* 0x000fc80007f1e0ff */
[----:B------:R-:W-:Y:S02]  /*10f10*/  @!P1 LEA.HI.X.SX32 R3, R3, R10, 0x1, P0 ;  /* 0x0000000a03039211 */ /* 0x000fe400000f0eff */
[----:B------:R-:W-:-:S04]  /*10f20*/  @!P1 LEA R2, P0, R0, c[0x0][0x200], 0x2 ;  /* 0x0000800000029a11 */ /* 0x000fc800078010ff */
[----:B------:R-:W-:Y:S01]  /*10f30*/  @!P1 LEA.HI.X R3, R0, c[0x0][0x204], R3, 0x2, P0 ;  /* 0x0000810000039a11 */ /* 0x000fe200000f1403 */
[----:B------:R-:W-:Y:S02]  /*10f40*/  @!P4 IMAD.MOV.U32 R0, RZ, RZ, 0x7f800000 ;  /* 0x7f800000ff00c424 */ /* 0x000fe400078e00ff */
[----:B-1----:R-:W-:-:S03]  /*10f50*/  @!P2 IMAD.MOV.U32 R12, RZ, RZ, 0x7f800000 ;  /* 0x7f800000ff0ca424 */ /* 0x002fc600078e00ff */
[----:B------:R1:W-:Y:S04]  /*10f60*/  @!P4 STG.E [R14.64], R0 ;  /* 0x000000000e00c986 */ /* 0x0003e8000c101910 */
[----:B------:R-:W-:Y:S04]  /*10f70*/  @!P3 STG.E [R6.64], R13 ;  /* 0x0000000d0600b986 */ /* 0x000fe8000c101910 */
[----:B------:R-:W-:Y:S01]  /*10f80*/  @!P2 STG.E [R4.64], R12 ;  /* 0x0000000c0400a986 */ /* 0x000fe2000c101910 */
[----:B-1----:R-:W-:-:S05]  /*10f90*/  @!P1 IMAD.MOV.U32 R0, RZ, RZ, 0x7f800000 ;  /* 0x7f800000ff009424 */ /* 0x002fca00078e00ff */
[----:B------:R1:W-:Y:S02]  /*10fa0*/  @!P1 STG.E [R2.64], R0 ;  /* 0x0000000002009986 */ /* 0x0003e4000c101910 */
[----:B-1----:R-:W-:-:S04]  /*10fb0*/  IADD3 R0, R8, 0x70, RZ ;  /* 0x0000007008007810 */ /* 0x002fc80007ffe0ff */
[----:B------:R-:W-:-:S13]  /*10fc0*/  ISETP.GE.OR P6, PT, R0, R18, P6 ;  /* 0x000000120000720c */ /* 0x000fda00037c6670 */
[----:B------:R-:W-:Y:S05]  /*10fd0*/  @P6 EXIT ;  /* 0x000000000000694d */ /* 0x000fea0003800000 */
[----:B------:R-:W-:-:S05]  /*10fe0*/  IMAD R0, R0, R9, RZ ;  /* 0x0000000900007224 */ /* 0x000fca00078e02ff */
[----:B------:R-:W-:-:S04]  /*10ff0*/  IADD3 R3, P0, R0, R11, RZ ;  /* 0x0000000b00037210 */ /* 0x000fc80007f1e0ff */
[----:B------:R-:W-:Y:S02]  /*11000*/  LEA.HI.X.SX32 R0, R0, R10, 0x1, P0 ;  /* 0x0000000a00007211 */ /* 0x000fe400000f0eff */
[----:B------:R-:W-:-:S04]  /*11010*/  LEA R2, P0, R3, c[0x0][0x200], 0x2 ;  /* 0x0000800003027a11 */ /* 0x000fc800078010ff */
[----:B------:R-:W-:Y:S01]  /*11020*/  LEA.HI.X R3, R3, c[0x0][0x204], R0, 0x2, P0 ;  /* 0x0000810003037a11 */ /* 0x000fe200000f1400 */
[----:B------:R-:W-:-:S05]  /*11030*/  IMAD.MOV.U32 R0, RZ, RZ, 0x7f800000 ;  /* 0x7f800000ff007424 */ /* 0x000fca00078e00ff */
[----:B------:R-:W-:Y:S01]  /*11040*/  STG.E [R2.64], R0 ;  /* 0x0000000002007986 */ /* 0x000fe2000c101910 */
[----:B------:R-:W-:Y:S05]  /*11050*/  EXIT ;  /* 0x000000000000794d */ /* 0x000fea0003800000 */
.L_x_11:
[----:B------:R-:W-:-:S00]  /*11060*/  BRA `(.L_x_11) ;  /* 0xfffffff000007947 */ /* 0x000fc0000383ffff */
[----:B------:R-:W-:-:S00]  /*11070*/  NOP ;  /* 0x0000000000007918 */ /* 0x000fc00000000000 */
        /* <DEDUP_REMOVED lines=8> */
.L_x_1392:


//--------------------- .text._ZN5flash16flash_fwd_kernelI23Flash_fwd_kernel_traitsILi128ELi128ELi64ELi4ELb0ELb0EN7cutlass6half_tE19Flash_kernel_traitsILi128ELi128ELi64ELi4ES3_EELb0ELb1ELb0ELb0ELb1ELb1ELb1ELb0EEEvNS_16Flash_fwd_paramsE --------------------------
	.section	.text._ZN5flash16flash_fwd_kernelI23Flash_fwd_kernel_traitsILi128ELi128ELi64ELi4ELb0ELb0EN7cutlass6half_tE19Flash_kernel_traitsILi128ELi128ELi64ELi4ES3_EELb0ELb1ELb0ELb0ELb1ELb1ELb1ELb0EEEvNS_16Flash_fwd_paramsE,"ax",@progbits
	.sectioninfo	@"SHI_REGISTERS=255"
	.align	128
        .global         _ZN5flash16flash_fwd_kernelI23Flash_fwd_kernel_traitsILi128ELi128ELi64ELi4ELb0ELb0EN7cutlass6half_tE19Flash_kernel_traitsILi128ELi128ELi64ELi4ES3_EELb0ELb1ELb0ELb0ELb1ELb1ELb1ELb0EEEvNS_16Flash_fwd_paramsE
        .type           _ZN5flash16flash_fwd_kernelI23Flash_fwd_kernel_traitsILi128ELi128ELi64ELi4ELb0ELb0EN7cutlass6half_tE19Flash_kernel_traitsILi128ELi128ELi64ELi4ES3_EELb0ELb1ELb0ELb0ELb1ELb1ELb1ELb0EEEvNS_16Flash_fwd_paramsE,@function
        .size           _ZN5flash16flash_fwd_kernelI23Flash_fwd_kernel_traitsILi128ELi128ELi64ELi4ELb0ELb0EN7cutlass6half_tE19Flash_kernel_traitsILi128ELi128ELi64ELi4ES3_EELb0ELb1ELb0ELb0ELb1ELb1ELb1ELb0EEEvNS_16Flash_fwd_paramsE,(.L_x_1393 - _ZN5flash16flash_fwd_kernelI23Flash_fwd_kernel_traitsILi128ELi128ELi64ELi4ELb0ELb0EN7cutlass6half_tE19Flash_kernel_traitsILi128ELi128ELi64ELi4ES3_EELb0ELb1ELb0ELb0ELb1ELb1ELb1ELb0EEEvNS_16Flash_fwd_paramsE)
        .other          _ZN5flash16flash_fwd_kernelI23Flash_fwd_kernel_traitsILi128ELi128ELi64ELi4ELb0ELb0EN7cutlass6half_tE19Flash_kernel_traitsILi128ELi128ELi64ELi4ES3_EELb0ELb1ELb0ELb0ELb1ELb1ELb1ELb0EEEvNS_16Flash_fwd_paramsE,@"STO_CUDA_ENTRY STV_DEFAULT"
_ZN5flash16flash_fwd_kernelI23Flash_fwd_kernel_traitsILi128ELi128ELi64ELi4ELb0ELb0EN7cutlass6half_tE19Flash_kernel_traitsILi128ELi128ELi64ELi4ES3_EELb0ELb1ELb0ELb0ELb1ELb1ELb1ELb0EEEvNS_16Flash_fwd_paramsE:
.text._ZN5flash16flash_fwd_kernelI23Flash_fwd_kernel_traitsILi128ELi128ELi64ELi4ELb0ELb0EN7cutlass6half_tE19Flash_kernel_traitsILi128ELi128ELi64ELi4ES3_EELb0ELb1ELb0ELb0ELb1ELb1ELb1ELb0EEEvNS_16Flash_fwd_paramsE:
        /* <DEDUP_REMOVED lines=37> */
[----:B------:R-:W-:-:S13]  /*0250*/  ISETP.GE.AND P0, PT, R208, 0x1, PT ;  /* 0x00000001d000780c */ /* 0x000fda0003f06270 */
        /* <DEDUP_REMOVED lines=29> */
[C---:B------:R-:W-:Y:S01]  /*0430*/  SHF.L.U32 R3, R4.reuse, 0x6, RZ ;  /* 0x0000000604037819 */ /* 0x040fe200000006ff */
[----:B------:R-:W-:Y:S01]  /*0440*/  IMAD.IADD R0, R159, 0x1, -R11 ;  /* 0x000000019f007824 */ /* 0x000fe200078e0a0b */
[----:B------:R-:W-:Y:S01]  /*0450*/  IADD3 R8, P0, R4, R9, RZ ;  /* 0x0000000904087210 */ /* 0x000fe20007f1e0ff */
[----:B------:R-:W-:Y:S01]  /*0460*/  IMAD.SHL.U32 R2, R68, 0x8, RZ ;  /* 0x0000000844027824 */ /* 0x000fe200078e00ff */
[----:B------:R-:W-:Y:S01]  /*0470*/  LOP3.LUT R3, R3, 0x1c0, RZ, 0xc0, !PT ;  /* 0x000001c003037812 */ /* 0x000fe200078ec0ff */
[----:B------:R-:W-:Y:S01]  /*0480*/  IMAD.WIDE R26, R13, 0x80, R4 ;  /* 0x000000800d1a7825 */ /* 0x000fe200078e0204 */
[----:B------:R-:W-:Y:S01]  /*0490*/  SHF.R.S32.HI R4, RZ, 0x1f, R0 ;  /* 0x0000001fff047819 */ /* 0x000fe20000011400 */
[----:B------:R-:W-:Y:S01]  /*04a0*/  USHF.L.U32 UR11, UR8, 0x5, URZ ;  /* 0x00000005080b7899 */ /* 0x000fe2000800063f */
[----:B------:R-:W-:Y:S01]  /*04b0*/  SHF.R.U32.HI R11, RZ, 0x3, R3 ;  /* 0x00000003ff0b7819 */ /* 0x000fe20000011603 */
[----:B------:R-:W-:Y:S01]  /*04c0*/  UMOV UR10, 0x5 ;  /* 0x00000005000a7882 */ /* 0x000fe20000000000 */
[----:B------:R-:W-:Y:S01]  /*04d0*/  LOP3.LUT R3, R3, 0x38, R2, 0xf8, !PT ;  /* 0x0000003803037812 */ /* 0x000fe200078ef802 */
[----:B------:R-:W-:Y:S01]  /*04e0*/  USHF.L.U64.HI UR9, UR8, UR10, UR9 ;  /* 0x0000000a08097299 */ /* 0x000fe20008010209 */
[----:B------:R-:W-:Y:S01]  /*04f0*/  LEA.HI R16, R4, R0, RZ, 0x3 ;  /* 0x0000000004107211 */ /* 0x000fe200078f18ff */
[----:B------:R-:W-:Y:S01]  /*0500*/  USHF.L.U32 UR8, UR6, 0x5, URZ ;  /* 0x0000000506087899 */ /* 0x000fe2000800063f */
[----:B-1----:R-:W-:Y:S01]  /*0510*/  IADD3 R6, R6, 0xffffffe, RZ ;  /* 0x0ffffffe06067810 */ /* 0x002fe20007ffe0ff */
[----:B------:R-:W-:Y:S01]  /*0520*/  USHF.L.U64.HI UR6, UR6, UR10, UR7 ;  /* 0x0000000a06067299 */ /* 0x000fe20008010207 */
[----:B------:R-:W-:Y:S01]  /*0530*/  SHF.R.S32.HI R10, RZ, 0x4, R12 ;  /* 0x00000004ff0a7819 */ /* 0x000fe2000001140c */
[----:B------:R-:W-:Y:S01]  /*0540*/  USHF.L.U32 UR7, UR4, 0x5, URZ ;  /* 0x0000000504077899 */ /* 0x000fe2000800063f */
[----:B------:R-:W1:Y:S01]  /*0550*/  F2I.FTZ.U32.TRUNC.NTZ R7, R6 ;  /* 0x0000000600077305 */ /* 0x000e62000021f000 */
[----:B------:R-:W-:Y:S01]  /*0560*/  LOP3.LUT R11, R3, R11, RZ, 0x3c, !PT ;  /* 0x0000000b030b7212 */ /* 0x000fe200078e3cff */
[----:B------:R-:W-:Y:S01]  /*0570*/  USHF.L.U64.HI UR4, UR4, UR10, UR5 ;  /* 0x0000000a04047299 */ /* 0x000fe20008010205 */
[----:B------:R-:W-:Y:S01]  /*0580*/  LOP3.LUT R4, R16, 0xfffffff8, RZ, 0xc0, !PT ;  /* 0xfffffff810047812 */ /* 0x000fe200078ec0ff */
[----:B------:R-:W-:Y:S01]  /*0590*/  STL.64 [R1+0x48], R26 ;  /* 0x0000481a01007387 */ /* 0x000fe20000100a00 */
[----:B------:R-:W-:-:S02]  /*05a0*/  LEA.HI R3, R12, R10, RZ, 0x1 ;  /* 0x0000000a0c037211 */ /* 0x000fc400078f08ff */
[----:B------:R-:W-:Y:S02]  /*05b0*/  IADD3 R69, R0, -R4, RZ ;  /* 0x8000000400457210 */ /* 0x000fe40007ffe0ff */
[----:B------:R-:W-:Y:S02]  /*05c0*/  LOP3.LUT R3, R3, 0xfffffffe, RZ, 0xc0, !PT ;  /* 0xfffffffe03037812 */ /* 0x000fe400078ec0ff */
[----:B------:R-:W-:Y:S02]  /*05d0*/  LEA.HI.X.SX32 R9, R9, R5, 0x1, P0 ;  /* 0x0000000509097211 */ /* 0x000fe400000f0eff */
[----:B------:R-:W-:Y:S01]  /*05e0*/  LEA.HI R5, R20, R159, RZ, 0x6 ;  /* 0x0000009f14057211 */ /* 0x000fe200078f30ff */
[----:B------:R-:W-:Y:S01]  /*05f0*/  IMAD.IADD R15, R10, 0x1, -R3 ;  /* 0x000000010a0f7824 */ /* 0x000fe200078e0a03 */
[----:B------:R-:W-:Y:S01]  /*0600*/  IABS R10, R24 ;  /* 0x00000018000a7213 */ /* 0x000fe20000000000 */
[----:B------:R-:W-:Y:S01]  /*0610*/  IMAD R4, R9, c[0x0][0x198], RZ ;  /* 0x0000660009047a24 */ /* 0x000fe200078e02ff */
[----:B-1----:R-:W-:Y:S01]  /*0620*/  IADD3 R6, RZ, -R7, RZ ;  /* 0x80000007ff067210 */ /* 0x002fe20007ffe0ff */
[----:B------:R-:W-:Y:S01]  /*0630*/  IMAD.SHL.U32 R5, R5, 0x8, RZ ;  /* 0x0000000805057824 */ /* 0x000fe200078e00ff */
[----:B------:R-:W-:-:S02]  /*0640*/  SHF.R.S32.HI R22, RZ, 0x1f, R23 ;  /* 0x0000001fff167819 */ /* 0x000fc40000011417 */
[----:B------:R-:W-:Y:S01]  /*0650*/  SHF.R.S32.HI R3, RZ, 0x1f, R2 ;  /* 0x0000001fff037819 */ /* 0x000fe20000011402 */
[----:B------:R-:W-:Y:S01]  /*0660*/  IMAD R0, R6, R21, RZ ;  /* 0x0000001506007224 */ /* 0x000fe200078e02ff */
[----:B------:R-:W-:Y:S01]  /*0670*/  LOP3.LUT R247, R11, 0x7ffffe00, R5, 0xf8, !PT ;  /* 0x7ffffe000bf77812 */ /* 0x000fe200078ef805 */
[----:B------:R-:W-:Y:S01]  /*0680*/  IMAD.MOV.U32 R6, RZ, RZ, RZ ;  /* 0x000000ffff067224 */ /* 0x000fe200078e00ff */
[----:B------:R-:W-:Y:S01]  /*0690*/  SHF.R.S32.HI R25, RZ, 0x1f, R24 ;  /* 0x0000001fff197819 */ /* 0x000fe20000011418 */
[----:B------:R-:W-:Y:S01]  /*06a0*/  IMAD.SHL.U32 R5, R68, 0x40, RZ ;  /* 0x0000004044057824 */ /* 0x000fe200078e00ff */
[----:B------:R-:W-:Y:S01]  /*06b0*/  ISETP.NE.AND P2, PT, RZ, c[0x0][0x1c8], PT ;  /* 0x00007200ff007a0c */ /* 0x000fe20003f45270 */
[----:B------:R-:W-:Y:S01]  /*06c0*/  IMAD.HI.U32 R6, R7, R0, R6 ;  /* 0x0000000007067227 */ /* 0x000fe200078e0006 */
[----:B------:R-:W-:Y:S02]  /*06d0*/  SHF.L.U32 R247, R247, 0x1, RZ ;  /* 0x00000001f7f77819 */ /* 0x000fe400000006ff */
[----:B------:R-:W-:Y:S01]  /*06e0*/  LEA.HI R164, R20, R159, RZ, 0x5 ;  /* 0x0000009f14a47211 */ /* 0x000fe200078f28ff */
[----:B------:R-:W-:-:S02]  /*06f0*/  IMAD R0, R9, c[0x0][0x1a0], RZ ;  /* 0x0000680009007a24 */ /* 0x000fc400078e02ff */
[----:B------:R-:W-:Y:S01]  /*0700*/  IMAD.HI.U32 R12, R6, R10, RZ ;  /* 0x0000000a060c7227 */ /* 0x000fe200078e00ff */
[----:B------:R-:W-:Y:S02]  /*0710*/  LOP3.LUT R6, R5, 0x1c0, RZ, 0xc0, !PT ;  /* 0x000001c005067812 */ /* 0x000fe400078ec0ff */
[----:B------:R-:W-:Y:S01]  /*0720*/  SHF.R.S32.HI R158, RZ, 0x5, R164 ;  /* 0x00000005ff9e7819 */ /* 0x000fe200000114a4 */
[----:B------:R-:W-:Y:S01]  /*0730*/  IMAD R13, R8, c[0x0][0x1a4], R0 ;  /* 0x00006900080d7a24 */ /* 0x000fe200078e0200 */
[----:B------:R-:W-:Y:S01]  /*0740*/  IADD3 R7, -R12, RZ, RZ ;  /* 0x000000ff0c077210 */ /* 0x000fe20007ffe1ff */
[----:B------:R-:W-:Y:S02]  /*0750*/  IMAD R14, R22, c[0x0][0x178], RZ ;  /* 0x00005e00160e7a24 */ /* 0x000fe400078e02ff */
[----:B------:R-:W-:Y:S02]  /*0760*/  IMAD R11, R8, c[0x0][0x19c], R4 ;  /* 0x00006700080b7a24 */ /* 0x000fe400078e0204 */
[----:B------:R-:W-:Y:S01]  /*0770*/  IMAD R0, R21, R7, R10 ;  /* 0x0000000715007224 */ /* 0x000fe200078e020a */
[----:B------:R-:W-:Y:S01]  /*0780*/  LOP3.LUT R10, R6, 0x8, R17, 0xf8, !PT ;  /* 0x00000008060a7812 */ /* 0x000fe200078ef811 */
[----:B------:R-:W-:Y:S01]  /*0790*/  IMAD.WIDE.U32 R4, R8, c[0x0][0x198], R2 ;  /* 0x0000660008047a25 */ /* 0x000fe200078e0002 */
[----:B------:R-:W-:-:S02]  /*07a0*/  SHF.R.U32.HI R6, RZ, 0x3, R6 ;  /* 0x00000003ff067819 */ /* 0x000fc40000011606 */
[----:B------:R-:W-:Y:S01]  /*07b0*/  ISETP.GT.U32.AND P0, PT, R21, R0, PT ;  /* 0x000000001500720c */ /* 0x000fe20003f04070 */
[----:B------:R-:W-:-:S04]  /*07c0*/  IMAD.WIDE.U32 R8, R8, c[0x0][0x1a0], R2 ;  /* 0x0000680008087a25 */ /* 0x000fc800078e0002 */
[C---:B------:R-:W-:Y:S02]  /*07d0*/  IMAD R14, R23.reuse, c[0x0][0x17c], R14 ;  /* 0x00005f00170e7a24 */ /* 0x040fe400078e020e */
[----:B------:R-:W-:-:S04]  /*07e0*/  IMAD.WIDE.U32 R2, R23, c[0x0][0x178], R2 ;  /* 0x00005e0017027a25 */ /* 0x000fc800078e0002 */
[----:B------:R-:W-:Y:S01]  /*07f0*/  IMAD.IADD R7, R3, 0x1, R14 ;  /* 0x0000000103077824 */ /* 0x000fe200078e020e */
[----:B------:R-:W-:Y:S01]  /*0800*/  LOP3.LUT R14, R10, R6, RZ, 0x3c, !PT ;  /* 0x000000060a0e7212 */ /* 0x000fe200078e3cff */
[----:B------:R-:W-:Y:S01]  /*0810*/  IMAD.IADD R5, R5, 0x1, R11 ;  /* 0x0000000105057824 */ /* 0x000fe200078e020b */
[----:B------:R-:W-:Y:S01]  /*0820*/  @!P0 IADD3 R0, R0, -R21, RZ ;  /* 0x8000001500008210 */ /* 0x000fe20007ffe0ff */
[----:B------:R-:W-:Y:S01]  /*0830*/  IMAD.MOV.U32 R6, RZ, RZ, R2 ;  /* 0x000000ffff067224 */ /* 0x000fe200078e0002 */
[----:B------:R-:W-:Y:S01]  /*0840*/  IADD3 R3, R9, R13, RZ ;  /* 0x0000000d09037210 */ /* 0x000fe20007ffe0ff */
[----:B------:R-:W-:Y:S01]  /*0850*/  IMAD R11, R25, c[0x0][0x1a8], RZ ;  /* 0x00006a00190b7a24 */ /* 0x000fe200078e02ff */
[----:B------:R-:W-:Y:S01]  /*0860*/  ISETP.GE.U32.AND P3, PT, R0, R21, PT ;  /* 0x000000150000720c */ /* 0x000fe20003f66070 */
[----:B------:R-:W-:Y:S01]  /*0870*/  IMAD.MOV.U32 R2, RZ, RZ, R8 ;  /* 0x000000ffff027224 */ /* 0x000fe200078e0008 */
[----:B------:R-:W-:Y:S01]  /*0880*/  @!P0 IADD3 R12, R12, 0x1, RZ ;  /* 0x000000010c0c8810 */ /* 0x000fe20007ffe0ff */
[----:B------:R-:W-:-:S02]  /*0890*/  IMAD R11, R24, c[0x0][0x1ac], R11 ;  /* 0x00006b00180b7a24 */ /* 0x000fc400078e020b */
[----:B------:R-:W-:-:S04]  /*08a0*/  IMAD.WIDE.U32 R8, R24, c[0x0][0x1a8], R6 ;  /* 0x00006a0018087a25 */ /* 0x000fc800078e0006 */
[----:B------:R-:W-:-:S04]  /*08b0*/  IMAD.WIDE.U32 R6, R23, c[0x0][0x180], R4 ;  /* 0x0000600017067a25 */ /* 0x000fc800078e0004 */
[----:B------:R-:W-:Y:S01]  /*08c0*/  IMAD R10, R22, c[0x0][0x180], RZ ;  /* 0x00006000160a7a24 */ /* 0x000fe200078e02ff */
[----:B------:R-:W-:Y:S01]  /*08d0*/  @P3 IADD3 R12, R12, 0x1, RZ ;  /* 0x000000010c0c3810 */ /* 0x000fe20007ffe0ff */
[----:B------:R-:W-:-:S04]  /*08e0*/  IMAD.WIDE.U32 R4, R23, c[0x0][0x188], R2 ;  /* 0x0000620017047a25 */ /* 0x000fc800078e0002 */
[----:B------:R-:W-:Y:S02]  /*08f0*/  IMAD.IADD R3, R9, 0x1, R11 ;  /* 0x0000000109037824 */ /* 0x000fe400078e020b */
[----:B------:R-:W-:Y:S02]  /*0900*/  IMAD R0, R27, c[0x0][0x190], RZ ;  /* 0x000064001b007a24 */ /* 0x000fe400078e02ff */
[----:B------:R-:W-:Y:S01]  /*0910*/  IMAD.MOV.U32 R2, RZ, RZ, R8 ;  /* 0x000000ffff027224 */ /* 0x000fe200078e0008 */
[----:B------:R-:W-:Y:S01]  /*0920*/  MOV R8, R4 ;  /* 0x0000000400087202 */ /* 0x000fe20000000f00 */
[----:B------:R-:W-:Y:S02]  /*0930*/  IMAD R10, R23, c[0x0][0x184], R10 ;  /* 0x00006100170a7a24 */ /* 0x000fe400078e020a */
[C---:B------:R-:W-:Y:S02]  /*0940*/  IMAD R0, R26.reuse, c[0x0][0x194], R0 ;  /* 0x000065001a007a24 */ /* 0x040fe400078e0200 */
[----:B------:R-:W-:-:S04]  /*0950*/  IMAD.WIDE.U32 R2, R26, c[0x0][0x190], R2 ;  /* 0x000064001a027a25 */ /* 0x000fc800078e0002 */
[----:B------:R-:W-:Y:S02]  /*0960*/  IMAD.IADD R11, R7, 0x1, R10 ;  /* 0x00000001070b7824 */ /* 0x000fe400078e020a */
[----:B------:R-:W-:Y:S01]  /*0970*/  IMAD.MOV.U32 R10, RZ, RZ, R6 ;  /* 0x000000ffff0a7224 */ /* 0x000fe200078e0006 */
[----:B------:R-:W-:Y:S01]  /*0980*/  LEA R6, P0, R2, c[0x0][0x160], 0x1 ;  /* 0x0000580002067a11 */ /* 0x000fe200078008ff */
[----:B------:R-:W-:Y:S02]  /*0990*/  IMAD.IADD R0, R3, 0x1, R0 ;  /* 0x0000000103007824 */ /* 0x000fe400078e0200 */
[----:B------:R-:W-:-:S03]  /*09a0*/  IMAD R13, R22, c[0x0][0x188], RZ ;  /* 0x00006200160d7a24 */ /* 0x000fc600078e02ff */
[----:B------:R-:W-:Y:S01]  /*09b0*/  LEA.HI.X R7, R2, c[0x0][0x164], R0, 0x1, P0 ;  /* 0x0000590002077a11 */ /* 0x000fe200000f0c00 */
[----:B------:R-:W-:Y:S01]  /*09c0*/  IMAD.MOV.U32 R0, RZ, RZ, R12 ;  /* 0x000000ffff007224 */ /* 0x000fe200078e000c */
[----:B------:R-:W-:Y:S01]  /*09d0*/  IADD3 R4, P0, R6, UR11, RZ ;  /* 0x0000000b06047c10 */ /* 0x000fe2000ff1e0ff */
[----:B------:R-:W-:Y:S02]  /*09e0*/  IMAD R13, R23, c[0x0][0x18c], R13 ;  /* 0x00006300170d7a24 */ /* 0x000fe400078e020d */
[----:B------:R-:W-:Y:S01]  /*09f0*/  @!P1 IMAD.MOV R0, RZ, RZ, -R0 ;  /* 0x000000ffff009224 */ /* 0x000fe200078e0a00 */
[----:B------:R-:W-:Y:S01]  /*0a00*/  @!P2 LOP3.LUT R0, RZ, c[0x0][0x1c8], RZ, 0x33, !PT ;  /* 0x00007200ff00aa12 */ /* 0x000fe200078e33ff */
[----:B------:R1:W-:Y:S01]  /*0a10*/  LDGSTS.E.BYPASS.LTC128B.128 [R247], [R6.64] ;  /* 0x0000000006f77fae */ /* 0x0003e2000b901d50 */
[----:B------:R-:W-:Y:S02]  /*0a20*/  IADD3 R9, R5, R13, RZ ;  /* 0x0000000d05097210 */ /* 0x000fe40007ffe0ff */
[----:B------:R-:W-:Y:S01]  /*0a30*/  IADD3.X R5, R7, UR9, RZ, P0, !PT ;  /* 0x0000000907057c10 */ /* 0x000fe200087fe4ff */
[----:B------:R1:W-:Y:S01]  /*0a40*/  LDGSTS.E.BYPASS.LTC128B.128 [R247+0x4000], [R6.64+0x80] ;  /* 0x0400008006f77fae */ /* 0x0003e2000b901d50 */
[----:B------:R-:W-:Y:S01]  /*0a50*/  IADD3 R2, P0, R4, UR11, RZ ;  /* 0x0000000b04027c10 */ /* 0x000fe2000ff1e0ff */
[C---:B------:R-:W-:Y:S01]  /*0a60*/  IMAD.WIDE.U32 R24, R0.reuse, c[0x0][0x1b0], R10 ;  /* 0x00006c0000187a25 */ /* 0x040fe200078e000a */
[----:B------:R-:W-:Y:S01]  /*0a70*/  SHF.R.S32.HI R12, RZ, 0x1f, R0 ;  /* 0x0000001fff0c7819 */ /* 0x000fe20000011400 */
[----:B------:R2:W-:Y:S01]  /*0a80*/  LDGSTS.E.BYPASS.LTC128B.128 [R247+0x800], [R4.64] ;  /* 0x0080000004f77fae */ /* 0x0005e2000b901d50 */
[----:B------:R-:W-:Y:S01]  /*0a90*/  IADD3.X R3, R5, UR9, RZ, P0, !PT ;  /* 0x0000000905037c10 */ /* 0x000fe200087fe4ff */
[----:B------:R-:W-:Y:S01]  /*0aa0*/  IMAD.WIDE.U32 R22, R0, c[0x0][0x1b8], R8 ;  /* 0x00006e0000167a25 */ /* 0x000fe200078e0008 */
[----:B------:R-:W-:Y:S01]  /*0ab0*/  MOV R166, R24 ;  /* 0x0000001800a67202 */ /* 0x000fe20000000f00 */
        /* <DEDUP_REMOVED lines=11> */
[----:B---3--:R-:W-:Y:S01]  /*0b70*/  IMAD R3, R12, c[0x0][0x1b8], RZ ;  /* 0x00006e000c037a24 */ /* 0x008fe200078e02ff */
        /* <DEDUP_REMOVED lines=10> */
[----:B------:R-:W-:Y:S01]  /*0c20*/  IMAD.IADD R11, R23, 0x1, R10 ;  /* 0x00000001170b7824 */ /* 0x000fe200078e020a */
[----:B------:R-:W-:-:S02]  /*0c30*/  MOV R10, R22 ;  /* 0x00000016000a7202 */ /* 0x000fc40000000f00 */
        /* <DEDUP_REMOVED lines=13> */
[----:B---3--:R-:W-:Y:S01]  /*0d10*/  IADD3 R4, P0, R6, UR8, RZ ;  /* 0x0000000806047c10 */ /* 0x008fe2000ff1e0ff */
        /* <DEDUP_REMOVED lines=12> */
[----:B---3--:R-:W-:-:S04]  /*0de0*/  IADD3 R6, P0, R2, UR8, RZ ;  /* 0x0000000802067c10 */ /* 0x008fc8000ff1e0ff */
[----:B------:R-:W-:-:S05]  /*0df0*/  IADD3.X R7, R3, UR6, RZ, P0, !PT ;  /* 0x0000000603077c10 */ /* 0x000fca00087fe4ff */
[----:B------:R3:W-:Y:S04]  /*0e00*/  LDGSTS.E.BYPASS.LTC128B.128 [R247+0x9800], [R6.64] ;  /* 0x0980000006f77fae */ /* 0x0007e8000b901d50 */
[----:B------:R3:W-:Y:S04]  /*0e10*/  LDGSTS.E.BYPASS.LTC128B.128 [R247+0xb800], [R6.64+0x80] ;  /* 0x0b80008006f77fae */ /* 0x0007e8000b901d50 */
[----:B------:R-:W0:Y:S01]  /*0e20*/  LDGDEPBAR ;  /* 0x00000000000079af */ /* 0x000e220000000000 */
[----:B-1----:R-:W-:-:S05]  /*0e30*/  IMAD.WIDE.U32 R2, R135, UR15, R10 ;  /* 0x0000000f87027c25 */ /* 0x002fca000f8e000a */
[----:B----4-:R-:W-:Y:S02]  /*0e40*/  IADD3 R5, R3, R19, RZ ;  /* 0x0000001303057210 */ /* 0x010fe40007ffe0ff */
[----:B------:R-:W-:Y:S02]  /*0e50*/  LEA R4, P0, R2, c[0x0][0x170], 0x1 ;  /* 0x00005c0002047a11 */ /* 0x000fe400078008ff */
[----:B------:R-:W-:Y:S02]  /*0e60*/  LOP3.LUT R3, R0, 0x1c0, RZ, 0xc0, !PT ;  /* 0x000001c000037812 */ /* 0x000fe400078ec0ff */
[----:B------:R-:W-:Y:S02]  /*0e70*/  LEA.HI.X R5, R2, c[0x0][0x174], R5, 0x1, P0 ;  /* 0x00005d0002057a11 */ /* 0x000fe400000f0c05 */
[----:B------:R-:W-:Y:S02]  /*0e80*/  SHF.R.U32.HI R2, RZ, 0x3, R3 ;  /* 0x00000003ff027819 */ /* 0x000fe40000011603 */
[C---:B------:R-:W-:Y:S01]  /*0e90*/  LEA R0, R15.reuse, R14, 0x9 ;  /* 0x0000000e0f007211 */ /* 0x040fe200078e48ff */
[----:B---3--:R-:W-:Y:S01]  /*0ea0*/  IMAD.SHL.U32 R6, R15, 0x8, RZ ;  /* 0x000000080f067824 */ /* 0x008fe200078e00ff */
[----:B------:R-:W-:-:S04]  /*0eb0*/  DEPBAR.LE SB0, 0x0 ;  /* 0x000080000000791a */ /* 0x000fc80000000000 */
[----:B------:R-:W-:Y:S01]  /*0ec0*/  BAR.SYNC.DEFER_BLOCKING 0x0 ;  /* 0x0000000000007b1d */ /* 0x000fe20000010000 */
[----:B------:R-:W-:Y:S01]  /*0ed0*/  LOP3.LUT R6, R3, 0x8, R6, 0xf8, !PT ;  /* 0x0000000803067812 */ /* 0x000fe200078ef806 */
[----:B------:R-:W-:Y:S01]  /*0ee0*/  IMAD.SHL.U32 R3, R16, 0x40, RZ ;  /* 0x0000004010037824 */ /* 0x000fe200078e00ff */
[----:B------:R-:W-:Y:S02]  /*0ef0*/  LEA R234, R0, 0x8000, 0x1 ;  /* 0x0000800000ea7811 */ /* 0x000fe400078e08ff */
[----:B------:R-:W-:Y:S02]  /*0f00*/  LOP3.LUT R134, R6, R2, RZ, 0x3c, !PT ;  /* 0x0000000206867212 */ /* 0x000fe400078e3cff */
[----:B------:R-:W-:Y:S02]  /*0f10*/  IADD3 R2, P0, R4, UR7, RZ ;  /* 0x0000000704027c10 */ /* 0x000fe4000ff1e0ff */
[----:B------:R-:W-:Y:S02]  /*0f20*/  LOP3.LUT R133, R3, 0xfffffe00, RZ, 0xc0, !PT ;  /* 0xfffffe0003857812 */ /* 0x000fe400078ec0ff */
[----:B------:R-:W-:-:S02]  /*0f30*/  IADD3.X R3, R5, UR4, RZ, P0, !PT ;  /* 0x0000000405037c10 */ /* 0x000fc400087fe4ff */
[----:B------:R-:W-:Y:S02]  /*0f40*/  IADD3 R6, P0, R2, UR7, RZ ;  /* 0x0000000702067c10 */ /* 0x000fe4000ff1e0ff */
[----:B------:R-:W-:Y:S02]  /*0f50*/  IADD3 R239, R234, 0x20, RZ ;  /* 0x00000020eaef7810 */ /* 0x000fe40007ffe0ff */
        /* <DEDUP_REMOVED lines=10> */
[----:B-1----:R-:W-:-:S02]  /*1000*/  LEA R5, R158, R133, 0xa ;  /* 0x000000859e057211 */ /* 0x002fc400078e50ff */
[----:B------:R-:W-:-:S03]  /*1010*/  IADD3 R4, P0, R6, UR7, RZ ;  /* 0x0000000706047c10 */ /* 0x000fc6000ff1e0ff */
[----:B---3--:R-:W-:Y:S01]  /*1020*/  IMAD.IADD R2, R5, 0x1, R134 ;  /* 0x0000000105027824 */ /* 0x008fe200078e0286 */
[----:B------:R-:W-:Y:S01]  /*1030*/  IADD3.X R5, R7, UR4, RZ, P0, !PT ;  /* 0x0000000407057c10 */ /* 0x000fe200087fe4ff */
[----:B------:R-:W-:Y:S01]  /*1040*/  IMAD.SHL.U32 R3, R0, 0x2, RZ ;  /* 0x0000000200037824 */ /* 0x000fe200078e00ff */
[----:B------:R-:W-:Y:S02]  /*1050*/  LOP3.LUT P0, RZ, R68, 0x2, RZ, 0xc0, !PT ;  /* 0x0000000244ff7812 */ /* 0x000fe4000780c0ff */
[----:B------:R-:W-:Y:S01]  /*1060*/  SHF.L.U32 R235, R2, 0x1, RZ ;  /* 0x0000000102eb7819 */ /* 0x000fe200000006ff */
[----:B------:R1:W-:Y:S01]  /*1070*/  LDGSTS.E.BYPASS.LTC128B.128 [R247+0xd800], [R4.64] ;  /* 0x0d80000004f77fae */ /* 0x0003e2000b901d50 */
[----:B------:R-:W-:-:S03]  /*1080*/  MOV R2, 0x40 ;  /* 0x0000004000027802 */ /* 0x000fc60000000f00 */
[----:B------:R1:W-:Y:S04]  /*1090*/  LDGSTS.E.BYPASS.LTC128B.128 [R247+0xf800], [R4.64+0x80] ;  /* 0x0f80008004f77fae */ /* 0x0003e8000b901d50 */
[----:B------:R-:W-:Y:S02]  /*10a0*/  LDSM.16.M88.4 R12, [R235] ;  /* 0x00000000eb0c783b */ /* 0x000fe40000000200 */
[----:B------:R-:W-:Y:S02]  /*10b0*/  @P0 IADD3 R239, R234, -0x20, RZ ;  /* 0xffffffe0eaef0810 */ /* 0x000fe40007ffe0ff */
[----:B------:R-:W3:Y:S01]  /*10c0*/  LDSM.16.M88.4 R32, [R3+0x8000] ;  /* 0x008000000320783b */ /* 0x000ee20000000200 */
[----:B------:R-:W-:Y:S02]  /*10d0*/  LOP3.LUT P0, RZ, R68, 0x4, RZ, 0xc0, !PT ;  /* 0x0000000444ff7812 */ /* 0x000fe4000780c0ff */
[C---:B------:R-:W-:Y:S01]  /*10e0*/  IADD3 R246, R239.reuse, 0x800, RZ ;  /* 0x00000800eff67810 */ /* 0x040fe20007ffe0ff */
[----:B--2---:R-:W2:Y:S01]  /*10f0*/  LDSM.16.M88.4 R8, [R235+0x2000] ;  /* 0x00200000eb08783b */ /* 0x004ea20000000200 */
[----:B------:R-:W-:-:S02]  /*1100*/  IADD3 R245, R239, 0x1000, RZ ;  /* 0x00001000eff57810 */ /* 0x000fc40007ffe0ff */
[C---:B------:R-:W-:Y:S01]  /*1110*/  IADD3 R244, R239.reuse, 0x1800, RZ ;  /* 0x00001800eff47810 */ /* 0x040fe20007ffe0ff */
[----:B------:R-:W5:Y:S01]  /*1120*/  LDSM.16.M88.4 R28, [R3+0x8800] ;  /* 0x00880000031c783b */ /* 0x000f620000000200 */
[C---:B------:R-:W-:Y:S02]  /*1130*/  IADD3 R243, R239.reuse, 0x2000, RZ ;  /* 0x00002000eff37810 */ /* 0x040fe40007ffe0ff */
[C---:B------:R-:W-:Y:S01]  /*1140*/  IADD3 R242, R239.reuse, 0x2800, RZ ;  /* 0x00002800eff27810 */ /* 0x040fe20007ffe0ff */
[----:B------:R-:W4:Y:S01]  /*1150*/  LDSM.16.M88.4 R24, [R3+0x9000] ;  /* 0x009000000318783b */ /* 0x000f220000000200 */
[C---:B------:R-:W-:Y:S02]  /*1160*/  IADD3 R241, R239.reuse, 0x3000, RZ ;  /* 0x00003000eff17810 */ /* 0x040fe40007ffe0ff */
[----:B------:R-:W-:Y:S01]  /*1170*/  IADD3 R240, R239, 0x3800, RZ ;  /* 0x00003800eff07810 */ /* 0x000fe20007ffe0ff */
[----:B------:R-:W4:Y:S01]  /*1180*/  LDSM.16.M88.4 R16, [R3+0x9800] ;  /* 0x009800000310783b */ /* 0x000f220000000200 */
[----:B-1----:R-:W-:-:S03]  /*1190*/  MOV R4, 0x20 ;  /* 0x0000002000047802 */ /* 0x002fc60000000f00 */
[----:B------:R-:W-:Y:S01]  /*11a0*/  LDSM.16.M88.4 R60, [R239+0x800] ;  /* 0x00080000ef3c783b */ /* 0x000fe20000000200 */
[----:B------:R-:W-:-:S03]  /*11b0*/  SEL R4, R4, 0xffffffe0, !P1 ;  /* 0xffffffe004047807 */ /* 0x000fc60004800000 */
[----:B------:R-:W-:Y:S01]  /*11c0*/  LDSM.16.M88.4 R64, [R239] ;  /* 0x00000000ef40783b */ /* 0x000fe20000000200 */
[----:B------:R-:W-:Y:S01]  /*11d0*/  LOP3.LUT P1, RZ, R69, 0x4, RZ, 0xc0, !PT ;  /* 0x0000000445ff7812 */ /* 0x000fe2000782c0ff */
[C---:B------:R-:W-:Y:S02]  /*11e0*/  IMAD.IADD R236, R235.reuse, 0x1, R4 ;  /* 0x00000001ebec7824 */ /* 0x040fe400078e0204 */
[----:B------:R-:W-:Y:S01]  /*11f0*/  LDSM.16.M88.4 R56, [R239+0x1000] ;  /* 0x00100000ef38783b */ /* 0x000fe20000000200 */
[C---:B------:R-:W-:Y:S02]  /*1200*/  SEL R0, R2.reuse, 0xffffffc0, !P1 ;  /* 0xffffffc002007807 */ /* 0x040fe40004800000 */
[----:B------:R-:W-:Y:S01]  /*1210*/  SEL R2, R2, 0xffffffc0, !P0 ;  /* 0xffffffc002027807 */ /* 0x000fe20004000000 */
[----:B------:R-:W1:Y:S01]  /*1220*/  LDSM.16.M88.4 R20, [R236+0x2000] ;  /* 0x00200000ec14783b */ /* 0x000e620000000200 */
[----:B------:R-:W-:Y:S01]  /*1230*/  IADD3 R237, R236, R0, RZ ;  /* 0x00000000eced7210 */ /* 0x000fe20007ffe0ff */
[----:B------:R-:W-:Y:S01]  /*1240*/  IMAD.IADD R238, R235, 0x1, R0 ;  /* 0x00000001ebee7824 */ /* 0x000fe200078e0200 */
[----:B------:R-:W-:Y:S01]  /*1250*/  IADD3 R233, R234, R2, RZ ;  /* 0x00000002eae97210 */ /* 0x000fe20007ffe0ff */
[----:B------:R-:W1:Y:S01]  /*1260*/  LDSM.16.M88.4 R52, [R239+0x1800] ;  /* 0x00180000ef34783b */ /* 0x000e620000000200 */
[----:B------:R-:W-:Y:S01]  /*1270*/  IMAD.IADD R232, R2, 0x1, R239 ;  /* 0x0000000102e87824 */ /* 0x000fe200078e02ef */
[----:B------:R-:W-:Y:S01]  /*1280*/  ISETP.NE.AND P0, PT, R208, 0x1, PT ;  /* 0x00000001d000780c */ /* 0x000fe20003f05270 */
[-C--:B---3--:R-:W-:Y:S01]  /*1290*/  HMMA.16816.F32 R116, R12, R32.reuse, RZ ;  /* 0x000000200c74723c */ /* 0x088fe200000018ff */
[----:B------:R-:W-:Y:S04]  /*12a0*/  LDSM.16.M88.4 R68, [R3+0xa000] ;  /* 0x00a000000344783b */ /* 0x000fe80000000200 */
[----:B------:R-:W0:Y:S03]  /*12b0*/  LDGDEPBAR ;  /* 0x00000000000079af */ /* 0x000e260000000000 */
[C---:B--2---:R-:W-:Y:S08]  /*12c0*/  HMMA.16816.F32 R48, R8.reuse, R32, RZ ;  /* 0x000000200830723c */ /* 0x044ff000000018ff */
[-C--:B------:R-:W-:Y:S08]  /*12d0*/  HMMA.16816.F32 R72, R8, R34.reuse, RZ ;  /* 0x000000220848723c */ /* 0x080ff000000018ff */
[----:B------:R-:W-:Y:S08]  /*12e0*/  HMMA.16816.F32 R112, R12, R34, RZ ;  /* 0x000000220c70723c */ /* 0x000ff000000018ff */
[C---:B-----5:R-:W-:Y:S08]  /*12f0*/  HMMA.16816.F32 R44, R8.reuse, R28, RZ ;  /* 0x0000001c082c723c */ /* 0x060ff000000018ff */
[C---:B----4-:R-:W-:Y:S08]  /*1300*/  HMMA.16816.F32 R40, R8.reuse, R24, RZ ;  /* 0x000000180828723c */ /* 0x050ff000000018ff */
[C---:B------:R-:W-:Y:S08]  /*1310*/  HMMA.16816.F32 R36, R8.reuse, R16, RZ ;  /* 0x000000100824723c */ /* 0x040ff000000018ff */
[C---:B------:R-:W-:Y:S08]  /*1320*/  HMMA.16816.F32 R32, R8.reuse, R30, RZ ;  /* 0x0000001e0820723c */ /* 0x040ff000000018ff */
[C---:B------:R-:W-:Y:S08]  /*1330*/  HMMA.16816.F32 R84, R8.reuse, R26, RZ ;  /* 0x0000001a0854723c */ /* 0x040ff000000018ff */
[----:B------:R-:W-:Y:S01]  /*1340*/  HMMA.16816.F32 R80, R8, R18, RZ ;  /* 0x000000120850723c */ /* 0x000fe200000018ff */
[----:B------:R-:W2:Y:S07]  /*1350*/  LDSM.16.M88.4 R8, [R236] ;  /* 0x00000000ec08783b */ /* 0x000eae0000000200 */
[C---:B------:R-:W-:Y:S08]  /*1360*/  HMMA.16816.F32 R92, R12.reuse, R16, RZ ;  /* 0x000000100c5c723c */ /* 0x040ff000000018ff */
[----:B------:R-:W-:Y:S01]  /*1370*/  HMMA.16816.F32 R76, R12, R18, RZ ;  /* 0x000000120c4c723c */ /* 0x000fe200000018ff */
[----:B------:R-:W-:Y:S07]  /*1380*/  LDSM.16.M88.4 R16, [R238] ;  /* 0x00000000ee10783b */ /* 0x000fee0000000200 */
[----:B-1----:R-:W-:Y:S01]  /*1390*/  HMMA.16816.F32 R144, R20, R62, R32 ;  /* 0x0000003e1490723c */ /* 0x002fe20000001820 */
[----:B------:R-:W1:Y:S07]  /*13a0*/  LDSM.16.M88.4 R32, [R233] ;  /* 0x00000000e920783b */ /* 0x000e6e0000000200 */
[C---:B------:R-:W-:Y:S08]  /*13b0*/  HMMA.16816.F32 R108, R12.reuse, R28, RZ ;  /* 0x0000001c0c6c723c */ /* 0x040ff000000018ff */
[C---:B------:R-:W-:Y:S01]  /*13c0*/  HMMA.16816.F32 R104, R12.reuse, R30, RZ ;  /* 0x0000001e0c68723c */ /* 0x040fe200000018ff */
[----:B------:R-:W-:Y:S07]  /*13d0*/  LDSM.16.M88.4 R28, [R233+0x800] ;  /* 0x00080000e91c783b */ /* 0x000fee0000000200 */
[C---:B------:R-:W-:Y:S08]  /*13e0*/  HMMA.16816.F32 R100, R12.reuse, R24, RZ ;  /* 0x000000180c64723c */ /* 0x040ff000000018ff */
[----:B------:R-:W-:Y:S01]  /*13f0*/  HMMA.16816.F32 R96, R12, R26, RZ ;  /* 0x0000001a0c60723c */ /* 0x000fe200000018ff */
[----:B------:R-:W-:Y:S04]  /*1400*/  LDSM.16.M88.4 R12, [R238+0x2000] ;  /* 0x00200000ee0c783b */ /* 0x000fe80000000200 */
[----:B------:R-:W-:Y:S03]  /*1410*/  LDSM.16.M88.4 R24, [R233+0x1000] ;  /* 0x00100000e918783b */ /* 0x000fe60000000200 */
[C---:B------:R-:W-:Y:S08]  /*1420*/  HMMA.16816.F32 R88, R20.reuse, R64, R48 ;  /* 0x000000401458723c */ /* 0x040ff00000001830 */
[C---:B------:R-:W-:Y:S01]  /*1430*/  HMMA.16816.F32 R124, R20.reuse, R60, R44 ;  /* 0x0000003c147c723c */ /* 0x040fe2000000182c */
[----:B------:R-:W-:Y:S07]  /*1440*/  LDSM.16.M88.4 R44, [R232] ;  /* 0x00000000e82c783b */ /* 0x000fee0000000200 */
[C---:B------:R-:W-:Y:S01]  /*1450*/  HMMA.16816.F32 R120, R20.reuse, R56, R40 ;  /* 0x000000381478723c */ /* 0x040fe20000001828 */
[----:B------:R-:W-:Y:S07]  /*1460*/  LDSM.16.M88.4 R40, [R237] ;  /* 0x00000000ed28783b */ /* 0x000fee0000000200 */
[C---:B------:R-:W-:Y:S08]  /*1470*/  HMMA.16816.F32 R36, R20.reuse, R52, R36 ;  /* 0x000000341424723c */ /* 0x040ff00000001824 */
[C---:B------:R-:W-:Y:S08]  /*1480*/  HMMA.16816.F32 R72, R20.reuse, R66, R72 ;  /* 0x000000421448723c */ /* 0x040ff00000001848 */
[C---:B------:R-:W-:Y:S08]  /*1490*/  HMMA.16816.F32 R148, R20.reuse, R58, R84 ;  /* 0x0000003a1494723c */ /* 0x040ff00000001854 */
[----:B------:R-:W-:Y:S01]  /*14a0*/  HMMA.16816.F32 R140, R20, R54, R80 ;  /* 0x00000036148c723c */ /* 0x000fe20000001850 */
[----:B------:R-:W3:Y:S07]  /*14b0*/  LDSM.16.M88.4 R20, [R233+0x1800] ;  /* 0x00180000e914783b */ /* 0x000eee0000000200 */
[C---:B--2---:R-:W-:Y:S01]  /*14c0*/  HMMA.16816.F32 R48, R8.reuse, R64, R116 ;  /* 0x000000400830723c */ /* 0x044fe20000001874 */
[----:B------:R-:W-:Y:S07]  /*14d0*/  LDSM.16.M88.4 R116, [R232+0x1800] ;  /* 0x00180000e874783b */ /* 0x000fee0000000200 */
[C---:B------:R-:W-:Y:S08]  /*14e0*/  HMMA.16816.F32 R64, R8.reuse, R66, R112 ;  /* 0x000000420840723c */ /* 0x040ff00000001870 */
[----:B------:R-:W-:Y:S08]  /*14f0*/  HMMA.16816.F32 R112, R8, R62, R104 ;  /* 0x0000003e0870723c */ /* 0x000ff00000001868 */
[----:B-1----:R-:W-:Y:S08]  /*1500*/  HMMA.16816.F32 R48, R16, R32, R48 ;  /* 0x000000201030723c */ /* 0x002ff00000001830 */
[C---:B------:R-:W-:Y:S08]  /*1510*/  HMMA.16816.F32 R136, R8.reuse, R56, R100 ;  /* 0x000000380888723c */ /* 0x040ff00000001864 */
[C---:B------:R-:W-:Y:S08]  /*1520*/  HMMA.16816.F32 R104, R8.reuse, R58, R96 ;  /* 0x0000003a0868723c */ /* 0x040ff00000001860 */
[C---:B------:R-:W-:Y:S08]  /*1530*/  HMMA.16816.F32 R56, R8.reuse, R54, R76 ;  /* 0x000000360838723c */ /* 0x040ff0000000184c */
[C---:B------:R-:W-:Y:S08]  /*1540*/  HMMA.16816.F32 R108, R8.reuse, R60, R108 ;  /* 0x0000003c086c723c */ /* 0x040ff0000000186c */
[----:B------:R-:W-:Y:S01]  /*1550*/  HMMA.16816.F32 R128, R8, R52, R92 ;  /* 0x000000340880723c */ /* 0x000fe2000000185c */
[----:B------:R-:W1:Y:S04]  /*1560*/  LDSM.16.M88.4 R8, [R237+0x2000] ;  /* 0x00200000ed08783b */ /* 0x000e680000000200 */
[----:B------:R-:W-:Y:S03]  /*1570*/  LDSM.16.M88.4 R52, [R232+0x800] ;  /* 0x00080000e834783b */ /* 0x000fe60000000200 */
[C---:B---3--:R-:W-:Y:S01]  /*1580*/  HMMA.16816.F32 R76, R12.reuse, R20, R36 ;  /* 0x000000140c4c723c */ /* 0x048fe20000001824 */
[----:B------:R-:W2:Y:S04]  /*1590*/  LDSM.16.M88.4 R36, [R235+0x4000] ;  /* 0x00400000eb24783b */ /* 0x000ea80000000200 */
[----:B------:R-:W-:Y:S03]  /*15a0*/  LDSM.16.M88.4 R92, [R232+0x1000] ;  /* 0x00100000e85c783b */ /* 0x000fe60000000200 */
[C---:B------:R-:W-:Y:S08]  /*15b0*/  HMMA.16816.F32 R60, R12.reuse, R32, R88 ;  /* 0x000000200c3c723c */ /* 0x040ff00000001858 */
[C---:B------:R-:W-:Y:S08]  /*15c0*/  HMMA.16816.F32 R100, R12.reuse, R34, R72 ;  /* 0x000000220c64723c */ /* 0x040ff00000001848 */
[C---:B------:R-:W-:Y:S08]  /*15d0*/  HMMA.16816.F32 R96, R12.reuse, R28, R124 ;  /* 0x0000001c0c60723c */ /* 0x040ff0000000187c */
[C---:B------:R-:W-:Y:S08]  /*15e0*/  HMMA.16816.F32 R84, R12.reuse, R24, R120 ;  /* 0x000000180c54723c */ /* 0x040ff00000001878 */
[C---:B------:R-:W-:Y:S08]  /*15f0*/  HMMA.16816.F32 R88, R12.reuse, R30, R144 ;  /* 0x0000001e0c58723c */ /* 0x040ff00000001890 */
[C---:B------:R-:W-:Y:S08]  /*1600*/  HMMA.16816.F32 R80, R12.reuse, R26, R148 ;  /* 0x0000001a0c50723c */ /* 0x040ff00000001894 */
[----:B------:R-:W-:Y:S08]  /*1610*/  HMMA.16816.F32 R72, R12, R22, R140 ;  /* 0x000000160c48723c */ /* 0x000ff0000000188c */
[----:B------:R-:W-:Y:S01]  /*1620*/  HMMA.16816.F32 R12, R40, R44, R48 ;  /* 0x0000002c280c723c */ /* 0x000fe20000001830 */
[----:B------:R-:W-:Y:S07]  /*1630*/  LDSM.16.M88.4 R48, [R239+0x2000] ;  /* 0x00200000ef30783b */ /* 0x000fee0000000200 */
[C---:B------:R-:W-:Y:S01]  /*1640*/  HMMA.16816.F32 R64, R16.reuse, R34, R64 ;  /* 0x000000221040723c */ /* 0x040fe20000001840 */
[----:B------:R-:W3:Y:S07]  /*1650*/  LDSM.16.M88.4 R32, [R235+0x6000] ;  /* 0x00600000eb20783b */ /* 0x000eee0000000200 */
[C---:B------:R-:W-:Y:S08]  /*1660*/  HMMA.16816.F32 R108, R16.reuse, R28, R108 ;  /* 0x0000001c106c723c */ /* 0x040ff0000000186c */
[----:B------:R-:W-:Y:S01]  /*1670*/  HMMA.16816.F32 R112, R16, R30, R112 ;  /* 0x0000001e1070723c */ /* 0x000fe20000001870 */
[----:B------:R-:W4:Y:S07]  /*1680*/  LDSM.16.M88.4 R28, [R236+0x4000] ;  /* 0x00400000ec1c783b */ /* 0x000f2e0000000200 */
[----:B-1----:R-:W-:Y:S08]  /*1690*/  HMMA.16816.F32 R60, R8, R44, R60 ;  /* 0x0000002c083c723c */ /* 0x002ff0000000183c */
[----:B--2---:R-:W-:Y:S08]  /*16a0*/  HMMA.16816.F32 R12, R36, R68, R12 ;  /* 0x00000044240c723c */ /* 0x004ff0000000180c */
[C---:B------:R-:W-:Y:S08]  /*16b0*/  HMMA.16816.F32 R136, R16.reuse, R24, R136 ;  /* 0x000000181088723c */ /* 0x040ff00000001888 */
[C---:B------:R-:W-:Y:S01]  /*16c0*/  HMMA.16816.F32 R104, R16.reuse, R26, R104 ;  /* 0x0000001a1068723c */ /* 0x040fe20000001868 */
[----:B------:R-:W1:Y:S07]  /*16d0*/  LDSM.16.M88.4 R24, [R236+0x6000] ;  /* 0x00600000ec18783b */ /* 0x000e6e0000000200 */
[C---:B------:R-:W-:Y:S08]  /*16e0*/  HMMA.16816.F32 R128, R16.reuse, R20, R128 ;  /* 0x000000141080723c */ /* 0x040ff00000001880 */
[----:B------:R-:W-:Y:S01]  /*16f0*/  HMMA.16816.F32 R120, R16, R22, R56 ;  /* 0x000000161078723c */ /* 0x000fe20000001838 */
[----:B------:R-:W-:Y:S04]  /*1700*/  LDSM.16.M88.4 R20, [R238+0x4000] ;  /* 0x00400000ee14783b */ /* 0x000fe80000000200 */
[----:B------:R-:W-:Y:S03]  /*1710*/  LDSM.16.M88.4 R16, [R238+0x6000] ;  /* 0x00600000ee10783b */ /* 0x000fe60000000200 */
[-C--:B------:R-:W-:Y:S08]  /*1720*/  HMMA.16816.F32 R100, R8, R46.reuse, R100 ;  /* 0x0000002e0864723c */ /* 0x080ff00000001864 */
[----:B------:R-:W-:Y:S01]  /*1730*/  HMMA.16816.F32 R64, R40, R46, R64 ;  /* 0x0000002e2840723c */ /* 0x000fe20000001840 */
[----:B------:R-:W2:Y:S07]  /*1740*/  LDSM.16.M88.4 R44, [R233+0x2000] ;  /* 0x00200000e92c783b */ /* 0x000eae0000000200 */
[----:B---3--:R-:W-:Y:S08]  /*1750*/  HMMA.16816.F32 R60, R32, R68, R60 ;  /* 0x00000044203c723c */ /* 0x008ff0000000183c */
[----:B----4-:R-:W-:Y:S01]  /*1760*/  HMMA.16816.F32 R56, R28, R48, R12 ;  /* 0x000000301c38723c */ /* 0x010fe2000000180c */
[----:B------:R-:W-:Y:S07]  /*1770*/  LDSM.16.M88.4 R12, [R237+0x4000] ;  /* 0x00400000ed0c783b */ /* 0x000fee0000000200 */
[C---:B------:R-:W-:Y:S08]  /*1780*/  HMMA.16816.F32 R124, R8.reuse, R54, R88 ;  /* 0x00000036087c723c */ /* 0x040ff00000001858 */
[-C--:B------:R-:W-:Y:S08]  /*1790*/  HMMA.16816.F32 R96, R8, R52.reuse, R96 ;  /* 0x000000340860723c */ /* 0x080ff00000001860 */
[C---:B------:R-:W-:Y:S08]  /*17a0*/  HMMA.16816.F32 R88, R40.reuse, R52, R108 ;  /* 0x000000342858723c */ /* 0x040ff0000000186c */
[----:B------:R-:W-:Y:S01]  /*17b0*/  HMMA.16816.F32 R112, R40, R54, R112 ;  /* 0x000000362870723c */ /* 0x000fe20000001870 */
[----:B------:R-:W3:Y:S07]  /*17c0*/  LDSM.16.M88.4 R52, [R232+0x2000] ;  /* 0x00200000e834783b */ /* 0x000eee0000000200 */
[----:B------:R-:W-:Y:S08]  /*17d0*/  HMMA.16816.F32 R152, R8, R118, R72 ;  /* 0x000000760898723c */ /* 0x000ff00000001848 */
[----:B------:R-:W-:Y:S08]  /*17e0*/  HMMA.16816.F32 R72, R36, R70, R64 ;  /* 0x000000462448723c */ /* 0x000ff00000001840 */
[----:B-1----:R-:W-:Y:S08]  /*17f0*/  HMMA.16816.F32 R60, R24, R48, R60 ;  /* 0x00000030183c723c */ /* 0x002ff0000000183c */
[----:B--2---:R-:W-:Y:S01]  /*1800*/  HMMA.16816.F32 R64, R20, R44, R56 ;  /* 0x0000002c1440723c */ /* 0x004fe20000001838 */
[----:B------:R-:W1:Y:S07]  /*1810*/  LDSM.16.M88.4 R56, [R3+0xa800] ;  /* 0x00a800000338783b */ /* 0x000e6e0000000200 */
[C---:B------:R-:W-:Y:S08]  /*1820*/  HMMA.16816.F32 R140, R8.reuse, R92, R84 ;  /* 0x0000005c088c723c */ /* 0x040ff00000001854 */
[C---:B------:R-:W-:Y:S08]  /*1830*/  HMMA.16816.F32 R144, R8.reuse, R94, R80 ;  /* 0x0000005e0890723c */ /* 0x040ff00000001850 */
[----:B------:R-:W-:Y:S01]  /*1840*/  HMMA.16816.F32 R148, R8, R116, R76 ;  /* 0x000000740894723c */ /* 0x000fe2000000184c */
[----:B------:R-:W2:Y:S07]  /*1850*/  LDSM.16.M88.4 R8, [R237+0x6000] ;  /* 0x00600000ed08783b */ /* 0x000eae0000000200 */
[----:B------:R-:W-:Y:S08]  /*1860*/  HMMA.16816.F32 R76, R32, R70, R100 ;  /* 0x00000046204c723c */ /* 0x000ff00000001864 */
[----:B------:R-:W-:Y:S08]  /*1870*/  HMMA.16816.F32 R60, R16, R44, R60 ;  /* 0x0000002c103c723c */ /* 0x000ff0000000183c */
[----:B---3--:R-:W-:Y:S01]  /*1880*/  HMMA.16816.F32 R80, R12, R52, R64 ;  /* 0x000000340c50723c */ /* 0x008fe20000001840 */
[----:B------:R-:W3:Y:S07]  /*1890*/  LDSM.16.M88.4 R64, [R239+0x2800] ;  /* 0x00280000ef40783b */ /* 0x000eee0000000200 */
[-C--:B------:R-:W-:Y:S08]  /*18a0*/  HMMA.16816.F32 R68, R28, R50.reuse, R72 ;  /* 0x000000321c44723c */ /* 0x080ff00000001848 */
[----:B------:R-:W-:Y:S08]  /*18b0*/  HMMA.16816.F32 R76, R24, R50, R76 ;  /* 0x00000032184c723c */ /* 0x000ff0000000184c */
[----:B-1----:R-:W-:Y:S01]  /*18c0*/  HMMA.16816.F32 R72, R36, R56, R88 ;  /* 0x000000382448723c */ /* 0x002fe20000001858 */
[----:B------:R-:W-:-:S04]  /*18d0*/  FMUL.FTZ R2, R80, c[0x0][0x2ec] ;  /* 0x0000bb0050027a20 */ /* 0x000fc80000410000 */
[----:B------:R1:W4:Y:S03]  /*18e0*/  MUFU.TANH R199, R2 ;  /* 0x0000000200c77308 */ /* 0x0003260000002400 */
[C---:B------:R-:W-:Y:S08]  /*18f0*/  HMMA.16816.F32 R136, R40.reuse, R92, R136 ;  /* 0x0000005c2888723c */ /* 0x040ff00000001888 */
[----:B------:R-:W-:Y:S01]  /*1900*/  HMMA.16816.F32 R104, R40, R94, R104 ;  /* 0x0000005e2868723c */ /* 0x000fe20000001868 */
[----:B-1----:R-:W-:-:S07]  /*1910*/  FMUL.FTZ R2, R81, c[0x0][0x2ec] ;  /* 0x0000bb0051027a20 */ /* 0x002fce0000410000 */
[C---:B------:R-:W-:Y:S01]  /*1920*/  HMMA.16816.F32 R128, R40.reuse, R116, R128 ;  /* 0x000000742880723c */ /* 0x040fe20000001880 */
[----:B------:R1:W1:Y:S07]  /*1930*/  MUFU.TANH R198, R2 ;  /* 0x0000000200c67308 */ /* 0x00026e0000002400 */
[----:B------:R-:W-:Y:S01]  /*1940*/  HMMA.16816.F32 R120, R40, R118, R120 ;  /* 0x000000762878723c */ /* 0x000fe20000001878 */
[----:B------:R-:W5:Y:S07]  /*1950*/  LDSM.16.M88.4 R40, [R233+0x2800] ;  /* 0x00280000e928783b */ /* 0x000f6e0000000200 */
[----:B--2---:R-:W-:Y:S01]  /*1960*/  HMMA.16816.F32 R84, R8, R52, R60 ;  /* 0x000000340854723c */ /* 0x004fe2000000183c */
[----:B-1----:R-:W-:-:S04]  /*1970*/  FMUL.FTZ R2, R82, c[0x0][0x2ec] ;  /* 0x0000bb0052027a20 */ /* 0x002fc80000410000 */
[----:B------:R1:W2:Y:S03]  /*1980*/  MUFU.TANH R204, R2 ;  /* 0x0000000200cc7308 */ /* 0x0002a60000002400 */
[----:B------:R-:W-:Y:S08]  /*1990*/  HMMA.16816.F32 R48, R32, R56, R96 ;  /* 0x000000382030723c */ /* 0x000ff00000001860 */
[----:B------:R-:W-:Y:S01]  /*19a0*/  HMMA.16816.F32 R60, R20, R46, R68 ;  /* 0x0000002e143c723c */ /* 0x000fe20000001844 */
[----:B-1----:R-:W-:-:S07]  /*19b0*/  FMUL.FTZ R2, R83, c[0x0][0x2ec] ;  /* 0x0000bb0053027a20 */ /* 0x002fce0000410000 */
[----:B------:R-:W-:Y:S01]  /*19c0*/  HMMA.16816.F32 R68, R16, R46, R76 ;  /* 0x0000002e1044723c */ /* 0x000fe2000000184c */
[----:B------:R1:W1:Y:S07]  /*19d0*/  MUFU.TANH R197, R2 ;  /* 0x0000000200c57308 */ /* 0x00026e0000002400 */
[-C--:B---3--:R-:W-:Y:S08]  /*19e0*/  HMMA.16816.F32 R72, R28, R64.reuse, R72 ;  /* 0x000000401c48723c */ /* 0x088ff00000001848 */
[----:B------:R-:W-:Y:S01]  /*19f0*/  HMMA.16816.F32 R44, R24, R64, R48 ;  /* 0x00000040182c723c */ /* 0x000fe20000001830 */
[----:B------:R-:W3:Y:S01]  /*1a00*/  LDSM.16.M88.4 R48, [R232+0x2800] ;  /* 0x00280000e830783b */ /* 0x000ee20000000200 */
[----:B-1----:R-:W-:-:S04]  /*1a10*/  FMUL.FTZ R2, R84, c[0x0][0x2ec] ;  /* 0x0000bb0054027a20 */ /* 0x002fc80000410000 */
[----:B------:R1:W1:Y:S02]  /*1a20*/  MUFU.TANH R108, R2 ;  /* 0x00000002006c7308 */ /* 0x0002640000002400 */
[-C--:B------:R-:W-:Y:S01]  /*1a30*/  HMMA.16816.F32 R76, R12, R54.reuse, R60 ;  /* 0x000000360c4c723c */ /* 0x080fe2000000183c */
[----:B------:R-:W2:Y:S07]  /*1a40*/  LDSM.16.M88.4 R60, [R3+0xb000] ;  /* 0x00b00000033c783b */ /* 0x000eae0000000200 */
[----:B------:R-:W-:Y:S01]  /*1a50*/  HMMA.16816.F32 R80, R8, R54, R68 ;  /* 0x000000360850723c */ /* 0x000fe20000001844 */
[----:B-1----:R-:W-:-:S07]  /*1a60*/  FMUL.FTZ R2, R85, c[0x0][0x2ec] ;  /* 0x0000bb0055027a20 */ /* 0x002fce0000410000 */
[----:B------:R-:W-:Y:S01]  /*1a70*/  HMMA.16816.F32 R52, R36, R58, R112 ;  /* 0x0000003a2434723c */ /* 0x000fe20000001870 */
[----:B------:R1:W1:Y:S07]  /*1a80*/  MUFU.TANH R102, R2 ;  /* 0x0000000200667308 */ /* 0x00026e0000002400 */
[----:B-----5:R-:W-:Y:S08]  /*1a90*/  HMMA.16816.F32 R68, R20, R40, R72 ;  /* 0x000000281444723c */ /* 0x020ff00000001848 */
[----:B------:R-:W-:Y:S01]  /*1aa0*/  HMMA.16816.F32 R72, R32, R58, R124 ;  /* 0x0000003a2048723c */ /* 0x000fe2000000187c */
[----:B-1----:R-:W-:-:S04]  /*1ab0*/  FMUL.FTZ R2, R86, c[0x0][0x2ec] ;  /* 0x0000bb0056027a20 */ /* 0x002fc80000410000 */
[----:B------:R1:W1:Y:S03]  /*1ac0*/  MUFU.TANH R103, R2 ;  /* 0x0000000200677308 */ /* 0x0002660000002400 */
[----:B------:R-:W-:Y:S08]  /*1ad0*/  HMMA.16816.F32 R44, R16, R40, R44 ;  /* 0x00000028102c723c */ /* 0x000ff0000000182c */
[----:B------:R-:W-:Y:S01]  /*1ae0*/  HMMA.16816.F32 R56, R28, R66, R52 ;  /* 0x000000421c38723c */ /* 0x000fe20000001834 */
[----:B------:R-:W5:Y:S01]  /*1af0*/  LDSM.16.M88.4 R52, [R239+0x3000] ;  /* 0x00300000ef34783b */ /* 0x000f620000000200 */
[----:B-1----:R-:W-:-:S06]  /*1b00*/  FMUL.FTZ R2, R87, c[0x0][0x2ec] ;  /* 0x0000bb0057027a20 */ /* 0x002fcc0000410000 */
[----:B------:R-:W-:Y:S01]  /*1b10*/  HMMA.16816.F32 R72, R24, R66, R72 ;  /* 0x000000421848723c */ /* 0x000fe20000001848 */
[----:B------:R1:W1:Y:S07]  /*1b20*/  MUFU.TANH R101, R2 ;  /* 0x0000000200657308 */ /* 0x00026e0000002400 */
[----:B---3--:R-:W-:Y:S08]  /*1b30*/  HMMA.16816.F32 R84, R8, R48, R44 ;  /* 0x000000300854723c */ /* 0x008ff0000000182c */
[----:B------:R-:W-:Y:S01]  /*1b40*/  HMMA.16816.F32 R64, R20, R42, R56 ;  /* 0x0000002a1440723c */ /* 0x000fe20000001838 */
[----:B------:R-:W3:Y:S01]  /*1b50*/  LDSM.16.M88.4 R56, [R233+0x3000] ;  /* 0x00300000e938783b */ /* 0x000ee20000000200 */
[----:B-1----:R-:W-:-:S04]  /*1b60*/  FMUL.FTZ R2, R76, c[0x0][0x2ec] ;  /* 0x0000bb004c027a20 */ /* 0x002fc80000410000 */
[----:B------:R1:W1:Y:S02]  /*1b70*/  MUFU.TANH R196, R2 ;  /* 0x0000000200c47308 */ /* 0x0002640000002400 */
[----:B--2---:R-:W-:Y:S08]  /*1b80*/  HMMA.16816.F32 R44, R32, R60, R140 ;  /* 0x0000003c202c723c */ /* 0x004ff0000000188c */
[----:B------:R-:W-:Y:S01]  /*1b90*/  HMMA.16816.F32 R40, R16, R42, R72 ;  /* 0x0000002a1028723c */ /* 0x000fe20000001848 */
[----:B-1----:R-:W-:-:S07]  /*1ba0*/  FMUL.FTZ R2, R77, c[0x0][0x2ec] ;  /* 0x0000bb004d027a20 */ /* 0x002fce0000410000 */
[----:B------:R-:W-:Y:S01]  /*1bb0*/  HMMA.16816.F32 R72, R36, R62, R104 ;  /* 0x0000003e2448723c */ /* 0x000fe20000001868 */
[----:B------:R1:W2:Y:S11]  /*1bc0*/  MUFU.TANH R192, R2 ;  /* 0x0000000200c07308 */ /* 0x0002b60000002400 */
[----:B------:R-:W-:Y:S04]  /*1bd0*/  @!UPT UIADD3 URZ, URZ, URZ, URZ ;  /* 0x0000003f3f3ff290 */ /* 0x000fe8000fffe03f */
[----:B------:R-:W-:Y:S01]  /*1be0*/  HMMA.16816.F32 R88, R8, R50, R40 ;  /* 0x000000320858723c */ /* 0x000fe20000001828 */
[----:B------:R-:W2:Y:S01]  /*1bf0*/  LDSM.16.M88.4 R40, [R3+0xb800] ;  /* 0x00b800000328783b */ /* 0x000ea20000000200 */
[----:B-1----:R-:W-:-:S04]  /*1c00*/  FMUL.FTZ R2, R78, c[0x0][0x2ec] ;  /* 0x0000bb004e027a20 */ /* 0x002fc80000410000 */
[----:B------:R1:W1:Y:S02]  /*1c10*/  MUFU.TANH R191, R2 ;  /* 0x0000000200bf7308 */ /* 0x0002640000002400 */
[----:B-----5:R-:W-:Y:S01]  /*1c20*/  HMMA.16816.F32 R72, R28, R54, R72 ;  /* 0x000000361c48723c */ /* 0x020fe20000001848 */
[----:B-1----:R-:W-:-:S07]  /*1c30*/  FMUL.FTZ R2, R79, c[0x0][0x2ec] ;  /* 0x0000bb004f027a20 */ /* 0x002fce0000410000 */
[----:B------:R-:W-:Y:S01]  /*1c40*/  HMMA.16816.F32 R76, R12, R48, R68 ;  /* 0x000000300c4c723c */ /* 0x000fe20000001844 */
[----:B------:R1:W1:Y:S07]  /*1c50*/  MUFU.TANH R190, R2 ;  /* 0x0000000200be7308 */ /* 0x00026e0000002400 */
[----:B------:R-:W-:Y:S01]  /*1c60*/  HMMA.16816.F32 R68, R36, R60, R136 ;  /* 0x0000003c2444723c */ /* 0x000fe20000001888 */
[----:B-1----:R-:W-:-:S04]  /*1c70*/  FMUL.FTZ R2, R80, c[0x0][0x2ec] ;  /* 0x0000bb0050027a20 */ /* 0x002fc80000410000 */
[----:B------:R1:W1:Y:S11]  /*1c80*/  MUFU.TANH R100, R2 ;  /* 0x0000000200647308 */ /* 0x0002760000002400 */
[----:B------:R-:W-:Y:S08]  /*1c90*/  @!UPT UIADD3 URZ, URZ, URZ, URZ ;  /* 0x0000003f3f3ff290 */ /* 0x000ff0000fffe03f */
[----:B------:R-:W-:Y:S01]  /*1ca0*/  HMMA.16816.F32 R68, R28, R52, R68 ;  /* 0x000000341c44723c */ /* 0x000fe20000001844 */
[----:B-1----:R-:W-:-:S04]  /*1cb0*/  FMUL.FTZ R2, R81, c[0x0][0x2ec] ;  /* 0x0000bb0051027a20 */ /* 0x002fc80000410000 */
[----:B------:R1:W1:Y:S02]  /*1cc0*/  MUFU.TANH R99, R2 ;  /* 0x0000000200637308 */ /* 0x0002640000002400 */
[----:B-1----:R-:W-:-:S06]  /*1cd0*/  FMUL.FTZ R2, R82, c[0x0][0x2ec] ;  /* 0x0000bb0052027a20 */ /* 0x002fcc0000410000 */
[----:B------:R1:W1:Y:S02]  /*1ce0*/  MUFU.TANH R98, R2 ;  /* 0x0000000200627308 */ /* 0x0002640000002400 */
[----:B-1----:R-:W-:Y:S02]  /*1cf0*/  FMUL.FTZ R2, R83, c[0x0][0x2ec] ;  /* 0x0000bb0053027a20 */ /* 0x002fe40000410000 */
[----:B------:R-:W-:Y:S04]  /*1d00*/  HMMA.16816.F32 R80, R12, R50, R64 ;  /* 0x000000320c50723c */ /* 0x000fe80000001840 */
[----:B------:R1:W1:Y:S04]  /*1d10*/  MUFU.TANH R97, R2 ;  /* 0x0000000200617308 */ /* 0x0002680000002400 */
[----:B---3--:R-:W-:Y:S08]  /*1d20*/  HMMA.16816.F32 R64, R20, R56, R68 ;  /* 0x000000381440723c */ /* 0x008ff00000001844 */
[----:B------:R-:W-:Y:S01]  /*1d30*/  HMMA.16816.F32 R68, R32, R62, R144 ;  /* 0x0000003e2044723c */ /* 0x000fe20000001890 */
[----:B------:R-:W3:Y:S01]  /*1d40*/  LDSM.16.M88.4 R60, [R239+0x3800] ;  /* 0x00380000ef3c783b */ /* 0x000ee20000000200 */
[----:B-1----:R-:W-:-:S04]  /*1d50*/  FMUL.FTZ R2, R76, c[0x0][0x2ec] ;  /* 0x0000bb004c027a20 */ /* 0x002fc80000410000 */
[----:B------:R1:W1:Y:S02]  /*1d60*/  MUFU.TANH R189, R2 ;  /* 0x0000000200bd7308 */ /* 0x0002640000002400 */
[----:B-1----:R-:W-:Y:S11]  /*1d70*/  FMUL.FTZ R2, R77, c[0x0][0x2ec] ;  /* 0x0000bb004d027a20 */ /* 0x002ff60000410000 */
[----:B------:R-:W-:Y:S05]  /*1d80*/  @!UPT UIADD3 URZ, URZ, URZ, URZ ;  /* 0x0000003f3f3ff290 */ /* 0x000fea000fffe03f */
[----:B------:R-:W-:Y:S01]  /*1d90*/  HMMA.16816.F32 R68, R24, R54, R68 ;  /* 0x000000361844723c */ /* 0x000fe20000001844 */
[----:B------:R1:W1:Y:S02]  /*1da0*/  MUFU.TANH R188, R2 ;  /* 0x0000000200bc7308 */ /* 0x0002640000002400 */
[----:B-1----:R-:W-:-:S06]  /*1db0*/  FMUL.FTZ R2, R78, c[0x0][0x2ec] ;  /* 0x0000bb004e027a20 */ /* 0x002fcc0000410000 */
[----:B------:R1:W1:Y:S11]  /*1dc0*/  MUFU.TANH R179, R2 ;  /* 0x0000000200b37308 */ /* 0x0002760000002400 */
[----:B------:R-:W-:Y:S04]  /*1dd0*/  @!UPT UIADD3 URZ, URZ, URZ, URZ ;  /* 0x0000003f3f3ff290 */ /* 0x000fe8000fffe03f */
[----:B------:R-:W-:Y:S01]  /*1de0*/  HMMA.16816.F32 R68, R16, R58, R68 ;  /* 0x0000003a1044723c */ /* 0x000fe20000001844 */
[----:B-1----:R-:W-:-:S07]  /*1df0*/  FMUL.FTZ R2, R79, c[0x0][0x2ec] ;  /* 0x0000bb004f027a20 */ /* 0x002fce0000410000 */
[----:B------:R-:W-:Y:S01]  /*1e00*/  HMMA.16816.F32 R76, R24, R52, R44 ;  /* 0x00000034184c723c */ /* 0x000fe2000000182c */
[----:B------:R-:W1:Y:S01]  /*1e10*/  LDSM.16.M88.4 R44, [R232+0x3000] ;  /* 0x00300000e82c783b */ /* 0x000e620000000200 */
[----:B------:R5:W1:Y:S06]  /*1e20*/  MUFU.TANH R178, R2 ;  /* 0x0000000200b27308 */ /* 0x000a6c0000002400 */
[----:B------:R-:W-:Y:S08]  /*1e30*/  HMMA.16816.F32 R52, R20, R58, R72 ;  /* 0x0000003a1434723c */ /* 0x000ff00000001848 */
[----:B--2---:R-:W-:Y:S01]  /*1e40*/  HMMA.16816.F32 R72, R32, R40, R148 ;  /* 0x000000282048723c */ /* 0x004fe20000001894 */
[----:B-----5:R-:W-:-:S04]  /*1e50*/  FMUL.FTZ R2, R84, c[0x0][0x2ec] ;  /* 0x0000bb0054027a20 */ /* 0x020fc80000410000 */
[----:B------:R2:W1:Y:S03]  /*1e60*/  MUFU.TANH R96, R2 ;  /* 0x0000000200607308 */ /* 0x0004660000002400 */
[----:B------:R-:W-:Y:S01]  /*1e70*/  HMMA.16816.F32 R48, R16, R56, R76 ;  /* 0x000000381030723c */ /* 0x000fe2000000184c */
[----:B--2---:R-:W-:Y:S11]  /*1e80*/  FMUL.FTZ R2, R85, c[0x0][0x2ec] ;  /* 0x0000bb0055027a20 */ /* 0x004ff60000410000 */
[----:B------:R-:W-:Y:S04]  /*1e90*/  @!UPT UIADD3 URZ, URZ, URZ, URZ ;  /* 0x0000003f3f3ff290 */ /* 0x000fe8000fffe03f */
[----:B---3--:R-:W-:Y:S01]  /*1ea0*/  HMMA.16816.F32 R56, R24, R60, R72 ;  /* 0x0000003c1838723c */ /* 0x008fe20000001848 */
[----:B------:R2:W3:Y:S07]  /*1eb0*/  MUFU.TANH R95, R2 ;  /* 0x00000002005f7308 */ /* 0x0004ee0000002400 */
[----:B-1----:R-:W-:Y:S08]  /*1ec0*/  HMMA.16816.F32 R76, R12, R44, R64 ;  /* 0x0000002c0c4c723c */ /* 0x002ff00000001840 */
[----:B------:R-:W-:Y:S01]  /*1ed0*/  HMMA.16816.F32 R64, R36, R40, R128 ;  /* 0x000000282440723c */ /* 0x000fe20000001880 */
[----:B--2---:R-:W-:-:S04]  /*1ee0*/  FMUL.FTZ R2, R86, c[0x0][0x2ec] ;  /* 0x0000bb0056027a20 */ /* 0x004fc80000410000 */
[----:B------:R1:W2:Y:S03]  /*1ef0*/  MUFU.TANH R94, R2 ;  /* 0x00000002005e7308 */ /* 0x0002a60000002400 */
[----:B------:R-:W-:Y:S01]  /*1f00*/  HMMA.16816.F32 R68, R8, R46, R68 ;  /* 0x0000002e0844723c */ /* 0x000fe20000001844 */
[----:B-1----:R-:W-:Y:S11]  /*1f10*/  FMUL.FTZ R2, R87, c[0x0][0x2ec] ;  /* 0x0000bb0057027a20 */ /* 0x002ff60000410000 */
[----:B------:R-:W-:Y:S04]  /*1f20*/  @!UPT UIADD3 URZ, URZ, URZ, URZ ;  /* 0x0000003f3f3ff290 */ /* 0x000fe8000fffe03f */
[----:B------:R-:W-:Y:S01]  /*1f30*/  HMMA.16816.F32 R64, R28, R60, R64 ;  /* 0x0000003c1c40723c */ /* 0x000fe20000001840 */
[----:B------:R1:W1:Y:S07]  /*1f40*/  MUFU.TANH R93, R2 ;  /* 0x00000002005d7308 */ /* 0x00026e0000002400 */
[----:B------:R-:W-:Y:S02]  /*1f50*/  FMUL.FTZ R68, R68, c[0x0][0x2ec] ;  /* 0x0000bb0044447a20 */ /* 0x000fe40000410000 */
[----:B------:R-:W-:-:S02]  /*1f60*/  FMUL.FTZ R69, R69, c[0x0][0x2ec] ;  /* 0x0000bb0045457a20 */ /* 0x000fc40000410000 */
[----:B------:R-:W-:Y:S02]  /*1f70*/  FMUL.FTZ R70, R70, c[0x0][0x2ec] ;  /* 0x0000bb0046467a20 */ /* 0x000fe40000410000 */
[----:B------:R-:W2:Y:S01]  /*1f80*/  MUFU.TANH R68, R68 ;  /* 0x0000004400447308 */ /* 0x000ea20000002400 */
[----:B-1----:R-:W-:-:S07]  /*1f90*/  FMUL.FTZ R2, R80, c[0x0][0x2ec] ;  /* 0x0000bb0050027a20 */ /* 0x002fce0000410000 */
[----:B------:R1:W1:Y:S08]  /*1fa0*/  MUFU.TANH R177, R2 ;  /* 0x0000000200b17308 */ /* 0x0002700000002400 */
[----:B------:R-:W2:Y:S01]  /*1fb0*/  MUFU.TANH R69, R69 ;  /* 0x0000004500457308 */ /* 0x000ea20000002400 */
[----:B-1----:R-:W-:-:S07]  /*1fc0*/  FMUL.FTZ R2, R81, c[0x0][0x2ec] ;  /* 0x0000bb0051027a20 */ /* 0x002fce0000410000 */
[----:B------:R-:W1:Y:S08]  /*1fd0*/  MUFU.TANH R70, R70 ;  /* 0x0000004600467308 */ /* 0x000e700000002400 */
[----:B------:R5:W1:Y:S02]  /*1fe0*/  MUFU.TANH R176, R2 ;  /* 0x0000000200b07308 */ /* 0x000a640000002400 */
[----:B-----5:R-:W-:-:S06]  /*1ff0*/  FMUL.FTZ R2, R82, c[0x0][0x2ec] ;  /* 0x0000bb0052027a20 */ /* 0x020fcc0000410000 */
[----:B------:R5:W1:Y:S02]  /*2000*/  MUFU.TANH R175, R2 ;  /* 0x0000000200af7308 */ /* 0x000a640000002400 */
[----:B-----5:R-:W-:Y:S02]  /*2010*/  FMUL.FTZ R2, R83, c[0x0][0x2ec] ;  /* 0x0000bb0053027a20 */ /* 0x020fe40000410000 */
[----:B------:R-:W-:Y:S01]  /*2020*/  HMMA.16816.F32 R80, R8, R44, R48 ;  /* 0x0000002c0850723c */ /* 0x000fe20000001830 */
[----:B------:R-:W5:Y:S03]  /*2030*/  LDSM.16.M88.4 R48, [R233+0x3800] ;  /* 0x00380000e930783b */ /* 0x000f660000000200 */
[----:B------:R1:W1:Y:S02]  /*2040*/  MUFU.TANH R174, R2 ;  /* 0x0000000200ae7308 */ /* 0x0002640000002400 */
[----:B-1----:R-:W-:-:S06]  /*2050*/  FMUL.FTZ R2, R88, c[0x0][0x2ec] ;  /* 0x0000bb0058027a20 */ /* 0x002fcc0000410000 */
        /* <DEDUP_REMOVED lines=13> */
[----:B-1----:R-:W-:Y:S02]  /*2130*/  FMUL.FTZ R2, R79, c[0x0][0x2ec] ;  /* 0x0000bb004f027a20 */ /* 0x002fe40000410000 */
[----:B------:R-:W-:Y:S04]  /*2140*/  HMMA.16816.F32 R76, R12, R46, R52 ;  /* 0x0000002e0c4c723c */ /* 0x000fe80000001834 */
[----:B------:R1:W1:Y:S04]  /*2150*/  MUFU.TANH R172, R2 ;  /* 0x0000000200ac7308 */ /* 0x0002680000002400 */
[----:B------:R-:W-:Y:S01]  /*2160*/  HMMA.16816.F32 R52, R36, R42, R120 ;  /* 0x0000002a2434723c */ /* 0x000fe20000001878 */
[----:B------:R-:W2:Y:S01]  /*2170*/  LDSM.16.M88.4 R36, [R232+0x3800] ;  /* 0x00380000e824783b */ /* 0x000ea20000000200 */
[----:B------:R-:W-:-:S06]  /*2180*/  DEPBAR.LE SB0, 0x0 ;  /* 0x000080000000791a */ /* 0x000fcc0000000000 */
[----:B-----5:R-:W-:Y:S01]  /*2190*/  HMMA.16816.F32 R44, R20, R48, R64 ;  /* 0x00000030142c723c */ /* 0x020fe20000001840 */
[----:B-1----:R-:W-:-:S04]  /*21a0*/  FMUL.FTZ R2, R80, c[0x0][0x2ec] ;  /* 0x0000bb0050027a20 */ /* 0x002fc80000410000 */
[----:B------:R1:W1:Y:S03]  /*21b0*/  MUFU.TANH R85, R2 ;  /* 0x0000000200557308 */ /* 0x0002660000002400 */
[----:B------:R-:W-:Y:S01]  /*21c0*/  HMMA.16816.F32 R64, R32, R42, R152 ;  /* 0x0000002a2040723c */ /* 0x000fe20000001898 */
[----:B------:R-:W-:Y:S02]  /*21d0*/  FMUL.FTZ R77, R77, c[0x0][0x2ec] ;  /* 0x0000bb004d4d7a20 */ /* 0x000fe40000410000 */
[----:B------:R-:W-:Y:S02]  /*21e0*/  FMUL.FTZ R78, R78, c[0x0][0x2ec] ;  /* 0x0000bb004e4e7a20 */ /* 0x000fe40000410000 */
[----:B------:R-:W-:Y:S01]  /*21f0*/  FMUL.FTZ R79, R79, c[0x0][0x2ec] ;  /* 0x0000bb004f4f7a20 */ /* 0x000fe20000410000 */
[----:B------:R-:W2:Y:S02]  /*2200*/  MUFU.TANH R156, R77 ;  /* 0x0000004d009c7308 */ /* 0x000ea40000002400 */
[----:B------:R-:W-:Y:S01]  /*2210*/  HMMA.16816.F32 R28, R28, R62, R52 ;  /* 0x0000003e1c1c723c */ /* 0x000fe20000001834 */
[----:B-1----:R-:W-:-:S05]  /*2220*/  FMUL.FTZ R2, R81, c[0x0][0x2ec] ;  /* 0x0000bb0051027a20 */ /* 0x002fca0000410000 */
[----:B------:R-:W1:Y:S02]  /*2230*/  MUFU.TANH R161, R78 ;  /* 0x0000004e00a17308 */ /* 0x000e640000002400 */
[----:B------:R-:W-:Y:S06]  /*2240*/  HMMA.16816.F32 R32, R16, R48, R56 ;  /* 0x000000301020723c */ /* 0x000fec0000001838 */
[----:B------:R5:W1:Y:S02]  /*2250*/  MUFU.TANH R84, R2 ;  /* 0x0000000200547308 */ /* 0x000a640000002400 */
[----:B------:R-:W-:Y:S06]  /*2260*/  HMMA.16816.F32 R24, R24, R62, R64 ;  /* 0x0000003e1818723c */ /* 0x000fec0000001840 */
[----:B------:R-:W1:Y:S02]  /*2270*/  MUFU.TANH R160, R79 ;  /* 0x0000004f00a07308 */ /* 0x000e640000002400 */
[----:B--2---:R-:W-:Y:S01]  /*2280*/  HMMA.16816.F32 R40, R12, R36, R44 ;  /* 0x000000240c28723c */ /* 0x004fe2000000182c */
[----:B-----5:R-:W-:-:S07]  /*2290*/  FMUL.FTZ R2, R82, c[0x0][0x2ec] ;  /* 0x0000bb0052027a20 */ /* 0x020fce0000410000 */
[----:B------:R-:W-:Y:S01]  /*22a0*/  HMMA.16816.F32 R20, R20, R50, R28 ;  /* 0x000000321414723c */ /* 0x000fe2000000181c */
[----:B------:R2:W1:Y:S07]  /*22b0*/  MUFU.TANH R72, R2 ;  /* 0x0000000200487308 */ /* 0x00046e0000002400 */
[----:B------:R-:W-:Y:S08]  /*22c0*/  HMMA.16816.F32 R32, R8, R36, R32 ;  /* 0x000000240820723c */ /* 0x000ff00000001820 */
[----:B------:R-:W-:Y:S01]  /*22d0*/  HMMA.16816.F32 R16, R16, R50, R24 ;  /* 0x000000321010723c */ /* 0x000fe20000001818 */
[----:B------:R-:W-:-:S02]  /*22e0*/  FMUL.FTZ R40, R40, c[0x0][0x2ec] ;  /* 0x0000bb0028287a20 */ /* 0x000fc40000410000 */
[----:B--2---:R-:W-:Y:S02]  /*22f0*/  FMUL.FTZ R2, R83, c[0x0][0x2ec] ;  /* 0x0000bb0053027a20 */ /* 0x004fe40000410000 */
[----:B------:R-:W-:Y:S01]  /*2300*/  FMUL.FTZ R41, R41, c[0x0][0x2ec] ;  /* 0x0000bb0029297a20 */ /* 0x000fe20000410000 */
[----:B------:R-:W2:Y:S01]  /*2310*/  MUFU.TANH R139, R40 ;  /* 0x00000028008b7308 */ /* 0x000ea20000002400 */
[----:B------:R-:W-:Y:S01]  /*2320*/  FMUL.FTZ R42, R42, c[0x0][0x2ec] ;  /* 0x0000bb002a2a7a20 */ /* 0x000fe20000410000 */
[----:B------:R-:W-:Y:S06]  /*2330*/  HMMA.16816.F32 R20, R12, R38, R20 ;  /* 0x000000260c14723c */ /* 0x000fec0000001814 */
[----:B------:R5:W1:Y:S01]  /*2340*/  MUFU.TANH R73, R2 ;  /* 0x0000000200497308 */ /* 0x000a620000002400 */
[----:B------:R-:W-:-:S02]  /*2350*/  IMAD.SHL.U32 R14, R159, 0x2, RZ ;  /* 0x000000029f0e7824 */ /* 0x000fc400078e00ff */
[----:B------:R-:W-:-:S03]  /*2360*/  FMUL.FTZ R32, R32, c[0x0][0x2ec] ;  /* 0x0000bb0020207a20 */ /* 0x000fc60000410000 */
[----:B------:R-:W-:Y:S02]  /*2370*/  LOP3.LUT R14, R14, 0x6, RZ, 0xc0, !PT ;  /* 0x000000060e0e7812 */ /* 0x000fe400078ec0ff */
[----:B------:R-:W1:Y:S02]  /*2380*/  MUFU.TANH R149, R41 ;  /* 0x0000002900957308 */ /* 0x000e640000002400 */
[----:B------:R-:W-:Y:S01]  /*2390*/  HMMA.16816.F32 R16, R8, R38, R16 ;  /* 0x000000260810723c */ /* 0x000fe20000001810 */
[----:B-----5:R-:W-:-:S05]  /*23a0*/  FMUL.FTZ R2, R76, c[0x0][0x2ec] ;  /* 0x0000bb004c027a20 */ /* 0x020fca0000410000 */
[----:B------:R-:W1:Y:S02]  /*23b0*/  MUFU.TANH R151, R42 ;  /* 0x0000002a00977308 */ /* 0x000e640000002400 */
[----:B------:R-:W-:Y:S02]  /*23c0*/  FMUL.FTZ R3, R21, c[0x0][0x2ec] ;  /* 0x0000bb0015037a20 */ /* 0x000fe40000410000 */
[----:B------:R-:W-:-:S04]  /*23d0*/  FMUL.FTZ R20, R20, c[0x0][0x2ec] ;  /* 0x0000bb0014147a20 */ /* 0x000fc80000410000 */
[----:B------:R5:W1:Y:S08]  /*23e0*/  MUFU.TANH R157, R2 ;  /* 0x00000002009d7308 */ /* 0x000a700000002400 */
[----:B------:R1:W1:Y:S02]  /*23f0*/  MUFU.TANH R138, R3 ;  /* 0x00000003008a7308 */ /* 0x0002640000002400 */
[----:B------:R-:W-:-:S02]  /*2400*/  FMUL.FTZ R19, R19, c[0x0][0x2ec] ;  /* 0x0000bb0013137a20 */ /* 0x000fc40000410000 */
[----:B------:R-:W-:Y:S02]  /*2410*/  FMUL.FTZ R16, R16, c[0x0][0x2ec] ;  /* 0x0000bb0010107a20 */ /* 0x000fe40000410000 */
[----:B------:R-:W-:Y:S02]  /*2420*/  FMUL.FTZ R18, R18, c[0x0][0x2ec] ;  /* 0x0000bb0012127a20 */ /* 0x000fe40000410000 */
[----:B-----5:R-:W-:Y:S01]  /*2430*/  FMUL.FTZ R2, R71, c[0x0][0x2ec] ;  /* 0x0000bb0047027a20 */ /* 0x020fe20000410000 */
[----:B------:R5:W2:Y:S01]  /*2440*/  MUFU.TANH R136, R20 ;  /* 0x0000001400887308 */ /* 0x000aa20000002400 */
[----:B-1----:R-:W-:-:S07]  /*2450*/  FMUL.FTZ R3, R22, c[0x0][0x2ec] ;  /* 0x0000bb0016037a20 */ /* 0x002fce0000410000 */
[----:B------:R1:W1:Y:S08]  /*2460*/  MUFU.TANH R44, R2 ;  /* 0x00000002002c7308 */ /* 0x0002700000002400 */
[----:B------:R-:W2:Y:S01]  /*2470*/  MUFU.TANH R148, R3 ;  /* 0x0000000300947308 */ /* 0x000ea20000002400 */
[----:B-----5:R-:W-:Y:S01]  /*2480*/  MOV R20, R135 ;  /* 0x0000008700147202 */ /* 0x020fe20000000f00 */
[----:B-1----:R-:W-:-:S06]  /*2490*/  FMUL.FTZ R2, R43, c[0x0][0x2ec] ;  /* 0x0000bb002b027a20 */ /* 0x002fcc0000410000 */
[----:B------:R-:W1:Y:S08]  /*24a0*/  MUFU.TANH R32, R32 ;  /* 0x0000002000207308 */ /* 0x000e700000002400 */
[----:B------:R5:W1:Y:S08]  /*24b0*/  MUFU.TANH R150, R2 ;  /* 0x0000000200967308 */ /* 0x000a700000002400 */
[----:B------:R-:W1:Y:S01]  /*24c0*/  MUFU.TANH R26, R19 ;  /* 0x00000013001a7308 */ /* 0x000e620000002400 */
[----:B-----5:R-:W-:-:S07]  /*24d0*/  FMUL.FTZ R2, R33, c[0x0][0x2ec] ;  /* 0x0000bb0021027a20 */ /* 0x020fce0000410000 */
[----:B------:R-:W1:Y:S08]  /*24e0*/  MUFU.TANH R28, R16 ;  /* 0x00000010001c7308 */ /* 0x000e700000002400 */
[----:B------:R5:W1:Y:S08]  /*24f0*/  MUFU.TANH R30, R2 ;  /* 0x00000002001e7308 */ /* 0x000a700000002400 */
[----:B------:R-:W1:Y:S01]  /*2500*/  MUFU.TANH R29, R18 ;  /* 0x00000012001d7308 */ /* 0x000e620000002400 */
[----:B-----5:R-:W-:-:S07]  /*2510*/  FMUL.FTZ R2, R34, c[0x0][0x2ec] ;  /* 0x0000bb0022027a20 */ /* 0x020fce0000410000 */
[----:B------:R5:W1:Y:S02]  /*2520*/  MUFU.TANH R33, R2 ;  /* 0x0000000200217308 */ /* 0x000a640000002400 */
[----:B-----5:R-:W-:-:S06]  /*2530*/  FMUL.FTZ R2, R35, c[0x0][0x2ec] ;  /* 0x0000bb0023027a20 */ /* 0x020fcc0000410000 */
[----:B------:R5:W1:Y:S02]  /*2540*/  MUFU.TANH R31, R2 ;  /* 0x00000002001f7308 */ /* 0x000a640000002400 */
[----:B-----5:R-:W-:-:S05]  /*2550*/  LOP3.LUT R2, R164, 0xffffffe0, RZ, 0xc0, !PT ;  /* 0xffffffe0a4027812 */ /* 0x020fca00078ec0ff */
[----:B------:R-:W-:-:S05]  /*2560*/  IMAD.IADD R2, R159, 0x1, -R2 ;  /* 0x000000019f027824 */ /* 0x000fca00078e0a02 */
[----:B------:R-:W-:-:S04]  /*2570*/  SHF.R.S32.HI R5, RZ, 0x1f, R2 ;  /* 0x0000001fff057819 */ /* 0x000fc80000011402 */
[----:B------:R-:W-:Y:S01]  /*2580*/  LEA.HI R3, R5, R2, RZ, 0x2 ;  /* 0x0000000205037211 */ /* 0x000fe200078f10ff */
[----:B------:R-:W-:Y:S01]  /*2590*/  FMUL.FTZ R5, R23, c[0x0][0x2ec] ;  /* 0x0000bb0017057a20 */ /* 0x000fe20000410000 */
[----:B------:R-:W-:Y:S02]  /*25a0*/  LEA R2, R158, R165, 0x4 ;  /* 0x000000a59e027211 */ /* 0x000fe400078e20ff */
[----:B------:R-:W-:Y:S01]  /*25b0*/  SHF.R.S32.HI R168, RZ, 0x2, R3 ;  /* 0x00000002ffa87819 */ /* 0x000fe20000011403 */
[----:B------:R-:W-:Y:S01]  /*25c0*/  FMUL.FTZ R3, R17, c[0x0][0x2ec] ;  /* 0x0000bb0011037a20 */ /* 0x000fe20000410000 */
[----:B------:R5:W1:Y:S02]  /*25d0*/  MUFU.TANH R137, R5 ;  /* 0x0000000500897308 */ /* 0x000a640000002400 */
[----:B------:R-:W-:Y:S01]  /*25e0*/  IADD3 R2, R2, 0x1, R168 ;  /* 0x0000000102027810 */ /* 0x000fe20007ffe0a8 */
[----:B------:R1:W-:Y:S03]  /*25f0*/  STL [R1+0x58], R168 ;  /* 0x000058a801007387 */ /* 0x0003e60000100800 */
[----:B------:R-:W-:Y:S01]  /*2600*/  IADD3 R2, R132, -c[0x0][0x214], R2 ;  /* 0x8000850084027a10 */ /* 0x000fe20007ffe002 */
[----:B------:R1:W-:Y:S01]  /*2610*/  STL [R1+0x18], R20 ;  /* 0x0000181401007387 */ /* 0x0003e20000100800 */
[----:B------:R1:W1:Y:S02]  /*2620*/  MUFU.TANH R27, R3 ;  /* 0x00000003001b7308 */ /* 0x0002640000002400 */
[----:B------:R-:W-:-:S04]  /*2630*/  IADD3 R2, R2, c[0x0][0x2e8], RZ ;  /* 0x0000ba0002027a10 */ /* 0x000fc80007ffe0ff */
[C---:B------:R-:W-:Y:S02]  /*2640*/  IADD3 R16, R2.reuse, 0x40, RZ ;  /* 0x0000004002107810 */ /* 0x040fe40007ffe0ff */
[C---:B-----5:R-:W-:Y:S02]  /*2650*/  IADD3 R5, R2.reuse, 0x8, RZ ;  /* 0x0000000802057810 */ /* 0x060fe40007ffe0ff */
[C---:B------:R-:W-:Y:S02]  /*2660*/  IADD3 R15, R2.reuse, 0x48, RZ ;  /* 0x00000048020f7810 */ /* 0x040fe40007ffe0ff */
[-C--:B------:R-:W-:Y:S02]  /*2670*/  IMNMX R17, R2, R132.reuse, PT ;  /* 0x0000008402117217 */ /* 0x080fe40003800200 */
[-C--:B------:R-:W-:Y:S02]  /*2680*/  IMNMX R18, R5, R132.reuse, PT ;  /* 0x0000008405127217 */ /* 0x080fe40003800200 */
[----:B------:R-:W-:-:S02]  /*2690*/  IMNMX R16, R16, R132, PT ;  /* 0x0000008410107217 */ /* 0x000fc40003800200 */
[----:B------:R-:W-:Y:S02]  /*26a0*/  IMNMX R15, R15, R132, PT ;  /* 0x000000840f0f7217 */ /* 0x000fe40003800200 */
[----:B------:R-:W-:Y:S01]  /*26b0*/  LOP3.LUT R2, R134, R133, RZ, 0xfc, !PT ;  /* 0x0000008586027212 */ /* 0x000fe200078efcff */
[----:B------:R-:W-:Y:S06]  /*26c0*/  BAR.SYNC.DEFER_BLOCKING 0x0 ;  /* 0x0000000000007b1d */ /* 0x000fec0000010000 */
[----:B------:R-:W-:Y:S05]  /*26d0*/  @!P0 BRA `(.L_x_13) ;  /* 0x000001a000008947 */ /* 0x000fea0003800000 */
[----:B-1234-:R-:W-:-:S04]  /*26e0*/  IADD3 R6, R208, -0x2, RZ ;  /* 0xfffffffed0067810 */ /* 0x01efc80007ffe0ff */
        /* <DEDUP_REMOVED lines=25> */
.L_x_13:
[----:B-1234-:R-:W-:Y:S01]  /*2880*/  IMAD R14, R20, 0x40, R14 ;  /* 0x00000040140e7824 */ /* 0x01efe200078e020e */
        /* <DEDUP_REMOVED lines=8> */
[-C--:B------:R-:W-:Y:S01]  /*2910*/  ISETP.GE.AND P6, PT, R61, R16.reuse, PT ;  /* 0x000000103d00720c */ /* 0x080fe20003fc6270 */
[----:B------:R-:W-:Y:S01]  /*2920*/  IMAD.IADD R230, R0, 0x1, R229 ;  /* 0x0000000100e67824 */ /* 0x000fe200078e02e5 */
[----:B------:R-:W-:Y:S01]  /*2930*/  IADD3 R62, R14, 0x9, RZ ;  /* 0x000000090e3e7810 */ /* 0x000fe20007ffe0ff */
[----:B------:R-:W-:Y:S01]  /*2940*/  STL [R1+0x8c], R244 ;  /* 0x00008cf401007387 */ /* 0x000fe20000100800 */
[----:B------:R-:W-:Y:S01]  /*2950*/  ISETP.GE.AND P1, PT, R60, R16, PT ;  /* 0x000000103c00720c */ /* 0x000fe20003f26270 */
[----:B------:R-:W-:Y:S01]  /*2960*/  IMAD.IADD R231, R0, 0x1, R228 ;  /* 0x0000000100e77824 */ /* 0x000fe200078e02e4 */
[----:B------:R-:W-:Y:S01]  /*2970*/  FSEL R9, R102, -INF , !P6 ;  /* 0xff80000066097808 */ /* 0x000fe20007000000 */
[----:B------:R-:W-:Y:S01]  /*2980*/  STL [R1+0x88], R243 ;  /* 0x000088f301007387 */ /* 0x000fe20000100800 */
[----:B------:R-:W-:-:S02]  /*2990*/  FSEL R8, R108, -INF , !P5 ;  /* 0xff8000006c087808 */ /* 0x000fc40006800000 */
[----:B------:R-:W-:Y:S01]  /*29a0*/  ISETP.GE.AND P2, PT, R61, R15, PT ;  /* 0x0000000f3d00720c */ /* 0x000fe20003f46270 */
[----:B------:R1:W-:Y:S01]  /*29b0*/  STL [R1+0x84], R242 ;  /* 0x000084f201007387 */ /* 0x0003e20000100800 */
[----:B------:R-:W-:Y:S02]  /*29c0*/  IADD3 R63, R14, 0x10, RZ ;  /* 0x000000100e3f7810 */ /* 0x000fe40007ffe0ff */
[----:B------:R-:W-:Y:S01]  /*29d0*/  ISETP.GE.AND P3, PT, R62, R16, PT ;  /* 0x000000103e00720c */ /* 0x000fe20003f66270 */
[----:B------:R-:W-:Y:S01]  /*29e0*/  STL [R1+0x80], R241 ;  /* 0x000080f101007387 */ /* 0x000fe20000100800 */
[----:B------:R-:W-:Y:S02]  /*29f0*/  FSEL R11, R100, -INF , !P1 ;  /* 0xff800000640b7808 */ /* 0x000fe40004800000 */
[----:B------:R-:W-:Y:S01]  /*2a00*/  FMNMX.FTZ R3, R8, R9, !PT ;  /* 0x0000000908037209 */ /* 0x000fe20007810000 */
[----:B------:R-:W-:Y:S01]  /*2a10*/  STL [R1+0x7c], R240 ;  /* 0x00007cf001007387 */ /* 0x000fe20000100800 */
[----:B------:R-:W-:-:S02]  /*2a20*/  ISETP.GE.AND P0, PT, R60, R15, PT ;  /* 0x0000000f3c00720c */ /* 0x000fc40003f06270 */
[----:B------:R-:W-:Y:S01]  /*2a30*/  FSEL R20, R101, -INF , !P2 ;  /* 0xff80000065147808 */ /* 0x000fe20005000000 */
[----:B------:R-:W-:Y:S01]  /*2a40*/  STL [R1+0x78], R239 ;  /* 0x000078ef01007387 */ /* 0x000fe20000100800 */
[----:B------:R-:W-:Y:S02]  /*2a50*/  IADD3 R64, R14, 0x11, RZ ;  /* 0x000000110e407810 */ /* 0x000fe40007ffe0ff */
[----:B------:R-:W-:Y:S01]  /*2a60*/  ISETP.GE.AND P2, PT, R63, R16, PT ;  /* 0x000000103f00720c */ /* 0x000fe20003f46270 */
[----:B------:R2:W-:Y:S01]  /*2a70*/  STL [R1+0x74], R238 ;  /* 0x000074ee01007387 */ /* 0x0005e20000100800 */
[----:B------:R-:W-:Y:S02]  /*2a80*/  FSEL R19, R99, -INF , !P3 ;  /* 0xff80000063137808 */ /* 0x000fe40005800000 */
[----:B------:R-:W-:Y:S01]  /*2a90*/  FMNMX.FTZ R3, R11, R3, !PT ;  /* 0x000000030b037209 */ /* 0x000fe20007810000 */
[----:B------:R3:W-:Y:S01]  /*2aa0*/  STL [R1+0x70], R237 ;  /* 0x000070ed01007387 */ /* 0x0007e20000100800 */
[----:B------:R-:W-:-:S02]  /*2ab0*/  FSEL R21, R98, -INF , !P0 ;  /* 0xff80000062157808 */ /* 0x000fc40004000000 */
[----:B------:R-:W-:Y:S01]  /*2ac0*/  ISETP.GE.AND P0, PT, R64, R16, PT ;  /* 0x000000104000720c */ /* 0x000fe20003f06270 */
[----:B------:R4:W-:Y:S01]  /*2ad0*/  STL [R1+0x6c], R236 ;  /* 0x00006cec01007387 */ /* 0x0009e20000100800 */
[----:B------:R-:W-:Y:S02]  /*2ae0*/  FSEL R23, R96, -INF , !P2 ;  /* 0xff80000060177808 */ /* 0x000fe40005000000 */
[----:B------:R-:W-:Y:S01]  /*2af0*/  FMNMX.FTZ R3, R19, R3, !PT ;  /* 0x0000000313037209 */ /* 0x000fe20007810000 */
[----:B------:R-:W-:Y:S01]  /*2b00*/  STL [R1+0x68], R235 ;  /* 0x000068eb01007387 */ /* 0x000fe20000100800 */
[----:B------:R-:W-:Y:S02]  /*2b10*/  ISETP.GE.AND P4, PT, R14, R15, PT ;  /* 0x0000000f0e00720c */ /* 0x000fe40003f86270 */
[----:B------:R-:W-:Y:S01]  /*2b20*/  FSEL R24, R95, -INF , !P0 ;  /* 0xff8000005f187808 */ /* 0x000fe20004000000 */
[----:B------:R-:W-:Y:S01]  /*2b30*/  STL [R1+0x64], R234 ;  /* 0x000064ea01007387 */ /* 0x000fe20000100800 */
[----:B------:R-:W-:-:S02]  /*2b40*/  FMNMX.FTZ R3, R23, R3, !PT ;  /* 0x0000000317037209 */ /* 0x000fc40007810000 */
[----:B------:R-:W-:Y:S01]  /*2b50*/  FSEL R10, R103, -INF , !P4 ;  /* 0xff800000670a7808 */ /* 0x000fe20006000000 */
[----:B------:R-:W-:Y:S01]  /*2b60*/  STL [R1+0x60], R233 ;  /* 0x000060e901007387 */ /* 0x000fe20000100800 */
[----:B------:R-:W-:Y:S02]  /*2b70*/  FMNMX.FTZ R5, R24, R3, !PT ;  /* 0x0000000318057209 */ /* 0x000fe40007810000 */
[-C--:B------:R-:W-:Y:S01]  /*2b80*/  ISETP.GE.AND P6, PT, R62, R15.reuse, PT ;  /* 0x0000000f3e00720c */ /* 0x080fe20003fc6270 */
[----:B------:R1:W-:Y:S01]  /*2b90*/  STL [R1+0x5c], R232 ;  /* 0x00005ce801007387 */ /* 0x0003e20000100800 */
[----:B------:R-:W-:Y:S02]  /*2ba0*/  FMNMX.FTZ R3, R10, R20, !PT ;  /* 0x000000140a037209 */ /* 0x000fe40007810000 */
[----:B------:R-:W-:Y:S01]  /*2bb0*/  IADD3 R65, R14, 0x18, RZ ;  /* 0x000000180e417810 */ /* 0x000fe20007ffe0ff */
[----:B------:R-:W-:Y:S01]  /*2bc0*/  LDSM.16.MT88.4 R100, [R230+0xc000] ;  /* 0x00c00000e664783b */ /* 0x000fe20000004200 */
[----:B------:R-:W-:-:S02]  /*2bd0*/  ISETP.GE.AND P1, PT, R63, R15, PT ;  /* 0x0000000f3f00720c */ /* 0x000fc40003f26270 */
[----:B------:R-:W-:Y:S01]  /*2be0*/  FSEL R22, R97, -INF , !P6 ;  /* 0xff80000061167808 */ /* 0x000fe20007000000 */
[----:B------:R-:W-:Y:S01]  /*2bf0*/  LDSM.16.MT88.4 R112, [R228+0xe000] ;  /* 0x00e00000e470783b */ /* 0x000fe20000004200 */
[----:B------:R-:W-:Y:S02]  /*2c00*/  FMNMX.FTZ R3, R21, R3, !PT ;  /* 0x0000000315037209 */ /* 0x000fe40007810000 */
[----:B------:R-:W-:Y:S01]  /*2c10*/  IADD3 R66, R14, 0x19, RZ ;  /* 0x000000190e427810 */ /* 0x000fe20007ffe0ff */
[----:B------:R-:W-:Y:S01]  /*2c20*/  LDSM.16.MT88.4 R104, [R228+0xe800] ;  /* 0x00e80000e468783b */ /* 0x000fe20000004200 */
[----:B------:R-:W-:Y:S02]  /*2c30*/  ISETP.GE.AND P6, PT, R65, R16, PT ;  /* 0x000000104100720c */ /* 0x000fe40003fc6270 */
[----:B------:R-:W-:Y:S01]  /*2c40*/  ISETP.GE.AND P3, PT, R64, R15, PT ;  /* 0x0000000f4000720c */ /* 0x000fe20003f66270 */
[----:B------:R-:W-:Y:S01]  /*2c50*/  LDSM.16.MT88.4 R120, [R229+0xe000] ;  /* 0x00e00000e578783b */ /* 0x000fe20000004200 */
[----:B------:R-:W-:-:S02]  /*2c60*/  FSEL R39, R94, -INF , !P1 ;  /* 0xff8000005e277808 */ /* 0x000fc40004800000 */
[----:B------:R-:W-:Y:S01]  /*2c70*/  FMNMX.FTZ R3, R22, R3, !PT ;  /* 0x0000000316037209 */ /* 0x000fe20007810000 */
[----:B------:R-:W-:Y:S01]  /*2c80*/  LDSM.16.MT88.4 R96, [R231+0xc000] ;  /* 0x00c00000e760783b */ /* 0x000fe20000004200 */
[----:B------:R-:W-:Y:S02]  /*2c90*/  IADD3 R67, R14, 0x20, RZ ;  /* 0x000000200e437810 */ /* 0x000fe40007ffe0ff */
[----:B------:R-:W-:Y:S01]  /*2ca0*/  ISETP.GE.AND P5, PT, R66, R16, PT ;  /* 0x000000104200720c */ /* 0x000fe20003fa6270 */
[----:B------:R-:W-:Y:S01]  /*2cb0*/  LDSM.16.MT88.4 R76, [R228+0xc000] ;  /* 0x00c00000e44c783b */ /* 0x000fe20000004200 */
[----:B------:R-:W-:Y:S02]  /*2cc0*/  FSEL R25, R92, -INF , !P6 ;  /* 0xff8000005c197808 */ /* 0x000fe40007000000 */
        /* <DEDUP_REMOVED lines=9> */
[----:B------:R-:W-:Y:S01]  /*2d60*/  FMNMX.FTZ R5, R25, R5, !PT ;  /* 0x0000000519057209 */ /* 0x000fe20007810000 */
        /* <DEDUP_REMOVED lines=8> */
[----:B------:R-:W-:Y:S01]  /*2df0*/  FSEL R154, R85, -INF , !P0 ;  /* 0xff800000559a7808 */ /* 0x000fe20004000000 */
[----:B------:R-:W-:Y:S01]  /*2e00*/  LDSM.16.MT88.4 R124, [R230+0xe800] ;  /* 0x00e80000e67c783b */ /* 0x000fe20000004200 */
[----:B------:R-:W-:-:S02]  /*2e10*/  FMNMX.FTZ R134, R36, R5, !PT ;  /* 0x0000000524867209 */ /* 0x000fc40007810000 */
[----:B------:R-:W-:Y:S01]  /*2e20*/  ISETP.GE.AND P3, PT, R67, R15, PT ;  /* 0x0000000f4300720c */ /* 0x000fe20003f66270 */
[----:B------:R-:W-:Y:S01]  /*2e30*/  STL [R1+0x9c], R16 ;  /* 0x00009c1001007387 */ /* 0x000fe20000100800 */
[----:B------:R-:W-:Y:S02]  /*2e40*/  FSEL R37, R87, -INF , !P1 ;  /* 0xff80000057257808 */ /* 0x000fe40004800000 */
[----:B------:R-:W-:Y:S02]  /*2e50*/  FMNMX.FTZ R3, R38, R3, !PT ;  /* 0x0000000326037209 */ /* 0x000fe40007810000 */
[----:B------:R-:W-:Y:S02]  /*2e60*/  IADD3 R82, R14, 0x29, RZ ;  /* 0x000000290e527810 */ /* 0x000fe40007ffe0ff */
[----:B------:R-:W-:Y:S02]  /*2e70*/  ISETP.GE.AND P5, PT, R81, R16, PT ;  /* 0x000000105100720c */ /* 0x000fe40003fa6270 */
[----:B------:R-:W-:-:S02]  /*2e80*/  FSEL R153, R84, -INF , !P6 ;  /* 0xff80000054997808 */ /* 0x000fc40007000000 */
[----:B------:R-:W-:Y:S01]  /*2e90*/  FMNMX.FTZ R134, R154, R134, !PT ;  /* 0x000000869a867209 */ /* 0x000fe20007810000 */
[----:B------:R-:W-:Y:S01]  /*2ea0*/  LDSM.16.MT88.4 R84, [R229+0xc000] ;  /* 0x00c00000e554783b */ /* 0x000fe20000004200 */
[----:B------:R-:W-:Y:S02]  /*2eb0*/  ISETP.GE.AND P2, PT, R80, R15, PT ;  /* 0x0000000f5000720c */ /* 0x000fe40003f46270 */
[----:B------:R-:W-:Y:S02]  /*2ec0*/  FSEL R155, R72, -INF , !P3 ;  /* 0xff800000489b7808 */ /* 0x000fe40005800000 */
[----:B------:R-:W-:Y:S02]  /*2ed0*/  FMNMX.FTZ R3, R37, R3, !PT ;  /* 0x0000000325037209 */ /* 0x000fe40007810000 */
[----:B------:R-:W-:Y:S02]  /*2ee0*/  IADD3 R83, R14, 0x30, RZ ;  /* 0x000000300e537810 */ /* 0x000fe40007ffe0ff */
[----:B------:R-:W-:-:S02]  /*2ef0*/  ISETP.GE.AND P4, PT, R82, R16, PT ;  /* 0x000000105200720c */ /* 0x000fc40003f86270 */
[----:B------:R-:W-:Y:S02]  /*2f00*/  FSEL R152, R68, -INF , !P5 ;  /* 0xff80000044987808 */ /* 0x000fe40006800000 */
[----:B------:R-:W-:Y:S02]  /*2f10*/  FMNMX.FTZ R134, R153, R134, !PT ;  /* 0x0000008699867209 */ /* 0x000fe40007810000 */
[----:B------:R-:W-:Y:S02]  /*2f20*/  ISETP.GE.AND P1, PT, R81, R15, PT ;  /* 0x0000000f5100720c */ /* 0x000fe40003f26270 */
[----:B------:R-:W-:Y:S02]  /*2f30*/  FSEL R146, R73, -INF , !P2 ;  /* 0xff80000049927808 */ /* 0x000fe40005000000 */
[----:B------:R-:W-:Y:S01]  /*2f40*/  FMNMX.FTZ R3, R155, R3, !PT ;  /* 0x000000039b037209 */ /* 0x000fe20007810000 */
[----:B------:R-:W-:Y:S01]  /*2f50*/  LDSM.16.MT88.4 R72, [R229+0xc800] ;  /* 0x00c80000e548783b */ /* 0x000fe20000004200 */
[----:B------:R-:W-:-:S02]  /*2f60*/  IADD3 R132, R14, 0x31, RZ ;  /* 0x000000310e847810 */ /* 0x000fc40007ffe0ff */
[----:B------:R-:W-:Y:S02]  /*2f70*/  ISETP.GE.AND P3, PT, R83, R16, PT ;  /* 0x000000105300720c */ /* 0x000fe40003f66270 */
        /* <DEDUP_REMOVED lines=8> */
[----:B-1----:R-:W-:Y:S02]  /*3000*/  FSEL R242, R32, -INF , !P3 ;  /* 0xff80000020f27808 */ /* 0x002fe40005800000 */
[----:B------:R-:W-:Y:S02]  /*3010*/  FMNMX.FTZ R134, R147, R134, !PT ;  /* 0x0000008693867209 */ /* 0x000fe40007810000 */
[----:B------:R-:W-:Y:S01]  /*3020*/  ISETP.GE.AND P1, PT, R83, R15, PT ;  /* 0x0000000f5300720c */ /* 0x000fe20003f26270 */
[----:B------:R-:W-:Y:S01]  /*3030*/  STL [R1+0xa0], R242 ;  /* 0x0000a0f201007387 */ /* 0x000fe20000100800 */
[----:B------:R-:W-:Y:S02]  /*3040*/  FSEL R144, R44, -INF , !P0 ;  /* 0xff8000002c907808 */ /* 0x000fe40004000000 */
[----:B------:R-:W-:-:S02]  /*3050*/  FMNMX.FTZ R3, R145, R3, !PT ;  /* 0x0000000391037209 */ /* 0x000fc40007810000 */
[----:B------:R-:W-:Y:S02]  /*3060*/  IADD3 R135, R14, 0x39, RZ ;  /* 0x000000390e877810 */ /* 0x000fe40007ffe0ff */
[----:B------:R-:W-:Y:S02]  /*3070*/  ISETP.GE.AND P4, PT, R133, R16, PT ;  /* 0x000000108500720c */ /* 0x000fe40003f86270 */
[----:B--2---:R-:W-:Y:S02]  /*3080*/  FSEL R238, R30, -INF , !P5 ;  /* 0xff8000001eee7808 */ /* 0x004fe40006800000 */
[----:B------:R-:W-:Y:S02]  /*3090*/  FMNMX.FTZ R134, R242, R134, !PT ;  /* 0x00000086f2867209 */ /* 0x000fe40007810000 */
[----:B------:R-:W-:Y:S01]  /*30a0*/  ISETP.GE.AND P0, PT, R132, R15, PT ;  /* 0x0000000f8400720c */ /* 0x000fe20003f06270 */
[----:B------:R-:W-:Y:S01]  /*30b0*/  STL [R1+0xa4], R238 ;  /* 0x0000a4ee01007387 */ /* 0x000fe20000100800 */
[----:B---3--:R-:W-:-:S02]  /*30c0*/  FSEL R237, R33, -INF , !P1 ;  /* 0xff80000021ed7808 */ /* 0x008fc40004800000 */
[----:B------:R-:W-:Y:S02]  /*30d0*/  FMNMX.FTZ R3, R144, R3, !PT ;  /* 0x0000000390037209 */ /* 0x000fe40007810000 */
[----:B------:R-:W-:Y:S02]  /*30e0*/  ISETP.GE.AND P3, PT, R135, R16, PT ;  /* 0x000000108700720c */ /* 0x000fe40003f66270 */
[----:B----4-:R-:W-:Y:S02]  /*30f0*/  FSEL R236, R28, -INF , !P4 ;  /* 0xff8000001cec7808 */ /* 0x010fe40006000000 */
[----:B------:R-:W-:Y:S02]  /*3100*/  FMNMX.FTZ R134, R238, R134, !PT ;  /* 0x00000086ee867209 */ /* 0x000fe40007810000 */
[----:B------:R-:W-:Y:S01]  /*3110*/  ISETP.GE.AND P1, PT, R133, R15, PT ;  /* 0x0000000f8500720c */ /* 0x000fe20003f26270 */
[----:B------:R-:W-:Y:S01]  /*3120*/  STL [R1+0xa8], R236 ;  /* 0x0000a8ec01007387 */ /* 0x000fe20000100800 */
[----:B------:R-:W-:-:S02]  /*3130*/  FSEL R239, R31, -INF , !P0 ;  /* 0xff8000001fef7808 */ /* 0x000fc40004000000 */
[----:B------:R-:W-:Y:S02]  /*3140*/  FMNMX.FTZ R3, R237, R3, !PT ;  /* 0x00000003ed037209 */ /* 0x000fe40007810000 */
[----:B------:R-:W-:Y:S02]  /*3150*/  FSEL R232, R27, -INF , !P3 ;  /* 0xff8000001be87808 */ /* 0x000fe40005800000 */
[----:B------:R-:W-:Y:S02]  /*3160*/  FMNMX.FTZ R134, R236, R134, !PT ;  /* 0x00000086ec867209 */ /* 0x000fe40007810000 */
[----:B------:R-:W-:Y:S01]  /*3170*/  ISETP.GE.AND P0, PT, R135, R15, PT ;  /* 0x0000000f8700720c */ /* 0x000fe20003f06270 */
[----:B------:R-:W-:Y:S01]  /*3180*/  STL [R1+0xac], R232 ;  /* 0x0000ace801007387 */ /* 0x000fe20000100800 */
[----:B------:R-:W-:Y:S02]  /*3190*/  FSEL R159, R29, -INF , !P1 ;  /* 0xff8000001d9f7808 */ /* 0x000fe40004800000 */
[----:B------:R-:W-:Y:S01]  /*31a0*/  FMNMX.FTZ R3, R239, R3, !PT ;  /* 0x00000003ef037209 */ /* 0x000fe20007810000 */
[----:B------:R-:W-:Y:S01]  /*31b0*/  STL [R1+0xb0], R237 ;  /* 0x0000b0ed01007387 */ /* 0x000fe20000100800 */
[----:B------:R-:W-:-:S02]  /*31c0*/  FMNMX.FTZ R134, R232, R134, !PT ;  /* 0x00000086e8867209 */ /* 0x000fc40007810000 */
[----:B------:R-:W-:Y:S01]  /*31d0*/  FSEL R158, R26, -INF , !P0 ;  /* 0xff8000001a9e7808 */ /* 0x000fe20004000000 */
[----:B------:R-:W-:Y:S01]  /*31e0*/  STL [R1+0xb4], R15 ;  /* 0x0000b40f01007387 */ /* 0x000fe20000100800 */
[----:B------:R-:W-:Y:S02]  /*31f0*/  FMNMX.FTZ R3, R159, R3, !PT ;  /* 0x000000039f037209 */ /* 0x000fe40007810000 */
[----:B------:R-:W-:Y:S01]  /*3200*/  ISETP.GE.AND P5, PT, R14, R17, PT ;  /* 0x000000110e00720c */ /* 0x000fe20003fa6270 */
[----:B------:R-:W1:Y:S01]  /*3210*/  SHFL.BFLY PT, R6, R134, 0x2, 0x1f ;  /* 0x0c401f0086067f89 */ /* 0x000e6200000e0000 */
[----:B------:R-:W-:Y:S02]  /*3220*/  FMNMX.FTZ R3, R158, R3, !PT ;  /* 0x000000039e037209 */ /* 0x000fe40007810000 */
[-C--:B------:R-:W-:Y:S02]  /*3230*/  ISETP.GE.AND P6, PT, R60, R17.reuse, PT ;  /* 0x000000113c00720c */ /* 0x080fe40003fc6270 */
[----:B------:R-:W-:Y:S01]  /*3240*/  ISETP.GE.AND P4, PT, R61, R18, PT ;  /* 0x000000123d00720c */ /* 0x000fe20003f86270 */
[----:B------:R-:W2:Y:S01]  /*3250*/  SHFL.BFLY PT, R5, R3, 0x2, 0x1f ;  /* 0x0c401f0003057f89 */ /* 0x000ea200000e0000 */
[----:B------:R-:W-:-:S02]  /*3260*/  ISETP.GE.AND P3, PT, R62, R17, PT ;  /* 0x000000113e00720c */ /* 0x000fc40003f66270 */
[-C--:B------:R-:W-:Y:S02]  /*3270*/  ISETP.GE.AND P2, PT, R60, R18.reuse, PT ;  /* 0x000000123c00720c */ /* 0x080fe40003f46270 */
[----:B------:R-:W-:Y:S02]  /*3280*/  ISETP.GE.AND P1, PT, R14, R18, PT ;  /* 0x000000120e00720c */ /* 0x000fe40003f26270 */
[----:B-1----:R-:W-:-:S05]  /*3290*/  FMNMX.FTZ R134, R134, R6, !PT ;  /* 0x0000000686867209 */ /* 0x002fca0007810000 */
[----:B------:R-:W1:Y:S01]  /*32a0*/  SHFL.BFLY PT, R6, R134, 0x1, 0x1f ;  /* 0x0c201f0086067f89 */ /* 0x000e6200000e0000 */
[----:B--2---:R-:W-:-:S05]  /*32b0*/  FMNMX.FTZ R3, R3, R5, !PT ;  /* 0x0000000503037209 */ /* 0x004fca0007810000 */
[----:B------:R-:W2:Y:S01]  /*32c0*/  SHFL.BFLY PT, R7, R3, 0x1, 0x1f ;  /* 0x0c201f0003077f89 */ /* 0x000ea200000e0000 */
[----:B-1----:R-:W-:-:S04]  /*32d0*/  FMNMX.FTZ R134, R134, R6, !PT ;  /* 0x0000000686867209 */ /* 0x002fc80007810000 */
[C---:B------:R-:W-:Y:S01]  /*32e0*/  FSETP.NEU.FTZ.AND P0, PT, R134.reuse, -INF , PT ;  /* 0xff8000008600780b */ /* 0x040fe20003f1d000 */
[----:B------:R-:W-:Y:S01]  /*32f0*/  FMUL.FTZ R13, R134, c[0x0][0x23c] ;  /* 0x00008f00860d7a20 */ /* 0x000fe20000410000 */
[----:B--2---:R-:W-:-:S04]  /*3300*/  FMNMX.FTZ R3, R3, R7, !PT ;  /* 0x0000000703037209 */ /* 0x004fc80007810000 */
[----:B------:R-:W-:Y:S01]  /*3310*/  FSEL R13, R13, RZ, P0 ;  /* 0x000000ff0d0d7208 */ /* 0x000fe20000000000 */
[C---:B------:R-:W-:Y:S01]  /*3320*/  FMUL.FTZ R12, R3.reuse, c[0x0][0x23c] ;  /* 0x00008f00030c7a20 */ /* 0x040fe20000410000 */
[----:B------:R-:W-:-:S03]  /*3330*/  FSETP.NEU.FTZ.AND P0, PT, R3, -INF , PT ;  /* 0xff8000000300780b */ /* 0x000fc60003f1d000 */
[----:B------:R-:W-:Y:S01]  /*3340*/  FFMA.FTZ R5, R8, c[0x0][0x23c], -R13 ;  /* 0x00008f0008057a23 */ /* 0x000fe2000001080d */
[----:B------:R-:W-:Y:S02]  /*3350*/  FSEL R12, R12, RZ, P0 ;  /* 0x000000ff0c0c7208 */ /* 0x000fe40000000000 */
[----:B------:R-:W-:Y:S01]  /*3360*/  ISETP.GE.AND P0, PT, R61, R17, PT ;  /* 0x000000113d00720c */ /* 0x000fe20003f06270 */
[----:B------:R1:W-:Y:S02]  /*3370*/  MUFU.EX2 R241, R5 ;  /* 0x0000000500f17308 */ /* 0x0003e40000000800 */
[--C-:B------:R-:W-:Y:S02]  /*3380*/  FFMA.FTZ R0, R22, c[0x0][0x23c], -R12.reuse ;  /* 0x00008f0016007a23 */ /* 0x100fe4000001080c */
[----:B------:R-:W-:-:S04]  /*3390*/  FFMA.FTZ R2, R20, c[0x0][0x23c], -R12 ;  /* 0x00008f0014027a23 */ /* 0x000fc8000001080c */
[----:B------:R2:W-:Y:S01]  /*33a0*/  MUFU.EX2 R246, R0 ;  /* 0x0000000000f67308 */ /* 0x0005e20000000800 */
[----:B-1----:R-:W-:-:S07]  /*33b0*/  FFMA.FTZ R5, R9, c[0x0][0x23c], -R13 ;  /* 0x00008f0009057a23 */ /* 0x002fce000001080d */
[----:B------:R1:W-:Y:S01]  /*33c0*/  MUFU.EX2 R193, R2 ;  /* 0x0000000200c17308 */ /* 0x0003e20000000800 */
[----:B--2---:R-:W-:-:S07]  /*33d0*/  FFMA.FTZ R0, R23, c[0x0][0x23c], -R13 ;  /* 0x00008f0017007a23 */ /* 0x004fce000001080d */
[----:B------:R2:W3:Y:S08]  /*33e0*/  MUFU.EX2 R240, R5 ;  /* 0x0000000500f07308 */ /* 0x0004f00000000800 */
[----:B------:R4:W-:Y:S01]  /*33f0*/  MUFU.EX2 R234, R0 ;  /* 0x0000000000ea7308 */ /* 0x0009e20000000800 */
[----:B-1----:R-:W-:Y:S02]  /*3400*/  FFMA.FTZ R2, R21, c[0x0][0x23c], -R12 ;  /* 0x00008f0015027a23 */ /* 0x002fe4000001080c */
[----:B--2---:R-:W-:-:S05]  /*3410*/  FFMA.FTZ R5, R11, c[0x0][0x23c], -R13 ;  /* 0x00008f000b057a23 */ /* 0x004fca000001080d */
[----:B------:R-:W1:Y:S01]  /*3420*/  MUFU.EX2 R195, R2 ;  /* 0x0000000200c37308 */ /* 0x000e620000000800 */
[----:B---3--:R-:W-:Y:S01]  /*3430*/  F2FP.PACK_AB R8, R240, R241 ;  /* 0x000000f1f008723e */ /* 0x008fe200000000ff */
[----:B----4-:R-:W-:-:S06]  /*3440*/  FFMA.FTZ R0, R24, c[0x0][0x23c], -R13 ;  /* 0x00008f0018007a23 */ /* 0x010fcc000001080d */
[----:B------:R2:W-:Y:S08]  /*3450*/  MUFU.EX2 R235, R5 ;  /* 0x0000000500eb7308 */ /* 0x0005f00000000800 */
[----:B------:R3:W4:Y:S01]  /*3460*/  MUFU.EX2 R243, R0 ;  /* 0x0000000000f37308 */ /* 0x0007220000000800 */
[----:B-1----:R-:W-:Y:S01]  /*3470*/  F2FP.PACK_AB R11, R246, R195 ;  /* 0x000000c3f60b723e */ /* 0x002fe200000000ff */
[----:B--2---:R-:W-:-:S06]  /*3480*/  FFMA.FTZ R5, R19, c[0x0][0x23c], -R13 ;  /* 0x00008f0013057a23 */ /* 0x004fcc000001080d */
[----:B------:R1:W2:Y:S01]  /*3490*/  MUFU.EX2 R245, R5 ;  /* 0x0000000500f57308 */ /* 0x0002a20000000800 */
[----:B---3--:R-:W-:Y:S01]  /*34a0*/  FFMA.FTZ R0, R25, c[0x0][0x23c], -R13 ;  /* 0x00008f0019007a23 */ /* 0x008fe2000001080d */
[----:B----4-:R-:W-:-:S06]  /*34b0*/  F2FP.PACK_AB R4, R243, R234 ;  /* 0x000000eaf304723e */ /* 0x010fcc00000000ff */
[----:B------:R3:W-:Y:S01]  /*34c0*/  MUFU.EX2 R209, R0 ;  /* 0x0000000000d17308 */ /* 0x0007e20000000800 */
[----:B-1----:R-:W-:Y:S01]  /*34d0*/  FFMA.FTZ R5, R10, c[0x0][0x23c], -R12 ;  /* 0x00008f000a057a23 */ /* 0x002fe2000001080c */
[----:B--2---:R-:W-:-:S06]  /*34e0*/  F2FP.PACK_AB R10, R245, R235 ;  /* 0x000000ebf50a723e */ /* 0x004fcc00000000ff */
[----:B------:R-:W1:Y:S01]  /*34f0*/  MUFU.EX2 R194, R5 ;  /* 0x0000000500c27308 */ /* 0x000e620000000800 */
[----:B---3--:R-:W-:-:S07]  /*3500*/  FFMA.FTZ R0, R36, c[0x0][0x23c], -R13 ;  /* 0x00008f0024007a23 */ /* 0x008fce000001080d */
[----:B------:R2:W3:Y:S01]  /*3510*/  MUFU.EX2 R211, R0 ;  /* 0x0000000000d37308 */ /* 0x0004e20000000800 */
[----:B-1----:R-:W-:-:S07]  /*3520*/  F2FP.PACK_AB R9, R193, R194 ;  /* 0x000000c2c109723e */ /* 0x002fce00000000ff */
[----:B------:R-:W-:Y:S01]  /*3530*/  HMMA.16816.F32 R20, R8, R100, RZ ;  /* 0x000000640814723c */ /* 0x000fe200000018ff */
[----:B--2---:R-:W-:Y:S01]  /*3540*/  FFMA.FTZ R0, R39, c[0x0][0x23c], -R12 ;  /* 0x00008f0027007a23 */ /* 0x004fe2000001080c */
[----:B---3--:R-:W-:-:S03]  /*3550*/  F2FP.PACK_AB R6, R211, R209 ;  /* 0x000000d1d306723e */ /* 0x008fc600000000ff */
[----:B------:R1:W-:Y:S03]  /*3560*/  MUFU.EX2 R233, R0 ;  /* 0x0000000000e97308 */ /* 0x0003e60000000800 */
[C---:B------:R-:W-:Y:S08]  /*3570*/  HMMA.16816.F32 R56, R8.reuse, R112, RZ ;  /* 0x000000700838723c */ /* 0x040ff000000018ff */
[----:B------:R-:W-:Y:S01]  /*3580*/  HMMA.16816.F32 R52, R8, R120, RZ ;  /* 0x000000780834723c */ /* 0x000fe200000018ff */
[----:B-1----:R-:W-:-:S07]  /*3590*/  FFMA.FTZ R0, R40, c[0x0][0x23c], -R12 ;  /* 0x00008f0028007a23 */ /* 0x002fce000001080c */
[C---:B------:R-:W-:Y:S01]  /*35a0*/  HMMA.16816.F32 R24, R8.reuse, R96, RZ ;  /* 0x000000600818723c */ /* 0x040fe200000018ff */
[----:B------:R1:W2:Y:S07]  /*35b0*/  MUFU.EX2 R210, R0 ;  /* 0x0000000000d27308 */ /* 0x0002ae0000000800 */
[C---:B------:R-:W-:Y:S08]  /*35c0*/  HMMA.16816.F32 R32, R8.reuse, R76, RZ ;  /* 0x0000004c0820723c */ /* 0x040ff000000018ff */
[----:B------:R-:W-:Y:S01]  /*35d0*/  HMMA.16816.F32 R28, R8, R84, RZ ;  /* 0x00000054081c723c */ /* 0x000fe200000018ff */
[----:B-1----:R-:W-:Y:S01]  /*35e0*/  FFMA.FTZ R0, R38, c[0x0][0x23c], -R12 ;  /* 0x00008f0026007a23 */ /* 0x002fe2000001080c */
[----:B--2---:R-:W-:-:S03]  /*35f0*/  F2FP.PACK_AB R5, R210, R233 ;  /* 0x000000e9d205723e */ /* 0x004fc600000000ff */
[----:B------:R1:W-:Y:S03]  /*3600*/  MUFU.EX2 R244, R0 ;  /* 0x0000000000f47308 */ /* 0x0003e60000000800 */
[C---:B------:R-:W-:Y:S08]  /*3610*/  HMMA.16816.F32 R40, R8.reuse, R78, RZ ;  /* 0x0000004e0828723c */ /* 0x040ff000000018ff */
[----:B------:R-:W-:Y:S01]  /*3620*/  HMMA.16816.F32 R48, R8, R128, RZ ;  /* 0x000000800830723c */ /* 0x000fe200000018ff */
[----:B-1----:R-:W-:-:S07]  /*3630*/  FFMA.FTZ R0, R37, c[0x0][0x23c], -R12 ;  /* 0x00008f0025007a23 */ /* 0x002fce000001080c */
[C---:B------:R-:W-:Y:S01]  /*3640*/  HMMA.16816.F32 R36, R8.reuse, R86, RZ ;  /* 0x000000560824723c */ /* 0x040fe200000018ff */
[----:B------:R-:W1:Y:S07]  /*3650*/  MUFU.EX2 R247, R0 ;  /* 0x0000000000f77308 */ /* 0x000e6e0000000800 */
[----:B------:R-:W-:Y:S01]  /*3660*/  HMMA.16816.F32 R44, R8, R140, RZ ;  /* 0x0000008c082c723c */ /* 0x000fe200000018ff */
[----:B-1----:R-:W-:-:S07]  /*3670*/  F2FP.PACK_AB R7, R247, R244 ;  /* 0x000000f4f707723e */ /* 0x002fce00000000ff */
[----:B------:R-:W-:Y:S08]  /*3680*/  HMMA.16816.F32 R164, R4, R92, R20 ;  /* 0x0000005c04a4723c */ /* 0x000ff00000001814 */
[----:B------:R-:W-:Y:S08]  /*3690*/  HMMA.16816.F32 R20, R8, R122, RZ ;  /* 0x0000007a0814723c */ /* 0x000ff000000018ff */
[----:B------:R-:W-:Y:S08]  /*36a0*/  HMMA.16816.F32 R220, R4, R88, R24 ;  /* 0x0000005804dc723c */ /* 0x000ff00000001818 */
[----:B------:R-:W-:Y:S01]  /*36b0*/  IMAD.MOV.U32 R227, RZ, RZ, R164 ;  /* 0x000000ffffe37224 */ /* 0x000fe200078e00a4 */
[----:B------:R-:W-:Y:S01]  /*36c0*/  MOV R226, R165 ;  /* 0x000000a500e27202 */ /* 0x000fe20000000f00 */
[----:B------:R-:W-:Y:S01]  /*36d0*/  IMAD.MOV.U32 R225, RZ, RZ, R166 ;  /* 0x000000ffffe17224 */ /* 0x000fe200078e00a6 */
[----:B------:R-:W-:Y:S01]  /*36e0*/  HMMA.16816.F32 R24, R8, R114, RZ ;  /* 0x000000720818723c */ /* 0x000fe200000018ff */
[----:B------:R-:W-:-:S07]  /*36f0*/  IMAD.MOV.U32 R224, RZ, RZ, R167 ;  /* 0x000000ffffe07224 */ /* 0x000fce00078e00a7 */
[C---:B------:R-:W-:Y:S08]  /*3700*/  HMMA.16816.F32 R164, R4.reuse, R104, R56 ;  /* 0x0000006804a4723c */ /* 0x040ff00000001838 */
[C---:B------:R-:W-:Y:S08]  /*3710*/  HMMA.16816.F32 R20, R4.reuse, R110, R20 ;  /* 0x0000006e0414723c */ /* 0x040ff00000001814 */
[C---:B------:R-:W-:Y:S08]  /*3720*/  HMMA.16816.F32 R180, R4.reuse, R68, R32 ;  /* 0x0000004404b4723c */ /* 0x040ff00000001820 */
[----:B------:R-:W-:Y:S01]  /*3730*/  IMAD.MOV.U32 R59, RZ, RZ, R165 ;  /* 0x000000ffff3b7224 */ /* 0x000fe200078e00a5 */
[----:B------:R-:W-:Y:S01]  /*3740*/  HMMA.16816.F32 R200, R4, R72, R28 ;  /* 0x0000004804c8723c */ /* 0x000fe2000000181c */
[----:B------:R-:W-:-:S02]  /*3750*/  IMAD.MOV.U32 R58, RZ, RZ, R166 ;  /* 0x000000ffff3a7224 */ /* 0x000fc400078e00a6 */
[----:B------:R-:W-:Y:S02]  /*3760*/  IMAD.MOV.U32 R57, RZ, RZ, R167 ;  /* 0x000000ffff397224 */ /* 0x000fe400078e00a7 */
[----:B------:R-:W-:-:S03]  /*3770*/  IMAD.MOV.U32 R56, RZ, RZ, R164 ;  /* 0x000000ffff387224 */ /* 0x000fc600078e00a4 */
[----:B------:R-:W-:Y:S08]  /*3780*/  HMMA.16816.F32 R164, R4, R108, R52 ;  /* 0x0000006c04a4723c */ /* 0x000ff00000001834 */
[C---:B------:R-:W-:Y:S08]  /*3790*/  HMMA.16816.F32 R32, R8.reuse, R98, RZ ;  /* 0x000000620820723c */ /* 0x040ff000000018ff */
[----:B------:R-:W-:Y:S08]  /*37a0*/  HMMA.16816.F32 R28, R8, R102, RZ ;  /* 0x00000066081c723c */ /* 0x000ff000000018ff */
[----:B------:R-:W-:Y:S01]  /*37b0*/  MOV R55, R164 ;  /* 0x000000a400377202 */ /* 0x000fe20000000f00 */
[----:B------:R-:W-:Y:S01]  /*37c0*/  IMAD.MOV.U32 R54, RZ, RZ, R166 ;  /* 0x000000ffff367224 */ /* 0x000fe200078e00a6 */
[----:B------:R-:W-:Y:S01]  /*37d0*/  HMMA.16816.F32 R168, R4, R74, R36 ;  /* 0x0000004a04a8723c */ /* 0x000fe20000001824 */
[----:B------:R-:W-:-:S02]  /*37e0*/  IMAD.MOV.U32 R53, RZ, RZ, R167 ;  /* 0x000000ffff357224 */ /* 0x000fc400078e00a7 */
[----:B------:R-:W-:-:S04]  /*37f0*/  IMAD.MOV.U32 R52, RZ, RZ, R165 ;  /* 0x000000ffff347224 */ /* 0x000fc800078e00a5 */
[----:B------:R-:W-:Y:S01]  /*3800*/  IMAD.MOV.U32 R39, RZ, RZ, R22 ;  /* 0x000000ffff277224 */ /* 0x000fe200078e0016 */
[----:B------:R-:W-:Y:S01]  /*3810*/  HMMA.16816.F32 R164, R4, R70, R40 ;  /* 0x0000004604a4723c */ /* 0x000fe20000001828 */
[----:B------:R-:W-:-:S06]  /*3820*/  IMAD.MOV.U32 R38, RZ, RZ, R21 ;  /* 0x000000ffff267224 */ /* 0x000fcc00078e0015 */
[----:B------:R-:W-:Y:S01]  /*3830*/  IMAD.MOV.U32 R41, RZ, RZ, R20 ;  /* 0x000000ffff297224 */ /* 0x000fe200078e0014 */
[----:B------:R-:W-:Y:S01]  /*3840*/  HMMA.16816.F32 R48, R4, R116, R48 ;  /* 0x000000740430723c */ /* 0x000fe20000001830 */
[----:B------:R-:W-:-:S07]  /*3850*/  IMAD.MOV.U32 R40, RZ, RZ, R23 ;  /* 0x000000ffff287224 */ /* 0x000fce00078e0017 */
[----:B------:R-:W-:Y:S08]  /*3860*/  HMMA.16816.F32 R24, R4, R106, R24 ;  /* 0x0000006a0418723c */ /* 0x000ff00000001818 */
[C---:B------:R-:W-:Y:S08]  /*3870*/  HMMA.16816.F32 R20, R8.reuse, R130, RZ ;  /* 0x000000820814723c */ /* 0x040ff000000018ff */
[----:B------:R-:W-:Y:S01]  /*3880*/  HMMA.16816.F32 R8, R8, R142, RZ ;  /* 0x0000008e0808723c */ /* 0x000fe200000018ff */
[----:B------:R-:W-:Y:S01]  /*3890*/  IMAD.MOV.U32 R205, RZ, RZ, R49 ;  /* 0x000000ffffcd7224 */ /* 0x000fe200078e0031 */
[----:B------:R-:W-:Y:S01]  /*38a0*/  MOV R232, R48 ;  /* 0x0000003000e87202 */ /* 0x000fe20000000f00 */
[----:B------:R-:W-:-:S02]  /*38b0*/  IMAD.MOV.U32 R15, RZ, RZ, R50 ;  /* 0x000000ffff0f7224 */ /* 0x000fc400078e0032 */
[----:B------:R-:W-:-:S03]  /*38c0*/  IMAD.MOV.U32 R237, RZ, RZ, R51 ;  /* 0x000000ffffed7224 */ /* 0x000fc600078e0033 */
[C---:B------:R-:W-:Y:S07]  /*38d0*/  HMMA.16816.F32 R184, R4.reuse, R90, R32 ;  /* 0x0000005a04b8723c */ /* 0x040fee0000001820 */
[----:B------:R-:W-:Y:S01]  /*38e0*/  IMAD.MOV.U32 R33, RZ, RZ, R25 ;  /* 0x000000ffff217224 */ /* 0x000fe200078e0019 */
[----:B------:R-:W-:Y:S01]  /*38f0*/  HMMA.16816.F32 R216, R4, R94, R28 ;  /* 0x0000005e04d8723c */ /* 0x000fe2000000181c */
[----:B------:R-:W-:-:S06]  /*3900*/  IMAD.MOV.U32 R32, RZ, RZ, R26 ;  /* 0x000000ffff207224 */ /* 0x000fcc00078e001a */
[----:B------:R-:W-:Y:S01]  /*3910*/  MOV R31, R27 ;  /* 0x0000001b001f7202 */ /* 0x000fe20000000f00 */
[----:B------:R-:W-:Y:S01]  /*3920*/  IMAD.MOV.U32 R30, RZ, RZ, R24 ;  /* 0x000000ffff1e7224 */ /* 0x000fe200078e0018 */
[C---:B------:R-:W-:Y:S08]  /*3930*/  HMMA.16816.F32 R48, R4.reuse, R124, R44 ;  /* 0x0000007c0430723c */ /* 0x040ff0000000182c */
[C---:B------:R-:W-:Y:S07]  /*3940*/  HMMA.16816.F32 R24, R4.reuse, R118, R20 ;  /* 0x000000760418723c */ /* 0x040fee0000001814 */
[----:B------:R-:W-:Y:S01]  /*3950*/  FSEL R22, R197, -INF , !P4 ;  /* 0xff800000c5167808 */ /* 0x000fe20006000000 */
[----:B------:R-:W-:Y:S01]  /*3960*/  HMMA.16816.F32 R4, R4, R126, R8 ;  /* 0x0000007e0404723c */ /* 0x000fe20000001808 */
[----:B------:R-:W-:-:S02]  /*3970*/  ISETP.GE.AND P4, PT, R63, R17, PT ;  /* 0x000000113f00720c */ /* 0x000fc40003f86270 */
[----:B------:R-:W-:Y:S02]  /*3980*/  FSEL R23, R191, -INF , !P2 ;  /* 0xff800000bf177808 */ /* 0x000fe40005000000 */
[----:B------:R-:W-:Y:S02]  /*3990*/  ISETP.GE.AND P2, PT, R64, R17, PT ;  /* 0x000000114000720c */ /* 0x000fe40003f46270 */
[----:B------:R-:W-:Y:S01]  /*39a0*/  FSEL R8, R198, -INF , !P0 ;  /* 0xff800000c6087808 */ /* 0x000fe20004000000 */
[----:B------:R-:W-:Y:S01]  /*39b0*/  IMAD.MOV.U32 R45, RZ, RZ, R51 ;  /* 0x000000ffff2d7224 */ /* 0x000fe200078e0033 */
[----:B------:R-:W-:Y:S01]  /*39c0*/  FSEL R10, R196, -INF , !P6 ;  /* 0xff800000c40a7808 */ /* 0x000fe20007000000 */
[----:B------:R-:W-:Y:S01]  /*39d0*/  IMAD.MOV.U32 R46, RZ, RZ, R50 ;  /* 0x000000ffff2e7224 */ /* 0x000fe200078e0032 */
[----:B------:R-:W-:Y:S01]  /*39e0*/  FSEL R11, R192, -INF , !P3 ;  /* 0xff800000c00b7808 */ /* 0x000fe20005800000 */
[----:B------:R-:W-:Y:S01]  /*39f0*/  IMAD.MOV.U32 R44, RZ, RZ, R49 ;  /* 0x000000ffff2c7224 */ /* 0x000fe200078e0031 */
[----:B------:R-:W-:Y:S01]  /*3a00*/  ISETP.GE.AND P0, PT, R62, R18, PT ;  /* 0x000000123e00720c */ /* 0x000fe20003f06270 */
[----:B------:R-:W-:Y:S01]  /*3a10*/  IMAD.MOV.U32 R47, RZ, RZ, R48 ;  /* 0x000000ffff2f7224 */ /* 0x000fe200078e0030 */
[----:B------:R-:W-:Y:S01]  /*3a20*/  FSEL R14, R189, -INF , !P4 ;  /* 0xff800000bd0e7808 */ /* 0x000fe20006000000 */
[----:B------:R-:W-:Y:S01]  /*3a30*/  IMAD.MOV.U32 R34, RZ, RZ, R25 ;  /* 0x000000ffff227224 */ /* 0x000fe200078e0019 */
[----:B------:R-:W-:Y:S01]  /*3a40*/  MOV R36, R24 ;  /* 0x0000001800247202 */ /* 0x000fe20000000f00 */
[----:B------:R-:W-:Y:S01]  /*3a50*/  IMAD.MOV.U32 R35, RZ, RZ, R26 ;  /* 0x000000ffff237224 */ /* 0x000fe200078e001a */
[----:B------:R-:W-:Y:S01]  /*3a60*/  ISETP.GE.AND P6, PT, R63, R18, PT ;  /* 0x000000123f00720c */ /* 0x000fe20003fc6270 */
[----:B------:R-:W-:Y:S01]  /*3a70*/  IMAD.MOV.U32 R37, RZ, RZ, R27 ;  /* 0x000000ffff257224 */ /* 0x000fe200078e001b */
[----:B------:R-:W-:-:S02]  /*3a80*/  FSEL R24, R190, -INF , !P0 ;  /* 0xff800000be187808 */ /* 0x000fc40004000000 */
[----:B------:R-:W-:Y:S01]  /*3a90*/  ISETP.GE.AND P0, PT, R65, R17, PT ;  /* 0x000000114100720c */ /* 0x000fe20003f06270 */
[----:B------:R-:W-:Y:S01]  /*3aa0*/  IMAD.MOV.U32 R242, RZ, RZ, R7 ;  /* 0x000000fffff27224 */ /* 0x000fe200078e0007 */
[----:B------:R-:W-:Y:S01]  /*3ab0*/  FSEL R7, R199, -INF , !P5 ;  /* 0xff800000c7077808 */ /* 0x000fe20006800000 */
[----:B------:R-:W-:Y:S01]  /*3ac0*/  IMAD.MOV.U32 R16, RZ, RZ, R4 ;  /* 0x000000ffff107224 */ /* 0x000fe200078e0004 */
[----:B------:R-:W-:Y:S01]  /*3ad0*/  FSEL R19, R188, -INF , !P2 ;  /* 0xff800000bc137808 */ /* 0x000fe20005000000 */
[----:B------:R-:W-:Y:S01]  /*3ae0*/  IMAD.MOV.U32 R236, RZ, RZ, R5 ;  /* 0x000000ffffec7224 */ /* 0x000fe200078e0005 */
[----:B------:R-:W-:Y:S01]  /*3af0*/  FMNMX.FTZ R0, R7, R8, !PT ;  /* 0x0000000807007209 */ /* 0x000fe20007810000 */
[----:B------:R-:W-:Y:S01]  /*3b00*/  IMAD.MOV.U32 R238, RZ, RZ, R6 ;  /* 0x000000ffffee7224 */ /* 0x000fe200078e0006 */
[----:B------:R-:W-:Y:S02]  /*3b10*/  ISETP.GE.AND P3, PT, R64, R18, PT ;  /* 0x000000124000720c */ /* 0x000fe40003f66270 */
[----:B------:R-:W-:-:S02]  /*3b20*/  FMNMX.FTZ R0, R10, R0, !PT ;  /* 0x000000000a007209 */ /* 0x000fc40007810000 */
[----:B------:R-:W-:Y:S02]  /*3b30*/  FSEL R25, R179, -INF , !P6 ;  /* 0xff800000b3197808 */ /* 0x000fe40007000000 */
[----:B------:R-:W-:Y:S02]  /*3b40*/  FMNMX.FTZ R0, R11, R0, !PT ;  /* 0x000000000b007209 */ /* 0x000fe40007810000 */
[----:B------:R-:W-:Y:S02]  /*3b50*/  ISETP.GE.AND P6, PT, R66, R17, PT ;  /* 0x000000114200720c */ /* 0x000fe40003fc6270 */
[----:B------:R-:W-:Y:S02]  /*3b60*/  FMNMX.FTZ R0, R14, R0, !PT ;  /* 0x000000000e007209 */ /* 0x000fe40007810000 */
[----:B------:R-:W-:Y:S02]  /*3b70*/  FSEL R20, R177, -INF , !P0 ;  /* 0xff800000b1147808 */ /* 0x000fe40004000000 */
[----:B------:R-:W-:-:S02]  /*3b80*/  FMNMX.FTZ R0, R19, R0, !PT ;  /* 0x0000000013007209 */ /* 0x000fc40007810000 */
[----:B------:R-:W-:Y:S02]  /*3b90*/  ISETP.GE.AND P4, PT, R65, R18, PT ;  /* 0x000000124100720c */ /* 0x000fe40003f86270 */
[----:B------:R-:W-:Y:S02]  /*3ba0*/  FSEL R26, R178, -INF , !P3 ;  /* 0xff800000b21a7808 */ /* 0x000fe40005800000 */
[----:B------:R-:W-:Y:S02]  /*3bb0*/  ISETP.GE.AND P3, PT, R67, R17, PT ;  /* 0x000000114300720c */ /* 0x000fe40003f66270 */
[----:B------:R-:W-:Y:S02]  /*3bc0*/  FSEL R21, R176, -INF , !P6 ;  /* 0xff800000b0157808 */ /* 0x000fe40007000000 */
[----:B------:R-:W-:Y:S02]  /*3bd0*/  FMNMX.FTZ R0, R20, R0, !PT ;  /* 0x0000000014007209 */ /* 0x000fe40007810000 */
[----:B------:R-:W-:-:S02]  /*3be0*/  ISETP.GE.AND P2, PT, R66, R18, PT ;  /* 0x000000124200720c */ /* 0x000fc40003f46270 */
[----:B------:R-:W-:Y:S02]  /*3bf0*/  FSEL R27, R175, -INF , !P4 ;  /* 0xff800000af1b7808 */ /* 0x000fe40006000000 */
[-C--:B------:R-:W-:Y:S02]  /*3c00*/  ISETP.GE.AND P4, PT, R80, R17.reuse, PT ;  /* 0x000000115000720c */ /* 0x080fe40003f86270 */
[----:B------:R-:W-:Y:S02]  /*3c10*/  FSEL R63, R163, -INF , !P3 ;  /* 0xff800000a33f7808 */ /* 0x000fe40005800000 */
[----:B------:R-:W-:Y:S02]  /*3c20*/  FMNMX.FTZ R0, R21, R0, !PT ;  /* 0x0000000015007209 */ /* 0x000fe40007810000 */
[----:B------:R-:W-:Y:S02]  /*3c30*/  FSEL R28, R174, -INF , !P2 ;  /* 0xff800000ae1c7808 */ /* 0x000fe40005000000 */
[----:B------:R-:W-:-:S02]  /*3c40*/  ISETP.GE.AND P2, PT, R81, R17, PT ;  /* 0x000000115100720c */ /* 0x000fc40003f46270 */
[----:B------:R-:W-:Y:S02]  /*3c50*/  FSEL R62, R162, -INF , !P4 ;  /* 0xff800000a23e7808 */ /* 0x000fe40006000000 */
[----:B------:R-:W-:Y:S02]  /*3c60*/  FMNMX.FTZ R0, R63, R0, !PT ;  /* 0x000000003f007209 */ /* 0x000fe40007810000 */
[-C--:B------:R-:W-:Y:S02]  /*3c70*/  ISETP.GE.AND P3, PT, R82, R17.reuse, PT ;  /* 0x000000115200720c */ /* 0x080fe40003f66270 */
[----:B------:R-:W-:Y:S02]  /*3c80*/  FSEL R61, R157, -INF , !P2 ;  /* 0xff8000009d3d7808 */ /* 0x000fe40005000000 */
[----:B------:R-:W-:Y:S02]  /*3c90*/  FMNMX.FTZ R0, R62, R0, !PT ;  /* 0x000000003e007209 */ /* 0x000fe40007810000 */
[----:B------:R-:W-:-:S02]  /*3ca0*/  ISETP.GE.AND P2, PT, R83, R17, PT ;  /* 0x000000115300720c */ /* 0x000fc40003f46270 */
[----:B------:R-:W-:Y:S02]  /*3cb0*/  FSEL R60, R156, -INF , !P3 ;  /* 0xff8000009c3c7808 */ /* 0x000fe40005800000 */
[----:B------:R-:W-:Y:S02]  /*3cc0*/  FMNMX.FTZ R0, R61, R0, !PT ;  /* 0x000000003d007209 */ /* 0x000fe40007810000 */
[----:B------:R-:W-:Y:S02]  /*3cd0*/  FSEL R156, R139, -INF , !P2 ;  /* 0xff8000008b9c7808 */ /* 0x000fe40005000000 */
[----:B------:R-:W-:Y:S02]  /*3ce0*/  FMNMX.FTZ R0, R60, R0, !PT ;  /* 0x000000003c007209 */ /* 0x000fe40007810000 */
[----:B------:R-:W-:Y:S02]  /*3cf0*/  FSEL R9, R204, -INF , !P1 ;  /* 0xff800000cc097808 */ /* 0x000fe40004800000 */
[----:B------:R-:W-:-:S02]  /*3d00*/  ISETP.GE.AND P2, PT, R132, R17, PT ;  /* 0x000000118400720c */ /* 0x000fc40003f46270 */
[----:B------:R-:W-:Y:S02]  /*3d10*/  FMNMX.FTZ R2, R156, R0, !PT ;  /* 0x000000009c027209 */ /* 0x000fe40007810000 */
[----:B------:R-:W-:Y:S02]  /*3d20*/  FMNMX.FTZ R0, R9, R22, !PT ;  /* 0x0000001609007209 */ /* 0x000fe40007810000 */
[----:B------:R-:W-:Y:S02]  /*3d30*/  FSEL R139, R149, -INF , !P2 ;  /* 0xff800000958b7808 */ /* 0x000fe40005000000 */
[----:B------:R-:W-:Y:S02]  /*3d40*/  ISETP.GE.AND P2, PT, R133, R17, PT ;  /* 0x000000118500720c */ /* 0x000fe40003f46270 */
[----:B------:R-:W-:Y:S02]  /*3d50*/  FMNMX.FTZ R0, R23, R0, !PT ;  /* 0x0000000017007209 */ /* 0x000fe40007810000 */
[----:B------:R-:W-:-:S02]  /*3d60*/  FSEL R157, R136, -INF , !P2 ;  /* 0xff800000889d7808 */ /* 0x000fc40005000000 */
[----:B------:R-:W-:Y:S02]  /*3d70*/  FMNMX.FTZ R2, R139, R2, !PT ;  /* 0x000000028b027209 */ /* 0x000fe40007810000 */
[----:B------:R-:W-:Y:S02]  /*3d80*/  FMNMX.FTZ R0, R24, R0, !PT ;  /* 0x0000000018007209 */ /* 0x000fe40007810000 */
[----:B------:R-:W-:Y:S02]  /*3d90*/  FMNMX.FTZ R4, R157, R2, !PT ;  /* 0x000000029d047209 */ /* 0x000fe40007810000 */
[----:B------:R-:W-:Y:S02]  /*3da0*/  FMNMX.FTZ R2, R25, R0, !PT ;  /* 0x0000000019027209 */ /* 0x000fe40007810000 */
[----:B------:R-:W-:Y:S02]  /*3db0*/  ISETP.GE.AND P1, PT, R135, R17, PT ;  /* 0x000000118700720c */ /* 0x000fe40003f26270 */
[----:B------:R-:W-:-:S02]  /*3dc0*/  FMNMX.FTZ R2, R26, R2, !PT ;  /* 0x000000021a027209 */ /* 0x000fc40007810000 */
[----:B------:R-:W-:Y:S02]  /*3dd0*/  FSEL R138, R138, -INF , !P1 ;  /* 0xff8000008a8a7808 */ /* 0x000fe40004800000 */
[----:B------:R-:W-:Y:S02]  /*3de0*/  ISETP.GE.AND P0, PT, R67, R18, PT ;  /* 0x000000124300720c */ /* 0x000fe40003f06270 */
[----:B------:R-:W-:Y:S02]  /*3df0*/  FMNMX.FTZ R2, R27, R2, !PT ;  /* 0x000000021b027209 */ /* 0x000fe40007810000 */
[----:B------:R-:W-:Y:S02]  /*3e00*/  FMNMX.FTZ R0, R138, R4, !PT ;  /* 0x000000048a007209 */ /* 0x000fe40007810000 */
[----:B------:R-:W-:Y:S02]  /*3e10*/  ISETP.GE.AND P6, PT, R80, R18, PT ;  /* 0x000000125000720c */ /* 0x000fe40003fc6270 */
[----:B------:R-:W-:Y:S01]  /*3e20*/  FSEL R51, R173, -INF , !P0 ;  /* 0xff800000ad337808 */ /* 0x000fe20004000000 */
[----:B------:R-:W1:Y:S01]  /*3e30*/  SHFL.BFLY PT, R4, R0, 0x2, 0x1f ;  /* 0x0c401f0000047f89 */ /* 0x000e6200000e0000 */
[----:B------:R-:W-:-:S02]  /*3e40*/  FMNMX.FTZ R2, R28, R2, !PT ;  /* 0x000000021c027209 */ /* 0x000fc40007810000 */
[----:B------:R-:W-:Y:S02]  /*3e50*/  ISETP.GE.AND P5, PT, R81, R18, PT ;  /* 0x000000125100720c */ /* 0x000fe40003fa6270 */
[----:B------:R-:W-:Y:S02]  /*3e60*/  FSEL R50, R172, -INF , !P6 ;  /* 0xff800000ac327808 */ /* 0x000fe40007000000 */
[----:B------:R-:W-:Y:S02]  /*3e70*/  FMNMX.FTZ R2, R51, R2, !PT ;  /* 0x0000000233027209 */ /* 0x000fe40007810000 */
[----:B------:R-:W-:Y:S02]  /*3e80*/  ISETP.GE.AND P4, PT, R82, R18, PT ;  /* 0x000000125200720c */ /* 0x000fe40003f86270 */
[----:B------:R-:W-:Y:S02]  /*3e90*/  FSEL R49, R161, -INF , !P5 ;  /* 0xff800000a1317808 */ /* 0x000fe40006800000 */
        /* <DEDUP_REMOVED lines=31> */
[----:B------:R-:W-:Y:S02]  /*4090*/  MOV R19, R210 ;  /* 0x000000d200137202 */ /* 0x000fe40000000f00 */
[----:B------:R-:W-:Y:S01]  /*40a0*/  FSETP.NEU.FTZ.AND P0, PT, R136, -INF , PT ;  /* 0xff8000008800780b */ /* 0x000fe20003f1d000 */
[----:B-1----:R-:W-:Y:S01]  /*40b0*/  FFMA.FTZ R4, R10, c[0x0][0x23c], -R2 ;  /* 0x00008f000a047a23 */ /* 0x002fe20000010802 */
[----:B--2---:R-:W-:-:S03]  /*40c0*/  F2FP.PACK_AB R8, R132, R133 ;  /* 0x000000858408723e */ /* 0x004fc600000000ff */
[----:B------:R1:W-:Y:S02]  /*40d0*/  MUFU.EX2 R135, R4 ;  /* 0x0000000400877308 */ /* 0x0003e40000000800 */
[----:B-1----:R-:W-:-:S06]  /*40e0*/  FFMA.FTZ R4, R11, c[0x0][0x23c], -R2 ;  /* 0x00008f000b047a23 */ /* 0x002fcc0000010802 */
[----:B------:R1:W2:Y:S02]  /*40f0*/  MUFU.EX2 R192, R4 ;  /* 0x0000000400c07308 */ /* 0x0002a40000000800 */
[----:B-1----:R-:W-:Y:S01]  /*4100*/  FFMA.FTZ R4, R14, c[0x0][0x23c], -R2 ;  /* 0x00008f000e047a23 */ /* 0x002fe20000010802 */
[----:B--2---:R-:W-:-:S05]  /*4110*/  F2FP.PACK_AB R10, R192, R135 ;  /* 0x00000087c00a723e */ /* 0x004fca00000000ff */
[----:B------:R1:W-:Y:S08]  /*4120*/  MUFU.EX2 R14, R0 ;  /* 0x00000000000e7308 */ /* 0x0003f00000000800 */
[----:B------:R2:W-:Y:S01]  /*4130*/  MUFU.EX2 R252, R4 ;  /* 0x0000000400fc7308 */ /* 0x0005e20000000800 */
[----:B-1----:R-:W-:-:S05]  /*4140*/  FMUL.FTZ R0, R136, c[0x0][0x23c] ;  /* 0x00008f0088007a20 */ /* 0x002fca0000410000 */
[----:B------:R-:W-:Y:S01]  /*4150*/  FSEL R0, R0, RZ, P0 ;  /* 0x000000ff00007208 */ /* 0x000fe20000000000 */
[----:B--2---:R-:W-:-:S04]  /*4160*/  FFMA.FTZ R4, R20, c[0x0][0x23c], -R2 ;  /* 0x00008f0014047a23 */ /* 0x004fc80000010802 */
[----:B------:R1:W-:Y:S02]  /*4170*/  MUFU.EX2 R29, R4 ;  /* 0x00000004001d7308 */ /* 0x0003e40000000800 */
[----:B-1----:R-:W-:-:S06]  /*4180*/  FFMA.FTZ R4, R21, c[0x0][0x23c], -R2 ;  /* 0x00008f0015047a23 */ /* 0x002fcc0000010802 */
        /* <DEDUP_REMOVED lines=14> */
[----:B------:R-:W-:Y:S01]  /*4270*/  MOV R84, R42 ;  /* 0x0000002a00547202 */ /* 0x000fe20000000f00 */
[----:B------:R-:W-:-:S03]  /*4280*/  IMAD.MOV.U32 R85, RZ, RZ, R211 ;  /* 0x000000ffff557224 */ /* 0x000fc600078e00d3 */
[----:B------:R-:W-:Y:S01]  /*4290*/  F2FP.PACK_AB R6, R84, R29 ;  /* 0x0000001d5406723e */ /* 0x000fe200000000ff */
[----:B-1----:R-:W-:-:S04]  /*42a0*/  FFMA.FTZ R4, R26, c[0x0][0x23c], -R0 ;  /* 0x00008f001a047a23 */ /* 0x002fc80000010800 */
[----:B------:R1:W2:Y:S02]  /*42b0*/  MUFU.EX2 R249, R4 ;  /* 0x0000000400f97308 */ /* 0x0002a40000000800 */
[----:B-1----:R-:W-:Y:S01]  /*42c0*/  FFMA.FTZ R4, R27, c[0x0][0x23c], -R0 ;  /* 0x00008f001b047a23 */ /* 0x002fe20000010800 */
[----:B--2---:R-:W-:Y:S01]  /*42d0*/  F2FP.PACK_AB R5, R249, R248 ;  /* 0x000000f8f905723e */ /* 0x004fe200000000ff */
[----:B------:R-:W-:Y:S04]  /*42e0*/  HMMA.16816.F32 R24, R8, R76, RZ ;  /* 0x0000004c0818723c */ /* 0x000fe800000018ff */
[----:B------:R1:W-:Y:S03]  /*42f0*/  MUFU.EX2 R251, R4 ;  /* 0x0000000400fb7308 */ /* 0x0003e60000000800 */
[----:B------:R-:W-:Y:S01]  /*4300*/  MOV R76, R30 ;  /* 0x0000001e004c7202 */ /* 0x000fe20000000f00 */
[----:B------:R-:W-:-:S02]  /*4310*/  IMAD.MOV.U32 R77, RZ, RZ, R33 ;  /* 0x000000ffff4d7224 */ /* 0x000fc400078e0021 */
[----:B-1----:R-:W-:-:S04]  /*4320*/  FFMA.FTZ R4, R28, c[0x0][0x23c], -R0 ;  /* 0x00008f001c047a23 */ /* 0x002fc80000010800 */
[----:B------:R1:W2:Y:S02]  /*4330*/  MUFU.EX2 R250, R4 ;  /* 0x0000000400fa7308 */ /* 0x0002a40000000800 */
[----:B-1----:R-:W-:Y:S02]  /*4340*/  F2FP.PACK_AB R4, R14, R252 ;  /* 0x000000fc0e04723e */ /* 0x002fe400000000ff */
[----:B--2---:R-:W-:-:S07]  /*4350*/  F2FP.PACK_AB R7, R250, R251 ;  /* 0x000000fbfa07723e */ /* 0x004fce00000000ff */
[C---:B------:R-:W-:Y:S07]  /*4360*/  HMMA.16816.F32 R148, R4.reuse, R68, R24 ;  /* 0x000000440494723c */ /* 0x040fee0000001818 */
[----:B------:R-:W-:Y:S01]  /*4370*/  IMAD.MOV.U32 R69, RZ, RZ, R205 ;  /* 0x000000ffff457224 */ /* 0x000fe200078e00cd */
[----:B------:R-:W-:Y:S01]  /*4380*/  HMMA.16816.F32 R160, R4, R72, R20 ;  /* 0x0000004804a0723c */ /* 0x000fe20000001814 */
[----:B------:R-:W-:-:S06]  /*4390*/  IMAD.MOV.U32 R68, RZ, RZ, R41 ;  /* 0x000000ffff447224 */ /* 0x000fcc00078e0029 */
        /* <DEDUP_REMOVED lines=9> */
[----:B------:R-:W-:Y:S01]  /*4430*/  MOV R88, R55 ;  /* 0x0000003700587202 */ /* 0x000fe20000000f00 */
[----:B------:R-:W-:Y:S01]  /*4440*/  HMMA.16816.F32 R196, R4, R92, R20 ;  /* 0x0000005c04c4723c */ /* 0x000fe20000001814 */
[----:B------:R-:W-:-:S06]  /*4450*/  IMAD.MOV.U32 R89, RZ, RZ, R52 ;  /* 0x000000ffff597224 */ /* 0x000fcc00078e0034 */
[----:B------:R-:W-:Y:S01]  /*4460*/  IMAD.MOV.U32 R92, RZ, RZ, R39 ;  /* 0x000000ffff5c7224 */ /* 0x000fe200078e0027 */
[----:B------:R-:W-:Y:S01]  /*4470*/  HMMA.16816.F32 R24, R8, R112, RZ ;  /* 0x000000700818723c */ /* 0x000fe200000018ff */
[----:B------:R-:W-:-:S06]  /*4480*/  IMAD.MOV.U32 R93, RZ, RZ, R208 ;  /* 0x000000ffff5d7224 */ /* 0x000fcc00078e00d0 */
[----:B------:R-:W-:Y:S01]  /*4490*/  IMAD.MOV.U32 R112, RZ, RZ, R37 ;  /* 0x000000ffff707224 */ /* 0x000fe200078e0025 */
[----:B------:R-:W-:Y:S01]  /*44a0*/  HMMA.16816.F32 R20, R8, R120, RZ ;  /* 0x000000780814723c */ /* 0x000fe200000018ff */
[----:B------:R-:W-:-:S06]  /*44b0*/  MOV R113, R36 ;  /* 0x0000002400717202 */ /* 0x000fcc0000000f00 */
[----:B------:R-:W-:Y:S02]  /*44c0*/  IMAD.MOV.U32 R120, RZ, RZ, R47 ;  /* 0x000000ffff787224 */ /* 0x000fe400078e002f */
[----:B------:R-:W-:-:S07]  /*44d0*/  IMAD.MOV.U32 R121, RZ, RZ, R44 ;  /* 0x000000ffff797224 */ /* 0x000fce00078e002c */
        /* <DEDUP_REMOVED lines=9> */
[----:B------:R-:W-:Y:S11]  /*4570*/  IMAD.MOV.U32 R129, RZ, RZ, R53 ;  /* 0x000000ffff817224 */ /* 0x000ff600078e0035 */
[----:B------:R-:W-:Y:S04]  /*4580*/  @!UPT UIADD3 URZ, URZ, URZ, URZ ;  /* 0x0000003f3f3ff290 */ /* 0x000fe8000fffe03f */
        /* <DEDUP_REMOVED lines=8> */
[C---:B------:R-:W-:Y:S01]  /*4610*/  HMMA.16816.F32 R20, R8.reuse, R86, RZ ;  /* 0x000000560814723c */ /* 0x040fe200000018ff */
[----:B------:R-:W-:Y:S01]  /*4620*/  MOV R117, R15 ;  /* 0x0000000f00757202 */ /* 0x000fe20000000f00 */
[----:B------:R-:W-:Y:S01]  /*4630*/  IMAD.MOV.U32 R78, RZ, RZ, R116 ;  /* 0x000000ffff4e7224 */ /* 0x000fe200078e0074 */
[----:B------:R1:W5:Y:S01]  /*4640*/  LDL.LU R15, [R1+0xb4] ;  /* 0x0000b400010f7983 */ /* 0x0003620000300800 */
[----:B------:R-:W-:Y:S02]  /*4650*/  IMAD.MOV.U32 R116, RZ, RZ, R100 ;  /* 0x000000ffff747224 */ /* 0x000fe400078e0064 */
[----:B------:R-:W-:Y:S02]  /*4660*/  IMAD.MOV.U32 R100, RZ, RZ, R68 ;  /* 0x000000ffff647224 */ /* 0x000fe400078e0044 */
[----:B------:R-:W-:Y:S01]  /*4670*/  HMMA.16816.F32 R28, R8, R114, RZ ;  /* 0x00000072081c723c */ /* 0x000fe200000018ff */
[----:B------:R-:W-:-:S02]  /*4680*/  IMAD.MOV.U32 R86, RZ, RZ, R109 ;  /* 0x000000ffff567224 */ /* 0x000fc400078e006d */
[----:B------:R-:W-:Y:S02]  /*4690*/  IMAD.MOV.U32 R109, RZ, RZ, R104 ;  /* 0x000000ffff6d7224 */ /* 0x000fe400078e0068 */
[----:B------:R-:W-:-:S03]  /*46a0*/  IMAD.MOV.U32 R87, RZ, RZ, R105 ;  /* 0x000000ffff577224 */ /* 0x000fc600078e0069 */
[C---:B------:R-:W-:Y:S08]  /*46b0*/  HMMA.16816.F32 R56, R4.reuse, R70, R24 ;  /* 0x000000460438723c */ /* 0x040ff00000001818 */
[C---:B------:R-:W-:Y:S08]  /*46c0*/  HMMA.16816.F32 R52, R4.reuse, R74, R20 ;  /* 0x0000004a0434723c */ /* 0x040ff00000001814 */
[----:B------:R-:W-:Y:S01]  /*46d0*/  HMMA.16816.F32 R32, R4, R106, R28 ;  /* 0x0000006a0420723c */ /* 0x000fe2000000181c */
[----:B------:R-:W-:Y:S01]  /*46e0*/  IMAD.MOV.U32 R74, RZ, RZ, R124 ;  /* 0x000000ffff4a7224 */ /* 0x000fe200078e007c */
[----:B------:R-:W-:Y:S01]  /*46f0*/  MOV R124, R112 ;  /* 0x00000070007c7202 */ /* 0x000fe20000000f00 */
[----:B------:R-:W-:-:S02]  /*4700*/  IMAD.MOV.U32 R104, RZ, RZ, R232 ;  /* 0x000000ffff687224 */ /* 0x000fc400078e00e8 */
[----:B------:R-:W-:Y:S02]  /*4710*/  IMAD.MOV.U32 R75, RZ, RZ, R125 ;  /* 0x000000ffff4b7224 */ /* 0x000fe400078e007d */
[----:B------:R-:W-:Y:S01]  /*4720*/  IMAD.MOV.U32 R105, RZ, RZ, R69 ;  /* 0x000000ffff697224 */ /* 0x000fe200078e0045 */
[C---:B------:R-:W-:Y:S08]  /*4730*/  HMMA.16816.F32 R24, R8.reuse, R98, RZ ;  /* 0x000000620818723c */ /* 0x040ff000000018ff */
[----:B------:R-:W-:Y:S01]  /*4740*/  HMMA.16816.F32 R20, R8, R102, RZ ;  /* 0x000000660814723c */ /* 0x000fe200000018ff */
[----:B------:R-:W-:-:S02]  /*4750*/  IMAD.MOV.U32 R112, RZ, RZ, R236 ;  /* 0x000000ffff707224 */ /* 0x000fc400078e00ec */
[----:B------:R-:W-:Y:S02]  /*4760*/  IMAD.MOV.U32 R99, RZ, RZ, R108 ;  /* 0x000000ffff637224 */ /* 0x000fe400078e006c */
[----:B------:R-:W-:Y:S02]  /*4770*/  IMAD.MOV.U32 R108, RZ, RZ, R113 ;  /* 0x000000ffff6c7224 */ /* 0x000fe400078e0071 */
[----:B------:R-:W-:Y:S01]  /*4780*/  MOV R103, R128 ;  /* 0x0000008000677202 */ /* 0x000fe20000000f00 */
[----:B------:R-:W-:Y:S02]  /*4790*/  IMAD.MOV.U32 R125, RZ, RZ, R92 ;  /* 0x000000ffff7d7224 */ /* 0x000fe400078e005c */
[----:B------:R-:W-:-:S06]  /*47a0*/  IMAD.MOV.U32 R98, RZ, RZ, R129 ;  /* 0x000000ffff627224 */ /* 0x000fcc00078e0081 */
[C---:B------:R-:W-:Y:S08]  /*47b0*/  HMMA.16816.F32 R44, R4.reuse, R90, R24 ;  /* 0x0000005a042c723c */ /* 0x040ff00000001818 */
[----:B------:R-:W-:Y:S08]  /*47c0*/  HMMA.16816.F32 R40, R4, R94, R20 ;  /* 0x0000005e0428723c */ /* 0x000ff00000001814 */
[C---:B------:R-:W-:Y:S08]  /*47d0*/  HMMA.16816.F32 R24, R8.reuse, R122, RZ ;  /* 0x0000007a0818723c */ /* 0x040ff000000018ff */
[C---:B------:R-:W-:Y:S08]  /*47e0*/  HMMA.16816.F32 R20, R8.reuse, R130, RZ ;  /* 0x000000820814723c */ /* 0x040ff000000018ff */
[----:B------:R-:W-:Y:S08]  /*47f0*/  HMMA.16816.F32 R8, R8, R142, RZ ;  /* 0x0000008e0808723c */ /* 0x000ff000000018ff */
[C---:B------:R-:W-:Y:S08]  /*4800*/  HMMA.16816.F32 R24, R4.reuse, R110, R24 ;  /* 0x0000006e0418723c */ /* 0x040ff00000001818 */
[C---:B------:R-:W-:Y:S01]  /*4810*/  HMMA.16816.F32 R36, R4.reuse, R118, R20 ;  /* 0x000000760424723c */ /* 0x040fe20000001814 */
[----:B------:R-:W2:Y:S07]  /*4820*/  LDSM.16.MT88.4 R20, [R228+0xd000] ;  /* 0x00d00000e414783b */ /* 0x000eae0000004200 */
[----:B------:R-:W-:Y:S07]  /*4830*/  HMMA.16816.F32 R28, R4, R126, R8 ;  /* 0x0000007e041c723c */ /* 0x000fee0000001808 */
[----:B------:R-:W-:-:S04]  /*4840*/  FFMA.FTZ R4, R63, c[0x0][0x23c], -R2 ;  /* 0x00008f003f047a23 */ /* 0x000fc80000010802 */
[----:B------:R3:W-:Y:S02]  /*4850*/  MUFU.EX2 R208, R4 ;  /* 0x0000000400d07308 */ /* 0x0007e40000000800 */
[----:B---3--:R-:W-:-:S06]  /*4860*/  FFMA.FTZ R4, R62, c[0x0][0x23c], -R2 ;  /* 0x00008f003e047a23 */ /* 0x008fcc0000010802 */
[----:B------:R3:W4:Y:S02]  /*4870*/  MUFU.EX2 R209, R4 ;  /* 0x0000000400d17308 */ /* 0x0007240000000800 */
[----:B---3--:R-:W-:Y:S01]  /*4880*/  FFMA.FTZ R4, R61, c[0x0][0x23c], -R2 ;  /* 0x00008f003d047a23 */ /* 0x008fe20000010802 */
[----:B----4-:R-:W-:-:S05]  /*4890*/  F2FP.PACK_AB R8, R209, R208 ;  /* 0x000000d0d108723e */ /* 0x010fca00000000ff */
        /* <DEDUP_REMOVED lines=15> */
[----:B------:R3:W-:Y:S01]  /*4990*/  MUFU.EX2 R50, R4 ;  /* 0x0000000400327308 */ /* 0x0007e20000000800 */
[----:B------:R-:W-:Y:S02]  /*49a0*/  IMAD.MOV.U32 R128, RZ, RZ, R237 ;  /* 0x000000ffff807224 */ /* 0x000fe400078e00ed */
[----:B------:R-:W4:Y:S01]  /*49b0*/  LDL.LU R237, [R1+0xb0] ;  /* 0x0000b00001ed7983 */ /* 0x000f220000300800 */
[----:B------:R-:W-:Y:S01]  /*49c0*/  IMAD.MOV.U32 R113, RZ, RZ, R238 ;  /* 0x000000ffff717224 */ /* 0x000fe200078e00ee */
[C---:B--2---:R-:W-:Y:S02]  /*49d0*/  HMMA.16816.F32 R148, R8.reuse, R20, R148 ;  /* 0x000000140894723c */ /* 0x044fe40000001894 */
[----:B------:R-:W2:Y:S04]  /*49e0*/  LDL.LU R232, [R1+0xac] ;  /* 0x0000ac0001e87983 */ /* 0x000ea80000300800 */
[----:B------:R-:W2:Y:S01]  /*49f0*/  LDL.LU R236, [R1+0xa8] ;  /* 0x0000a80001ec7983 */ /* 0x000ea20000300800 */
[----:B------:R-:W-:Y:S01]  /*4a00*/  IMAD.MOV.U32 R92, RZ, RZ, R242 ;  /* 0x000000ffff5c7224 */ /* 0x000fe200078e00f2 */
[----:B------:R-:W-:Y:S02]  /*4a10*/  HMMA.16816.F32 R56, R8, R22, R56 ;  /* 0x000000160838723c */ /* 0x000fe40000001838 */
[----:B------:R-:W2:Y:S01]  /*4a20*/  LDL.LU R238, [R1+0xa4] ;  /* 0x0000a40001ee7983 */ /* 0x000ea20000300800 */
[----:B---3--:R-:W-:-:S03]  /*4a30*/  FFMA.FTZ R4, R153, c[0x0][0x23c], -R13 ;  /* 0x00008f0099047a23 */ /* 0x008fc6000001080d */
[----:B------:R-:W3:Y:S01]  /*4a40*/  LDL.LU R242, [R1+0xa0] ;  /* 0x0000a00001f27983 */ /* 0x000ee20000300800 */
        /* <DEDUP_REMOVED lines=17> */
[C---:B------:R-:W-:Y:S08]  /*4b60*/  HMMA.16816.F32 R144, R4.reuse, R20, R180 ;  /* 0x000000140490723c */ /* 0x040ff000000018b4 */
[----:B------:R-:W-:Y:S01]  /*4b70*/  HMMA.16816.F32 R152, R4, R22, R164 ;  /* 0x000000160498723c */ /* 0x000fe200000018a4 */
[----:B------:R-:W1:Y:S07]  /*4b80*/  LDSM.16.MT88.4 R20, [R229+0xd000] ;  /* 0x00d00000e514783b */ /* 0x000e6e0000004200 */
[-C--:B-1----:R-:W-:Y:S08]  /*4b90*/  HMMA.16816.F32 R160, R8, R20.reuse, R160 ;  /* 0x0000001408a0723c */ /* 0x082ff000000018a0 */
[C---:B------:R-:W-:Y:S07]  /*4ba0*/  HMMA.16816.F32 R164, R4.reuse, R20, R200 ;  /* 0x0000001404a4723c */ /* 0x040fee00000018c8 */
[----:B------:R-:W-:Y:S01]  /*4bb0*/  IMAD.MOV.U32 R200, RZ, RZ, R227 ;  /* 0x000000ffffc87224 */ /* 0x000fe200078e00e3 */
[----:B------:R-:W-:Y:S01]  /*4bc0*/  HMMA.16816.F32 R168, R4, R22, R168 ;  /* 0x0000001604a8723c */ /* 0x000fe200000018a8 */
[----:B------:R-:W-:Y:S01]  /*4bd0*/  IMAD.MOV.U32 R201, RZ, RZ, R226 ;  /* 0x000000ffffc97224 */ /* 0x000fe200078e00e2 */
[----:B------:R-:W-:Y:S01]  /*4be0*/  MOV R202, R225 ;  /* 0x000000e100ca7202 */ /* 0x000fe20000000f00 */
[----:B------:R-:W-:-:S05]  /*4bf0*/  IMAD.MOV.U32 R203, RZ, RZ, R224 ;  /* 0x000000ffffcb7224 */ /* 0x000fca00078e00e0 */
        /* <DEDUP_REMOVED lines=11> */
[----:B------:R-:W1:Y:S01]  /*4cb0*/  LDSM.16.MT88.4 R20, [R228+0xf000] ;  /* 0x00f00000e414783b */ /* 0x000e620000004200 */
[----:B------:R-:W-:Y:S01]  /*4cc0*/  IMAD.MOV.U32 R90, RZ, RZ, R103 ;  /* 0x000000ffff5a7224 */ /* 0x000fe200078e0067 */
[----:B------:R-:W-:Y:S01]  /*4cd0*/  MOV R129, R16 ;  /* 0x0000001000817202 */ /* 0x000fe20000000f00 */
[----:B------:R-:W-:Y:S01]  /*4ce0*/  IMAD.MOV.U32 R91, RZ, RZ, R98 ;  /* 0x000000ffff5b7224 */ /* 0x000fe200078e0062 */
[----:B------:R-:W-:Y:S01]  /*4cf0*/  MOV R94, R124 ;  /* 0x0000007c005e7202 */ /* 0x000fe20000000f00 */
[----:B------:R-:W-:Y:S01]  /*4d00*/  IMAD.MOV.U32 R102, RZ, RZ, R125 ;  /* 0x000000ffff667224 */ /* 0x000fe200078e007d */
[----:B------:R1:W5:Y:S02]  /*4d10*/  LDL.LU R16, [R1+0x9c] ;  /* 0x00009c0001107983 */ /* 0x0003640000300800 */
[-C--:B-1----:R-:W-:Y:S08]  /*4d20*/  HMMA.16816.F32 R68, R8, R20.reuse, R172 ;  /* 0x000000140844723c */ /* 0x082ff000000018ac */
[C---:B------:R-:W-:Y:S08]  /*4d30*/  HMMA.16816.F32 R72, R4.reuse, R20, R72 ;  /* 0x000000140448723c */ /* 0x040ff00000001848 */
[-C--:B------:R-:W-:Y:S08]  /*4d40*/  HMMA.16816.F32 R76, R4, R22.reuse, R76 ;  /* 0x00000016044c723c */ /* 0x080ff0000000184c */
[----:B------:R-:W-:Y:S01]  /*4d50*/  HMMA.16816.F32 R216, R8, R22, R32 ;  /* 0x0000001608d8723c */ /* 0x000fe20000001820 */
[----:B------:R-:W1:Y:S01]  /*4d60*/  LDSM.16.MT88.4 R20, [R229+0xf000] ;  /* 0x00f00000e514783b */ /* 0x000e620000004200 */
[----:B------:R-:W-:-:S02]  /*4d70*/  IMAD.MOV.U32 R103, RZ, RZ, R116 ;  /* 0x000000ffff677224 */ /* 0x000fc400078e0074 */
[----:B------:R-:W-:Y:S02]  /*4d80*/  IMAD.MOV.U32 R95, RZ, RZ, R117 ;  /* 0x000000ffff5f7224 */ /* 0x000fe400078e0075 */
[----:B------:R-:W-:Y:S02]  /*4d90*/  IMAD.MOV.U32 R98, RZ, RZ, R128 ;  /* 0x000000ffff627224 */ /* 0x000fe400078e0080 */
[----:B------:R-:W-:Y:S02]  /*4da0*/  IMAD.MOV.U32 R116, RZ, RZ, R92 ;  /* 0x000000ffff747224 */ /* 0x000fe400078e005c */
[----:B------:R-:W-:Y:S02]  /*4db0*/  IMAD.MOV.U32 R117, RZ, RZ, R93 ;  /* 0x000000ffff757224 */ /* 0x000fe400078e005d */
[----:B------:R-:W-:Y:S02]  /*4dc0*/  IMAD.MOV.U32 R92, RZ, RZ, R245 ;  /* 0x000000ffff5c7224 */ /* 0x000fe400078e00f5 */
        /* <DEDUP_REMOVED lines=11> */
[----:B------:R-:W-:Y:S01]  /*4e80*/  IMAD.MOV.U32 R129, RZ, RZ, R85 ;  /* 0x000000ffff817224 */ /* 0x000fe200078e0055 */
[----:B-1----:R-:W-:Y:S08]  /*4e90*/  HMMA.16816.F32 R92, R4, R22, R100 ;  /* 0x00000016045c723c */ /* 0x002ff00000001864 */
[-C--:B------:R-:W-:Y:S08]  /*4ea0*/  HMMA.16816.F32 R84, R8, R20.reuse, R188 ;  /* 0x000000140854723c */ /* 0x080ff000000018bc */
[----:B------:R-:W-:Y:S08]  /*4eb0*/  HMMA.16816.F32 R88, R4, R20, R88 ;  /* 0x000000140458723c */ /* 0x000ff00000001858 */
[----:B------:R-:W-:Y:S01]  /*4ec0*/  HMMA.16816.F32 R100, R8, R22, R24 ;  /* 0x000000160864723c */ /* 0x000fe20000001818 */
[----:B------:R-:W1:Y:S04]  /*4ed0*/  LDSM.16.MT88.4 R24, [R231+0xf000] ;  /* 0x00f00000e718783b */ /* 0x000e680000004200 */
[----:B------:R-:W3:Y:S01]  /*4ee0*/  LDSM.16.MT88.4 R20, [R230+0xf000] ;  /* 0x00f00000e614783b */ /* 0x000ee20000004200 */
[----:B------:R-:W-:Y:S01]  /*4ef0*/  MOV R124, R112 ;  /* 0x00000070007c7202 */ /* 0x000fe20000000f00 */
[----:B------:R-:W-:Y:S01]  /*4f00*/  IMAD.MOV.U32 R125, RZ, RZ, R113 ;  /* 0x000000ffff7d7224 */ /* 0x000fe200078e0071 */
[----:B------:R-:W-:Y:S01]  /*4f10*/  MOV R110, R115 ;  /* 0x00000073006e7202 */ /* 0x000fe20000000f00 */
[----:B------:R-:W-:-:S02]  /*4f20*/  IMAD.MOV.U32 R122, RZ, RZ, R123 ;  /* 0x000000ffff7a7224 */ /* 0x000fc400078e007b */
[----:B------:R-:W-:Y:S01]  /*4f30*/  IMAD.MOV.U32 R123, RZ, RZ, R114 ;  /* 0x000000ffff7b7224 */ /* 0x000fe200078e0072 */
[----:B------:R-:W-:Y:S01]  /*4f40*/  MOV R174, R125 ;  /* 0x0000007d00ae7202 */ /* 0x000fe20000000f00 */
[----:B------:R-:W-:Y:S02]  /*4f50*/  IMAD.MOV.U32 R172, RZ, RZ, R99 ;  /* 0x000000ffffac7224 */ /* 0x000fe400078e0063 */
[----:B------:R-:W-:Y:S02]  /*4f60*/  IMAD.MOV.U32 R173, RZ, RZ, R124 ;  /* 0x000000ffffad7224 */ /* 0x000fe400078e007c */
[----:B------:R-:W-:Y:S02]  /*4f70*/  IMAD.MOV.U32 R175, RZ, RZ, R116 ;  /* 0x000000ffffaf7224 */ /* 0x000fe400078e0074 */
[----:B------:R-:W-:Y:S01]  /*4f80*/  IMAD.MOV.U32 R115, RZ, RZ, R117 ;  /* 0x000000ffff737224 */ /* 0x000fe200078e0075 */
[----:B--2---:R-:W-:Y:S01]  /*4f90*/  MOV R117, R232 ;  /* 0x000000e800757202 */ /* 0x004fe20000000f00 */
[----:B------:R-:W-:-:S02]  /*4fa0*/  IMAD.MOV.U32 R118, RZ, RZ, R239 ;  /* 0x000000ffff767224 */ /* 0x000fc400078e00ef */
[----:B----4-:R-:W-:Y:S02]  /*4fb0*/  IMAD.MOV.U32 R119, RZ, RZ, R237 ;  /* 0x000000ffff777224 */ /* 0x010fe400078e00ed */
[----:B------:R-:W-:Y:S01]  /*4fc0*/  IMAD.MOV.U32 R116, RZ, RZ, R236 ;  /* 0x000000ffff747224 */ /* 0x000fe200078e00ec */
[C---:B-1----:R-:W-:Y:S08]  /*4fd0*/  HMMA.16816.F32 R104, R4.reuse, R24, R104 ;  /* 0x000000180468723c */ /* 0x042ff00000001868 */
[C---:B------:R-:W-:Y:S08]  /*4fe0*/  HMMA.16816.F32 R108, R4.reuse, R26, R108 ;  /* 0x0000001a046c723c */ /* 0x040ff0000000186c */
[C---:B---3--:R-:W-:Y:S08]  /*4ff0*/  HMMA.16816.F32 R120, R4.reuse, R20, R120 ;  /* 0x000000140478723c */ /* 0x048ff00000001878 */
[----:B------:R-:W-:Y:S07]  /*5000*/  HMMA.16816.F32 R32, R4, R22, R172 ;  /* 0x000000160420723c */ /* 0x000fee00000018ac */
[----:B------:R-:W-:-:S02]  /*5010*/  FFMA.FTZ R4, R156, c[0x0][0x23c], -R2 ;  /* 0x00008f009c047a23 */ /* 0x000fc40000010802 */
[----:B------:R-:W-:Y:S02]  /*5020*/  IMAD.MOV.U32 R175, RZ, RZ, R43 ;  /* 0x000000ffffaf7224 */ /* 0x000fe400078e002b */
[C---:B------:R-:W-:Y:S08]  /*5030*/  HMMA.16816.F32 R40, R8.reuse, R26, R36 ;  /* 0x0000001a0828723c */ /* 0x040ff00000001824 */
[C---:B------:R-:W-:Y:S01]  /*5040*/  HMMA.16816.F32 R36, R8.reuse, R22, R28 ;  /* 0x000000160824723c */ /* 0x040fe2000000181c */
[----:B------:R1:W-:Y:S07]  /*5050*/  MUFU.EX2 R23, R4 ;  /* 0x0000000400177308 */ /* 0x0003ee0000000800 */
[----:B------:R-:W-:Y:S01]  /*5060*/  HMMA.16816.F32 R212, R8, R24, R212 ;  /* 0x0000001808d4723c */ /* 0x000fe200000018d4 */
[----:B-1----:R-:W-:-:S04]  /*5070*/  FFMA.FTZ R4, R139, c[0x0][0x23c], -R2 ;  /* 0x00008f008b047a23 */ /* 0x002fc80000010802 */
[----:B------:R1:W2:Y:S01]  /*5080*/  MUFU.EX2 R25, R4 ;  /* 0x0000000400197308 */ /* 0x0002a20000000800 */
[----:B------:R-:W-:Y:S02]  /*5090*/  IMAD.MOV.U32 R174, RZ, RZ, R118 ;  /* 0x000000ffffae7224 */ /* 0x000fe400078e0076 */
[----:B------:R-:W-:Y:S02]  /*50a0*/  IMAD.MOV.U32 R173, RZ, RZ, R119 ;  /* 0x000000ffffad7224 */ /* 0x000fe400078e0077 */
[----:B------:R-:W-:Y:S02]  /*50b0*/  IMAD.MOV.U32 R191, RZ, RZ, R116 ;  /* 0x000000ffffbf7224 */ /* 0x000fe400078e0074 */
[----:B------:R-:W-:Y:S02]  /*50c0*/  IMAD.MOV.U32 R172, RZ, RZ, R117 ;  /* 0x000000ffffac7224 */ /* 0x000fe400078e0075 */
[--C-:B-1----:R-:W-:Y:S02]  /*50d0*/  FFMA.FTZ R4, R157, c[0x0][0x23c], -R2.reuse ;  /* 0x00008f009d047a23 */ /* 0x102fe40000010802 */
[----:B------:R-:W-:-:S04]  /*50e0*/  FFMA.FTZ R2, R138, c[0x0][0x23c], -R2 ;  /* 0x00008f008a027a23 */ /* 0x000fc80000010802 */
[----:B------:R1:W-:Y:S01]  /*50f0*/  MUFU.EX2 R28, R2 ;  /* 0x00000002001c7308 */ /* 0x0003e20000000800 */
[----:B------:R-:W-:Y:S01]  /*5100*/  HMMA.16816.F32 R116, R8, R20, R204 ;  /* 0x000000140874723c */ /* 0x000fe200000018cc */
[----:B------:R-:W-:Y:S02]  /*5110*/  IMAD.MOV.U32 R113, RZ, RZ, R246 ;  /* 0x000000ffff717224 */ /* 0x000fe400078e00f6 */
[----:B------:R-:W-:Y:S02]  /*5120*/  IMAD.MOV.U32 R131, RZ, RZ, R242 ;  /* 0x000000ffff837224 */ /* 0x000fe400078e00f2 */
[----:B-1----:R-:W-:-:S04]  /*5130*/  FFMA.FTZ R2, R81, c[0x0][0x23c], -R0 ;  /* 0x00008f0051027a23 */ /* 0x002fc80000010800 */
[----:B------:R1:W-:Y:S01]  /*5140*/  MUFU.EX2 R20, R2 ;  /* 0x0000000200147308 */ /* 0x0003e20000000800 */
[----:B------:R-:W-:Y:S01]  /*5150*/  MOV R126, R113 ;  /* 0x00000071007e7202 */ /* 0x000fe20000000f00 */
[----:B------:R-:W-:Y:S02]  /*5160*/  IMAD.MOV.U32 R113, RZ, RZ, R14 ;  /* 0x000000ffff717224 */ /* 0x000fe400078e000e */
[----:B------:R-:W-:Y:S02]  /*5170*/  IMAD.MOV.U32 R14, RZ, RZ, R240 ;  /* 0x000000ffff0e7224 */ /* 0x000fe400078e00f0 */
[----:B------:R-:W-:Y:S02]  /*5180*/  IMAD.MOV.U32 R125, RZ, RZ, R19 ;  /* 0x000000ffff7d7224 */ /* 0x000fe400078e0013 */
[----:B-1----:R-:W-:-:S04]  /*5190*/  FFMA.FTZ R2, R67, c[0x0][0x23c], -R0 ;  /* 0x00008f0043027a23 */ /* 0x002fc80000010800 */
[----:B------:R1:W3:Y:S01]  /*51a0*/  MUFU.EX2 R22, R2 ;  /* 0x0000000200167308 */ /* 0x0002e20000000800 */
[----:B------:R-:W-:Y:S01]  /*51b0*/  MOV R19, R238 ;  /* 0x000000ee00137202 */ /* 0x000fe20000000f00 */
[--C-:B------:R-:W-:Y:S02]  /*51c0*/  FFMA.FTZ R8, R159, c[0x0][0x23c], -R12.reuse ;  /* 0x00008f009f087a23 */ /* 0x100fe4000001080c */
[----:B------:R-:W-:Y:S02]  /*51d0*/  FFMA.FTZ R7, R158, c[0x0][0x23c], -R12 ;  /* 0x00008f009e077a23 */ /* 0x000fe4000001080c */
[----:B------:R-:W4:Y:S01]  /*51e0*/  LDSM.16.MT88.4 R156, [R228+0xd800] ;  /* 0x00d80000e49c783b */ /* 0x000f220000004200 */
[--C-:B-1----:R-:W-:Y:S02]  /*51f0*/  FFMA.FTZ R2, R80, c[0x0][0x23c], -R0.reuse ;  /* 0x00008f0050027a23 */ /* 0x102fe40000010800 */
[----:B------:R-:W-:-:S04]  /*5200*/  FFMA.FTZ R0, R82, c[0x0][0x23c], -R0 ;  /* 0x00008f0052007a23 */ /* 0x000fc80000010800 */
[----:B------:R1:W-:Y:S02]  /*5210*/  MUFU.EX2 R26, R0 ;  /* 0x00000000001a7308 */ /* 0x0003e40000000800 */
[----:B-1----:R-:W-:Y:S01]  /*5220*/  FFMA.FTZ R0, R131, c[0x0][0x23c], -R13 ;  /* 0x00008f0083007a23 */ /* 0x002fe2000001080d */
[----:B------:R-:W-:-:S05]  /*5230*/  MOV R131, R14 ;  /* 0x0000000e00837202 */ /* 0x000fca0000000f00 */
[----:B------:R1:W-:Y:S01]  /*5240*/  MUFU.EX2 R14, R0 ;  /* 0x00000000000e7308 */ /* 0x0003e20000000800 */
[----:B------:R-:W-:Y:S02]  /*5250*/  FFMA.FTZ R6, R174, c[0x0][0x23c], -R12 ;  /* 0x00008f00ae067a23 */ /* 0x000fe4000001080c */
[----:B-1----:R-:W-:-:S05]  /*5260*/  FFMA.FTZ R0, R19, c[0x0][0x23c], -R13 ;  /* 0x00008f0013007a23 */ /* 0x002fca000001080d */
[----:B------:R1:W-:Y:S01]  /*5270*/  MUFU.EX2 R19, R0 ;  /* 0x0000000000137308 */ /* 0x0003e20000000800 */
[----:B------:R-:W-:Y:S01]  /*5280*/  MOV R112, R247 ;  /* 0x000000f700707202 */ /* 0x000fe20000000f00 */
[----:B------:R-:W-:Y:S01]  /*5290*/  IMAD.MOV.U32 R114, RZ, RZ, R128 ;  /* 0x000000ffff727224 */ /* 0x000fe200078e0080 */
[----:B------:R2:W5:Y:S01]  /*52a0*/  LDL.LU R247, [R1+0x98] ;  /* 0x0000980001f77983 */ /* 0x0005620000300800 */
[----:B-1----:R-:W-:-:S04]  /*52b0*/  FFMA.FTZ R0, R191, c[0x0][0x23c], -R13 ;  /* 0x00008f00bf007a23 */ /* 0x002fc8000001080d */
[----:B------:R-:W1:Y:S01]  /*52c0*/  MUFU.EX2 R27, R4 ;  /* 0x00000004001b7308 */ /* 0x000e620000000800 */
[----:B------:R-:W-:Y:S01]  /*52d0*/  IMAD.MOV.U32 R127, RZ, RZ, R112 ;  /* 0x000000ffff7f7224 */ /* 0x000fe200078e0070 */
[----:B------:R-:W-:Y:S06]  /*52e0*/  LDSM.16.MT88.4 R188, [R231+0xd800] ;  /* 0x00d80000e7bc783b */ /* 0x000fec0000004200 */
[----:B------:R-:W1:Y:S01]  /*52f0*/  MUFU.EX2 R24, R2 ;  /* 0x0000000200187308 */ /* 0x000e620000000800 */
[----:B------:R-:W-:Y:S01]  /*5300*/  IMAD.MOV.U32 R130, RZ, RZ, R129 ;  /* 0x000000ffff827224 */ /* 0x000fe200078e0081 */
[----:B------:R1:W5:Y:S06]  /*5310*/  LDL.LU R246, [R1+0x94] ;  /* 0x0000940001f67983 */ /* 0x00036c0000300800 */
[----:B------:R1:W-:Y:S01]  /*5320*/  MUFU.EX2 R21, R0 ;  /* 0x0000000000157308 */ /* 0x0003e20000000800 */
[----:B------:R-:W-:-:S07]  /*5330*/  IMAD.MOV.U32 R128, RZ, RZ, R241 ;  /* 0x000000ffff807224 */ /* 0x000fce00078e00f1 */
[----:B------:R-:W-:Y:S08]  /*5340*/  MUFU.EX2 R10, R8 ;  /* 0x00000008000a7308 */ /* 0x000ff00000000800 */
[----:B------:R-:W-:Y:S01]  /*5350*/  MUFU.EX2 R11, R7 ;  /* 0x00000007000b7308 */ /* 0x000fe20000000800 */
[----:B-1----:R-:W-:Y:S02]  /*5360*/  FFMA.FTZ R0, R172, c[0x0][0x23c], -R13 ;  /* 0x00008f00ac007a23 */ /* 0x002fe4000001080d */
[----:B------:R-:W-:-:S02]  /*5370*/  IMAD.MOV.U32 R207, RZ, RZ, R126 ;  /* 0x000000ffffcf7224 */ /* 0x000fc400078e007e */
[----:B------:R-:W-:Y:S02]  /*5380*/  IMAD.MOV.U32 R124, RZ, RZ, R97 ;  /* 0x000000ffff7c7224 */ /* 0x000fe400078e0061 */
[----:B------:R-:W-:Y:S01]  /*5390*/  FADD.FTZ R4, R194, R193 ;  /* 0x000000c1c2047221 */ /* 0x000fe20000010000 */
[----:B------:R1:W1:Y:S01]  /*53a0*/  MUFU.EX2 R13, R0 ;  /* 0x00000000000d7308 */ /* 0x0002620000000800 */
[----:B------:R-:W-:Y:S02]  /*53b0*/  IMAD.MOV.U32 R126, RZ, RZ, R127 ;  /* 0x000000ffff7e7224 */ /* 0x000fe400078e007f */
[----:B------:R-:W-:Y:S02]  /*53c0*/  IMAD.MOV.U32 R99, RZ, RZ, R96 ;  /* 0x000000ffff637224 */ /* 0x000fe400078e0060 */
[----:B------:R-:W-:Y:S01]  /*53d0*/  IMAD.MOV.U32 R206, RZ, RZ, R175 ;  /* 0x000000ffffce7224 */ /* 0x000fe200078e00af */
[----:B------:R-:W-:Y:S01]  /*53e0*/  MOV R112, R243 ;  /* 0x000000f300707202 */ /* 0x000fe20000000f00 */
[----:B------:R-:W-:Y:S01]  /*53f0*/  IMAD.MOV.U32 R129, RZ, RZ, R235 ;  /* 0x000000ffff817224 */ /* 0x000fe200078e00eb */
[----:B------:R3:W5:Y:S01]  /*5400*/  LDL.LU R245, [R1+0x90] ;  /* 0x0000900001f57983 */ /* 0x0007620000300800 */
[----:B-1----:R-:W-:-:S03]  /*5410*/  FFMA.FTZ R0, R173, c[0x0][0x23c], -R12 ;  /* 0x00008f00ad007a23 */ /* 0x002fc6000001080c */
[----:B------:R1:W5:Y:S01]  /*5420*/  LDL.LU R244, [R1+0x8c] ;  /* 0x00008c0001f47983 */ /* 0x0003620000300800 */
[----:B------:R-:W-:Y:S01]  /*5430*/  MUFU.EX2 R12, R6 ;  /* 0x00000006000c7308 */ /* 0x000fe20000000800 */
[----:B------:R-:W-:Y:S02]  /*5440*/  IMAD.MOV.U32 R127, RZ, RZ, R130 ;  /* 0x000000ffff7f7224 */ /* 0x000fe400078e0082 */
[----:B------:R-:W-:Y:S01]  /*5450*/  FADD.FTZ R5, R128, R131 ;  /* 0x0000008380057221 */ /* 0x000fe20000010000 */
[----:B------:R-:W1:Y:S04]  /*5460*/  LDSM.16.MT88.4 R172, [R229+0xd800] ;  /* 0x00d80000e5ac783b */ /* 0x000e680000004200 */
[----:B------:R4:W4:Y:S01]  /*5470*/  MUFU.EX2 R9, R0 ;  /* 0x0000000000097308 */ /* 0x0009220000000800 */
[----:B------:R-:W-:Y:S01]  /*5480*/  FADD.FTZ R5, R129, R5 ;  /* 0x0000000581057221 */ /* 0x000fe20000010000 */
[----:B------:R-:W-:Y:S01]  /*5490*/  MOV R138, R127 ;  /* 0x0000007f008a7202 */ /* 0x000fe20000000f00 */
[----:B------:R-:W-:Y:S01]  /*54a0*/  IMAD.MOV.U32 R31, RZ, RZ, R126 ;  /* 0x000000ffff1f7224 */ /* 0x000fe200078e007e */
[----:B--2---:R-:W-:Y:S01]  /*54b0*/  F2FP.PACK_AB R128, R25, R23 ;  /* 0x000000171980723e */ /* 0x004fe200000000ff */
[----:B------:R-:W-:Y:S01]  /*54c0*/  FADD.FTZ R2, R133, R132 ;  /* 0x0000008485027221 */ /* 0x000fe20000010000 */
[----:B---3--:R-:W-:Y:S01]  /*54d0*/  F2FP.PACK_AB R129, R22, R20 ;  /* 0x000000141681723e */ /* 0x008fe200000000ff */
[----:B------:R-:W-:Y:S01]  /*54e0*/  FADD.FTZ R4, R195, R4 ;  /* 0x00000004c3047221 */ /* 0x000fe20000010000 */
[----:B------:R-:W-:Y:S01]  /*54f0*/  F2FP.PACK_AB R130, R28, R27 ;  /* 0x0000001b1c82723e */ /* 0x000fe200000000ff */
[----:B------:R-:W-:Y:S01]  /*5500*/  IMAD.MOV.U32 R97, RZ, RZ, R234 ;  /* 0x000000ffff617224 */ /* 0x000fe200078e00ea */
[----:B------:R-:W-:Y:S01]  /*5510*/  F2FP.PACK_AB R131, R26, R24 ;  /* 0x000000181a83723e */ /* 0x000fe200000000ff */
[----:B------:R-:W-:Y:S01]  /*5520*/  IMAD.MOV.U32 R96, RZ, RZ, R233 ;  /* 0x000000ffff607224 */ /* 0x000fe200078e00e9 */
[----:B------:R-:W-:Y:S01]  /*5530*/  F2FP.PACK_AB R126, R13, R21 ;  /* 0x000000150d7e723e */ /* 0x000fe200000000ff */
[----:B------:R-:W-:Y:S01]  /*5540*/  IMAD.MOV.U32 R67, RZ, RZ, R114 ;  /* 0x000000ffff437224 */ /* 0x000fe200078e0072 */
[----:B------:R-:W-:Y:S01]  /*5550*/  F2FP.PACK_AB R127, R11, R10 ;  /* 0x0000000a0b7f723e */ /* 0x000fe200000000ff */
[----:B------:R-:W-:Y:S01]  /*5560*/  IMAD.MOV.U32 R139, RZ, RZ, R115 ;  /* 0x000000ffff8b7224 */ /* 0x000fe200078e0073 */
[----:B------:R2:W5:Y:S01]  /*5570*/  LDL.LU R243, [R1+0x88] ;  /* 0x0000880001f37983 */ /* 0x0005620000300800 */
[----:B----4-:R-:W-:Y:S01]  /*5580*/  FADD.FTZ R0, R65, R64 ;  /* 0x0000004041007221 */ /* 0x010fe20000010000 */
[----:B------:R-:W-:Y:S01]  /*5590*/  MOV R65, R125 ;  /* 0x0000007d00417202 */ /* 0x000fe20000000f00 */
[----:B------:R-:W-:Y:S01]  /*55a0*/  IMAD.MOV.U32 R64, RZ, RZ, R124 ;  /* 0x000000ffff407224 */ /* 0x000fe200078e007c */
[----:B------:R-:W-:Y:S01]  /*55b0*/  F2FP.PACK_AB R124, R19, R14 ;  /* 0x0000000e137c723e */ /* 0x000fe200000000ff */
[----:B------:R-:W-:Y:S01]  /*55c0*/  FADD.FTZ R2, R135, R2 ;  /* 0x0000000287027221 */ /* 0x000fe20000010000 */
[----:B------:R-:W-:Y:S01]  /*55d0*/  F2FP.PACK_AB R125, R12, R9 ;  /* 0x000000090c7d723e */ /* 0x000fe200000000ff */
[----:B------:R-:W-:Y:S01]  /*55e0*/  FADD.FTZ R0, R66, R0 ;  /* 0x0000000042007221 */ /* 0x000fe20000010000 */
[----:B------:R-:W-:Y:S01]  /*55f0*/  HMMA.16816.F32 R148, R128, R156, R148 ;  /* 0x0000009c8094723c */ /* 0x000fe20000001894 */
[----:B------:R-:W-:Y:S01]  /*5600*/  FADD.FTZ R29, R206, R5 ;  /* 0x00000005ce1d7221 */ /* 0x000fe20000010000 */
[----:B------:R2:W5:Y:S01]  /*5610*/  LDL.LU R242, [R1+0x84] ;  /* 0x0000840001f27983 */ /* 0x0005620000300800 */
[----:B------:R-:W-:-:S02]  /*5620*/  FADD.FTZ R8, R207, R4 ;  /* 0x00000004cf087221 */ /* 0x000fc40000010000 */
[----:B------:R-:W-:Y:S01]  /*5630*/  IMAD.MOV.U32 R132, RZ, RZ, R98 ;  /* 0x000000ffff847224 */ /* 0x000fe200078e0062 */
[----:B------:R-:W3:Y:S02]  /*5640*/  LDSM.16.MT88.4 R4, [R230+0xf800] ;  /* 0x00f80000e604783b */ /* 0x000ee40000004200 */
[----:B------:R-:W-:Y:S01]  /*5650*/  HMMA.16816.F32 R144, R124, R156, R144 ;  /* 0x0000009c7c90723c */ /* 0x000fe20000001890 */
[----:B------:R-:W-:Y:S01]  /*5660*/  IMAD.MOV.U32 R133, RZ, RZ, R99 ;  /* 0x000000ffff857224 */ /* 0x000fe200078e0063 */
[----:B------:R-:W-:Y:S01]  /*5670*/  LDSM.16.MT88.4 R204, [R230+0xd800] ;  /* 0x00d80000e6cc783b */ /* 0x000fe20000004200 */
[----:B------:R-:W-:-:S05]  /*5680*/  FADD.FTZ R30, R192, R2 ;  /* 0x00000002c01e7221 */ /* 0x000fca0000010000 */
[-C--:B------:R-:W-:Y:S01]  /*5690*/  HMMA.16816.F32 R152, R124, R158.reuse, R152 ;  /* 0x0000009e7c98723c */ /* 0x080fe20000001898 */
[----:B------:R-:W-:Y:S01]  /*56a0*/  FADD.FTZ R2, R83, R0 ;  /* 0x0000000053027221 */ /* 0x000fe20000010000 */
[----:B------:R2:W5:Y:S01]  /*56b0*/  LDL.LU R241, [R1+0x80] ;  /* 0x0000800001f17983 */ /* 0x0005620000300800 */
[----:B------:R-:W-:Y:S02]  /*56c0*/  IMAD.MOV.U32 R135, RZ, RZ, R112 ;  /* 0x000000ffff877224 */ /* 0x000fe400078e0070 */
[----:B------:R-:W-:Y:S01]  /*56d0*/  IMAD.MOV.U32 R66, RZ, RZ, R113 ;  /* 0x000000ffff427224 */ /* 0x000fe200078e0071 */
[----:B------:R-:W-:Y:S02]  /*56e0*/  LDSM.16.MT88.4 R80, [R228+0xf800] ;  /* 0x00f80000e450783b */ /* 0x000fe40000004200 */
[----:B------:R-:W-:Y:S02]  /*56f0*/  HMMA.16816.F32 R156, R128, R158, R56 ;  /* 0x0000009e809c723c */ /* 0x000fe40000001838 */
[----:B------:R-:W-:Y:S01]  /*5700*/  LDSM.16.MT88.4 R112, [R231+0xf800] ;  /* 0x00f80000e770783b */ /* 0x000fe20000004200 */
[----:B------:R-:W-:-:S02]  /*5710*/  FADD.FTZ R0, R252, R30 ;  /* 0x0000001efc007221 */ /* 0x000fc40000010000 */
[----:B------:R-:W-:Y:S01]  /*5720*/  FADD.FTZ R2, R248, R2 ;  /* 0x00000002f8027221 */ /* 0x000fe20000010000 */
[----:B------:R2:W5:Y:S01]  /*5730*/  LDL.LU R240, [R1+0x7c] ;  /* 0x00007c0001f07983 */ /* 0x0005620000300800 */
[----:B------:R-:W-:Y:S02]  /*5740*/  IMAD.MOV.U32 R59, RZ, RZ, R96 ;  /* 0x000000ffff3b7224 */ /* 0x000fe400078e0060 */
[----:B------:R-:W-:Y:S01]  /*5750*/  IMAD.MOV.U32 R58, RZ, RZ, R97 ;  /* 0x000000ffff3a7224 */ /* 0x000fe200078e0061 */
[-C--:B-1----:R-:W-:Y:S01]  /*5760*/  HMMA.16816.F32 R160, R128, R172.reuse, R160 ;  /* 0x000000ac80a0723c */ /* 0x082fe200000018a0 */
[----:B------:R-:W1:Y:S01]  /*5770*/  LDSM.16.MT88.4 R96, [R229+0xf800] ;  /* 0x00f80000e560783b */ /* 0x000e620000004200 */
[----:B------:R-:W-:Y:S02]  /*5780*/  FADD.FTZ R8, R59, R8 ;  /* 0x000000083b087221 */ /* 0x000fe40000010000 */
[----:B------:R-:W-:Y:S01]  /*5790*/  FADD.FTZ R2, R249, R2 ;  /* 0x00000002f9027221 */ /* 0x000fe20000010000 */
[----:B------:R2:W5:Y:S03]  /*57a0*/  LDL.LU R239, [R1+0x78] ;  /* 0x0000780001ef7983 */ /* 0x0005660000300800 */
[C---:B------:R-:W-:Y:S01]  /*57b0*/  HMMA.16816.F32 R164, R124.reuse, R172, R164 ;  /* 0x000000ac7ca4723c */ /* 0x040fe200000018a4 */
[----:B------:R2:W5:Y:S04]  /*57c0*/  LDL.LU R238, [R1+0x74] ;  /* 0x0000740001ee7983 */ /* 0x0005680000300800 */
[----:B------:R2:W5:Y:S03]  /*57d0*/  LDL.LU R237, [R1+0x70] ;  /* 0x0000700001ed7983 */ /* 0x0005660000300800 */
[-C--:B---3--:R-:W-:Y:S01]  /*57e0*/  HMMA.16816.F32 R120, R124, R4.reuse, R120 ;  /* 0x000000047c78723c */ /* 0x088fe20000001878 */
[----:B------:R2:W5:Y:S04]  /*57f0*/  LDL.LU R236, [R1+0x6c] ;  /* 0x00006c0001ec7983 */ /* 0x0005680000300800 */
[----:B------:R2:W5:Y:S03]  /*5800*/  LDL.LU R235, [R1+0x68] ;  /* 0x0000680001eb7983 */ /* 0x0005660000300800 */
[----:B------:R-:W-:Y:S01]  /*5810*/  HMMA.16816.F32 R116, R128, R4, R116 ;  /* 0x000000048074723c */ /* 0x000fe20000001874 */
[----:B------:R2:W5:Y:S04]  /*5820*/  LDL.LU R234, [R1+0x64] ;  /* 0x0000640001ea7983 */ /* 0x0005680000300800 */
[----:B------:R2:W5:Y:S02]  /*5830*/  LDL.LU R233, [R1+0x60] ;  /* 0x0000600001e97983 */ /* 0x0005640000300800 */
[----:B------:R-:W-:Y:S01]  /*5840*/  FADD.FTZ R5, R58, R29 ;  /* 0x0000001d3a057221 */ /* 0x000fe20000010000 */
[----:B------:R-:W-:Y:S01]  /*5850*/  HMMA.16816.F32 R168, R124, R174, R168 ;  /* 0x000000ae7ca8723c */ /* 0x000fe200000018a8 */
[----:B------:R-:W-:Y:S01]  /*5860*/  FADD.FTZ R4, R66, R0 ;  /* 0x0000000042047221 */ /* 0x000fe20000010000 */
[----:B------:R2:W5:Y:S01]  /*5870*/  LDL.LU R232, [R1+0x5c] ;  /* 0x00005c0001e87983 */ /* 0x0005620000300800 */
[----:B------:R-:W-:-:S02]  /*5880*/  FADD.FTZ R0, R135, R5 ;  /* 0x0000000587007221 */ /* 0x000fc40000010000 */
[----:B------:R-:W-:-:S03]  /*5890*/  FADD.FTZ R5, R65, R8 ;  /* 0x0000000841057221 */ /* 0x000fc60000010000 */
[C---:B-1----:R-:W-:Y:S08]  /*58a0*/  HMMA.16816.F32 R88, R124.reuse, R96, R88 ;  /* 0x000000607c58723c */ /* 0x042ff00000001858 */
[----:B------:R-:W-:Y:S08]  /*58b0*/  HMMA.16816.F32 R92, R124, R98, R92 ;  /* 0x000000627c5c723c */ /* 0x000ff0000000185c */
[C---:B------:R-:W-:Y:S08]  /*58c0*/  HMMA.16816.F32 R84, R128.reuse, R96, R84 ;  /* 0x000000608054723c */ /* 0x040ff00000001854 */
[C---:B------:R-:W-:Y:S08]  /*58d0*/  HMMA.16816.F32 R96, R128.reuse, R98, R100 ;  /* 0x000000628060723c */ /* 0x040ff00000001864 */
[-C--:B------:R-:W-:Y:S08]  /*58e0*/  HMMA.16816.F32 R176, R128, R188.reuse, R176 ;  /* 0x000000bc80b0723c */ /* 0x080ff000000018b0 */
        /* <DEDUP_REMOVED lines=58> */
[----:B------:R2:W-:Y:S04]  /*5c90*/  STL [R1+0x1c], R5 ;  /* 0x00001c0501007387 */ /* 0x0005e80000100800 */
[----:B------:R2:W-:Y:S04]  /*5ca0*/  STL [R1+0x20], R4 ;  /* 0x0000200401007387 */ /* 0x0005e80000100800 */
[----:B------:R2:W-:Y:S04]  /*5cb0*/  STL [R1+0x28], R0 ;  /* 0x0000280001007387 */ /* 0x0005e80000100800 */
[----:B------:R2:W-:Y:S01]  /*5cc0*/  STL [R1+0x24], R2 ;  /* 0x0000240201007387 */ /* 0x0005e20000100800 */
[----:B------:R-:W-:Y:S11]  /*5cd0*/  ISETP.GE.AND P0, PT, R139, 0x2, PT ;  /* 0x000000028b00780c */ /* 0x000ff60003f06270 */
[----:B------:R-:W-:Y:S02]  /*5ce0*/  @!UPT UIADD3 URZ, URZ, URZ, URZ ;  /* 0x0000003f3f3ff290 */ /* 0x000fe4000fffe03f */
[----:B------:R-:W-:Y:S05]  /*5cf0*/  @!P0 BRA `(.L_x_14) ;  /* 0x00006af000008947 */ /* 0x000fea0003800000 */
[----:B------:R-:W3:Y:S01]  /*5d00*/  LDL.64 R132, [R1+0x30] ;  /* 0x0000300001847983 */ /* 0x000ee20000100a00 */
[----:B--2---:R-:W-:Y:S01]  /*5d10*/  IADD3 R4, R139, -0x2, RZ ;  /* 0xfffffffe8b047810 */ /* 0x004fe20007ffe0ff */
[----:B------:R-:W-:-:S04]  /*5d20*/  DEPBAR.LE SB0, 0x0 ;  /* 0x000080000000791a */ /* 0x000fc80000000000 */
[----:B------:R-:W-:Y:S01]  /*5d30*/  SHF.R.S32.HI R0, RZ, 0x1f, R4 ;  /* 0x0000001fff007819 */ /* 0x000fe20000011404 */
[----:B------:R-:W-:Y:S01]  /*5d40*/  IMAD R2, R4, UR14, RZ ;  /* 0x0000000e04027c24 */ /* 0x000fe2000f8e02ff */
[----:B------:R3:W-:Y:S03]  /*5d50*/  STL [R1+0x18], R4 ;  /* 0x0000180401007387 */ /* 0x0007e60000100800 */
[----:B------:R-:W-:Y:S01]  /*5d60*/  IMAD R0, R0, UR15, R2 ;  /* 0x0000000f00007c24 */ /* 0x000fe2000f8e0202 */
[----:B------:R-:W-:Y:S01]  /*5d70*/  BAR.SYNC.DEFER_BLOCKING 0x0 ;  /* 0x0000000000007b1d */ /* 0x000fe20000010000 */
[----:B---3--:R-:W-:-:S04]  /*5d80*/  IMAD.WIDE.U32 R4, R4, UR15, R132 ;  /* 0x0000000f04047c25 */ /* 0x008fc8000f8e0084 */
        /* <DEDUP_REMOVED lines=47> */
[----:B------:R-:W-:Y:S01]  /*6080*/  MOV R132, R64 ;  /* 0x0000004000847202 */ /* 0x000fe20000000f00 */
[----:B------:R-:W-:-:S02]  /*6090*/  IMAD.MOV.U32 R49, RZ, RZ, R65 ;  /* 0x000000ffff317224 */ /* 0x000fc400078e0041 */
[----:B------:R-:W-:Y:S02]  /*60a0*/  IMAD.MOV.U32 R19, RZ, RZ, R66 ;  /* 0x000000ffff137224 */ /* 0x000fe400078e0042 */
[----:B------:R-:W-:Y:S01]  /*60b0*/  IMAD.MOV.U32 R14, RZ, RZ, R67 ;  /* 0x000000ffff0e7224 */ /* 0x000fe200078e0043 */
[----:B------:R-:W-:Y:S08]  /*60c0*/  HMMA.16816.F32 R140, R20, R46, RZ ;  /* 0x0000002e148c723c */ /* 0x000ff000000018ff */
[----:B------:R-:W-:Y:S01]  /*60d0*/  HMMA.16816.F32 R224, R8, R56, R212 ;  /* 0x0000003808e0723c */ /* 0x000fe200000018d4 */
[----:B------:R-:W-:Y:S01]  /*60e0*/  MOV R36, R60 ;  /* 0x0000003c00247202 */ /* 0x000fe20000000f00 */
[----:B------:R-:W-:-:S02]  /*60f0*/  IMAD.MOV.U32 R252, RZ, RZ, R61 ;  /* 0x000000fffffc7224 */ /* 0x000fc400078e003d */
[----:B------:R-:W-:Y:S02]  /*6100*/  IMAD.MOV.U32 R138, RZ, RZ, R62 ;  /* 0x000000ffff8a7224 */ /* 0x000fe400078e003e */
[----:B------:R-:W-:Y:S02]  /*6110*/  IMAD.MOV.U32 R135, RZ, RZ, R63 ;  /* 0x000000ffff877224 */ /* 0x000fe400078e003f */
[----:B------:R-:W-:Y:S08]  /*6120*/  HMMA.16816.F32 R64, R20, R40, RZ ;  /* 0x000000281440723c */ /* 0x000ff000000018ff */
[----:B------:R-:W-:Y:S08]  /*6130*/  HMMA.16816.F32 R220, R8, R32, R208 ;  /* 0x0000002008dc723c */ /* 0x000ff000000018d0 */
[----:B------:R-:W-:Y:S01]  /*6140*/  HMMA.16816.F32 R212, R20, R38, RZ ;  /* 0x0000002614d4723c */ /* 0x000fe200000018ff */
[----:B------:R-:W-:Y:S01]  /*6150*/  IMAD.MOV.U32 R2, RZ, RZ, R225 ;  /* 0x000000ffff027224 */ /* 0x000fe200078e00e1 */
[----:B------:R-:W-:Y:S01]  /*6160*/  MOV R33, R226 ;  /* 0x000000e200217202 */ /* 0x000fe20000000f00 */
[----:B------:R-:W-:-:S02]  /*6170*/  IMAD.MOV.U32 R0, RZ, RZ, R224 ;  /* 0x000000ffff007224 */ /* 0x000fc400078e00e0 */
[----:B------:R-:W-:Y:S02]  /*6180*/  IMAD.MOV.U32 R32, RZ, RZ, R227 ;  /* 0x000000ffff207224 */ /* 0x000fe400078e00e3 */
[----:B------:R-:W-:Y:S01]  /*6190*/  IMAD.MOV.U32 R57, RZ, RZ, R2 ;  /* 0x000000ffff397224 */ /* 0x000fe200078e0002 */
[----:B------:R-:W-:Y:S01]  /*61a0*/  HMMA.16816.F32 R208, R20, R50, RZ ;  /* 0x0000003214d0723c */ /* 0x000fe200000018ff */
[----:B------:R-:W-:-:S07]  /*61b0*/  IMAD.MOV.U32 R56, RZ, RZ, R0 ;  /* 0x000000ffff387224 */ /* 0x000fce00078e0000 */
[----:B------:R-:W-:Y:S08]  /*61c0*/  HMMA.16816.F32 R60, R20, R42, RZ ;  /* 0x0000002a143c723c */ /* 0x000ff000000018ff */
[----:B------:R-:W-:Y:S07]  /*61d0*/  HMMA.16816.F32 R20, R24, R40, RZ ;  /* 0x000000281814723c */ /* 0x000fee00000018ff */
[----:B------:R-:W-:Y:S01]  /*61e0*/  MOV R40, R56 ;  /* 0x0000003800287202 */ /* 0x000fe20000000f00 */
[----:B------:R-:W-:Y:S01]  /*61f0*/  HMMA.16816.F32 R140, R4, R54, R140 ;  /* 0x00000036048c723c */ /* 0x000fe2000000188c */
[----:B------:R-:W-:-:S07]  /*6200*/  IMAD.MOV.U32 R41, RZ, RZ, R57 ;  /* 0x000000ffff297224 */ /* 0x000fce00078e0039 */
[C---:B-1----:R-:W-:Y:S08]  /*6210*/  HMMA.16816.F32 R224, R4.reuse, R28, R64 ;  /* 0x0000001c04e0723c */ /* 0x042ff00000001840 */
[----:B------:R-:W-:Y:S07]  /*6220*/  HMMA.16816.F32 R64, R4, R34, R212 ;  /* 0x000000220440723c */ /* 0x000fee00000018d4 */
[----:B------:R-:W-:Y:S01]  /*6230*/  MOV R212, R132 ;  /* 0x0000008400d47202 */ /* 0x000fe20000000f00 */
[----:B------:R-:W-:Y:S01]  /*6240*/  IMAD.MOV.U32 R214, RZ, RZ, R19 ;  /* 0x000000ffffd67224 */ /* 0x000fe200078e0013 */
[----:B------:R-:W-:Y:S01]  /*6250*/  MOV R133, R140 ;  /* 0x0000008c00857202 */ /* 0x000fe20000000f00 */
        /* <DEDUP_REMOVED lines=9> */
[----:B------:R-:W-:Y:S01]  /*62f0*/  LDSM.16.M88.4 R20, [R233] ;  /* 0x00000000e914783b */ /* 0x000fe20000000200 */
[----:B------:R-:W-:Y:S01]  /*6300*/  IMAD.MOV.U32 R141, RZ, RZ, R45 ;  /* 0x000000ffff8d7224 */ /* 0x000fe200078e002d */
[----:B------:R-:W-:Y:S01]  /*6310*/  HMMA.16816.F32 R48, R24, R50, RZ ;  /* 0x000000321830723c */ /* 0x000fe200000018ff */
[----:B------:R-:W-:-:S02]  /*6320*/  IMAD.MOV.U32 R143, RZ, RZ, R37 ;  /* 0x000000ffff8f7224 */ /* 0x000fc400078e0025 */
[----:B------:R-:W-:Y:S02]  /*6330*/  IMAD.MOV.U32 R29, RZ, RZ, R36 ;  /* 0x000000ffff1d7224 */ /* 0x000fe400078e0024 */
[----:B------:R-:W-:Y:S02]  /*6340*/  IMAD.MOV.U32 R12, RZ, RZ, R225 ;  /* 0x000000ffff0c7224 */ /* 0x000fe400078e00e1 */
[----:B------:R-:W-:Y:S01]  /*6350*/  IMAD.MOV.U32 R2, RZ, RZ, R226 ;  /* 0x000000ffff027224 */ /* 0x000fe200078e00e2 */
[----:B------:R-:W-:Y:S01]  /*6360*/  HMMA.16816.F32 R36, R24, R38, RZ ;  /* 0x000000261824723c */ /* 0x000fe200000018ff */
[----:B------:R-:W-:-:S07]  /*6370*/  IMAD.MOV.U32 R0, RZ, RZ, R227 ;  /* 0x000000ffff007224 */ /* 0x000fce00078e00e3 */
[C---:B------:R-:W-:Y:S08]  /*6380*/  HMMA.16816.F32 R44, R24.reuse, R46, RZ ;  /* 0x0000002e182c723c */ /* 0x040ff000000018ff */
[----:B------:R-:W-:Y:S07]  /*6390*/  HMMA.16816.F32 R24, R24, R42, RZ ;  /* 0x0000002a1818723c */ /* 0x000fee00000018ff */
[----:B------:R-:W-:Y:S01]  /*63a0*/  IMAD.MOV.U32 R42, RZ, RZ, R33 ;  /* 0x000000ffff2a7224 */ /* 0x000fe200078e0021 */
[----:B------:R-:W-:Y:S01]  /*63b0*/  HMMA.16816.F32 R208, R4, R58, R208 ;  /* 0x0000003a04d0723c */ /* 0x000fe200000018d0 */
[----:B------:R-:W-:-:S07]  /*63c0*/  MOV R43, R32 ;  /* 0x00000020002b7202 */ /* 0x000fce0000000f00 */
[----:B------:R-:W-:Y:S01]  /*63d0*/  HMMA.16816.F32 R224, R4, R30, R60 ;  /* 0x0000001e04e0723c */ /* 0x000fe2000000183c */
[----:B------:R-:W1:Y:S07]  /*63e0*/  LDSM.16.M88.4 R4, [R238+0x2000] ;  /* 0x00200000ee04783b */ /* 0x000e6e0000000200 */
        /* <DEDUP_REMOVED lines=10> */
[----:B------:R-:W-:Y:S01]  /*6490*/  IMAD.MOV.U32 R217, RZ, RZ, R252 ;  /* 0x000000ffffd97224 */ /* 0x000fe200078e00fc */
[----:B------:R-:W-:Y:S01]  /*64a0*/  MOV R218, R138 ;  /* 0x0000008a00da7202 */ /* 0x000fe20000000f00 */
[----:B------:R-:W-:-:S04]  /*64b0*/  IMAD.MOV.U32 R219, RZ, RZ, R135 ;  /* 0x000000ffffdb7224 */ /* 0x000fc800078e0087 */
        /* <DEDUP_REMOVED lines=8> */
[C---:B-1----:R-:W-:Y:S08]  /*6540*/  HMMA.16816.F32 R36, R4.reuse, R28, R140 ;  /* 0x0000001c0424723c */ /* 0x042ff0000000188c */
[----:B------:R-:W-:Y:S07]  /*6550*/  HMMA.16816.F32 R140, R4, R30, R208 ;  /* 0x0000001e048c723c */ /* 0x000fee00000018d0 */
[----:B------:R-:W-:Y:S01]  /*6560*/  MOV R208, R13 ;  /* 0x0000000d00d07202 */ /* 0x000fe20000000f00 */
[----:B------:R-:W-:Y:S01]  /*6570*/  IMAD.MOV.U32 R209, RZ, RZ, R12 ;  /* 0x000000ffffd17224 */ /* 0x000fe200078e000c */
[----:B------:R-:W-:Y:S01]  /*6580*/  MOV R211, R0 ;  /* 0x0000000000d37202 */ /* 0x000fe20000000f00 */
[----:B------:R-:W-:Y:S01]  /*6590*/  IMAD.MOV.U32 R210, RZ, RZ, R2 ;  /* 0x000000ffffd27224 */ /* 0x000fe200078e0002 */
[C---:B------:R-:W-:Y:S08]  /*65a0*/  HMMA.16816.F32 R40, R8.reuse, R28, R40 ;  /* 0x0000001c0828723c */ /* 0x040ff00000001828 */
[----:B------:R-:W-:Y:S08]  /*65b0*/  HMMA.16816.F32 R60, R8, R30, R60 ;  /* 0x0000001e083c723c */ /* 0x000ff0000000183c */
[C---:B--2---:R-:W-:Y:S08]  /*65c0*/  HMMA.16816.F32 R28, R4.reuse, R20, R208 ;  /* 0x00000014041c723c */ /* 0x044ff000000018d0 */
[----:B------:R-:W-:Y:S08]  /*65d0*/  HMMA.16816.F32 R224, R4, R22, R224 ;  /* 0x0000001604e0723c */ /* 0x000ff000000018e0 */
[C---:B------:R-:W-:Y:S08]  /*65e0*/  HMMA.16816.F32 R248, R8.reuse, R20, R248 ;  /* 0x0000001408f8723c */ /* 0x040ff000000018f8 */
[----:B------:R-:W-:Y:S01]  /*65f0*/  IMAD.MOV.U32 R13, RZ, RZ, R28 ;  /* 0x000000ffff0d7224 */ /* 0x000fe200078e001c */
[----:B------:R-:W-:Y:S01]  /*6600*/  MOV R2, R30 ;  /* 0x0000001e00027202 */ /* 0x000fe20000000f00 */
[----:B------:R-:W-:Y:S01]  /*6610*/  IMAD.MOV.U32 R12, RZ, RZ, R29 ;  /* 0x000000ffff0c7224 */ /* 0x000fe200078e001d */
[----:B------:R-:W-:Y:S01]  /*6620*/  HMMA.16816.F32 R208, R8, R22, R32 ;  /* 0x0000001608d0723c */ /* 0x000fe20000001820 */
[----:B------:R-:W-:Y:S01]  /*6630*/  IMAD.MOV.U32 R0, RZ, RZ, R31 ;  /* 0x000000ffff007224 */ /* 0x000fe200078e001f */
[----:B------:R-:W-:Y:S06]  /*6640*/  LDSM.16.M88.4 R20, [R232] ;  /* 0x00000000e814783b */ /* 0x000fec0000000200 */
[----:B------:R-:W-:Y:S01]  /*6650*/  HMMA.16816.F32 R28, R4, R26, R220 ;  /* 0x0000001a041c723c */ /* 0x000fe200000018dc */
[----:B------:R-:W1:Y:S07]  /*6660*/  LDSM.16.M88.4 R4, [R237+0x2000] ;  /* 0x00200000ed04783b */ /* 0x000e6e0000000200 */
[C---:B------:R-:W-:Y:S08]  /*6670*/  HMMA.16816.F32 R212, R8.reuse, R24, R212 ;  /* 0x0000001808d4723c */ /* 0x040ff000000018d4 */
[----:B------:R-:W-:Y:S01]  /*6680*/  HMMA.16816.F32 R220, R8, R26, R52 ;  /* 0x0000001a08dc723c */ /* 0x000fe20000001834 */
[----:B------:R-:W-:Y:S06]  /*6690*/  LDSM.16.M88.4 R8, [R237] ;  /* 0x00000000ed08783b */ /* 0x000fec0000000200 */
[----:B------:R-:W-:Y:S01]  /*66a0*/  MOV R52, R13 ;  /* 0x0000000d00347202 */ /* 0x000fe20000000f00 */
[----:B------:R-:W-:Y:S01]  /*66b0*/  IMAD.MOV.U32 R138, RZ, RZ, R28 ;  /* 0x000000ffff8a7224 */ /* 0x000fe200078e001c */
[----:B------:R-:W-:Y:S01]  /*66c0*/  MOV R135, R29 ;  /* 0x0000001d00877202 */ /* 0x000fe20000000f00 */
[----:B------:R-:W-:Y:S01]  /*66d0*/  IMAD.MOV.U32 R133, RZ, RZ, R30 ;  /* 0x000000ffff857224 */ /* 0x000fe200078e001e */
[----:B------:R-:W-:Y:S01]  /*66e0*/  MOV R55, R0 ;  /* 0x0000000000377202 */ /* 0x000fe20000000f00 */
[----:B------:R-:W-:-:S02]  /*66f0*/  IMAD.MOV.U32 R132, RZ, RZ, R31 ;  /* 0x000000ffff847224 */ /* 0x000fc400078e001f */
[----:B------:R-:W2:Y:S01]  /*6700*/  LDSM.16.M88.4 R28, [R232+0x800] ;  /* 0x00080000e81c783b */ /* 0x000ea20000000200 */
[----:B------:R-:W-:Y:S02]  /*6710*/  IMAD.MOV.U32 R53, RZ, RZ, R12 ;  /* 0x000000ffff357224 */ /* 0x000fe400078e000c */
[----:B------:R-:W-:Y:S01]  /*6720*/  IMAD.MOV.U32 R54, RZ, RZ, R2 ;  /* 0x000000ffff367224 */ /* 0x000fe200078e0002 */
[C---:B-1----:R-:W-:Y:S11]  /*6730*/  HMMA.16816.F32 R24, R4.reuse, R20, R56 ;  /* 0x000000140418723c */ /* 0x042ff60000001838 */
[----:B------:R-:W-:Y:S11]  /*6740*/  @!UPT UIADD3 URZ, URZ, URZ, URZ ;  /* 0x0000003f3f3ff290 */ /* 0x000ff6000fffe03f */
[----:B------:R-:W-:Y:S02]  /*6750*/  @!UPT UIADD3 URZ, URZ, URZ, URZ ;  /* 0x0000003f3f3ff290 */ /* 0x000fe4000fffe03f */
[----:B------:R-:W-:Y:S01]  /*6760*/  IMAD.MOV.U32 R33, RZ, RZ, R24 ;  /* 0x000000ffff217224 */ /* 0x000fe200078e0018 */
[----:B------:R-:W-:Y:S01]  /*6770*/  MOV R19, R26 ;  /* 0x0000001a00137202 */ /* 0x000fe20000000f00 */
[----:B------:R-:W-:Y:S02]  /*6780*/  IMAD.MOV.U32 R32, RZ, RZ, R25 ;  /* 0x000000ffff207224 */ /* 0x000fe400078e0019 */
[----:B------:R-:W-:Y:S01]  /*6790*/  IMAD.MOV.U32 R14, RZ, RZ, R27 ;  /* 0x000000ffff0e7224 */ /* 0x000fe200078e001b */
[----:B--2---:R-:W-:Y:S08]  /*67a0*/  HMMA.16816.F32 R36, R4, R28, R36 ;  /* 0x0000001c0424723c */ /* 0x004ff00000001824 */
[----:B------:R-:W-:Y:S08]  /*67b0*/  HMMA.16816.F32 R24, R8, R20, R48 ;  /* 0x000000140818723c */ /* 0x000ff00000001830 */
[----:B------:R-:W-:Y:S07]  /*67c0*/  HMMA.16816.F32 R48, R4, R30, R140 ;  /* 0x0000001e0430723c */ /* 0x000fee000000188c */
[----:B------:R-:W-:Y:S01]  /*67d0*/  IMAD.MOV.U32 R140, RZ, RZ, R138 ;  /* 0x000000ffff8c7224 */ /* 0x000fe200078e008a */
[----:B------:R-:W-:Y:S01]  /*67e0*/  MOV R141, R135 ;  /* 0x00000087008d7202 */ /* 0x000fe20000000f00 */
[----:B------:R-:W-:-:S02]  /*67f0*/  IMAD.MOV.U32 R142, RZ, RZ, R133 ;  /* 0x000000ffff8e7224 */ /* 0x000fc400078e0085 */
[----:B------:R-:W-:-:S05]  /*6800*/  IMAD.MOV.U32 R143, RZ, RZ, R132 ;  /* 0x000000ffff8f7224 */ /* 0x000fca00078e0084 */
[----:B------:R-:W-:Y:S01]  /*6810*/  IMAD.MOV.U32 R35, RZ, RZ, R24 ;  /* 0x000000ffff237224 */ /* 0x000fe200078e0018 */
[----:B------:R-:W-:Y:S01]  /*6820*/  MOV R34, R25 ;  /* 0x0000001900227202 */ /* 0x000fe20000000f00 */
[----:B------:R-:W-:Y:S02]  /*6830*/  IMAD.MOV.U32 R21, RZ, RZ, R26 ;  /* 0x000000ffff157224 */ /* 0x000fe400078e001a */
[----:B------:R-:W-:Y:S02]  /*6840*/  IMAD.MOV.U32 R20, RZ, RZ, R27 ;  /* 0x000000ffff147224 */ /* 0x000fe400078e001b */
[----:B------:R-:W-:Y:S08]  /*6850*/  HMMA.16816.F32 R24, R4, R22, R64 ;  /* 0x000000160418723c */ /* 0x000ff00000001840 */
[----:B------:R-:W-:Y:S07]  /*6860*/  HMMA.16816.F32 R64, R8, R28, R40 ;  /* 0x0000001c0840723c */ /* 0x000fee0000001828 */
[----:B------:R-:W-:Y:S01]  /*6870*/  MOV R28, R35 ;  /* 0x00000023001c7202 */ /* 0x000fe20000000f00 */
[----:B------:R-:W-:-:S08]  /*6880*/  IMAD.MOV.U32 R29, RZ, RZ, R34 ;  /* 0x000000ffff1d7224 */ /* 0x000fd000078e0022 */
[----:B------:R-:W-:Y:S01]  /*6890*/  MOV R59, R24 ;  /* 0x00000018003b7202 */ /* 0x000fe20000000f00 */
[----:B------:R-:W-:Y:S01]  /*68a0*/  IMAD.MOV.U32 R58, RZ, RZ, R25 ;  /* 0x000000ffff3a7224 */ /* 0x000fe200078e0019 */
[----:B------:R-:W-:Y:S01]  /*68b0*/  MOV R56, R27 ;  /* 0x0000001b00387202 */ /* 0x000fe20000000f00 */
[----:B------:R-:W-:Y:S02]  /*68c0*/  IMAD.MOV.U32 R57, RZ, RZ, R26 ;  /* 0x000000ffff397224 */ /* 0x000fe400078e001a */
[C---:B------:R-:W-:Y:S08]  /*68d0*/  HMMA.16816.F32 R24, R8.reuse, R22, R44 ;  /* 0x000000160818723c */ /* 0x040ff0000000182c */
[----:B------:R-:W-:Y:S07]  /*68e0*/  HMMA.16816.F32 R44, R8, R30, R60 ;  /* 0x0000001e082c723c */ /* 0x000fee000000183c */
[----:B------:R-:W-:Y:S01]  /*68f0*/  IMAD.MOV.U32 R30, RZ, RZ, R21 ;  /* 0x000000ffff1e7224 */ /* 0x000fe200078e0015 */
[----:B------:R-:W-:-:S02]  /*6900*/  MOV R31, R20 ;  /* 0x00000014001f7202 */ /* 0x000fc40000000f00 */
[----:B------:R-:W1:Y:S06]  /*6910*/  LDSM.16.M88.4 R20, [R232+0x1800] ;  /* 0x00180000e814783b */ /* 0x000e6c0000000200 */
[----:B------:R-:W-:Y:S01]  /*6920*/  IMAD.MOV.U32 R13, RZ, RZ, R24 ;  /* 0x000000ffff0d7224 */ /* 0x000fe200078e0018 */
[----:B------:R-:W-:Y:S01]  /*6930*/  MOV R2, R26 ;  /* 0x0000001a00027202 */ /* 0x000fe20000000f00 */
[----:B------:R-:W-:Y:S02]  /*6940*/  IMAD.MOV.U32 R12, RZ, RZ, R25 ;  /* 0x000000ffff0c7224 */ /* 0x000fe400078e0019 */
[----:B------:R-:W-:-:S02]  /*6950*/  IMAD.MOV.U32 R0, RZ, RZ, R27 ;  /* 0x000000ffff007224 */ /* 0x000fc400078e001b */
[----:B------:R-:W2:Y:S01]  /*6960*/  LDSM.16.M88.4 R24, [R232+0x1000] ;  /* 0x00100000e818783b */ /* 0x000ea20000000200 */
[C---:B-1----:R-:W-:Y:S08]  /*6970*/  HMMA.16816.F32 R52, R4.reuse, R20, R52 ;  /* 0x000000140434723c */ /* 0x042ff00000001834 */
[----:B--2---:R-:W-:Y:S08]  /*6980*/  HMMA.16816.F32 R60, R4, R26, R140 ;  /* 0x0000001a043c723c */ /* 0x004ff0000000188c */
[----:B------:R-:W-:Y:S08]  /*6990*/  HMMA.16816.F32 R40, R8, R24, R212 ;  /* 0x000000180828723c */ /* 0x000ff000000018d4 */
[----:B------:R-:W-:-:S02]  /*69a0*/  IMAD.MOV.U32 R133, RZ, RZ, R52 ;  /* 0x000000ffff857224 */ /* 0x000fc400078e0034 */
[----:B------:R-:W-:Y:S01]  /*69b0*/  IMAD.MOV.U32 R132, RZ, RZ, R53 ;  /* 0x000000ffff847224 */ /* 0x000fe200078e0035 */
[----:B------:R-:W-:Y:S01]  /*69c0*/  MOV R214, R19 ;  /* 0x0000001300d67202 */ /* 0x000fe20000000f00 */
[----:B------:R-:W-:Y:S01]  /*69d0*/  IMAD.MOV.U32 R212, RZ, RZ, R33 ;  /* 0x000000ffffd47224 */ /* 0x000fe200078e0021 */
[----:B------:R-:W-:Y:S01]  /*69e0*/  MOV R19, R54 ;  /* 0x0000003600137202 */ /* 0x000fe20000000f00 */
[----:B------:R-:W-:Y:S01]  /*69f0*/  IMAD.MOV.U32 R213, RZ, RZ, R32 ;  /* 0x000000ffffd57224 */ /* 0x000fe200078e0020 */
[----:B------:R-:W-:Y:S01]  /*6a00*/  HMMA.16816.F32 R140, R8, R20, R248 ;  /* 0x00000014088c723c */ /* 0x000fe200000018f8 */
[----:B------:R-:W-:Y:S02]  /*6a10*/  IMAD.MOV.U32 R215, RZ, RZ, R14 ;  /* 0x000000ffffd77224 */ /* 0x000fe400078e000e */
[----:B------:R-:W-:-:S05]  /*6a20*/  IMAD.MOV.U32 R14, RZ, RZ, R55 ;  /* 0x000000ffff0e7224 */ /* 0x000fca00078e0037 */
        /* <DEDUP_REMOVED lines=10> */
[----:B------:R-:W-:Y:S01]  /*6ad0*/  LDSM.16.M88.4 R4, [R235+0x6000] ;  /* 0x00600000eb04783b */ /* 0x000fe20000000200 */
[----:B------:R-:W-:Y:S01]  /*6ae0*/  IMAD.MOV.U32 R224, RZ, RZ, R59 ;  /* 0x000000ffffe07224 */ /* 0x000fe200078e003b */
[----:B------:R-:W-:Y:S01]  /*6af0*/  MOV R225, R58 ;  /* 0x0000003a00e17202 */ /* 0x000fe20000000f00 */
[----:B------:R-:W-:Y:S01]  /*6b00*/  IMAD.MOV.U32 R226, RZ, RZ, R57 ;  /* 0x000000ffffe27224 */ /* 0x000fe200078e0039 */
[----:B------:R-:W-:Y:S01]  /*6b10*/  HMMA.16816.F32 R60, R8, R26, R220 ;  /* 0x0000001a083c723c */ /* 0x000fe200000018dc */
[----:B------:R-:W-:-:S07]  /*6b20*/  IMAD.MOV.U32 R227, RZ, RZ, R56 ;  /* 0x000000ffffe37224 */ /* 0x000fce00078e0038 */
[----:B------:R-:W-:Y:S01]  /*6b30*/  HMMA.16816.F32 R56, R8, R22, R208 ;  /* 0x000000160838723c */ /* 0x000fe200000018d0 */
[----:B------:R-:W1:Y:S04]  /*6b40*/  LDSM.16.M88.4 R20, [R234+0x2000] ;  /* 0x00200000ea14783b */ /* 0x000e680000000200 */
[----:B------:R-:W2:Y:S03]  /*6b50*/  LDSM.16.M88.4 R8, [R235+0x4000] ;  /* 0x00400000eb08783b */ /* 0x000ea60000000200 */
[----:B-1----:R-:W-:Y:S08]  /*6b60*/  HMMA.16816.F32 R208, R4, R22, R224 ;  /* 0x0000001604d0723c */ /* 0x002ff000000018e0 */
[-C--:B--2---:R-:W-:Y:S01]  /*6b70*/  HMMA.16816.F32 R220, R8, R20.reuse, R28 ;  /* 0x0000001408dc723c */ /* 0x084fe2000000181c */
[----:B------:R-:W1:Y:S07]  /*6b80*/  LDSM.16.M88.4 R28, [R234+0x2800] ;  /* 0x00280000ea1c783b */ /* 0x000e6e0000000200 */
[----:B------:R-:W-:Y:S08]  /*6b90*/  HMMA.16816.F32 R212, R4, R20, R212 ;  /* 0x0000001404d4723c */ /* 0x000ff000000018d4 */
[----:B------:R-:W-:Y:S01]  /*6ba0*/  IMAD.MOV.U32 R20, RZ, RZ, R210 ;  /* 0x000000ffff147224 */ /* 0x000fe200078e00d2 */
[----:B------:R-:W-:Y:S01]  /*6bb0*/  HMMA.16816.F32 R248, R8, R22, R216 ;  /* 0x0000001608f8723c */ /* 0x000fe200000018d8 */
[----:B------:R-:W-:Y:S01]  /*6bc0*/  IMAD.MOV.U32 R21, RZ, RZ, R209 ;  /* 0x000000ffff157224 */ /* 0x000fe200078e00d1 */
[----:B------:R-:W-:-:S02]  /*6bd0*/  MOV R24, R208 ;  /* 0x000000d000187202 */ /* 0x000fc40000000f00 */
[----:B------:R-:W-:-:S04]  /*6be0*/  MOV R252, R211 ;  /* 0x000000d300fc7202 */ /* 0x000fc80000000f00 */
[C---:B-1----:R-:W-:Y:S07]  /*6bf0*/  HMMA.16816.F32 R216, R4.reuse, R28, R36 ;  /* 0x0000001c04d8723c */ /* 0x042fee0000001824 */
[----:B------:R-:W-:Y:S01]  /*6c00*/  IMAD.MOV.U32 R38, RZ, RZ, R21 ;  /* 0x000000ffff267224 */ /* 0x000fe200078e0015 */
[----:B------:R-:W-:Y:S01]  /*6c10*/  MOV R39, R20 ;  /* 0x0000001400277202 */ /* 0x000fe20000000f00 */
[----:B------:R-:W-:Y:S01]  /*6c20*/  IMAD.MOV.U32 R37, RZ, RZ, R24 ;  /* 0x000000ffff257224 */ /* 0x000fe200078e0018 */
[----:B------:R-:W-:Y:S01]  /*6c30*/  HMMA.16816.F32 R20, R4, R30, R48 ;  /* 0x0000001e0414723c */ /* 0x000fe20000001830 */
[----:B------:R-:W1:Y:S07]  /*6c40*/  LDSM.16.M88.4 R24, [R234+0x3000] ;  /* 0x00300000ea18783b */ /* 0x000e6e0000000200 */
[C---:B------:R-:W-:Y:S08]  /*6c50*/  HMMA.16816.F32 R224, R8.reuse, R28, R64 ;  /* 0x0000001c08e0723c */ /* 0x040ff00000001840 */
[----:B------:R-:W-:Y:S07]  /*6c60*/  HMMA.16816.F32 R208, R8, R30, R44 ;  /* 0x0000001e08d0723c */ /* 0x000fee000000182c */
[----:B------:R-:W-:Y:S01]  /*6c70*/  IMAD.MOV.U32 R44, RZ, RZ, R133 ;  /* 0x000000ffff2c7224 */ /* 0x000fe200078e0085 */
[----:B------:R-:W-:Y:S01]  /*6c80*/  MOV R29, R22 ;  /* 0x00000016001d7202 */ /* 0x000fe20000000f00 */
[----:B------:R-:W-:Y:S01]  /*6c90*/  IMAD.MOV.U32 R138, RZ, RZ, R20 ;  /* 0x000000ffff8a7224 */ /* 0x000fe200078e0014 */
[----:B------:R-:W-:Y:S01]  /*6ca0*/  MOV R45, R132 ;  /* 0x00000084002d7202 */ /* 0x000fe20000000f00 */
[----:B------:R-:W-:-:S02]  /*6cb0*/  IMAD.MOV.U32 R135, RZ, RZ, R21 ;  /* 0x000000ffff877224 */ /* 0x000fc400078e0015 */
[----:B------:R-:W-:Y:S02]  /*6cc0*/  IMAD.MOV.U32 R28, RZ, RZ, R23 ;  /* 0x000000ffff1c7224 */ /* 0x000fe400078e0017 */
[----:B------:R-:W2:Y:S01]  /*6cd0*/  LDSM.16.M88.4 R20, [R234+0x3800] ;  /* 0x00380000ea14783b */ /* 0x000ea20000000200 */
[----:B------:R-:W-:Y:S02]  /*6ce0*/  IMAD.MOV.U32 R46, RZ, RZ, R19 ;  /* 0x000000ffff2e7224 */ /* 0x000fe400078e0013 */
[----:B------:R-:W-:Y:S01]  /*6cf0*/  IMAD.MOV.U32 R47, RZ, RZ, R14 ;  /* 0x000000ffff2f7224 */ /* 0x000fe200078e000e */
[-C--:B-1----:R-:W-:Y:S07]  /*6d00*/  HMMA.16816.F32 R64, R8, R24.reuse, R40 ;  /* 0x000000180840723c */ /* 0x082fee0000001828 */
[----:B------:R-:W-:Y:S01]  /*6d10*/  MOV R40, R13 ;  /* 0x0000000d00287202 */ /* 0x000fe20000000f00 */
[----:B------:R-:W-:Y:S01]  /*6d20*/  IMAD.MOV.U32 R41, RZ, RZ, R12 ;  /* 0x000000ffff297224 */ /* 0x000fe200078e000c */
[----:B------:R-:W-:Y:S01]  /*6d30*/  MOV R43, R0 ;  /* 0x00000000002b7202 */ /* 0x000fe20000000f00 */
[----:B------:R-:W-:Y:S01]  /*6d40*/  IMAD.MOV.U32 R42, RZ, RZ, R2 ;  /* 0x000000ffff2a7224 */ /* 0x000fe200078e0002 */
[C---:B------:R-:W-:Y:S08]  /*6d50*/  HMMA.16816.F32 R48, R4.reuse, R24, R32 ;  /* 0x000000180430723c */ /* 0x040ff00000001820 */
[C---:B------:R-:W-:Y:S08]  /*6d60*/  HMMA.16816.F32 R40, R4.reuse, R26, R40 ;  /* 0x0000001a0428723c */ /* 0x040ff00000001828 */
[C---:B--2---:R-:W-:Y:S08]  /*6d70*/  HMMA.16816.F32 R32, R4.reuse, R20, R44 ;  /* 0x000000140420723c */ /* 0x044ff0000000182c */
[----:B------:R-:W-:Y:S01]  /*6d80*/  HMMA.16816.F32 R44, R4, R22, R52 ;  /* 0x00000016042c723c */ /* 0x000fe20000001834 */
[----:B------:R-:W-:Y:S07]  /*6d90*/  LDSM.16.M88.4 R4, [R236+0x6000] ;  /* 0x00600000ec04783b */ /* 0x000fee0000000200 */
[----:B------:R-:W-:Y:S01]  /*6da0*/  IMAD.MOV.U32 R13, RZ, RZ, R40 ;  /* 0x000000ffff0d7224 */ /* 0x000fe200078e0028 */
[----:B------:R-:W-:Y:S01]  /*6db0*/  MOV R2, R42 ;  /* 0x0000002a00027202 */ /* 0x000fe20000000f00 */
[----:B------:R-:W-:-:S02]  /*6dc0*/  IMAD.MOV.U32 R12, RZ, RZ, R41 ;  /* 0x000000ffff0c7224 */ /* 0x000fc400078e0029 */
[----:B------:R-:W-:Y:S02]  /*6dd0*/  IMAD.MOV.U32 R0, RZ, RZ, R43 ;  /* 0x000000ffff007224 */ /* 0x000fe400078e002b */
[----:B------:R-:W-:Y:S02]  /*6de0*/  HMMA.16816.F32 R40, R8, R26, R60 ;  /* 0x0000001a0828723c */ /* 0x000fe4000000183c */
[----:B------:R-:W-:Y:S01]  /*6df0*/  IMAD.MOV.U32 R133, RZ, RZ, R32 ;  /* 0x000000ffff857224 */ /* 0x000fe200078e0020 */
[----:B------:R-:W-:Y:S01]  /*6e00*/  MOV R132, R33 ;  /* 0x0000002100847202 */ /* 0x000fe20000000f00 */
[----:B------:R-:W-:-:S03]  /*6e10*/  IMAD.MOV.U32 R19, RZ, RZ, R34 ;  /* 0x000000ffff137224 */ /* 0x000fc600078e0022 */
[----:B------:R-:W-:Y:S01]  /*6e20*/  MOV R60, R37 ;  /* 0x00000025003c7202 */ /* 0x000fe20000000f00 */
[----:B------:R-:W-:Y:S01]  /*6e30*/  IMAD.MOV.U32 R14, RZ, RZ, R35 ;  /* 0x000000ffff0e7224 */ /* 0x000fe200078e0023 */
[----:B------:R-:W-:Y:S01]  /*6e40*/  MOV R63, R252 ;  /* 0x000000fc003f7202 */ /* 0x000fe20000000f00 */
[----:B------:R-:W-:Y:S01]  /*6e50*/  IMAD.MOV.U32 R61, RZ, RZ, R38 ;  /* 0x000000ffff3d7224 */ /* 0x000fe200078e0026 */
[----:B------:R-:W-:Y:S01]  /*6e60*/  HMMA.16816.F32 R32, R8, R22, R56 ;  /* 0x000000160820723c */ /* 0x000fe20000001838 */
[----:B------:R-:W-:-:S07]  /*6e70*/  IMAD.MOV.U32 R62, RZ, RZ, R39 ;  /* 0x000000ffff3e7224 */ /* 0x000fce00078e0027 */
[----:B------:R-:W-:Y:S01]  /*6e80*/  HMMA.16816.F32 R36, R8, R20, R140 ;  /* 0x000000140824723c */ /* 0x000fe2000000188c */
[----:B------:R-:W1:Y:S04]  /*6e90*/  LDSM.16.M88.4 R20, [R243] ;  /* 0x00000000f314783b */ /* 0x000e680000000200 */
[----:B------:R-:W2:Y:S03]  /*6ea0*/  LDSM.16.M88.4 R8, [R236+0x4000] ;  /* 0x00400000ec08783b */ /* 0x000ea60000000200 */
[C---:B-1----:R-:W-:Y:S07]  /*6eb0*/  HMMA.16816.F32 R52, R4.reuse, R20, R212 ;  /* 0x000000140434723c */ /* 0x042fee00000018d4 */
[----:B------:R-:W-:Y:S01]  /*6ec0*/  MOV R214, R29 ;  /* 0x0000001d00d67202 */ /* 0x000fe20000000f00 */
[----:B------:R-:W-:Y:S01]  /*6ed0*/  IMAD.MOV.U32 R215, RZ, RZ, R28 ;  /* 0x000000ffffd77224 */ /* 0x000fe200078e001c */
[----:B------:R-:W-:Y:S01]  /*6ee0*/  HMMA.16816.F32 R60, R4, R22, R60 ;  /* 0x00000016043c723c */ /* 0x000fe2000000183c */
[----:B------:R-:W1:Y:S01]  /*6ef0*/  LDSM.16.M88.4 R28, [R242] ;  /* 0x00000000f21c783b */ /* 0x000e620000000200 */
[----:B------:R-:W-:-:S02]  /*6f00*/  IMAD.MOV.U32 R212, RZ, RZ, R138 ;  /* 0x000000ffffd47224 */ /* 0x000fc400078e008a */
[----:B------:R-:W-:-:S04]  /*6f10*/  IMAD.MOV.U32 R213, RZ, RZ, R135 ;  /* 0x000000ffffd57224 */ /* 0x000fc800078e0087 */
[C---:B--2---:R-:W-:Y:S11]  /*6f20*/  HMMA.16816.F32 R56, R8.reuse, R20, R220 ;  /* 0x000000140838723c */ /* 0x044ff600000018dc */
[----:B------:R-:W-:Y:S05]  /*6f30*/  @!UPT UIADD3 URZ, URZ, URZ, URZ ;  /* 0x0000003f3f3ff290 */ /* 0x000fea000fffe03f */
[----:B------:R-:W-:Y:S01]  /*6f40*/  IMAD.MOV.U32 R25, RZ, RZ, R60 ;  /* 0x000000ffff197224 */ /* 0x000fe200078e003c */
[----:B------:R-:W-:Y:S01]  /*6f50*/  MOV R24, R61 ;  /* 0x0000003d00187202 */ /* 0x000fe20000000f00 */
[----:B------:R-:W-:Y:S02]  /*6f60*/  IMAD.MOV.U32 R21, RZ, RZ, R62 ;  /* 0x000000ffff157224 */ /* 0x000fe400078e003e */
[----:B------:R-:W-:Y:S02]  /*6f70*/  IMAD.MOV.U32 R20, RZ, RZ, R63 ;  /* 0x000000ffff147224 */ /* 0x000fe400078e003f */
[----:B------:R-:W-:Y:S08]  /*6f80*/  HMMA.16816.F32 R60, R8, R22, R248 ;  /* 0x00000016083c723c */ /* 0x000ff000000018f8 */
[C---:B-1----:R-:W-:Y:S07]  /*6f90*/  HMMA.16816.F32 R140, R4.reuse, R28, R216 ;  /* 0x0000001c048c723c */ /* 0x042fee00000018d8 */
[----:B------:R-:W-:Y:S01]  /*6fa0*/  MOV R216, R25 ;  /* 0x0000001900d87202 */ /* 0x000fe20000000f00 */
[----:B------:R-:W-:Y:S01]  /*6fb0*/  IMAD.MOV.U32 R217, RZ, RZ, R24 ;  /* 0x000000ffffd97224 */ /* 0x000fe200078e0018 */
[----:B------:R-:W-:Y:S01]  /*6fc0*/  MOV R219, R20 ;  /* 0x0000001400db7202 */ /* 0x000fe20000000f00 */
[----:B------:R-:W1:Y:S01]  /*6fd0*/  LDSM.16.M88.4 R24, [R241] ;  /* 0x00000000f118783b */ /* 0x000e620000000200 */
[----:B------:R-:W-:Y:S01]  /*6fe0*/  IMAD.MOV.U32 R218, RZ, RZ, R21 ;  /* 0x000000ffffda7224 */ /* 0x000fe200078e0015 */
[----:B------:R-:W-:Y:S02]  /*6ff0*/  HMMA.16816.F32 R248, R4, R30, R212 ;  /* 0x0000001e04f8723c */ /* 0x000fe400000018d4 */
[----:B------:R-:W2:Y:S06]  /*7000*/  LDSM.16.M88.4 R20, [R240] ;  /* 0x00000000f014783b */ /* 0x000eac0000000200 */
[C---:B------:R-:W-:Y:S07]  /*7010*/  HMMA.16816.F32 R224, R8.reuse, R28, R224 ;  /* 0x0000001c08e0723c */ /* 0x040fee00000018e0 */
[----:B------:R-:W-:Y:S01]  /*7020*/  IMAD.MOV.U32 R28, RZ, RZ, R133 ;  /* 0x000000ffff1c7224 */ /* 0x000fe200078e0085 */
[----:B------:R-:W-:Y:S01]  /*7030*/  HMMA.16816.F32 R220, R8, R30, R208 ;  /* 0x0000001e08dc723c */ /* 0x000fe200000018d0 */
[----:B------:R-:W-:-:S06]  /*7040*/  IMAD.MOV.U32 R29, RZ, RZ, R132 ;  /* 0x000000ffff1d7224 */ /* 0x000fcc00078e0084 */
[----:B------:R-:W-:Y:S01]  /*7050*/  MOV R30, R19 ;  /* 0x00000013001e7202 */ /* 0x000fe20000000f00 */
[----:B------:R-:W-:Y:S01]  /*7060*/  IMAD.MOV.U32 R31, RZ, RZ, R14 ;  /* 0x000000ffff1f7224 */ /* 0x000fe200078e000e */
[-C--:B-1----:R-:W-:Y:S07]  /*7070*/  HMMA.16816.F32 R212, R8, R24.reuse, R64 ;  /* 0x0000001808d4723c */ /* 0x082fee0000001840 */
[----:B------:R-:W-:Y:S01]  /*7080*/  IMAD.MOV.U32 R64, RZ, RZ, R13 ;  /* 0x000000ffff407224 */ /* 0x000fe200078e000d */
[----:B------:R-:W-:Y:S01]  /*7090*/  MOV R65, R12 ;  /* 0x0000000c00417202 */ /* 0x000fe20000000f00 */
[----:B------:R-:W-:Y:S01]  /*70a0*/  IMAD.MOV.U32 R66, RZ, RZ, R2 ;  /* 0x000000ffff427224 */ /* 0x000fe200078e0002 */
[----:B------:R-:W-:Y:S01]  /*70b0*/  HMMA.16816.F32 R208, R4, R24, R48 ;  /* 0x0000001804d0723c */ /* 0x000fe20000001830 */
[----:B------:R-:W-:-:S07]  /*70c0*/  IMAD.MOV.U32 R67, RZ, RZ, R0 ;  /* 0x000000ffff437224 */ /* 0x000fce00078e0000 */
[C---:B------:R-:W-:Y:S08]  /*70d0*/  HMMA.16816.F32 R64, R4.reuse, R26, R64 ;  /* 0x0000001a0440723c */ /* 0x040ff00000001840 */
[C---:B--2---:R-:W-:Y:S08]  /*70e0*/  HMMA.16816.F32 R28, R4.reuse, R20, R28 ;  /* 0x00000014041c723c */ /* 0x044ff0000000181c */
[----:B------:R-:W-:Y:S08]  /*70f0*/  HMMA.16816.F32 R4, R4, R22, R44 ;  /* 0x000000160404723c */ /* 0x000ff0000000182c */
[----:B------:R-:W-:Y:S01]  /*7100*/  HMMA.16816.F32 R36, R8, R20, R36 ;  /* 0x000000140824723c */ /* 0x000fe20000001824 */
[----:B------:R-:W-:Y:S01]  /*7110*/  MOV R25, R64 ;  /* 0x0000004000197202 */ /* 0x000fe20000000f00 */
[----:B------:R-:W-:Y:S01]  /*7120*/  IMAD.MOV.U32 R24, RZ, RZ, R65 ;  /* 0x000000ffff187224 */ /* 0x000fe200078e0041 */
[----:B------:R-:W-:Y:S01]  /*7130*/  MOV R14, R67 ;  /* 0x00000043000e7202 */ /* 0x000fe20000000f00 */
[----:B------:R-:W-:-:S04]  /*7140*/  IMAD.MOV.U32 R19, RZ, RZ, R66 ;  /* 0x000000ffff137224 */ /* 0x000fc800078e0042 */
[----:B------:R-:W-:Y:S01]  /*7150*/  IMAD.MOV.U32 R13, RZ, RZ, R28 ;  /* 0x000000ffff0d7224 */ /* 0x000fe200078e001c */
[----:B------:R-:W-:Y:S01]  /*7160*/  MOV R2, R30 ;  /* 0x0000001e00027202 */ /* 0x000fe20000000f00 */
[----:B------:R-:W-:Y:S01]  /*7170*/  IMAD.MOV.U32 R12, RZ, RZ, R29 ;  /* 0x000000ffff0c7224 */ /* 0x000fe200078e001d */
[C---:B------:R-:W-:Y:S01]  /*7180*/  HMMA.16816.F32 R32, R8.reuse, R22, R32 ;  /* 0x000000160820723c */ /* 0x040fe20000001820 */
[----:B------:R-:W-:Y:S01]  /*7190*/  IMAD.MOV.U32 R0, RZ, RZ, R31 ;  /* 0x000000ffff007224 */ /* 0x000fe200078e001f */
[----:B------:R-:W-:Y:S03]  /*71a0*/  LDSM.16.M88.4 R20, [R233+0x2000] ;  /* 0x00200000e914783b */ /* 0x000fe60000000200 */
[----:B------:R-:W-:Y:S01]  /*71b0*/  IMAD.MOV.U32 R31, RZ, RZ, R4 ;  /* 0x000000ffff1f7224 */ /* 0x000fe200078e0004 */
[----:B------:R-:W-:Y:S01]  /*71c0*/  MOV R30, R5 ;  /* 0x00000005001e7202 */ /* 0x000fe20000000f00 */
[----:B------:R-:W-:Y:S01]  /*71d0*/  IMAD.MOV.U32 R29, RZ, RZ, R6 ;  /* 0x000000ffff1d7224 */ /* 0x000fe200078e0006 */
[----:B------:R-:W-:Y:S01]  /*71e0*/  HMMA.16816.F32 R48, R8, R26, R40 ;  /* 0x0000001a0830723c */ /* 0x000fe20000001828 */
[----:B------:R-:W-:Y:S01]  /*71f0*/  IMAD.MOV.U32 R28, RZ, RZ, R7 ;  /* 0x000000ffff1c7224 */ /* 0x000fe200078e0007 */
[----:B------:R-:W1:Y:S04]  /*7200*/  LDSM.16.M88.4 R8, [R238+0x4000] ;  /* 0x00400000ee08783b */ /* 0x000e680000000200 */
[----:B------:R-:W2:Y:S02]  /*7210*/  LDSM.16.M88.4 R4, [R238+0x6000] ;  /* 0x00600000ee04783b */ /* 0x000ea40000000200 */
[-C--:B-1----:R-:W-:Y:S08]  /*7220*/  HMMA.16816.F32 R44, R8, R20.reuse, R56 ;  /* 0x00000014082c723c */ /* 0x082ff00000001838 */
[C---:B--2---:R-:W-:Y:S07]  /*7230*/  HMMA.16816.F32 R40, R4.reuse, R20, R52 ;  /* 0x000000140428723c */ /* 0x044fee0000001834 */
[----:B------:R-:W-:Y:S01]  /*7240*/  MOV R52, R31 ;  /* 0x0000001f00347202 */ /* 0x000fe20000000f00 */
[----:B------:R-:W-:Y:S01]  /*7250*/  IMAD.MOV.U32 R53, RZ, RZ, R30 ;  /* 0x000000ffff357224 */ /* 0x000fe200078e001e */
[----:B------:R-:W-:Y:S01]  /*7260*/  MOV R55, R28 ;  /* 0x0000001c00377202 */ /* 0x000fe20000000f00 */
[----:B------:R-:W-:Y:S01]  /*7270*/  IMAD.MOV.U32 R54, RZ, RZ, R29 ;  /* 0x000000ffff367224 */ /* 0x000fe200078e001d */
[-C--:B------:R-:W-:Y:S01]  /*7280*/  HMMA.16816.F32 R56, R4, R22.reuse, R216 ;  /* 0x000000160438723c */ /* 0x080fe200000018d8 */
[----:B------:R-:W1:Y:S07]  /*7290*/  LDSM.16.M88.4 R28, [R233+0x2800] ;  /* 0x00280000e91c783b */ /* 0x000e6e0000000200 */
[C---:B------:R-:W-:Y:S01]  /*72a0*/  HMMA.16816.F32 R60, R8.reuse, R22, R60 ;  /* 0x00000016083c723c */ /* 0x040fe2000000183c */
        /* <DEDUP_REMOVED lines=10> */
[----:B------:R-:W-:-:S07]  /*7350*/  MOV R29, R12 ;  /* 0x0000000c001d7202 */ /* 0x000fce0000000f00 */
[----:B------:R-:W-:Y:S07]  /*7360*/  HMMA.16816.F32 R220, R8, R30, R220 ;  /* 0x0000001e08dc723c */ /* 0x000fee00000018dc */
[----:B------:R-:W-:Y:S02]  /*7370*/  IMAD.MOV.U32 R30, RZ, RZ, R2 ;  /* 0x000000ffff1e7224 */ /* 0x000fe400078e0002 */
[----:B------:R-:W-:-:S07]  /*7380*/  IMAD.MOV.U32 R31, RZ, RZ, R0 ;  /* 0x000000ffff1f7224 */ /* 0x000fce00078e0000 */
[----:B--2---:R-:W-:Y:S08]  /*7390*/  HMMA.16816.F32 R28, R4, R20, R28 ;  /* 0x00000014041c723c */ /* 0x004ff0000000181c */
[-C--:B-1----:R-:W-:Y:S08]  /*73a0*/  HMMA.16816.F32 R216, R8, R24.reuse, R212 ;  /* 0x0000001808d8723c */ /* 0x082ff000000018d4 */
[C---:B------:R-:W-:Y:S08]  /*73b0*/  HMMA.16816.F32 R212, R4.reuse, R24, R208 ;  /* 0x0000001804d4723c */ /* 0x040ff000000018d0 */
[----:B------:R-:W-:Y:S01]  /*73c0*/  MOV R132, R31 ;  /* 0x0000001f00847202 */ /* 0x000fe20000000f00 */
[----:B------:R-:W-:Y:S01]  /*73d0*/  IMAD.MOV.U32 R14, RZ, RZ, R29 ;  /* 0x000000ffff0e7224 */ /* 0x000fe200078e001d */
[----:B------:R-:W-:Y:S01]  /*73e0*/  MOV R13, R30 ;  /* 0x0000001e000d7202 */ /* 0x000fe20000000f00 */
[----:B------:R-:W-:Y:S01]  /*73f0*/  HMMA.16816.F32 R224, R4, R26, R224 ;  /* 0x0000001a04e0723c */ /* 0x000fe200000018e0 */
[----:B------:R-:W-:-:S07]  /*7400*/  IMAD.MOV.U32 R19, RZ, RZ, R28 ;  /* 0x000000ffff137224 */ /* 0x000fce00078e001c */
[----:B------:R-:W-:Y:S08]  /*7410*/  HMMA.16816.F32 R4, R4, R22, R52 ;  /* 0x000000160404723c */ /* 0x000ff00000001834 */
[C---:B------:R-:W-:Y:S01]  /*7420*/  HMMA.16816.F32 R208, R8.reuse, R26, R48 ;  /* 0x0000001a08d0723c */ /* 0x040fe20000001830 */
[----:B------:R-:W-:Y:S11]  /*7430*/  LDSM.16.M88.4 R24, [R232+0x2800] ;  /* 0x00280000e818783b */ /* 0x000ff60000000200 */
[----:B------:R-:W-:Y:S04]  /*7440*/  @!UPT UIADD3 URZ, URZ, URZ, URZ ;  /* 0x0000003f3f3ff290 */ /* 0x000fe8000fffe03f */
[----:B------:R-:W-:Y:S01]  /*7450*/  IMAD.MOV.U32 R0, RZ, RZ, R7 ;  /* 0x000000ffff007224 */ /* 0x000fe200078e0007 */
[----:B------:R-:W-:Y:S01]  /*7460*/  MOV R30, R4 ;  /* 0x00000004001e7202 */ /* 0x000fe20000000f00 */
[----:B------:R-:W-:Y:S02]  /*7470*/  IMAD.MOV.U32 R31, RZ, RZ, R6 ;  /* 0x000000ffff1f7224 */ /* 0x000fe400078e0006 */
[----:B------:R-:W-:Y:S02]  /*7480*/  IMAD.MOV.U32 R29, RZ, RZ, R5 ;  /* 0x000000ffff1d7224 */ /* 0x000fe400078e0005 */
[C---:B------:R-:W-:Y:S01]  /*7490*/  HMMA.16816.F32 R4, R8.reuse, R20, R36 ;  /* 0x000000140804723c */ /* 0x040fe20000001824 */
[----:B------:R-:W-:Y:S11]  /*74a0*/  IMAD.MOV.U32 R51, RZ, RZ, R0 ;  /* 0x000000ffff337224 */ /* 0x000ff600078e0000 */
[----:B------:R-:W-:Y:S11]  /*74b0*/  @!UPT UIADD3 URZ, URZ, URZ, URZ ;  /* 0x0000003f3f3ff290 */ /* 0x000ff6000fffe03f */
[----:B------:R-:W-:Y:S01]  /*74c0*/  @!UPT UIADD3 URZ, URZ, URZ, URZ ;  /* 0x0000003f3f3ff290 */ /* 0x000fe2000fffe03f */
[----:B------:R-:W-:Y:S01]  /*74d0*/  MOV R12, R4 ;  /* 0x00000004000c7202 */ /* 0x000fe20000000f00 */
[----:B------:R-:W-:Y:S01]  /*74e0*/  IMAD.MOV.U32 R2, RZ, RZ, R6 ;  /* 0x000000ffff027224 */ /* 0x000fe200078e0006 */
[----:B------:R-:W-:Y:S01]  /*74f0*/  MOV R252, R5 ;  /* 0x0000000500fc7202 */ /* 0x000fe20000000f00 */
[----:B------:R-:W-:Y:S02]  /*7500*/  IMAD.MOV.U32 R0, RZ, RZ, R7 ;  /* 0x000000ffff007224 */ /* 0x000fe400078e0007 */
[----:B------:R-:W-:Y:S01]  /*7510*/  HMMA.16816.F32 R4, R8, R22, R32 ;  /* 0x000000160804723c */ /* 0x000fe20000001820 */
[----:B------:R-:W-:Y:S04]  /*7520*/  LDSM.16.M88.4 R20, [R232+0x2000] ;  /* 0x00200000e814783b */ /* 0x000fe80000000200 */
[----:B------:R-:W1:Y:S11]  /*7530*/  LDSM.16.M88.4 R8, [R237+0x4000] ;  /* 0x00400000ed08783b */ /* 0x000e760000000200 */
[----:B------:R-:W-:Y:S08]  /*7540*/  @!UPT UIADD3 URZ, URZ, URZ, URZ ;  /* 0x0000003f3f3ff290 */ /* 0x000ff0000fffe03f */
[----:B------:R-:W-:Y:S01]  /*7550*/  IMAD.MOV.U32 R28, RZ, RZ, R4 ;  /* 0x000000ffff1c7224 */ /* 0x000fe200078e0004 */
[----:B------:R-:W-:Y:S01]  /*7560*/  MOV R135, R6 ;  /* 0x0000000600877202 */ /* 0x000fe20000000f00 */
[----:B------:R-:W-:Y:S02]  /*7570*/  IMAD.MOV.U32 R138, RZ, RZ, R5 ;  /* 0x000000ffff8a7224 */ /* 0x000fe400078e0005 */
[----:B------:R-:W-:Y:S02]  /*7580*/  IMAD.MOV.U32 R133, RZ, RZ, R7 ;  /* 0x000000ffff857224 */ /* 0x000fe400078e0007 */
[----:B------:R-:W2:Y:S01]  /*7590*/  LDSM.16.M88.4 R4, [R237+0x6000] ;  /* 0x00600000ed04783b */ /* 0x000ea20000000200 */
[C---:B-1----:R-:W-:Y:S08]  /*75a0*/  HMMA.16816.F32 R44, R8.reuse, R20, R44 ;  /* 0x00000014082c723c */ /* 0x042ff0000000182c */
[C---:B------:R-:W-:Y:S07]  /*75b0*/  HMMA.16816.F32 R36, R8.reuse, R22, R60 ;  /* 0x000000160824723c */ /* 0x040fee000000183c */
[----:B------:R-:W-:Y:S01]  /*75c0*/  IMAD.MOV.U32 R63, RZ, RZ, R51 ;  /* 0x000000ffff3f7224 */ /* 0x000fe200078e0033 */
[----:B------:R-:W-:Y:S07]  /*75d0*/  HMMA.16816.F32 R32, R8, R24, R64 ;  /* 0x000000180820723c */ /* 0x000fee0000001840 */
[----:B------:R-:W-:Y:S01]  /*75e0*/  MOV R64, R31 ;  /* 0x0000001f00407202 */ /* 0x000fe20000000f00 */
[----:B------:R-:W-:Y:S01]  /*75f0*/  IMAD.MOV.U32 R65, RZ, RZ, R30 ;  /* 0x000000ffff417224 */ /* 0x000fe200078e001e */
[----:B--2---:R-:W-:Y:S01]  /*7600*/  HMMA.16816.F32 R52, R4, R20, R40 ;  /* 0x000000140434723c */ /* 0x004fe20000001828 */
[----:B------:R-:W-:Y:S01]  /*7610*/  IMAD.MOV.U32 R66, RZ, RZ, R29 ;  /* 0x000000ffff427224 */ /* 0x000fe200078e001d */
[----:B------:R-:W-:-:S06]  /*7620*/  MOV R67, R28 ;  /* 0x0000001c00437202 */ /* 0x000fcc0000000f00 */
[C---:B------:R-:W-:Y:S01]  /*7630*/  HMMA.16816.F32 R40, R4.reuse, R22, R56 ;  /* 0x000000160428723c */ /* 0x040fe20000001838 */
[----:B------:R-:W1:Y:S07]  /*7640*/  LDSM.16.M88.4 R20, [R232+0x3000] ;  /* 0x00300000e814783b */ /* 0x000e6e0000000200 */
[C---:B------:R-:W-:Y:S07]  /*7650*/  HMMA.16816.F32 R48, R4.reuse, R26, R248 ;  /* 0x0000001a0430723c */ /* 0x040fee00000018f8 */
[----:B------:R-:W-:Y:S01]  /*7660*/  MOV R250, R0 ;  /* 0x0000000000fa7202 */ /* 0x000fe20000000f00 */
[----:B------:R-:W-:Y:S01]  /*7670*/  FMUL.FTZ R0, R44, c[0x0][0x2ec] ;  /* 0x0000bb002c007a20 */ /* 0x000fe20000410000 */
[----:B------:R-:W-:Y:S01]  /*7680*/  HMMA.16816.F32 R28, R4, R24, R140 ;  /* 0x00000018041c723c */ /* 0x000fe2000000188c */
[----:B------:R-:W-:-:S02]  /*7690*/  IMAD.MOV.U32 R248, RZ, RZ, R67 ;  /* 0x000000fffff87224 */ /* 0x000fc400078e0043 */
[----:B------:R-:W-:Y:S02]  /*76a0*/  IMAD.MOV.U32 R251, RZ, RZ, R12 ;  /* 0x000000fffffb7224 */ /* 0x000fe400078e000c */
[----:B------:R-:W2:Y:S01]  /*76b0*/  S2R R12, SR_TID.X ;  /* 0x00000000000c7919 */ /* 0x000ea20000002100 */
[----:B------:R-:W-:Y:S02]  /*76c0*/  IMAD.MOV.U32 R249, RZ, RZ, R2 ;  /* 0x000000fffff97224 */ /* 0x000fe400078e0002 */
[----:B------:R-:W-:Y:S07]  /*76d0*/  HMMA.16816.F32 R24, R8, R26, R220 ;  /* 0x0000001a0818723c */ /* 0x000fee00000018dc */
[----:B------:R-:W-:Y:S01]  /*76e0*/  IMAD.MOV.U32 R222, RZ, RZ, R135 ;  /* 0x000000ffffde7224 */ /* 0x000fe200078e0087 */
[----:B------:R-:W-:Y:S01]  /*76f0*/  MOV R221, R138 ;  /* 0x0000008a00dd7202 */ /* 0x000fe20000000f00 */
[----:B------:R3:W-:Y:S01]  /*7700*/  MUFU.TANH R135, R0 ;  /* 0x0000000000877308 */ /* 0x0007e20000002400 */
[----:B------:R-:W-:-:S02]  /*7710*/  IMAD.MOV.U32 R223, RZ, RZ, R133 ;  /* 0x000000ffffdf7224 */ /* 0x000fc400078e0085 */
[----:B------:R-:W-:Y:S01]  /*7720*/  IMAD.MOV.U32 R220, RZ, RZ, R19 ;  /* 0x000000ffffdc7224 */ /* 0x000fe200078e0013 */
[----:B-1----:R-:W-:Y:S01]  /*7730*/  HMMA.16816.F32 R56, R8, R20, R216 ;  /* 0x000000140838723c */ /* 0x002fe200000018d8 */
[----:B--2---:R-:W-:-:S06]  /*7740*/  IMAD.SHL.U32 R12, R12, 0x2, RZ ;  /* 0x000000020c0c7824 */ /* 0x004fcc00078e00ff */
[----:B------:R-:W-:Y:S01]  /*7750*/  IMAD.MOV.U32 R216, RZ, RZ, R63 ;  /* 0x000000ffffd87224 */ /* 0x000fe200078e003f */
[----:B------:R-:W-:Y:S01]  /*7760*/  MOV R218, R13 ;  /* 0x0000000d00da7202 */ /* 0x000fe20000000f00 */
[----:B------:R-:W-:Y:S01]  /*7770*/  HMMA.16816.F32 R60, R4, R20, R212 ;  /* 0x00000014043c723c */ /* 0x000fe200000018d4 */
[----:B---3--:R-:W-:Y:S01]  /*7780*/  FMUL.FTZ R0, R45, c[0x0][0x2ec] ;  /* 0x0000bb002d007a20 */ /* 0x008fe20000410000 */
[----:B------:R-:W-:Y:S01]  /*7790*/  MOV R219, R132 ;  /* 0x0000008400db7202 */ /* 0x000fe20000000f00 */
[----:B------:R-:W-:Y:S01]  /*77a0*/  IMAD.MOV.U32 R217, RZ, RZ, R14 ;  /* 0x000000ffffd97224 */ /* 0x000fe200078e000e */
[----:B------:R-:W-:Y:S01]  /*77b0*/  LOP3.LUT R12, R12, 0x6, RZ, 0xc0, !PT ;  /* 0x000000060c0c7812 */ /* 0x000fe200078ec0ff */
[----:B------:R-:W-:Y:S02]  /*77c0*/  FMUL.FTZ R2, R26, c[0x0][0x2ec] ;  /* 0x0000bb001a027a20 */ /* 0x000fe40000410000 */
[----:B------:R-:W-:Y:S01]  /*77d0*/  IMAD.MOV.U32 R215, RZ, RZ, R64 ;  /* 0x000000ffffd77224 */ /* 0x000fe200078e0040 */
[----:B------:R-:W-:Y:S01]  /*77e0*/  MOV R213, R65 ;  /* 0x0000004100d57202 */ /* 0x000fe20000000f00 */
[----:B------:R-:W-:-:S02]  /*77f0*/  IMAD.MOV.U32 R214, RZ, RZ, R66 ;  /* 0x000000ffffd67224 */ /* 0x000fc400078e0042 */
[-C--:B------:R-:W-:Y:S07]  /*7800*/  HMMA.16816.F32 R64, R4, R22.reuse, R224 ;  /* 0x000000160440723c */ /* 0x080fee00000018e0 */
[----:B------:R-:W-:Y:S01]  /*7810*/  IMAD.MOV.U32 R227, RZ, RZ, R139 ;  /* 0x000000ffffe37224 */ /* 0x000fe200078e008b */
[----:B------:R-:W-:Y:S01]  /*7820*/  HMMA.16816.F32 R20, R8, R22, R208 ;  /* 0x000000160814723c */ /* 0x000fe200000018d0 */
[----:B------:R1:W-:Y:S02]  /*7830*/  MUFU.TANH R210, R0 ;  /* 0x0000000000d27308 */ /* 0x0003e40000002400 */
[----:B-1----:R-:W-:-:S06]  /*7840*/  FMUL.FTZ R0, R46, c[0x0][0x2ec] ;  /* 0x0000bb002e007a20 */ /* 0x002fcc0000410000 */
[----:B------:R1:W-:Y:S02]  /*7850*/  MUFU.TANH R44, R0 ;  /* 0x00000000002c7308 */ /* 0x0003e40000002400 */
[----:B-1----:R-:W-:-:S06]  /*7860*/  FMUL.FTZ R0, R47, c[0x0][0x2ec] ;  /* 0x0000bb002f007a20 */ /* 0x002fcc0000410000 */
[----:B------:R1:W-:Y:S02]  /*7870*/  MUFU.TANH R209, R0 ;  /* 0x0000000000d17308 */ /* 0x0003e40000002400 */
[----:B-1----:R-:W-:-:S06]  /*7880*/  FMUL.FTZ R0, R52, c[0x0][0x2ec] ;  /* 0x0000bb0034007a20 */ /* 0x002fcc0000410000 */
[----:B------:R1:W2:Y:S02]  /*7890*/  MUFU.TANH R14, R0 ;  /* 0x00000000000e7308 */ /* 0x0002a40000002400 */
[----:B-1----:R-:W-:-:S06]  /*78a0*/  FMUL.FTZ R0, R53, c[0x0][0x2ec] ;  /* 0x0000bb0035007a20 */ /* 0x002fcc0000410000 */
[----:B------:R1:W-:Y:S02]  /*78b0*/  MUFU.TANH R141, R0 ;  /* 0x00000000008d7308 */ /* 0x0003e40000002400 */
[----:B-1----:R-:W-:-:S06]  /*78c0*/  FMUL.FTZ R0, R54, c[0x0][0x2ec] ;  /* 0x0000bb0036007a20 */ /* 0x002fcc0000410000 */
[----:B------:R1:W3:Y:S02]  /*78d0*/  MUFU.TANH R13, R0 ;  /* 0x00000000000d7308 */ /* 0x0002e40000002400 */
[----:B-1----:R-:W-:-:S06]  /*78e0*/  FMUL.FTZ R0, R55, c[0x0][0x2ec] ;  /* 0x0000bb0037007a20 */ /* 0x002fcc0000410000 */
[----:B------:R1:W4:Y:S02]  /*78f0*/  MUFU.TANH R46, R0 ;  /* 0x00000000002e7308 */ /* 0x0003240000002400 */
[----:B-1----:R-:W-:-:S06]  /*7900*/  FMUL.FTZ R0, R36, c[0x0][0x2ec] ;  /* 0x0000bb0024007a20 */ /* 0x002fcc0000410000 */
[----:B------:R1:W1:Y:S02]  /*7910*/  MUFU.TANH R45, R0 ;  /* 0x00000000002d7308 */ /* 0x0002640000002400 */
[----:B-1----:R-:W-:-:S06]  /*7920*/  FMUL.FTZ R0, R37, c[0x0][0x2ec] ;  /* 0x0000bb0025007a20 */ /* 0x002fcc0000410000 */
[----:B------:R1:W-:Y:S02]  /*7930*/  MUFU.TANH R212, R0 ;  /* 0x0000000000d47308 */ /* 0x0003e40000002400 */
        /* <DEDUP_REMOVED lines=9> */
[----:B------:R1:W1:Y:S02]  /*79d0*/  MUFU.TANH R36, R0 ;  /* 0x0000000000247308 */ /* 0x0002640000002400 */
        /* <DEDUP_REMOVED lines=13> */
[----:B------:R1:W-:Y:S02]  /*7ab0*/  MUFU.TANH R138, R0 ;  /* 0x00000000008a7308 */ /* 0x0003e40000002400 */
[----:B-1----:R-:W-:-:S06]  /*7ac0*/  FMUL.FTZ R0, R30, c[0x0][0x2ec] ;  /* 0x0000bb001e007a20 */ /* 0x002fcc0000410000 */
[----:B------:R1:W1:Y:S02]  /*7ad0*/  MUFU.TANH R52, R0 ;  /* 0x0000000000347308 */ /* 0x0002640000002400 */
[----:B-1----:R-:W-:-:S06]  /*7ae0*/  FMUL.FTZ R0, R31, c[0x0][0x2ec] ;  /* 0x0000bb001f007a20 */ /* 0x002fcc0000410000 */
[----:B------:R1:W1:Y:S02]  /*7af0*/  MUFU.TANH R55, R0 ;  /* 0x0000000000377308 */ /* 0x0002640000002400 */
[----:B-1----:R-:W-:-:S06]  /*7b00*/  FMUL.FTZ R0, R24, c[0x0][0x2ec] ;  /* 0x0000bb0018007a20 */ /* 0x002fcc0000410000 */
[----:B------:R1:W1:Y:S02]  /*7b10*/  MUFU.TANH R53, R0 ;  /* 0x0000000000357308 */ /* 0x0002640000002400 */
[----:B-1----:R-:W-:-:S06]  /*7b20*/  FMUL.FTZ R0, R25, c[0x0][0x2ec] ;  /* 0x0000bb0019007a20 */ /* 0x002fcc0000410000 */
[----:B------:R-:W1:Y:S08]  /*7b30*/  MUFU.TANH R25, R2 ;  /* 0x0000000200197308 */ /* 0x000e700000002400 */
[----:B------:R1:W-:Y:S02]  /*7b40*/  MUFU.TANH R133, R0 ;  /* 0x0000000000857308 */ /* 0x0003e40000002400 */
[----:B-1----:R-:W-:-:S04]  /*7b50*/  IADD3 R0, R227, -0x2, RZ ;  /* 0xfffffffee3007810 */ /* 0x002fc80007ffe0ff */
[----:B------:R-:W-:Y:S01]  /*7b60*/  LEA R0, R0, R12, 0x6 ;  /* 0x0000000c00007211 */ /* 0x000fe200078e30ff */
[----:B------:R-:W-:-:S03]  /*7b70*/  FMUL.FTZ R12, R27, c[0x0][0x2ec] ;  /* 0x0000bb001b0c7a20 */ /* 0x000fc60000410000 */
[C---:B------:R-:W-:Y:S01]  /*7b80*/  ISETP.GE.AND P3, PT, R0.reuse, R16, PT ;  /* 0x000000100000720c */ /* 0x040fe20003f66270 */
[----:B------:R1:W-:Y:S01]  /*7b90*/  MUFU.TANH R54, R12 ;  /* 0x0000000c00367308 */ /* 0x0003e20000002400 */
[----:B------:R-:W-:Y:S02]  /*7ba0*/  IADD3 R2, R0, 0x1, RZ ;  /* 0x0000000100027810 */ /* 0x000fe40007ffe0ff */
[----:B--2---:R-:W-:Y:S02]  /*7bb0*/  FSEL R39, R14, -INF , !P3 ;  /* 0xff8000000e277808 */ /* 0x004fe40005800000 */
[C---:B------:R-:W-:Y:S02]  /*7bc0*/  ISETP.GE.AND P1, PT, R2.reuse, R17, PT ;  /* 0x000000110200720c */ /* 0x040fe40003f26270 */
[C---:B------:R-:W-:Y:S02]  /*7bd0*/  ISETP.GE.AND P0, PT, R2.reuse, R18, PT ;  /* 0x000000120200720c */ /* 0x040fe40003f06270 */
[----:B------:R-:W-:-:S02]  /*7be0*/  ISETP.GE.AND P6, PT, R2, R16, PT ;  /* 0x000000100200720c */ /* 0x000fc40003fc6270 */
[----:B------:R-:W-:Y:S01]  /*7bf0*/  ISETP.GE.AND P5, PT, R2, R15, PT ;  /* 0x0000000f0200720c */ /* 0x000fe20003fa6270 */
[----:B------:R-:W-:Y:S01]  /*7c00*/  FMUL.FTZ R2, R48, c[0x0][0x2ec] ;  /* 0x0000bb0030027a20 */ /* 0x000fe20000410000 */
[C---:B------:R-:W-:Y:S02]  /*7c10*/  ISETP.GE.AND P2, PT, R0.reuse, R17, PT ;  /* 0x000000110000720c */ /* 0x040fe40003f46270 */
[C---:B------:R-:W-:Y:S01]  /*7c20*/  ISETP.GE.AND P4, PT, R0.reuse, R18, PT ;  /* 0x000000120000720c */ /* 0x040fe20003f86270 */
[----:B-1----:R-:W-:Y:S01]  /*7c30*/  FMUL.FTZ R12, R49, c[0x0][0x2ec] ;  /* 0x0000bb00310c7a20 */ /* 0x002fe20000410000 */
[----:B------:R-:W-:Y:S01]  /*7c40*/  FSEL R32, R135, -INF , !P2 ;  /* 0xff80000087207808 */ /* 0x000fe20005000000 */
[----:B------:R1:W2:Y:S01]  /*7c50*/  MUFU.TANH R19, R2 ;  /* 0x0000000200137308 */ /* 0x0002a20000002400 */
[----:B------:R-:W-:Y:S02]  /*7c60*/  ISETP.GE.AND P2, PT, R0, R15, PT ;  /* 0x0000000f0000720c */ /* 0x000fe40003f46270 */
[----:B------:R-:W-:-:S02]  /*7c70*/  FSEL R34, R44, -INF , !P4 ;  /* 0xff8000002c227808 */ /* 0x000fc40006000000 */
[----:B---3--:R-:W-:Y:S02]  /*7c80*/  FSEL R41, R13, -INF , !P2 ;  /* 0xff8000000d297808 */ /* 0x008fe40005000000 */
[----:B------:R-:W-:Y:S01]  /*7c90*/  FSEL R33, R210, -INF , !P1 ;  /* 0xff800000d2217808 */ /* 0x000fe20004800000 */
[----:B------:R3:W-:Y:S01]  /*7ca0*/  MUFU.TANH R49, R12 ;  /* 0x0000000c00317308 */ /* 0x0007e20000002400 */
[----:B------:R-:W-:Y:S02]  /*7cb0*/  FSEL R37, R209, -INF , !P0 ;  /* 0xff800000d1257808 */ /* 0x000fe40004000000 */
[----:B------:R-:W-:Y:S02]  /*7cc0*/  FSEL R43, R141, -INF , !P6 ;  /* 0xff8000008d2b7808 */ /* 0x000fe40007000000 */
[----:B----4-:R-:W-:Y:S02]  /*7cd0*/  FSEL R46, R46, -INF , !P5 ;  /* 0xff8000002e2e7808 */ /* 0x010fe40006800000 */
[----:B-1----:R-:W-:-:S04]  /*7ce0*/  IADD3 R2, R0, 0x8, RZ ;  /* 0x0000000800027810 */ /* 0x002fc80007ffe0ff */
[C---:B------:R-:W-:Y:S02]  /*7cf0*/  ISETP.GE.AND P4, PT, R2.reuse, R17, PT ;  /* 0x000000110200720c */ /* 0x040fe40003f86270 */
[----:B------:R-:W-:Y:S01]  /*7d00*/  ISETP.GE.AND P3, PT, R2, R18, PT ;  /* 0x000000120200720c */ /* 0x000fe20003f66270 */
[----:B---3--:R-:W-:Y:S01]  /*7d10*/  FMUL.FTZ R12, R50, c[0x0][0x2ec] ;  /* 0x0000bb00320c7a20 */ /* 0x008fe20000410000 */
[C---:B------:R-:W-:Y:S01]  /*7d20*/  ISETP.GE.AND P2, PT, R2.reuse, R16, PT ;  /* 0x000000100200720c */ /* 0x040fe20003f46270 */
[----:B------:R-:W-:Y:S01]  /*7d30*/  IMAD.MOV.U32 R50, RZ, RZ, R227 ;  /* 0x000000ffff327224 */ /* 0x000fe200078e00e3 */
[----:B------:R-:W-:Y:S01]  /*7d40*/  ISETP.GE.AND P1, PT, R2, R15, PT ;  /* 0x0000000f0200720c */ /* 0x000fe20003f26270 */
[----:B------:R1:W3:Y:S01]  /*7d50*/  MUFU.TANH R14, R12 ;  /* 0x0000000c000e7308 */ /* 0x0002e20000002400 */
[----:B------:R-:W-:Y:S02]  /*7d60*/  IADD3 R2, R0, 0x9, RZ ;  /* 0x0000000900027810 */ /* 0x000fe40007ffe0ff */
[----:B------:R-:W-:-:S02]  /*7d70*/  FSEL R35, R45, -INF , !P4 ;  /* 0xff8000002d237808 */ /* 0x000fc40006000000 */
[C---:B------:R-:W-:Y:S02]  /*7d80*/  ISETP.GE.AND P0, PT, R2.reuse, R17, PT ;  /* 0x000000110200720c */ /* 0x040fe40003f06270 */
[C---:B------:R-:W-:Y:S02]  /*7d90*/  ISETP.GE.AND P6, PT, R2.reuse, R18, PT ;  /* 0x000000120200720c */ /* 0x040fe40003fc6270 */
[C---:B------:R-:W-:Y:S02]  /*7da0*/  ISETP.GE.AND P5, PT, R2.reuse, R16, PT ;  /* 0x000000100200720c */ /* 0x040fe40003fa6270 */
[----:B------:R-:W-:Y:S02]  /*7db0*/  ISETP.GE.AND P4, PT, R2, R15, PT ;  /* 0x0000000f0200720c */ /* 0x000fe40003f86270 */
[----:B------:R-:W-:Y:S02]  /*7dc0*/  IADD3 R2, R0, 0x10, RZ ;  /* 0x0000001000027810 */ /* 0x000fe40007ffe0ff */
[----:B------:R-:W-:Y:S01]  /*7dd0*/  FSEL R45, R36, -INF , !P1 ;  /* 0xff800000242d7808 */ /* 0x000fe20004800000 */
[----:B-1----:R-:W-:Y:S01]  /*7de0*/  FMUL.FTZ R12, R51, c[0x0][0x2ec] ;  /* 0x0000bb00330c7a20 */ /* 0x002fe20000410000 */
[----:B------:R-:W-:-:S02]  /*7df0*/  FSEL R38, R38, -INF , !P3 ;  /* 0xff80000026267808 */ /* 0x000fc40005800000 */
[----:B------:R-:W-:Y:S01]  /*7e00*/  FSEL R42, R40, -INF , !P2 ;  /* 0xff800000282a7808 */ /* 0x000fe20005000000 */
[----:B------:R1:W4:Y:S01]  /*7e10*/  MUFU.TANH R48, R12 ;  /* 0x0000000c00307308 */ /* 0x0003220000002400 */
[----:B------:R-:W-:Y:S01]  /*7e20*/  FSEL R36, R212, -INF , !P0 ;  /* 0xff800000d4247808 */ /* 0x000fe20004000000 */
[----:B------:R-:W-:Y:S01]  /*7e30*/  IMAD.MOV.U32 R212, RZ, RZ, R222 ;  /* 0x000000ffffd47224 */ /* 0x000fe200078e00de */
        /* <DEDUP_REMOVED lines=8> */
[----:B-1----:R-:W-:Y:S01]  /*7ec0*/  FMUL.FTZ R12, R56, c[0x0][0x2ec] ;  /* 0x0000bb00380c7a20 */ /* 0x002fe20000410000 */
[----:B------:R-:W-:Y:S01]  /*7ed0*/  FSEL R47, R47, -INF , !P4 ;  /* 0xff8000002f2f7808 */ /* 0x000fe20006000000 */
[----:B------:R-:W-:Y:S01]  /*7ee0*/  IMAD.MOV.U32 R56, RZ, RZ, R213 ;  /* 0x000000ffff387224 */ /* 0x000fe200078e00d5 */
[C---:B------:R-:W-:Y:S01]  /*7ef0*/  ISETP.GE.AND P6, PT, R2.reuse, R17, PT ;  /* 0x000000110200720c */ /* 0x040fe20003fc6270 */
[----:B------:R1:W1:Y:S01]  /*7f00*/  MUFU.TANH R29, R12 ;  /* 0x0000000c001d7308 */ /* 0x0002620000002400 */
[C---:B------:R-:W-:Y:S01]  /*7f10*/  ISETP.GE.AND P5, PT, R2.reuse, R18, PT ;  /* 0x000000120200720c */ /* 0x040fe20003fa6270 */
[----:B------:R-:W-:Y:S01]  /*7f20*/  IMAD.MOV.U32 R208, RZ, RZ, R248 ;  /* 0x000000ffffd07224 */ /* 0x000fe200078e00f8 */
[----:B------:R-:W-:-:S02]  /*7f30*/  ISETP.GE.AND P4, PT, R2, R16, PT ;  /* 0x000000100200720c */ /* 0x000fc40003f86270 */
[----:B------:R-:W-:Y:S02]  /*7f40*/  MOV R213, R220 ;  /* 0x000000dc00d57202 */ /* 0x000fe40000000f00 */
[----:B------:R-:W-:Y:S02]  /*7f50*/  MOV R220, R251 ;  /* 0x000000fb00dc7202 */ /* 0x000fe40000000f00 */
[----:B------:R-:W-:Y:S02]  /*7f60*/  FSEL R251, R132, -INF , !P1 ;  /* 0xff80000084fb7808 */ /* 0x000fe40004800000 */
[----:B------:R-:W-:Y:S02]  /*7f70*/  FSEL R225, R143, -INF , !P6 ;  /* 0xff8000008fe17808 */ /* 0x000fe40007000000 */
[----:B------:R-:W-:Y:S02]  /*7f80*/  MOV R209, R220 ;  /* 0x000000dc00d17202 */ /* 0x000fe40000000f00 */
[----:B------:R-:W-:Y:S01]  /*7f90*/  FSEL R224, R142, -INF , !P5 ;  /* 0xff8000008ee07808 */ /* 0x000fe20006800000 */
[----:B-1----:R-:W-:Y:S01]  /*7fa0*/  FMUL.FTZ R12, R57, c[0x0][0x2ec] ;  /* 0x0000bb00390c7a20 */ /* 0x002fe20000410000 */
[----:B------:R-:W-:-:S02]  /*7fb0*/  MOV R57, R214 ;  /* 0x000000d600397202 */ /* 0x000fc40000000f00 */
[----:B------:R-:W-:Y:S01]  /*7fc0*/  MOV R214, R217 ;  /* 0x000000d900d67202 */ /* 0x000fe20000000f00 */
[----:B------:R1:W-:Y:S01]  /*7fd0*/  MUFU.TANH R31, R12 ;  /* 0x0000000c001f7308 */ /* 0x0003e20000002400 */
[----:B------:R-:W-:Y:S01]  /*7fe0*/  IMAD.MOV.U32 R217, RZ, RZ, R252 ;  /* 0x000000ffffd97224 */ /* 0x000fe200078e00fc */
[----:B------:R-:W-:Y:S02]  /*7ff0*/  FSEL R252, R52, -INF , !P0 ;  /* 0xff80000034fc7808 */ /* 0x000fe40004000000 */
[----:B------:R-:W-:Y:S02]  /*8000*/  FSEL R227, R138, -INF , !P4 ;  /* 0xff8000008ae37808 */ /* 0x000fe40006000000 */
[----:B------:R-:W-:Y:S01]  /*8010*/  MOV R51, R217 ;  /* 0x000000d900337202 */ /* 0x000fe20000000f00 */
[----:B-1----:R-:W-:Y:S02]  /*8020*/  FMUL.FTZ R12, R58, c[0x0][0x2ec] ;  /* 0x0000bb003a0c7a20 */ /* 0x002fe40000410000 */
[----:B------:R-:W-:-:S02]  /*8030*/  IMAD.MOV.U32 R58, RZ, RZ, R215 ;  /* 0x000000ffff3a7224 */ /* 0x000fc400078e00d7 */
[----:B------:R1:W1:Y:S01]  /*8040*/  MUFU.TANH R28, R12 ;  /* 0x0000000c001c7308 */ /* 0x0002620000002400 */
[----:B------:R-:W-:Y:S02]  /*8050*/  IMAD.MOV.U32 R215, RZ, RZ, R218 ;  /* 0x000000ffffd77224 */ /* 0x000fe400078e00da */
[----:B------:R-:W-:Y:S01]  /*8060*/  IMAD.MOV.U32 R218, RZ, RZ, R249 ;  /* 0x000000ffffda7224 */ /* 0x000fe200078e00f9 */
[----:B------:R-:W-:-:S03]  /*8070*/  FSEL R249, R139, -INF , !P2 ;  /* 0xff8000008bf97808 */ /* 0x000fc60005000000 */
[----:B------:R-:W-:Y:S02]  /*8080*/  IMAD.MOV.U32 R210, RZ, RZ, R218 ;  /* 0x000000ffffd27224 */ /* 0x000fe400078e00da */
[----:B-1----:R-:W-:Y:S02]  /*8090*/  FMUL.FTZ R12, R59, c[0x0][0x2ec] ;  /* 0x0000bb003b0c7a20 */ /* 0x002fe40000410000 */
[----:B------:R-:W-:Y:S02]  /*80a0*/  IMAD.MOV.U32 R59, RZ, RZ, R216 ;  /* 0x000000ffff3b7224 */ /* 0x000fe400078e00d8 */
[----:B------:R1:W-:Y:S01]  /*80b0*/  MUFU.TANH R30, R12 ;  /* 0x0000000c001e7308 */ /* 0x0003e20000002400 */
[----:B------:R-:W-:Y:S02]  /*80c0*/  IMAD.MOV.U32 R216, RZ, RZ, R219 ;  /* 0x000000ffffd87224 */ /* 0x000fe400078e00db */
[----:B------:R-:W-:Y:S01]  /*80d0*/  IMAD.MOV.U32 R219, RZ, RZ, R250 ;  /* 0x000000ffffdb7224 */ /* 0x000fe200078e00fa */
[----:B------:R-:W-:-:S02]  /*80e0*/  FSEL R250, R140, -INF , !P3 ;  /* 0xff8000008cfa7808 */ /* 0x000fc40005800000 */
[----:B------:R-:W-:Y:S01]  /*80f0*/  ISETP.GE.AND P3, PT, R2, R15, PT ;  /* 0x0000000f0200720c */ /* 0x000fe20003f66270 */
[----:B------:R-:W-:Y:S01]  /*8100*/  IMAD.MOV.U32 R135, RZ, RZ, R219 ;  /* 0x000000ffff877224 */ /* 0x000fe200078e00db */
[----:B------:R-:W-:Y:S02]  /*8110*/  IADD3 R2, R0, 0x18, RZ ;  /* 0x0000001800027810 */ /* 0x000fe40007ffe0ff */
[----:B------:R-:W-:Y:S02]  /*8120*/  FSEL R248, R55, -INF , !P3 ;  /* 0xff80000037f87808 */ /* 0x000fe40005800000 */
[C---:B------:R-:W-:Y:S02]  /*8130*/  ISETP.GE.AND P2, PT, R2.reuse, R17, PT ;  /* 0x000000110200720c */ /* 0x040fe40003f46270 */
[----:B------:R-:W-:Y:S01]  /*8140*/  ISETP.GE.AND P1, PT, R2, R18, PT ;  /* 0x000000120200720c */ /* 0x000fe20003f26270 */
[----:B-1----:R-:W-:Y:S01]  /*8150*/  FMUL.FTZ R12, R60, c[0x0][0x2ec] ;  /* 0x0000bb003c0c7a20 */ /* 0x002fe20000410000 */
[C---:B------:R-:W-:Y:S01]  /*8160*/  ISETP.GE.AND P0, PT, R2.reuse, R16, PT ;  /* 0x000000100200720c */ /* 0x040fe20003f06270 */
[----:B------:R-:W-:Y:S01]  /*8170*/  IMAD.MOV.U32 R60, RZ, RZ, R213 ;  /* 0x000000ffff3c7224 */ /* 0x000fe200078e00d5 */
[----:B------:R-:W-:Y:S01]  /*8180*/  ISETP.GE.AND P6, PT, R2, R15, PT ;  /* 0x0000000f0200720c */ /* 0x000fe20003fc6270 */
[----:B------:R1:W1:Y:S01]  /*8190*/  MUFU.TANH R26, R12 ;  /* 0x0000000c001a7308 */ /* 0x0002620000002400 */
[----:B------:R-:W-:-:S02]  /*81a0*/  IADD3 R2, R0, 0x19, RZ ;  /* 0x0000001900027810 */ /* 0x000fc40007ffe0ff */
[----:B------:R-:W-:Y:S02]  /*81b0*/  FSEL R221, R53, -INF , !P2 ;  /* 0xff80000035dd7808 */ /* 0x000fe40005000000 */
[----:B------:R-:W-:Y:S02]  /*81c0*/  FSEL R220, R25, -INF , !P1 ;  /* 0xff80000019dc7808 */ /* 0x000fe40004800000 */
[C---:B------:R-:W-:Y:S02]  /*81d0*/  ISETP.GE.AND P5, PT, R2.reuse, R17, PT ;  /* 0x000000110200720c */ /* 0x040fe40003fa6270 */
[C---:B------:R-:W-:Y:S02]  /*81e0*/  ISETP.GE.AND P4, PT, R2.reuse, R18, PT ;  /* 0x000000120200720c */ /* 0x040fe40003f86270 */
[C---:B------:R-:W-:Y:S02]  /*81f0*/  ISETP.GE.AND P3, PT, R2.reuse, R16, PT ;  /* 0x000000100200720c */ /* 0x040fe40003f66270 */
[----:B------:R-:W-:-:S02]  /*8200*/  ISETP.GE.AND P2, PT, R2, R15, PT ;  /* 0x0000000f0200720c */ /* 0x000fc40003f46270 */
[----:B------:R-:W-:Y:S01]  /*8210*/  IADD3 R2, R0, 0x20, RZ ;  /* 0x0000002000027810 */ /* 0x000fe20007ffe0ff */
[----:B-1----:R-:W-:Y:S01]  /*8220*/  FMUL.FTZ R12, R61, c[0x0][0x2ec] ;  /* 0x0000bb003d0c7a20 */ /* 0x002fe20000410000 */
[----:B--2---:R-:W-:Y:S02]  /*8230*/  FSEL R222, R19, -INF , !P0 ;  /* 0xff80000013de7808 */ /* 0x004fe40004000000 */
[----:B---3--:R-:W-:Y:S01]  /*8240*/  FSEL R226, R14, -INF , !P6 ;  /* 0xff8000000ee27808 */ /* 0x008fe20007000000 */
[----:B------:R1:W-:Y:S01]  /*8250*/  MUFU.TANH R27, R12 ;  /* 0x0000000c001b7308 */ /* 0x0003e20000002400 */
[----:B------:R-:W-:Y:S01]  /*8260*/  ISETP.GE.AND P1, PT, R2, R17, PT ;  /* 0x000000110200720c */ /* 0x000fe20003f26270 */
[----:B------:R-:W-:Y:S01]  /*8270*/  FMUL.FTZ R14, R64, c[0x0][0x2ec] ;  /* 0x0000bb00400e7a20 */ /* 0x000fe20000410000 */
[C---:B------:R-:W-:Y:S01]  /*8280*/  ISETP.GE.AND P0, PT, R2.reuse, R18, PT ;  /* 0x000000120200720c */ /* 0x040fe20003f06270 */
[----:B------:R-:W-:Y:S01]  /*8290*/  IMAD.MOV.U32 R64, RZ, RZ, R208 ;  /* 0x000000ffff407224 */ /* 0x000fe200078e00d0 */
[----:B------:R-:W-:-:S02]  /*82a0*/  ISETP.GE.AND P6, PT, R2, R16, PT ;  /* 0x000000100200720c */ /* 0x000fc40003fc6270 */
[----:B------:R-:W-:Y:S01]  /*82b0*/  MOV R61, R214 ;  /* 0x000000d6003d7202 */ /* 0x000fe20000000f00 */
[----:B------:R-:W-:Y:S01]  /*82c0*/  MUFU.TANH R14, R14 ;  /* 0x0000000e000e7308 */ /* 0x000fe20000002400 */
[----:B------:R-:W-:Y:S02]  /*82d0*/  MOV R214, R223 ;  /* 0x000000df00d67202 */ /* 0x000fe40000000f00 */
[----:B------:R-:W-:Y:S02]  /*82e0*/  FSEL R217, R49, -INF , !P3 ;  /* 0xff80000031d97808 */ /* 0x000fe40005800000 */
[----:B----4-:R-:W-:Y:S02]  /*82f0*/  FSEL R223, R48, -INF , !P2 ;  /* 0xff80000030df7808 */ /* 0x010fe40005000000 */
[----:B------:R-:W-:Y:S01]  /*8300*/  FSEL R218, R29, -INF , !P1 ;  /* 0xff8000001dda7808 */ /* 0x000fe20004800000 */
[----:B-1----:R-:W-:Y:S01]  /*8310*/  FMUL.FTZ R12, R62, c[0x0][0x2ec] ;  /* 0x0000bb003e0c7a20 */ /* 0x002fe20000410000 */
[----:B------:R-:W-:Y:S01]  /*8320*/  FSEL R219, R28, -INF , !P0 ;  /* 0xff8000001cdb7808 */ /* 0x000fe20004000000 */
[----:B------:R-:W-:Y:S01]  /*8330*/  IMAD.MOV.U32 R62, RZ, RZ, R215 ;  /* 0x000000ffff3e7224 */ /* 0x000fe200078e00d7 */
[----:B------:R-:W-:Y:S01]  /*8340*/  FSEL R215, R54, -INF , !P4 ;  /* 0xff80000036d77808 */ /* 0x000fe20006000000 */
[----:B------:R1:W2:Y:S01]  /*8350*/  MUFU.TANH R13, R12 ;  /* 0x0000000c000d7308 */ /* 0x0002a20000002400 */
[----:B------:R-:W-:Y:S01]  /*8360*/  FSEL R140, R26, -INF , !P6 ;  /* 0xff8000001a8c7808 */ /* 0x000fe20007000000 */
[----:B------:R-:W-:Y:S01]  /*8370*/  IMAD.MOV.U32 R29, RZ, RZ, R51 ;  /* 0x000000ffff1d7224 */ /* 0x000fe200078e0033 */
[----:B------:R-:W-:Y:S01]  /*8380*/  MOV R28, R209 ;  /* 0x000000d1001c7202 */ /* 0x000fe20000000f00 */
[----:B-1----:R-:W-:-:S02]  /*8390*/  FMUL.FTZ R12, R63, c[0x0][0x2ec] ;  /* 0x0000bb003f0c7a20 */ /* 0x002fc40000410000 */
[----:B------:R-:W-:Y:S01]  /*83a0*/  IMAD.MOV.U32 R63, RZ, RZ, R216 ;  /* 0x000000ffff3f7224 */ /* 0x000fe200078e00d8 */
[----:B------:R-:W-:Y:S01]  /*83b0*/  FSEL R216, R133, -INF , !P5 ;  /* 0xff80000085d87808 */ /* 0x000fe20006800000 */
[----:B------:R1:W3:Y:S01]  /*83c0*/  MUFU.TANH R24, R12 ;  /* 0x0000000c00187308 */ /* 0x0002e20000002400 */
[----:B------:R-:W-:Y:S02]  /*83d0*/  ISETP.GE.AND P5, PT, R2, R15, PT ;  /* 0x0000000f0200720c */ /* 0x000fe40003fa6270 */
[----:B------:R-:W-:Y:S02]  /*83e0*/  IADD3 R2, R0, 0x21, RZ ;  /* 0x0000002100027810 */ /* 0x000fe40007ffe0ff */
[----:B--2---:R-:W-:Y:S01]  /*83f0*/  FSEL R141, R13, -INF , !P5 ;  /* 0xff8000000d8d7808 */ /* 0x004fe20006800000 */
[----:B------:R-:W-:Y:S01]  /*8400*/  FMUL.FTZ R13, R66, c[0x0][0x2ec] ;  /* 0x0000bb00420d7a20 */ /* 0x000fe20000410000 */
[C---:B------:R-:W-:Y:S01]  /*8410*/  ISETP.GE.AND P4, PT, R2.reuse, R17, PT ;  /* 0x000000110200720c */ /* 0x040fe20003f86270 */
[----:B------:R-:W-:Y:S01]  /*8420*/  IMAD.MOV.U32 R66, RZ, RZ, R212 ;  /* 0x000000ffff427224 */ /* 0x000fe200078e00d4 */
[----:B------:R-:W-:-:S02]  /*8430*/  ISETP.GE.AND P3, PT, R2, R18, PT ;  /* 0x000000120200720c */ /* 0x000fc40003f66270 */
[C---:B------:R-:W-:Y:S02]  /*8440*/  ISETP.GE.AND P2, PT, R2.reuse, R16, PT ;  /* 0x000000100200720c */ /* 0x040fe40003f46270 */
[----:B------:R-:W-:Y:S02]  /*8450*/  ISETP.GE.AND P1, PT, R2, R15, PT ;  /* 0x0000000f0200720c */ /* 0x000fe40003f26270 */
[----:B------:R-:W-:Y:S01]  /*8460*/  IADD3 R2, R0, 0x28, RZ ;  /* 0x0000002800027810 */ /* 0x000fe20007ffe0ff */
[----:B-1----:R-:W-:Y:S01]  /*8470*/  FMUL.FTZ R12, R20, c[0x0][0x2ec] ;  /* 0x0000bb00140c7a20 */ /* 0x002fe20000410000 */
[----:B------:R-:W-:Y:S02]  /*8480*/  FSEL R213, R31, -INF , !P4 ;  /* 0xff8000001fd57808 */ /* 0x000fe40006000000 */
[C---:B------:R-:W-:Y:S01]  /*8490*/  ISETP.GE.AND P0, PT, R2.reuse, R17, PT ;  /* 0x000000110200720c */ /* 0x040fe20003f06270 */
[----:B------:R1:W2:Y:S01]  /*84a0*/  MUFU.TANH R20, R12 ;  /* 0x0000000c00147308 */ /* 0x0002a20000002400 */
[----:B------:R-:W-:-:S02]  /*84b0*/  ISETP.GE.AND P6, PT, R2, R18, PT ;  /* 0x000000120200720c */ /* 0x000fc40003fc6270 */
[C---:B------:R-:W-:Y:S02]  /*84c0*/  ISETP.GE.AND P5, PT, R2.reuse, R16, PT ;  /* 0x000000100200720c */ /* 0x040fe40003fa6270 */
[----:B------:R-:W-:Y:S02]  /*84d0*/  ISETP.GE.AND P4, PT, R2, R15, PT ;  /* 0x0000000f0200720c */ /* 0x000fe40003f86270 */
[----:B------:R-:W-:Y:S02]  /*84e0*/  IADD3 R2, R0, 0x29, RZ ;  /* 0x0000002900027810 */ /* 0x000fe40007ffe0ff */
[----:B------:R-:W-:Y:S02]  /*84f0*/  MOV R31, R135 ;  /* 0x00000087001f7202 */ /* 0x000fe40000000f00 */
[----:B------:R-:W-:Y:S02]  /*8500*/  FSEL R135, R27, -INF , !P2 ;  /* 0xff8000001b877808 */ /* 0x000fe40005000000 */
[----:B---3--:R-:W-:-:S02]  /*8510*/  FSEL R209, R24, -INF , !P1 ;  /* 0xff80000018d17808 */ /* 0x008fc40004800000 */
[----:B------:R-:W-:Y:S01]  /*8520*/  ISETP.GE.AND P2, PT, R2, R18, PT ;  /* 0x000000120200720c */ /* 0x000fe20003f46270 */
[----:B-1----:R-:W-:Y:S01]  /*8530*/  FMUL.FTZ R12, R21, c[0x0][0x2ec] ;  /* 0x0000bb00150c7a20 */ /* 0x002fe20000410000 */
[----:B--2---:R-:W-:Y:S01]  /*8540*/  FSEL R139, R20, -INF , !P0 ;  /* 0xff800000148b7808 */ /* 0x004fe20004000000 */
[----:B------:R1:W-:Y:S01]  /*8550*/  MUFU.TANH R21, R13 ;  /* 0x0000000d00157308 */ /* 0x0003e20000002400 */
[C---:B------:R-:W-:Y:S02]  /*8560*/  ISETP.GE.AND P1, PT, R2.reuse, R16, PT ;  /* 0x000000100200720c */ /* 0x040fe40003f26270 */
[----:B------:R-:W-:Y:S02]  /*8570*/  ISETP.GE.AND P0, PT, R2, R15, PT ;  /* 0x0000000f0200720c */ /* 0x000fe40003f06270 */
[----:B------:R-:W-:-:S03]  /*8580*/  FSEL R142, R14, -INF , !P5 ;  /* 0xff8000000e8e7808 */ /* 0x000fc60006800000 */
[----:B------:R2:W-:Y:S01]  /*8590*/  MUFU.TANH R25, R12 ;  /* 0x0000000c00197308 */ /* 0x0005e20000002400 */
[----:B-1----:R-:W-:Y:S01]  /*85a0*/  IADD3 R13, R0, 0x30, RZ ;  /* 0x00000030000d7810 */ /* 0x002fe20007ffe0ff */
[----:B--2---:R-:W-:-:S06]  /*85b0*/  FMUL.FTZ R12, R22, c[0x0][0x2ec] ;  /* 0x0000bb00160c7a20 */ /* 0x004fcc0000410000 */
[----:B------:R1:W2:Y:S02]  /*85c0*/  MUFU.TANH R19, R12 ;  /* 0x0000000c00137308 */ /* 0x0002a40000002400 */
[----:B-1----:R-:W-:Y:S01]  /*85d0*/  FMUL.FTZ R12, R23, c[0x0][0x2ec] ;  /* 0x0000bb00170c7a20 */ /* 0x002fe20000410000 */
[----:B--2---:R-:W-:Y:S02]  /*85e0*/  FSEL R212, R19, -INF , !P6 ;  /* 0xff80000013d47808 */ /* 0x004fe40007000000 */
[----:B------:R-:W-:-:S03]  /*85f0*/  ISETP.GE.AND P6, PT, R13, R17, PT ;  /* 0x000000110d00720c */ /* 0x000fc60003fc6270 */
[----:B------:R1:W2:Y:S01]  /*8600*/  MUFU.TANH R23, R12 ;  /* 0x0000000c00177308 */ /* 0x0002a20000002400 */
[----:B------:R-:W-:Y:S01]  /*8610*/  P2R R14, PR, RZ, 0x40 ;  /* 0x00000040ff0e7803 */ /* 0x000fe20000000000 */
[----:B-1----:R-:W-:Y:S01]  /*8620*/  FMUL.FTZ R12, R65, c[0x0][0x2ec] ;  /* 0x0000bb00410c7a20 */ /* 0x002fe20000410000 */
[----:B------:R-:W-:Y:S02]  /*8630*/  MOV R65, R211 ;  /* 0x000000d300417202 */ /* 0x000fe40000000f00 */
[----:B--2---:R-:W-:-:S03]  /*8640*/  FSEL R55, R23, -INF , !P2 ;  /* 0xff80000017377808 */ /* 0x004fc60005000000 */
[----:B------:R1:W2:Y:S02]  /*8650*/  MUFU.TANH R22, R12 ;  /* 0x0000000c00167308 */ /* 0x0002a40000002400 */
[----:B-1----:R-:W-:Y:S01]  /*8660*/  FMUL.FTZ R12, R67, c[0x0][0x2ec] ;  /* 0x0000bb00430c7a20 */ /* 0x002fe20000410000 */
[----:B--2---:R-:W-:Y:S01]  /*8670*/  FSEL R143, R22, -INF , !P1 ;  /* 0xff800000168f7808 */ /* 0x004fe20004800000 */
[----:B------:R-:W-:Y:S01]  /*8680*/  IMAD.MOV.U32 R67, RZ, RZ, R214 ;  /* 0x000000ffff437224 */ /* 0x000fe200078e00d6 */
[----:B------:R-:W-:-:S03]  /*8690*/  FSEL R214, R30, -INF , !P3 ;  /* 0xff8000001ed67808 */ /* 0x000fc60005800000 */
[----:B------:R-:W1:Y:S01]  /*86a0*/  MUFU.TANH R20, R12 ;  /* 0x0000000c00147308 */ /* 0x000e620000002400 */
[----:B------:R-:W-:Y:S01]  /*86b0*/  IMAD.MOV.U32 R30, RZ, RZ, R210 ;  /* 0x000000ffff1e7224 */ /* 0x000fe200078e00d2 */
[----:B------:R-:W-:Y:S02]  /*86c0*/  FSEL R210, R21, -INF , !P4 ;  /* 0xff80000015d27808 */ /* 0x000fe40006000000 */
[----:B------:R-:W-:Y:S02]  /*86d0*/  ISETP.GE.AND P3, PT, R2, R17, PT ;  /* 0x000000110200720c */ /* 0x000fe40003f66270 */
[----:B------:R-:W-:Y:S02]  /*86e0*/  IADD3 R2, R0, 0x38, RZ ;  /* 0x0000003800027810 */ /* 0x000fe40007ffe0ff */
[----:B------:R-:W-:Y:S02]  /*86f0*/  FSEL R54, R25, -INF , !P3 ;  /* 0xff80000019367808 */ /* 0x000fe40005800000 */
[----:B------:R-:W-:-:S02]  /*8700*/  ISETP.GE.AND P3, PT, R13, R18, PT ;  /* 0x000000120d00720c */ /* 0x000fc40003f66270 */
[C---:B------:R-:W-:Y:S02]  /*8710*/  ISETP.GE.AND P1, PT, R2.reuse, R18, PT ;  /* 0x000000120200720c */ /* 0x040fe40003f26270 */
[----:B------:R-:W-:Y:S02]  /*8720*/  ISETP.GE.AND P5, PT, R2, R17, PT ;  /* 0x000000110200720c */ /* 0x000fe40003fa6270 */
[----:B-1----:R-:W-:Y:S02]  /*8730*/  FSEL R211, R20, -INF , !P0 ;  /* 0xff80000014d37808 */ /* 0x002fe40004000000 */
[----:B------:R-:W1:Y:S01]  /*8740*/  LDSM.16.M88.4 R20, [R232+0x3800] ;  /* 0x00380000e814783b */ /* 0x000e620000000200 */
[----:B------:R-:W-:Y:S01]  /*8750*/  IADD3 R12, R0, 0x31, RZ ;  /* 0x00000031000c7810 */ /* 0x000fe20007ffe0ff */
[----:B------:R-:W-:-:S04]  /*8760*/  DEPBAR.LE SB0, 0x0 ;  /* 0x000080000000791a */ /* 0x000fc80000000000 */
[----:B------:R-:W-:Y:S01]  /*8770*/  BAR.SYNC.DEFER_BLOCKING 0x0 ;  /* 0x0000000000007b1d */ /* 0x000fe20000010000 */
[----:B------:R-:W-:Y:S02]  /*8780*/  ISETP.GE.AND P6, PT, R12, R17, PT ;  /* 0x000000110c00720c */ /* 0x000fe40003fc6270 */
[----:B------:R-:W-:Y:S02]  /*8790*/  IADD3 R0, R0, 0x39, RZ ;  /* 0x0000003900007810 */ /* 0x000fe40007ffe0ff */
[----:B------:R-:W-:Y:S02]  /*87a0*/  P2R R19, PR, RZ, 0x40 ;  /* 0x00000040ff137803 */ /* 0x000fe40000000000 */
[----:B------:R-:W-:Y:S02]  /*87b0*/  ISETP.NE.AND P6, PT, R14, RZ, PT ;  /* 0x000000ff0e00720c */ /* 0x000fe40003fc5270 */
[-C--:B------:R-:W-:Y:S02]  /*87c0*/  ISETP.GE.AND P2, PT, R12, R18.reuse, PT ;  /* 0x000000120c00720c */ /* 0x080fe40003f46270 */
[----:B------:R-:W-:-:S02]  /*87d0*/  ISETP.GE.AND P0, PT, R0, R18, PT ;  /* 0x000000120000720c */ /* 0x000fc40003f06270 */
[----:B------:R-:W-:Y:S01]  /*87e0*/  ISETP.GE.AND P4, PT, R0, R17, PT ;  /* 0x000000110000720c */ /* 0x000fe20003f86270 */
[C---:B-1----:R-:W-:Y:S08]  /*87f0*/  HMMA.16816.F32 R28, R8.reuse, R20, R28 ;  /* 0x00000014081c723c */ /* 0x042ff0000000181c */
[----:B------:R-:W-:Y:S08]  /*8800*/  HMMA.16816.F32 R24, R8, R22, R64 ;  /* 0x000000160818723c */ /* 0x000ff00000001840 */
[C---:B------:R-:W-:Y:S08]  /*8810*/  HMMA.16816.F32 R8, R4.reuse, R20, R60 ;  /* 0x000000140408723c */ /* 0x040ff0000000183c */
[----:B------:R-:W-:Y:S01]  /*8820*/  HMMA.16816.F32 R4, R4, R22, R56 ;  /* 0x000000160404723c */ /* 0x000fe20000001838 */
[----:B------:R-:W-:-:S02]  /*8830*/  FMUL.FTZ R14, R28, c[0x0][0x2ec] ;  /* 0x0000bb001c0e7a20 */ /* 0x000fc40000410000 */
[----:B------:R-:W-:Y:S02]  /*8840*/  FMUL.FTZ R30, R30, c[0x0][0x2ec] ;  /* 0x0000bb001e1e7a20 */ /* 0x000fe40000410000 */
[----:B------:R-:W-:Y:S02]  /*8850*/  FMUL.FTZ R29, R29, c[0x0][0x2ec] ;  /* 0x0000bb001d1d7a20 */ /* 0x000fe40000410000 */
[----:B------:R-:W1:Y:S01]  /*8860*/  MUFU.TANH R14, R14 ;  /* 0x0000000e000e7308 */ /* 0x000e620000002400 */
[----:B------:R-:W-:Y:S02]  /*8870*/  FMUL.FTZ R25, R25, c[0x0][0x2ec] ;  /* 0x0000bb0019197a20 */ /* 0x000fe40000410000 */
[----:B------:R-:W-:Y:S02]  /*8880*/  FMUL.FTZ R24, R24, c[0x0][0x2ec] ;  /* 0x0000bb0018187a20 */ /* 0x000fe40000410000 */
[----:B------:R-:W-:Y:S02]  /*8890*/  FMUL.FTZ R31, R31, c[0x0][0x2ec] ;  /* 0x0000bb001f1f7a20 */ /* 0x000fe40000410000 */
[----:B------:R-:W-:Y:S01]  /*88a0*/  FMUL.FTZ R26, R26, c[0x0][0x2ec] ;  /* 0x0000bb001a1a7a20 */ /* 0x000fe20000410000 */
[----:B------:R-:W2:Y:S01]  /*88b0*/  MUFU.TANH R25, R25 ;  /* 0x0000001900197308 */ /* 0x000ea20000002400 */
[----:B------:R-:W-:-:S02]  /*88c0*/  FMUL.FTZ R9, R9, c[0x0][0x2ec] ;  /* 0x0000bb0009097a20 */ /* 0x000fc40000410000 */
[----:B------:R-:W-:Y:S02]  /*88d0*/  FMUL.FTZ R27, R27, c[0x0][0x2ec] ;  /* 0x0000bb001b1b7a20 */ /* 0x000fe40000410000 */
[----:B------:R-:W-:-:S03]  /*88e0*/  FMUL.FTZ R8, R8, c[0x0][0x2ec] ;  /* 0x0000bb0008087a20 */ /* 0x000fc60000410000 */
[----:B------:R-:W3:Y:S01]  /*88f0*/  MUFU.TANH R30, R30 ;  /* 0x0000001e001e7308 */ /* 0x000ee20000002400 */
[----:B------:R-:W-:Y:S01]  /*8900*/  FMUL.FTZ R4, R4, c[0x0][0x2ec] ;  /* 0x0000bb0004047a20 */ /* 0x000fe20000410000 */
[----:B-1----:R-:W-:Y:S01]  /*8910*/  FSEL R53, R14, -INF , !P6 ;  /* 0xff8000000e357808 */ /* 0x002fe20007000000 */
[----:B------:R-:W-:Y:S01]  /*8920*/  FMUL.FTZ R5, R5, c[0x0][0x2ec] ;  /* 0x0000bb0005057a20 */ /* 0x000fe20000410000 */
[----:B------:R-:W-:-:S04]  /*8930*/  ISETP.NE.AND P6, PT, R19, RZ, PT ;  /* 0x000000ff1300720c */ /* 0x000fc80003fc5270 */
[----:B------:R1:W4:Y:S01]  /*8940*/  MUFU.TANH R18, R9 ;  /* 0x0000000900127308 */ /* 0x0003220000002400 */
[----:B--2---:R-:W-:Y:S02]  /*8950*/  FSEL R22, R25, -INF , !P4 ;  /* 0xff80000019167808 */ /* 0x004fe40006000000 */
[----:B------:R-:W-:-:S05]  /*8960*/  ISETP.GE.AND P4, PT, R12, R16, PT ;  /* 0x000000100c00720c */ /* 0x000fca0003f86270 */
[----:B------:R-:W2:Y:S01]  /*8970*/  MUFU.TANH R29, R29 ;  /* 0x0000001d001d7308 */ /* 0x000ea20000002400 */
[----:B---3--:R-:W-:Y:S01]  /*8980*/  FSEL R52, R30, -INF , !P3 ;  /* 0xff8000001e347808 */ /* 0x008fe20005800000 */
[----:B------:R-:W-:Y:S01]  /*8990*/  IMAD.MOV.U32 R30, RZ, RZ, R50 ;  /* 0x000000ffff1e7224 */ /* 0x000fe200078e0032 */
[----:B------:R-:W-:-:S05]  /*89a0*/  ISETP.GE.AND P3, PT, R12, R15, PT ;  /* 0x0000000f0c00720c */ /* 0x000fca0003f66270 */
[----:B------:R3:W3:Y:S01]  /*89b0*/  MUFU.TANH R19, R8 ;  /* 0x0000000800137308 */ /* 0x0006e20000002400 */
[----:B-1----:R-:W-:Y:S01]  /*89c0*/  FMUL.FTZ R9, R10, c[0x0][0x2ec] ;  /* 0x0000bb000a097a20 */ /* 0x002fe20000410000 */
[----:B----4-:R-:W-:Y:S02]  /*89d0*/  FSEL R57, R18, -INF , !P4 ;  /* 0xff80000012397808 */ /* 0x010fe40006000000 */
[----:B------:R-:W-:-:S04]  /*89e0*/  ISETP.NE.AND P4, PT, R30, 0x2, PT ;  /* 0x000000021e00780c */ /* 0x000fc80003f85270 */
[----:B------:R1:W-:Y:S01]  /*89f0*/  MUFU.TANH R17, R4 ;  /* 0x0000000400117308 */ /* 0x0003e20000002400 */
[----:B--2---:R-:W-:Y:S02]  /*8a00*/  FSEL R51, R29, -INF , !P6 ;  /* 0xff8000001d337808 */ /* 0x004fe40007000000 */
[----:B------:R-:W-:-:S05]  /*8a10*/  ISETP.GE.AND P6, PT, R13, R16, PT ;  /* 0x000000100d00720c */ /* 0x000fca0003fc6270 */
[----:B------:R2:W-:Y:S01]  /*8a20*/  MUFU.TANH R14, R5 ;  /* 0x00000005000e7308 */ /* 0x0005e20000002400 */
[----:B---3--:R-:W-:Y:S01]  /*8a30*/  FMUL.FTZ R8, R11, c[0x0][0x2ec] ;  /* 0x0000bb000b087a20 */ /* 0x008fe20000410000 */
[----:B------:R-:W-:Y:S02]  /*8a40*/  FSEL R10, R19, -INF , !P6 ;  /* 0xff800000130a7808 */ /* 0x000fe40007000000 */
[----:B------:R-:W-:Y:S01]  /*8a50*/  ISETP.GE.AND P6, PT, R0, R15, PT ;  /* 0x0000000f0000720c */ /* 0x000fe20003fc6270 */
[----:B-1----:R-:W-:-:S03]  /*8a60*/  FMUL.FTZ R4, R7, c[0x0][0x2ec] ;  /* 0x0000bb0007047a20 */ /* 0x002fc60000410000 */
[----:B------:R-:W1:Y:S01]  /*8a70*/  MUFU.TANH R24, R24 ;  /* 0x0000001800187308 */ /* 0x000e620000002400 */
[----:B--2---:R-:W-:-:S07]  /*8a80*/  FMUL.FTZ R5, R6, c[0x0][0x2ec] ;  /* 0x0000bb0006057a20 */ /* 0x004fce0000410000 */
[----:B------:R-:W2:Y:S08]  /*8a90*/  MUFU.TANH R31, R31 ;  /* 0x0000001f001f7308 */ /* 0x000eb00000002400 */
[----:B------:R-:W3:Y:S01]  /*8aa0*/  MUFU.TANH R26, R26 ;  /* 0x0000001a001a7308 */ /* 0x000ee20000002400 */
[----:B-1----:R-:W-:Y:S02]  /*8ab0*/  FSEL R23, R24, -INF , !P5 ;  /* 0xff80000018177808 */ /* 0x002fe40006800000 */
[----:B------:R-:W-:-:S05]  /*8ac0*/  ISETP.GE.AND P5, PT, R13, R15, PT ;  /* 0x0000000f0d00720c */ /* 0x000fca0003fa6270 */
[----:B------:R-:W1:Y:S01]  /*8ad0*/  MUFU.TANH R27, R27 ;  /* 0x0000001b001b7308 */ /* 0x000e620000002400 */
[----:B--2---:R-:W-:Y:S02]  /*8ae0*/  FSEL R50, R31, -INF , !P2 ;  /* 0xff8000001f327808 */ /* 0x004fe40005000000 */
[----:B------:R-:W-:-:S04]  /*8af0*/  ISETP.GE.AND P2, PT, R2, R16, PT ;  /* 0x000000100200720c */ /* 0x000fc80003f46270 */
[----:B------:R-:W-:Y:S01]  /*8b00*/  FSEL R59, R17, -INF , !P2 ;  /* 0xff800000113b7808 */ /* 0x000fe20005000000 */
[----:B------:R-:W2:Y:S01]  /*8b10*/  MUFU.TANH R9, R9 ;  /* 0x0000000900097308 */ /* 0x000ea20000002400 */
[----:B---3--:R-:W-:Y:S02]  /*8b20*/  FSEL R49, R26, -INF , !P1 ;  /* 0xff8000001a317808 */ /* 0x008fe40004800000 */
[----:B------:R-:W-:-:S04]  /*8b30*/  ISETP.GE.AND P1, PT, R0, R16, PT ;  /* 0x000000100000720c */ /* 0x000fc80003f26270 */
[----:B------:R-:W-:Y:S01]  /*8b40*/  FSEL R58, R14, -INF , !P1 ;  /* 0xff8000000e3a7808 */ /* 0x000fe20004800000 */
[----:B------:R-:W3:Y:S01]  /*8b50*/  MUFU.TANH R8, R8 ;  /* 0x0000000800087308 */ /* 0x000ee20000002400 */
[----:B-1----:R-:W-:Y:S02]  /*8b60*/  FSEL R48, R27, -INF , !P0 ;  /* 0xff8000001b307808 */ /* 0x002fe40004000000 */
[----:B------:R-:W-:-:S05]  /*8b70*/  ISETP.GE.AND P0, PT, R2, R15, PT ;  /* 0x0000000f0200720c */ /* 0x000fca0003f06270 */
[----:B------:R-:W1:Y:S01]  /*8b80*/  MUFU.TANH R5, R5 ;  /* 0x0000000500057308 */ /* 0x000e620000002400 */
[----:B--2---:R-:W-:-:S07]  /*8b90*/  FSEL R28, R9, -INF , !P5 ;  /* 0xff800000091c7808 */ /* 0x004fce0006800000 */
[----:B------:R-:W2:Y:S01]  /*8ba0*/  MUFU.TANH R4, R4 ;  /* 0x0000000400047308 */ /* 0x000ea20000002400 */
[----:B---3--:R-:W-:Y:S02]  /*8bb0*/  FSEL R11, R8, -INF , !P3 ;  /* 0xff800000080b7808 */ /* 0x008fe40005800000 */
[----:B-1----:R-:W-:Y:S02]  /*8bc0*/  FSEL R27, R5, -INF , !P0 ;  /* 0xff800000051b7808 */ /* 0x002fe40004000000 */
[----:B--2---:R-:W-:Y:S01]  /*8bd0*/  FSEL R29, R4, -INF , !P6 ;  /* 0xff800000041d7808 */ /* 0x004fe20007000000 */
[----:B------:R-:W-:Y:S05]  /*8be0*/  @!P4 BRA `(.L_x_15) ;  /* 0x000001e00000c947 */ /* 0x000fea0003800000 */
[----:B------:R-:W2:Y:S04]  /*8bf0*/  LDL.64 R62, [R1+0x40] ;  /* 0x00004000013e7983 */ /* 0x000ea80000100a00 */
        /* <DEDUP_REMOVED lines=29> */
.L_x_15:
[----:B------:R-:W-:Y:S01]  /*8dd0*/  FMNMX.FTZ R0, R137, R32, !PT ;  /* 0x0000002089007209 */ /* 0x000fe20007810000 */
[----:B------:R-:W-:Y:S01]  /*8de0*/  STL [R1+0x68], R235 ;  /* 0x000068eb01007387 */ /* 0x000fe20000100800 */
[----:B------:R-:W-:-:S02]  /*8df0*/  MOV R24, R135 ;  /* 0x0000008700187202 */ /* 0x000fc40000000f00 */
[----:B------:R-:W-:Y:S01]  /*8e00*/  FMNMX.FTZ R0, R33, R0, !PT ;  /* 0x0000000021007209 */ /* 0x000fe20007810000 */
[----:B------:R-:W-:Y:S03]  /*8e10*/  STL [R1+0x64], R234 ;  /* 0x000064ea01007387 */ /* 0x000fe60000100800 */
[----:B------:R-:W-:Y:S01]  /*8e20*/  FMNMX.FTZ R0, R35, R0, !PT ;  /* 0x0000000023007209 */ /* 0x000fe20007810000 */
[----:B------:R-:W-:Y:S03]  /*8e30*/  STL [R1+0x60], R233 ;  /* 0x000060e901007387 */ /* 0x000fe60000100800 */
[----:B------:R-:W-:Y:S01]  /*8e40*/  FMNMX.FTZ R0, R36, R0, !PT ;  /* 0x0000000024007209 */ /* 0x000fe20007810000 */
[----:B------:R-:W-:Y:S03]  /*8e50*/  STL [R1+0x5c], R232 ;  /* 0x00005ce801007387 */ /* 0x000fe60000100800 */
        /* <DEDUP_REMOVED lines=47> */
[----:B------:R-:W2:Y:S01]  /*9150*/  SHFL.BFLY PT, R7, R0, 0x2, 0x1f ;  /* 0x0c401f0000077f89 */ /* 0x000ea200000e0000 */
        /* <DEDUP_REMOVED lines=12> */
[----:B--2---:R-:W-:Y:S02]  /*9220*/  FMNMX.FTZ R2, R0, R7, !PT ;  /* 0x0000000700027209 */ /* 0x004fe40007810000 */
[----:B------:R-:W1:Y:S01]  /*9230*/  SHFL.BFLY PT, R7, R5, 0x2, 0x1f ;  /* 0x0c401f0005077f89 */ /* 0x000e6200000e0000 */
[----:B------:R-:W-:-:S02]  /*9240*/  FMNMX.FTZ R0, R211, R6, !PT ;  /* 0x00000006d3007209 */ /* 0x000fc40007810000 */
[----:B------:R-:W-:Y:S01]  /*9250*/  FSETP.NEU.FTZ.AND P3, PT, R138, -INF , PT ;  /* 0xff8000008a00780b */ /* 0x000fe20003f7d000 */
[----:B------:R-:W2:Y:S01]  /*9260*/  SHFL.BFLY PT, R9, R2, 0x1, 0x1f ;  /* 0x0c201f0002097f89 */ /* 0x000ea200000e0000 */
[----:B------:R-:W-:-:S04]  /*9270*/  FMNMX.FTZ R0, R28, R0, !PT ;  /* 0x000000001c007209 */ /* 0x000fc80007810000 */
[----:B------:R-:W-:Y:S01]  /*9280*/  FMNMX.FTZ R4, R11, R0, !PT ;  /* 0x000000000b047209 */ /* 0x000fe20007810000 */
[----:B------:R-:W-:-:S03]  /*9290*/  FMUL.FTZ R0, R138, c[0x0][0x23c] ;  /* 0x00008f008a007a20 */ /* 0x000fc60000410000 */
[----:B------:R-:W-:Y:S02]  /*92a0*/  FMNMX.FTZ R4, R27, R4, !PT ;  /* 0x000000041b047209 */ /* 0x000fe40007810000 */
[----:B------:R-:W-:Y:S02]  /*92b0*/  FSEL R0, R0, RZ, P3 ;  /* 0x000000ff00007208 */ /* 0x000fe40001800000 */
[----:B------:R-:W-:-:S03]  /*92c0*/  FMNMX.FTZ R4, R29, R4, !PT ;  /* 0x000000041d047209 */ /* 0x000fc60007810000 */
[--C-:B------:R-:W-:Y:S01]  /*92d0*/  FFMA.FTZ R6, R32, c[0x0][0x23c], -R0.reuse ;  /* 0x00008f0020067a23 */ /* 0x100fe20000010800 */
[----:B------:R-:W-:Y:S02]  /*92e0*/  MOV R32, R11 ;  /* 0x0000000b00207202 */ /* 0x000fe40000000f00 */
[----:B-1----:R-:W-:Y:S01]  /*92f0*/  FMNMX.FTZ R5, R5, R7, !PT ;  /* 0x0000000705057209 */ /* 0x002fe20007810000 */
[----:B------:R1:W-:Y:S01]  /*9300*/  MUFU.EX2 R19, R6 ;  /* 0x0000000600137308 */ /* 0x0003e20000000800 */
[----:B------:R-:W3:Y:S01]  /*9310*/  SHFL.BFLY PT, R7, R4, 0x2, 0x1f ;  /* 0x0c401f0004077f89 */ /* 0x000ee200000e0000 */
[----:B--2---:R-:W-:Y:S01]  /*9320*/  FMNMX.FTZ R135, R2, R9, !PT ;  /* 0x0000000902877209 */ /* 0x004fe20007810000 */
[--C-:B------:R-:W-:Y:S02]  /*9330*/  FFMA.FTZ R2, R35, c[0x0][0x23c], -R0.reuse ;  /* 0x00008f0023027a23 */ /* 0x100fe40000010800 */
[----:B------:R-:W2:Y:S01]  /*9340*/  SHFL.BFLY PT, R8, R5, 0x1, 0x1f ;  /* 0x0c201f0005087f89 */ /* 0x000ea200000e0000 */
[----:B------:R-:W-:Y:S01]  /*9350*/  IMAD.MOV.U32 R35, RZ, RZ, R57 ;  /* 0x000000ffff237224 */ /* 0x000fe200078e0039 */
[----:B------:R-:W-:Y:S01]  /*9360*/  FSETP.NEU.FTZ.AND P2, PT, R135, -INF , PT ;  /* 0xff8000008700780b */ /* 0x000fe20003f5d000 */
[----:B------:R4:W2:Y:S01]  /*9370*/  MUFU.EX2 R12, R2 ;  /* 0x00000002000c7308 */ /* 0x0008a20000000800 */
[----:B-1----:R-:W-:-:S07]  /*9380*/  FFMA.FTZ R6, R33, c[0x0][0x23c], -R0 ;  /* 0x00008f0021067a23 */ /* 0x002fce0000010800 */
[----:B------:R1:W1:Y:S01]  /*9390*/  MUFU.EX2 R233, R6 ;  /* 0x0000000600e97308 */ /* 0x0002620000000800 */
[----:B----4-:R-:W-:Y:S01]  /*93a0*/  FMUL.FTZ R2, R135, c[0x0][0x23c] ;  /* 0x00008f0087027a20 */ /* 0x010fe20000410000 */
[----:B---3--:R-:W-:-:S04]  /*93b0*/  FMNMX.FTZ R4, R4, R7, !PT ;  /* 0x0000000704047209 */ /* 0x008fc80007810000 */
[----:B------:R-:W-:Y:S02]  /*93c0*/  FSEL R2, R2, RZ, P2 ;  /* 0x000000ff02027208 */ /* 0x000fe40001000000 */
[----:B--2---:R-:W-:-:S03]  /*93d0*/  FMNMX.FTZ R133, R5, R8, !PT ;  /* 0x0000000805857209 */ /* 0x004fc60007810000 */
[----:B------:R-:W-:Y:S01]  /*93e0*/  FFMA.FTZ R5, R37, c[0x0][0x23c], -R2 ;  /* 0x00008f0025057a23 */ /* 0x000fe20000010802 */
[C---:B------:R-:W-:Y:S01]  /*93f0*/  FSETP.NEU.FTZ.AND P1, PT, R133.reuse, -INF , PT ;  /* 0xff8000008500780b */ /* 0x040fe20003f3d000 */
[----:B-1----:R-:W-:Y:S01]  /*9400*/  FFMA.FTZ R6, R36, c[0x0][0x23c], -R0 ;  /* 0x00008f0024067a23 */ /* 0x002fe20000010800 */
[----:B------:R-:W-:Y:S01]  /*9410*/  MOV R36, R12 ;  /* 0x0000000c00247202 */ /* 0x000fe20000000f00 */
[----:B------:R-:W-:Y:S01]  /*9420*/  FMUL.FTZ R20, R133, c[0x0][0x23c] ;  /* 0x00008f0085147a20 */ /* 0x000fe20000410000 */
[----:B------:R1:W-:Y:S01]  /*9430*/  MUFU.EX2 R232, R5 ;  /* 0x0000000500e87308 */ /* 0x0003e20000000800 */
[----:B------:R-:W-:Y:S02]  /*9440*/  F2FP.PACK_AB R8, R233, R19 ;  /* 0x00000013e908723e */ /* 0x000fe400000000ff */
[----:B------:R-:W-:Y:S02]  /*9450*/  MOV R37, R210 ;  /* 0x000000d200257202 */ /* 0x000fe40000000f00 */
[----:B------:R-:W-:-:S03]  /*9460*/  FSEL R20, R20, RZ, P1 ;  /* 0x000000ff14147208 */ /* 0x000fc60000800000 */
[----:B------:R2:W-:Y:S01]  /*9470*/  MUFU.EX2 R12, R6 ;  /* 0x00000006000c7308 */ /* 0x0005e20000000800 */
[----:B-1----:R-:W-:Y:S01]  /*9480*/  FFMA.FTZ R5, R38, c[0x0][0x23c], -R2 ;  /* 0x00008f0026057a23 */ /* 0x002fe20000010802 */
[----:B------:R-:W-:-:S06]  /*9490*/  MOV R38, R209 ;  /* 0x000000d100267202 */ /* 0x000fcc0000000f00 */
[----:B------:R1:W-:Y:S01]  /*94a0*/  MUFU.EX2 R25, R5 ;  /* 0x0000000500197308 */ /* 0x0003e20000000800 */
[----:B--2---:R-:W-:Y:S01]  /*94b0*/  FFMA.FTZ R6, R34, c[0x0][0x23c], -R2 ;  /* 0x00008f0022067a23 */ /* 0x004fe20000010802 */
[----:B------:R-:W-:-:S06]  /*94c0*/  MOV R34, R10 ;  /* 0x0000000a00227202 */ /* 0x000fcc0000000f00 */
[----:B------:R2:W-:Y:S01]  /*94d0*/  MUFU.EX2 R18, R6 ;  /* 0x0000000600127308 */ /* 0x0005e20000000800 */
[----:B-1----:R-:W-:-:S07]  /*94e0*/  FFMA.FTZ R5, R40, c[0x0][0x23c], -R2 ;  /* 0x00008f0028057a23 */ /* 0x002fce0000010802 */
[----:B------:R1:W3:Y:S01]  /*94f0*/  MUFU.EX2 R13, R5 ;  /* 0x00000005000d7308 */ /* 0x0002e20000000800 */
[----:B--2---:R-:W2:Y:S01]  /*9500*/  SHFL.BFLY PT, R6, R4, 0x1, 0x1f ;  /* 0x0c201f0004067f89 */ /* 0x004ea200000e0000 */
[----:B-1----:R-:W-:Y:S01]  /*9510*/  FFMA.FTZ R5, R39, c[0x0][0x23c], -R20 ;  /* 0x00008f0027057a23 */ /* 0x002fe20000010814 */
[----:B------:R-:W-:-:S05]  /*9520*/  MOV R39, R58 ;  /* 0x0000003a00277202 */ /* 0x000fca0000000f00 */
[----:B------:R1:W-:Y:S01]  /*9530*/  MUFU.EX2 R33, R5 ;  /* 0x0000000500217308 */ /* 0x0003e20000000800 */
[----:B--2---:R-:W-:Y:S01]  /*9540*/  FMNMX.FTZ R132, R4, R6, !PT ;  /* 0x0000000604847209 */ /* 0x004fe20007810000 */
[----:B------:R-:W-:Y:S02]  /*9550*/  FFMA.FTZ R4, R43, c[0x0][0x23c], -R20 ;  /* 0x00008f002b047a23 */ /* 0x000fe40000010814 */
[----:B------:R-:W-:Y:S01]  /*9560*/  IMAD.MOV.U32 R43, RZ, RZ, R59 ;  /* 0x000000ffff2b7224 */ /* 0x000fe200078e003b */
[----:B------:R-:W-:-:S03]  /*9570*/  FSETP.NEU.FTZ.AND P0, PT, R132, -INF , PT ;  /* 0xff8000008400780b */ /* 0x000fc60003f1d000 */
[----:B------:R2:W-:Y:S01]  /*9580*/  MUFU.EX2 R9, R4 ;  /* 0x0000000400097308 */ /* 0x0005e20000000800 */
[----:B------:R-:W-:Y:S01]  /*9590*/  FMUL.FTZ R21, R132, c[0x0][0x23c] ;  /* 0x00008f0084157a20 */ /* 0x000fe20000410000 */
[----:B-1----:R-:W-:-:S04]  /*95a0*/  FSEL R5, R138, RZ, P3 ;  /* 0x000000ff8a057208 */ /* 0x002fc80001800000 */
[----:B------:R-:W-:Y:S01]  /*95b0*/  FSEL R21, R21, RZ, P0 ;  /* 0x000000ff15157208 */ /* 0x000fe20000000000 */
[----:B------:R-:W-:Y:S01]  /*95c0*/  FADD.FTZ R5, R137, -R5 ;  /* 0x8000000589057221 */ /* 0x000fe20000010000 */
[----:B------:R-:W-:-:S03]  /*95d0*/  MOV R137, R211 ;  /* 0x000000d300897202 */ /* 0x000fc60000000f00 */
[----:B------:R-:W-:Y:S02]  /*95e0*/  FMUL.FTZ R17, R5, c[0x0][0x23c] ;  /* 0x00008f0005117a20 */ /* 0x000fe40000410000 */
[----:B--2---:R-:W-:Y:S02]  /*95f0*/  FFMA.FTZ R4, R42, c[0x0][0x23c], -R20 ;  /* 0x00008f002a047a23 */ /* 0x004fe40000010814 */
[----:B---3--:R-:W-:Y:S02]  /*9600*/  IMAD.MOV.U32 R42, RZ, RZ, R13 ;  /* 0x000000ffff2a7224 */ /* 0x008fe400078e000d */
[----:B------:R-:W1:Y:S03]  /*9610*/  MUFU.EX2 R17, R17 ;  /* 0x0000001100117308 */ /* 0x000e660000000800 */
[----:B------:R-:W-:-:S05]  /*9620*/  F2FP.PACK_AB R11, R42, R25 ;  /* 0x000000192a0b723e */ /* 0x000fca00000000ff */
[----:B------:R2:W-:Y:S01]  /*9630*/  MUFU.EX2 R235, R4 ;  /* 0x0000000400eb7308 */ /* 0x0005e20000000800 */
[-C--:B-1----:R-:W-:Y:S02]  /*9640*/  FMUL.FTZ R148, R148, R17.reuse ;  /* 0x0000001194947220 */ /* 0x082fe40000410000 */
[-C--:B------:R-:W-:Y:S02]  /*9650*/  FMUL.FTZ R149, R149, R17.reuse ;  /* 0x0000001195957220 */ /* 0x080fe40000410000 */
[-C--:B------:R-:W-:Y:S02]  /*9660*/  FMUL.FTZ R156, R156, R17.reuse ;  /* 0x000000119c9c7220 */ /* 0x080fe40000410000 */
[-C--:B------:R-:W-:Y:S02]  /*9670*/  FMUL.FTZ R157, R157, R17.reuse ;  /* 0x000000119d9d7220 */ /* 0x080fe40000410000 */
[----:B--2---:R-:W-:Y:S02]  /*9680*/  FFMA.FTZ R4, R44, c[0x0][0x23c], -R20 ;  /* 0x00008f002c047a23 */ /* 0x004fe40000010814 */
[----:B------:R-:W-:-:S02]  /*9690*/  FMUL.FTZ R160, R160, R17 ;  /* 0x00000011a0a07220 */ /* 0x000fc40000410000 */
[----:B------:R-:W1:Y:S01]  /*96a0*/  MUFU.EX2 R56, R4 ;  /* 0x0000000400387308 */ /* 0x000e620000000800 */
[-C--:B------:R-:W-:Y:S02]  /*96b0*/  FMUL.FTZ R161, R161, R17.reuse ;  /* 0x00000011a1a17220 */ /* 0x080fe40000410000 */
[-C--:B------:R-:W-:Y:S02]  /*96c0*/  FMUL.FTZ R172, R172, R17.reuse ;  /* 0x00000011acac7220 */ /* 0x080fe40000410000 */
[-C--:B------:R-:W-:Y:S02]  /*96d0*/  FMUL.FTZ R173, R173, R17.reuse ;  /* 0x00000011adad7220 */ /* 0x080fe40000410000 */
[-C--:B------:R-:W-:Y:S02]  /*96e0*/  FMUL.FTZ R176, R176, R17.reuse ;  /* 0x00000011b0b07220 */ /* 0x080fe40000410000 */
[-C--:B------:R-:W-:Y:S02]  /*96f0*/  FMUL.FTZ R177, R177, R17.reuse ;  /* 0x00000011b1b17220 */ /* 0x080fe40000410000 */
[----:B------:R-:W-:-:S02]  /*9700*/  FMUL.FTZ R188, R188, R17 ;  /* 0x00000011bcbc7220 */ /* 0x000fc40000410000 */
[-C--:B------:R-:W-:Y:S02]  /*9710*/  FMUL.FTZ R189, R189, R17.reuse ;  /* 0x00000011bdbd7220 */ /* 0x080fe40000410000 */
[----:B------:R-:W-:Y:S01]  /*9720*/  FMUL.FTZ R192, R192, R17 ;  /* 0x00000011c0c07220 */ /* 0x000fe20000410000 */
[----:B-1----:R-:W-:Y:S01]  /*9730*/  F2FP.PACK_AB R6, R56, R235 ;  /* 0x000000eb3806723e */ /* 0x002fe200000000ff */
[----:B------:R-:W-:Y:S02]  /*9740*/  FFMA.FTZ R4, R41, c[0x0][0x23c], -R21 ;  /* 0x00008f0029047a23 */ /* 0x000fe40000010815 */
[-C--:B------:R-:W-:Y:S02]  /*9750*/  FMUL.FTZ R193, R193, R17.reuse ;  /* 0x00000011c1c17220 */ /* 0x080fe40000410000 */
[----:B------:R1:W-:Y:S01]  /*9760*/  MUFU.EX2 R234, R4 ;  /* 0x0000000400ea7308 */ /* 0x0003e20000000800 */
[-C--:B------:R-:W-:Y:S02]  /*9770*/  FMUL.FTZ R204, R204, R17.reuse ;  /* 0x00000011cccc7220 */ /* 0x080fe40000410000 */
[----:B------:R-:W-:-:S02]  /*9780*/  FMUL.FTZ R205, R205, R17 ;  /* 0x00000011cdcd7220 */ /* 0x000fc40000410000 */
[-C--:B------:R-:W-:Y:S02]  /*9790*/  FMUL.FTZ R68, R68, R17.reuse ;  /* 0x0000001144447220 */ /* 0x080fe40000410000 */
[----:B------:R-:W-:Y:S02]  /*97a0*/  FMUL.FTZ R69, R69, R17 ;  /* 0x0000001145457220 */ /* 0x000fe40000410000 */
[----:B-1----:R-:W-:-:S04]  /*97b0*/  FFMA.FTZ R4, R46, c[0x0][0x23c], -R21 ;  /* 0x00008f002e047a23 */ /* 0x002fc80000010815 */
        /* <DEDUP_REMOVED lines=9> */
[----:B------:R-:W-:Y:S02]  /*9850*/  MOV R134, R12 ;  /* 0x0000000c00867202 */ /* 0x000fe40000000f00 */
[----:B------:R-:W-:Y:S01]  /*9860*/  FSEL R4, R132, RZ, P0 ;  /* 0x000000ff84047208 */ /* 0x000fe20000000000 */
[----:B------:R-:W1:Y:S01]  /*9870*/  LDSM.16.MT88.4 R12, [R228+0xc000] ;  /* 0x00c00000e40c783b */ /* 0x000e620000004200 */
[----:B------:R-:W-:Y:S01]  /*9880*/  FMUL.FTZ R5, R5, c[0x0][0x23c] ;  /* 0x00008f0005057a20 */ /* 0x000fe20000410000 */
[----:B------:R-:W2:Y:S01]  /*9890*/  MUFU.EX2 R16, R16 ;  /* 0x0000001000107308 */ /* 0x000ea20000000800 */
[----:B------:R-:W-:Y:S01]  /*98a0*/  F2FP.PACK_AB R10, R134, R36 ;  /* 0x00000024860a723e */ /* 0x000fe200000000ff */
[----:B------:R-:W-:-:S04]  /*98b0*/  FADD.FTZ R3, R3, -R4 ;  /* 0x8000000403037221 */ /* 0x000fc80000010000 */
[----:B------:R-:W-:Y:S02]  /*98c0*/  FMUL.FTZ R3, R3, c[0x0][0x23c] ;  /* 0x00008f0003037a20 */ /* 0x000fe40000410000 */
[----:B------:R3:W4:Y:S08]  /*98d0*/  MUFU.EX2 R28, R5 ;  /* 0x00000005001c7308 */ /* 0x0007300000000800 */
[----:B------:R1:W1:Y:S01]  /*98e0*/  MUFU.EX2 R40, R3 ;  /* 0x0000000300287308 */ /* 0x0002620000000800 */
[----:B--2---:R-:W-:-:S02]  /*98f0*/  FMUL.FTZ R150, R150, R16 ;  /* 0x0000001096967220 */ /* 0x004fc40000410000 */
[-C--:B------:R-:W-:Y:S02]  /*9900*/  FMUL.FTZ R151, R151, R16.reuse ;  /* 0x0000001097977220 */ /* 0x080fe40000410000 */
[-C--:B------:R-:W-:Y:S02]  /*9910*/  FMUL.FTZ R158, R158, R16.reuse ;  /* 0x000000109e9e7220 */ /* 0x080fe40000410000 */
[----:B------:R-:W-:Y:S01]  /*9920*/  FMUL.FTZ R159, R159, R16 ;  /* 0x000000109f9f7220 */ /* 0x000fe20000410000 */
[----:B---3--:R-:W-:Y:S01]  /*9930*/  F2FP.PACK_AB R5, R31, R234 ;  /* 0x000000ea1f05723e */ /* 0x008fe200000000ff */
[-C--:B----4-:R-:W-:Y:S02]  /*9940*/  FMUL.FTZ R144, R144, R28.reuse ;  /* 0x0000001c90907220 */ /* 0x090fe40000410000 */
[-C--:B------:R-:W-:Y:S02]  /*9950*/  FMUL.FTZ R145, R145, R28.reuse ;  /* 0x0000001c91917220 */ /* 0x080fe40000410000 */
[----:B------:R-:W-:-:S02]  /*9960*/  FMUL.FTZ R152, R152, R28 ;  /* 0x0000001c98987220 */ /* 0x000fc40000410000 */
[----:B------:R-:W-:Y:S02]  /*9970*/  FMUL.FTZ R153, R153, R28 ;  /* 0x0000001c99997220 */ /* 0x000fe40000410000 */
[----:B-1----:R-:W-:Y:S02]  /*9980*/  FFMA.FTZ R3, R47, c[0x0][0x23c], -R21 ;  /* 0x00008f002f037a23 */ /* 0x002fe40000010815 */
[-C--:B------:R-:W-:Y:S02]  /*9990*/  FMUL.FTZ R146, R146, R40.reuse ;  /* 0x0000002892927220 */ /* 0x080fe40000410000 */
[----:B------:R1:W2:Y:S01]  /*99a0*/  MUFU.EX2 R41, R3 ;  /* 0x0000000300297308 */ /* 0x0002a20000000800 */
[-C--:B------:R-:W-:Y:S02]  /*99b0*/  FMUL.FTZ R147, R147, R40.reuse ;  /* 0x0000002893937220 */ /* 0x080fe40000410000 */
[-C--:B------:R-:W-:Y:S02]  /*99c0*/  FMUL.FTZ R154, R154, R40.reuse ;  /* 0x000000289a9a7220 */ /* 0x080fe40000410000 */
[----:B------:R-:W-:-:S02]  /*99d0*/  FMUL.FTZ R155, R155, R40 ;  /* 0x000000289b9b7220 */ /* 0x000fc40000410000 */
[-C--:B------:R-:W-:Y:S02]  /*99e0*/  FMUL.FTZ R162, R162, R16.reuse ;  /* 0x00000010a2a27220 */ /* 0x080fe40000410000 */
[----:B------:R-:W-:Y:S02]  /*99f0*/  FMUL.FTZ R163, R163, R16 ;  /* 0x00000010a3a37220 */ /* 0x000fe40000410000 */
[-C--:B------:R-:W-:Y:S02]  /*9a00*/  FMUL.FTZ R164, R164, R28.reuse ;  /* 0x0000001ca4a47220 */ /* 0x080fe40000410000 */
[----:B------:R-:W-:Y:S02]  /*9a10*/  FMUL.FTZ R165, R165, R28 ;  /* 0x0000001ca5a57220 */ /* 0x000fe40000410000 */
[-C--:B------:R-:W-:Y:S01]  /*9a20*/  FMUL.FTZ R166, R166, R40.reuse ;  /* 0x00000028a6a67220 */ /* 0x080fe20000410000 */
        /* <DEDUP_REMOVED lines=11> */
[-C--:B------:R-:W-:Y:S02]  /*9ae0*/  FMUL.FTZ R175, R175, R16.reuse ;  /* 0x00000010afaf7220 */ /* 0x080fe40000410000 */
        /* <DEDUP_REMOVED lines=15> */
[----:B------:R-:W-:Y:S01]  /*9be0*/  FMUL.FTZ R191, R191, R16 ;  /* 0x00000010bfbf7220 */ /* 0x000fe20000410000 */
[----:B------:R-:W-:Y:S01]  /*9bf0*/  MOV R159, R56 ;  /* 0x00000038009f7202 */ /* 0x000fe20000000f00 */
[-C--:B------:R-:W-:Y:S02]  /*9c00*/  FMUL.FTZ R194, R194, R16.reuse ;  /* 0x00000010c2c27220 */ /* 0x080fe40000410000 */
[----:B------:R-:W-:Y:S02]  /*9c10*/  FMUL.FTZ R195, R195, R16 ;  /* 0x00000010c3c37220 */ /* 0x000fe40000410000 */
[-C--:B------:R-:W-:Y:S02]  /*9c20*/  FMUL.FTZ R196, R196, R28.reuse ;  /* 0x0000001cc4c47220 */ /* 0x080fe40000410000 */
[----:B------:R-:W-:-:S02]  /*9c30*/  FMUL.FTZ R197, R197, R28 ;  /* 0x0000001cc5c57220 */ /* 0x000fc40000410000 */
[-C--:B------:R-:W-:Y:S02]  /*9c40*/  FMUL.FTZ R198, R198, R40.reuse ;  /* 0x00000028c6c67220 */ /* 0x080fe40000410000 */
[----:B------:R-:W-:Y:S02]  /*9c50*/  FMUL.FTZ R199, R199, R40 ;  /* 0x00000028c7c77220 */ /* 0x000fe40000410000 */
[-C--:B------:R-:W-:Y:S02]  /*9c60*/  FMUL.FTZ R200, R200, R28.reuse ;  /* 0x0000001cc8c87220 */ /* 0x080fe40000410000 */
[----:B------:R-:W-:Y:S02]  /*9c70*/  FMUL.FTZ R201, R201, R28 ;  /* 0x0000001cc9c97220 */ /* 0x000fe40000410000 */
[-C--:B------:R-:W-:Y:S02]  /*9c80*/  FMUL.FTZ R202, R202, R40.reuse ;  /* 0x00000028caca7220 */ /* 0x080fe40000410000 */
[----:B------:R-:W-:-:S02]  /*9c90*/  FMUL.FTZ R203, R203, R40 ;  /* 0x00000028cbcb7220 */ /* 0x000fc40000410000 */
[-C--:B------:R-:W-:Y:S02]  /*9ca0*/  FMUL.FTZ R206, R206, R16.reuse ;  /* 0x00000010cece7220 */ /* 0x080fe40000410000 */
[-C--:B------:R-:W-:Y:S02]  /*9cb0*/  FMUL.FTZ R207, R207, R16.reuse ;  /* 0x00000010cfcf7220 */ /* 0x080fe40000410000 */
[-C--:B------:R-:W-:Y:S02]  /*9cc0*/  FMUL.FTZ R70, R70, R16.reuse ;  /* 0x0000001046467220 */ /* 0x080fe40000410000 */
[----:B------:R-:W-:Y:S02]  /*9cd0*/  FMUL.FTZ R71, R71, R16 ;  /* 0x0000001047477220 */ /* 0x000fe40000410000 */
[-C--:B------:R-:W-:Y:S02]  /*9ce0*/  FMUL.FTZ R72, R72, R28.reuse ;  /* 0x0000001c48487220 */ /* 0x080fe40000410000 */
[----:B------:R-:W-:-:S02]  /*9cf0*/  FMUL.FTZ R73, R73, R28 ;  /* 0x0000001c49497220 */ /* 0x000fc40000410000 */
[-C--:B------:R-:W-:Y:S01]  /*9d00*/  FMUL.FTZ R74, R74, R40.reuse ;  /* 0x000000284a4a7220 */ /* 0x080fe20000410000 */
[----:B-1----:R-:W-:Y:S01]  /*9d10*/  HMMA.16816.F32 R208, R8, R12, R160 ;  /* 0x0000000c08d0723c */ /* 0x002fe200000018a0 */
[----:B------:R-:W-:-:S07]  /*9d20*/  FMUL.FTZ R75, R75, R40 ;  /* 0x000000284b4b7220 */ /* 0x000fce0000410000 */
[C---:B------:R-:W-:Y:S08]  /*9d30*/  HMMA.16816.F32 R64, R4.reuse, R12, R164 ;  /* 0x0000000c0440723c */ /* 0x040ff000000018a4 */
[----:B------:R-:W-:Y:S01]  /*9d40*/  HMMA.16816.F32 R60, R4, R14, R168 ;  /* 0x0000000e043c723c */ /* 0x000fe200000018a8 */
[-C--:B------:R-:W-:Y:S02]  /*9d50*/  FMUL.FTZ R76, R76, R28.reuse ;  /* 0x0000001c4c4c7220 */ /* 0x080fe40000410000 */
[----:B------:R-:W-:-:S02]  /*9d60*/  FMUL.FTZ R77, R77, R28 ;  /* 0x0000001c4d4d7220 */ /* 0x000fc40000410000 */
[-C--:B------:R-:W-:Y:S02]  /*9d70*/  FMUL.FTZ R78, R78, R40.reuse ;  /* 0x000000284e4e7220 */ /* 0x080fe40000410000 */
[----:B------:R-:W-:Y:S01]  /*9d80*/  FMUL.FTZ R79, R79, R40 ;  /* 0x000000284f4f7220 */ /* 0x000fe20000410000 */
[C---:B------:R-:W-:Y:S01]  /*9d90*/  HMMA.16816.F32 R56, R8.reuse, R14, R172 ;  /* 0x0000000e0838723c */ /* 0x040fe200000018ac */
[----:B------:R-:W1:Y:S01]  /*9da0*/  LDSM.16.MT88.4 R12, [R231+0xc000] ;  /* 0x00c00000e70c783b */ /* 0x000e620000004200 */
[-C--:B------:R-:W-:Y:S01]  /*9db0*/  FMUL.FTZ R80, R80, R17.reuse ;  /* 0x0000001150507220 */ /* 0x080fe20000410000 */
[----:B------:R-:W-:Y:S01]  /*9dc0*/  MOV R169, R38 ;  /* 0x0000002600a97202 */ /* 0x000fe20000000f00 */
[----:B------:R-:W-:Y:S01]  /*9dd0*/  FMUL.FTZ R81, R81, R17 ;  /* 0x0000001151517220 */ /* 0x000fe20000410000 */
[----:B------:R-:W-:Y:S01]  /*9de0*/  MOV R170, R37 ;  /* 0x0000002500aa7202 */ /* 0x000fe20000000f00 */
[----:B------:R-:W-:Y:S01]  /*9df0*/  FMUL.FTZ R82, R82, R16 ;  /* 0x0000001052527220 */ /* 0x000fe20000410000 */
[----:B------:R-:W-:Y:S01]  /*9e00*/  MOV R172, R42 ;  /* 0x0000002a00ac7202 */ /* 0x000fe20000000f00 */
[----:B------:R-:W-:Y:S01]  /*9e10*/  FMUL.FTZ R83, R83, R16 ;  /* 0x0000001053537220 */ /* 0x000fe20000410000 */
[----:B------:R-:W-:Y:S01]  /*9e20*/  MOV R173, R134 ;  /* 0x0000008600ad7202 */ /* 0x000fe20000000f00 */
[----:B------:R-:W-:Y:S01]  /*9e30*/  IMAD.MOV.U32 R134, RZ, RZ, R35 ;  /* 0x000000ffff867224 */ /* 0x000fe200078e0023 */
[----:B------:R-:W-:Y:S01]  /*9e40*/  MOV R35, R32 ;  /* 0x0000002000237202 */ /* 0x000fe20000000f00 */
[----:B------:R-:W-:Y:S01]  /*9e50*/  IMAD.MOV.U32 R175, RZ, RZ, R159 ;  /* 0x000000ffffaf7224 */ /* 0x000fe200078e009f */
[----:B------:R-:W-:Y:S01]  /*9e60*/  MOV R171, R36 ;  /* 0x0000002400ab7202 */ /* 0x000fe20000000f00 */
[----:B------:R-:W-:Y:S01]  /*9e70*/  IMAD.MOV.U32 R168, RZ, RZ, R39 ;  /* 0x000000ffffa87224 */ /* 0x000fe200078e0027 */
[----:B------:R-:W-:Y:S01]  /*9e80*/  MOV R32, R141 ;  /* 0x0000008d00207202 */ /* 0x000fe20000000f00 */
[----:B------:R-:W-:Y:S01]  /*9e90*/  IMAD.MOV.U32 R174, RZ, RZ, R140 ;  /* 0x000000ffffae7224 */ /* 0x000fe200078e008c */
        /* <DEDUP_REMOVED lines=10> */
[-C--:B-1----:R-:W-:Y:S07]  /*9f40*/  HMMA.16816.F32 R160, R8, R12.reuse, R68 ;  /* 0x0000000c08a0723c */ /* 0x082fee0000001844 */
[----:B------:R-:W-:Y:S01]  /*9f50*/  MOV R69, R43 ;  /* 0x0000002b00457202 */ /* 0x000fe20000000f00 */
[----:B------:R-:W-:Y:S01]  /*9f60*/  HMMA.16816.F32 R156, R4, R12, R72 ;  /* 0x0000000c049c723c */ /* 0x000fe20000001848 */
[----:B------:R-:W2:Y:S01]  /*9f70*/  LDL.LU R43, [R1+0x1c] ;  /* 0x00001c00012b7983 */ /* 0x000ea20000300800 */
[----:B------:R-:W-:-:S02]  /*9f80*/  MOV R70, R142 ;  /* 0x0000008e00467202 */ /* 0x000fc40000000f00 */
[----:B------:R-:W-:Y:S01]  /*9f90*/  MOV R71, R143 ;  /* 0x0000008f00477202 */ /* 0x000fe20000000f00 */
[----:B------:R-:W3:Y:S01]  /*9fa0*/  LDL.LU R42, [R1+0x20] ;  /* 0x00002000012a7983 */ /* 0x000ee20000300800 */
[----:B------:R-:W-:Y:S01]  /*9fb0*/  FMUL.FTZ R84, R84, R17 ;  /* 0x0000001154547220 */ /* 0x000fe20000410000 */
[----:B------:R-:W-:Y:S01]  /*9fc0*/  MOV R68, R27 ;  /* 0x0000001b00447202 */ /* 0x000fe20000000f00 */
[-C--:B------:R-:W-:Y:S01]  /*9fd0*/  HMMA.16816.F32 R140, R4, R14.reuse, R76 ;  /* 0x0000000e048c723c */ /* 0x080fe2000000184c */
[----:B------:R-:W-:Y:S01]  /*9fe0*/  FMUL.FTZ R85, R85, R17 ;  /* 0x0000001155557220 */ /* 0x000fe20000410000 */
[----:B------:R-:W-:Y:S01]  /*9ff0*/  MOV R75, R26 ;  /* 0x0000001a004b7202 */ /* 0x000fe20000000f00 */
[----:B------:R-:W-:Y:S01]  /*a000*/  FMUL.FTZ R86, R86, R16 ;  /* 0x0000001056567220 */ /* 0x000fe20000410000 */
[----:B------:R-:W-:Y:S01]  /*a010*/  MOV R73, R24 ;  /* 0x0000001800497202 */ /* 0x000fe20000000f00 */
[----:B------:R-:W-:Y:S02]  /*a020*/  FMUL.FTZ R87, R87, R16 ;  /* 0x0000001057577220 */ /* 0x000fe40000410000 */
[-C--:B------:R-:W-:Y:S01]  /*a030*/  FMUL.FTZ R88, R88, R28.reuse ;  /* 0x0000001c58587220 */ /* 0x080fe20000410000 */
[----:B------:R-:W-:Y:S01]  /*a040*/  HMMA.16816.F32 R36, R8, R14, R80 ;  /* 0x0000000e0824723c */ /* 0x000fe20000001850 */
[----:B------:R-:W1:Y:S01]  /*a050*/  LDSM.16.MT88.4 R12, [R229+0xe000] ;  /* 0x00e00000e50c783b */ /* 0x000e620000004200 */
        /* <DEDUP_REMOVED lines=11> */
[----:B------:R-:W-:Y:S02]  /*a110*/  IMAD.MOV.U32 R74, RZ, RZ, R25 ;  /* 0x000000ffff4a7224 */ /* 0x000fe400078e0019 */
[----:B------:R-:W4:Y:S01]  /*a120*/  LDSM.16.MT88.4 R24, [R231+0xe000] ;  /* 0x00e00000e718783b */ /* 0x000f220000004200 */
[-C--:B-1----:R-:W-:Y:S08]  /*a130*/  HMMA.16816.F32 R164, R8, R12.reuse, R84 ;  /* 0x0000000c08a4723c */ /* 0x082ff00000001854 */
[C---:B------:R-:W-:Y:S08]  /*a140*/  HMMA.16816.F32 R88, R4.reuse, R12, R88 ;  /* 0x0000000c0458723c */ /* 0x040ff00000001858 */
[-C--:B------:R-:W-:Y:S08]  /*a150*/  HMMA.16816.F32 R92, R4, R14.reuse, R92 ;  /* 0x0000000e045c723c */ /* 0x080ff0000000185c */
[----:B------:R-:W-:Y:S01]  /*a160*/  HMMA.16816.F32 R96, R8, R14, R96 ;  /* 0x0000000e0860723c */ /* 0x000fe20000001860 */
[----:B------:R-:W1:Y:S01]  /*a170*/  LDSM.16.MT88.4 R12, [R230+0xe000] ;  /* 0x00e00000e60c783b */ /* 0x000e620000004200 */
[----:B------:R-:W-:-:S02]  /*a180*/  MOV R78, R74 ;  /* 0x0000004a004e7202 */ /* 0x000fc40000000f00 */
[----:B------:R-:W-:Y:S02]  /*a190*/  MOV R74, R69 ;  /* 0x00000045004a7202 */ /* 0x000fe40000000f00 */
[----:B------:R-:W-:Y:S01]  /*a1a0*/  MOV R69, R3 ;  /* 0x0000000300457202 */ /* 0x000fe20000000f00 */
[----:B------:R-:W-:Y:S02]  /*a1b0*/  FFMA.FTZ R3, R250, c[0x0][0x23c], -R0 ;  /* 0x00008f00fa037a23 */ /* 0x000fe40000010800 */
        /* <DEDUP_REMOVED lines=10> */
[-C--:B------:R-:W-:Y:S02]  /*a260*/  FMUL.FTZ R124, R124, R28.reuse ;  /* 0x0000001c7c7c7220 */ /* 0x080fe40000410000 */
[----:B------:R-:W-:Y:S02]  /*a270*/  FMUL.FTZ R125, R125, R28 ;  /* 0x0000001c7d7d7220 */ /* 0x000fe40000410000 */
[-C--:B------:R-:W-:Y:S02]  /*a280*/  FMUL.FTZ R122, R122, R40.reuse ;  /* 0x000000287a7a7220 */ /* 0x080fe40000410000 */
[-C--:B------:R-:W-:Y:S02]  /*a290*/  FMUL.FTZ R123, R123, R40.reuse ;  /* 0x000000287b7b7220 */ /* 0x080fe40000410000 */
[-C--:B------:R-:W-:Y:S02]  /*a2a0*/  FMUL.FTZ R126, R126, R40.reuse ;  /* 0x000000287e7e7220 */ /* 0x080fe40000410000 */
[----:B------:R-:W-:-:S02]  /*a2b0*/  FMUL.FTZ R127, R127, R40 ;  /* 0x000000287f7f7220 */ /* 0x000fc40000410000 */
[----:B------:R-:W-:Y:S02]  /*a2c0*/  IMAD.MOV.U32 R72, RZ, RZ, R173 ;  /* 0x000000ffff487224 */ /* 0x000fe400078e00ad */
[----:B------:R1:W-:Y:S01]  /*a2d0*/  MUFU.EX2 R173, R3 ;  /* 0x0000000300ad7308 */ /* 0x0003e20000000800 */
[----:B----4-:R-:W-:Y:S01]  /*a2e0*/  HMMA.16816.F32 R104, R4, R24, R104 ;  /* 0x000000180468723c */ /* 0x010fe20000001868 */
[----:B------:R-:W-:Y:S01]  /*a2f0*/  IMAD.MOV.U32 R77, RZ, RZ, R75 ;  /* 0x000000ffff4d7224 */ /* 0x000fe200078e004b */
[----:B------:R-:W-:-:S06]  /*a300*/  MOV R75, R68 ;  /* 0x00000044004b7202 */ /* 0x000fcc0000000f00 */
[----:B------:R-:W-:Y:S01]  /*a310*/  HMMA.16816.F32 R108, R4, R26, R108 ;  /* 0x0000001a046c723c */ /* 0x000fe2000000186c */
[----:B-1----:R-:W-:-:S07]  /*a320*/  FFMA.FTZ R3, R225, c[0x0][0x23c], -R0 ;  /* 0x00008f00e1037a23 */ /* 0x002fce0000010800 */
[----:B------:R-:W-:Y:S01]  /*a330*/  HMMA.16816.F32 R120, R4, R12, R120 ;  /* 0x0000000c0478723c */ /* 0x000fe20000001878 */
[----:B------:R-:W-:-:S07]  /*a340*/  MOV R68, R175 ;  /* 0x000000af00447202 */ /* 0x000fce0000000f00 */
[----:B------:R-:W-:Y:S01]  /*a350*/  HMMA.16816.F32 R124, R4, R14, R124 ;  /* 0x0000000e047c723c */ /* 0x000fe2000000187c */
[----:B------:R1:W4:Y:S01]  /*a360*/  MUFU.EX2 R4, R3 ;  /* 0x0000000300047308 */ /* 0x0003220000000800 */
[----:B------:R-:W-:Y:S02]  /*a370*/  MOV R79, R73 ;  /* 0x00000049004f7202 */ /* 0x000fe40000000f00 */
[----:B------:R-:W-:Y:S01]  /*a380*/  MOV R73, R172 ;  /* 0x000000ac00497202 */ /* 0x000fe20000000f00 */
[----:B-1----:R-:W-:-:S04]  /*a390*/  FFMA.FTZ R3, R221, c[0x0][0x23c], -R0 ;  /* 0x00008f00dd037a23 */ /* 0x002fc80000010800 */
[----:B------:R1:W-:Y:S02]  /*a3a0*/  MUFU.EX2 R175, R3 ;  /* 0x0000000300af7308 */ /* 0x0003e40000000800 */
[----:B-1----:R-:W-:-:S06]  /*a3b0*/  FFMA.FTZ R3, R216, c[0x0][0x23c], -R0 ;  /* 0x00008f00d8037a23 */ /* 0x002fcc0000010800 */
[----:B------:R1:W1:Y:S02]  /*a3c0*/  MUFU.EX2 R5, R3 ;  /* 0x0000000300057308 */ /* 0x0002640000000800 */
[----:B-1----:R-:W-:-:S06]  /*a3d0*/  FFMA.FTZ R3, R249, c[0x0][0x23c], -R2 ;  /* 0x00008f00f9037a23 */ /* 0x002fcc0000010802 */
[----:B------:R1:W-:Y:S02]  /*a3e0*/  MUFU.EX2 R172, R3 ;  /* 0x0000000300ac7308 */ /* 0x0003e40000000800 */
[----:B-1----:R-:W-:-:S06]  /*a3f0*/  FFMA.FTZ R3, R224, c[0x0][0x23c], -R2 ;  /* 0x00008f00e0037a23 */ /* 0x002fcc0000010802 */
[----:B------:R1:W-:Y:S02]  /*a400*/  MUFU.EX2 R224, R3 ;  /* 0x0000000300e07308 */ /* 0x0003e40000000800 */
[----:B-1----:R-:W-:-:S06]  /*a410*/  FFMA.FTZ R3, R220, c[0x0][0x23c], -R2 ;  /* 0x00008f00dc037a23 */ /* 0x002fcc0000010802 */
[----:B------:R1:W-:Y:S01]  /*a420*/  MUFU.EX2 R6, R3 ;  /* 0x0000000300067308 */ /* 0x0003e20000000800 */
[----:B----4-:R-:W-:Y:S02]  /*a430*/  IMAD.MOV.U32 R216, RZ, RZ, R4 ;  /* 0x000000ffffd87224 */ /* 0x010fe400078e0004 */
[----:B-1----:R-:W-:-:S05]  /*a440*/  FFMA.FTZ R3, R215, c[0x0][0x23c], -R2 ;  /* 0x00008f00d7037a23 */ /* 0x002fca0000010802 */
[----:B------:R1:W-:Y:S02]  /*a450*/  MUFU.EX2 R220, R3 ;  /* 0x0000000300dc7308 */ /* 0x0003e40000000800 */
[----:B-1----:R-:W-:-:S06]  /*a460*/  FFMA.FTZ R3, R251, c[0x0][0x23c], -R20 ;  /* 0x00008f00fb037a23 */ /* 0x002fcc0000010814 */
[----:B------:R1:W-:Y:S01]  /*a470*/  MUFU.EX2 R7, R3 ;  /* 0x0000000300077308 */ /* 0x0003e20000000800 */
[----:B------:R-:W-:Y:S01]  /*a480*/  MOV R251, R5 ;  /* 0x0000000500fb7202 */ /* 0x000fe20000000f00 */
[-C--:B------:R-:W-:Y:S02]  /*a490*/  FMUL.FTZ R100, R100, R17.reuse ;  /* 0x0000001164647220 */ /* 0x080fe40000410000 */
[----:B------:R-:W-:Y:S02]  /*a4a0*/  FMUL.FTZ R101, R101, R17 ;  /* 0x0000001165657220 */ /* 0x000fe40000410000 */
[----:B-1----:R-:W-:-:S04]  /*a4b0*/  FFMA.FTZ R3, R227, c[0x0][0x23c], -R20 ;  /* 0x00008f00e3037a23 */ /* 0x002fc80000010814 */
[----:B------:R1:W-:Y:S01]  /*a4c0*/  MUFU.EX2 R4, R3 ;  /* 0x0000000300047308 */ /* 0x0003e20000000800 */
[-C--:B------:R-:W-:Y:S02]  /*a4d0*/  FMUL.FTZ R102, R102, R16.reuse ;  /* 0x0000001066667220 */ /* 0x080fe40000410000 */
[-C--:B------:R-:W-:Y:S02]  /*a4e0*/  FMUL.FTZ R103, R103, R16.reuse ;  /* 0x0000001067677220 */ /* 0x080fe40000410000 */
[-C--:B------:R-:W-:Y:S02]  /*a4f0*/  FMUL.FTZ R112, R112, R17.reuse ;  /* 0x0000001170707220 */ /* 0x080fe40000410000 */
[----:B------:R-:W-:Y:S02]  /*a500*/  FMUL.FTZ R113, R113, R17 ;  /* 0x0000001171717220 */ /* 0x000fe40000410000 */
[----:B------:R-:W-:Y:S02]  /*a510*/  FMUL.FTZ R114, R114, R16 ;  /* 0x0000001072727220 */ /* 0x000fe40000410000 */
[----:B-1----:R-:W-:-:S02]  /*a520*/  FFMA.FTZ R3, R222, c[0x0][0x23c], -R20 ;  /* 0x00008f00de037a23 */ /* 0x002fc40000010814 */
[-C--:B------:R-:W-:Y:S02]  /*a530*/  FMUL.FTZ R115, R115, R16.reuse ;  /* 0x0000001073737220 */ /* 0x080fe40000410000 */
[----:B------:R1:W-:Y:S01]  /*a540*/  MUFU.EX2 R5, R3 ;  /* 0x0000000300057308 */ /* 0x0003e20000000800 */
[-C--:B------:R-:W-:Y:S02]  /*a550*/  FMUL.FTZ R116, R116, R17.reuse ;  /* 0x0000001174747220 */ /* 0x080fe40000410000 */
[-C--:B------:R-:W-:Y:S02]  /*a560*/  FMUL.FTZ R117, R117, R17.reuse ;  /* 0x0000001175757220 */ /* 0x080fe40000410000 */
[-C--:B------:R-:W-:Y:S02]  /*a570*/  FMUL.FTZ R118, R118, R16.reuse ;  /* 0x0000001076767220 */ /* 0x080fe40000410000 */
[----:B------:R-:W-:Y:S02]  /*a580*/  FMUL.FTZ R119, R119, R16 ;  /* 0x0000001077777220 */ /* 0x000fe40000410000 */
[----:B------:R-:W-:-:S02]  /*a590*/  FMUL.FTZ R128, R128, R17 ;  /* 0x0000001180807220 */ /* 0x000fc40000410000 */
[----:B------:R-:W-:Y:S02]  /*a5a0*/  FMUL.FTZ R129, R129, R17 ;  /* 0x0000001181817220 */ /* 0x000fe40000410000 */
[-C--:B------:R-:W-:Y:S02]  /*a5b0*/  FMUL.FTZ R130, R130, R16.reuse ;  /* 0x0000001082827220 */ /* 0x080fe40000410000 */
[----:B------:R-:W-:Y:S02]  /*a5c0*/  FMUL.FTZ R131, R131, R16 ;  /* 0x0000001083837220 */ /* 0x000fe40000410000 */
[----:B-1----:R-:W-:-:S04]  /*a5d0*/  FFMA.FTZ R3, R217, c[0x0][0x23c], -R20 ;  /* 0x00008f00d9037a23 */ /* 0x002fc80000010814 */
[----:B------:R1:W-:Y:S01]  /*a5e0*/  MUFU.EX2 R215, R3 ;  /* 0x0000000300d77308 */ /* 0x0003e20000000800 */
[----:B------:R-:W-:Y:S01]  /*a5f0*/  HMMA.16816.F32 R84, R8, R24, R100 ;  /* 0x000000180854723c */ /* 0x000fe20000001864 */
[----:B------:R-:W-:Y:S02]  /*a600*/  MOV R82, R77 ;  /* 0x0000004d00527202 */ /* 0x000fe40000000f00 */
[----:B------:R-:W-:-:S05]  /*a610*/  MOV R77, R79 ;  /* 0x0000004f004d7202 */ /* 0x000fca0000000f00 */
[----:B------:R-:W-:Y:S01]  /*a620*/  HMMA.16816.F32 R112, R8, R26, R112 ;  /* 0x0000001a0870723c */ /* 0x000fe20000001870 */
[----:B-1----:R-:W-:-:S07]  /*a630*/  FFMA.FTZ R3, R252, c[0x0][0x23c], -R21 ;  /* 0x00008f00fc037a23 */ /* 0x002fce0000010815 */
[----:B------:R-:W-:Y:S01]  /*a640*/  HMMA.16816.F32 R116, R8, R12, R116 ;  /* 0x0000000c0874723c */ /* 0x000fe20000001874 */
[----:B------:R-:W-:-:S07]  /*a650*/  MOV R79, R174 ;  /* 0x000000ae004f7202 */ /* 0x000fce0000000f00 */
[----:B------:R-:W-:Y:S01]  /*a660*/  HMMA.16816.F32 R128, R8, R14, R128 ;  /* 0x0000000e0880723c */ /* 0x000fe20000001880 */
[----:B------:R1:W-:Y:S01]  /*a670*/  MUFU.EX2 R8, R3 ;  /* 0x0000000300087308 */ /* 0x0003e20000000800 */
[----:B------:R-:W4:Y:S01]  /*a680*/  LDSM.16.MT88.4 R12, [R228+0xc800] ;  /* 0x00c80000e40c783b */ /* 0x000f220000004200 */
[----:B------:R-:W-:Y:S01]  /*a690*/  MOV R100, R82 ;  /* 0x0000005200647202 */ /* 0x000fe20000000f00 */
[----:B------:R-:W-:Y:S01]  /*a6a0*/  IMAD.MOV.U32 R83, RZ, RZ, R71 ;  /* 0x000000ffff537224 */ /* 0x000fe200078e0047 */
[----:B------:R-:W-:Y:S01]  /*a6b0*/  MOV R81, R73 ;  /* 0x0000004900517202 */ /* 0x000fe20000000f00 */
[----:B------:R-:W-:Y:S02]  /*a6c0*/  IMAD.MOV.U32 R82, RZ, RZ, R72 ;  /* 0x000000ffff527224 */ /* 0x000fe400078e0048 */
[----:B-1----:R-:W-:-:S04]  /*a6d0*/  FFMA.FTZ R3, R248, c[0x0][0x23c], -R21 ;  /* 0x00008f00f8037a23 */ /* 0x002fc80000010815 */
[----:B------:R1:W-:Y:S01]  /*a6e0*/  MUFU.EX2 R174, R3 ;  /* 0x0000000300ae7308 */ /* 0x0003e20000000800 */
[----:B------:R-:W-:Y:S01]  /*a6f0*/  MOV R76, R70 ;  /* 0x00000046004c7202 */ /* 0x000fe20000000f00 */
[----:B------:R-:W-:Y:S01]  /*a700*/  IMAD.MOV.U32 R102, RZ, RZ, R169 ;  /* 0x000000ffff667224 */ /* 0x000fe200078e00a9 */
[----:B------:R-:W-:Y:S01]  /*a710*/  MOV R80, R74 ;  /* 0x0000004a00507202 */ /* 0x000fe20000000f00 */
[----:B------:R-:W-:Y:S01]  /*a720*/  IMAD.MOV.U32 R74, RZ, RZ, R30 ;  /* 0x000000ffff4a7224 */ /* 0x000fe200078e001e */
[----:B------:R-:W-:Y:S01]  /*a730*/  MOV R73, R41 ;  /* 0x0000002900497202 */ /* 0x000fe20000000f00 */
[--C-:B------:R-:W-:Y:S01]  /*a740*/  FFMA.FTZ R30, R139, c[0x0][0x23c], -R0.reuse ;  /* 0x00008f008b1e7a23 */ /* 0x100fe20000010800 */
[----:B------:R-:W-:Y:S01]  /*a750*/  MOV R71, R32 ;  /* 0x0000002000477202 */ /* 0x000fe20000000f00 */
[--C-:B------:R-:W-:Y:S01]  /*a760*/  FFMA.FTZ R32, R218, c[0x0][0x23c], -R0.reuse ;  /* 0x00008f00da207a23 */ /* 0x100fe20000010800 */
[----:B------:R-:W-:Y:S01]  /*a770*/  MOV R70, R31 ;  /* 0x0000001f00467202 */ /* 0x000fe20000000f00 */
[----:B-1----:R-:W-:Y:S01]  /*a780*/  FFMA.FTZ R3, R226, c[0x0][0x23c], -R21 ;  /* 0x00008f00e2037a23 */ /* 0x002fe20000010815 */
[----:B------:R-:W-:Y:S01]  /*a790*/  MOV R103, R168 ;  /* 0x000000a800677202 */ /* 0x000fe20000000f00 */
[--C-:B------:R-:W-:Y:S01]  /*a7a0*/  FFMA.FTZ R31, R213, c[0x0][0x23c], -R0.reuse ;  /* 0x00008f00d51f7a23 */ /* 0x100fe20000010800 */
[----:B------:R-:W-:Y:S01]  /*a7b0*/  MOV R101, R170 ;  /* 0x000000aa00657202 */ /* 0x000fe20000000f00 */
[--C-:B------:R-:W-:Y:S01]  /*a7c0*/  FFMA.FTZ R170, R51, c[0x0][0x23c], -R0.reuse ;  /* 0x00008f0033aa7a23 */ /* 0x100fe20000010800 */
[----:B------:R-:W-:Y:S01]  /*a7d0*/  MOV R72, R171 ;  /* 0x000000ab00487202 */ /* 0x000fe20000000f00 */
[----:B------:R-:W1:Y:S01]  /*a7e0*/  MUFU.EX2 R3, R3 ;  /* 0x0000000300037308 */ /* 0x000e620000000800 */
[----:B------:R-:W-:Y:S01]  /*a7f0*/  MOV R41, R29 ;  /* 0x0000001d00297202 */ /* 0x000fe20000000f00 */
[----:B------:R-:W-:-:S02]  /*a800*/  FFMA.FTZ R29, R54, c[0x0][0x23c], -R0 ;  /* 0x00008f00361d7a23 */ /* 0x000fc40000010800 */
[--C-:B------:R-:W-:Y:S02]  /*a810*/  FFMA.FTZ R171, R53, c[0x0][0x23c], -R0.reuse ;  /* 0x00008f0035ab7a23 */ /* 0x100fe40000010800 */
[--C-:B------:R-:W-:Y:S02]  /*a820*/  FFMA.FTZ R169, R23, c[0x0][0x23c], -R0.reuse ;  /* 0x00008f0017a97a23 */ /* 0x100fe40000010800 */
[----:B------:R-:W-:Y:S02]  /*a830*/  FFMA.FTZ R168, R22, c[0x0][0x23c], -R0 ;  /* 0x00008f0016a87a23 */ /* 0x000fe40000010800 */
[----:B------:R-:W-:-:S04]  /*a840*/  FFMA.FTZ R0, R223, c[0x0][0x23c], -R21 ;  /* 0x00008f00df007a23 */ /* 0x000fc80000010815 */
[----:B------:R-:W2:Y:S01]  /*a850*/  MUFU.EX2 R221, R0 ;  /* 0x0000000000dd7308 */ /* 0x000ea20000000800 */
[--C-:B------:R-:W-:Y:S01]  /*a860*/  FFMA.FTZ R23, R219, c[0x0][0x23c], -R2.reuse ;  /* 0x00008f00db177a23 */ /* 0x100fe20000010802 */
[----:B-1----:R-:W-:Y:S01]  /*a870*/  MOV R219, R3 ;  /* 0x0000000300db7202 */ /* 0x002fe20000000f00 */
[----:B------:R-:W-:Y:S01]  /*a880*/  FFMA.FTZ R3, R212, c[0x0][0x23c], -R2 ;  /* 0x00008f00d4037a23 */ /* 0x000fe20000010802 */
[----:B------:R-:W-:Y:S01]  /*a890*/  MOV R213, R7 ;  /* 0x0000000700d57202 */ /* 0x000fe20000000f00 */
[----:B------:R-:W-:Y:S01]  /*a8a0*/  IMAD.MOV.U32 R218, RZ, RZ, R8 ;  /* 0x000000ffffda7224 */ /* 0x000fe200078e0008 */
[----:B------:R-:W-:Y:S01]  /*a8b0*/  MOV R226, R6 ;  /* 0x0000000600e27202 */ /* 0x000fe20000000f00 */
[----:B------:R-:W-:Y:S01]  /*a8c0*/  FFMA.FTZ R22, R214, c[0x0][0x23c], -R2 ;  /* 0x00008f00d6167a23 */ /* 0x000fe20000010802 */
[----:B------:R-:W-:Y:S01]  /*a8d0*/  MOV R214, R5 ;  /* 0x0000000500d67202 */ /* 0x000fe20000000f00 */
[----:B------:R-:W-:Y:S01]  /*a8e0*/  IMAD.MOV.U32 R212, RZ, RZ, R4 ;  /* 0x000000ffffd47224 */ /* 0x000fe200078e0004 */
[----:B------:R-:W-:-:S02]  /*a8f0*/  F2FP.PACK_AB R8, R216, R173 ;  /* 0x000000add808723e */ /* 0x000fc400000000ff */
[----:B------:R-:W-:Y:S02]  /*a900*/  F2FP.PACK_AB R9, R224, R172 ;  /* 0x000000ace009723e */ /* 0x000fe400000000ff */
[----:B------:R-:W-:Y:S02]  /*a910*/  F2FP.PACK_AB R10, R251, R175 ;  /* 0x000000affb0a723e */ /* 0x000fe400000000ff */
[----:B------:R-:W-:Y:S02]  /*a920*/  F2FP.PACK_AB R11, R220, R226 ;  /* 0x000000e2dc0b723e */ /* 0x000fe400000000ff */
[----:B------:R-:W-:Y:S02]  /*a930*/  F2FP.PACK_AB R4, R212, R213 ;  /* 0x000000d5d404723e */ /* 0x000fe400000000ff */
[----:B------:R-:W-:Y:S02]  /*a940*/  F2FP.PACK_AB R5, R174, R218 ;  /* 0x000000daae05723e */ /* 0x000fe400000000ff */
[----:B------:R-:W-:-:S02]  /*a950*/  F2FP.PACK_AB R6, R215, R214 ;  /* 0x000000d6d706723e */ /* 0x000fc400000000ff */
[----:B--2---:R-:W-:Y:S01]  /*a960*/  F2FP.PACK_AB R7, R221, R219 ;  /* 0x000000dbdd07723e */ /* 0x004fe200000000ff */
[----:B------:R-:W-:Y:S01]  /*a970*/  FFMA.FTZ R43, R43, R17, R19 ;  /* 0x000000112b2b7223 */ /* 0x000fe20000010013 */
[-C--:B----4-:R-:W-:Y:S01]  /*a980*/  HMMA.16816.F32 R148, R8, R12.reuse, R148 ;  /* 0x0000000c0894723c */ /* 0x090fe20000001894 */
[----:B---3--:R-:W-:Y:S02]  /*a990*/  FFMA.FTZ R42, R42, R16, R18 ;  /* 0x000000102a2a7223 */ /* 0x008fe40000010012 */
[----:B------:R-:W1:Y:S05]  /*a9a0*/  LDSM.16.MT88.4 R16, [R229+0xc800] ;  /* 0x00c80000e510783b */ /* 0x000e6a0000004200 */
[C---:B------:R-:W-:Y:S08]  /*a9b0*/  HMMA.16816.F32 R144, R4.reuse, R12, R144 ;  /* 0x0000000c0490723c */ /* 0x040ff00000001890 */
[-C--:B------:R-:W-:Y:S08]  /*a9c0*/  HMMA.16816.F32 R152, R4, R14.reuse, R152 ;  /* 0x0000000e0498723c */ /* 0x080ff00000001898 */
[----:B------:R-:W-:Y:S01]  /*a9d0*/  HMMA.16816.F32 R44, R8, R14, R44 ;  /* 0x0000000e082c723c */ /* 0x000fe2000000182c */
[----:B------:R-:W2:Y:S01]  /*a9e0*/  LDSM.16.MT88.4 R12, [R231+0xc800] ;  /* 0x00c80000e70c783b */ /* 0x000ea20000004200 */
        /* <DEDUP_REMOVED lines=9> */
[--C-:B------:R-:W-:Y:S01]  /*aa80*/  FFMA.FTZ R134, R48, c[0x0][0x23c], -R2.reuse ;  /* 0x00008f0030867a23 */ /* 0x100fe20000010802 */
[----:B------:R-:W-:Y:S01]  /*aa90*/  MOV R25, R136 ;  /* 0x0000008800197202 */ /* 0x000fe20000000f00 */
[--C-:B------:R-:W-:Y:S01]  /*aaa0*/  FFMA.FTZ R0, R55, c[0x0][0x23c], -R2.reuse ;  /* 0x00008f0037007a23 */ /* 0x100fe20000010802 */
[----:B------:R-:W-:Y:S01]  /*aab0*/  MOV R217, R69 ;  /* 0x0000004500d97202 */ /* 0x000fe20000000f00 */
[----:B------:R-:W-:-:S02]  /*aac0*/  FFMA.FTZ R136, R52, c[0x0][0x23c], -R2 ;  /* 0x00008f0034887a23 */ /* 0x000fc40000010802 */
[----:B------:R-:W-:Y:S01]  /*aad0*/  IMAD.MOV.U32 R248, RZ, RZ, R70 ;  /* 0x000000fffff87224 */ /* 0x000fe200078e0046 */
[----:B-1----:R-:W-:Y:S07]  /*aae0*/  HMMA.16816.F32 R72, R8, R16, R208 ;  /* 0x000000100848723c */ /* 0x002fee00000018d0 */
[----:B------:R-:W-:Y:S02]  /*aaf0*/  MOV R210, R215 ;  /* 0x000000d700d27202 */ /* 0x000fe40000000f00 */
[----:B------:R-:W-:Y:S01]  /*ab00*/  MOV R215, R68 ;  /* 0x0000004400d77202 */ /* 0x000fe20000000f00 */
[-C--:B--2---:R-:W-:Y:S07]  /*ab10*/  HMMA.16816.F32 R48, R4, R12.reuse, R180 ;  /* 0x0000000c0430723c */ /* 0x084fee00000018b4 */
[----:B------:R-:W-:Y:S01]  /*ab20*/  MOV R180, R71 ;  /* 0x0000004700b47202 */ /* 0x000fe20000000f00 */
[----:B------:R-:W-:Y:S08]  /*ab30*/  HMMA.16816.F32 R52, R8, R12, R176 ;  /* 0x0000000c0834723c */ /* 0x000ff000000018b0 */
[-C--:B------:R-:W-:Y:S08]  /*ab40*/  HMMA.16816.F32 R184, R4, R14.reuse, R184 ;  /* 0x0000000e04b8723c */ /* 0x080ff000000018b8 */
[----:B------:R-:W-:Y:S01]  /*ab50*/  HMMA.16816.F32 R68, R8, R14, R188 ;  /* 0x0000000e0844723c */ /* 0x000fe200000018bc */
[----:B------:R-:W1:Y:S01]  /*ab60*/  LDSM.16.MT88.4 R12, [R228+0xe800] ;  /* 0x00e80000e40c783b */ /* 0x000e620000004200 */
[----:B------:R-:W-:-:S02]  /*ab70*/  MOV R223, R250 ;  /* 0x000000fa00df7202 */ /* 0x000fc40000000f00 */
[----:B------:R-:W-:-:S03]  /*ab80*/  MOV R181, R80 ;  /* 0x0000005000b57202 */ /* 0x000fc60000000f00 */
[----:B------:R-:W-:Y:S01]  /*ab90*/  IMAD.MOV.U32 R189, RZ, RZ, R77 ;  /* 0x000000ffffbd7224 */ /* 0x000fe200078e004d */
[----:B------:R-:W-:Y:S02]  /*aba0*/  MOV R191, R83 ;  /* 0x0000005300bf7202 */ /* 0x000fe40000000f00 */
[----:B------:R-:W-:Y:S02]  /*abb0*/  MOV R190, R76 ;  /* 0x0000004c00be7202 */ /* 0x000fe40000000f00 */
[----:B------:R-:W-:Y:S02]  /*abc0*/  MOV R250, R78 ;  /* 0x0000004e00fa7202 */ /* 0x000fe40000000f00 */
[----:B------:R-:W-:Y:S02]  /*abd0*/  MOV R188, R79 ;  /* 0x0000004f00bc7202 */ /* 0x000fe40000000f00 */
[----:B------:R-:W-:Y:S02]  /*abe0*/  MOV R183, R102 ;  /* 0x0000006600b77202 */ /* 0x000fe40000000f00 */
[----:B------:R-:W-:-:S02]  /*abf0*/  MOV R177, R24 ;  /* 0x0000001800b17202 */ /* 0x000fc40000000f00 */
[----:B------:R-:W-:Y:S02]  /*ac00*/  MOV R179, R225 ;  /* 0x000000e100b37202 */ /* 0x000fe40000000f00 */
[----:B------:R-:W-:Y:S02]  /*ac10*/  MOV R209, R224 ;  /* 0x000000e000d17202 */ /* 0x000fe40000000f00 */
[----:B------:R-:W-:Y:S02]  /*ac20*/  MOV R211, R220 ;  /* 0x000000dc00d37202 */ /* 0x000fe40000000f00 */
[----:B------:R2:W-:Y:S01]  /*ac30*/  MUFU.EX2 R220, R0 ;  /* 0x0000000000dc7308 */ /* 0x0005e20000000800 */
[----:B------:R-:W-:Y:S01]  /*ac40*/  MOV R182, R103 ;  /* 0x0000006700b67202 */ /* 0x000fe20000000f00 */
[----:B------:R-:W-:Y:S01]  /*ac50*/  IMAD.MOV.U32 R178, RZ, RZ, R27 ;  /* 0x000000ffffb27224 */ /* 0x000fe200078e001b */
[----:B------:R-:W-:Y:S01]  /*ac60*/  MOV R176, R100 ;  /* 0x0000006400b07202 */ /* 0x000fe20000000f00 */
[----:B-1----:R-:W-:Y:S01]  /*ac70*/  HMMA.16816.F32 R76, R4, R12, R156 ;  /* 0x0000000c044c723c */ /* 0x002fe2000000189c */
[----:B--2---:R-:W-:-:S06]  /*ac80*/  FFMA.FTZ R0, R188, c[0x0][0x23c], -R20 ;  /* 0x00008f00bc007a23 */ /* 0x004fcc0000010814 */
[----:B------:R-:W-:Y:S02]  /*ac90*/  MOV R159, R189 ;  /* 0x000000bd009f7202 */ /* 0x000fe40000000f00 */
[----:B------:R-:W-:Y:S02]  /*aca0*/  MOV R189, R191 ;  /* 0x000000bf00bd7202 */ /* 0x000fe40000000f00 */
[----:B------:R-:W-:Y:S02]  /*acb0*/  MOV R191, R181 ;  /* 0x000000b500bf7202 */ /* 0x000fe40000000f00 */
[----:B------:R-:W-:Y:S02]  /*acc0*/  MOV R181, R183 ;  /* 0x000000b700b57202 */ /* 0x000fe40000000f00 */
[----:B------:R-:W-:Y:S01]  /*acd0*/  MOV R183, R177 ;  /* 0x000000b100b77202 */ /* 0x000fe20000000f00 */
[----:B------:R-:W-:Y:S01]  /*ace0*/  IMAD.MOV.U32 R188, RZ, RZ, R190 ;  /* 0x000000ffffbc7224 */ /* 0x000fe200078e00be */
[----:B------:R-:W-:-:S02]  /*acf0*/  MOV R177, R179 ;  /* 0x000000b300b17202 */ /* 0x000fc40000000f00 */
[----:B------:R-:W-:Y:S02]  /*ad00*/  MOV R179, R209 ;  /* 0x000000d100b37202 */ /* 0x000fe40000000f00 */
[----:B------:R-:W-:Y:S02]  /*ad10*/  MOV R209, R211 ;  /* 0x000000d300d17202 */ /* 0x000fe40000000f00 */
[----:B------:R-:W-:Y:S02]  /*ad20*/  MOV R211, R249 ;  /* 0x000000f900d37202 */ /* 0x000fe40000000f00 */
[----:B------:R-:W-:Y:S01]  /*ad30*/  MOV R190, R180 ;  /* 0x000000b400be7202 */ /* 0x000fe20000000f00 */
[----:B------:R1:W-:Y:S01]  /*ad40*/  MUFU.EX2 R249, R0 ;  /* 0x0000000000f97308 */ /* 0x0003e20000000800 */
[----:B------:R-:W-:Y:S01]  /*ad50*/  IMAD.MOV.U32 R180, RZ, RZ, R182 ;  /* 0x000000ffffb47224 */ /* 0x000fe200078e00b6 */
[----:B------:R-:W-:Y:S01]  /*ad60*/  MOV R182, R176 ;  /* 0x000000b000b67202 */ /* 0x000fe20000000f00 */
[----:B------:R-:W-:-:S02]  /*ad70*/  IMAD.MOV.U32 R208, RZ, RZ, R216 ;  /* 0x000000ffffd07224 */ /* 0x000fc400078e00d8 */
[----:B------:R-:W-:-:S03]  /*ad80*/  IMAD.MOV.U32 R176, RZ, RZ, R178 ;  /* 0x000000ffffb07224 */ /* 0x000fc600078e00b2 */
[----:B------:R-:W-:Y:S01]  /*ad90*/  MOV R178, R208 ;  /* 0x000000d000b27202 */ /* 0x000fe20000000f00 */
[----:B-1----:R-:W-:Y:S01]  /*ada0*/  FFMA.FTZ R0, R159, c[0x0][0x23c], -R20 ;  /* 0x00008f009f007a23 */ /* 0x002fe20000010814 */
[----:B------:R-:W-:Y:S02]  /*adb0*/  MOV R159, R188 ;  /* 0x000000bc009f7202 */ /* 0x000fe40000000f00 */
[----:B------:R-:W-:Y:S02]  /*adc0*/  MOV R188, R189 ;  /* 0x000000bd00bc7202 */ /* 0x000fe40000000f00 */
[----:B------:R-:W-:Y:S01]  /*add0*/  MOV R189, R190 ;  /* 0x000000be00bd7202 */ /* 0x000fe20000000f00 */
[----:B------:R-:W-:Y:S01]  /*ade0*/  IMAD.MOV.U32 R190, RZ, RZ, R191 ;  /* 0x000000ffffbe7224 */ /* 0x000fe200078e00bf */
[----:B------:R-:W-:Y:S02]  /*adf0*/  MOV R191, R180 ;  /* 0x000000b400bf7202 */ /* 0x000fe40000000f00 */
[----:B------:R-:W-:Y:S01]  /*ae00*/  MOV R180, R181 ;  /* 0x000000b500b47202 */ /* 0x000fe20000000f00 */
[----:B------:R-:W-:Y:S01]  /*ae10*/  IMAD.MOV.U32 R208, RZ, RZ, R210 ;  /* 0x000000ffffd07224 */ /* 0x000fe200078e00d2 */
[----:B------:R-:W-:Y:S01]  /*ae20*/  MOV R181, R182 ;  /* 0x000000b600b57202 */ /* 0x000fe20000000f00 */
[----:B------:R-:W-:Y:S01]  /*ae30*/  IMAD.MOV.U32 R182, RZ, RZ, R183 ;  /* 0x000000ffffb67224 */ /* 0x000fe200078e00b7 */
[----:B------:R-:W-:-:S02]  /*ae40*/  MOV R183, R176 ;  /* 0x000000b000b77202 */ /* 0x000fc40000000f00 */
[----:B------:R-:W-:Y:S02]  /*ae50*/  MOV R176, R177 ;  /* 0x000000b100b07202 */ /* 0x000fe40000000f00 */
[----:B------:R-:W-:Y:S01]  /*ae60*/  MOV R210, R251 ;  /* 0x000000fb00d27202 */ /* 0x000fe20000000f00 */
[----:B------:R-:W-:Y:S01]  /*ae70*/  IMAD.MOV.U32 R251, RZ, RZ, R235 ;  /* 0x000000fffffb7224 */ /* 0x000fe200078e00eb */
[----:B------:R-:W-:Y:S01]  /*ae80*/  MOV R177, R178 ;  /* 0x000000b200b17202 */ /* 0x000fe20000000f00 */
[----:B------:R-:W-:Y:S01]  /*ae90*/  IMAD.MOV.U32 R178, RZ, RZ, R179 ;  /* 0x000000ffffb27224 */ /* 0x000fe200078e00b3 */
[----:B------:R-:W-:Y:S01]  /*aea0*/  MOV R179, R208 ;  /* 0x000000d000b37202 */ /* 0x000fe20000000f00 */
[----:B------:R1:W5:Y:S01]  /*aeb0*/  LDL.LU R235, [R1+0x68] ;  /* 0x0000680001eb7983 */ /* 0x0003620000300800 */
[----:B------:R-:W-:Y:S02]  /*aec0*/  MOV R208, R209 ;  /* 0x000000d100d07202 */ /* 0x000fe40000000f00 */
[----:B------:R-:W-:Y:S01]  /*aed0*/  MOV R209, R210 ;  /* 0x000000d200d17202 */ /* 0x000fe20000000f00 */
[----:B------:R-:W-:Y:S01]  /*aee0*/  IMAD.MOV.U32 R210, RZ, RZ, R211 ;  /* 0x000000ffffd27224 */ /* 0x000fe200078e00d3 */
[----:B------:R-:W-:-:S02]  /*aef0*/  MOV R211, R251 ;  /* 0x000000fb00d37202 */ /* 0x000fc40000000f00 */
[----:B------:R-:W-:Y:S02]  /*af00*/  MOV R251, R250 ;  /* 0x000000fa00fb7202 */ /* 0x000fe40000000f00 */
[----:B------:R2:W-:Y:S02]  /*af10*/  MUFU.EX2 R250, R0 ;  /* 0x0000000000fa7308 */ /* 0x0005e40000000800 */
[----:B--2---:R-:W-:Y:S01]  /*af20*/  FFMA.FTZ R0, R159, c[0x0][0x23c], -R20 ;  /* 0x00008f009f007a23 */ /* 0x004fe20000010814 */
[----:B------:R-:W-:Y:S01]  /*af30*/  MOV R159, R188 ;  /* 0x000000bc009f7202 */ /* 0x000fe20000000f00 */
[----:B------:R-:W-:Y:S01]  /*af40*/  IMAD.MOV.U32 R188, RZ, RZ, R189 ;  /* 0x000000ffffbc7224 */ /* 0x000fe200078e00bd */
[----:B------:R-:W-:Y:S02]  /*af50*/  MOV R189, R190 ;  /* 0x000000be00bd7202 */ /* 0x000fe40000000f00 */
[----:B------:R-:W-:Y:S02]  /*af60*/  MOV R190, R191 ;  /* 0x000000bf00be7202 */ /* 0x000fe40000000f00 */
[----:B------:R-:W-:Y:S01]  /*af70*/  MOV R191, R180 ;  /* 0x000000b400bf7202 */ /* 0x000fe20000000f00 */
[----:B------:R-:W-:Y:S01]  /*af80*/  IMAD.MOV.U32 R180, RZ, RZ, R181 ;  /* 0x000000ffffb47224 */ /* 0x000fe200078e00b5 */
[----:B------:R-:W-:-:S02]  /*af90*/  MOV R181, R182 ;  /* 0x000000b600b57202 */ /* 0x000fc40000000f00 */
[----:B------:R-:W-:Y:S02]  /*afa0*/  MOV R182, R183 ;  /* 0x000000b700b67202 */ /* 0x000fe40000000f00 */
        /* <DEDUP_REMOVED lines=9> */
[----:B------:R-:W-:Y:S02]  /*b040*/  IMAD.MOV.U32 R219, RZ, RZ, R251 ;  /* 0x000000ffffdb7224 */ /* 0x000fe400078e00fb */
[----:B------:R2:W-:Y:S02]  /*b050*/  MUFU.EX2 R251, R0 ;  /* 0x0000000000fb7308 */ /* 0x0005e40000000800 */
[----:B--2---:R-:W-:Y:S01]  /*b060*/  FFMA.FTZ R0, R159, c[0x0][0x23c], -R20 ;  /* 0x00008f009f007a23 */ /* 0x004fe20000010814 */
[----:B------:R-:W-:Y:S02]  /*b070*/  MOV R159, R188 ;  /* 0x000000bc009f7202 */ /* 0x000fe40000000f00 */
[----:B------:R-:W2:Y:S01]  /*b080*/  LDL.LU R188, [R1+0x24] ;  /* 0x0000240001bc7983 */ /* 0x000ea20000300800 */
[----:B------:R-:W-:Y:S01]  /*b090*/  IMAD.MOV.U32 R225, RZ, RZ, R81 ;  /* 0x000000ffffe17224 */ /* 0x000fe200078e0051 */
[----:B------:R-:W-:-:S02]  /*b0a0*/  MOV R216, R82 ;  /* 0x0000005200d87202 */ /* 0x000fc40000000f00 */
[-C--:B------:R-:W-:Y:S08]  /*b0b0*/  HMMA.16816.F32 R80, R4, R14.reuse, R140 ;  /* 0x0000000e0450723c */ /* 0x080ff0000000188c */
[----:B------:R-:W-:Y:S08]  /*b0c0*/  HMMA.16816.F32 R140, R8, R14, R36 ;  /* 0x0000000e088c723c */ /* 0x000ff00000001824 */
[C---:B------:R-:W-:Y:S08]  /*b0d0*/  HMMA.16816.F32 R64, R4.reuse, R16, R64 ;  /* 0x000000100440723c */ /* 0x040ff00000001840 */
[-C--:B------:R-:W-:Y:S08]  /*b0e0*/  HMMA.16816.F32 R60, R4, R18.reuse, R60 ;  /* 0x00000012043c723c */ /* 0x080ff0000000183c */
[----:B------:R-:W-:Y:S01]  /*b0f0*/  HMMA.16816.F32 R56, R8, R18, R56 ;  /* 0x000000120838723c */ /* 0x000fe20000001838 */
[----:B------:R-:W3:Y:S01]  /*b100*/  LDSM.16.MT88.4 R16, [R230+0xc800] ;  /* 0x00c80000e610783b */ /* 0x000ee20000004200 */
[----:B------:R-:W-:-:S02]  /*b110*/  MOV R222, R26 ;  /* 0x0000001a00de7202 */ /* 0x000fc40000000f00 */
[----:B------:R-:W-:Y:S02]  /*b120*/  MOV R227, R25 ;  /* 0x0000001900e37202 */ /* 0x000fe40000000f00 */
[----:B------:R-:W4:Y:S02]  /*b130*/  LDSM.16.MT88.4 R24, [R229+0xe800] ;  /* 0x00e80000e518783b */ /* 0x000f240000004200 */
[----:B------:R-:W-:Y:S02]  /*b140*/  HMMA.16816.F32 R160, R8, R12, R160 ;  /* 0x0000000c08a0723c */ /* 0x000fe400000018a0 */
[----:B------:R-:W1:Y:S01]  /*b150*/  LDSM.16.MT88.4 R12, [R230+0xe800] ;  /* 0x00e80000e60c783b */ /* 0x000e620000004200 */
[----:B--2---:R-:W-:Y:S01]  /*b160*/  FFMA.FTZ R39, R188, R28, R33 ;  /* 0x0000001cbc277223 */ /* 0x004fe20000010021 */
[----:B------:R-:W-:Y:S02]  /*b170*/  MOV R188, R189 ;  /* 0x000000bd00bc7202 */ /* 0x000fe40000000f00 */
[----:B------:R-:W-:Y:S01]  /*b180*/  MOV R189, R190 ;  /* 0x000000be00bd7202 */ /* 0x000fe20000000f00 */
[----:B------:R-:W-:Y:S01]  /*b190*/  IMAD.MOV.U32 R190, RZ, RZ, R191 ;  /* 0x000000ffffbe7224 */ /* 0x000fe200078e00bf */
[----:B------:R-:W-:-:S02]  /*b1a0*/  MOV R191, R180 ;  /* 0x000000b400bf7202 */ /* 0x000fc40000000f00 */
[----:B------:R-:W-:Y:S01]  /*b1b0*/  MOV R180, R182 ;  /* 0x000000b600b47202 */ /* 0x000fe20000000f00 */
[----:B------:R-:W-:Y:S01]  /*b1c0*/  IMAD.MOV.U32 R182, RZ, RZ, R176 ;  /* 0x000000ffffb67224 */ /* 0x000fe200078e00b0 */
[----:B------:R-:W-:Y:S01]  /*b1d0*/  MOV R176, R178 ;  /* 0x000000b200b07202 */ /* 0x000fe20000000f00 */
[----:B------:R-:W-:Y:S01]  /*b1e0*/  IMAD.MOV.U32 R178, RZ, RZ, R208 ;  /* 0x000000ffffb27224 */ /* 0x000fe200078e00d0 */
[----:B------:R-:W-:Y:S01]  /*b1f0*/  MOV R208, R210 ;  /* 0x000000d200d07202 */ /* 0x000fe20000000f00 */
[----:B------:R-:W-:Y:S02]  /*b200*/  IMAD.MOV.U32 R210, RZ, RZ, R219 ;  /* 0x000000ffffd27224 */ /* 0x000fe400078e00db */
[----:B------:R-:W2:Y:S01]  /*b210*/  LDL.LU R219, [R1+0x28] ;  /* 0x0000280001db7983 */ /* 0x000ea20000300800 */
[-C--:B---3--:R-:W-:Y:S08]  /*b220*/  HMMA.16816.F32 R192, R8, R16.reuse, R192 ;  /* 0x0000001008c0723c */ /* 0x088ff000000018c0 */
[C---:B------:R-:W-:Y:S08]  /*b230*/  HMMA.16816.F32 R196, R4.reuse, R16, R196 ;  /* 0x0000001004c4723c */ /* 0x040ff000000018c4 */
[-C--:B------:R-:W-:Y:S08]  /*b240*/  HMMA.16816.F32 R200, R4, R18.reuse, R200 ;  /* 0x0000001204c8723c */ /* 0x080ff000000018c8 */
[----:B------:R-:W-:Y:S01]  /*b250*/  HMMA.16816.F32 R204, R8, R18, R204 ;  /* 0x0000001208cc723c */ /* 0x000fe200000018cc */
[----:B------:R-:W3:Y:S01]  /*b260*/  LDSM.16.MT88.4 R16, [R231+0xe800] ;  /* 0x00e80000e710783b */ /* 0x000ee20000004200 */
[----:B------:R-:W-:-:S02]  /*b270*/  IMAD.MOV.U32 R2, RZ, RZ, R101 ;  /* 0x000000ffff027224 */ /* 0x000fc400078e0065 */
[----:B------:R-:W-:Y:S01]  /*b280*/  FFMA.FTZ R33, R181, c[0x0][0x23c], -R20 ;  /* 0x00008f00b5217a23 */ /* 0x000fe20000010814 */
[----:B------:R-:W-:-:S03]  /*b290*/  MOV R181, R183 ;  /* 0x000000b700b57202 */ /* 0x000fc60000000f00 */
[----:B----4-:R-:W-:Y:S01]  /*b2a0*/  HMMA.16816.F32 R88, R4, R24, R88 ;  /* 0x000000180458723c */ /* 0x010fe20000001858 */
[----:B------:R-:W-:Y:S01]  /*b2b0*/  MOV R183, R177 ;  /* 0x000000b100b77202 */ /* 0x000fe20000000f00 */
[----:B------:R4:W-:Y:S01]  /*b2c0*/  MUFU.EX2 R156, R0 ;  /* 0x00000000009c7308 */ /* 0x0009e20000000800 */
[----:B------:R-:W-:Y:S01]  /*b2d0*/  MOV R177, R179 ;  /* 0x000000b300b17202 */ /* 0x000fe20000000f00 */
[----:B------:R-:W-:-:S04]  /*b2e0*/  FFMA.FTZ R36, R180, c[0x0][0x23c], -R21 ;  /* 0x00008f00b4247a23 */ /* 0x000fc80000010815 */
[----:B------:R-:W-:Y:S01]  /*b2f0*/  HMMA.16816.F32 R92, R4, R26, R92 ;  /* 0x0000001a045c723c */ /* 0x000fe2000000185c */
[----:B------:R-:W-:Y:S02]  /*b300*/  MOV R179, R209 ;  /* 0x000000d100b37202 */ /* 0x000fe40000000f00 */
[----:B------:R-:W-:-:S05]  /*b310*/  MOV R209, R211 ;  /* 0x000000d300d17202 */ /* 0x000fca0000000f00 */
[----:B-1----:R-:W-:Y:S01]  /*b320*/  HMMA.16816.F32 R120, R4, R12, R120 ;  /* 0x0000000c0478723c */ /* 0x002fe20000001878 */
[----:B------:R-:W-:Y:S01]  /*b330*/  MOV R180, R181 ;  /* 0x000000b500b47202 */ /* 0x000fe20000000f00 */
[----:B----4-:R-:W-:-:S06]  /*b340*/  FFMA.FTZ R0, R159, c[0x0][0x23c], -R21 ;  /* 0x00008f009f007a23 */ /* 0x010fcc0000010815 */
[----:B------:R-:W-:Y:S01]  /*b350*/  HMMA.16816.F32 R124, R4, R14, R124 ;  /* 0x0000000e047c723c */ /* 0x000fe2000000187c */
[----:B------:R-:W-:-:S07]  /*b360*/  MOV R211, R226 ;  /* 0x000000e200d37202 */ /* 0x000fce0000000f00 */
[C---:B---3--:R-:W-:Y:S08]  /*b370*/  HMMA.16816.F32 R104, R4.reuse, R16, R104 ;  /* 0x000000100468723c */ /* 0x048ff00000001868 */
[----:B------:R-:W-:Y:S08]  /*b380*/  HMMA.16816.F32 R108, R4, R18, R108 ;  /* 0x00000012046c723c */ /* 0x000ff0000000186c */
[C---:B------:R-:W-:Y:S08]  /*b390*/  HMMA.16816.F32 R84, R8.reuse, R16, R84 ;  /* 0x000000100854723c */ /* 0x040ff00000001854 */
[----:B------:R-:W-:Y:S01]  /*b3a0*/  HMMA.16816.F32 R112, R8, R18, R112 ;  /* 0x000000120870723c */ /* 0x000fe20000001870 */
[----:B------:R-:W1:Y:S01]  /*b3b0*/  LDSM.16.MT88.4 R16, [R229+0xd000] ;  /* 0x00d00000e510783b */ /* 0x000e620000004200 */
[----:B------:R-:W-:-:S06]  /*b3c0*/  IMAD.MOV.U32 R181, RZ, RZ, R182 ;  /* 0x000000ffffb57224 */ /* 0x000fcc00078e00b6 */
[----:B------:R-:W-:Y:S01]  /*b3d0*/  HMMA.16816.F32 R100, R8, R24, R164 ;  /* 0x000000180864723c */ /* 0x000fe200000018a4 */
[----:B------:R-:W-:-:S07]  /*b3e0*/  MOV R226, R248 ;  /* 0x000000f800e27202 */ /* 0x000fce0000000f00 */
[C---:B------:R-:W-:Y:S01]  /*b3f0*/  HMMA.16816.F32 R96, R8.reuse, R26, R96 ;  /* 0x0000001a0860723c */ /* 0x040fe20000001860 */
[----:B------:R-:W3:Y:S07]  /*b400*/  LDSM.16.MT88.4 R24, [R228+0xd000] ;  /* 0x00d00000e418783b */ /* 0x000eee0000004200 */
[----:B------:R-:W-:Y:S01]  /*b410*/  HMMA.16816.F32 R116, R8, R12, R116 ;  /* 0x0000000c0874723c */ /* 0x000fe20000001874 */
[----:B------:R-:W-:-:S07]  /*b420*/  MOV R182, R183 ;  /* 0x000000b700b67202 */ /* 0x000fce0000000f00 */
[----:B------:R-:W-:Y:S01]  /*b430*/  HMMA.16816.F32 R128, R8, R14, R128 ;  /* 0x0000000e0880723c */ /* 0x000fe20000001880 */
[----:B------:R-:W4:Y:S01]  /*b440*/  LDSM.16.MT88.4 R12, [R231+0xd000] ;  /* 0x00d00000e70c783b */ /* 0x000f220000004200 */
[----:B------:R1:W-:Y:S01]  /*b450*/  MUFU.EX2 R248, R0 ;  /* 0x0000000000f87308 */ /* 0x0003e20000000800 */
[----:B------:R-:W-:Y:S02]  /*b460*/  MOV R183, R176 ;  /* 0x000000b000b77202 */ /* 0x000fe40000000f00 */
[----:B------:R-:W-:Y:S01]  /*b470*/  MOV R176, R177 ;  /* 0x000000b100b07202 */ /* 0x000fe20000000f00 */
[----:B------:R-:W-:Y:S01]  /*b480*/  IMAD.MOV.U32 R177, RZ, RZ, R178 ;  /* 0x000000ffffb17224 */ /* 0x000fe200078e00b2 */
[----:B------:R-:W-:Y:S01]  /*b490*/  MOV R178, R179 ;  /* 0x000000b300b27202 */ /* 0x000fe20000000f00 */
[--C-:B------:R-:W-:Y:S01]  /*b4a0*/  FFMA.FTZ R37, R227, c[0x0][0x23c], -R21.reuse ;  /* 0x00008f00e3257a23 */ /* 0x100fe20000010815 */
[----:B------:R-:W-:Y:S01]  /*b4b0*/  MOV R179, R208 ;  /* 0x000000d000b37202 */ /* 0x000fe20000000f00 */
[----:B------:R-:W-:Y:S01]  /*b4c0*/  MUFU.EX2 R30, R30 ;  /* 0x0000001e001e7308 */ /* 0x000fe20000000800 */
[----:B------:R-:W-:Y:S01]  /*b4d0*/  MOV R208, R209 ;  /* 0x000000d100d07202 */ /* 0x000fe20000000f00 */
[----:B------:R-:W-:-:S02]  /*b4e0*/  FFMA.FTZ R2, R2, c[0x0][0x23c], -R21 ;  /* 0x00008f0002027a23 */ /* 0x000fc40000010815 */
[----:B-1----:R-:W-:-:S04]  /*b4f0*/  FFMA.FTZ R0, R190, c[0x0][0x23c], -R21 ;  /* 0x00008f00be007a23 */ /* 0x002fc80000010815 */
[----:B------:R1:W-:Y:S01]  /*b500*/  MUFU.EX2 R157, R3 ;  /* 0x00000003009d7308 */ /* 0x0003e20000000800 */
[----:B------:R-:W-:Y:S01]  /*b510*/  IMAD.MOV.U32 R209, RZ, RZ, R210 ;  /* 0x000000ffffd17224 */ /* 0x000fe200078e00d2 */
[----:B------:R-:W-:Y:S02]  /*b520*/  MOV R210, R211 ;  /* 0x000000d300d27202 */ /* 0x000fe40000000f00 */
[----:B------:R-:W-:-:S04]  /*b530*/  MOV R211, R214 ;  /* 0x000000d600d37202 */ /* 0x000fc80000000f00 */
[----:B------:R-:W-:Y:S01]  /*b540*/  MUFU.EX2 R227, R0 ;  /* 0x0000000000e37308 */ /* 0x000fe20000000800 */
[----:B------:R-:W-:Y:S01]  /*b550*/  MOV R214, R226 ;  /* 0x000000e200d67202 */ /* 0x000fe20000000f00 */
[----:B-1----:R-:W-:-:S06]  /*b560*/  FFMA.FTZ R3, R191, c[0x0][0x23c], -R21 ;  /* 0x00008f00bf037a23 */ /* 0x002fcc0000010815 */
[----:B------:R-:W-:Y:S01]  /*b570*/  MUFU.EX2 R166, R32 ;  /* 0x0000002000a67308 */ /* 0x000fe20000000800 */
[----:B------:R-:W-:-:S07]  /*b580*/  IMAD.MOV.U32 R159, RZ, RZ, R180 ;  /* 0x000000ffff9f7224 */ /* 0x000fce00078e00b4 */
[----:B------:R-:W1:Y:S08]  /*b590*/  MUFU.EX2 R165, R31 ;  /* 0x0000001f00a57308 */ /* 0x000e700000000800 */
[----:B------:R-:W-:Y:S08]  /*b5a0*/  MUFU.EX2 R224, R29 ;  /* 0x0000001d00e07308 */ /* 0x000ff00000000800 */
[----:B------:R-:W-:Y:S08]  /*b5b0*/  MUFU.EX2 R252, R23 ;  /* 0x0000001700fc7308 */ /* 0x000ff00000000800 */
[----:B------:R-:W1:Y:S01]  /*b5c0*/  MUFU.EX2 R164, R22 ;  /* 0x0000001600a47308 */ /* 0x000e620000000800 */
[----:B------:R-:W-:-:S07]  /*b5d0*/  MOV R180, R181 ;  /* 0x000000b500b47202 */ /* 0x000fce0000000f00 */
[----:B------:R3:W-:Y:S01]  /*b5e0*/  MUFU.EX2 R226, R3 ;  /* 0x0000000300e27308 */ /* 0x0007e20000000800 */
[----:B------:R-:W-:Y:S02]  /*b5f0*/  MOV R181, R182 ;  /* 0x000000b600b57202 */ /* 0x000fe40000000f00 */
[----:B------:R-:W-:Y:S01]  /*b600*/  MOV R182, R183 ;  /* 0x000000b700b67202 */ /* 0x000fe20000000f00 */
[----:B------:R-:W-:Y:S01]  /*b610*/  IMAD.MOV.U32 R183, RZ, RZ, R176 ;  /* 0x000000ffffb77224 */ /* 0x000fe200078e00b0 */
[----:B------:R-:W-:Y:S02]  /*b620*/  MOV R176, R177 ;  /* 0x000000b100b07202 */ /* 0x000fe40000000f00 */
[----:B------:R-:W-:Y:S02]  /*b630*/  MOV R177, R178 ;  /* 0x000000b200b17202 */ /* 0x000fe40000000f00 */
[----:B------:R-:W-:Y:S01]  /*b640*/  MOV R178, R179 ;  /* 0x000000b300b27202 */ /* 0x000fe20000000f00 */
[----:B------:R-:W-:Y:S01]  /*b650*/  IMAD.MOV.U32 R179, RZ, RZ, R208 ;  /* 0x000000ffffb37224 */ /* 0x000fe200078e00d0 */
[----:B-1----:R-:W-:-:S02]  /*b660*/  F2FP.PACK_AB R8, R165, R166 ;  /* 0x000000a6a508723e */ /* 0x002fc400000000ff */
[----:B------:R-:W-:Y:S02]  /*b670*/  F2FP.PACK_AB R9, R164, R252 ;  /* 0x000000fca409723e */ /* 0x000fe400000000ff */
[----:B------:R-:W-:Y:S02]  /*b680*/  F2FP.PACK_AB R11, R220, R157 ;  /* 0x0000009ddc0b723e */ /* 0x000fe400000000ff */
[----:B------:R-:W-:Y:S02]  /*b690*/  MOV R208, R209 ;  /* 0x000000d100d07202 */ /* 0x000fe40000000f00 */
[----:B------:R-:W-:Y:S02]  /*b6a0*/  MOV R209, R210 ;  /* 0x000000d200d17202 */ /* 0x000fe40000000f00 */
[----:B------:R-:W-:Y:S01]  /*b6b0*/  MOV R210, R211 ;  /* 0x000000d300d27202 */ /* 0x000fe20000000f00 */
[----:B------:R-:W-:Y:S01]  /*b6c0*/  IMAD.MOV.U32 R211, RZ, RZ, R212 ;  /* 0x000000ffffd37224 */ /* 0x000fe200078e00d4 */
[----:B------:R-:W-:-:S02]  /*b6d0*/  F2FP.PACK_AB R4, R250, R249 ;  /* 0x000000f9fa04723e */ /* 0x000fc400000000ff */
[----:B------:R-:W-:Y:S02]  /*b6e0*/  F2FP.PACK_AB R5, R227, R248 ;  /* 0x000000f8e305723e */ /* 0x000fe400000000ff */
[----:B------:R-:W-:Y:S01]  /*b6f0*/  F2FP.PACK_AB R6, R156, R251 ;  /* 0x000000fb9c06723e */ /* 0x000fe200000000ff */
[--C-:B------:R-:W-:Y:S01]  /*b700*/  FFMA.FTZ R32, R188, c[0x0][0x23c], -R20.reuse ;  /* 0x00008f00bc207a23 */ /* 0x100fe20000010814 */
[----:B------:R-:W-:Y:S01]  /*b710*/  MOV R31, R216 ;  /* 0x000000d8001f7202 */ /* 0x000fe20000000f00 */
[----:B------:R-:W-:Y:S01]  /*b720*/  FFMA.FTZ R38, R189, c[0x0][0x23c], -R20 ;  /* 0x00008f00bd267a23 */ /* 0x000fe20000010814 */
[----:B------:R-:W-:Y:S02]  /*b730*/  MOV R158, R214 ;  /* 0x000000d6009e7202 */ /* 0x000fe40000000f00 */
[----:B---3--:R-:W-:Y:S02]  /*b740*/  MOV R3, R213 ;  /* 0x000000d500037202 */ /* 0x008fe40000000f00 */
[----:B------:R-:W-:-:S02]  /*b750*/  MOV R188, R181 ;  /* 0x000000b500bc7202 */ /* 0x000fc40000000f00 */
[----:B------:R-:W-:Y:S02]  /*b760*/  MOV R189, R182 ;  /* 0x000000b600bd7202 */ /* 0x000fe40000000f00 */
[----:B------:R-:W-:Y:S01]  /*b770*/  MOV R190, R183 ;  /* 0x000000b700be7202 */ /* 0x000fe20000000f00 */
[----:B------:R-:W-:Y:S01]  /*b780*/  FFMA.FTZ R34, R34, c[0x0][0x23c], -R20 ;  /* 0x00008f0022227a23 */ /* 0x000fe20000010814 */
[----:B------:R-:W-:Y:S01]  /*b790*/  MOV R183, R209 ;  /* 0x000000d100b77202 */ /* 0x000fe20000000f00 */
[--C-:B------:R-:W-:Y:S01]  /*b7a0*/  FFMA.FTZ R35, R35, c[0x0][0x23c], -R21.reuse ;  /* 0x00008f0023237a23 */ /* 0x100fe20000010815 */
[----:B------:R-:W-:Y:S01]  /*b7b0*/  MOV R182, R210 ;  /* 0x000000d200b67202 */ /* 0x000fe20000000f00 */
[----:B------:R-:W-:Y:S01]  /*b7c0*/  FFMA.FTZ R41, R41, c[0x0][0x23c], -R21 ;  /* 0x00008f0029297a23 */ /* 0x000fe20000010815 */
[----:B------:R-:W-:Y:S01]  /*b7d0*/  MOV R181, R211 ;  /* 0x000000d300b57202 */ /* 0x000fe20000000f00 */
[----:B------:R-:W-:Y:S01]  /*b7e0*/  IMAD.MOV.U32 R191, RZ, RZ, R176 ;  /* 0x000000ffffbf7224 */ /* 0x000fe200078e00b0 */
[----:B------:R-:W-:Y:S01]  /*b7f0*/  LDSM.16.MT88.4 R20, [R228+0xf000] ;  /* 0x00f00000e414783b */ /* 0x000fe20000004200 */
[----:B--2---:R-:W-:-:S02]  /*b800*/  FFMA.FTZ R0, R219, R40, R234 ;  /* 0x00000028db007223 */ /* 0x004fc400000100ea */
[----:B------:R-:W-:Y:S01]  /*b810*/  IMAD.MOV.U32 R219, RZ, RZ, R217 ;  /* 0x000000ffffdb7224 */ /* 0x000fe200078e00d9 */
[----:B------:R-:W-:Y:S01]  /*b820*/  MOV R217, R215 ;  /* 0x000000d700d97202 */ /* 0x000fe20000000f00 */
[----:B------:R-:W-:Y:S01]  /*b830*/  FADD.FTZ R42, R232, R42 ;  /* 0x0000002ae82a7221 */ /* 0x000fe20000010000 */
[----:B------:R-:W-:Y:S01]  /*b840*/  MOV R215, R225 ;  /* 0x000000e100d77202 */ /* 0x000fe20000000f00 */
[----:B------:R-:W-:Y:S01]  /*b850*/  MUFU.EX2 R139, R139 ;  /* 0x0000008b008b7308 */ /* 0x000fe20000000800 */
[----:B------:R-:W-:Y:S01]  /*b860*/  MOV R40, R30 ;  /* 0x0000001e00287202 */ /* 0x000fe20000000f00 */
[----:B------:R1:W5:Y:S06]  /*b870*/  LDL.LU R234, [R1+0x64] ;  /* 0x0000640001ea7983 */ /* 0x00036c0000300800 */
[----:B------:R-:W2:Y:S01]  /*b880*/  MUFU.EX2 R225, R2 ;  /* 0x0000000200e17308 */ /* 0x000ea20000000800 */
[----:B------:R-:W-:-:S02]  /*b890*/  F2FP.PACK_AB R10, R224, R40 ;  /* 0x00000028e00a723e */ /* 0x000fc400000000ff */
[----:B------:R-:W-:Y:S02]  /*b8a0*/  MOV R29, R217 ;  /* 0x000000d9001d7202 */ /* 0x000fe40000000f00 */
[----:B------:R-:W-:-:S03]  /*b8b0*/  MOV R30, R215 ;  /* 0x000000d7001e7202 */ /* 0x000fc60000000f00 */
[----:B------:R-:W-:Y:S01]  /*b8c0*/  HMMA.16816.F32 R212, R8, R18, R56 ;  /* 0x0000001208d4723c */ /* 0x000fe20000001838 */
[----:B------:R-:W-:Y:S02]  /*b8d0*/  MOV R167, R219 ;  /* 0x000000db00a77202 */ /* 0x000fe40000000f00 */
[----:B--2---:R-:W-:Y:S01]  /*b8e0*/  F2FP.PACK_AB R7, R226, R225 ;  /* 0x000000e1e207723e */ /* 0x004fe200000000ff */
[----:B------:R-:W-:-:S04]  /*b8f0*/  FADD.FTZ R2, R233, R43 ;  /* 0x0000002be9027221 */ /* 0x000fc80000010000 */
[-C--:B------:R-:W-:Y:S01]  /*b900*/  HMMA.16816.F32 R148, R8, R24.reuse, R148 ;  /* 0x000000180894723c */ /* 0x080fe20000001894 */
[----:B------:R-:W-:Y:S01]  /*b910*/  IMAD.MOV.U32 R59, RZ, RZ, R180 ;  /* 0x000000ffff3b7224 */ /* 0x000fe200078e00b4 */
[----:B------:R-:W-:Y:S01]  /*b920*/  MOV R56, R177 ;  /* 0x000000b100387202 */ /* 0x000fe20000000f00 */
[----:B------:R-:W-:Y:S01]  /*b930*/  IMAD.MOV.U32 R58, RZ, RZ, R208 ;  /* 0x000000ffff3a7224 */ /* 0x000fe200078e00d0 */
[----:B------:R-:W-:Y:S01]  /*b940*/  MOV R57, R178 ;  /* 0x000000b200397202 */ /* 0x000fe20000000f00 */
[----:B------:R-:W-:Y:S01]  /*b950*/  IMAD.MOV.U32 R43, RZ, RZ, R218 ;  /* 0x000000ffff2b7224 */ /* 0x000fe200078e00da */
[----:B------:R-:W-:Y:S01]  /*b960*/  MOV R180, R179 ;  /* 0x000000b300b47202 */ /* 0x000fe20000000f00 */
[----:B------:R-:W-:Y:S01]  /*b970*/  MUFU.EX2 R34, R34 ;  /* 0x0000002200227308 */ /* 0x000fe20000000800 */
[C---:B------:R-:W-:Y:S01]  /*b980*/  HMMA.16816.F32 R144, R4.reuse, R24, R144 ;  /* 0x000000180490723c */ /* 0x040fe20000001890 */
[----:B------:R1:W5:Y:S04]  /*b990*/  LDL.LU R233, [R1+0x60] ;  /* 0x0000600001e97983 */ /* 0x0003680000300800 */
[----:B------:R1:W5:Y:S03]  /*b9a0*/  LDL.LU R232, [R1+0x5c] ;  /* 0x00005c0001e87983 */ /* 0x0003660000300800 */
[-C--:B------:R-:W-:Y:S08]  /*b9b0*/  HMMA.16816.F32 R152, R4, R26.reuse, R152 ;  /* 0x0000001a0498723c */ /* 0x080ff00000001898 */
[C---:B------:R-:W-:Y:S01]  /*b9c0*/  HMMA.16816.F32 R44, R8.reuse, R26, R44 ;  /* 0x0000001a082c723c */ /* 0x040fe2000000182c */
[----:B------:R-:W2:Y:S07]  /*b9d0*/  LDSM.16.MT88.4 R24, [R230+0xd000] ;  /* 0x00d00000e618783b */ /* 0x000eae0000004200 */
[C---:B----4-:R-:W-:Y:S07]  /*b9e0*/  HMMA.16816.F32 R208, R8.reuse, R14, R68 ;  /* 0x0000000e08d0723c */ /* 0x050fee0000001844 */
[----:B------:R-:W-:Y:S01]  /*b9f0*/  IMAD.MOV.U32 R69, RZ, RZ, R29 ;  /* 0x000000ffff457224 */ /* 0x000fe200078e001d */
[----:B------:R-:W-:Y:S01]  /*ba00*/  HMMA.16816.F32 R216, R8, R16, R72 ;  /* 0x0000001008d8723c */ /* 0x000fe20000001848 */
[----:B------:R-:W-:-:S02]  /*ba10*/  MOV R70, R30 ;  /* 0x0000001e00467202 */ /* 0x000fc40000000f00 */
[----:B------:R-:W-:Y:S02]  /*ba20*/  MOV R71, R31 ;  /* 0x0000001f00477202 */ /* 0x000fe40000000f00 */
[----:B------:R-:W-:Y:S03]  /*ba30*/  LDSM.16.MT88.4 R28, [R230+0xf000] ;  /* 0x00f00000e61c783b */ /* 0x000fe60000004200 */
[C---:B------:R-:W-:Y:S08]  /*ba40*/  HMMA.16816.F32 R64, R4.reuse, R16, R64 ;  /* 0x000000100440723c */ /* 0x040ff00000001840 */
[----:B------:R-:W-:Y:S01]  /*ba50*/  HMMA.16816.F32 R60, R4, R18, R60 ;  /* 0x00000012043c723c */ /* 0x000fe2000000183c */
[----:B------:R-:W3:Y:S07]  /*ba60*/  LDSM.16.MT88.4 R16, [R229+0xf000] ;  /* 0x00f00000e510783b */ /* 0x000eee0000004200 */
[-C--:B------:R-:W-:Y:S08]  /*ba70*/  HMMA.16816.F32 R176, R8, R12.reuse, R52 ;  /* 0x0000000c08b0723c */ /* 0x080ff00000001834 */
[C---:B------:R-:W-:Y:S08]  /*ba80*/  HMMA.16816.F32 R48, R4.reuse, R12, R48 ;  /* 0x0000000c0430723c */ /* 0x040ff00000001830 */
[C---:B------:R-:W-:Y:S01]  /*ba90*/  HMMA.16816.F32 R184, R4.reuse, R14, R184 ;  /* 0x0000000e04b8723c */ /* 0x040fe200000018b8 */
[----:B------:R-:W4:Y:S07]  /*baa0*/  LDSM.16.MT88.4 R12, [R231+0xf000] ;  /* 0x00f00000e70c783b */ /* 0x000f2e0000004200 */
[C---:B--2---:R-:W-:Y:S08]  /*bab0*/  HMMA.16816.F32 R196, R4.reuse, R24, R196 ;  /* 0x0000001804c4723c */ /* 0x044ff000000018c4 */
[C---:B------:R-:W-:Y:S08]  /*bac0*/  HMMA.16816.F32 R200, R4.reuse, R26, R200 ;  /* 0x0000001a04c8723c */ /* 0x040ff000000018c8 */
[----:B------:R-:W-:Y:S08]  /*bad0*/  HMMA.16816.F32 R72, R4, R20, R76 ;  /* 0x000000140448723c */ /* 0x000ff0000000184c */
[----:B------:R-:W-:Y:S08]  /*bae0*/  HMMA.16816.F32 R192, R8, R24, R192 ;  /* 0x0000001808c0723c */ /* 0x000ff000000018c0 */
[C---:B------:R-:W-:Y:S08]  /*baf0*/  HMMA.16816.F32 R76, R4.reuse, R22, R80 ;  /* 0x00000016044c723c */ /* 0x040ff00000001850 */
[C---:B---3--:R-:W-:Y:S08]  /*bb00*/  HMMA.16816.F32 R88, R4.reuse, R16, R88 ;  /* 0x000000100458723c */ /* 0x048ff00000001858 */
[C---:B------:R-:W-:Y:S08]  /*bb10*/  HMMA.16816.F32 R92, R4.reuse, R18, R92 ;  /* 0x00000012045c723c */ /* 0x040ff0000000185c */
[C---:B----4-:R-:W-:Y:S08]  /*bb20*/  HMMA.16816.F32 R104, R4.reuse, R12, R104 ;  /* 0x0000000c0468723c */ /* 0x050ff00000001868 */
[C---:B------:R-:W-:Y:S08]  /*bb30*/  HMMA.16816.F32 R108, R4.reuse, R14, R108 ;  /* 0x0000000e046c723c */ /* 0x040ff0000000186c */
[C---:B------:R-:W-:Y:S08]  /*bb40*/  HMMA.16816.F32 R120, R4.reuse, R28, R120 ;  /* 0x0000001c0478723c */ /* 0x040ff00000001878 */
[----:B------:R-:W-:Y:S07]  /*bb50*/  HMMA.16816.F32 R52, R4, R30, R124 ;  /* 0x0000001e0434723c */ /* 0x000fee000000187c */
[----:B------:R-:W-:Y:S01]  /*bb60*/  MOV R5, R69 ;  /* 0x0000004500057202 */ /* 0x000fe20000000f00 */
[----:B------:R-:W-:Y:S01]  /*bb70*/  HMMA.16816.F32 R24, R8, R26, R204 ;  /* 0x0000001a0818723c */ /* 0x000fe200000018cc */
[----:B------:R-:W-:-:S06]  /*bb80*/  MOV R4, R158 ;  /* 0x0000009e00047202 */ /* 0x000fcc0000000f00 */
[----:B------:R-:W-:Y:S01]  /*bb90*/  IMAD.MOV.U32 R207, RZ, RZ, R70 ;  /* 0x000000ffffcf7224 */ /* 0x000fe200078e0046 */
[----:B------:R-:W-:Y:S02]  /*bba0*/  MOV R206, R71 ;  /* 0x0000004700ce7202 */ /* 0x000fe40000000f00 */
[----:B------:R-:W-:Y:S01]  /*bbb0*/  HMMA.16816.F32 R68, R8, R20, R160 ;  /* 0x000000140844723c */ /* 0x000fe200000018a0 */
[----:B------:R-:W-:-:S06]  /*bbc0*/  FADD.FTZ R4, R4, R0 ;  /* 0x0000000004047221 */ /* 0x000fcc0000010000 */
[----:B------:R-:W-:Y:S02]  /*bbd0*/  IMAD.MOV.U32 R163, RZ, RZ, R58 ;  /* 0x000000ffffa37224 */ /* 0x000fe400078e003a */
[----:B------:R-:W-:Y:S02]  /*bbe0*/  IMAD.MOV.U32 R162, RZ, RZ, R159 ;  /* 0x000000ffffa27224 */ /* 0x000fe400078e009f */
[----:B------:R-:W-:Y:S02]  /*bbf0*/  FADD.FTZ R0, R163, R42 ;  /* 0x0000002aa3007221 */ /* 0x000fe40000010000 */
[----:B------:R-:W-:Y:S01]  /*bc00*/  FADD.FTZ R2, R162, R2 ;  /* 0x00000002a2027221 */ /* 0x000fe20000010000 */
[----:B------:R-:W-:Y:S01]  /*bc10*/  MOV R81, R3 ;  /* 0x0000000300517202 */ /* 0x000fe20000000f00 */
[----:B------:R-:W-:Y:S01]  /*bc20*/  FADD.FTZ R0, R207, R0 ;  /* 0x00000000cf007221 */ /* 0x000fe20000010000 */
[----:B------:R-:W-:Y:S01]  /*bc30*/  MOV R3, R167 ;  /* 0x000000a700037202 */ /* 0x000fe20000000f00 */
[----:B------:R-:W-:Y:S01]  /*bc40*/  FADD.FTZ R2, R206, R2 ;  /* 0x00000002ce027221 */ /* 0x000fe20000010000 */
[----:B------:R-:W-:Y:S01]  /*bc50*/  MOV R82, R43 ;  /* 0x0000002b00527202 */ /* 0x000fe20000000f00 */
[----:B------:R-:W-:Y:S01]  /*bc60*/  HMMA.16816.F32 R140, R8, R22, R140 ;  /* 0x00000016088c723c */ /* 0x000fe2000000188c */
[----:B------:R-:W-:Y:S01]  /*bc70*/  MOV R167, R221 ;  /* 0x000000dd00a77202 */ /* 0x000fe20000000f00 */
[----:B------:R2:W-:Y:S01]  /*bc80*/  MUFU.EX2 R43, R136 ;  /* 0x00000088002b7308 */ /* 0x0005e20000000800 */
[----:B------:R-:W-:-:S02]  /*bc90*/  MOV R205, R56 ;  /* 0x0000003800cd7202 */ /* 0x000fc40000000f00 */
[----:B------:R-:W-:Y:S02]  /*bca0*/  MOV R204, R57 ;  /* 0x0000003900cc7202 */ /* 0x000fe40000000f00 */
[----:B------:R-:W-:Y:S01]  /*bcb0*/  MOV R83, R59 ;  /* 0x0000003b00537202 */ /* 0x000fe20000000f00 */
[C---:B------:R-:W-:Y:S01]  /*bcc0*/  HMMA.16816.F32 R20, R8.reuse, R18, R96 ;  /* 0x000000120814723c */ /* 0x040fe20000001860 */
[----:B------:R-:W-:Y:S01]  /*bcd0*/  MOV R127, R157 ;  /* 0x0000009d007f7202 */ /* 0x000fe20000000f00 */
[----:B------:R3:W-:Y:S01]  /*bce0*/  MUFU.EX2 R221, R171 ;  /* 0x000000ab00dd7308 */ /* 0x0007e20000000800 */
[----:B------:R-:W-:Y:S01]  /*bcf0*/  MOV R124, R156 ;  /* 0x0000009c007c7202 */ /* 0x000fe20000000f00 */
[----:B------:R-:W-:Y:S01]  /*bd00*/  FADD.FTZ R3, R3, R39 ;  /* 0x0000002703037221 */ /* 0x000fe20000010000 */
[----:B------:R-:W4:Y:S03]  /*bd10*/  LDSM.16.MT88.4 R156, [R228+0xd800] ;  /* 0x00d80000e49c783b */ /* 0x000f260000004200 */
[----:B------:R-:W-:Y:S01]  /*bd20*/  HMMA.16816.F32 R56, R8, R16, R100 ;  /* 0x000000100838723c */ /* 0x000fe20000001864 */
[----:B--2---:R-:W-:Y:S01]  /*bd30*/  IMAD.MOV.U32 R136, RZ, RZ, R181 ;  /* 0x000000ffff887224 */ /* 0x004fe200078e00b5 */
[----:B------:R-:W-:-:S02]  /*bd40*/  MOV R181, R183 ;  /* 0x000000b700b57202 */ /* 0x000fc40000000f00 */
[----:B------:R-:W-:Y:S02]  /*bd50*/  MOV R6, R223 ;  /* 0x000000df00067202 */ /* 0x000fe40000000f00 */
[----:B------:R-:W-:Y:S02]  /*bd60*/  MOV R7, R222 ;  /* 0x000000de00077202 */ /* 0x000fe40000000f00 */
[----:B------:R-:W-:Y:S01]  /*bd70*/  HMMA.16816.F32 R16, R8, R14, R112 ;  /* 0x0000000e0810723c */ /* 0x000fe20000001870 */
[----:B------:R-:W-:Y:S01]  /*bd80*/  MOV R126, R224 ;  /* 0x000000e0007e7202 */ /* 0x000fe20000000f00 */
[----:B------:R-:W-:Y:S01]  /*bd90*/  FADD.FTZ R4, R205, R4 ;  /* 0x00000004cd047221 */ /* 0x000fe20000010000 */
[----:B---3--:R-:W-:Y:S01]  /*bda0*/  MOV R171, R180 ;  /* 0x000000b400ab7202 */ /* 0x008fe20000000f00 */
[----:B------:R-:W-:Y:S01]  /*bdb0*/  IMAD.MOV.U32 R160, RZ, RZ, R188 ;  /* 0x000000ffffa07224 */ /* 0x000fe200078e00bc */
[----:B------:R-:W-:-:S03]  /*bdc0*/  MOV R180, R182 ;  /* 0x000000b600b47202 */ /* 0x000fc60000000f00 */
[C---:B------:R-:W-:Y:S01]  /*bdd0*/  HMMA.16816.F32 R116, R8.reuse, R28, R116 ;  /* 0x0000001c0874723c */ /* 0x040fe20000001874 */
[----:B------:R-:W-:Y:S01]  /*bde0*/  MOV R182, R175 ;  /* 0x000000af00b67202 */ /* 0x000fe20000000f00 */
[----:B------:R-:W-:Y:S01]  /*bdf0*/  FADD.FTZ R15, R173, R2 ;  /* 0x00000002ad0f7221 */ /* 0x000fe20000010000 */
[----:B------:R-:W-:Y:S01]  /*be00*/  MOV R183, R174 ;  /* 0x000000ae00b77202 */ /* 0x000fe20000000f00 */
[----:B------:R-:W-:Y:S01]  /*be10*/  FADD.FTZ R14, R172, R0 ;  /* 0x00000000ac0e7221 */ /* 0x000fe20000010000 */
[----:B------:R2:W-:Y:S01]  /*be20*/  MUFU.EX2 R222, R170 ;  /* 0x000000aa00de7308 */ /* 0x0005e20000000800 */
[----:B------:R-:W3:Y:S01]  /*be30*/  LDSM.16.MT88.4 R172, [R229+0xd800] ;  /* 0x00d80000e5ac783b */ /* 0x000ee20000004200 */
[----:B------:R-:W-:Y:S01]  /*be40*/  FADD.FTZ R3, R204, R3 ;  /* 0x00000003cc037221 */ /* 0x000fe20000010000 */
[----:B------:R-:W-:Y:S01]  /*be50*/  HMMA.16816.F32 R100, R8, R12, R84 ;  /* 0x0000000c0864723c */ /* 0x000fe20000001854 */
[----:B------:R-:W-:Y:S02]  /*be60*/  IMAD.MOV.U32 R80, RZ, RZ, R40 ;  /* 0x000000ffff507224 */ /* 0x000fe400078e0028 */
[----:B------:R-:W-:-:S02]  /*be70*/  IMAD.MOV.U32 R125, RZ, RZ, R220 ;  /* 0x000000ffff7d7224 */ /* 0x000fc400078e00dc */
[----:B------:R-:W1:Y:S01]  /*be80*/  MUFU.EX2 R33, R33 ;  /* 0x0000002100217308 */ /* 0x000e620000000800 */
[----:B------:R-:W-:Y:S01]  /*be90*/  MOV R29, R7 ;  /* 0x00000007001d7202 */ /* 0x000fe20000000f00 */
[----:B------:R-:W-:-:S06]  /*bea0*/  FADD.FTZ R13, R5, R3 ;  /* 0x00000003050d7221 */ /* 0x000fcc0000010000 */
[----:B------:R-:W-:Y:S01]  /*beb0*/  MUFU.EX2 R32, R32 ;  /* 0x0000002000207308 */ /* 0x000fe20000000800 */
[----:B--2---:R-:W-:Y:S01]  /*bec0*/  MOV R170, R191 ;  /* 0x000000bf00aa7202 */ /* 0x004fe20000000f00 */
[----:B------:R-:W-:-:S06]  /*bed0*/  FADD.FTZ R12, R6, R4 ;  /* 0x00000004060c7221 */ /* 0x000fcc0000010000 */
[----:B------:R-:W-:Y:S01]  /*bee0*/  MUFU.EX2 R38, R38 ;  /* 0x0000002600267308 */ /* 0x000fe20000000800 */
[----:B------:R-:W-:Y:S07]  /*bef0*/  LDSM.16.MT88.4 R4, [R230+0xf800] ;  /* 0x00f80000e604783b */ /* 0x000fee0000004200 */
[----:B------:R-:W-:Y:S08]  /*bf00*/  MUFU.EX2 R37, R37 ;  /* 0x0000002500257308 */ /* 0x000ff00000000800 */
[----:B------:R-:W2:Y:S08]  /*bf10*/  MUFU.EX2 R35, R35 ;  /* 0x0000002300237308 */ /* 0x000eb00000000800 */
[----:B------:R-:W-:Y:S08]  /*bf20*/  MUFU.EX2 R36, R36 ;  /* 0x0000002400247308 */ /* 0x000ff00000000800 */
[----:B------:R-:W-:Y:S01]  /*bf30*/  MUFU.EX2 R41, R41 ;  /* 0x0000002900297308 */ /* 0x000fe20000000800 */
[----:B------:R-:W-:Y:S01]  /*bf40*/  MOV R163, R81 ;  /* 0x0000005100a37202 */ /* 0x000fe20000000f00 */
[----:B------:R-:W-:Y:S01]  /*bf50*/  LDSM.16.MT88.4 R96, [R229+0xf800] ;  /* 0x00f80000e560783b */ /* 0x000fe20000004200 */
[----:B------:R-:W-:-:S02]  /*bf60*/  MOV R162, R82 ;  /* 0x0000005200a27202 */ /* 0x000fc40000000f00 */
[----:B------:R-:W-:Y:S01]  /*bf70*/  MOV R161, R83 ;  /* 0x0000005300a17202 */ /* 0x000fe20000000f00 */
[----:B------:R-:W-:Y:S02]  /*bf80*/  LDSM.16.MT88.4 R112, [R231+0xf800] ;  /* 0x00f80000e770783b */ /* 0x000fe40000004200 */
[----:B------:R1:W-:Y:S08]  /*bf90*/  MUFU.EX2 R223, R169 ;  /* 0x000000a900df7308 */ /* 0x0003f00000000800 */
[----:B------:R2:W2:Y:S01]  /*bfa0*/  MUFU.EX2 R224, R168 ;  /* 0x000000a800e07308 */ /* 0x0004a20000000800 */
[----:B------:R-:W-:Y:S01]  /*bfb0*/  IMAD.MOV.U32 R28, RZ, RZ, R124 ;  /* 0x000000ffff1c7224 */ /* 0x000fe200078e007c */
[----:B------:R-:W-:Y:S01]  /*bfc0*/  MOV R42, R126 ;  /* 0x0000007e002a7202 */ /* 0x000fe20000000f00 */
[----:B------:R-:W-:Y:S01]  /*bfd0*/  LDSM.16.MT88.4 R204, [R230+0xd800] ;  /* 0x00d80000e6cc783b */ /* 0x000fe20000004200 */
[----:B-1----:R-:W-:-:S02]  /*bfe0*/  MOV R169, R190 ;  /* 0x000000be00a97202 */ /* 0x002fc40000000f00 */
[----:B--2---:R-:W-:Y:S02]  /*bff0*/  MOV R168, R189 ;  /* 0x000000bd00a87202 */ /* 0x004fe40000000f00 */
[----:B------:R-:W1:Y:S01]  /*c000*/  LDSM.16.MT88.4 R188, [R231+0xd800] ;  /* 0x00d80000e7bc783b */ /* 0x000e620000004200 */
[----:B------:R-:W-:Y:S08]  /*c010*/  MUFU.EX2 R40, R137 ;  /* 0x0000008900287308 */ /* 0x000ff00000000800 */
[----:B------:R-:W2:Y:S01]  /*c020*/  MUFU.EX2 R220, R134 ;  /* 0x0000008600dc7308 */ /* 0x000ea20000000800 */
[----:B------:R-:W-:Y:S01]  /*c030*/  HMMA.16816.F32 R8, R8, R30, R128 ;  /* 0x0000001e0808723c */ /* 0x000fe20000001880 */
[----:B------:R-:W-:-:S02]  /*c040*/  MOV R39, R125 ;  /* 0x0000007d00277202 */ /* 0x000fc40000000f00 */
[----:B------:R-:W-:Y:S02]  /*c050*/  F2FP.PACK_AB R124, R33, R34 ;  /* 0x00000022217c723e */ /* 0x000fe400000000ff */
[----:B------:R-:W-:Y:S02]  /*c060*/  F2FP.PACK_AB R125, R35, R37 ;  /* 0x00000025237d723e */ /* 0x000fe400000000ff */
[----:B------:R-:W-:Y:S02]  /*c070*/  MOV R31, R127 ;  /* 0x0000007f001f7202 */ /* 0x000fe40000000f00 */
[----:B------:R-:W-:Y:S02]  /*c080*/  F2FP.PACK_AB R128, R222, R221 ;  /* 0x000000ddde80723e */ /* 0x000fe400000000ff */
[----:B------:R-:W-:Y:S02]  /*c090*/  F2FP.PACK_AB R129, R139, R43 ;  /* 0x0000002b8b81723e */ /* 0x000fe400000000ff */
[----:B------:R-:W-:-:S02]  /*c0a0*/  F2FP.PACK_AB R130, R224, R223 ;  /* 0x000000dfe082723e */ /* 0x000fc400000000ff */
[----:B--2---:R-:W-:Y:S02]  /*c0b0*/  F2FP.PACK_AB R131, R220, R40 ;  /* 0x00000028dc83723e */ /* 0x004fe400000000ff */
[----:B------:R-:W-:Y:S02]  /*c0c0*/  F2FP.PACK_AB R126, R38, R32 ;  /* 0x00000020267e723e */ /* 0x000fe400000000ff */
[----:B------:R-:W-:-:S03]  /*c0d0*/  F2FP.PACK_AB R127, R41, R36 ;  /* 0x00000024297f723e */ /* 0x000fc600000000ff */
[----:B----4-:R-:W-:Y:S01]  /*c0e0*/  HMMA.16816.F32 R148, R128, R156, R148 ;  /* 0x0000009c8094723c */ /* 0x010fe20000001894 */
[----:B------:R-:W-:-:S07]  /*c0f0*/  MOV R2, R163 ;  /* 0x000000a300027202 */ /* 0x000fce0000000f00 */
[C---:B------:R-:W-:Y:S08]  /*c100*/  HMMA.16816.F32 R144, R124.reuse, R156, R144 ;  /* 0x0000009c7c90723c */ /* 0x040ff00000001890 */
[----:B------:R-:W-:Y:S01]  /*c110*/  HMMA.16816.F32 R152, R124, R158, R152 ;  /* 0x0000009e7c98723c */ /* 0x000fe20000001898 */
[----:B------:R-:W-:-:S07]  /*c120*/  IMAD.MOV.U32 R0, RZ, RZ, R162 ;  /* 0x000000ffff007224 */ /* 0x000fce00078e00a2 */
[----:B------:R-:W-:Y:S07]  /*c130*/  HMMA.16816.F32 R156, R128, R158, R44 ;  /* 0x0000009e809c723c */ /* 0x000fee000000182c */
[----:B------:R-:W-:Y:S01]  /*c140*/  IMAD.MOV.U32 R47, RZ, RZ, R164 ;  /* 0x000000ffff2f7224 */ /* 0x000fe200078e00a4 */
[----:B------:R-:W-:Y:S02]  /*c150*/  MOV R46, R165 ;  /* 0x000000a5002e7202 */ /* 0x000fe40000000f00 */
[----:B------:R-:W-:-:S02]  /*c160*/  MOV R45, R166 ;  /* 0x000000a6002d7202 */ /* 0x000fc40000000f00 */
[----:B------:R-:W-:Y:S02]  /*c170*/  MOV R44, R167 ;  /* 0x000000a7002c7202 */ /* 0x000fe40000000f00 */
[----:B---3--:R-:W-:Y:S01]  /*c180*/  HMMA.16816.F32 R164, R124, R172, R64 ;  /* 0x000000ac7ca4723c */ /* 0x008fe20000001840 */
[----:B------:R-:W-:Y:S02]  /*c190*/  IMAD.MOV.U32 R30, RZ, RZ, R80 ;  /* 0x000000ffff1e7224 */ /* 0x000fe400078e0050 */
[----:B------:R-:W2:Y:S04]  /*c1a0*/  LDSM.16.MT88.4 R80, [R228+0xf800] ;  /* 0x00f80000e450783b */ /* 0x000ea80000004200 */
[----:B------:R-:W-:Y:S01]  /*c1b0*/  MOV R67, R168 ;  /* 0x000000a800437202 */ /* 0x000fe20000000f00 */
[----:B------:R-:W-:Y:S01]  /*c1c0*/  IMAD.MOV.U32 R66, RZ, RZ, R169 ;  /* 0x000000ffff427224 */ /* 0x000fe200078e00a9 */
[----:B------:R-:W-:-:S02]  /*c1d0*/  MOV R65, R170 ;  /* 0x000000aa00417202 */ /* 0x000fc40000000f00 */
[----:B------:R-:W-:Y:S02]  /*c1e0*/  MOV R64, R171 ;  /* 0x000000ab00407202 */ /* 0x000fe40000000f00 */
[----:B------:R-:W-:Y:S01]  /*c1f0*/  HMMA.16816.F32 R168, R124, R174, R60 ;  /* 0x000000ae7ca8723c */ /* 0x000fe2000000183c */
[----:B------:R-:W-:-:S06]  /*c200*/  FADD.FTZ R2, R2, R13 ;  /* 0x0000000d02027221 */ /* 0x000fcc0000010000 */
[----:B------:R-:W-:Y:S01]  /*c210*/  MOV R63, R180 ;  /* 0x000000b4003f7202 */ /* 0x000fe20000000f00 */
[----:B------:R-:W-:Y:S01]  /*c220*/  IMAD.MOV.U32 R61, RZ, RZ, R182 ;  /* 0x000000ffff3d7224 */ /* 0x000fe200078e00b6 */
[----:B------:R-:W-:Y:S02]  /*c230*/  MOV R62, R181 ;  /* 0x000000b5003e7202 */ /* 0x000fe40000000f00 */
[----:B------:R-:W-:Y:S02]  /*c240*/  MOV R60, R183 ;  /* 0x000000b7003c7202 */ /* 0x000fe40000000f00 */
[----:B-1----:R-:W-:Y:S01]  /*c250*/  HMMA.16816.F32 R180, R124, R188, R48 ;  /* 0x000000bc7cb4723c */ /* 0x002fe20000001830 */
[----:B------:R-:W-:-:S06]  /*c260*/  FADD.FTZ R0, R0, R12 ;  /* 0x0000000c00007221 */ /* 0x000fcc0000010000 */
[----:B------:R-:W-:Y:S02]  /*c270*/  MOV R49, R161 ;  /* 0x000000a100317202 */ /* 0x000fe40000000f00 */
[----:B------:R-:W-:Y:S02]  /*c280*/  MOV R50, R160 ;  /* 0x000000a000327202 */ /* 0x000fe40000000f00 */
[----:B------:R-:W-:Y:S01]  /*c290*/  MOV R51, R136 ;  /* 0x0000008800337202 */ /* 0x000fe20000000f00 */
[----:B------:R-:W-:Y:S01]  /*c2a0*/  HMMA.16816.F32 R120, R124, R4, R120 ;  /* 0x000000047c78723c */ /* 0x000fe20000001878 */
[----:B------:R-:W-:-:S03]  /*c2b0*/  FADD.FTZ R0, R60, R0 ;  /* 0x000000003c007221 */ /* 0x000fc60000010000 */
[----:B------:R-:W-:-:S04]  /*c2c0*/  FADD.FTZ R2, R51, R2 ;  /* 0x0000000233027221 */ /* 0x000fc80000010000 */
[----:B------:R-:W-:Y:S01]  /*c2d0*/  HMMA.16816.F32 R116, R128, R4, R116 ;  /* 0x000000048074723c */ /* 0x000fe20000001874 */
[----:B------:R-:W-:-:S06]  /*c2e0*/  FADD.FTZ R2, R63, R2 ;  /* 0x000000023f027221 */ /* 0x000fcc0000010000 */
        /* <DEDUP_REMOVED lines=27> */
[----:B------:R-:W-:Y:S01]  /*c4a0*/  ISETP.GE.AND P0, PT, R29, 0x3, PT ;  /* 0x000000031d00780c */ /* 0x000fe20003f06270 */
[----:B------:R-:W-:Y:S02]  /*c4b0*/  FADD.FTZ R2, R34, R2 ;  /* 0x0000000222027221 */ /* 0x000fe40000010000 */
[----:B------:R-:W-:Y:S02]  /*c4c0*/  FADD.FTZ R0, R37, R0 ;  /* 0x0000000025007221 */ /* 0x000fe40000010000 */
[----:B------:R-:W-:-:S02]  /*c4d0*/  FADD.FTZ R5, R222, R5 ;  /* 0x00000005de057221 */ /* 0x000fc40000010000 */
[----:B------:R-:W-:Y:S02]  /*c4e0*/  FADD.FTZ R4, R139, R4 ;  /* 0x000000048b047221 */ /* 0x000fe40000010000 */
[----:B------:R-:W-:Y:S02]  /*c4f0*/  FADD.FTZ R2, R33, R2 ;  /* 0x0000000221027221 */ /* 0x000fe40000010000 */
[----:B------:R-:W-:Y:S01]  /*c500*/  FADD.FTZ R0, R35, R0 ;  /* 0x0000000023007221 */ /* 0x000fe20000010000 */
[----:B------:R-:W-:Y:S01]  /*c510*/  HMMA.16816.F32 R184, R124, R190, R184 ;  /* 0x000000be7cb8723c */ /* 0x000fe200000018b8 */
[----:B------:R-:W-:Y:S02]  /*c520*/  FADD.FTZ R5, R223, R5 ;  /* 0x00000005df057221 */ /* 0x000fe40000010000 */
[----:B------:R-:W-:Y:S02]  /*c530*/  FADD.FTZ R4, R40, R4 ;  /* 0x0000000428047221 */ /* 0x000fe40000010000 */
[----:B------:R-:W-:-:S03]  /*c540*/  FADD.FTZ R2, R32, R2 ;  /* 0x0000000220027221 */ /* 0x000fc60000010000 */
[----:B------:R-:W-:Y:S01]  /*c550*/  HMMA.16816.F32 R196, R124, R204, R196 ;  /* 0x000000cc7cc4723c */ /* 0x000fe200000018c4 */
[----:B------:R-:W-:-:S07]  /*c560*/  FADD.FTZ R0, R36, R0 ;  /* 0x0000000024007221 */ /* 0x000fce0000010000 */
[C---:B------:R-:W-:Y:S08]  /*c570*/  HMMA.16816.F32 R200, R124.reuse, R206, R200 ;  /* 0x000000ce7cc8723c */ /* 0x040ff000000018c8 */
[C---:B--2---:R-:W-:Y:S08]  /*c580*/  HMMA.16816.F32 R72, R124.reuse, R80, R72 ;  /* 0x000000507c48723c */ /* 0x044ff00000001848 */
        /* <DEDUP_REMOVED lines=22> */
[----:B------:R-:W-:Y:S01]  /*c6f0*/  FADD.FTZ R2, R41, R0 ;  /* 0x0000000029027221 */ /* 0x000fe20000010000 */
[----:B------:R-:W-:Y:S01]  /*c700*/  @P0 IADD3 R0, R29, -0x3, RZ ;  /* 0xfffffffd1d000810 */ /* 0x000fe20007ffe0ff */
[----:B------:R1:W-:Y:S04]  /*c710*/  STL [R1+0x1c], R6 ;  /* 0x00001c0601007387 */ /* 0x0003e80000100800 */
[----:B------:R1:W-:Y:S04]  /*c720*/  STL [R1+0x20], R5 ;  /* 0x0000200501007387 */ /* 0x0003e80000100800 */
[----:B------:R1:W-:Y:S04]  /*c730*/  STL [R1+0x24], R4 ;  /* 0x0000240401007387 */ /* 0x0003e80000100800 */
[----:B------:R1:W-:Y:S04]  /*c740*/  @P0 STL [R1+0x14], R0 ;  /* 0x0000140001000387 */ /* 0x0003e80000100800 */
[----:B------:R1:W-:Y:S01]  /*c750*/  STL [R1+0x28], R2 ;  /* 0x0000280201007387 */ /* 0x0003e20000100800 */
[----:B------:R-:W-:Y:S01]  /*c760*/  MOV R136, R135 ;  /* 0x0000008700887202 */ /* 0x000fe20000000f00 */
[----:B------:R-:W-:Y:S01]  /*c770*/  IMAD.MOV.U32 R134, RZ, RZ, R133 ;  /* 0x000000ffff867224 */ /* 0x000fe200078e0085 */
[----:B------:R-:W-:-:S02]  /*c780*/  MOV R137, R138 ;  /* 0x0000008a00897202 */ /* 0x000fc40000000f00 */
[----:B------:R-:W-:Y:S02]  /*c790*/  MOV R3, R132 ;  /* 0x0000008400037202 */ /* 0x000fe40000000f00 */
[----:B------:R-:W-:Y:S02]  /*c7a0*/  @P0 MOV R136, R135 ;  /* 0x0000008700880202 */ /* 0x000fe40000000f00 */
[----:B------:R-:W-:Y:S02]  /*c7b0*/  @P0 MOV R137, R138 ;  /* 0x0000008a00890202 */ /* 0x000fe40000000f00 */
[----:B------:R-:W-:Y:S02]  /*c7c0*/  @P0 MOV R3, R132 ;  /* 0x0000008400030202 */ /* 0x000fe40000000f00 */
[----:B------:R-:W-:Y:S01]  /*c7d0*/  @P0 MOV R134, R133 ;  /* 0x0000008500860202 */ /* 0x000fe20000000f00 */
[----:B------:R-:W-:Y:S05]  /*c7e0*/  @P0 BRA `(.L_x_16) ;  /* 0x0000003000000947 */ /* 0x000fea0003800000 */
.L_x_14:
[----:B-12---:R-:W2:Y:S02]  /*c7f0*/  LDL.LU R0, [R1+0x18] ;  /* 0x0000180001007983 */ /* 0x006ea40000300800 */
[----:B--2---:R-:W-:-:S05]  /*c800*/  IADD3 R0, R0, -0x1, RZ ;  /* 0xffffffff00007810 */ /* 0x004fca0007ffe0ff */
[----:B------:R1:W-:Y:S02]  /*c810*/  STL [R1+0x14], R0 ;  /* 0x0000140001007387 */ /* 0x0003e40000100800 */
.L_x_16:
[----:B-1----:R-:W2:Y:S02]  /*c820*/  LDL R0, [R1+0x14] ;  /* 0x0000140001007983 */ /* 0x002ea40000100800 */
[----:B--2---:R-:W-:-:S13]  /*c830*/  ISETP.GE.AND P0, PT, R0, RZ, PT ;  /* 0x000000ff0000720c */ /* 0x004fda0003f06270 */
        /* <DEDUP_REMOVED lines=11> */
.L_x_20:
        /* <DEDUP_REMOVED lines=31> */
.L_x_18:
[----:B------:R-:W2:Y:S01]  /*cae0*/  LDL R135, [R1+0x14] ;  /* 0x0000140001877983 */ /* 0x000ea20000100800 */
[----:B------:R-:W-:Y:S04]  /*caf0*/  DEPBAR.LE SB0, 0x0 ;  /* 0x000080000000791a */ /* 0x000fe80000000000 */
[----:B-1----:R-:W2:Y:S06]  /*cb00*/  LDL.64 R2, [R1+0x30] ;  /* 0x0000300001027983 */ /* 0x002eac0000100a00 */
[----:B------:R-:W-:Y:S01]  /*cb10*/  BAR.SYNC.DEFER_BLOCKING 0x0 ;  /* 0x0000000000007b1d */ /* 0x000fe20000010000 */
[C---:B--2---:R-:W-:Y:S01]  /*cb20*/  IMAD.WIDE.U32 R2, R135.reuse, UR15, R2 ;  /* 0x0000000f87027c25 */ /* 0x044fe2000f8e0002 */
[----:B------:R-:W-:Y:S03]  /*cb30*/  SHF.R.S32.HI R4, RZ, 0x1f, R135 ;  /* 0x0000001fff047819 */ /* 0x000fe60000011487 */
[----:B------:R-:W-:Y:S01]  /*cb40*/  IMAD R0, R135, UR14, RZ ;  /* 0x0000000e87007c24 */ /* 0x000fe2000f8e02ff */
[----:B------:R-:W-:Y:S03]  /*cb50*/  LEA R6, P1, R2, c[0x0][0x170], 0x1 ;  /* 0x00005c0002067a11 */ /* 0x000fe600078208ff */
[----:B------:R-:W-:Y:S01]  /*cb60*/  IMAD R0, R4, UR15, R0 ;  /* 0x0000000f04007c24 */ /* 0x000fe2000f8e0200 */
[----:B------:R-:W-:Y:S04]  /*cb70*/  IADD3 R4, P0, R6, UR7, RZ ;  /* 0x0000000706047c10 */ /* 0x000fe8000ff1e0ff */
[----:B------:R-:W-:Y:S04]  /*cb80*/  IADD3 R0, R3, R0, RZ ;  /* 0x0000000003007210 */ /* 0x000fe80007ffe0ff */
        /* <DEDUP_REMOVED lines=8> */
[----:B------:R-:W-:Y:S04]  /*cc10*/  IADD3.X R3, R5, UR4, RZ, P1, !PT ;  /* 0x0000000405037c10 */ /* 0x000fe80008ffe4ff */
[----:B------:R-:W-:Y:S01]  /*cc20*/  IADD3.X R9, R3, UR4, RZ, P0, !PT ;  /* 0x0000000403097c10 */ /* 0x000fe200087fe4ff */
[----:B------:R1:W-:Y:S08]  /*cc30*/  LDGSTS.E.BYPASS.LTC128B.128 [R247+0xe000], [R6.64+0x80] ;  /* 0x0e00008006f77fae */ /* 0x0003f0000b901d50 */
[----:B------:R1:W-:Y:S08]  /*cc40*/  LDGSTS.E.BYPASS.LTC128B.128 [R247+0xc800], [R4.64] ;  /* 0x0c80000004f77fae */ /* 0x0003f0000b901d50 */
[----:B------:R1:W-:Y:S08]  /*cc50*/  LDGSTS.E.BYPASS.LTC128B.128 [R247+0xe800], [R4.64+0x80] ;  /* 0x0e80008004f77fae */ /* 0x0003f0000b901d50 */
[----:B------:R2:W-:Y:S08]  /*cc60*/  LDGSTS.E.BYPASS.LTC128B.128 [R247+0xd000], [R2.64] ;  /* 0x0d00000002f77fae */ /* 0x0005f0000b901d50 */
[----:B------:R2:W-:Y:S08]  /*cc70*/  LDGSTS.E.BYPASS.LTC128B.128 [R247+0xf000], [R2.64+0x80] ;  /* 0x0f00008002f77fae */ /* 0x0005f0000b901d50 */
[----:B------:R3:W-:Y:S08]  /*cc80*/  LDGSTS.E.BYPASS.LTC128B.128 [R247+0xd800], [R8.64] ;  /* 0x0d80000008f77fae */ /* 0x0007f0000b901d50 */
[----:B------:R3:W-:Y:S08]  /*cc90*/  LDGSTS.E.BYPASS.LTC128B.128 [R247+0xf800], [R8.64+0x80] ;  /* 0x0f80008008f77fae */ /* 0x0007f0000b901d50 */
[----:B------:R-:W-:Y:S08]  /*cca0*/  LDSM.16.M88.4 R64, [R235] ;  /* 0x00000000eb40783b */ /* 0x000ff00000000200 */
[----:B------:R-:W1:Y:S08]  /*ccb0*/  LDSM.16.M88.4 R16, [R234] ;  /* 0x00000000ea10783b */ /* 0x000e700000000200 */
[----:B------:R-:W3:Y:S08]  /*ccc0*/  LDSM.16.M88.4 R60, [R235+0x2000] ;  /* 0x00200000eb3c783b */ /* 0x000ef00000000200 */
[----:B------:R-:W4:Y:S08]  /*ccd0*/  LDSM.16.M88.4 R32, [R234+0x800] ;  /* 0x00080000ea20783b */ /* 0x000f300000000200 */
[----:B------:R-:W0:Y:S08]  /*cce0*/  LDGDEPBAR ;  /* 0x00000000000079af */ /* 0x000e300000000000 */
[----:B------:R-:W2:Y:S01]  /*ccf0*/  LDSM.16.M88.4 R48, [R234+0x1000] ;  /* 0x00100000ea30783b */ /* 0x000ea20000000200 */
[-C--:B-1----:R-:W-:Y:S07]  /*cd00*/  HMMA.16816.F32 R4, R64, R16.reuse, RZ ;  /* 0x000000104004723c */ /* 0x082fee00000018ff */
[----:B------:R-:W1:Y:S01]  /*cd10*/  LDSM.16.M88.4 R208, [R234+0x1800] ;  /* 0x00180000ead0783b */ /* 0x000e620000000200 */
[C---:B---3--:R-:W-:Y:S07]  /*cd20*/  HMMA.16816.F32 R8, R60.reuse, R16, RZ ;  /* 0x000000103c08723c */ /* 0x048fee00000018ff */
[----:B------:R-:W-:Y:S01]  /*cd30*/  LDSM.16.M88.4 R212, [R236] ;  /* 0x00000000ecd4783b */ /* 0x000fe20000000200 */
[-C--:B------:R-:W-:Y:S07]  /*cd40*/  HMMA.16816.F32 R12, R60, R18.reuse, RZ ;  /* 0x000000123c0c723c */ /* 0x080fee00000018ff */
[----:B------:R-:W3:Y:S01]  /*cd50*/  LDSM.16.M88.4 R216, [R239] ;  /* 0x00000000efd8783b */ /* 0x000ee20000000200 */
[C---:B------:R-:W-:Y:S07]  /*cd60*/  HMMA.16816.F32 R16, R64.reuse, R18, RZ ;  /* 0x000000124010723c */ /* 0x040fee00000018ff */
[----:B------:R-:W1:Y:S01]  /*cd70*/  LDSM.16.M88.4 R220, [R236+0x2000] ;  /* 0x00200000ecdc783b */ /* 0x000e620000000200 */
[-C--:B----4-:R-:W-:Y:S07]  /*cd80*/  HMMA.16816.F32 R20, R64, R32.reuse, RZ ;  /* 0x000000204014723c */ /* 0x090fee00000018ff */
[----:B------:R-:W-:Y:S01]  /*cd90*/  LDSM.16.M88.4 R224, [R245] ;  /* 0x00000000f5e0783b */ /* 0x000fe20000000200 */
[C---:B------:R-:W-:Y:S08]  /*cda0*/  HMMA.16816.F32 R24, R60.reuse, R32, RZ ;  /* 0x000000203c18723c */ /* 0x040ff000000018ff */
[-C--:B------:R-:W-:Y:S08]  /*cdb0*/  HMMA.16816.F32 R28, R60, R34.reuse, RZ ;  /* 0x000000223c1c723c */ /* 0x080ff000000018ff */
[C---:B------:R-:W-:Y:S08]  /*cdc0*/  HMMA.16816.F32 R32, R64.reuse, R34, RZ ;  /* 0x000000224020723c */ /* 0x040ff000000018ff */
[-C--:B--2---:R-:W-:Y:S08]  /*cdd0*/  HMMA.16816.F32 R36, R64, R48.reuse, RZ ;  /* 0x000000304024723c */ /* 0x084ff000000018ff */
[C---:B------:R-:W-:Y:S08]  /*cde0*/  HMMA.16816.F32 R40, R60.reuse, R48, RZ ;  /* 0x000000303c28723c */ /* 0x040ff000000018ff */
[-C--:B------:R-:W-:Y:S08]  /*cdf0*/  HMMA.16816.F32 R44, R60, R50.reuse, RZ ;  /* 0x000000323c2c723c */ /* 0x080ff000000018ff */
[C---:B------:R-:W-:Y:S08]  /*ce00*/  HMMA.16816.F32 R48, R64.reuse, R50, RZ ;  /* 0x000000324030723c */ /* 0x040ff000000018ff */
[-C--:B-1----:R-:W-:Y:S08]  /*ce10*/  HMMA.16816.F32 R52, R64, R208.reuse, RZ ;  /* 0x000000d04034723c */ /* 0x082ff000000018ff */
[C---:B------:R-:W-:Y:S08]  /*ce20*/  HMMA.16816.F32 R56, R60.reuse, R208, RZ ;  /* 0x000000d03c38723c */ /* 0x040ff000000018ff */
[-C--:B------:R-:W-:Y:S08]  /*ce30*/  HMMA.16816.F32 R60, R60, R210.reuse, RZ ;  /* 0x000000d23c3c723c */ /* 0x080ff000000018ff */
[----:B------:R-:W-:Y:S01]  /*ce40*/  HMMA.16816.F32 R64, R64, R210, RZ ;  /* 0x000000d24040723c */ /* 0x000fe200000018ff */
[----:B------:R-:W1:Y:S07]  /*ce50*/  LDSM.16.M88.4 R208, [R246] ;  /* 0x00000000f6d0783b */ /* 0x000e6e0000000200 */
[-C--:B---3--:R-:W-:Y:S08]  /*ce60*/  HMMA.16816.F32 R4, R212, R216.reuse, R4 ;  /* 0x000000d8d404723c */ /* 0x088ff00000001804 */
[C---:B------:R-:W-:Y:S08]  /*ce70*/  HMMA.16816.F32 R8, R220.reuse, R216, R8 ;  /* 0x000000d8dc08723c */ /* 0x040ff00000001808 */
[-C--:B------:R-:W-:Y:S08]  /*ce80*/  HMMA.16816.F32 R12, R220, R218.reuse, R12 ;  /* 0x000000dadc0c723c */ /* 0x080ff0000000180c */
[C---:B------:R-:W-:Y:S01]  /*ce90*/  HMMA.16816.F32 R16, R212.reuse, R218, R16 ;  /* 0x000000dad410723c */ /* 0x040fe20000001810 */
[----:B------:R-:W2:Y:S07]  /*cea0*/  LDSM.16.M88.4 R216, [R244] ;  /* 0x00000000f4d8783b */ /* 0x000eae0000000200 */
[-C--:B-1----:R-:W-:Y:S08]  /*ceb0*/  HMMA.16816.F32 R20, R212, R208.reuse, R20 ;  /* 0x000000d0d414723c */ /* 0x082ff00000001814 */
        /* <DEDUP_REMOVED lines=8> */
[----:B------:R-:W1:Y:S07]  /*cf40*/  LDSM.16.M88.4 R224, [R233] ;  /* 0x00000000e9e0783b */ /* 0x000e6e0000000200 */
[-C--:B--2---:R-:W-:Y:S08]  /*cf50*/  HMMA.16816.F32 R52, R212, R216.reuse, R52 ;  /* 0x000000d8d434723c */ /* 0x084ff00000001834 */
[C---:B------:R-:W-:Y:S08]  /*cf60*/  HMMA.16816.F32 R56, R220.reuse, R216, R56 ;  /* 0x000000d8dc38723c */ /* 0x040ff00000001838 */
[-C--:B------:R-:W-:Y:S01]  /*cf70*/  HMMA.16816.F32 R60, R220, R218.reuse, R60 ;  /* 0x000000dadc3c723c */ /* 0x080fe2000000183c */
[----:B------:R-:W2:Y:S07]  /*cf80*/  LDSM.16.M88.4 R220, [R238+0x2000] ;  /* 0x00200000eedc783b */ /* 0x000eae0000000200 */
[----:B------:R-:W-:Y:S01]  /*cf90*/  HMMA.16816.F32 R64, R212, R218, R64 ;  /* 0x000000dad440723c */ /* 0x000fe20000001840 */
[----:B------:R-:W3:Y:S07]  /*cfa0*/  LDSM.16.M88.4 R212, [R233+0x800] ;  /* 0x00080000e9d4783b */ /* 0x000eee0000000200 */
[-C--:B-1----:R-:W-:Y:S01]  /*cfb0*/  HMMA.16816.F32 R4, R208, R224.reuse, R4 ;  /* 0x000000e0d004723c */ /* 0x082fe20000001804 */
[----:B------:R-:W1:Y:S07]  /*cfc0*/  LDSM.16.M88.4 R216, [R233+0x1000] ;  /* 0x00100000e9d8783b */ /* 0x000e6e0000000200 */
[C---:B--2---:R-:W-:Y:S08]  /*cfd0*/  HMMA.16816.F32 R8, R220.reuse, R224, R8 ;  /* 0x000000e0dc08723c */ /* 0x044ff00000001808 */
[-C--:B------:R-:W-:Y:S08]  /*cfe0*/  HMMA.16816.F32 R12, R220, R226.reuse, R12 ;  /* 0x000000e2dc0c723c */ /* 0x080ff0000000180c */
[C---:B------:R-:W-:Y:S01]  /*cff0*/  HMMA.16816.F32 R16, R208.reuse, R226, R16 ;  /* 0x000000e2d010723c */ /* 0x040fe20000001810 */
[----:B------:R-:W2:Y:S07]  /*d000*/  LDSM.16.M88.4 R224, [R233+0x1800] ;  /* 0x00180000e9e0783b */ /* 0x000eae0000000200 */
[-C--:B---3--:R-:W-:Y:S08]  /*d010*/  HMMA.16816.F32 R20, R208, R212.reuse, R20 ;  /* 0x000000d4d014723c */ /* 0x088ff00000001814 */
[C---:B------:R-:W-:Y:S08]  /*d020*/  HMMA.16816.F32 R24, R220.reuse, R212, R24 ;  /* 0x000000d4dc18723c */ /* 0x040ff00000001818 */
[-C--:B------:R-:W-:Y:S08]  /*d030*/  HMMA.16816.F32 R28, R220, R214.reuse, R28 ;  /* 0x000000d6dc1c723c */ /* 0x080ff0000000181c */
[C---:B------:R-:W-:Y:S01]  /*d040*/  HMMA.16816.F32 R32, R208.reuse, R214, R32 ;  /* 0x000000d6d020723c */ /* 0x040fe20000001820 */
[----:B------:R-:W-:Y:S07]  /*d050*/  LDSM.16.M88.4 R212, [R237] ;  /* 0x00000000edd4783b */ /* 0x000fee0000000200 */
[-C--:B-1----:R-:W-:Y:S08]  /*d060*/  HMMA.16816.F32 R36, R208, R216.reuse, R36 ;  /* 0x000000d8d024723c */ /* 0x082ff00000001824 */
        /* <DEDUP_REMOVED lines=20> */
[----:B------:R-:W-:Y:S07]  /*d1b0*/  LDSM.16.M88.4 R208, [R235+0x4000] ;  /* 0x00400000ebd0783b */ /* 0x000fee0000000200 */
[-C--:B-1----:R-:W-:Y:S08]  /*d1c0*/  HMMA.16816.F32 R36, R212, R224.reuse, R36 ;  /* 0x000000e0d424723c */ /* 0x082ff00000001824 */
[C---:B------:R-:W-:Y:S08]  /*d1d0*/  HMMA.16816.F32 R40, R220.reuse, R224, R40 ;  /* 0x000000e0dc28723c */ /* 0x040ff00000001828 */
[-C--:B------:R-:W-:Y:S08]  /*d1e0*/  HMMA.16816.F32 R44, R220, R226.reuse, R44 ;  /* 0x000000e2dc2c723c */ /* 0x080ff0000000182c */
[C---:B------:R-:W-:Y:S01]  /*d1f0*/  HMMA.16816.F32 R48, R212.reuse, R226, R48 ;  /* 0x000000e2d430723c */ /* 0x040fe20000001830 */
[----:B------:R-:W1:Y:S07]  /*d200*/  LDSM.16.M88.4 R224, [R234+0x2000] ;  /* 0x00200000eae0783b */ /* 0x000e6e0000000200 */
        /* <DEDUP_REMOVED lines=27> */
[----:B------:R-:W3:Y:S08]  /*d3c0*/  LDSM.16.M88.4 R208, [R242] ;  /* 0x00000000f2d0783b */ /* 0x000ef00000000200 */
[----:B------:R-:W4:Y:S01]  /*d3d0*/  LDSM.16.M88.4 R224, [R241] ;  /* 0x00000000f1e0783b */ /* 0x000f220000000200 */
[-C--:B-1----:R-:W-:Y:S08]  /*d3e0*/  HMMA.16816.F32 R4, R212, R216.reuse, R4 ;  /* 0x000000d8d404723c */ /* 0x082ff00000001804 */
[C---:B--2---:R-:W-:Y:S08]  /*d3f0*/  HMMA.16816.F32 R8, R220.reuse, R216, R8 ;  /* 0x000000d8dc08723c */ /* 0x044ff00000001808 */
        /* <DEDUP_REMOVED lines=18> */
[----:B------:R-:W3:Y:S08]  /*d520*/  LDSM.16.M88.4 R212, [R233+0x2800] ;  /* 0x00280000e9d4783b */ /* 0x000ef00000000200 */
        /* <DEDUP_REMOVED lines=20> */
[----:B------:R-:W-:Y:S08]  /*d670*/  HMMA.16816.F32 R64, R208, R226, R64 ;  /* 0x000000e2d040723c */ /* 0x000ff00000001840 */
[-C--:B--2---:R-:W-:Y:S11]  /*d680*/  HMMA.16816.F32 R4, R212, R216.reuse, R4 ;  /* 0x000000d8d404723c */ /* 0x084ff60000001804 */
[----:B------:R-:W-:Y:S11]  /*d690*/  @!UPT UIADD3 URZ, URZ, URZ, URZ ;  /* 0x0000003f3f3ff290 */ /* 0x000ff6000fffe03f */
[----:B------:R-:W-:Y:S02]  /*d6a0*/  @!UPT UIADD3 URZ, URZ, URZ, URZ ;  /* 0x0000003f3f3ff290 */ /* 0x000fe4000fffe03f */
[----:B------:R-:W-:Y:S01]  /*d6b0*/  FMUL.FTZ R4, R4, c[0x0][0x2ec] ;  /* 0x0000bb0004047a20 */ /* 0x000fe20000410000 */
[C---:B-1----:R-:W-:Y:S03]  /*d6c0*/  HMMA.16816.F32 R8, R220.reuse, R216, R8 ;  /* 0x000000d8dc08723c */ /* 0x042fe60000001808 */
[----:B------:R-:W-:Y:S01]  /*d6d0*/  MUFU.TANH R141, R4 ;  /* 0x00000004008d7308 */ /* 0x000fe20000002400 */
[----:B------:R-:W-:Y:S02]  /*d6e0*/  FMUL.FTZ R5, R5, c[0x0][0x2ec] ;  /* 0x0000bb0005057a20 */ /* 0x000fe40000410000 */
[----:B------:R-:W-:Y:S02]  /*d6f0*/  FMUL.FTZ R6, R6, c[0x0][0x2ec] ;  /* 0x0000bb0006067a20 */ /* 0x000fe40000410000 */
[----:B------:R-:W-:Y:S01]  /*d700*/  FMUL.FTZ R7, R7, c[0x0][0x2ec] ;  /* 0x0000bb0007077a20 */ /* 0x000fe20000410000 */
[-C--:B------:R-:W-:Y:S04]  /*d710*/  HMMA.16816.F32 R12, R220, R218.reuse, R12 ;  /* 0x000000dadc0c723c */ /* 0x080fe8000000180c */
[----:B------:R-:W-:Y:S04]  /*d720*/  MUFU.TANH R209, R5 ;  /* 0x0000000500d17308 */ /* 0x000fe80000002400 */
[C---:B------:R-:W-:Y:S06]  /*d730*/  HMMA.16816.F32 R16, R212.reuse, R218, R16 ;  /* 0x000000dad410723c */ /* 0x040fec0000001810 */
[----:B------:R-:W-:Y:S01]  /*d740*/  MUFU.TANH R142, R6 ;  /* 0x00000006008e7308 */ /* 0x000fe20000002400 */
[----:B------:R-:W-:Y:S02]  /*d750*/  FMUL.FTZ R8, R8, c[0x0][0x2ec] ;  /* 0x0000bb0008087a20 */ /* 0x000fe40000410000 */
[----:B------:R-:W-:Y:S03]  /*d760*/  FMUL.FTZ R9, R9, c[0x0][0x2ec] ;  /* 0x0000bb0009097a20 */ /* 0x000fe60000410000 */
[----:B------:R-:W-:Y:S02]  /*d770*/  FMUL.FTZ R10, R10, c[0x0][0x2ec] ;  /* 0x0000bb000a0a7a20 */ /* 0x000fe40000410000 */
[----:B------:R-:W-:Y:S02]  /*d780*/  FMUL.FTZ R11, R11, c[0x0][0x2ec] ;  /* 0x0000bb000b0b7a20 */ /* 0x000fe40000410000 */
[----:B------:R1:W-:Y:S01]  /*d790*/  MUFU.TANH R216, R7 ;  /* 0x0000000700d87308 */ /* 0x0003e20000002400 */
[----:B------:R-:W-:Y:S02]  /*d7a0*/  FMUL.FTZ R12, R12, c[0x0][0x2ec] ;  /* 0x0000bb000c0c7a20 */ /* 0x000fe40000410000 */
[----:B------:R-:W-:Y:S02]  /*d7b0*/  FMUL.FTZ R13, R13, c[0x0][0x2ec] ;  /* 0x0000bb000d0d7a20 */ /* 0x000fe40000410000 */
[----:B------:R-:W-:Y:S02]  /*d7c0*/  FMUL.FTZ R14, R14, c[0x0][0x2ec] ;  /* 0x0000bb000e0e7a20 */ /* 0x000fe40000410000 */
[----:B------:R-:W-:Y:S03]  /*d7d0*/  FMUL.FTZ R15, R15, c[0x0][0x2ec] ;  /* 0x0000bb000f0f7a20 */ /* 0x000fe60000410000 */
[----:B------:R-:W-:Y:S10]  /*d7e0*/  MUFU.TANH R210, R8 ;  /* 0x0000000800d27308 */ /* 0x000ff40000002400 */
[----:B------:R-:W-:Y:S01]  /*d7f0*/  MUFU.TANH R224, R9 ;  /* 0x0000000900e07308 */ /* 0x000fe20000002400 */
[----:B-1----:R-:W1:Y:S09]  /*d800*/  LDSM.16.M88.4 R4, [R232+0x2800] ;  /* 0x00280000e804783b */ /* 0x002e720000000200 */
[----:B------:R-:W-:Y:S10]  /*d810*/  MUFU.TANH R143, R10 ;  /* 0x0000000a008f7308 */ /* 0x000ff40000002400 */
[----:B------:R2:W-:Y:S10]  /*d820*/  MUFU.TANH R225, R11 ;  /* 0x0000000b00e17308 */ /* 0x0005f40000002400 */
[----:B------:R3:W-:Y:S10]  /*d830*/  MUFU.TANH R211, R12 ;  /* 0x0000000c00d37308 */ /* 0x0007f40000002400 */
[----:B------:R4:W-:Y:S01]  /*d840*/  MUFU.TANH R219, R13 ;  /* 0x0000000d00db7308 */ /* 0x0009e20000002400 */
[----:B--2---:R-:W2:Y:S01]  /*d850*/  LDSM.16.M88.4 R8, [R232+0x3000] ;  /* 0x00300000e808783b */ /* 0x004ea20000000200 */
[-C--:B-1----:R-:W-:Y:S08]  /*d860*/  HMMA.16816.F32 R20, R212, R4.reuse, R20 ;  /* 0x00000004d414723c */ /* 0x082ff00000001814 */
[----:B------:R-:W-:Y:S01]  /*d870*/  MUFU.TANH R218, R14 ;  /* 0x0000000e00da7308 */ /* 0x000fe20000002400 */
[C---:B------:R-:W-:Y:S04]  /*d880*/  HMMA.16816.F32 R24, R220.reuse, R4, R24 ;  /* 0x00000004dc18723c */ /* 0x040fe80000001818 */
[----:B---3--:R-:W-:Y:S05]  /*d890*/  FMUL.FTZ R12, R18, c[0x0][0x2ec] ;  /* 0x0000bb00120c7a20 */ /* 0x008fea0000410000 */
[----:B------:R1:W-:Y:S01]  /*d8a0*/  MUFU.TANH R217, R15 ;  /* 0x0000000f00d97308 */ /* 0x0003e20000002400 */
[-C--:B------:R-:W-:Y:S03]  /*d8b0*/  HMMA.16816.F32 R28, R220, R6.reuse, R28 ;  /* 0x00000006dc1c723c */ /* 0x080fe6000000181c */
[----:B----4-:R-:W-:Y:S05]  /*d8c0*/  FMUL.FTZ R13, R17, c[0x0][0x2ec] ;  /* 0x0000bb00110d7a20 */ /* 0x010fea0000410000 */
[C---:B------:R-:W-:Y:S01]  /*d8d0*/  HMMA.16816.F32 R32, R212.reuse, R6, R32 ;  /* 0x00000006d420723c */ /* 0x040fe20000001820 */
[----:B------:R-:W-:Y:S01]  /*d8e0*/  MUFU.TANH R12, R12 ;  /* 0x0000000c000c7308 */ /* 0x000fe20000002400 */
[----:B------:R-:W3:Y:S01]  /*d8f0*/  LDSM.16.M88.4 R4, [R232+0x3800] ;  /* 0x00380000e804783b */ /* 0x000ee20000000200 */
[----:B------:R-:W-:Y:S04]  /*d900*/  DEPBAR.LE SB0, 0x0 ;  /* 0x000080000000791a */ /* 0x000fe80000000000 */
[----:B------:R-:W-:Y:S02]  /*d910*/  FMUL.FTZ R20, R20, c[0x0][0x2ec] ;  /* 0x0000bb0014147a20 */ /* 0x000fe40000410000 */
[----:B------:R-:W-:Y:S02]  /*d920*/  FMUL.FTZ R21, R21, c[0x0][0x2ec] ;  /* 0x0000bb0015157a20 */ /* 0x000fe40000410000 */
[----:B------:R-:W4:Y:S01]  /*d930*/  MUFU.TANH R0, R20 ;  /* 0x0000001400007308 */ /* 0x000f220000002400 */
[----:B------:R-:W-:Y:S01]  /*d940*/  BAR.SYNC.DEFER_BLOCKING 0x0 ;  /* 0x0000000000007b1d */ /* 0x000fe20000010000 */
[----:B------:R-:W-:Y:S02]  /*d950*/  FMUL.FTZ R22, R22, c[0x0][0x2ec] ;  /* 0x0000bb0016167a20 */ /* 0x000fe40000410000 */
[----:B------:R-:W-:Y:S01]  /*d960*/  FMUL.FTZ R23, R23, c[0x0][0x2ec] ;  /* 0x0000bb0017177a20 */ /* 0x000fe20000410000 */
[-C--:B--2---:R-:W-:Y:S05]  /*d970*/  HMMA.16816.F32 R36, R212, R8.reuse, R36 ;  /* 0x00000008d424723c */ /* 0x084fea0000001824 */
[----:B------:R-:W2:Y:S01]  /*d980*/  MUFU.TANH R2, R21 ;  /* 0x0000001500027308 */ /* 0x000ea20000002400 */
[----:B------:R-:W-:Y:S02]  /*d990*/  FMUL.FTZ R24, R24, c[0x0][0x2ec] ;  /* 0x0000bb0018187a20 */ /* 0x000fe40000410000 */
[C---:B------:R-:W-:Y:S04]  /*d9a0*/  HMMA.16816.F32 R40, R220.reuse, R8, R40 ;  /* 0x00000008dc28723c */ /* 0x040fe80000001828 */
[----:B------:R-:W-:Y:S02]  /*d9b0*/  FMUL.FTZ R25, R25, c[0x0][0x2ec] ;  /* 0x0000bb0019197a20 */ /* 0x000fe40000410000 */
[----:B-1----:R-:W-:Y:S01]  /*d9c0*/  FMUL.FTZ R15, R16, c[0x0][0x2ec] ;  /* 0x0000bb00100f7a20 */ /* 0x002fe20000410000 */
[----:B------:R-:W-:Y:S01]  /*d9d0*/  MUFU.TANH R13, R13 ;  /* 0x0000000d000d7308 */ /* 0x000fe20000002400 */
[-C--:B------:R-:W-:Y:S01]  /*d9e0*/  HMMA.16816.F32 R44, R220, R10.reuse, R44 ;  /* 0x0000000adc2c723c */ /* 0x080fe2000000182c */
[----:B----4-:R1:W-:Y:S03]  /*d9f0*/  STL [R1+0xc], R0 ;  /* 0x00000c0001007387 */ /* 0x0103e60000100800 */
[----:B------:R-:W-:Y:S02]  /*da00*/  FMUL.FTZ R14, R19, c[0x0][0x2ec] ;  /* 0x0000bb00130e7a20 */ /* 0x000fe40000410000 */
[----:B------:R-:W-:Y:S02]  /*da10*/  FMUL.FTZ R26, R26, c[0x0][0x2ec] ;  /* 0x0000bb001a1a7a20 */ /* 0x000fe40000410000 */
[C---:B------:R-:W-:Y:S01]  /*da20*/  HMMA.16816.F32 R48, R212.reuse, R10, R48 ;  /* 0x0000000ad430723c */ /* 0x040fe20000001830 */
[----:B------:R-:W-:Y:S03]  /*da30*/  MUFU.TANH R21, R25 ;  /* 0x0000001900157308 */ /* 0x000fe60000002400 */
[----:B------:R-:W-:Y:S01]  /*da40*/  FMUL.FTZ R27, R27, c[0x0][0x2ec] ;  /* 0x0000bb001b1b7a20 */ /* 0x000fe20000410000 */
[----:B--2---:R2:W-:Y:S01]  /*da50*/  STL [R1+0x8], R2 ;  /* 0x0000080201007387 */ /* 0x0045e20000100800 */
[----:B------:R-:W-:Y:S02]  /*da60*/  FMUL.FTZ R28, R28, c[0x0][0x2ec] ;  /* 0x0000bb001c1c7a20 */ /* 0x000fe40000410000 */
[-C--:B---3--:R-:W-:Y:S03]  /*da70*/  HMMA.16816.F32 R52, R212, R4.reuse, R52 ;  /* 0x00000004d434723c */ /* 0x088fe60000001834 */
[----:B------:R-:W-:Y:S01]  /*da80*/  MUFU.TANH R15, R15 ;  /* 0x0000000f000f7308 */ /* 0x000fe20000002400 */
[----:B------:R-:W-:Y:S02]  /*da90*/  FMUL.FTZ R41, R41, c[0x0][0x2ec] ;  /* 0x0000bb0029297a20 */ /* 0x000fe40000410000 */
[----:B------:R-:W-:Y:S02]  /*daa0*/  FMUL.FTZ R29, R29, c[0x0][0x2ec] ;  /* 0x0000bb001d1d7a20 */ /* 0x000fe40000410000 */
[C---:B------:R-:W-:Y:S04]  /*dab0*/  HMMA.16816.F32 R56, R220.reuse, R4, R56 ;  /* 0x00000004dc38723c */ /* 0x040fe80000001838 */
[----:B------:R-:W-:Y:S01]  /*dac0*/  FMUL.FTZ R30, R30, c[0x0][0x2ec] ;  /* 0x0000bb001e1e7a20 */ /* 0x000fe20000410000 */
[----:B-1----:R-:W1:Y:S01]  /*dad0*/  MUFU.TANH R0, R22 ;  /* 0x0000001600007308 */ /* 0x002e620000002400 */
[----:B------:R-:W-:Y:S02]  /*dae0*/  FMUL.FTZ R31, R31, c[0x0][0x2ec] ;  /* 0x0000bb001f1f7a20 */ /* 0x000fe40000410000 */
[-C--:B------:R-:W-:Y:S04]  /*daf0*/  HMMA.16816.F32 R60, R220, R6.reuse, R60 ;  /* 0x00000006dc3c723c */ /* 0x080fe8000000183c */
[----:B------:R-:W-:Y:S02]  /*db00*/  FMUL.FTZ R33, R33, c[0x0][0x2ec] ;  /* 0x0000bb0021217a20 */ /* 0x000fe40000410000 */
[----:B------:R-:W-:Y:S01]  /*db10*/  FMUL.FTZ R34, R34, c[0x0][0x2ec] ;  /* 0x0000bb0022227a20 */ /* 0x000fe20000410000 */
[----:B--2---:R-:W2:Y:S01]  /*db20*/  MUFU.TANH R2, R23 ;  /* 0x0000001700027308 */ /* 0x004ea20000002400 */
[----:B------:R-:W-:Y:S04]  /*db30*/  HMMA.16816.F32 R64, R212, R6, R64 ;  /* 0x00000006d440723c */ /* 0x000fe80000001840 */
[----:B------:R-:W-:Y:S02]  /*db40*/  FMUL.FTZ R35, R35, c[0x0][0x2ec] ;  /* 0x0000bb0023237a20 */ /* 0x000fe40000410000 */
[----:B------:R-:W-:Y:S02]  /*db50*/  FMUL.FTZ R45, R45, c[0x0][0x2ec] ;  /* 0x0000bb002d2d7a20 */ /* 0x000fe40000410000 */
[----:B------:R-:W-:Y:S01]  /*db60*/  FMUL.FTZ R49, R49, c[0x0][0x2ec] ;  /* 0x0000bb0031317a20 */ /* 0x000fe20000410000 */
[----:B------:R3:W-:Y:S03]  /*db70*/  MUFU.TANH R25, R41 ;  /* 0x0000002900197308 */ /* 0x0007e60000002400 */
[----:B------:R-:W-:Y:S01]  /*db80*/  FMUL.FTZ R53, R53, c[0x0][0x2ec] ;  /* 0x0000bb0035357a20 */ /* 0x000fe20000410000 */
[----:B-1----:R1:W-:Y:S01]  /*db90*/  STL [R1+0x4], R0 ;  /* 0x0000040001007387 */ /* 0x0023e20000100800 */
[----:B------:R-:W-:Y:S02]  /*dba0*/  FMUL.FTZ R32, R32, c[0x0][0x2ec] ;  /* 0x0000bb0020207a20 */ /* 0x000fe40000410000 */
[----:B------:R-:W-:Y:S02]  /*dbb0*/  FMUL.FTZ R36, R36, c[0x0][0x2ec] ;  /* 0x0000bb0024247a20 */ /* 0x000fe40000410000 */
[----:B------:R-:W-:Y:S01]  /*dbc0*/  FMUL.FTZ R37, R37, c[0x0][0x2ec] ;  /* 0x0000bb0025257a20 */ /* 0x000fe20000410000 */
[----:B------:R-:W-:Y:S01]  /*dbd0*/  MUFU.TANH R14, R14 ;  /* 0x0000000e000e7308 */ /* 0x000fe20000002400 */
[----:B------:R-:W-:Y:S02]  /*dbe0*/  FMUL.FTZ R38, R38, c[0x0][0x2ec] ;  /* 0x0000bb0026267a20 */ /* 0x000fe40000410000 */
[----:B------:R-:W-:Y:S01]  /*dbf0*/  FMUL.FTZ R39, R39, c[0x0][0x2ec] ;  /* 0x0000bb0027277a20 */ /* 0x000fe20000410000 */
[----:B--2---:R-:W-:Y:S01]  /*dc00*/  STL [R1], R2 ;  /* 0x0000000201007387 */ /* 0x004fe20000100800 */
[----:B------:R-:W-:Y:S02]  /*dc10*/  FMUL.FTZ R40, R40, c[0x0][0x2ec] ;  /* 0x0000bb0028287a20 */ /* 0x000fe40000410000 */
[----:B------:R-:W-:Y:S02]  /*dc20*/  FMUL.FTZ R42, R42, c[0x0][0x2ec] ;  /* 0x0000bb002a2a7a20 */ /* 0x000fe40000410000 */
[----:B------:R-:W-:Y:S01]  /*dc30*/  FMUL.FTZ R43, R43, c[0x0][0x2ec] ;  /* 0x0000bb002b2b7a20 */ /* 0x000fe20000410000 */
[----:B------:R-:W-:Y:S01]  /*dc40*/  MUFU.TANH R137, R26 ;  /* 0x0000001a00897308 */ /* 0x000fe20000002400 */
[----:B------:R-:W-:Y:S02]  /*dc50*/  FMUL.FTZ R44, R44, c[0x0][0x2ec] ;  /* 0x0000bb002c2c7a20 */ /* 0x000fe40000410000 */
[----:B------:R-:W-:Y:S01]  /*dc60*/  FMUL.FTZ R46, R46, c[0x0][0x2ec] ;  /* 0x0000bb002e2e7a20 */ /* 0x000fe20000410000 */
[----:B---3--:R-:W-:Y:S01]  /*dc70*/  MOV R41, R135 ;  /* 0x0000008700297202 */ /* 0x008fe20000000f00 */
[----:B------:R-:W-:Y:S02]  /*dc80*/  FMUL.FTZ R47, R47, c[0x0][0x2ec] ;  /* 0x0000bb002f2f7a20 */ /* 0x000fe40000410000 */
[----:B------:R-:W-:Y:S01]  /*dc90*/  FMUL.FTZ R48, R48, c[0x0][0x2ec] ;  /* 0x0000bb0030307a20 */ /* 0x000fe20000410000 */
[----:B------:R-:W-:Y:S01]  /*dca0*/  ISETP.GT.AND P0, PT, R41, RZ, PT ;  /* 0x000000ff2900720c */ /* 0x000fe20003f04270 */
[----:B------:R-:W-:Y:S01]  /*dcb0*/  FMUL.FTZ R50, R50, c[0x0][0x2ec] ;  /* 0x0000bb0032327a20 */ /* 0x000fe20000410000 */
[----:B-1----:R-:W1:Y:S01]  /*dcc0*/  MUFU.TANH R0, R24 ;  /* 0x0000001800007308 */ /* 0x002e620000002400 */
[----:B------:R-:W-:Y:S02]  /*dcd0*/  FMUL.FTZ R51, R51, c[0x0][0x2ec] ;  /* 0x0000bb0033337a20 */ /* 0x000fe40000410000 */
[----:B------:R-:W-:Y:S02]  /*dce0*/  FMUL.FTZ R52, R52, c[0x0][0x2ec] ;  /* 0x0000bb0034347a20 */ /* 0x000fe40000410000 */
[----:B------:R-:W-:Y:S02]  /*dcf0*/  FMUL.FTZ R54, R54, c[0x0][0x2ec] ;  /* 0x0000bb0036367a20 */ /* 0x000fe40000410000 */
[----:B------:R-:W-:Y:S02]  /*dd00*/  FMUL.FTZ R55, R55, c[0x0][0x2ec] ;  /* 0x0000bb0037377a20 */ /* 0x000fe40000410000 */
[----:B------:R-:W-:Y:S01]  /*dd10*/  FMUL.FTZ R56, R56, c[0x0][0x2ec] ;  /* 0x0000bb0038387a20 */ /* 0x000fe20000410000 */
[----:B------:R2:W3:Y:S01]  /*dd20*/  MUFU.TANH R134, R27 ;  /* 0x0000001b00867308 */ /* 0x0004e20000002400 */
[----:B------:R-:W-:Y:S02]  /*dd30*/  FMUL.FTZ R57, R57, c[0x0][0x2ec] ;  /* 0x0000bb0039397a20 */ /* 0x000fe40000410000 */
[----:B------:R-:W-:Y:S02]  /*dd40*/  FMUL.FTZ R58, R58, c[0x0][0x2ec] ;  /* 0x0000bb003a3a7a20 */ /* 0x000fe40000410000 */
[----:B------:R-:W-:Y:S02]  /*dd50*/  FMUL.FTZ R59, R59, c[0x0][0x2ec] ;  /* 0x0000bb003b3b7a20 */ /* 0x000fe40000410000 */
[----:B------:R-:W-:Y:S02]  /*dd60*/  FMUL.FTZ R60, R60, c[0x0][0x2ec] ;  /* 0x0000bb003c3c7a20 */ /* 0x000fe40000410000 */
[----:B------:R-:W-:Y:S01]  /*dd70*/  FMUL.FTZ R61, R61, c[0x0][0x2ec] ;  /* 0x0000bb003d3d7a20 */ /* 0x000fe20000410000 */
[----:B------:R2:W4:Y:S01]  /*dd80*/  MUFU.TANH R208, R28 ;  /* 0x0000001c00d07308 */ /* 0x0005220000002400 */
[----:B------:R-:W-:Y:S02]  /*dd90*/  FMUL.FTZ R62, R62, c[0x0][0x2ec] ;  /* 0x0000bb003e3e7a20 */ /* 0x000fe40000410000 */
[----:B------:R-:W-:Y:S01]  /*dda0*/  FMUL.FTZ R64, R64, c[0x0][0x2ec] ;  /* 0x0000bb0040407a20 */ /* 0x000fe20000410000 */
[----:B-1----:R1:W-:Y:S01]  /*ddb0*/  STL [R1+0x10], R0 ;  /* 0x0000100001007387 */ /* 0x0023e20000100800 */
[----:B------:R-:W-:Y:S02]  /*ddc0*/  FMUL.FTZ R65, R65, c[0x0][0x2ec] ;  /* 0x0000bb0041417a20 */ /* 0x000fe40000410000 */
[----:B------:R-:W-:Y:S02]  /*ddd0*/  FMUL.FTZ R66, R66, c[0x0][0x2ec] ;  /* 0x0000bb0042427a20 */ /* 0x000fe40000410000 */
[----:B------:R-:W-:Y:S01]  /*dde0*/  FMUL.FTZ R67, R67, c[0x0][0x2ec] ;  /* 0x0000bb0043437a20 */ /* 0x000fe20000410000 */
[----:B------:R2:W2:Y:S10]  /*ddf0*/  MUFU.TANH R136, R29 ;  /* 0x0000001d00887308 */ /* 0x0004b40000002400 */
[----:B------:R2:W2:Y:S01]  /*de00*/  MUFU.TANH R18, R30 ;  /* 0x0000001e00127308 */ /* 0x0004a20000002400 */
[----:B-1----:R-:W-:Y:S09]  /*de10*/  FMUL.FTZ R0, R63, c[0x0][0x2ec] ;  /* 0x0000bb003f007a20 */ /* 0x002ff20000410000 */
[----:B------:R1:W1:Y:S10]  /*de20*/  MUFU.TANH R26, R31 ;  /* 0x0000001f001a7308 */ /* 0x0002740000002400 */
[----:B------:R1:W1:Y:S10]  /*de30*/  MUFU.TANH R31, R32 ;  /* 0x00000020001f7308 */ /* 0x0002740000002400 */
[----:B------:R1:W1:Y:S10]  /*de40*/  MUFU.TANH R27, R33 ;  /* 0x00000021001b7308 */ /* 0x0002740000002400 */
[----:B------:R1:W1:Y:S10]  /*de50*/  MUFU.TANH R23, R34 ;  /* 0x0000002200177308 */ /* 0x0002740000002400 */
[----:B------:R-:W1:Y:S10]  /*de60*/  MUFU.TANH R35, R35 ;  /* 0x0000002300237308 */ /* 0x000e740000002400 */
[----:B------:R1:W1:Y:S10]  /*de70*/  MUFU.TANH R29, R36 ;  /* 0x00000024001d7308 */ /* 0x0002740000002400 */
        /* <DEDUP_REMOVED lines=29> */
[----:B------:R1:W1:Y:S02]  /*e050*/  MUFU.TANH R214, R67 ;  /* 0x0000004300d67308 */ /* 0x0002640000002400 */
[----:B-1234-:R-:W-:-:S05]  /*e060*/  @P0 BRA `(.L_x_20) ;  /* 0xffffe88000000947 */ /* 0x01efca000383ffff */
.L_x_19:
[----:B------:R-:W2:Y:S01]  /*e070*/  LDL.LU R40, [R1+0xc] ;  /* 0x00000c0001287983 */ /* 0x000ea20000300800 */
[----:B------:R-:W-:Y:S02]  /*e080*/  FMNMX.FTZ R0, R141, R132, !PT ;  /* 0x000000848d007209 */ /* 0x000fe40007810000 */
[----:B------:R-:W-:Y:S01]  /*e090*/  MOV R43, R31 ;  /* 0x0000001f002b7202 */ /* 0x000fe20000000f00 */
[----:B------:R-:W3:Y:S01]  /*e0a0*/  LDL.LU R42, [R1] ;  /* 0x00000000012a7983 */ /* 0x000ee20000300800 */
[----:B-1----:R-:W-:Y:S02]  /*e0b0*/  FMNMX.FTZ R2, R209, R0, !PT ;  /* 0x00000000d1027209 */ /* 0x002fe40007810000 */
[----:B------:R-:W-:Y:S01]  /*e0c0*/  MOV R44, R27 ;  /* 0x0000001b002c7202 */ /* 0x000fe20000000f00 */
[----:B------:R-:W-:Y:S01]  /*e0d0*/  STL [R1+0x94], R246 ;  /* 0x000094f601007387 */ /* 0x000fe20000100800 */
[----:B------:R-:W-:Y:S02]  /*e0e0*/  FMNMX.FTZ R3, R15, R2, !PT ;  /* 0x000000020f037209 */ /* 0x000fe40007810000 */
[----:B------:R-:W-:Y:S01]  /*e0f0*/  FMNMX.FTZ R0, R142, R133, !PT ;  /* 0x000000858e007209 */ /* 0x000fe20007810000 */
[----:B------:R-:W-:Y:S01]  /*e100*/  STL [R1+0x90], R245 ;  /* 0x000090f501007387 */ /* 0x000fe20000100800 */
[----:B------:R-:W-:Y:S02]  /*e110*/  FMNMX.FTZ R4, R13, R3, !PT ;  /* 0x000000030d047209 */ /* 0x000fe40007810000 */
[----:B------:R-:W-:Y:S01]  /*e120*/  MOV R54, R137 ;  /* 0x0000008900367202 */ /* 0x000fe20000000f00 */
[----:B------:R-:W-:Y:S01]  /*e130*/  STL [R1+0x8c], R244 ;  /* 0x00008cf401007387 */ /* 0x000fe20000100800 */
[----:B------:R-:W-:Y:S02]  /*e140*/  FMNMX.FTZ R2, R216, R0, !PT ;  /* 0x00000000d8027209 */ /* 0x000fe40007810000 */
[----:B------:R-:W-:Y:S01]  /*e150*/  FMNMX.FTZ R0, R210, R139, !PT ;  /* 0x0000008bd2007209 */ /* 0x000fe20007810000 */
[----:B------:R-:W-:Y:S01]  /*e160*/  STL [R1+0x88], R243 ;  /* 0x000088f301007387 */ /* 0x000fe20000100800 */
[----:B------:R-:W-:Y:S02]  /*e170*/  MOV R48, R22 ;  /* 0x0000001600307202 */ /* 0x000fe40000000f00 */
[----:B------:R-:W-:Y:S01]  /*e180*/  FMNMX.FTZ R3, R12, R2, !PT ;  /* 0x000000020c037209 */ /* 0x000fe20007810000 */
[----:B------:R-:W-:Y:S01]  /*e190*/  STL [R1+0x84], R242 ;  /* 0x000084f201007387 */ /* 0x000fe20000100800 */
[----:B------:R-:W-:Y:S02]  /*e1a0*/  FMNMX.FTZ R2, R224, R0, !PT ;  /* 0x00000000e0027209 */ /* 0x000fe40007810000 */
        /* <DEDUP_REMOVED lines=8> */
[----:B------:R-:W-:Y:S02]  /*e230*/  MOV R55, R134 ;  /* 0x0000008600377202 */ /* 0x000fe40000000f00 */
[----:B------:R-:W-:Y:S01]  /*e240*/  FMNMX.FTZ R0, R217, R0, !PT ;  /* 0x00000000d9007209 */ /* 0x000fe20007810000 */
[----:B------:R-:W-:Y:S01]  /*e250*/  STL [R1+0x74], R238 ;  /* 0x000074ee01007387 */ /* 0x000fe20000100800 */
[----:B------:R-:W-:Y:S02]  /*e260*/  MOV R50, R23 ;  /* 0x0000001700327202 */ /* 0x000fe40000000f00 */
[----:B------:R-:W-:Y:S01]  /*e270*/  FMNMX.FTZ R0, R54, R0, !PT ;  /* 0x0000000036007209 */ /* 0x000fe20007810000 */
[----:B------:R1:W-:Y:S01]  /*e280*/  STL [R1+0x70], R237 ;  /* 0x000070ed01007387 */ /* 0x0003e20000100800 */
[----:B------:R-:W-:Y:S02]  /*e290*/  FMNMX.FTZ R2, R219, R2, !PT ;  /* 0x00000002db027209 */ /* 0x000fe40007810000 */
[----:B------:R-:W-:Y:S01]  /*e2a0*/  FMNMX.FTZ R0, R55, R0, !PT ;  /* 0x0000000037007209 */ /* 0x000fe20007810000 */
[----:B------:R-:W-:Y:S01]  /*e2b0*/  LDSM.16.MT88.4 R36, [R229+0xc000] ;  /* 0x00c00000e524783b */ /* 0x000fe20000004200 */
[----:B------:R-:W-:Y:S02]  /*e2c0*/  MOV R32, R208 ;  /* 0x000000d000207202 */ /* 0x000fe40000000f00 */
[----:B------:R-:W-:Y:S02]  /*e2d0*/  FMNMX.FTZ R0, R18, R0, !PT ;  /* 0x0000000012007209 */ /* 0x000fe40007810000 */
[----:B------:R-:W-:Y:S02]  /*e2e0*/  MOV R47, R19 ;  /* 0x00000013002f7202 */ /* 0x000fe40000000f00 */
[----:B------:R-:W-:Y:S02]  /*e2f0*/  MOV R31, R136 ;  /* 0x00000088001f7202 */ /* 0x000fe40000000f00 */
[----:B------:R-:W-:Y:S02]  /*e300*/  MOV R46, R20 ;  /* 0x00000014002e7202 */ /* 0x000fe40000000f00 */
[----:B------:R-:W-:Y:S01]  /*e310*/  MOV R52, R17 ;  /* 0x0000001100347202 */ /* 0x000fe20000000f00 */
[----:B-1----:R-:W4:Y:S04]  /*e320*/  LDL.LU R237, [R1+0x4] ;  /* 0x0000040001ed7983 */ /* 0x002f280000300800 */
[----:B------:R-:W-:Y:S04]  /*e330*/  STL [R1+0x6c], R236 ;  /* 0x00006cec01007387 */ /* 0x000fe80000100800 */
[----:B------:R1:W-:Y:S04]  /*e340*/  STL [R1+0x68], R235 ;  /* 0x000068eb01007387 */ /* 0x0003e80000100800 */
[----:B------:R-:W3:Y:S04]  /*e350*/  LDL.LU R51, [R1+0x10] ;  /* 0x0000100001337983 */ /* 0x000ee80000300800 */
[----:B------:R1:W-:Y:S02]  /*e360*/  STL [R1+0x64], R234 ;  /* 0x000064ea01007387 */ /* 0x0003e40000100800 */
[----:B-1----:R-:W-:Y:S04]  /*e370*/  MOV R235, R26 ;  /* 0x0000001a00eb7202 */ /* 0x002fe80000000f00 */
[----:B------:R-:W-:Y:S01]  /*e380*/  FMNMX.FTZ R0, R235, R0, !PT ;  /* 0x00000000eb007209 */ /* 0x000fe20007810000 */
[----:B------:R-:W3:Y:S03]  /*e390*/  LDL.LU R234, [R1+0x8] ;  /* 0x0000080001ea7983 */ /* 0x000ee60000300800 */
[----:B------:R-:W-:Y:S01]  /*e3a0*/  FMNMX.FTZ R0, R47, R0, !PT ;  /* 0x000000002f007209 */ /* 0x000fe20007810000 */
[----:B------:R1:W-:Y:S03]  /*e3b0*/  STL [R1+0x60], R233 ;  /* 0x000060e901007387 */ /* 0x0003e60000100800 */
[----:B------:R-:W-:Y:S01]  /*e3c0*/  FMNMX.FTZ R0, R46, R0, !PT ;  /* 0x000000002e007209 */ /* 0x000fe20007810000 */
[----:B------:R1:W-:Y:S03]  /*e3d0*/  STL [R1+0x5c], R232 ;  /* 0x00005ce801007387 */ /* 0x0003e60000100800 */
[----:B------:R-:W-:Y:S04]  /*e3e0*/  FMNMX.FTZ R0, R45, R0, !PT ;  /* 0x000000002d007209 */ /* 0x000fe80007810000 */
[----:B------:R-:W-:Y:S04]  /*e3f0*/  FMNMX.FTZ R0, R34, R0, !PT ;  /* 0x0000000022007209 */ /* 0x000fe80007810000 */
[----:B------:R-:W-:Y:S04]  /*e400*/  FMNMX.FTZ R0, R33, R0, !PT ;  /* 0x0000000021007209 */ /* 0x000fe80007810000 */
[----:B------:R-:W-:Y:S04]  /*e410*/  FMNMX.FTZ R0, R53, R0, !PT ;  /* 0x0000000035007209 */ /* 0x000fe80007810000 */
[----:B------:R-:W-:Y:S04]  /*e420*/  FMNMX.FTZ R0, R138, R0, !PT ;  /* 0x000000008a007209 */ /* 0x000fe80007810000 */
[----:B------:R-:W-:Y:S02]  /*e430*/  FMNMX.FTZ R0, R135, R0, !PT ;  /* 0x0000000087007209 */ /* 0x000fe40007810000 */
[----:B-1----:R-:W-:Y:S02]  /*e440*/  MOV R233, R41 ;  /* 0x0000002900e97202 */ /* 0x002fe40000000f00 */
[----:B------:R-:W-:Y:S02]  /*e450*/  MOV R232, R21 ;  /* 0x0000001500e87202 */ /* 0x000fe40000000f00 */
[----:B------:R-:W-:Y:S01]  /*e460*/  LDSM.16.MT88.4 R20, [R228+0xc000] ;  /* 0x00c00000e414783b */ /* 0x000fe20000004200 */
[----:B--2---:R-:W-:Y:S02]  /*e470*/  FMNMX.FTZ R4, R40, R4, !PT ;  /* 0x0000000428047209 */ /* 0x004fe40007810000 */
[----:B----4-:R-:W-:Y:S04]  /*e480*/  FMNMX.FTZ R3, R237, R3, !PT ;  /* 0x00000003ed037209 */ /* 0x010fe80007810000 */
[----:B---3--:R-:W-:Y:S04]  /*e490*/  FMNMX.FTZ R3, R42, R3, !PT ;  /* 0x000000032a037209 */ /* 0x008fe80007810000 */
        /* <DEDUP_REMOVED lines=28> */
[----:B------:R-:W-:Y:S01]  /*e660*/  FMNMX.FTZ R4, R220, R4, !PT ;  /* 0x00000004dc047209 */ /* 0x000fe20007810000 */
[----:B------:R-:W2:Y:S01]  /*e670*/  SHFL.BFLY PT, R2, R0, 0x2, 0x1f ;  /* 0x0c401f0000027f89 */ /* 0x000ea200000e0000 */
[----:B------:R-:W-:Y:S04]  /*e680*/  FMNMX.FTZ R137, R248, R137, !PT ;  /* 0x00000089f8897209 */ /* 0x000fe80007810000 */
[----:B------:R-:W-:Y:S03]  /*e690*/  FMNMX.FTZ R137, R227, R137, !PT ;  /* 0x00000089e3897209 */ /* 0x000fe60007810000 */
[----:B------:R-:W3:Y:S01]  /*e6a0*/  SHFL.BFLY PT, R5, R4, 0x2, 0x1f ;  /* 0x0c401f0004057f89 */ /* 0x000ee200000e0000 */
[----:B------:R-:W-:Y:S04]  /*e6b0*/  FMNMX.FTZ R137, R226, R137, !PT ;  /* 0x00000089e2897209 */ /* 0x000fe80007810000 */
[----:B------:R-:W-:Y:S02]  /*e6c0*/  FMNMX.FTZ R137, R213, R137, !PT ;  /* 0x00000089d5897209 */ /* 0x000fe40007810000 */
[----:B-1----:R-:W-:Y:S02]  /*e6d0*/  FMNMX.FTZ R136, R3, R136, !PT ;  /* 0x0000008803887209 */ /* 0x002fe40007810000 */
[----:B------:R-:W-:Y:S03]  /*e6e0*/  FMNMX.FTZ R137, R212, R137, !PT ;  /* 0x00000089d4897209 */ /* 0x000fe60007810000 */
[----:B------:R-:W1:Y:S01]  /*e6f0*/  SHFL.BFLY PT, R7, R136, 0x1, 0x1f ;  /* 0x0c201f0088077f89 */ /* 0x000e6200000e0000 */
[----:B--2---:R-:W-:Y:S07]  /*e700*/  FMNMX.FTZ R2, R0, R2, !PT ;  /* 0x0000000200027209 */ /* 0x004fee0007810000 */
[----:B------:R-:W2:Y:S01]  /*e710*/  SHFL.BFLY PT, R6, R137, 0x2, 0x1f ;  /* 0x0c401f0089067f89 */ /* 0x000ea200000e0000 */
[----:B---3--:R-:W-:Y:S07]  /*e720*/  FMNMX.FTZ R4, R4, R5, !PT ;  /* 0x0000000504047209 */ /* 0x008fee0007810000 */
[----:B------:R-:W3:Y:S01]  /*e730*/  SHFL.BFLY PT, R134, R4, 0x1, 0x1f ;  /* 0x0c201f0004867f89 */ /* 0x000ee200000e0000 */
[----:B-1----:R-:W-:Y:S07]  /*e740*/  FMNMX.FTZ R136, R136, R7, !PT ;  /* 0x0000000788887209 */ /* 0x002fee0007810000 */
[----:B------:R-:W1:Y:S01]  /*e750*/  SHFL.BFLY PT, R3, R2, 0x1, 0x1f ;  /* 0x0c201f0002037f89 */ /* 0x000e6200000e0000 */
[----:B------:R-:W-:Y:S01]  /*e760*/  FMUL.FTZ R208, R136, c[0x0][0x23c] ;  /* 0x00008f0088d07a20 */ /* 0x000fe20000410000 */
[----:B--2---:R-:W-:Y:S06]  /*e770*/  FMNMX.FTZ R137, R137, R6, !PT ;  /* 0x0000000689897209 */ /* 0x004fec0007810000 */
[----:B------:R-:W2:Y:S01]  /*e780*/  SHFL.BFLY PT, R6, R137, 0x1, 0x1f ;  /* 0x0c201f0089067f89 */ /* 0x000ea200000e0000 */
[----:B---3--:R-:W-:Y:S02]  /*e790*/  FMNMX.FTZ R134, R4, R134, !PT ;  /* 0x0000008604867209 */ /* 0x008fe40007810000 */
[----:B-1----:R-:W-:Y:S02]  /*e7a0*/  FMNMX.FTZ R3, R2, R3, !PT ;  /* 0x0000000302037209 */ /* 0x002fe40007810000 */
[----:B--2---:R-:W-:Y:S04]  /*e7b0*/  FMNMX.FTZ R137, R137, R6, !PT ;  /* 0x0000000689897209 */ /* 0x004fe80007810000 */
[C---:B------:R-:W-:Y:S01]  /*e7c0*/  FSETP.NEU.FTZ.AND P1, PT, R137.reuse, -INF , PT ;  /* 0xff8000008900780b */ /* 0x040fe20003f3d000 */
[C---:B------:R-:W-:Y:S04]  /*e7d0*/  FADD.FTZ R0, -R137.reuse, R132 ;  /* 0x0000008489007221 */ /* 0x040fe80000010100 */
[----:B------:R-:W-:Y:S04]  /*e7e0*/  FMUL.FTZ R0, R0, c[0x0][0x23c] ;  /* 0x00008f0000007a20 */ /* 0x000fe80000410000 */
[----:B------:R1:W2:Y:S02]  /*e7f0*/  MUFU.EX2 R132, R0 ;  /* 0x0000000000847308 */ /* 0x0002a40000000800 */
[----:B-1----:R-:W-:Y:S02]  /*e800*/  FADD.FTZ R0, -R136, R133 ;  /* 0x0000008588007221 */ /* 0x002fe40000010100 */
[----:B--2---:R-:W-:Y:S01]  /*e810*/  FMUL.FTZ R17, R132, R157 ;  /* 0x0000009d84117220 */ /* 0x004fe20000410000 */
[----:B------:R-:W-:Y:S01]  /*e820*/  MOV R157, R18 ;  /* 0x00000012009d7202 */ /* 0x000fe20000000f00 */
[----:B------:R-:W-:Y:S02]  /*e830*/  FMUL.FTZ R0, R0, c[0x0][0x23c] ;  /* 0x00008f0000007a20 */ /* 0x000fe40000410000 */
[C---:B------:R-:W-:Y:S02]  /*e840*/  FMUL.FTZ R64, R132.reuse, R204 ;  /* 0x000000cc84407220 */ /* 0x040fe40000410000 */
[----:B------:R1:W2:Y:S01]  /*e850*/  MUFU.EX2 R133, R0 ;  /* 0x0000000000857308 */ /* 0x0002a20000000800 */
        /* <DEDUP_REMOVED lines=20> */
[--C-:B------:R-:W-:Y:S01]  /*e9a0*/  FFMA.FTZ R4, R141, c[0x0][0x23c], -R139.reuse ;  /* 0x00008f008d047a23 */ /* 0x100fe2000001088b */
[----:B------:R-:W-:Y:S01]  /*e9b0*/  FSEL R208, R208, RZ, P1 ;  /* 0x000000ffd0d07208 */ /* 0x000fe20000800000 */
[--C-:B------:R-:W-:Y:S01]  /*e9c0*/  FFMA.FTZ R5, R209, c[0x0][0x23c], -R139.reuse ;  /* 0x00008f00d1057a23 */ /* 0x100fe2000001088b */
[C---:B------:R-:W-:Y:S01]  /*e9d0*/  FSETP.NEU.FTZ.AND P1, PT, R134.reuse, -INF , PT ;  /* 0xff8000008600780b */ /* 0x040fe20003f3d000 */
[----:B------:R-:W-:Y:S02]  /*e9e0*/  FMUL.FTZ R209, R134, c[0x0][0x23c] ;  /* 0x00008f0086d17a20 */ /* 0x000fe40000410000 */
[----:B------:R3:W-:Y:S01]  /*e9f0*/  MUFU.EX2 R236, R4 ;  /* 0x0000000400ec7308 */ /* 0x0007e20000000800 */
[C---:B------:R-:W-:Y:S01]  /*ea00*/  FMUL.FTZ R18, R133.reuse, R158 ;  /* 0x0000009e85127220 */ /* 0x040fe20000410000 */
[----:B------:R-:W-:Y:S01]  /*ea10*/  MOV R158, R45 ;  /* 0x0000002d009e7202 */ /* 0x000fe20000000f00 */
[----:B------:R-:W-:Y:S01]  /*ea20*/  FMUL.FTZ R19, R133, R159 ;  /* 0x0000009f85137220 */ /* 0x000fe20000410000 */
[----:B------:R-:W-:Y:S01]  /*ea30*/  FSEL R209, R209, RZ, P1 ;  /* 0x000000ffd1d17208 */ /* 0x000fe20000800000 */
[----:B------:R-:W-:Y:S01]  /*ea40*/  FMUL.FTZ R66, R133, R206 ;  /* 0x000000ce85427220 */ /* 0x000fe20000410000 */
[----:B------:R-:W-:Y:S01]  /*ea50*/  FSETP.NEU.FTZ.AND P1, PT, R3, -INF , PT ;  /* 0xff8000000300780b */ /* 0x000fe20003f3d000 */
[C---:B------:R-:W-:Y:S01]  /*ea60*/  FMUL.FTZ R67, R133.reuse, R207 ;  /* 0x000000cf85437220 */ /* 0x040fe20000410000 */
[----:B------:R-:W-:Y:S01]  /*ea70*/  MOV R159, R34 ;  /* 0x00000022009f7202 */ /* 0x000fe20000000f00 */
[C---:B------:R-:W-:Y:S01]  /*ea80*/  FMUL.FTZ R34, R133.reuse, R174 ;  /* 0x000000ae85227220 */ /* 0x040fe20000410000 */
[----:B------:R4:W4:Y:S01]  /*ea90*/  MUFU.EX2 R246, R5 ;  /* 0x0000000500f67308 */ /* 0x0009220000000800 */
[----:B------:R-:W-:Y:S01]  /*eaa0*/  MOV R174, R35 ;  /* 0x0000002300ae7202 */ /* 0x000fe20000000f00 */
[----:B------:R-:W-:Y:S01]  /*eab0*/  FMUL.FTZ R35, R133, R175 ;  /* 0x000000af85237220 */ /* 0x000fe20000410000 */
[----:B------:R-:W-:Y:S01]  /*eac0*/  MOV R175, R44 ;  /* 0x0000002c00af7202 */ /* 0x000fe20000000f00 */
[----:B-1----:R-:W-:Y:S01]  /*ead0*/  FADD.FTZ R0, -R3, R140 ;  /* 0x0000008c03007221 */ /* 0x002fe20000010100 */
[----:B------:R-:W-:Y:S01]  /*eae0*/  LDSM.16.MT88.4 R204, [R230+0xd800] ;  /* 0x00d80000e6cc783b */ /* 0x000fe20000004200 */
[----:B--2---:R-:W-:Y:S02]  /*eaf0*/  FMUL.FTZ R41, R2, R181 ;  /* 0x000000b502297220 */ /* 0x004fe40000410000 */
[----:B------:R-:W-:Y:S02]  /*eb00*/  FMUL.FTZ R0, R0, c[0x0][0x23c] ;  /* 0x00008f0000007a20 */ /* 0x000fe40000410000 */
[C---:B------:R-:W-:Y:S02]  /*eb10*/  FMUL.FTZ R44, R2.reuse, R184 ;  /* 0x000000b8022c7220 */ /* 0x040fe40000410000 */
[----:B------:R-:W-:Y:S02]  /*eb20*/  FMUL.FTZ R45, R2, R185 ;  /* 0x000000b9022d7220 */ /* 0x000fe40000410000 */
[--C-:B---3--:R-:W-:Y:S01]  /*eb30*/  FFMA.FTZ R4, R142, c[0x0][0x23c], -R208.reuse ;  /* 0x00008f008e047a23 */ /* 0x108fe200000108d0 */
[----:B------:R-:W1:Y:S01]  /*eb40*/  MUFU.EX2 R0, R0 ;  /* 0x0000000000007308 */ /* 0x000e620000000800 */
[C---:B------:R-:W-:Y:S02]  /*eb50*/  FMUL.FTZ R56, R2.reuse, R196 ;  /* 0x000000c402387220 */ /* 0x040fe40000410000 */
[C---:B------:R-:W-:Y:S02]  /*eb60*/  FMUL.FTZ R57, R2.reuse, R197 ;  /* 0x000000c502397220 */ /* 0x040fe40000410000 */
[C---:B------:R-:W-:Y:S02]  /*eb70*/  FMUL.FTZ R60, R2.reuse, R200 ;  /* 0x000000c8023c7220 */ /* 0x040fe40000410000 */
[----:B------:R-:W-:Y:S02]  /*eb80*/  FMUL.FTZ R61, R2, R201 ;  /* 0x000000c9023d7220 */ /* 0x000fe40000410000 */
[--C-:B----4-:R-:W-:Y:S01]  /*eb90*/  FFMA.FTZ R5, R14, c[0x0][0x23c], -R208.reuse ;  /* 0x00008f000e057a23 */ /* 0x110fe200000108d0 */
[----:B------:R2:W-:Y:S01]  /*eba0*/  MUFU.EX2 R8, R4 ;  /* 0x0000000400087308 */ /* 0x0005e20000000800 */
[----:B------:R-:W-:Y:S01]  /*ebb0*/  F2FP.PACK_AB R140, R246, R236 ;  /* 0x000000ecf68c723e */ /* 0x000fe200000000ff */
[C---:B------:R-:W-:Y:S02]  /*ebc0*/  FMUL.FTZ R70, R133.reuse, R70 ;  /* 0x0000004685467220 */ /* 0x040fe40000410000 */
[----:B------:R-:W-:Y:S02]  /*ebd0*/  FMUL.FTZ R71, R133, R71 ;  /* 0x0000004785477220 */ /* 0x000fe40000410000 */
[C---:B------:R-:W-:Y:S02]  /*ebe0*/  FMUL.FTZ R72, R2.reuse, R72 ;  /* 0x0000004802487220 */ /* 0x040fe40000410000 */
[C---:B------:R-:W-:Y:S02]  /*ebf0*/  FMUL.FTZ R73, R2.reuse, R73 ;  /* 0x0000004902497220 */ /* 0x040fe40000410000 */
[----:B------:R3:W-:Y:S01]  /*ec00*/  MUFU.EX2 R238, R5 ;  /* 0x0000000500ee7308 */ /* 0x0007e20000000800 */
[C---:B------:R-:W-:Y:S02]  /*ec10*/  FMUL.FTZ R76, R2.reuse, R76 ;  /* 0x0000004c024c7220 */ /* 0x040fe40000410000 */
[----:B------:R-:W-:Y:S02]  /*ec20*/  FMUL.FTZ R77, R2, R77 ;  /* 0x0000004d024d7220 */ /* 0x000fe40000410000 */
[C---:B-1----:R-:W-:Y:S02]  /*ec30*/  FMUL.FTZ R10, R0.reuse, R146 ;  /* 0x00000092000a7220 */ /* 0x042fe40000410000 */
[C---:B------:R-:W-:Y:S02]  /*ec40*/  FMUL.FTZ R11, R0.reuse, R147 ;  /* 0x00000093000b7220 */ /* 0x040fe40000410000 */
[C---:B------:R-:W-:Y:S01]  /*ec50*/  FMUL.FTZ R14, R0.reuse, R154 ;  /* 0x0000009a000e7220 */ /* 0x040fe20000410000 */
[----:B------:R-:W-:Y:S01]  /*ec60*/  MOV R154, R47 ;  /* 0x0000002f009a7202 */ /* 0x000fe20000000f00 */
[----:B------:R-:W-:Y:S01]  /*ec70*/  FMUL.FTZ R27, R0, R167 ;  /* 0x000000a7001b7220 */ /* 0x000fe20000410000 */
[----:B------:R-:W-:Y:S01]  /*ec80*/  MOV R167, R28 ;  /* 0x0000001c00a77202 */ /* 0x000fe20000000f00 */
[----:B------:R-:W-:Y:S01]  /*ec90*/  FMUL.FTZ R28, R2, R168 ;  /* 0x000000a8021c7220 */ /* 0x000fe20000410000 */
[----:B------:R-:W-:Y:S01]  /*eca0*/  MOV R168, R29 ;  /* 0x0000001d00a87202 */ /* 0x000fe20000000f00 */
[--C-:B--2---:R-:W-:Y:S02]  /*ecb0*/  FFMA.FTZ R4, R216, c[0x0][0x23c], -R208.reuse ;  /* 0x00008f00d8047a23 */ /* 0x104fe400000108d0 */
[----:B------:R-:W-:Y:S01]  /*ecc0*/  FMUL.FTZ R29, R2, R169 ;  /* 0x000000a9021d7220 */ /* 0x000fe20000410000 */
[----:B------:R-:W-:Y:S01]  /*ecd0*/  MOV R169, R55 ;  /* 0x0000003700a97202 */ /* 0x000fe20000000f00 */
[----:B------:R1:W-:Y:S01]  /*ece0*/  MUFU.EX2 R245, R4 ;  /* 0x0000000400f57308 */ /* 0x0003e20000000800 */
[C---:B------:R-:W-:Y:S01]  /*ecf0*/  FMUL.FTZ R26, R0.reuse, R166 ;  /* 0x000000a6001a7220 */ /* 0x040fe20000410000 */
[----:B------:R-:W-:Y:S01]  /*ed00*/  MOV R166, R49 ;  /* 0x0000003100a67202 */ /* 0x000fe20000000f00 */
[----:B------:R-:W-:Y:S02]  /*ed10*/  FMUL.FTZ R47, R0, R187 ;  /* 0x000000bb002f7220 */ /* 0x000fe40000410000 */
[C---:B---3--:R-:W-:Y:S02]  /*ed20*/  FMUL.FTZ R5, R132.reuse, R149 ;  /* 0x0000009584057220 */ /* 0x048fe40000410000 */
[----:B------:R-:W-:Y:S02]  /*ed30*/  FMUL.FTZ R49, R132, R189 ;  /* 0x000000bd84317220 */ /* 0x000fe40000410000 */
        /* <DEDUP_REMOVED lines=8> */
[--C-:B-1----:R-:W-:Y:S02]  /*edc0*/  FFMA.FTZ R4, R15, c[0x0][0x23c], -R139.reuse ;  /* 0x00008f000f047a23 */ /* 0x102fe4000001088b */
[C---:B------:R-:W-:Y:S01]  /*edd0*/  FMUL.FTZ R15, R0.reuse, R155 ;  /* 0x0000009b000f7220 */ /* 0x040fe20000410000 */
[----:B------:R-:W-:Y:S01]  /*ede0*/  MOV R155, R46 ;  /* 0x0000002e009b7202 */ /* 0x000fe20000000f00 */
[----:B------:R1:W-:Y:S01]  /*edf0*/  MUFU.EX2 R242, R4 ;  /* 0x0000000400f27308 */ /* 0x0003e20000000800 */
[----:B------:R-:W-:Y:S02]  /*ee00*/  FMUL.FTZ R46, R0, R186 ;  /* 0x000000ba002e7220 */ /* 0x000fe40000410000 */
[C---:B------:R-:W-:Y:S02]  /*ee10*/  FMUL.FTZ R82, R133.reuse, R82 ;  /* 0x0000005285527220 */ /* 0x040fe40000410000 */
[C---:B------:R-:W-:Y:S02]  /*ee20*/  FMUL.FTZ R83, R133.reuse, R83 ;  /* 0x0000005385537220 */ /* 0x040fe40000410000 */
[C---:B------:R-:W-:Y:S02]  /*ee30*/  FMUL.FTZ R86, R133.reuse, R86 ;  /* 0x0000005685567220 */ /* 0x040fe40000410000 */
[----:B------:R-:W-:Y:S02]  /*ee40*/  FMUL.FTZ R87, R133, R87 ;  /* 0x0000005785577220 */ /* 0x000fe40000410000 */
[C---:B------:R-:W-:Y:S02]  /*ee50*/  FMUL.FTZ R88, R2.reuse, R88 ;  /* 0x0000005802587220 */ /* 0x040fe40000410000 */
[----:B------:R-:W-:Y:S02]  /*ee60*/  FMUL.FTZ R89, R2, R89 ;  /* 0x0000005902597220 */ /* 0x000fe40000410000 */
[C---:B------:R-:W-:Y:S02]  /*ee70*/  FMUL.FTZ R90, R0.reuse, R90 ;  /* 0x0000005a005a7220 */ /* 0x040fe40000410000 */
[----:B------:R-:W-:Y:S02]  /*ee80*/  FMUL.FTZ R91, R0, R91 ;  /* 0x0000005b005b7220 */ /* 0x000fe40000410000 */
[C---:B------:R-:W-:Y:S02]  /*ee90*/  FMUL.FTZ R92, R2.reuse, R92 ;  /* 0x0000005c025c7220 */ /* 0x040fe40000410000 */
[----:B------:R-:W-:Y:S02]  /*eea0*/  FMUL.FTZ R93, R2, R93 ;  /* 0x0000005d025d7220 */ /* 0x000fe40000410000 */
[----:B------:R-:W-:Y:S02]  /*eeb0*/  FMUL.FTZ R94, R0, R94 ;  /* 0x0000005e005e7220 */ /* 0x000fe40000410000 */
[--C-:B-1----:R-:W-:Y:S02]  /*eec0*/  FFMA.FTZ R4, R13, c[0x0][0x23c], -R139.reuse ;  /* 0x00008f000d047a23 */ /* 0x102fe4000001088b */
[----:B------:R-:W-:Y:S01]  /*eed0*/  FMUL.FTZ R13, R2, R153 ;  /* 0x00000099020d7220 */ /* 0x000fe20000410000 */
[----:B------:R-:W-:Y:S01]  /*eee0*/  MOV R153, R54 ;  /* 0x0000003600997202 */ /* 0x000fe20000000f00 */
[----:B------:R-:W1:Y:S01]  /*eef0*/  MUFU.EX2 R239, R4 ;  /* 0x0000000400ef7308 */ /* 0x000e620000000800 */
        /* <DEDUP_REMOVED lines=11> */
[----:B------:R-:W-:Y:S01]  /*efb0*/  FMUL.FTZ R110, R0, R110 ;  /* 0x0000006e006e7220 */ /* 0x000fe20000410000 */
[----:B-1----:R-:W-:Y:S01]  /*efc0*/  F2FP.PACK_AB R142, R239, R242 ;  /* 0x000000f2ef8e723e */ /* 0x002fe200000000ff */
[--C-:B------:R-:W-:Y:S02]  /*efd0*/  FFMA.FTZ R4, R12, c[0x0][0x23c], -R208.reuse ;  /* 0x00008f000c047a23 */ /* 0x100fe400000108d0 */
[C---:B------:R-:W-:Y:S01]  /*efe0*/  FMUL.FTZ R12, R2.reuse, R152 ;  /* 0x00000098020c7220 */ /* 0x040fe20000410000 */
[----:B------:R-:W-:Y:S01]  /*eff0*/  MOV R152, R40 ;  /* 0x0000002800987202 */ /* 0x000fe20000000f00 */
[----:B------:R1:W2:Y:S01]  /*f000*/  MUFU.EX2 R241, R4 ;  /* 0x0000000400f17308 */ /* 0x0002a20000000800 */
[----:B------:R-:W-:Y:S02]  /*f010*/  FMUL.FTZ R40, R2, R180 ;  /* 0x000000b402287220 */ /* 0x000fe40000410000 */
[----:B------:R-:W-:Y:S02]  /*f020*/  FMUL.FTZ R111, R0, R111 ;  /* 0x0000006f006f7220 */ /* 0x000fe40000410000 */
[--C-:B------:R-:W-:Y:S02]  /*f030*/  FFMA.FTZ R152, R152, c[0x0][0x23c], -R139.reuse ;  /* 0x00008f0098987a23 */ /* 0x100fe4000001088b */
[----:B------:R-:W-:Y:S02]  /*f040*/  FFMA.FTZ R213, R213, c[0x0][0x23c], -R139 ;  /* 0x00008f00d5d57a23 */ /* 0x000fe4000001088b */
[----:B------:R-:W-:Y:S02]  /*f050*/  FFMA.FTZ R215, R215, c[0x0][0x23c], -R208 ;  /* 0x00008f00d7d77a23 */ /* 0x000fe400000108d0 */
[--C-:B------:R-:W-:Y:S02]  /*f060*/  FFMA.FTZ R223, R223, c[0x0][0x23c], -R209.reuse ;  /* 0x00008f00dfdf7a23 */ /* 0x100fe400000108d1 */
[--C-:B------:R-:W-:Y:S02]  /*f070*/  FFMA.FTZ R222, R222, c[0x0][0x23c], -R209.reuse ;  /* 0x00008f00dede7a23 */ /* 0x100fe400000108d1 */
[--C-:B------:R-:W-:Y:S02]  /*f080*/  FFMA.FTZ R221, R221, c[0x0][0x23c], -R209.reuse ;  /* 0x00008f00dddd7a23 */ /* 0x100fe400000108d1 */
[C---:B------:R-:W-:Y:S02]  /*f090*/  FMUL.FTZ R113, R132.reuse, R113 ;  /* 0x0000007184717220 */ /* 0x040fe40000410000 */
[C---:B------:R-:W-:Y:S02]  /*f0a0*/  FMUL.FTZ R114, R133.reuse, R114 ;  /* 0x0000007285727220 */ /* 0x040fe40000410000 */
[----:B------:R-:W-:Y:S02]  /*f0b0*/  FMUL.FTZ R115, R133, R115 ;  /* 0x0000007385737220 */ /* 0x000fe40000410000 */
[----:B------:R-:W-:Y:S02]  /*f0c0*/  FMUL.FTZ R116, R132, R116 ;  /* 0x0000007484747220 */ /* 0x000fe40000410000 */
[--C-:B-1----:R-:W-:Y:S02]  /*f0d0*/  FFMA.FTZ R4, R210, c[0x0][0x23c], -R209.reuse ;  /* 0x00008f00d2047a23 */ /* 0x102fe400000108d1 */
[----:B------:R-:W-:Y:S02]  /*f0e0*/  FMUL.FTZ R210, R3, c[0x0][0x23c] ;  /* 0x00008f0003d27a20 */ /* 0x000fe40000410000 */
[----:B------:R1:W3:Y:S01]  /*f0f0*/  MUFU.EX2 R9, R4 ;  /* 0x0000000400097308 */ /* 0x0002e20000000800 */
[----:B------:R-:W-:Y:S02]  /*f100*/  FMUL.FTZ R117, R132, R117 ;  /* 0x0000007584757220 */ /* 0x000fe40000410000 */
[----:B------:R-:W-:Y:S01]  /*f110*/  FSEL R210, R210, RZ, P1 ;  /* 0x000000ffd2d27208 */ /* 0x000fe20000800000 */
[C---:B------:R-:W-:Y:S02]  /*f120*/  FMUL.FTZ R118, R133.reuse, R118 ;  /* 0x0000007685767220 */ /* 0x040fe40000410000 */
[----:B------:R-:W-:Y:S02]  /*f130*/  FMUL.FTZ R119, R133, R119 ;  /* 0x0000007785777220 */ /* 0x000fe40000410000 */
[----:B------:R-:W-:Y:S02]  /*f140*/  FFMA.FTZ R153, R153, c[0x0][0x23c], -R210 ;  /* 0x00008f0099997a23 */ /* 0x000fe400000108d2 */
[C---:B------:R-:W-:Y:S02]  /*f150*/  FMUL.FTZ R120, R2.reuse, R120 ;  /* 0x0000007802787220 */ /* 0x040fe40000410000 */
[----:B------:R-:W-:Y:S02]  /*f160*/  FMUL.FTZ R121, R2, R121 ;  /* 0x0000007902797220 */ /* 0x000fe40000410000 */
[C---:B------:R-:W-:Y:S02]  /*f170*/  FMUL.FTZ R122, R0.reuse, R122 ;  /* 0x0000007a007a7220 */ /* 0x040fe40000410000 */
[----:B------:R-:W-:Y:S02]  /*f180*/  FMUL.FTZ R123, R0, R123 ;  /* 0x0000007b007b7220 */ /* 0x000fe40000410000 */
[C---:B------:R-:W-:Y:S02]  /*f190*/  FMUL.FTZ R124, R2.reuse, R124 ;  /* 0x0000007c027c7220 */ /* 0x040fe40000410000 */
[----:B------:R-:W-:Y:S02]  /*f1a0*/  FMUL.FTZ R125, R2, R125 ;  /* 0x0000007d027d7220 */ /* 0x000fe40000410000 */
[----:B------:R-:W-:Y:S02]  /*f1b0*/  FMUL.FTZ R126, R0, R126 ;  /* 0x0000007e007e7220 */ /* 0x000fe40000410000 */
[--C-:B-1----:R-:W-:Y:S01]  /*f1c0*/  FFMA.FTZ R4, R224, c[0x0][0x23c], -R209.reuse ;  /* 0x00008f00e0047a23 */ /* 0x102fe200000108d1 */
[----:B------:R-:W-:Y:S01]  /*f1d0*/  MOV R224, R16 ;  /* 0x0000001000e07202 */ /* 0x000fe20000000f00 */
[----:B------:R-:W-:Y:S01]  /*f1e0*/  FMUL.FTZ R16, R132, R156 ;  /* 0x0000009c84107220 */ /* 0x000fe20000410000 */
[----:B------:R-:W-:Y:S01]  /*f1f0*/  MOV R156, R31 ;  /* 0x0000001f009c7202 */ /* 0x000fe20000000f00 */
[----:B------:R1:W-:Y:S01]  /*f200*/  MUFU.EX2 R244, R4 ;  /* 0x0000000400f47308 */ /* 0x0003e20000000800 */
[----:B------:R-:W-:Y:S01]  /*f210*/  FMUL.FTZ R31, R0, R171 ;  /* 0x000000ab001f7220 */ /* 0x000fe20000410000 */
[----:B------:R-:W-:Y:S01]  /*f220*/  MOV R171, R48 ;  /* 0x0000003000ab7202 */ /* 0x000fe20000000f00 */
[----:B------:R-:W-:Y:S02]  /*f230*/  FMUL.FTZ R48, R132, R188 ;  /* 0x000000bc84307220 */ /* 0x000fe40000410000 */
[----:B------:R-:W-:Y:S02]  /*f240*/  FFMA.FTZ R156, R156, c[0x0][0x23c], -R209 ;  /* 0x00008f009c9c7a23 */ /* 0x000fe400000108d1 */
[----:B------:R-:W-:Y:S02]  /*f250*/  FMUL.FTZ R127, R0, R127 ;  /* 0x0000007f007f7220 */ /* 0x000fe40000410000 */
[C---:B------:R-:W-:Y:S01]  /*f260*/  FMUL.FTZ R128, R132.reuse, R128 ;  /* 0x0000008084807220 */ /* 0x040fe20000410000 */
[----:B------:R-:W-:Y:S01]  /*f270*/  MUFU.EX2 R185, R156 ;  /* 0x0000009c00b97308 */ /* 0x000fe20000000800 */
[----:B------:R-:W-:Y:S02]  /*f280*/  FMUL.FTZ R129, R132, R129 ;  /* 0x0000008184817220 */ /* 0x000fe40000410000 */
[C---:B------:R-:W-:Y:S02]  /*f290*/  FMUL.FTZ R130, R133.reuse, R130 ;  /* 0x0000008285827220 */ /* 0x040fe40000410000 */
[----:B------:R-:W-:Y:S02]  /*f2a0*/  FMUL.FTZ R131, R133, R131 ;  /* 0x0000008385837220 */ /* 0x000fe40000410000 */
[--C-:B------:R-:W-:Y:S02]  /*f2b0*/  FFMA.FTZ R251, R251, c[0x0][0x23c], -R208.reuse ;  /* 0x00008f00fbfb7a23 */ /* 0x100fe400000108d0 */
[----:B------:R-:W-:Y:S02]  /*f2c0*/  FFMA.FTZ R249, R249, c[0x0][0x23c], -R208 ;  /* 0x00008f00f9f97a23 */ /* 0x000fe400000108d0 */
[--C-:B------:R-:W-:Y:S02]  /*f2d0*/  FFMA.FTZ R227, R227, c[0x0][0x23c], -R139.reuse ;  /* 0x00008f00e3e37a23 */ /* 0x100fe4000001088b */
[----:B------:R-:W-:Y:S01]  /*f2e0*/  FFMA.FTZ R226, R226, c[0x0][0x23c], -R139 ;  /* 0x00008f00e2e27a23 */ /* 0x000fe2000001088b */
[----:B------:R-:W-:Y:S01]  /*f2f0*/  MUFU.EX2 R251, R251 ;  /* 0x000000fb00fb7308 */ /* 0x000fe20000000800 */
[--C-:B-1----:R-:W-:Y:S01]  /*f300*/  FFMA.FTZ R4, R143, c[0x0][0x23c], -R210.reuse ;  /* 0x00008f008f047a23 */ /* 0x102fe200000108d2 */
[----:B--2---:R-:W-:Y:S01]  /*f310*/  F2FP.PACK_AB R143, R238, R241 ;  /* 0x000000f1ee8f723e */ /* 0x004fe200000000ff */
[--C-:B------:R-:W-:Y:S07]  /*f320*/  FFMA.FTZ R138, R138, c[0x0][0x23c], -R210.reuse ;  /* 0x00008f008a8a7a23 */ /* 0x100fee00000108d2 */
[----:B------:R1:W-:Y:S10]  /*f330*/  MUFU.EX2 R216, R4 ;  /* 0x0000000400d87308 */ /* 0x0003f40000000800 */
[----:B------:R-:W-:Y:S10]  /*f340*/  MUFU.EX2 R249, R249 ;  /* 0x000000f900f97308 */ /* 0x000ff40000000800 */
[----:B------:R-:W-:Y:S01]  /*f350*/  MUFU.EX2 R138, R138 ;  /* 0x0000008a008a7308 */ /* 0x000fe20000000800 */
[--C-:B-1----:R-:W-:Y:S01]  /*f360*/  FFMA.FTZ R4, R225, c[0x0][0x23c], -R210.reuse ;  /* 0x00008f00e1047a23 */ /* 0x102fe200000108d2 */
[----:B---3--:R-:W-:Y:S01]  /*f370*/  MOV R225, R9 ;  /* 0x0000000900e17202 */ /* 0x008fe20000000f00 */
[--C-:B------:R-:W-:Y:S07]  /*f380*/  FFMA.FTZ R9, R219, c[0x0][0x23c], -R209.reuse ;  /* 0x00008f00db097a23 */ /* 0x100fee00000108d1 */
[----:B------:R1:W2:Y:S10]  /*f390*/  MUFU.EX2 R243, R4 ;  /* 0x0000000400f37308 */ /* 0x0002b40000000800 */
[----:B------:R3:W-:Y:S01]  /*f3a0*/  MUFU.EX2 R219, R9 ;  /* 0x0000000900db7308 */ /* 0x0007e20000000800 */
[--C-:B-1----:R-:W-:Y:S09]  /*f3b0*/  FFMA.FTZ R4, R211, c[0x0][0x23c], -R209.reuse ;  /* 0x00008f00d3047a23 */ /* 0x102ff200000108d1 */
[----:B------:R1:W4:Y:S01]  /*f3c0*/  MUFU.EX2 R240, R4 ;  /* 0x0000000400f07308 */ /* 0x0003220000000800 */
[----:B---3--:R-:W-:Y:S01]  /*f3d0*/  FMUL.FTZ R9, R2, R145 ;  /* 0x0000009102097220 */ /* 0x008fe20000410000 */
[----:B--2---:R-:W-:Y:S01]  /*f3e0*/  F2FP.PACK_AB R145, R243, R216 ;  /* 0x000000d8f391723e */ /* 0x004fe200000000ff */
[--C-:B-1----:R-:W-:Y:S01]  /*f3f0*/  FFMA.FTZ R4, R218, c[0x0][0x23c], -R210.reuse ;  /* 0x00008f00da047a23 */ /* 0x102fe200000108d2 */
[----:B------:R-:W-:Y:S01]  /*f400*/  MOV R218, R8 ;  /* 0x0000000800da7202 */ /* 0x000fe20000000f00 */
[----:B------:R-:W-:Y:S01]  /*f410*/  FMUL.FTZ R8, R2, R144 ;  /* 0x0000009002087220 */ /* 0x000fe20000410000 */
[----:B------:R-:W-:Y:S04]  /*f420*/  F2FP.PACK_AB R144, R244, R225 ;  /* 0x000000e1f490723e */ /* 0x000fe800000000ff */
[----:B------:R1:W-:Y:S01]  /*f430*/  MUFU.EX2 R211, R4 ;  /* 0x0000000400d37308 */ /* 0x0003e20000000800 */
[----:B------:R-:W-:Y:S02]  /*f440*/  F2FP.PACK_AB R141, R245, R218 ;  /* 0x000000daf58d723e */ /* 0x000fe400000000ff */
[----:B----4-:R-:W-:Y:S01]  /*f450*/  F2FP.PACK_AB R146, R219, R240 ;  /* 0x000000f0db92723e */ /* 0x010fe200000000ff */
[----:B-1----:R-:W-:Y:S06]  /*f460*/  FFMA.FTZ R4, R217, c[0x0][0x23c], -R210 ;  /* 0x00008f00d9047a23 */ /* 0x002fec00000108d2 */
[----:B------:R1:W2:Y:S02]  /*f470*/  MUFU.EX2 R217, R4 ;  /* 0x0000000400d97308 */ /* 0x0002a40000000800 */
[C---:B-1----:R-:W-:Y:S01]  /*f480*/  FMUL.FTZ R4, R132.reuse, R148 ;  /* 0x0000009484047220 */ /* 0x042fe20000410000 */
[----:B--2---:R-:W-:Y:S01]  /*f490*/  F2FP.PACK_AB R147, R217, R211 ;  /* 0x000000d3d993723e */ /* 0x004fe200000000ff */
[----:B------:R-:W-:Y:S05]  /*f4a0*/  LDSM.16.MT88.4 R148, [R230+0xc000] ;  /* 0x00c00000e694783b */ /* 0x000fea0000004200 */
[-C--:B------:R-:W-:Y:S08]  /*f4b0*/  HMMA.16816.F32 R4, R140, R20.reuse, R4 ;  /* 0x000000148c04723c */ /* 0x080ff00000001804 */
[C---:B------:R-:W-:Y:S07]  /*f4c0*/  HMMA.16816.F32 R8, R144.reuse, R20, R8 ;  /* 0x000000149008723c */ /* 0x040fee0000001808 */
[C---:B------:R-:W-:Y:S01]  /*f4d0*/  FMUL.FTZ R20, R132.reuse, R160 ;  /* 0x000000a084147220 */ /* 0x040fe20000410000 */
[-C--:B------:R-:W-:Y:S04]  /*f4e0*/  HMMA.16816.F32 R12, R144, R22.reuse, R12 ;  /* 0x00000016900c723c */ /* 0x080fe8000000180c */
[----:B------:R-:W-:Y:S01]  /*f4f0*/  FMUL.FTZ R21, R132, R161 ;  /* 0x000000a184157220 */ /* 0x000fe20000410000 */
[----:B------:R-:W-:Y:S01]  /*f500*/  MOV R161, R30 ;  /* 0x0000001e00a17202 */ /* 0x000fe20000000f00 */
[----:B------:R-:W-:Y:S01]  /*f510*/  FMUL.FTZ R30, R0, R170 ;  /* 0x000000aa001e7220 */ /* 0x000fe20000410000 */
[----:B------:R-:W-:Y:S01]  /*f520*/  MOV R170, R32 ;  /* 0x0000002000aa7202 */ /* 0x000fe20000000f00 */
[C---:B------:R-:W-:Y:S04]  /*f530*/  HMMA.16816.F32 R16, R140.reuse, R22, R16 ;  /* 0x000000168c10723c */ /* 0x040fe80000001810 */
[C---:B------:R-:W-:Y:S01]  /*f540*/  FMUL.FTZ R32, R132.reuse, R172 ;  /* 0x000000ac84207220 */ /* 0x040fe20000410000 */
[----:B------:R-:W-:Y:S01]  /*f550*/  MOV R160, R33 ;  /* 0x0000002100a07202 */ /* 0x000fe20000000f00 */
[----:B------:R-:W-:Y:S01]  /*f560*/  FMUL.FTZ R33, R132, R173 ;  /* 0x000000ad84217220 */ /* 0x000fe20000410000 */
[----:B------:R-:W-:Y:S01]  /*f570*/  MOV R172, R51 ;  /* 0x0000003300ac7202 */ /* 0x000fe20000000f00 */
[C---:B------:R-:W-:Y:S01]  /*f580*/  FMUL.FTZ R22, R133.reuse, R162 ;  /* 0x000000a285167220 */ /* 0x040fe20000410000 */
[----:B------:R-:W-:Y:S03]  /*f590*/  MOV R162, R25 ;  /* 0x0000001900a27202 */ /* 0x000fe60000000f00 */
[C---:B------:R-:W-:Y:S01]  /*f5a0*/  FMUL.FTZ R23, R133.reuse, R163 ;  /* 0x000000a385177220 */ /* 0x040fe20000410000 */
[----:B------:R-:W-:Y:S01]  /*f5b0*/  MOV R163, R24 ;  /* 0x0000001800a37202 */ /* 0x000fe20000000f00 */
[C---:B------:R-:W-:Y:S01]  /*f5c0*/  FMUL.FTZ R24, R2.reuse, R164 ;  /* 0x000000a402187220 */ /* 0x040fe20000410000 */
[----:B------:R-:W-:Y:S01]  /*f5d0*/  MOV R164, R52 ;  /* 0x0000003400a47202 */ /* 0x000fe20000000f00 */
[----:B------:R-:W-:Y:S01]  /*f5e0*/  FMUL.FTZ R25, R2, R165 ;  /* 0x000000a502197220 */ /* 0x000fe20000410000 */
[----:B------:R-:W-:Y:S01]  /*f5f0*/  MOV R165, R53 ;  /* 0x0000003500a57202 */ /* 0x000fe20000000f00 */
[C---:B------:R-:W-:Y:S01]  /*f600*/  FMUL.FTZ R51, R133.reuse, R191 ;  /* 0x000000bf85337220 */ /* 0x040fe20000410000 */
[-C--:B------:R-:W-:Y:S01]  /*f610*/  HMMA.16816.F32 R20, R140, R36.reuse, R20 ;  /* 0x000000248c14723c */ /* 0x080fe20000001814 */
[----:B------:R-:W1:Y:S02]  /*f620*/  LDSM.16.MT88.4 R52, [R231+0xc000] ;  /* 0x00c00000e734783b */ /* 0x000e640000004200 */
[--C-:B------:R-:W-:Y:S01]  /*f630*/  FFMA.FTZ R162, R162, c[0x0][0x23c], -R209.reuse ;  /* 0x00008f00a2a27a23 */ /* 0x100fe200000108d1 */
[----:B------:R-:W-:Y:S01]  /*f640*/  MOV R173, R50 ;  /* 0x0000003200ad7202 */ /* 0x000fe20000000f00 */
[C---:B------:R-:W-:Y:S02]  /*f650*/  FMUL.FTZ R50, R133.reuse, R190 ;  /* 0x000000be85327220 */ /* 0x040fe40000410000 */
[----:B------:R-:W-:Y:S01]  /*f660*/  MUFU.EX2 R203, R162 ;  /* 0x000000a200cb7308 */ /* 0x000fe20000000800 */
[C---:B------:R-:W-:Y:S01]  /*f670*/  HMMA.16816.F32 R24, R144.reuse, R36, R24 ;  /* 0x000000249018723c */ /* 0x040fe20000001818 */
[----:B------:R-:W2:Y:S03]  /*f680*/  LDL.LU R191, [R1+0x1c] ;  /* 0x00001c0001bf7983 */ /* 0x000ea60000300800 */
[----:B------:R-:W-:Y:S01]  /*f690*/  FFMA.FTZ R164, R164, c[0x0][0x23c], -R209 ;  /* 0x00008f00a4a47a23 */ /* 0x000fe200000108d1 */
[----:B------:R-:W3:Y:S02]  /*f6a0*/  LDL.LU R189, [R1+0x20] ;  /* 0x0000200001bd7983 */ /* 0x000ee40000300800 */
[C---:B------:R-:W-:Y:S01]  /*f6b0*/  FMUL.FTZ R36, R132.reuse, R176 ;  /* 0x000000b084247220 */ /* 0x040fe20000410000 */
[-C--:B------:R-:W-:Y:S04]  /*f6c0*/  HMMA.16816.F32 R28, R144, R38.reuse, R28 ;  /* 0x00000026901c723c */ /* 0x080fe8000000181c */
[----:B------:R-:W-:Y:S01]  /*f6d0*/  FMUL.FTZ R37, R132, R177 ;  /* 0x000000b184257220 */ /* 0x000fe20000410000 */
[----:B------:R-:W-:Y:S01]  /*f6e0*/  MOV R176, R43 ;  /* 0x0000002b00b07202 */ /* 0x000fe20000000f00 */
[C---:B------:R-:W-:Y:S01]  /*f6f0*/  FMUL.FTZ R43, R0.reuse, R183 ;  /* 0x000000b7002b7220 */ /* 0x040fe20000410000 */
[----:B------:R-:W-:Y:S01]  /*f700*/  MOV R177, R42 ;  /* 0x0000002a00b17202 */ /* 0x000fe20000000f00 */
[C---:B------:R-:W-:Y:S04]  /*f710*/  HMMA.16816.F32 R32, R140.reuse, R38, R32 ;  /* 0x000000268c20723c */ /* 0x040fe80000001820 */
[----:B------:R-:W-:Y:S03]  /*f720*/  FMUL.FTZ R42, R0, R182 ;  /* 0x000000b6002a7220 */ /* 0x000fe60000410000 */
[C---:B------:R-:W-:Y:S02]  /*f730*/  FMUL.FTZ R38, R133.reuse, R178 ;  /* 0x000000b285267220 */ /* 0x040fe40000410000 */
[C---:B------:R-:W-:Y:S07]  /*f740*/  FMUL.FTZ R39, R133.reuse, R179 ;  /* 0x000000b385277220 */ /* 0x040fee0000410000 */
[-C--:B-1----:R-:W-:Y:S08]  /*f750*/  HMMA.16816.F32 R36, R140, R52.reuse, R36 ;  /* 0x000000348c24723c */ /* 0x082ff00000001824 */
[C---:B------:R-:W-:Y:S07]  /*f760*/  HMMA.16816.F32 R40, R144.reuse, R52, R40 ;  /* 0x000000349028723c */ /* 0x040fee0000001828 */
[C---:B------:R-:W-:Y:S01]  /*f770*/  FMUL.FTZ R52, R132.reuse, R192 ;  /* 0x000000c084347220 */ /* 0x040fe20000410000 */
[-C--:B------:R-:W-:Y:S01]  /*f780*/  HMMA.16816.F32 R44, R144, R54.reuse, R44 ;  /* 0x00000036902c723c */ /* 0x080fe2000000182c */
[----:B------:R1:W-:Y:S03]  /*f790*/  MUFU.EX2 R192, R152 ;  /* 0x0000009800c07308 */ /* 0x0003e60000000800 */
[----:B------:R-:W-:Y:S04]  /*f7a0*/  FMUL.FTZ R53, R132, R193 ;  /* 0x000000c184357220 */ /* 0x000fe80000410000 */
[C---:B------:R-:W-:Y:S07]  /*f7b0*/  HMMA.16816.F32 R48, R140.reuse, R54, R48 ;  /* 0x000000368c30723c */ /* 0x040fee0000001830 */
[C---:B------:R-:W-:Y:S02]  /*f7c0*/  FMUL.FTZ R54, R133.reuse, R194 ;  /* 0x000000c285367220 */ /* 0x040fe40000410000 */
[----:B------:R-:W-:Y:S01]  /*f7d0*/  FMUL.FTZ R55, R133, R195 ;  /* 0x000000c385377220 */ /* 0x000fe20000410000 */
[----:B------:R-:W-:Y:S06]  /*f7e0*/  MUFU.EX2 R194, R213 ;  /* 0x000000d500c27308 */ /* 0x000fec0000000800 */
[-C--:B------:R-:W-:Y:S03]  /*f7f0*/  HMMA.16816.F32 R52, R140, R148.reuse, R52 ;  /* 0x000000948c34723c */ /* 0x080fe60000001834 */
[----:B-1----:R-:W-:Y:S01]  /*f800*/  FFMA.FTZ R152, R234, c[0x0][0x23c], -R139 ;  /* 0x00008f00ea987a23 */ /* 0x002fe2000001088b */
[----:B------:R-:W-:Y:S04]  /*f810*/  MUFU.EX2 R195, R215 ;  /* 0x000000d700c37308 */ /* 0x000fe80000000800 */
[C---:B------:R-:W-:Y:S06]  /*f820*/  HMMA.16816.F32 R56, R144.reuse, R148, R56 ;  /* 0x000000949038723c */ /* 0x040fec0000001838 */
[----:B------:R1:W-:Y:S02]  /*f830*/  MUFU.EX2 R234, R152 ;  /* 0x0000009800ea7308 */ /* 0x0003e40000000800 */
[-C--:B------:R-:W-:Y:S08]  /*f840*/  HMMA.16816.F32 R60, R144, R150.reuse, R60 ;  /* 0x00000096903c723c */ /* 0x080ff0000000183c */
[C---:B------:R-:W-:Y:S01]  /*f850*/  HMMA.16816.F32 R64, R140.reuse, R150, R64 ;  /* 0x000000968c40723c */ /* 0x040fe20000001840 */
[----:B------:R-:W4:Y:S03]  /*f860*/  LDSM.16.MT88.4 R148, [R228+0xe000] ;  /* 0x00e00000e494783b */ /* 0x000f260000004200 */
[--C-:B-1----:R-:W-:Y:S04]  /*f870*/  FFMA.FTZ R152, R237, c[0x0][0x23c], -R208.reuse ;  /* 0x00008f00ed987a23 */ /* 0x102fe800000108d0 */
[----:B------:R1:W-:Y:S01]  /*f880*/  MUFU.EX2 R237, R152 ;  /* 0x0000009800ed7308 */ /* 0x0003e20000000800 */
[-C--:B----4-:R-:W-:Y:S03]  /*f890*/  HMMA.16816.F32 R68, R140, R148.reuse, R68 ;  /* 0x000000948c44723c */ /* 0x090fe60000001844 */
[----:B-1----:R-:W-:Y:S01]  /*f8a0*/  FFMA.FTZ R152, R177, c[0x0][0x23c], -R208 ;  /* 0x00008f00b1987a23 */ /* 0x002fe200000108d0 */
[----:B------:R-:W-:Y:S02]  /*f8b0*/  MOV R177, R176 ;  /* 0x000000b000b17202 */ /* 0x000fe40000000f00 */
[----:B------:R-:W-:Y:S02]  /*f8c0*/  MOV R176, R175 ;  /* 0x000000af00b07202 */ /* 0x000fe40000000f00 */
[C---:B------:R-:W-:Y:S04]  /*f8d0*/  HMMA.16816.F32 R72, R144.reuse, R148, R72 ;  /* 0x000000949048723c */ /* 0x040fe80000001848 */
[----:B------:R-:W-:Y:S02]  /*f8e0*/  MOV R175, R173 ;  /* 0x000000ad00af7202 */ /* 0x000fe40000000f00 */
[----:B------:R-:W-:Y:S02]  /*f8f0*/  MOV R173, R172 ;  /* 0x000000ac00ad7202 */ /* 0x000fe40000000f00 */
[-C--:B------:R-:W-:Y:S04]  /*f900*/  HMMA.16816.F32 R76, R144, R150.reuse, R76 ;  /* 0x00000096904c723c */ /* 0x080fe8000000184c */
[----:B------:R-:W-:Y:S02]  /*f910*/  MOV R172, R169 ;  /* 0x000000a900ac7202 */ /* 0x000fe40000000f00 */
[----:B------:R-:W-:Y:S02]  /*f920*/  MOV R169, R168 ;  /* 0x000000a800a97202 */ /* 0x000fe40000000f00 */
[C---:B------:R-:W-:Y:S01]  /*f930*/  HMMA.16816.F32 R80, R140.reuse, R150, R80 ;  /* 0x000000968c50723c */ /* 0x040fe20000001850 */
[----:B------:R-:W1:Y:S03]  /*f940*/  LDSM.16.MT88.4 R148, [R229+0xe000] ;  /* 0x00e00000e594783b */ /* 0x000e660000004200 */
[----:B------:R-:W-:Y:S02]  /*f950*/  MOV R168, R167 ;  /* 0x000000a700a87202 */ /* 0x000fe40000000f00 */
[----:B------:R-:W-:Y:S02]  /*f960*/  MOV R167, R163 ;  /* 0x000000a300a77202 */ /* 0x000fe40000000f00 */
[----:B------:R-:W-:Y:S04]  /*f970*/  MOV R163, R224 ;  /* 0x000000e000a37202 */ /* 0x000fe80000000f00 */
[----:B------:R-:W-:Y:S01]  /*f980*/  MOV R224, R233 ;  /* 0x000000e900e07202 */ /* 0x000fe20000000f00 */
[----:B------:R-:W-:Y:S01]  /*f990*/  FFMA.FTZ R163, R163, c[0x0][0x23c], -R209 ;  /* 0x00008f00a3a37a23 */ /* 0x000fe200000108d1 */
[----:B------:R4:W-:Y:S10]  /*f9a0*/  MUFU.EX2 R233, R152 ;  /* 0x0000009800e97308 */ /* 0x0009f40000000800 */
[----:B------:R-:W-:Y:S01]  /*f9b0*/  MUFU.EX2 R197, R163 ;  /* 0x000000a300c57308 */ /* 0x000fe20000000800 */
[----:B----4-:R-:W-:Y:S01]  /*f9c0*/  FFMA.FTZ R152, R177, c[0x0][0x23c], -R139 ;  /* 0x00008f00b1987a23 */ /* 0x010fe2000001088b */
[----:B------:R-:W-:Y:S01]  /*f9d0*/  MOV R177, R165 ;  /* 0x000000a500b17202 */ /* 0x000fe20000000f00 */
[-C--:B-1----:R-:W-:Y:S07]  /*f9e0*/  HMMA.16816.F32 R84, R140, R148.reuse, R84 ;  /* 0x000000948c54723c */ /* 0x082fee0000001854 */
[----:B------:R1:W-:Y:S01]  /*f9f0*/  MUFU.EX2 R202, R152 ;  /* 0x0000009800ca7308 */ /* 0x0003e20000000800 */
[----:B------:R-:W-:Y:S01]  /*fa00*/  MOV R165, R161 ;  /* 0x000000a100a57202 */ /* 0x000fe20000000f00 */
[--C-:B------:R-:W-:Y:S03]  /*fa10*/  FFMA.FTZ R177, R177, c[0x0][0x23c], -R210.reuse ;  /* 0x00008f00b1b17a23 */ /* 0x100fe600000108d2 */
[----:B------:R-:W-:Y:S01]  /*fa20*/  MOV R161, R154 ;  /* 0x0000009a00a17202 */ /* 0x000fe20000000f00 */
[C---:B------:R-:W-:Y:S04]  /*fa30*/  HMMA.16816.F32 R88, R144.reuse, R148, R88 ;  /* 0x000000949058723c */ /* 0x040fe80000001858 */
[--C-:B------:R-:W-:Y:S02]  /*fa40*/  FFMA.FTZ R161, R161, c[0x0][0x23c], -R210.reuse ;  /* 0x00008f00a1a17a23 */ /* 0x100fe400000108d2 */
[----:B------:R-:W-:Y:S02]  /*fa50*/  FFMA.FTZ R165, R165, c[0x0][0x23c], -R209 ;  /* 0x00008f00a5a57a23 */ /* 0x000fe400000108d1 */
[-C--:B------:R-:W-:Y:S01]  /*fa60*/  HMMA.16816.F32 R92, R144, R150.reuse, R92 ;  /* 0x00000096905c723c */ /* 0x080fe2000000185c */
[----:B------:R-:W-:Y:S07]  /*fa70*/  MUFU.EX2 R200, R161 ;  /* 0x000000a100c87308 */ /* 0x000fee0000000800 */
[C---:B------:R-:W-:Y:S01]  /*fa80*/  HMMA.16816.F32 R96, R140.reuse, R150, R96 ;  /* 0x000000968c60723c */ /* 0x040fe20000001860 */
[----:B------:R-:W4:Y:S03]  /*fa90*/  LDSM.16.MT88.4 R148, [R231+0xe000] ;  /* 0x00e00000e794783b */ /* 0x000f260000004200 */
[----:B-1----:R-:W-:Y:S01]  /*faa0*/  FFMA.FTZ R152, R176, c[0x0][0x23c], -R139 ;  /* 0x00008f00b0987a23 */ /* 0x002fe2000001088b */
[----:B------:R-:W-:Y:S02]  /*fab0*/  MOV R176, R160 ;  /* 0x000000a000b07202 */ /* 0x000fe40000000f00 */
[----:B------:R-:W-:Y:S01]  /*fac0*/  MOV R160, R155 ;  /* 0x0000009b00a07202 */ /* 0x000fe20000000f00 */
[----:B------:R1:W-:Y:S04]  /*fad0*/  MUFU.EX2 R183, R152 ;  /* 0x0000009800b77308 */ /* 0x0003e80000000800 */
[--C-:B------:R-:W-:Y:S02]  /*fae0*/  FFMA.FTZ R160, R160, c[0x0][0x23c], -R210.reuse ;  /* 0x00008f00a0a07a23 */ /* 0x100fe400000108d2 */
[----:B------:R-:W-:Y:S02]  /*faf0*/  FFMA.FTZ R176, R176, c[0x0][0x23c], -R210 ;  /* 0x00008f00b0b07a23 */ /* 0x000fe400000108d2 */
[----:B-1----:R-:W-:Y:S02]  /*fb00*/  FFMA.FTZ R152, R173, c[0x0][0x23c], -R209 ;  /* 0x00008f00ad987a23 */ /* 0x002fe400000108d1 */
[----:B------:R-:W-:Y:S02]  /*fb10*/  FFMA.FTZ R173, R250, c[0x0][0x23c], -R139 ;  /* 0x00008f00faad7a23 */ /* 0x000fe4000001088b */
[----:B------:R1:W-:Y:S01]  /*fb20*/  MUFU.EX2 R182, R152 ;  /* 0x0000009800b67308 */ /* 0x0003e20000000800 */
[-C--:B----4-:R-:W-:Y:S09]  /*fb30*/  HMMA.16816.F32 R100, R140, R148.reuse, R100 ;  /* 0x000000948c64723c */ /* 0x090ff20000001864 */
[----:B------:R-:W4:Y:S01]  /*fb40*/  MUFU.EX2 R173, R173 ;  /* 0x000000ad00ad7308 */ /* 0x000f220000000800 */
[C---:B------:R-:W-:Y:S07]  /*fb50*/  HMMA.16816.F32 R104, R144.reuse, R148, R104 ;  /* 0x000000949068723c */ /* 0x040fee0000001868 */
[--C-:B------:R-:W-:Y:S01]  /*fb60*/  FFMA.FTZ R148, R175, c[0x0][0x23c], -R208.reuse ;  /* 0x00008f00af947a23 */ /* 0x100fe200000108d0 */
[-C--:B------:R-:W-:Y:S01]  /*fb70*/  HMMA.16816.F32 R108, R144, R150.reuse, R108 ;  /* 0x00000096906c723c */ /* 0x080fe2000000186c */
[----:B------:R-:W-:Y:S03]  /*fb80*/  MUFU.EX2 R250, R227 ;  /* 0x000000e300fa7308 */ /* 0x000fe60000000800 */
[----:B-1----:R-:W-:Y:S02]  /*fb90*/  FFMA.FTZ R152, R232, c[0x0][0x23c], -R209 ;  /* 0x00008f00e8987a23 */ /* 0x002fe400000108d1 */
[--C-:B------:R-:W-:Y:S01]  /*fba0*/  FFMA.FTZ R175, R169, c[0x0][0x23c], -R139.reuse ;  /* 0x00008f00a9af7a23 */ /* 0x100fe2000001088b */
[----:B------:R-:W-:Y:S01]  /*fbb0*/  MOV R169, R168 ;  /* 0x000000a800a97202 */ /* 0x000fe20000000f00 */
[C---:B------:R-:W-:Y:S03]  /*fbc0*/  HMMA.16816.F32 R112, R140.reuse, R150, R112 ;  /* 0x000000968c70723c */ /* 0x040fe60000001870 */
[----:B------:R1:W-:Y:S01]  /*fbd0*/  MUFU.EX2 R181, R148 ;  /* 0x0000009400b57308 */ /* 0x0003e20000000800 */
[----:B------:R-:W-:Y:S02]  /*fbe0*/  MOV R168, R167 ;  /* 0x000000a700a87202 */ /* 0x000fe40000000f00 */
[----:B------:R-:W-:Y:S06]  /*fbf0*/  MOV R167, R235 ;  /* 0x000000eb00a77202 */ /* 0x000fec0000000f00 */
[----:B------:R-:W-:Y:S01]  /*fc00*/  MOV R179, R167 ;  /* 0x000000a700b37202 */ /* 0x000fe20000000f00 */
[----:B------:R2:W-:Y:S01]  /*fc10*/  MUFU.EX2 R232, R152 ;  /* 0x0000009800e87308 */ /* 0x0005e20000000800 */
[--C-:B------:R-:W-:Y:S09]  /*fc20*/  FFMA.FTZ R167, R252, c[0x0][0x23c], -R208.reuse ;  /* 0x00008f00fca77a23 */ /* 0x100ff200000108d0 */
[----:B------:R3:W-:Y:S01]  /*fc30*/  MUFU.EX2 R235, R153 ;  /* 0x0000009900eb7308 */ /* 0x0007e20000000800 */
[--C-:B-1----:R-:W-:Y:S02]  /*fc40*/  FFMA.FTZ R148, R174, c[0x0][0x23c], -R208.reuse ;  /* 0x00008f00ae947a23 */ /* 0x102fe400000108d0 */
[--C-:B------:R-:W-:Y:S02]  /*fc50*/  FFMA.FTZ R174, R171, c[0x0][0x23c], -R139.reuse ;  /* 0x00008f00abae7a23 */ /* 0x100fe4000001088b */
[----:B------:R-:W-:Y:S01]  /*fc60*/  FFMA.FTZ R171, R169, c[0x0][0x23c], -R208 ;  /* 0x00008f00a9ab7a23 */ /* 0x000fe200000108d0 */
[----:B------:R-:W-:Y:S04]  /*fc70*/  MOV R169, R159 ;  /* 0x0000009f00a97202 */ /* 0x000fe80000000f00 */
[----:B------:R1:W-:Y:S01]  /*fc80*/  MUFU.EX2 R186, R148 ;  /* 0x0000009400ba7308 */ /* 0x0003e20000000800 */
[--C-:B--2---:R-:W-:Y:S02]  /*fc90*/  FFMA.FTZ R152, R172, c[0x0][0x23c], -R210.reuse ;  /* 0x00008f00ac987a23 */ /* 0x104fe400000108d2 */
[--C-:B------:R-:W-:Y:S02]  /*fca0*/  FFMA.FTZ R172, R248, c[0x0][0x23c], -R139.reuse ;  /* 0x00008f00f8ac7a23 */ /* 0x100fe4000001088b */
[----:B------:R-:W-:Y:S05]  /*fcb0*/  FFMA.FTZ R139, R212, c[0x0][0x23c], -R139 ;  /* 0x00008f00d48b7a23 */ /* 0x000fea000001088b */
[----:B------:R-:W2:Y:S01]  /*fcc0*/  MUFU.EX2 R178, R152 ;  /* 0x0000009800b27308 */ /* 0x000ea20000000800 */
[----:B------:R-:W-:Y:S02]  /*fcd0*/  FFMA.FTZ R169, R169, c[0x0][0x23c], -R210 ;  /* 0x00008f00a9a97a23 */ /* 0x000fe400000108d2 */
[--C-:B---3--:R-:W-:Y:S02]  /*fce0*/  FFMA.FTZ R153, R170, c[0x0][0x23c], -R209.reuse ;  /* 0x00008f00aa997a23 */ /* 0x108fe400000108d1 */
[--C-:B------:R-:W-:Y:S02]  /*fcf0*/  FFMA.FTZ R170, R168, c[0x0][0x23c], -R208.reuse ;  /* 0x00008f00a8aa7a23 */ /* 0x100fe400000108d0 */
[--C-:B------:R-:W-:Y:S01]  /*fd00*/  FFMA.FTZ R168, R166, c[0x0][0x23c], -R208.reuse ;  /* 0x00008f00a6a87a23 */ /* 0x100fe200000108d0 */
[----:B------:R-:W-:Y:S02]  /*fd10*/  MOV R166, R158 ;  /* 0x0000009e00a67202 */ /* 0x000fe40000000f00 */
[----:B------:R3:W2:Y:S01]  /*fd20*/  MUFU.EX2 R180, R153 ;  /* 0x0000009900b47308 */ /* 0x0006a20000000800 */
[----:B------:R-:W-:Y:S02]  /*fd30*/  FFMA.FTZ R208, R214, c[0x0][0x23c], -R208 ;  /* 0x00008f00d6d07a23 */ /* 0x000fe400000108d0 */
[----:B------:R-:W-:Y:S01]  /*fd40*/  LDSM.16.MT88.4 R212, [R228+0xf800] ;  /* 0x00f80000e4d4783b */ /* 0x000fe20000004200 */
[----:B------:R-:W-:Y:S02]  /*fd50*/  FFMA.FTZ R209, R220, c[0x0][0x23c], -R209 ;  /* 0x00008f00dcd17a23 */ /* 0x000fe400000108d1 */
[--C-:B------:R-:W-:Y:S04]  /*fd60*/  FFMA.FTZ R166, R166, c[0x0][0x23c], -R210.reuse ;  /* 0x00008f00a6a67a23 */ /* 0x100fe800000108d2 */
[----:B------:R2:W-:Y:S01]  /*fd70*/  MUFU.EX2 R190, R172 ;  /* 0x000000ac00be7308 */ /* 0x0005e20000000800 */
[----:B-1----:R-:W1:Y:S09]  /*fd80*/  LDSM.16.MT88.4 R148, [R230+0xe000] ;  /* 0x00e00000e694783b */ /* 0x002e720000004200 */
[----:B------:R4:W-:Y:S01]  /*fd90*/  MUFU.EX2 R196, R171 ;  /* 0x000000ab00c47308 */ /* 0x0009e20000000800 */
[----:B---3--:R-:W3:Y:S09]  /*fda0*/  LDSM.16.MT88.4 R152, [R228+0xc800] ;  /* 0x00c80000e498783b */ /* 0x008ef20000004200 */
[----:B------:R1:W-:Y:S01]  /*fdb0*/  MUFU.EX2 R188, R167 ;  /* 0x000000a700bc7308 */ /* 0x0003e20000000800 */
[----:B--2---:R-:W2:Y:S09]  /*fdc0*/  LDL.LU R172, [R1+0x24] ;  /* 0x0000240001ac7983 */ /* 0x004eb20000300800 */
[----:B------:R-:W-:Y:S01]  /*fdd0*/  MUFU.EX2 R193, R175 ;  /* 0x000000af00c17308 */ /* 0x000fe20000000800 */
[----:B----4-:R-:W4:Y:S09]  /*fde0*/  LDL.LU R171, [R1+0x28] ;  /* 0x0000280001ab7983 */ /* 0x010f320000300800 */
[----:B------:R-:W-:Y:S01]  /*fdf0*/  MUFU.EX2 R201, R174 ;  /* 0x000000ae00c97308 */ /* 0x000fe20000000800 */
[-C--:B-1----:R-:W-:Y:S03]  /*fe00*/  HMMA.16816.F32 R116, R140, R148.reuse, R116 ;  /* 0x000000948c74723c */ /* 0x082fe60000001874 */
[----:B------:R-:W-:Y:S05]  /*fe10*/  MOV R167, R173 ;  /* 0x000000ad00a77202 */ /* 0x000fea0000000f00 */
[C---:B------:R-:W-:Y:S01]  /*fe20*/  HMMA.16816.F32 R120, R144.reuse, R148, R120 ;  /* 0x000000949078723c */ /* 0x040fe20000001878 */
[----:B------:R-:W-:Y:S06]  /*fe30*/  MUFU.EX2 R248, R223 ;  /* 0x000000df00f87308 */ /* 0x000fec0000000800 */
[--C-:B------:R-:W-:Y:S01]  /*fe40*/  FFMA.FTZ R148, R157, c[0x0][0x23c], -R210.reuse ;  /* 0x00008f009d947a23 */ /* 0x100fe200000108d2 */
[-C--:B------:R-:W-:Y:S01]  /*fe50*/  HMMA.16816.F32 R124, R144, R150.reuse, R124 ;  /* 0x00000096907c723c */ /* 0x080fe2000000187c */
[----:B------:R-:W1:Y:S02]  /*fe60*/  LDSM.16.MT88.4 R156, [R229+0xc800] ;  /* 0x00c80000e59c783b */ /* 0x000e640000004200 */
[----:B------:R3:W-:Y:S04]  /*fe70*/  MUFU.EX2 R184, R148 ;  /* 0x0000009400b87308 */ /* 0x0007e80000000800 */
[--C-:B------:R-:W-:Y:S01]  /*fe80*/  FFMA.FTZ R144, R179, c[0x0][0x23c], -R210.reuse ;  /* 0x00008f00b3907a23 */ /* 0x100fe200000108d2 */
[----:B------:R-:W-:Y:S04]  /*fe90*/  HMMA.16816.F32 R128, R140, R150, R128 ;  /* 0x000000968c80723c */ /* 0x000fe80000001880 */
[----:B------:R-:W-:Y:S01]  /*fea0*/  F2FP.PACK_AB R145, R178, R235 ;  /* 0x000000ebb291723e */ /* 0x000fe200000000ff */
[----:B------:R1:W1:Y:S01]  /*feb0*/  MUFU.EX2 R179, R144 ;  /* 0x0000009000b37308 */ /* 0x0002620000000800 */
[----:B------:R-:W-:Y:S01]  /*fec0*/  F2FP.PACK_AB R146, R185, R180 ;  /* 0x000000b4b992723e */ /* 0x000fe200000000ff */
[----:B------:R-:W-:Y:S01]  /*fed0*/  FFMA.FTZ R210, R135, c[0x0][0x23c], -R210 ;  /* 0x00008f0087d27a23 */ /* 0x000fe200000108d2 */
[----:B------:R-:W-:Y:S04]  /*fee0*/  F2FP.PACK_AB R140, R234, R192 ;  /* 0x000000c0ea8c723e */ /* 0x000fe800000000ff */
[----:B------:R-:W-:Y:S02]  /*fef0*/  F2FP.PACK_AB R141, R233, R237 ;  /* 0x000000ede98d723e */ /* 0x000fe400000000ff */
[----:B------:R-:W-:Y:S01]  /*ff00*/  F2FP.PACK_AB R142, R183, R202 ;  /* 0x000000cab78e723e */ /* 0x000fe200000000ff */
[----:B------:R-:W-:Y:S01]  /*ff10*/  MUFU.EX2 R227, R222 ;  /* 0x000000de00e37308 */ /* 0x000fe20000000800 */
[----:B------:R-:W-:Y:S01]  /*ff20*/  F2FP.PACK_AB R143, R186, R181 ;  /* 0x000000b5ba8f723e */ /* 0x000fe200000000ff */
[----:B---3--:R-:W3:Y:S06]  /*ff30*/  LDSM.16.MT88.4 R148, [R231+0xc800] ;  /* 0x00c80000e794783b */ /* 0x008eec0000004200 */
[-C--:B------:R-:W-:Y:S02]  /*ff40*/  HMMA.16816.F32 R4, R140, R152.reuse, R4 ;  /* 0x000000988c04723c */ /* 0x080fe40000001804 */
[----:B------:R-:W3:Y:S01]  /*ff50*/  MUFU.EX2 R187, R168 ;  /* 0x000000a800bb7308 */ /* 0x000ee20000000800 */
[----:B-1----:R-:W-:Y:S02]  /*ff60*/  F2FP.PACK_AB R144, R232, R182 ;  /* 0x000000b6e890723e */ /* 0x002fe400000000ff */
[----:B------:R-:W-:Y:S07]  /*ff70*/  F2FP.PACK_AB R147, R179, R184 ;  /* 0x000000b8b393723e */ /* 0x000fee00000000ff */
[----:B------:R1:W-:Y:S01]  /*ff80*/  MUFU.EX2 R168, R160 ;  /* 0x000000a000a87308 */ /* 0x0003e20000000800 */
[C---:B------:R-:W-:Y:S09]  /*ff90*/  HMMA.16816.F32 R8, R144.reuse, R152, R8 ;  /* 0x000000989008723c */ /* 0x040ff20000001808 */
[----:B------:R3:W3:Y:S01]  /*ffa0*/  MUFU.EX2 R135, R164 ;  /* 0x000000a400877308 */ /* 0x0006e20000000800 */
[-C--:B------:R-:W-:Y:S08]  /*ffb0*/  HMMA.16816.F32 R12, R144, R154.reuse, R12 ;  /* 0x0000009a900c723c */ /* 0x080ff0000000180c */
[C---:B------:R-:W-:Y:S01]  /*ffc0*/  HMMA.16816.F32 R16, R140.reuse, R154, R16 ;  /* 0x0000009a8c10723c */ /* 0x040fe20000001810 */
[----:B------:R-:W3:Y:S01]  /*ffd0*/  LDSM.16.MT88.4 R152, [R230+0xc800] ;  /* 0x00c80000e698783b */ /* 0x000ee20000004200 */
[----:B------:R-:W-:Y:S06]  /*ffe0*/  MUFU.EX2 R166, R166 ;  /* 0x000000a600a67308 */ /* 0x000fec0000000800 */
[-C--:B------:R-:W-:Y:S01]  /*fff0*/  HMMA.16816.F32 R20, R140, R156.reuse, R20 ;  /* 0x0000009c8c14723c */ /* 0x080fe20000001814 */
[----:B-1----:R-:W-:Y:S03]  /*10000*/  LDSM.16.MT88.4 R160, [R231+0xd000] ;  /* 0x00d00000e7a0783b */ /* 0x002fe60000004200 */
[----:B------:R-:W-:Y:S01]  /*10010*/  MUFU.EX2 R170, R170 ;  /* 0x000000aa00aa7308 */ /* 0x000fe20000000800 */
[----:B---3--:R-:W-:Y:S03]  /*10020*/  MOV R164, R187 ;  /* 0x000000bb00a47202 */ /* 0x008fe60000000f00 */
[C---:B------:R-:W-:Y:S06]  /*10030*/  HMMA.16816.F32 R24, R144.reuse, R156, R24 ;  /* 0x0000009c9018723c */ /* 0x040fec0000001818 */
[----:B------:R1:W-:Y:S02]  /*10040*/  MUFU.EX2 R187, R165 ;  /* 0x000000a500bb7308 */ /* 0x0003e40000000800 */
[-C--:B------:R-:W-:Y:S08]  /*10050*/  HMMA.16816.F32 R28, R144, R158.reuse, R28 ;  /* 0x0000009e901c723c */ /* 0x080ff0000000181c */
[C---:B------:R-:W-:Y:S01]  /*10060*/  HMMA.16816.F32 R32, R140.reuse, R158, R32 ;  /* 0x0000009e8c20723c */ /* 0x040fe20000001820 */
[----:B------:R-:W-:Y:S01]  /*10070*/  LDSM.16.MT88.4 R156, [R229+0xd000] ;  /* 0x00d00000e59c783b */ /* 0x000fe20000004200 */
[----:B------:R-:W-:Y:S06]  /*10080*/  MUFU.EX2 R252, R226 ;  /* 0x000000e200fc7308 */ /* 0x000fec0000000800 */
[-C--:B------:R-:W-:Y:S04]  /*10090*/  HMMA.16816.F32 R36, R140, R148.reuse, R36 ;  /* 0x000000948c24723c */ /* 0x080fe80000001824 */
[----:B------:R3:W-:Y:S01]  /*100a0*/  MUFU.EX2 R226, R176 ;  /* 0x000000b000e27308 */ /* 0x0007e20000000800 */
[----:B-1----:R-:W-:Y:S01]  /*100b0*/  MOV R165, R135 ;  /* 0x0000008700a57202 */ /* 0x002fe20000000f00 */
[----:B------:R-:W-:Y:S02]  /*100c0*/  FFMA.FTZ R135, R132, R191, R236 ;  /* 0x000000bf84877223 */ /* 0x000fe400000100ec */
[C---:B------:R-:W-:Y:S04]  /*100d0*/  HMMA.16816.F32 R40, R144.reuse, R148, R40 ;  /* 0x000000949028723c */ /* 0x040fe80000001828 */
[----:B------:R-:W-:Y:S01]  /*100e0*/  FFMA.FTZ R132, R133, R189, R218 ;  /* 0x000000bd85847223 */ /* 0x000fe200000100da */
[----:B------:R-:W-:Y:S01]  /*100f0*/  MOV R218, R224 ;  /* 0x000000e000da7202 */ /* 0x000fe20000000f00 */
[----:B------:R1:W-:Y:S01]  /*10100*/  MUFU.EX2 R236, R169 ;  /* 0x000000a900ec7308 */ /* 0x0003e20000000800 */
[----:B------:R-:W-:Y:S01]  /*10110*/  FADD.FTZ R133, R246, R135 ;  /* 0x00000087f6857221 */ /* 0x000fe20000010000 */
[-C--:B------:R-:W-:Y:S01]  /*10120*/  HMMA.16816.F32 R44, R144, R150.reuse, R44 ;  /* 0x00000096902c723c */ /* 0x080fe2000000182c */
[----:B------:R2:W5:Y:S03]  /*10130*/  LDL.LU R246, [R1+0x94] ;  /* 0x0000940001f67983 */ /* 0x0005660000300800 */
[----:B------:R-:W-:Y:S02]  /*10140*/  FADD.FTZ R132, R245, R132 ;  /* 0x00000084f5847221 */ /* 0x000fe40000010000 */
[----:B------:R2:W5:Y:S01]  /*10150*/  LDL.LU R245, [R1+0x90] ;  /* 0x0000900001f57983 */ /* 0x0005620000300800 */
[----:B------:R-:W-:Y:S01]  /*10160*/  FADD.FTZ R133, R242, R133 ;  /* 0x00000085f2857221 */ /* 0x000fe20000010000 */
[C---:B------:R-:W-:Y:S01]  /*10170*/  HMMA.16816.F32 R48, R140.reuse, R150, R48 ;  /* 0x000000968c30723c */ /* 0x040fe20000001830 */
[----:B------:R1:W-:Y:S01]  /*10180*/  MUFU.EX2 R224, R221 ;  /* 0x000000dd00e07308 */ /* 0x0003e20000000800 */
[----:B------:R-:W1:Y:S02]  /*10190*/  LDSM.16.MT88.4 R148, [R228+0xe800] ;  /* 0x00e80000e494783b */ /* 0x000e640000004200 */
[----:B---3--:R-:W-:Y:S01]  /*101a0*/  MOV R176, R188 ;  /* 0x000000bc00b07202 */ /* 0x008fe20000000f00 */
[----:B------:R-:W-:Y:S02]  /*101b0*/  FADD.FTZ R132, R241, R132 ;  /* 0x00000084f1847221 */ /* 0x000fe40000010000 */
[----:B------:R-:W-:Y:S01]  /*101c0*/  FADD.FTZ R133, R239, R133 ;  /* 0x00000085ef857221 */ /* 0x000fe20000010000 */
[-C--:B------:R-:W-:Y:S03]  /*101d0*/  HMMA.16816.F32 R52, R140, R152.reuse, R52 ;  /* 0x000000988c34723c */ /* 0x080fe60000001834 */
[----:B------:R-:W-:Y:S01]  /*101e0*/  MUFU.EX2 R135, R210 ;  /* 0x000000d200877308 */ /* 0x000fe20000000800 */
[----:B------:R-:W-:Y:S01]  /*101f0*/  FADD.FTZ R132, R238, R132 ;  /* 0x00000084ee847221 */ /* 0x000fe20000010000 */
[----:B-1----:R-:W-:Y:S03]  /*10200*/  MOV R169, R190 ;  /* 0x000000be00a97202 */ /* 0x002fe60000000f00 */
[C---:B------:R-:W-:Y:S05]  /*10210*/  HMMA.16816.F32 R56, R144.reuse, R152, R56 ;  /* 0x000000989038723c */ /* 0x040fea0000001838 */
[----:B------:R-:W-:Y:S03]  /*10220*/  MUFU.EX2 R198, R139 ;  /* 0x0000008b00c67308 */ /* 0x000fe60000000800 */
[-C--:B------:R-:W-:Y:S01]  /*10230*/  HMMA.16816.F32 R60, R144, R154.reuse, R60 ;  /* 0x0000009a903c723c */ /* 0x080fe2000000183c */
[----:B------:R-:W-:Y:S06]  /*10240*/  LDSM.16.MT88.4 R220, [R231+0xf800] ;  /* 0x00f80000e7dc783b */ /* 0x000fec0000004200 */
[----:B------:R-:W1:Y:S01]  /*10250*/  MUFU.EX2 R139, R209 ;  /* 0x000000d1008b7308 */ /* 0x000e620000000800 */
[C---:B------:R-:W-:Y:S01]  /*10260*/  HMMA.16816.F32 R64, R140.reuse, R154, R64 ;  /* 0x0000009a8c40723c */ /* 0x040fe20000001840 */
[----:B------:R-:W3:Y:S08]  /*10270*/  LDSM.16.MT88.4 R152, [R229+0xe800] ;  /* 0x00e80000e598783b */ /* 0x000ef00000004200 */
[----:B------:R3:W-:Y:S01]  /*10280*/  MUFU.EX2 R199, R208 ;  /* 0x000000d000c77308 */ /* 0x0007e20000000800 */
[-C--:B------:R-:W-:Y:S08]  /*10290*/  HMMA.16816.F32 R68, R140, R148.reuse, R68 ;  /* 0x000000948c44723c */ /* 0x080ff00000001844 */
[C---:B------:R-:W-:Y:S04]  /*102a0*/  HMMA.16816.F32 R72, R144.reuse, R148, R72 ;  /* 0x000000949048723c */ /* 0x040fe80000001848 */
[----:B-1----:R-:W-:Y:S04]  /*102b0*/  F2FP.PACK_AB R210, R139, R224 ;  /* 0x000000e08bd2723e */ /* 0x002fe800000000ff */
[-C--:B------:R-:W-:Y:S04]  /*102c0*/  HMMA.16816.F32 R76, R144, R150.reuse, R76 ;  /* 0x00000096904c723c */ /* 0x080fe8000000184c */
[----:B---3--:R-:W-:Y:S04]  /*102d0*/  F2FP.PACK_AB R208, R227, R248 ;  /* 0x000000f8e3d0723e */ /* 0x008fe800000000ff */
[C---:B------:R-:W-:Y:S01]  /*102e0*/  HMMA.16816.F32 R80, R140.reuse, R150, R80 ;  /* 0x000000968c50723c */ /* 0x040fe20000001850 */
[----:B------:R-:W1:Y:S07]  /*102f0*/  LDSM.16.MT88.4 R148, [R231+0xe800] ;  /* 0x00e80000e794783b */ /* 0x000e6e0000004200 */
[-C--:B------:R-:W-:Y:S08]  /*10300*/  HMMA.16816.F32 R84, R140, R152.reuse, R84 ;  /* 0x000000988c54723c */ /* 0x080ff00000001854 */
[C---:B------:R-:W-:Y:S08]  /*10310*/  HMMA.16816.F32 R88, R144.reuse, R152, R88 ;  /* 0x000000989058723c */ /* 0x040ff00000001858 */
[-C--:B------:R-:W-:Y:S08]  /*10320*/  HMMA.16816.F32 R92, R144, R154.reuse, R92 ;  /* 0x0000009a905c723c */ /* 0x080ff0000000185c */
[C---:B------:R-:W-:Y:S01]  /*10330*/  HMMA.16816.F32 R96, R140.reuse, R154, R96 ;  /* 0x0000009a8c60723c */ /* 0x040fe20000001860 */
[----:B------:R-:W3:Y:S07]  /*10340*/  LDSM.16.MT88.4 R152, [R230+0xe800] ;  /* 0x00e80000e698783b */ /* 0x000eee0000004200 */
[-C--:B-1----:R-:W-:Y:S08]  /*10350*/  HMMA.16816.F32 R100, R140, R148.reuse, R100 ;  /* 0x000000948c64723c */ /* 0x082ff00000001864 */
[C---:B------:R-:W-:Y:S08]  /*10360*/  HMMA.16816.F32 R104, R144.reuse, R148, R104 ;  /* 0x000000949068723c */ /* 0x040ff00000001868 */
[-C--:B------:R-:W-:Y:S08]  /*10370*/  HMMA.16816.F32 R108, R144, R150.reuse, R108 ;  /* 0x00000096906c723c */ /* 0x080ff0000000186c */
[C---:B------:R-:W-:Y:S01]  /*10380*/  HMMA.16816.F32 R112, R140.reuse, R150, R112 ;  /* 0x000000968c70723c */ /* 0x040fe20000001870 */
[----:B------:R-:W1:Y:S07]  /*10390*/  LDSM.16.MT88.4 R148, [R228+0xd000] ;  /* 0x00d00000e494783b */ /* 0x000e6e0000004200 */
[-C--:B---3--:R-:W-:Y:S04]  /*103a0*/  HMMA.16816.F32 R116, R140, R152.reuse, R116 ;  /* 0x000000988c74723c */ /* 0x088fe80000001874 */
[----:B--2---:R-:W-:Y:S02]  /*103b0*/  FFMA.FTZ R2, R2, R172, R225 ;  /* 0x000000ac02027223 */ /* 0x004fe400000100e1 */
[----:B------:R-:W-:Y:S01]  /*103c0*/  LDSM.16.MT88.4 R172, [R229+0xd800] ;  /* 0x00d80000e5ac783b */ /* 0x000fe20000004200 */
[----:B------:R-:W2:Y:S01]  /*103d0*/  MUFU.EX2 R225, R177 ;  /* 0x000000b100e17308 */ /* 0x000ea20000000800 */
[C---:B------:R-:W-:Y:S04]  /*103e0*/  HMMA.16816.F32 R120, R144.reuse, R152, R120 ;  /* 0x000000989078723c */ /* 0x040fe80000001878 */
[----:B----4-:R-:W-:Y:S01]  /*103f0*/  FFMA.FTZ R0, R0, R171, R216 ;  /* 0x000000ab00007223 */ /* 0x010fe200000100d8 */
[----:B------:R-:W-:Y:S01]  /*10400*/  MOV R171, R202 ;  /* 0x000000ca00ab7202 */ /* 0x000fe20000000f00 */
[----:B------:R-:W-:Y:S01]  /*10410*/  FADD.FTZ R2, R244, R2 ;  /* 0x00000002f4027221 */ /* 0x000fe20000010000 */
[----:B------:R-:W-:Y:S01]  /*10420*/  MOV R202, R218 ;  /* 0x000000da00ca7202 */ /* 0x000fe20000000f00 */
[-C--:B------:R-:W-:Y:S01]  /*10430*/  HMMA.16816.F32 R124, R144, R154.reuse, R124 ;  /* 0x0000009a907c723c */ /* 0x080fe2000000187c */
[----:B------:R3:W5:Y:S03]  /*10440*/  LDL.LU R244, [R1+0x8c] ;  /* 0x00008c0001f47983 */ /* 0x0007660000300800 */
[----:B------:R-:W-:Y:S02]  /*10450*/  FADD.FTZ R0, R243, R0 ;  /* 0x00000000f3007221 */ /* 0x000fe40000010000 */
[----:B------:R3:W5:Y:S01]  /*10460*/  LDL.LU R243, [R1+0x88] ;  /* 0x0000880001f37983 */ /* 0x0007620000300800 */
[----:B------:R-:W-:Y:S01]  /*10470*/  F2FP.PACK_AB R147, R236, R166 ;  /* 0x000000a6ec93723e */ /* 0x000fe200000000ff */
[----:B------:R-:W-:Y:S02]  /*10480*/  HMMA.16816.F32 R128, R140, R154, R128 ;  /* 0x0000009a8c80723c */ /* 0x000fe40000001880 */
[----:B------:R-:W4:Y:S02]  /*10490*/  LDSM.16.MT88.4 R152, [R230+0xd000] ;  /* 0x00d00000e698783b */ /* 0x000f240000004200 */
[----:B------:R-:W-:Y:S01]  /*104a0*/  F2FP.PACK_AB R144, R203, R197 ;  /* 0x000000c5cb90723e */ /* 0x000fe200000000ff */
[----:B------:R-:W-:Y:S01]  /*104b0*/  FADD.FTZ R2, R240, R2 ;  /* 0x00000002f0027221 */ /* 0x000fe20000010000 */
[----:B------:R-:W-:Y:S01]  /*104c0*/  F2FP.PACK_AB R145, R168, R200 ;  /* 0x000000c8a891723e */ /* 0x000fe200000000ff */
[----:B------:R-:W-:Y:S01]  /*104d0*/  FADD.FTZ R0, R211, R0 ;  /* 0x00000000d3007221 */ /* 0x000fe20000010000 */
[----:B------:R-:W-:Y:S01]  /*104e0*/  F2FP.PACK_AB R143, R188, R164 ;  /* 0x000000a4bc8f723e */ /* 0x000fe200000000ff */
[----:B------:R-:W-:Y:S01]  /*104f0*/  FADD.FTZ R2, R219, R2 ;  /* 0x00000002db027221 */ /* 0x000fe20000010000 */
[----:B------:R-:W-:Y:S02]  /*10500*/  LDSM.16.MT88.4 R188, [R231+0xd800] ;  /* 0x00d80000e7bc783b */ /* 0x000fe40000004200 */
[----:B------:R-:W-:Y:S01]  /*10510*/  F2FP.PACK_AB R140, R201, R193 ;  /* 0x000000c1c98c723e */ /* 0x000fe200000000ff */
[----:B------:R-:W-:Y:S01]  /*10520*/  FADD.FTZ R0, R217, R0 ;  /* 0x00000000d9007221 */ /* 0x000fe20000010000 */
[----:B------:R-:W-:Y:S02]  /*10530*/  F2FP.PACK_AB R141, R170, R196 ;  /* 0x000000c4aa8d723e */ /* 0x000fe400000000ff */
[----:B------:R-:W-:Y:S01]  /*10540*/  F2FP.PACK_AB R142, R169, R167 ;  /* 0x000000a7a98e723e */ /* 0x000fe200000000ff */
[----:B------:R-:W-:Y:S01]  /*10550*/  FADD.FTZ R0, R235, R0 ;  /* 0x00000000eb007221 */ /* 0x000fe20000010000 */
[----:B------:R-:W-:Y:S01]  /*10560*/  LDSM.16.MT88.4 R216, [R229+0xf800] ;  /* 0x00f80000e5d8783b */ /* 0x000fe20000004200 */
[----:B------:R-:W-:Y:S02]  /*10570*/  F2FP.PACK_AB R146, R187, R165 ;  /* 0x000000a5bb92723e */ /* 0x000fe400000000ff */
[----:B--2---:R-:W-:Y:S02]  /*10580*/  F2FP.PACK_AB R209, R225, R226 ;  /* 0x000000e2e1d1723e */ /* 0x004fe400000000ff */
[-C--:B-1----:R-:W-:Y:S03]  /*10590*/  HMMA.16816.F32 R4, R140, R148.reuse, R4 ;  /* 0x000000948c04723c */ /* 0x082fe60000001804 */
[----:B------:R3:W5:Y:S01]  /*105a0*/  LDL.LU R242, [R1+0x84] ;  /* 0x0000840001f27983 */ /* 0x0007620000300800 */
[----:B------:R-:W-:Y:S03]  /*105b0*/  F2FP.PACK_AB R211, R135, R138 ;  /* 0x0000008a87d3723e */ /* 0x000fe600000000ff */
[----:B------:R3:W5:Y:S01]  /*105c0*/  LDL.LU R241, [R1+0x80] ;  /* 0x0000800001f17983 */ /* 0x0007620000300800 */
[C---:B------:R-:W-:Y:S03]  /*105d0*/  HMMA.16816.F32 R8, R144.reuse, R148, R8 ;  /* 0x000000949008723c */ /* 0x040fe60000001808 */
[----:B------:R3:W5:Y:S04]  /*105e0*/  LDL.LU R240, [R1+0x7c] ;  /* 0x00007c0001f07983 */ /* 0x0007680000300800 */
[----:B------:R3:W5:Y:S01]  /*105f0*/  LDL.LU R239, [R1+0x78] ;  /* 0x0000780001ef7983 */ /* 0x0007620000300800 */
[-C--:B------:R-:W-:Y:S03]  /*10600*/  HMMA.16816.F32 R12, R144, R150.reuse, R12 ;  /* 0x00000096900c723c */ /* 0x080fe6000000180c */
[----:B------:R3:W5:Y:S05]  /*10610*/  LDL.LU R238, [R1+0x74] ;  /* 0x0000740001ee7983 */ /* 0x00076a0000300800 */
        /* <DEDUP_REMOVED lines=8> */
[C---:B------:R-:W-:Y:S08]  /*106a0*/  HMMA.16816.F32 R40, R144.reuse, R160, R40 ;  /* 0x000000a09028723c */ /* 0x040ff00000001828 */
[-C--:B------:R-:W-:Y:S08]  /*106b0*/  HMMA.16816.F32 R44, R144, R162.reuse, R44 ;  /* 0x000000a2902c723c */ /* 0x080ff0000000182c */
[C---:B------:R-:W-:Y:S01]  /*106c0*/  HMMA.16816.F32 R48, R140.reuse, R162, R48 ;  /* 0x000000a28c30723c */ /* 0x040fe20000001830 */
[----:B------:R-:W2:Y:S07]  /*106d0*/  LDSM.16.MT88.4 R160, [R231+0xf000] ;  /* 0x00f00000e7a0783b */ /* 0x000eae0000004200 */
[-C--:B----4-:R-:W-:Y:S08]  /*106e0*/  HMMA.16816.F32 R52, R140, R152.reuse, R52 ;  /* 0x000000988c34723c */ /* 0x090ff00000001834 */
[C---:B------:R-:W-:Y:S08]  /*106f0*/  HMMA.16816.F32 R56, R144.reuse, R152, R56 ;  /* 0x000000989038723c */ /* 0x040ff00000001838 */
[-C--:B------:R-:W-:Y:S08]  /*10700*/  HMMA.16816.F32 R60, R144, R154.reuse, R60 ;  /* 0x0000009a903c723c */ /* 0x080ff0000000183c */
[C---:B------:R-:W-:Y:S01]  /*10710*/  HMMA.16816.F32 R64, R140.reuse, R154, R64 ;  /* 0x0000009a8c40723c */ /* 0x040fe20000001840 */
[----:B------:R-:W4:Y:S07]  /*10720*/  LDSM.16.MT88.4 R152, [R230+0xf000] ;  /* 0x00f00000e698783b */ /* 0x000f2e0000004200 */
[-C--:B-1----:R-:W-:Y:S08]  /*10730*/  HMMA.16816.F32 R68, R140, R148.reuse, R68 ;  /* 0x000000948c44723c */ /* 0x082ff00000001844 */
[C---:B------:R-:W-:Y:S08]  /*10740*/  HMMA.16816.F32 R72, R144.reuse, R148, R72 ;  /* 0x000000949048723c */ /* 0x040ff00000001848 */
[-C--:B------:R-:W-:Y:S08]  /*10750*/  HMMA.16816.F32 R76, R144, R150.reuse, R76 ;  /* 0x00000096904c723c */ /* 0x080ff0000000184c */
[C---:B------:R-:W-:Y:S08]  /*10760*/  HMMA.16816.F32 R80, R140.reuse, R150, R80 ;  /* 0x000000968c50723c */ /* 0x040ff00000001850 */
[-C--:B--2---:R-:W-:Y:S08]  /*10770*/  HMMA.16816.F32 R84, R140, R156.reuse, R84 ;  /* 0x0000009c8c54723c */ /* 0x084ff00000001854 */
[C---:B------:R-:W-:Y:S08]  /*10780*/  HMMA.16816.F32 R88, R144.reuse, R156, R88 ;  /* 0x0000009c9058723c */ /* 0x040ff00000001858 */
[-C--:B------:R-:W-:Y:S08]  /*10790*/  HMMA.16816.F32 R92, R144, R158.reuse, R92 ;  /* 0x0000009e905c723c */ /* 0x080ff0000000185c */
[C---:B------:R-:W-:Y:S01]  /*107a0*/  HMMA.16816.F32 R96, R140.reuse, R158, R96 ;  /* 0x0000009e8c60723c */ /* 0x040fe20000001860 */
[----:B------:R-:W1:Y:S07]  /*107b0*/  LDSM.16.MT88.4 R156, [R228+0xd800] ;  /* 0x00d80000e49c783b */ /* 0x000e6e0000004200 */
[-C--:B------:R-:W-:Y:S08]  /*107c0*/  HMMA.16816.F32 R100, R140, R160.reuse, R100 ;  /* 0x000000a08c64723c */ /* 0x080ff00000001864 */
[C---:B------:R-:W-:Y:S08]  /*107d0*/  HMMA.16816.F32 R104, R144.reuse, R160, R104 ;  /* 0x000000a09068723c */ /* 0x040ff00000001868 */
[-C--:B------:R-:W-:Y:S08]  /*107e0*/  HMMA.16816.F32 R108, R144, R162.reuse, R108 ;  /* 0x000000a2906c723c */ /* 0x080ff0000000186c */
[C---:B------:R-:W-:Y:S08]  /*107f0*/  HMMA.16816.F32 R112, R140.reuse, R162, R112 ;  /* 0x000000a28c70723c */ /* 0x040ff00000001870 */
[-C--:B----4-:R-:W-:Y:S08]  /*10800*/  HMMA.16816.F32 R116, R140, R152.reuse, R116 ;  /* 0x000000988c74723c */ /* 0x090ff00000001874 */
[C---:B------:R-:W-:Y:S08]  /*10810*/  HMMA.16816.F32 R120, R144.reuse, R152, R120 ;  /* 0x000000989078723c */ /* 0x040ff00000001878 */
[-C--:B------:R-:W-:Y:S08]  /*10820*/  HMMA.16816.F32 R124, R144, R154.reuse, R124 ;  /* 0x0000009a907c723c */ /* 0x080ff0000000187c */
[----:B------:R-:W-:Y:S07]  /*10830*/  HMMA.16816.F32 R128, R140, R154, R128 ;  /* 0x0000009a8c80723c */ /* 0x000fee0000001880 */
[----:B------:R-:W-:Y:S02]  /*10840*/  F2FP.PACK_AB R140, R252, R250 ;  /* 0x000000fafc8c723e */ /* 0x000fe400000000ff */
[----:B------:R-:W-:Y:S03]  /*10850*/  F2FP.PACK_AB R141, R249, R251 ;  /* 0x000000fbf98d723e */ /* 0x000fe600000000ff */
[----:B------:R-:W-:Y:S02]  /*10860*/  F2FP.PACK_AB R142, R198, R194 ;  /* 0x000000c2c68e723e */ /* 0x000fe400000000ff */
[----:B------:R-:W-:Y:S07]  /*10870*/  F2FP.PACK_AB R143, R199, R195 ;  /* 0x000000c3c78f723e */ /* 0x000fee00000000ff */
[-C--:B-1----:R-:W-:Y:S01]  /*10880*/  HMMA.16816.F32 R148, R140, R156.reuse, R4 ;  /* 0x0000009c8c94723c */ /* 0x082fe20000001804 */
[----:B------:R-:W1:Y:S07]  /*10890*/  LDSM.16.MT88.4 R4, [R230+0xf800] ;  /* 0x00f80000e604783b */ /* 0x000e6e0000004200 */
[C---:B------:R-:W-:Y:S07]  /*108a0*/  HMMA.16816.F32 R144, R208.reuse, R156, R8 ;  /* 0x0000009cd090723c */ /* 0x040fee0000001808 */
[----:B------:R-:W-:Y:S01]  /*108b0*/  MOV R9, R176 ;  /* 0x000000b000097202 */ /* 0x000fe20000000f00 */
[-C--:B------:R-:W-:Y:S04]  /*108c0*/  HMMA.16816.F32 R152, R208, R158.reuse, R12 ;  /* 0x0000009ed098723c */ /* 0x080fe8000000180c */
[----:B------:R-:W-:Y:S02]  /*108d0*/  MOV R8, R192 ;  /* 0x000000c000087202 */ /* 0x000fe40000000f00 */
[----:B------:R-:W-:Y:S02]  /*108e0*/  MOV R10, R185 ;  /* 0x000000b9000a7202 */ /* 0x000fe40000000f00 */
[C---:B------:R-:W-:Y:S04]  /*108f0*/  HMMA.16816.F32 R156, R140.reuse, R158, R16 ;  /* 0x0000009e8c9c723c */ /* 0x040fe80000001810 */
[----:B------:R-:W-:Y:S01]  /*10900*/  FADD.FTZ R8, R8, R133 ;  /* 0x0000008508087221 */ /* 0x000fe20000010000 */
[----:B------:R-:W-:Y:S02]  /*10910*/  MOV R14, R199 ;  /* 0x000000c7000e7202 */ /* 0x000fe40000000f00 */
[----:B------:R-:W-:Y:S01]  /*10920*/  MOV R13, R198 ;  /* 0x000000c6000d7202 */ /* 0x000fe20000000f00 */
[-C--:B------:R-:W-:Y:S04]  /*10930*/  HMMA.16816.F32 R160, R140, R172.reuse, R20 ;  /* 0x000000ac8ca0723c */ /* 0x080fe80000001814 */
[----:B------:R-:W-:Y:S01]  /*10940*/  MOV R17, R169 ;  /* 0x000000a900117202 */ /* 0x000fe20000000f00 */
[----:B------:R-:W-:Y:S01]  /*10950*/  FADD.FTZ R8, R234, R8 ;  /* 0x00000008ea087221 */ /* 0x000fe20000010000 */
[----:B------:R-:W-:Y:S02]  /*10960*/  MOV R12, R171 ;  /* 0x000000ab000c7202 */ /* 0x000fe40000000f00 */
[----:B------:R-:W-:Y:S04]  /*10970*/  MOV R23, R166 ;  /* 0x000000a600177202 */ /* 0x000fe80000000f00 */
[----:B------:R-:W-:Y:S01]  /*10980*/  MOV R22, R165 ;  /* 0x000000a500167202 */ /* 0x000fe20000000f00 */
[----:B------:R-:W-:Y:S01]  /*10990*/  FADD.FTZ R12, R12, R8 ;  /* 0x000000080c0c7221 */ /* 0x000fe20000010000 */
[----:B------:R-:W-:Y:S02]  /*109a0*/  MOV R21, R164 ;  /* 0x000000a400157202 */ /* 0x000fe40000000f00 */
[----:B------:R-:W-:Y:S02]  /*109b0*/  MOV R20, R167 ;  /* 0x000000a700147202 */ /* 0x000fe40000000f00 */
[C---:B------:R-:W-:Y:S04]  /*109c0*/  HMMA.16816.F32 R164, R208.reuse, R172, R24 ;  /* 0x000000acd0a4723c */ /* 0x040fe80000001818 */
[----:B------:R-:W-:Y:S02]  /*109d0*/  MOV R16, R187 ;  /* 0x000000bb00107202 */ /* 0x000fe40000000f00 */
[----:B------:R-:W-:Y:S02]  /*109e0*/  MOV R11, R186 ;  /* 0x000000ba000b7202 */ /* 0x000fe40000000f00 */
[----:B------:R-:W-:Y:S04]  /*109f0*/  MOV R27, R168 ;  /* 0x000000a8001b7202 */ /* 0x000fe80000000f00 */
[----:B------:R-:W-:Y:S02]  /*10a00*/  MOV R25, R170 ;  /* 0x000000aa00197202 */ /* 0x000fe40000000f00 */
[-C--:B------:R-:W-:Y:S03]  /*10a10*/  HMMA.16816.F32 R168, R208, R174.reuse, R28 ;  /* 0x000000aed0a8723c */ /* 0x080fe6000000181c */
[----:B------:R-:W-:Y:S02]  /*10a20*/  MOV R15, R202 ;  /* 0x000000ca000f7202 */ /* 0x000fe40000000f00 */
[----:B------:R-:W-:Y:S02]  /*10a30*/  MOV R19, R195 ;  /* 0x000000c300137202 */ /* 0x000fe40000000f00 */
[----:B------:R-:W-:Y:S01]  /*10a40*/  IADD3 R15, R15, -0x1, RZ ;  /* 0xffffffff0f0f7810 */ /* 0x000fe20007ffe0ff */
        /* <DEDUP_REMOVED lines=8> */
[----:B------:R-:W-:Y:S02]  /*10ad0*/  MOV R37, R182 ;  /* 0x000000b600257202 */ /* 0x000fe40000000f00 */
[----:B------:R-:W-:Y:S03]  /*10ae0*/  MOV R38, R181 ;  /* 0x000000b500267202 */ /* 0x000fe60000000f00 */
        /* <DEDUP_REMOVED lines=9> */
[----:B------:R-:W-:Y:S01]  /*10b80*/  MOV R38, R39 ;  /* 0x0000002700267202 */ /* 0x000fe20000000f00 */
[C---:B------:R-:W-:Y:S04]  /*10b90*/  HMMA.16816.F32 R188, R140.reuse, R190, R48 ;  /* 0x000000be8cbc723c */ /* 0x040fe80000001830 */
[----:B------:R-:W-:Y:S02]  /*10ba0*/  MOV R39, R32 ;  /* 0x0000002000277202 */ /* 0x000fe40000000f00 */
[----:B------:R-:W-:Y:S02]  /*10bb0*/  MOV R32, R33 ;  /* 0x0000002100207202 */ /* 0x000fe40000000f00 */
[----:B------:R-:W-:Y:S04]  /*10bc0*/  MOV R33, R34 ;  /* 0x0000002200217202 */ /* 0x000fe80000000f00 */
[----:B------:R-:W-:Y:S01]  /*10bd0*/  MOV R34, R35 ;  /* 0x0000002300227202 */ /* 0x000fe20000000f00 */
[----:B------:R-:W-:Y:S01]  /*10be0*/  FADD.FTZ R12, R32, R12 ;  /* 0x0000000c200c7221 */ /* 0x000fe20000010000 */
[----:B------:R-:W-:Y:S02]  /*10bf0*/  MOV R35, R28 ;  /* 0x0000001c00237202 */ /* 0x000fe40000000f00 */
        /* <DEDUP_REMOVED lines=12> */
[----:B------:R-:W-:Y:S01]  /*10cc0*/  MOV R17, R9 ;  /* 0x0000000900117202 */ /* 0x000fe20000000f00 */
[----:B------:R-:W-:Y:S01]  /*10cd0*/  FADD.FTZ R9, R237, R132 ;  /* 0x00000084ed097221 */ /* 0x000fe20000010000 */
[----:B------:R-:W-:Y:S01]  /*10ce0*/  MOV R43, R36 ;  /* 0x00000024002b7202 */ /* 0x000fe20000000f00 */
[----:B------:R3:W5:Y:S01]  /*10cf0*/  LDL.LU R237, [R1+0x70] ;  /* 0x0000700001ed7983 */ /* 0x0007620000300800 */
        /* <DEDUP_REMOVED lines=32> */
[----:B------:R3:W5:Y:S01]  /*10f00*/  LDL.LU R236, [R1+0x6c] ;  /* 0x00006c0001ec7983 */ /* 0x0007620000300800 */
[----:B------:R-:W-:Y:S01]  /*10f10*/  MOV R18, R194 ;  /* 0x000000c200127202 */ /* 0x000fe20000000f00 */
[----:B------:R-:W-:Y:S01]  /*10f20*/  FADD.FTZ R2, R31, R2 ;  /* 0x000000021f027221 */ /* 0x000fe20000010000 */
[-C--:B------:R-:W-:Y:S01]  /*10f30*/  HMMA.16816.F32 R192, R140, R204.reuse, R52 ;  /* 0x000000cc8cc0723c */ /* 0x080fe20000001834 */
[----:B------:R3:W5:Y:S02]  /*10f40*/  LDL.LU R235, [R1+0x68] ;  /* 0x0000680001eb7983 */ /* 0x0007640000300800 */
[----:B------:R-:W-:Y:S01]  /*10f50*/  FADD.FTZ R2, R27, R2 ;  /* 0x000000021b027221 */ /* 0x000fe20000010000 */
[----:B------:R-:W-:Y:S01]  /*10f60*/  MOV R133, R136 ;  /* 0x0000008800857202 */ /* 0x000fe20000000f00 */
[----:B------:R3:W5:Y:S01]  /*10f70*/  LDL.LU R234, [R1+0x64] ;  /* 0x0000640001ea7983 */ /* 0x0007620000300800 */
[----:B------:R-:W-:Y:S01]  /*10f80*/  FADD.FTZ R0, R25, R9 ;  /* 0x0000000919007221 */ /* 0x000fe20000010000 */
[----:B------:R-:W-:Y:S01]  /*10f90*/  MOV R132, R137 ;  /* 0x0000008900847202 */ /* 0x000fe20000000f00 */
[C---:B------:R-:W-:Y:S01]  /*10fa0*/  HMMA.16816.F32 R196, R208.reuse, R204, R56 ;  /* 0x000000ccd0c4723c */ /* 0x040fe20000001838 */
[----:B------:R3:W5:Y:S03]  /*10fb0*/  LDL.LU R233, [R1+0x60] ;  /* 0x0000600001e97983 */ /* 0x0007660000300800 */
[----:B------:R-:W-:Y:S01]  /*10fc0*/  FADD.FTZ R0, R21, R0 ;  /* 0x0000000015007221 */ /* 0x000fe20000010000 */
[----:B------:R3:W5:Y:S01]  /*10fd0*/  LDL.LU R232, [R1+0x5c] ;  /* 0x00005c0001e87983 */ /* 0x0007620000300800 */
        /* <DEDUP_REMOVED lines=17> */
[-C--:B-1----:R-:W-:Y:S08]  /*110f0*/  HMMA.16816.F32 R116, R140, R4.reuse, R116 ;  /* 0x000000048c74723c */ /* 0x082ff00000001874 */
        /* <DEDUP_REMOVED lines=8> */
[----:B------:R-:W-:Y:S01]  /*11180*/  FADD.FTZ R10, R252, R4 ;  /* 0x00000004fc0a7221 */ /* 0x000fe20000010000 */
[----:B------:R-:W-:Y:S01]  /*11190*/  MOV R140, R3 ;  /* 0x00000003008c7202 */ /* 0x000fe20000000f00 */
[----:B------:R-:W-:Y:S04]  /*111a0*/  FADD.FTZ R8, R248, R2 ;  /* 0x00000002f8087221 */ /* 0x000fe80000010000 */
[----:B------:R-:W-:Y:S02]  /*111b0*/  FADD.FTZ R5, R226, R0 ;  /* 0x00000000e2057221 */ /* 0x000fe40000010000 */
[----:B------:R-:W-:Y:S02]  /*111c0*/  FADD.FTZ R2, R249, R9 ;  /* 0x00000009f9027221 */ /* 0x000fe40000010000 */
[----:B------:R-:W-:Y:S02]  /*111d0*/  FADD.FTZ R6, R18, R10 ;  /* 0x0000000a12067221 */ /* 0x000fe40000010000 */
[----:B------:R-:W-:Y:S02]  /*111e0*/  FADD.FTZ R4, R225, R5 ;  /* 0x00000005e1047221 */ /* 0x000fe40000010000 */
[----:B------:R-:W-:Y:S02]  /*111f0*/  FADD.FTZ R6, R13, R6 ;  /* 0x000000060d067221 */ /* 0x000fe40000010000 */
[----:B------:R-:W-:Y:S02]  /*11200*/  FADD.FTZ R5, R19, R2 ;  /* 0x0000000213057221 */ /* 0x000fe40000010000 */
[----:B------:R-:W-:Y:S01]  /*11210*/  FADD.FTZ R0, R227, R8 ;  /* 0x00000008e3007221 */ /* 0x000fe20000010000 */
[----:B------:R3:W-:Y:S03]  /*11220*/  STL [R1+0x1c], R6 ;  /* 0x00001c0601007387 */ /* 0x0007e60000100800 */
[----:B------:R-:W-:Y:S02]  /*11230*/  FADD.FTZ R2, R224, R0 ;  /* 0x00000000e0027221 */ /* 0x000fe40000010000 */
[----:B------:R-:W-:Y:S02]  /*11240*/  FADD.FTZ R0, R138, R4 ;  /* 0x000000048a007221 */ /* 0x000fe40000010000 */
[----:B------:R-:W-:Y:S02]  /*11250*/  FADD.FTZ R4, R14, R5 ;  /* 0x000000050e047221 */ /* 0x000fe40000010000 */
[----:B------:R-:W-:Y:S01]  /*11260*/  FADD.FTZ R2, R139, R2 ;  /* 0x000000028b027221 */ /* 0x000fe20000010000 */
[----:B------:R-:W-:Y:S01]  /*11270*/  MOV R139, R134 ;  /* 0x00000086008b7202 */ /* 0x000fe20000000f00 */
[----:B------:R-:W-:Y:S01]  /*11280*/  FADD.FTZ R0, R135, R0 ;  /* 0x0000000087007221 */ /* 0x000fe20000010000 */
[----:B------:R3:W-:Y:S04]  /*11290*/  STL [R1+0x20], R4 ;  /* 0x0000200401007387 */ /* 0x0007e80000100800 */
[----:B------:R3:W-:Y:S04]  /*112a0*/  STL [R1+0x24], R2 ;  /* 0x0000240201007387 */ /* 0x0007e80000100800 */
[----:B------:R3:W-:Y:S04]  /*112b0*/  STL [R1+0x28], R0 ;  /* 0x0000280001007387 */ /* 0x0007e80000100800 */
[----:B------:R3:W-:Y:S02]  /*112c0*/  STL [R1+0x14], R15 ;  /* 0x0000140f01007387 */ /* 0x0007e40000100800 */
[----:B---3-5:R-:W-:-:S05]  /*112d0*/  @P0 BRA `(.L_x_18) ;  /* 0xffffb80000000947 */ /* 0x028fca000383ffff */
.L_x_17:
[----:B------:R-:W2:Y:S04]  /*112e0*/  LDL.LU R5, [R1+0x1c] ;  /* 0x00001c0001057983 */ /* 0x000ea80000300800 */
        /* <DEDUP_REMOVED lines=49> */
[C---:B------:R-:W-:Y:S02]  /*11600*/  FMUL.FTZ R160, R0.reuse, R160 ;  /* 0x000000a000a07220 */ /* 0x040fe40000410000 */
[C---:B------:R-:W-:Y:S02]  /*11610*/  FMUL.FTZ R10, R0.reuse, R161 ;  /* 0x000000a1000a7220 */ /* 0x040fe40000410000 */
        /* <DEDUP_REMOVED lines=15> */
[C---:B------:R-:W-:Y:S01]  /*11710*/  FMUL.FTZ R28, R0.reuse, R68 ;  /* 0x00000044001c7220 */ /* 0x040fe20000410000 */
[----:B------:R-:W-:Y:S01]  /*11720*/  MOV R68, 0x20 ;  /* 0x0000002000447802 */ /* 0x000fe20000000f00 */
[C---:B------:R-:W-:Y:S01]  /*11730*/  FMUL.FTZ R56, R0.reuse, R69 ;  /* 0x0000004500387220 */ /* 0x040fe20000410000 */
[----:B------:R-:W-:Y:S01]  /*11740*/  LEA.HI R69, R9, R140, RZ, 0x5 ;  /* 0x0000008c09457211 */ /* 0x000fe200078f28ff */
[----:B------:R-:W-:Y:S01]  /*11750*/  FMUL.FTZ R80, R0, R80 ;  /* 0x0000005000507220 */ /* 0x000fe20000410000 */
[----:B------:R-:W-:Y:S01]  /*11760*/  F2FP.PACK_AB R60, R60, R204 ;  /* 0x000000cc3c3c723e */ /* 0x000fe200000000ff */
[----:B------:R-:W-:Y:S01]  /*11770*/  FMUL.FTZ R52, R0, R81 ;  /* 0x0000005100347220 */ /* 0x000fe20000410000 */
[----:B------:R-:W-:Y:S01]  /*11780*/  F2FP.PACK_AB R56, R56, R28 ;  /* 0x0000001c3838723e */ /* 0x000fe200000000ff */
[C---:B------:R-:W-:Y:S01]  /*11790*/  FMUL.FTZ R32, R0.reuse, R84 ;  /* 0x0000005400207220 */ /* 0x040fe20000410000 */
[----:B------:R-:W-:Y:S01]  /*117a0*/  SHF.R.S32.HI R84, RZ, 0x5, R69 ;  /* 0x00000005ff547819 */ /* 0x000fe20000011445 */
[----:B------:R-:W-:Y:S01]  /*117b0*/  FMUL.FTZ R48, R0, R85 ;  /* 0x0000005500307220 */ /* 0x000fe20000410000 */
[----:B------:R-:W-:Y:S01]  /*117c0*/  F2FP.PACK_AB R52, R52, R80 ;  /* 0x000000503434723e */ /* 0x000fe200000000ff */
[----:B------:R-:W-:Y:S01]  /*117d0*/  FMUL.FTZ R96, R0, R96 ;  /* 0x0000006000607220 */ /* 0x000fe20000410000 */
[----:B------:R-:W-:Y:S01]  /*117e0*/  LEA R18, R84, R18, 0x9 ;  /* 0x0000001254127211 */ /* 0x000fe200078e48ff */
        /* <DEDUP_REMOVED lines=14> */
[C---:B-1----:R-:W-:Y:S01]  /*118d0*/  FMUL.FTZ R150, R4.reuse, R150 ;  /* 0x0000009604967220 */ /* 0x042fe20000410000 */
        /* <DEDUP_REMOVED lines=21> */
[----:B-----5:R-:W-:Y:S01]  /*11a30*/  FMUL.FTZ R16, R4, R191 ;  /* 0x000000bf04107220 */ /* 0x020fe20000410000 */
        /* <DEDUP_REMOVED lines=37> */
[C---:B------:R-:W-:Y:S01]  /*11c90*/  FMUL.FTZ R114, R4.reuse, R114 ;  /* 0x0000007204727220 */ /* 0x040fe20000410000 */
        /* <DEDUP_REMOVED lines=271> */
.L_x_22:
[----:B--2-4-:R-:W-:Y:S05]  /*12d90*/  BSYNC B0 ;  /* 0x0000000000007941 */ /* 0x014fea0003800000 */
.L_x_21:
        /* <DEDUP_REMOVED lines=59> */
.L_x_12:
        /* <DEDUP_REMOVED lines=69> */
[----:B---3--:R-:W-:Y:S01]  /*135a0*/  IADD3 R4, P2, R2, UR6, RZ ;  /* 0x0000000602047c10 */ /* 0x008fe2000ff5e0ff */
        /* <DEDUP_REMOVED lines=90> */
.L_x_23:
        /* <DEDUP_REMOVED lines=11> */
.L_x_1393:


//--------------------- .text._ZN5flash16flash_fwd_kernelI23Flash_fwd_kernel_traitsILi128ELi128ELi64ELi4ELb0ELb0EN7cutlass6half_tE19Flash_kernel_traitsILi128ELi128ELi64ELi4ES3_EELb0ELb1ELb0ELb0ELb0ELb1ELb0ELb0EEEvNS_16Flash_fwd_paramsE --------------------------
	.section	.text._ZN5flash16flash_fwd_kernelI23Flash_fwd_kernel_traitsILi128ELi128ELi64ELi4ELb0ELb0EN7cutlass6half_tE19Flash_kernel_traitsILi128ELi128ELi64ELi4ES3_EELb0ELb1ELb0ELb0ELb0ELb1ELb0ELb0EEEvNS_16Flash_fwd_paramsE,"ax",@progbits
	.sectioninfo	@"SHI_REGISTERS=255"
	.align	128
        .global         _ZN5flash16flash_fwd_kernelI23Flash_fwd_kernel_traitsILi128ELi128ELi64ELi4ELb0ELb0EN7cutlass6half_tE19Flash_kernel_traitsILi128ELi128ELi64ELi4ES3_EELb0ELb1ELb0ELb0ELb0ELb1ELb0ELb0EEEvNS_16Flash_fwd_paramsE
        .type           _ZN5flash16flash_fwd_kernelI23Flash_fwd_kernel_traitsILi128ELi128ELi64ELi4ELb0ELb0EN7cutlass6half_tE19Flash_kernel_traitsILi128ELi128ELi64ELi4ES3_EELb0ELb1ELb0ELb0ELb0ELb1ELb0ELb0EEEvNS_16Flash_fwd_paramsE,@function
        .size           _ZN5flash16flash_fwd_kernelI23Flash_fwd_kernel_traitsILi128ELi128ELi64ELi4ELb0ELb0EN7cutlass6half_tE19Flash_kernel_traitsILi128ELi128ELi64ELi4ES3_EELb0ELb1ELb0ELb0ELb0ELb1ELb0ELb0EEEvNS_16Flash_fwd_paramsE,(.L_x_1394 - _ZN5flash16flash_fwd_kernelI23Flash_fwd_kernel_traitsILi128ELi128ELi64ELi4ELb0ELb0EN7cutlass6half_tE19Flash_kernel_traitsILi128ELi128ELi64ELi4ES3_EELb0ELb1ELb0ELb0ELb0ELb1ELb0ELb0EEEvNS_16Flash_fwd_paramsE)
        .other          _ZN5flash16flash_fwd_kernelI23Flash_fwd_kernel_traitsILi128ELi128ELi64ELi4ELb0ELb0EN7cutlass6half_tE19Flash_kernel_traitsILi128ELi128ELi64ELi4ES3_EELb0ELb1ELb0ELb0ELb0ELb1ELb0ELb0EEEvNS_16Flash_fwd_paramsE,@"STO_CUDA_ENTRY STV_DEFAULT"
_ZN5flash16flash_fwd_kernelI23Flash_fwd_kernel_traitsILi128ELi128ELi64ELi4ELb0ELb0EN7cutlass6half_tE19Flash_kernel_traitsILi128ELi128ELi64ELi4ES3_EELb0ELb1ELb0ELb0ELb0ELb1ELb0ELb0EEEvNS_16Flash_fwd_paramsE:
.text._ZN5flash16flash_fwd_kernelI23Flash_fwd_kernel_traitsILi128ELi128ELi64ELi4ELb0ELb0EN7cutlass6half_tE19Flash_kernel_traitsILi128ELi128ELi64ELi4ES3_EELb0ELb1ELb0ELb0ELb0ELb1ELb0ELb0EEEvNS_16Flash_fwd_paramsE:
[----:B------:R-:W-:Y:S02]  /*0000*/  MOV R1, c[0x0][0x28] ;  /* 0x00000a0000017a02 */ /* 0x000fe40000000f00 */
[----:B------:R-:W1:Y:S01]  /*0010*/  S2UR UR10, SR_CTAID.Y ;  /* 0x00000000000a79c3 */ /* 0x000e620000002600 */
[----:B------:R-:W-:Y:S01]  /*0020*/  ULDC.64 UR4, c[0x0][0x240] ;  /* 0x0000900000047ab9 */ /* 0x000fe20000000a00 */
[----:B------:R-:W-:Y:S01]  /*0030*/  IADD3 R1, R1, -0x140, RZ ;  /* 0xfffffec001017810 */ /* 0x000fe20007ffe0ff */
[----:B------:R-:W-:Y:S02]  /*0040*/  UISETP.NE.U32.AND UP2, UPT, URZ, UR4, UPT ;  /* 0x000000043f00728c */ /* 0x000fe4000bf45070 */
[----:B------:R-:W-:Y:S02]  /*0050*/  UMOV UR7, 0x4 ;  /* 0x0000000400077882 */ /* 0x000fe40000000000 */
[----:B------:R-:W-:Y:S02]  /*0060*/  UISETP.NE.AND.EX UP2, UPT, URZ, UR5, UPT, UP2 ;  /* 0x000000053f00728c */ /* 0x000fe4000bf45320 */
[----:B------:R-:W-:Y:S02]  /*0070*/  ULDC.64 UR12, c[0x0][0x240] ;  /* 0x00009000000c7ab9 */ /* 0x000fe40000000a00 */
[----:B------:R-:W-:-:S02]  /*0080*/  ULDC.64 UR4, c[0x0][0x250] ;  /* 0x0000940000047ab9 */ /* 0x000fc40000000a00 */
[----:B------:R-:W-:Y:S01]  /*0090*/  PLOP3.LUT P2, PT, PT, PT, UP2, 0x80, 0x0 ;  /* 0x000000000000781c */ /* 0x000fe20003f4f028 */
[----:B------:R-:W-:Y:S02]  /*00a0*/  UISETP.NE.U32.AND UP0, UPT, URZ, UR4, UPT ;  /* 0x000000043f00728c */ /* 0x000fe4000bf05070 */
[----:B------:R-:W-:Y:S02]  /*00b0*/  ULDC.64 UR16, c[0x0][0x118] ;  /* 0x0000460000107ab9 */ /* 0x000fe40000000a00 */
[----:B------:R-:W-:Y:S02]  /*00c0*/  UISETP.NE.AND.EX UP0, UPT, URZ, UR5, UPT, UP0 ;  /* 0x000000053f00728c */ /* 0x000fe4000bf05300 */
[----:B------:R-:W-:Y:S02]  /*00d0*/  ULDC.U8 UR6, c[0x0][0x312] ;  /* 0x0000c48000067ab9 */ /* 0x000fe40000000000 */
[----:B------:R-:W-:Y:S02]  /*00e0*/  ULDC.64 UR8, c[0x0][0x248] ;  /* 0x0000920000087ab9 */ /* 0x000fe40000000a00 */
[----:B-1----:R-:W-:Y:S01]  /*00f0*/  UIMAD.WIDE UR12, UR10, UR7, UR12 ;  /* 0x000000070a0c72a5 */ /* 0x002fe2000f8e020c */
[----:B------:R-:W-:Y:S01]  /*0100*/  PLOP3.LUT P0, PT, PT, PT, UP0, 0x80, 0x0 ;  /* 0x000000000000781c */ /* 0x000fe20003f0f008 */
[----:B------:R-:W-:-:S02]  /*0110*/  ULDC.64 UR4, c[0x0][0x250] ;  /* 0x0000940000047ab9 */ /* 0x000fc40000000a00 */
[----:B------:R-:W-:Y:S02]  /*0120*/  UISETP.NE.AND UP3, UPT, UR6, URZ, UPT ;  /* 0x0000003f0600728c */ /* 0x000fe4000bf65270 */
[----:B------:R-:W-:Y:S01]  /*0130*/  IMAD.U32 R2, RZ, RZ, UR12 ;  /* 0x0000000cff027e24 */ /* 0x000fe2000f8e00ff */
[----:B------:R-:W-:Y:S01]  /*0140*/  UISETP.EQ.U32.AND UP1, UPT, URZ, UR8, UPT ;  /* 0x000000083f00728c */ /* 0x000fe2000bf22070 */
[----:B------:R-:W-:Y:S01]  /*0150*/  IMAD.U32 R3, RZ, RZ, UR13 ;  /* 0x0000000dff037e24 */ /* 0x000fe2000f8e00ff */
[----:B------:R-:W-:Y:S02]  /*0160*/  @UP0 UIMAD.WIDE UR4, UR10, UR7, UR4 ;  /* 0x000000070a0402a5 */ /* 0x000fe4000f8e0204 */
[----:B------:R-:W-:Y:S02]  /*0170*/  UISETP.EQ.OR.EX UP1, UPT, URZ, UR9, !UP3, UP1 ;  /* 0x000000093f00728c */ /* 0x000fe4000df22710 */
[----:B------:R1:W2:Y:S01]  /*0180*/  @P2 LDG.E R7, [R2.64] ;  /* 0x0000001002072981 */ /* 0x0002a2000c1e1900 */
[----:B------:R-:W-:-:S03]  /*0190*/  ULDC.64 UR8, c[0x0][0x248] ;  /* 0x0000920000087ab9 */ /* 0x000fc60000000a00 */
[----:B------:R1:W3:Y:S01]  /*01a0*/  @P2 LDG.E R6, [R2.64+0x4] ;  /* 0x0000041002062981 */ /* 0x0002e2000c1e1900 */
[----:B------:R-:W-:Y:S02]  /*01b0*/  IMAD.U32 R4, RZ, RZ, UR4 ;  /* 0x00000004ff047e24 */ /* 0x000fe4000f8e00ff */
[----:B------:R-:W-:Y:S01]  /*01c0*/  IMAD.U32 R5, RZ, RZ, UR5 ;  /* 0x00000005ff057e24 */ /* 0x000fe2000f8e00ff */
[----:B------:R-:W-:-:S04]  /*01d0*/  PLOP3.LUT P1, PT, PT, PT, UP1, 0x80, 0x0 ;  /* 0x000000000000781c */ /* 0x000fc80003f2f018 */
[----:B------:R-:W4:Y:S01]  /*01e0*/  @P0 LDG.E R4, [R4.64] ;  /* 0x0000001004040981 */ /* 0x000f22000c1e1900 */
[----:B------:R-:W-:-:S06]  /*01f0*/  UIMAD.WIDE UR8, UR10, UR7, UR8 ;  /* 0x000000070a0872a5 */ /* 0x000fcc000f8e0208 */
[----:B-1----:R-:W-:Y:S02]  /*0200*/  IMAD.U32 R2, RZ, RZ, UR8 ;  /* 0x00000008ff027e24 */ /* 0x002fe4000f8e00ff */
[----:B------:R-:W-:-:S05]  /*0210*/  IMAD.U32 R3, RZ, RZ, UR9 ;  /* 0x00000009ff037e24 */ /* 0x000fca000f8e00ff */
[----:B------:R-:W5:Y:S01]  /*0220*/  @!P1 LDG.E R0, [R2.64] ;  /* 0x0000001002009981 */ /* 0x000f62000c1e1900 */
[----:B------:R-:W-:Y:S02]  /*0230*/  UMOV UR9, 0xffffffff ;  /* 0xffffffff00097882 */ /* 0x000fe40000000000 */
[----:B------:R-:W-:Y:S02]  /*0240*/  UMOV UR14, URZ ;  /* 0x0000003f000e7c82 */ /* 0x000fe40008000000 */
[----:B------:R-:W-:Y:S01]  /*0250*/  UMOV UR19, 0xffffffff ;  /* 0xffffffff00137882 */ /* 0x000fe20000000000 */
[----:B------:R-:W1:Y:S08]  /*0260*/  S2UR UR12, SR_CTAID.X ;  /* 0x00000000000c79c3 */ /* 0x000e700000002500 */
[----:B------:R-:W1:Y:S08]  /*0270*/  S2UR UR11, SR_CTAID.Z ;  /* 0x00000000000b79c3 */ /* 0x000e700000002700 */
[----:B--2---:R-:W2:Y:S08]  /*0280*/  @P2 R2UR UR9, R7 ;  /* 0x00000000070923c2 */ /* 0x004eb000000e0000 */
[----:B---3--:R-:W2:Y:S08]  /*0290*/  @P2 R2UR UR15, R6 ;  /* 0x00000000060f23c2 */ /* 0x008eb000000e0000 */
[----:B----4-:R3:W4:Y:S01]  /*02a0*/  @P0 R2UR UR14, R4 ;  /* 0x00000000040e03c2 */ /* 0x01072200000e0000 */
[----:B------:R-:W-:-:S04]  /*02b0*/  ISETP.NE.U32.AND P0, PT, RZ, c[0x0][0x248], PT ;  /* 0x00009200ff007a0c */ /* 0x000fc80003f05070 */
[----:B------:R-:W-:Y:S01]  /*02c0*/  ISETP.NE.AND.EX P0, PT, RZ, c[0x0][0x24c], PT, P0 ;  /* 0x00009300ff007a0c */ /* 0x000fe20003f05300 */
[----:B--2---:R-:W-:Y:S02]  /*02d0*/  @UP2 UIADD3 UR15, UR15, -UR9, URZ ;  /* 0x800000090f0f2290 */ /* 0x004fe4000fffe03f */
[----:B-----5:R3:W2:Y:S05]  /*02e0*/  @!P1 R2UR UR19, R0 ;  /* 0x00000000001393c2 */ /* 0x0206aa00000e0000 */
[----:B------:R-:W-:-:S05]  /*02f0*/  @!UP2 ULDC UR15, c[0x0][0x214] ;  /* 0x00008500000faab9 */ /* 0x000fca0000000800 */
[----:B-1234-:R-:W-:Y:S05]  /*0300*/  @!P0 BRA `(.L_x_24) ;  /* 0x0000007000008947 */ /* 0x01efea0003800000 */
[----:B------:R-:W-:-:S13]  /*0310*/  PLOP3.LUT P0, PT, PT, PT, UP3, 0x80, 0x0 ;  /* 0x000000000000781c */ /* 0x000fda0003f0f038 */
[----:B------:R-:W2:Y:S04]  /*0320*/  @P0 LDG.E R0, [R2.64+0x4] ;  /* 0x0000041002000981 */ /* 0x000ea8000c1e1900 */
[----:B------:R-:W3:Y:S01]  /*0330*/  @!P0 LDG.E R2, [R2.64] ;  /* 0x0000001002028981 */ /* 0x000ee2000c1e1900 */
[----:B--2---:R-:W1:Y:S02]  /*0340*/  @P0 R2UR UR6, R0 ;  /* 0x00000000000603c2 */ /* 0x004e6400000e0000 */
[----:B-1----:R-:W-:-:S11]  /*0350*/  @UP3 UIADD3 UR6, UR6, -UR19, URZ ;  /* 0x8000001306063290 */ /* 0x002fd6000fffe03f */
[----:B---3--:R1:W2:Y:S02]  /*0360*/  @!P0 R2UR UR6, R2 ;  /* 0x00000000020683c2 */ /* 0x0082a400000e0000 */
[----:B-12---:R-:W-:Y:S05]  /*0370*/  BRA `(.L_x_25) ;  /* 0x0000001000007947 */ /* 0x006fea0003800000 */
.L_x_24:
[----:B------:R-:W-:Y:S02]  /*0380*/  ULDC UR6, c[0x0][0x218] ;  /* 0x0000860000067ab9 */ /* 0x000fe40000000800 */
.L_x_25:
[----:B------:R-:W-:Y:S02]  /*0390*/  ULDC.64 UR4, c[0x0][0x258] ;  /* 0x0000960000047ab9 */ /* 0x000fe40000000a00 */
[----:B------:R-:W-:-:S04]  /*03a0*/  UISETP.NE.U32.AND UP2, UPT, URZ, UR4, UPT ;  /* 0x000000043f00728c */ /* 0x000fc8000bf45070 */
[----:B------:R-:W-:-:S03]  /*03b0*/  UISETP.NE.AND.EX UP2, UPT, URZ, UR5, UPT, UP2 ;  /* 0x000000053f00728c */ /* 0x000fc6000bf45320 */
[----:B------:R-:W-:-:S03]  /*03c0*/  ULDC.64 UR4, c[0x0][0x258] ;  /* 0x0000960000047ab9 */ /* 0x000fc60000000a00 */
[----:B------:R-:W-:-:S05]  /*03d0*/  PLOP3.LUT P0, PT, PT, PT, UP2, 0x80, 0x0 ;  /* 0x000000000000781c */ /* 0x000fca0003f0f028 */
[----:B------:R-:W-:-:S06]  /*03e0*/  @UP2 UIMAD.WIDE UR4, UR10, UR7, UR4 ;  /* 0x000000070a0422a5 */ /* 0x000fcc000f8e0204 */
[----:B------:R-:W-:Y:S02]  /*03f0*/  IMAD.U32 R2, RZ, RZ, UR4 ;  /* 0x00000004ff027e24 */ /* 0x000fe4000f8e00ff */
[----:B------:R-:W-:Y:S01]  /*0400*/  IMAD.U32 R3, RZ, RZ, UR5 ;  /* 0x00000005ff037e24 */ /* 0x000fe2000f8e00ff */
[----:B------:R-:W-:Y:S02]  /*0410*/  USHF.L.U32 UR12, UR12, 0x7, URZ ;  /* 0x000000070c0c7899 */ /* 0x000fe4000800063f */
[----:B------:R-:W-:Y:S02]  /*0420*/  ULDC.64 UR4, c[0x0][0x268] ;  /* 0x00009a0000047ab9 */ /* 0x000fe40000000a00 */
[----:B------:R-:W2:Y:S01]  /*0430*/  @P0 LDG.E R0, [R2.64] ;  /* 0x0000001002000981 */ /* 0x000ea2000c1e1900 */
[----:B------:R-:W-:Y:S02]  /*0440*/  UISETP.GT.AND UP0, UPT, UR15, UR12, UPT ;  /* 0x0000000c0f00728c */ /* 0x000fe4000bf04270 */
[----:B------:R-:W-:-:S03]  /*0450*/  @!UP2 UISETP.NE.U32.AND UP1, UPT, URZ, UR4, UPT ;  /* 0x000000043f00a28c */ /* 0x000fc6000bf25070 */
[----:B------:R-:W-:Y:S02]  /*0460*/  ULDC UR4, c[0x0][0x21c] ;  /* 0x0000870000047ab9 */ /* 0x000fe40000000800 */
[----:B------:R-:W-:-:S04]  /*0470*/  @!UP2 UISETP.NE.AND.EX UP1, UPT, URZ, UR5, UPT, UP1 ;  /* 0x000000053f00a28c */ /* 0x000fc8000bf25310 */
[----:B------:R-:W-:Y:S01]  /*0480*/  @!UP2 USEL UR4, URZ, UR4, !UP1 ;  /* 0x000000043f04a287 */ /* 0x000fe2000c800000 */
[----:B--2---:R-:W1:Y:S01]  /*0490*/  @P0 R2UR UR13, R0 ;  /* 0x00000000000d03c2 */ /* 0x004e6200000e0000 */
[----:B------:R-:W-:Y:S01]  /*04a0*/  PLOP3.LUT P0, PT, PT, PT, UP0, 0x80, 0x0 ;  /* 0x000000000000781c */ /* 0x000fe20003f0f008 */
[----:B-1----:R-:W-:Y:S02]  /*04b0*/  @UP2 UIADD3 UR13, UR13, -UR14, URZ ;  /* 0x8000000e0d0d2290 */ /* 0x002fe4000fffe03f */
[----:B------:R-:W-:-:S10]  /*04c0*/  @!UP2 UIADD3 UR13, UR4, UR6, -UR14 ;  /* 0x00000006040da290 */ /* 0x000fd4000fffe80e */
[----:B------:R-:W-:Y:S05]  /*04d0*/  @!P0 EXIT ;  /* 0x000000000000894d */ /* 0x000fea0003800000 */
[----:B------:R-:W-:Y:S01]  /*04e0*/  UIADD3 UR4, -UR15, 0xbf, UR12 ;  /* 0x000000bf0f047890 */ /* 0x000fe2000fffe10c */
[----:B------:R-:W1:Y:S01]  /*04f0*/  S2R R156, SR_TID.X ;  /* 0x00000000009c7919 */ /* 0x000e620000002100 */
[----:B------:R-:W-:Y:S02]  /*0500*/  ULDC UR5, c[0x0][0x2e8] ;  /* 0x0000ba0000057ab9 */ /* 0x000fe40000000800 */
[----:B------:R-:W-:Y:S02]  /*0510*/  UIADD3 UR7, UR13, 0x3f, URZ ;  /* 0x0000003f0d077890 */ /* 0x000fe4000fffe03f */
[----:B------:R-:W-:Y:S02]  /*0520*/  UIADD3 UR5, UR4, UR5, UR13 ;  /* 0x0000000504057290 */ /* 0x000fe4000fffe00d */
[----:B------:R-:W-:Y:S02]  /*0530*/  USHF.R.S32.HI UR6, URZ, 0x1f, UR7 ;  /* 0x0000001f3f067899 */ /* 0x000fe40008011407 */
[----:B------:R-:W-:-:S02]  /*0540*/  USHF.R.S32.HI UR4, URZ, 0x1f, UR5 ;  /* 0x0000001f3f047899 */ /* 0x000fc40008011405 */
[----:B------:R-:W-:Y:S02]  /*0550*/  ULEA.HI UR6, UR6, UR7, URZ, 0x6 ;  /* 0x0000000706067291 */ /* 0x000fe4000f8f303f */
[----:B------:R-:W-:Y:S02]  /*0560*/  ULEA.HI UR4, UR4, UR5, URZ, 0x6 ;  /* 0x0000000504047291 */ /* 0x000fe4000f8f303f */
[----:B------:R-:W-:Y:S02]  /*0570*/  USHF.R.S32.HI UR6, URZ, 0x6, UR6 ;  /* 0x000000063f067899 */ /* 0x000fe40008011406 */
[----:B------:R-:W-:-:S04]  /*0580*/  USHF.R.S32.HI UR4, URZ, 0x6, UR4 ;  /* 0x000000063f047899 */ /* 0x000fc80008011404 */
[----:B------:R-:W-:-:S04]  /*0590*/  UISETP.LT.AND UP0, UPT, UR6, UR4, UPT ;  /* 0x000000040600728c */ /* 0x000fc8000bf01270 */
[----:B------:R-:W-:-:S04]  /*05a0*/  USEL UR8, UR6, UR4, UP0 ;  /* 0x0000000406087287 */ /* 0x000fc80008000000 */
[----:B------:R-:W-:-:S06]  /*05b0*/  UISETP.GE.AND UP0, UPT, UR8, 0x1, UPT ;  /* 0x000000010800788c */ /* 0x000fcc000bf06270 */
[----:B------:R-:W-:-:S13]  /*05c0*/  PLOP3.LUT P0, PT, PT, PT, UP0, 0x80, 0x0 ;  /* 0x000000000000781c */ /* 0x000fda0003f0f008 */
[----:B------:R-:W-:Y:S05]  /*05d0*/  @!P0 BRA `(.L_x_26) ;  /* 0x00016e0000008947 */ /* 0x000fea0003800000 */
[----:B-1----:R-:W-:Y:S02]  /*05e0*/  UISETP.NE.AND UP1, UPT, UR9, -0x1, UPT ;  /* 0xffffffff0900788c */ /* 0x002fe4000bf25270 */
[----:B------:R-:W-:Y:S02]  /*05f0*/  UISETP.NE.AND UP0, UPT, UR19, -0x1, UPT ;  /* 0xffffffff1300788c */ /* 0x000fe4000bf05270 */
[----:B------:R-:W-:Y:S02]  /*0600*/  ULDC.64 UR4, c[0x0][0x190] ;  /* 0x0000640000047ab9 */ /* 0x000fe40000000a00 */
[----:B------:R-:W-:Y:S02]  /*0610*/  ULDC.64 UR6, c[0x0][0x178] ;  /* 0x00005e0000067ab9 */ /* 0x000fe40000000a00 */
[----:B------:R-:W-:-:S03]  /*0620*/  PLOP3.LUT P0, PT, PT, PT, UP0, 0x80, 0x0 ;  /* 0x000000000000781c */ /* 0x000fc60003f0f008 */
[----:B------:R-:W-:Y:S02]  /*0630*/  @UP1 UIMAD.WIDE.U32 UR24, UR9, UR4, URZ ;  /* 0x00000004091812a5 */ /* 0x000fe4000f8e003f */
[----:B------:R-:W-:Y:S02]  /*0640*/  @!UP1 USHF.R.S32.HI UR22, URZ, 0x1f, UR10 ;  /* 0x0000001f3f169899 */ /* 0x000fe4000801140a */
[----:B------:R-:W-:Y:S02]  /*0650*/  @UP0 UIADD3 UR23, UR14, UR19, URZ ;  /* 0x000000130e170290 */ /* 0x000fe4000fffe03f */
[----:B------:R-:W-:Y:S02]  /*0660*/  @UP1 UIMAD UR18, UR9, UR5, UR25 ;  /* 0x00000005091212a4 */ /* 0x000fe4000f8e0219 */
[----:B------:R-:W-:Y:S02]  /*0670*/  @!UP1 UIMAD.WIDE.U32 UR20, UR10, UR6, URZ ;  /* 0x000000060a1492a5 */ /* 0x000fe4000f8e003f */
[----:B------:R-:W-:-:S02]  /*0680*/  ULDC.64 UR4, c[0x0][0x198] ;  /* 0x0000660000047ab9 */ /* 0x000fc40000000a00 */
[----:B------:R-:W-:Y:S02]  /*0690*/  @!UP1 UIMAD UR22, UR22, UR6, URZ ;  /* 0x00000006161692a4 */ /* 0x000fe4000f8e023f */
[----:B------:R-:W-:Y:S02]  /*06a0*/  @UP0 UIMAD.WIDE.U32 UR26, UR23, UR4, URZ ;  /* 0x00000004171a02a5 */ /* 0x000fe4000f8e003f */
[----:B------:R-:W-:Y:S02]  /*06b0*/  @!UP1 UIMAD UR22, UR10, UR7, UR22 ;  /* 0x000000070a1692a4 */ /* 0x000fe4000f8e0216 */
[----:B------:R-:W-:Y:S02]  /*06c0*/  @UP1 UMOV UR6, UR24 ;  /* 0x0000001800061c82 */ /* 0x000fe40008000000 */
[----:B------:R-:W-:Y:S02]  /*06d0*/  @!UP1 UMOV UR6, UR20 ;  /* 0x0000001400069c82 */ /* 0x000fe40008000000 */
[----:B------:R-:W-:-:S02]  /*06e0*/  @UP0 UIMAD UR7, UR23, UR5, UR27 ;  /* 0x00000005170702a4 */ /* 0x000fc4000f8e021b */
[----:B------:R-:W-:Y:S02]  /*06f0*/  @!UP1 UIADD3 UR18, UR21, UR22, URZ ;  /* 0x0000001615129290 */ /* 0x000fe4000fffe03f */
[----:B------:R-:W-:Y:S01]  /*0700*/  @UP0 UMOV UR20, UR26 ;  /* 0x0000001a00140c82 */ /* 0x000fe20008000000 */
[----:B------:R-:W-:Y:S05]  /*0710*/  @P0 BRA `(.L_x_27) ;  /* 0x000000d000000947 */ /* 0x000fea0003800000 */
[----:B------:R-:W-:Y:S02]  /*0720*/  USHF.R.S32.HI UR20, URZ, 0x1f, UR14 ;  /* 0x0000001f3f147899 */ /* 0x000fe4000801140e */
[----:B------:R-:W-:Y:S02]  /*0730*/  ULDC.64 UR4, c[0x0][0x198] ;  /* 0x0000660000047ab9 */ /* 0x000fe40000000a00 */
[----:B------:R-:W-:Y:S02]  /*0740*/  UIMAD UR20, UR20, UR4, URZ ;  /* 0x00000004141472a4 */ /* 0x000fe4000f8e023f */
[----:B------:R-:W-:Y:S02]  /*0750*/  UIMAD.WIDE.U32 UR22, UR14, UR4, URZ ;  /* 0x000000040e1672a5 */ /* 0x000fe4000f8e003f */
[----:B------:R-:W-:-:S02]  /*0760*/  UIMAD UR20, UR14, UR5, UR20 ;  /* 0x000000050e1472a4 */ /* 0x000fc4000f8e0214 */
[----:B------:R-:W-:Y:S02]  /*0770*/  USHF.R.S32.HI UR7, URZ, 0x1f, UR10 ;  /* 0x0000001f3f077899 */ /* 0x000fe4000801140a */
[----:B------:R-:W-:Y:S02]  /*0780*/  ULDC.64 UR4, c[0x0][0x180] ;  /* 0x0000600000047ab9 */ /* 0x000fe40000000a00 */
[----:B------:R-:W-:Y:S02]  /*0790*/  UIADD3 UR21, UR23, UR20, URZ ;  /* 0x0000001417157290 */ /* 0x000fe4000fffe03f */
[----:B------:R-:W-:Y:S02]  /*07a0*/  UIMAD UR7, UR7, UR4, URZ ;  /* 0x00000004070772a4 */ /* 0x000fe4000f8e023f */
[----:B------:R-:W-:Y:S02]  /*07b0*/  UMOV UR20, UR22 ;  /* 0x0000001600147c82 */ /* 0x000fe40008000000 */
[----:B------:R-:W-:-:S02]  /*07c0*/  UIMAD UR7, UR10, UR5, UR7 ;  /* 0x000000050a0772a4 */ /* 0x000fc4000f8e0207 */
[----:B------:R-:W-:-:S04]  /*07d0*/  UIMAD.WIDE.U32 UR20, UR10, UR4, UR20 ;  /* 0x000000040a1472a5 */ /* 0x000fc8000f8e0014 */
[----:B------:R-:W-:Y:S02]  /*07e0*/  UIADD3 UR7, UR21, UR7, URZ ;  /* 0x0000000715077290 */ /* 0x000fe4000fffe03f */
.L_x_27:
[----:B------:R-:W-:Y:S01]  /*07f0*/  IABS R0, c[0x0][0x1c8] ;  /* 0x0000720000007a13 */ /* 0x000fe20000000000 */
[----:B------:R-:W1:Y:S01]  /*0800*/  S2R R5, SR_CTAID.Z ;  /* 0x0000000000057919 */ /* 0x000e620000002700 */
[----:B------:R-:W-:Y:S02]  /*0810*/  ULDC UR4, c[0x0][0x1c8] ;  /* 0x0000720000047ab9 */ /* 0x000fe40000000800 */
[----:B------:R-:W-:Y:S01]  /*0820*/  ULOP3.LUT UR4, UR11, UR4, URZ, 0x3c, !UPT ;  /* 0x000000040b047292 */ /* 0x000fe2000f8e3c3f */
[----:B------:R-:W-:Y:S01]  /*0830*/  IMAD.MOV.U32 R4, RZ, RZ, R0 ;  /* 0x000000ffff047224 */ /* 0x000fe200078e0000 */
[----:B------:R-:W-:-:S03]  /*0840*/  @UP0 UIADD3 UR19, UR14, UR19, URZ ;  /* 0x000000130e130290 */ /* 0x000fc6000fffe03f */
[----:B------:R-:W2:Y:S01]  /*0850*/  I2F.RP R2, R4 ;  /* 0x0000000400027306 */ /* 0x000ea20000209400 */
[----:B------:R-:W-:Y:S01]  /*0860*/  ISETP.LE.AND P1, PT, RZ, UR4, PT ;  /* 0x00000004ff007c0c */ /* 0x000fe2000bf23270 */
[----:B------:R-:W-:Y:S02]  /*0870*/  ULDC.64 UR4, c[0x0][0x1a0] ;  /* 0x0000680000047ab9 */ /* 0x000fe40000000a00 */
[----:B------:R-:W-:-:S04]  /*0880*/  @UP0 UIMAD.WIDE.U32 UR22, UR19, UR4, URZ ;  /* 0x00000004131602a5 */ /* 0x000fc8000f8e003f */
[----:B------:R-:W-:Y:S02]  /*0890*/  @UP0 UIMAD UR21, UR19, UR5, UR23 ;  /* 0x00000005131502a4 */ /* 0x000fe4000f8e0217 */
[----:B------:R-:W-:Y:S01]  /*08a0*/  USHF.R.S32.HI UR19, URZ, 0x1f, UR11 ;  /* 0x0000001f3f137899 */ /* 0x000fe2000801140b */
[----:B--2---:R-:W2:Y:S01]  /*08b0*/  MUFU.RCP R2, R2 ;  /* 0x0000000200027308 */ /* 0x004ea20000001000 */
[----:B-1----:R-:W-:Y:S02]  /*08c0*/  IABS R5, R5 ;  /* 0x0000000500057213 */ /* 0x002fe40000000000 */
[----:B--2---:R-:W-:-:S05]  /*08d0*/  IADD3 R2, R2, 0xffffffe, RZ ;  /* 0x0ffffffe02027810 */ /* 0x004fca0007ffe0ff */
[----:B------:R-:W1:Y:S02]  /*08e0*/  F2I.FTZ.U32.TRUNC.NTZ R3, R2 ;  /* 0x0000000200037305 */ /* 0x000e64000021f000 */
[----:B-1----:R-:W-:Y:S02]  /*08f0*/  IMAD.MOV R0, RZ, RZ, -R3 ;  /* 0x000000ffff007224 */ /* 0x002fe400078e0a03 */
[----:B------:R-:W-:Y:S02]  /*0900*/  IMAD.MOV.U32 R2, RZ, RZ, RZ ;  /* 0x000000ffff027224 */ /* 0x000fe400078e00ff */
[----:B------:R-:W-:-:S04]  /*0910*/  IMAD R0, R0, R4, RZ ;  /* 0x0000000400007224 */ /* 0x000fc800078e02ff */
[----:B------:R-:W-:-:S04]  /*0920*/  IMAD.HI.U32 R0, R3, R0, R2 ;  /* 0x0000000003007227 */ /* 0x000fc800078e0002 */
[----:B------:R-:W-:-:S04]  /*0930*/  IMAD.MOV.U32 R3, RZ, RZ, R5 ;  /* 0x000000ffff037224 */ /* 0x000fc800078e0005 */
[----:B------:R-:W-:-:S05]  /*0940*/  IMAD.HI.U32 R0, R0, R3, RZ ;  /* 0x0000000300007227 */ /* 0x000fca00078e00ff */
[----:B------:R-:W-:-:S05]  /*0950*/  IADD3 R2, -R0, RZ, RZ ;  /* 0x000000ff00027210 */ /* 0x000fca0007ffe1ff */
[----:B------:R-:W-:-:S05]  /*0960*/  IMAD R2, R4, R2, R3 ;  /* 0x0000000204027224 */ /* 0x000fca00078e0203 */
[----:B------:R-:W-:-:S13]  /*0970*/  ISETP.GT.U32.AND P2, PT, R4, R2, PT ;  /* 0x000000020400720c */ /* 0x000fda0003f44070 */
[----:B------:R-:W-:Y:S01]  /*0980*/  @!P2 IMAD.IADD R2, R2, 0x1, -R4 ;  /* 0x000000010202a824 */ /* 0x000fe200078e0a04 */
[----:B------:R-:W-:Y:S02]  /*0990*/  @!P2 IADD3 R0, R0, 0x1, RZ ;  /* 0x000000010000a810 */ /* 0x000fe40007ffe0ff */
[----:B------:R-:W-:Y:S02]  /*09a0*/  ISETP.NE.AND P2, PT, RZ, c[0x0][0x1c8], PT ;  /* 0x00007200ff007a0c */ /* 0x000fe40003f45270 */
[----:B------:R-:W-:-:S13]  /*09b0*/  ISETP.GE.U32.AND P3, PT, R2, R4, PT ;  /* 0x000000040200720c */ /* 0x000fda0003f66070 */
[----:B------:R-:W-:-:S05]  /*09c0*/  @P3 IADD3 R0, R0, 0x1, RZ ;  /* 0x0000000100003810 */ /* 0x000fca0007ffe0ff */
[----:B------:R-:W-:-:S05]  /*09d0*/  IMAD.MOV.U32 R22, RZ, RZ, R0 ;  /* 0x000000ffff167224 */ /* 0x000fca00078e0000 */
[----:B------:R-:W-:Y:S02]  /*09e0*/  @!P1 IADD3 R22, -R22, RZ, RZ ;  /* 0x000000ff16169210 */ /* 0x000fe40007ffe1ff */
[----:B------:R-:W-:Y:S01]  /*09f0*/  @!P2 LOP3.LUT R22, RZ, c[0x0][0x1c8], RZ, 0x33, !PT ;  /* 0x00007200ff16aa12 */ /* 0x000fe200078e33ff */
        /* <DEDUP_REMOVED lines=10> */
[----:B------:R-:W-:Y:S02]  /*0aa0*/  UIMAD.WIDE.U32 UR22, UR10, UR4, UR22 ;  /* 0x000000040a1672a5 */ /* 0x000fe4000f8e0016 */
[----:B------:R-:W-:-:S04]  /*0ab0*/  UIMAD UR5, UR10, UR5, UR14 ;  /* 0x000000050a0572a4 */ /* 0x000fc8000f8e020e */
[----:B------:R-:W-:Y:S02]  /*0ac0*/  UIADD3 UR21, UR23, UR5, URZ ;  /* 0x0000000517157290 */ /* 0x000fe4000fffe03f */
.L_x_28:
[----:B------:R-:W1:Y:S01]  /*0ad0*/  S2R R4, SR_CTAID.X ;  /* 0x0000000000047919 */ /* 0x000e620000002500 */
[----:B------:R-:W-:Y:S01]  /*0ae0*/  SHF.R.S32.HI R28, RZ, 0x1f, R156 ;  /* 0x0000001fff1c7819 */ /* 0x000fe2000001149c */
[----:B------:R-:W-:Y:S02]  /*0af0*/  UIADD3 UR10, -UR12, UR15, URZ ;  /* 0x0000000f0c0a7290 */ /* 0x000fe4000fffe13f */
[----:B------:R-:W2:Y:S01]  /*0b00*/  S2R R7, SR_CTAID.Z ;  /* 0x0000000000077919 */ /* 0x000ea20000002700 */
[CC--:B------:R-:W-:Y:S01]  /*0b10*/  LEA.HI R2, R28.reuse, R156.reuse, RZ, 0x3 ;  /* 0x0000009c1c027211 */ /* 0x0c0fe200078f18ff */
[----:B------:R-:W-:Y:S01]  /*0b20*/  ULDC.64 UR4, c[0x0][0x1a8] ;  /* 0x00006a0000047ab9 */ /* 0x000fe20000000a00 */
[----:B------:R-:W-:Y:S01]  /*0b30*/  LEA.HI R155, R28, R156, RZ, 0x5 ;  /* 0x0000009c1c9b7211 */ /* 0x000fe200078f28ff */
[----:B------:R-:W-:Y:S01]  /*0b40*/  UIMAD UR4, UR19, UR4, URZ ;  /* 0x00000004130472a4 */ /* 0x000fe2000f8e023f */
[----:B------:R-:W-:Y:S02]  /*0b50*/  LOP3.LUT R0, R2, 0xfffffff8, RZ, 0xc0, !PT ;  /* 0xfffffff802007812 */ /* 0x000fe400078ec0ff */
[----:B------:R-:W-:Y:S01]  /*0b60*/  SHF.R.S32.HI R2, RZ, 0x3, R2 ;  /* 0x00000003ff027819 */ /* 0x000fe20000011402 */
[----:B------:R-:W-:-:S02]  /*0b70*/  UIMAD UR4, UR11, UR5, UR4 ;  /* 0x000000050b0472a4 */ /* 0x000fc4000f8e0204 */
[----:B------:R-:W-:Y:S01]  /*0b80*/  IMAD.IADD R76, R156, 0x1, -R0 ;  /* 0x000000019c4c7824 */ /* 0x000fe200078e0a00 */
[C---:B------:R-:W-:Y:S01]  /*0b90*/  IADD3 R26, R2.reuse, 0x10, RZ ;  /* 0x00000010021a7810 */ /* 0x040fe20007ffe0ff */
[----:B------:R-:W-:Y:S01]  /*0ba0*/  IMAD.SHL.U32 R0, R2, 0x40, RZ ;  /* 0x0000004002007824 */ /* 0x000fe200078e00ff */
[--C-:B------:R-:W-:Y:S01]  /*0bb0*/  SHF.R.S32.HI R3, RZ, 0x1f, R2.reuse ;  /* 0x0000001fff037819 */ /* 0x100fe20000011402 */
[----:B------:R-:W-:Y:S01]  /*0bc0*/  IMAD.SHL.U32 R30, R76, 0x8, RZ ;  /* 0x000000084c1e7824 */ /* 0x000fe200078e00ff */
[----:B------:R-:W-:Y:S01]  /*0bd0*/  ISETP.GE.AND P0, PT, R26, UR10, PT ;  /* 0x0000000a1a007c0c */ /* 0x000fe2000bf06270 */
[----:B------:R-:W-:Y:S01]  /*0be0*/  UMOV UR11, 0x6 ;  /* 0x00000006000b7882 */ /* 0x000fe20000000000 */
[----:B------:R-:W-:Y:S02]  /*0bf0*/  IADD3 R27, R2, 0x20, RZ ;  /* 0x00000020021b7810 */ /* 0x000fe40007ffe0ff */
[----:B------:R-:W-:Y:S01]  /*0c00*/  LOP3.LUT R0, R0, 0x1c0, RZ, 0xc0, !PT ;  /* 0x000001c000007812 */ /* 0x000fe200078ec0ff */
[----:B-1----:R-:W-:Y:S01]  /*0c10*/  IMAD.WIDE R24, R4, 0x80, R2 ;  /* 0x0000008004187825 */ /* 0x002fe200078e0202 */
[----:B------:R-:W-:-:S02]  /*0c20*/  SHF.R.S32.HI R31, RZ, 0x1f, R30 ;  /* 0x0000001fff1f7819 */ /* 0x000fc4000001141e */
[----:B------:R-:W-:Y:S02]  /*0c30*/  IADD3 R4, P1, R30, UR6, RZ ;  /* 0x000000061e047c10 */ /* 0x000fe4000ff3e0ff */
[----:B------:R-:W-:Y:S01]  /*0c40*/  ISETP.GE.AND P3, PT, R27, UR10, PT ;  /* 0x0000000a1b007c0c */ /* 0x000fe2000bf66270 */
[----:B------:R-:W-:Y:S01]  /*0c50*/  STL.64 [R1+0x70], R24 ;  /* 0x0000701801007387 */ /* 0x000fe20000100a00 */
[----:B------:R-:W-:Y:S02]  /*0c60*/  SHF.R.U32.HI R6, RZ, 0x3, R0 ;  /* 0x00000003ff067819 */ /* 0x000fe40000011600 */
[----:B------:R-:W-:Y:S01]  /*0c70*/  IADD3.X R5, R31, UR18, RZ, P1, !PT ;  /* 0x000000121f057c10 */ /* 0x000fe20008ffe4ff */
[----:B------:R-:W-:Y:S01]  /*0c80*/  STL.64 [R1+0xa8], R30 ;  /* 0x0000a81e01007387 */ /* 0x000fe20000100a00 */
[----:B------:R-:W-:Y:S02]  /*0c90*/  LOP3.LUT R0, R0, 0x38, R30, 0xf8, !PT ;  /* 0x0000003800007812 */ /* 0x000fe400078ef81e */
[----:B------:R-:W-:Y:S01]  /*0ca0*/  IADD3 R9, R2, 0x40, RZ ;  /* 0x0000004002097810 */ /* 0x000fe20007ffe0ff */
[----:B--2---:R-:W-:Y:S01]  /*0cb0*/  IMAD.WIDE.U32 R4, R7, c[0x0][0x1a8], R4 ;  /* 0x00006a0007047a25 */ /* 0x004fe200078e0004 */
[----:B------:R-:W-:-:S02]  /*0cc0*/  LOP3.LUT R8, R0, R6, RZ, 0x3c, !PT ;  /* 0x0000000600087212 */ /* 0x000fc400078e3cff */
[----:B------:R-:W-:Y:S02]  /*0cd0*/  LEA.HI R7, R28, R156, RZ, 0x6 ;  /* 0x0000009c1c077211 */ /* 0x000fe400078f30ff */
[----:B------:R-:W-:Y:S02]  /*0ce0*/  @!P0 IADD3 R0, P2, R24, 0x10, RZ ;  /* 0x0000001018008810 */ /* 0x000fe40007f5e0ff */
[----:B------:R-:W-:Y:S01]  /*0cf0*/  ISETP.GE.AND P1, PT, R2, UR10, PT ;  /* 0x0000000a02007c0c */ /* 0x000fe2000bf26270 */
[----:B------:R-:W-:Y:S01]  /*0d00*/  IMAD.SHL.U32 R7, R7, 0x8, RZ ;  /* 0x0000000807077824 */ /* 0x000fe200078e00ff */
[----:B------:R-:W-:Y:S01]  /*0d10*/  ISETP.GE.AND P4, PT, R9, UR10, PT ;  /* 0x0000000a09007c0c */ /* 0x000fe2000bf86270 */
[----:B------:R-:W-:Y:S01]  /*0d20*/  @!P0 IMAD.X R6, RZ, RZ, R25, P2 ;  /* 0x000000ffff068224 */ /* 0x000fe200010e0619 */
[----:B------:R-:W-:Y:S02]  /*0d30*/  @!P3 IADD3 R12, P2, R24, 0x20, RZ ;  /* 0x00000020180cb810 */ /* 0x000fe40007f5e0ff */
[----:B------:R-:W-:Y:S01]  /*0d40*/  IADD3 R29, R2, 0x30, RZ ;  /* 0x00000030021d7810 */ /* 0x000fe20007ffe0ff */
[----:B------:R-:W-:Y:S01]  /*0d50*/  @!P0 IMAD R6, R6, c[0x0][0x190], RZ ;  /* 0x0000640006068a24 */ /* 0x000fe200078e02ff */
[----:B------:R-:W-:-:S02]  /*0d60*/  IADD3 R5, R5, UR4, RZ ;  /* 0x0000000405057c10 */ /* 0x000fc4000fffe0ff */
[----:B------:R-:W-:Y:S01]  /*0d70*/  LOP3.LUT R239, R8, 0xfffffe00, R7, 0xf8, !PT ;  /* 0xfffffe0008ef7812 */ /* 0x000fe200078ef807 */
[----:B------:R-:W-:Y:S01]  /*0d80*/  @!P3 IMAD.X R7, RZ, RZ, R25, P2 ;  /* 0x000000ffff07b224 */ /* 0x000fe200010e0619 */
[----:B------:R-:W-:Y:S01]  /*0d90*/  ISETP.GE.AND P5, PT, R29, UR10, PT ;  /* 0x0000000a1d007c0c */ /* 0x000fe2000bfa6270 */
[C---:B------:R-:W-:Y:S01]  /*0da0*/  @!P0 IMAD R20, R0.reuse, c[0x0][0x194], R6 ;  /* 0x0000650000148a24 */ /* 0x040fe200078e0206 */
[----:B------:R-:W-:Y:S01]  /*0db0*/  STL [R1+0xa4], R29 ;  /* 0x0000a41d01007387 */ /* 0x000fe20000100800 */
[----:B------:R-:W-:Y:S01]  /*0dc0*/  @!P0 IMAD.WIDE.U32 R16, R0, c[0x0][0x190], R4 ;  /* 0x0000640000108a25 */ /* 0x000fe200078e0004 */
[----:B------:R-:W-:Y:S02]  /*0dd0*/  @!P4 IADD3 R11, P2, R24, 0x40, RZ ;  /* 0x00000040180bc810 */ /* 0x000fe40007f5e0ff */
[----:B------:R1:W-:Y:S01]  /*0de0*/  STL [R1+0xcc], R9 ;  /* 0x0000cc0901007387 */ /* 0x0003e20000100800 */
[----:B------:R-:W-:Y:S01]  /*0df0*/  @!P3 IMAD R6, R7, c[0x0][0x190], RZ ;  /* 0x000064000706ba24 */ /* 0x000fe200078e02ff */
[C---:B------:R-:W-:Y:S01]  /*0e00*/  IADD3 R33, R2.reuse, 0x50, RZ ;  /* 0x0000005002217810 */ /* 0x040fe20007ffe0ff */
[----:B------:R-:W-:Y:S01]  /*0e10*/  @!P1 IMAD R0, R25, c[0x0][0x190], RZ ;  /* 0x0000640019009a24 */ /* 0x000fe200078e02ff */
[----:B------:R-:W-:Y:S01]  /*0e20*/  IADD3 R32, R2, 0x60, RZ ;  /* 0x0000006002207810 */ /* 0x000fe20007ffe0ff */
[----:B------:R-:W-:-:S02]  /*0e30*/  @!P3 IMAD R18, R12, c[0x0][0x194], R6 ;  /* 0x000065000c12ba24 */ /* 0x000fc400078e0206 */
[C---:B------:R-:W-:Y:S01]  /*0e40*/  @!P1 IMAD R0, R24.reuse, c[0x0][0x194], R0 ;  /* 0x0000650018009a24 */ /* 0x040fe200078e0200 */
[C---:B------:R-:W-:Y:S01]  /*0e50*/  @!P5 IADD3 R8, P6, R24.reuse, 0x30, RZ ;  /* 0x000000301808d810 */ /* 0x040fe20007fde0ff */
[----:B------:R-:W-:Y:S01]  /*0e60*/  @!P1 IMAD.WIDE.U32 R6, R24, c[0x0][0x190], R4 ;  /* 0x0000640018069a25 */ /* 0x000fe200078e0004 */
[----:B------:R-:W-:Y:S03]  /*0e70*/  STL [R1+0xc0], R33 ;  /* 0x0000c02101007387 */ /* 0x000fe60000100800 */
[----:B------:R-:W-:Y:S01]  /*0e80*/  @!P4 IMAD.X R10, RZ, RZ, R25, P2 ;  /* 0x000000ffff0ac224 */ /* 0x000fe200010e0619 */
[----:B------:R-:W-:Y:S01]  /*0e90*/  @!P1 LEA R14, P2, R6, c[0x0][0x160], 0x1 ;  /* 0x00005800060e9a11 */ /* 0x000fe200078408ff */
[----:B------:R-:W-:Y:S01]  /*0ea0*/  @!P1 IMAD.IADD R0, R7, 0x1, R0 ;  /* 0x0000000107009824 */ /* 0x000fe200078e0200 */
[----:B------:R-:W-:Y:S01]  /*0eb0*/  STL [R1+0xc4], R32 ;  /* 0x0000c42001007387 */ /* 0x000fe20000100800 */
[----:B------:R-:W-:-:S03]  /*0ec0*/  @!P3 IMAD.WIDE.U32 R12, R12, c[0x0][0x190], R4 ;  /* 0x000064000c0cba25 */ /* 0x000fc600078e0004 */
[----:B------:R-:W-:Y:S01]  /*0ed0*/  @!P1 LEA.HI.X R15, R6, c[0x0][0x164], R0, 0x1, P2 ;  /* 0x00005900060f9a11 */ /* 0x000fe200010f0c00 */
[----:B------:R-:W-:Y:S02]  /*0ee0*/  @!P4 IMAD R10, R10, c[0x0][0x190], RZ ;  /* 0x000064000a0aca24 */ /* 0x000fe400078e02ff */
[----:B------:R-:W-:Y:S02]  /*0ef0*/  @!P4 IMAD.MOV.U32 R6, RZ, RZ, R4 ;  /* 0x000000ffff06c224 */ /* 0x000fe400078e0004 */
[----:B-1----:R-:W-:Y:S02]  /*0f00*/  @!P5 IMAD.X R9, RZ, RZ, R25, P6 ;  /* 0x000000ffff09d224 */ /* 0x002fe400030e0619 */
[----:B------:R-:W-:Y:S01]  /*0f10*/  @!P4 IMAD R19, R11, c[0x0][0x194], R10 ;  /* 0x000065000b13ca24 */ /* 0x000fe200078e020a */
[----:B------:R-:W-:Y:S01]  /*0f20*/  @!P0 LEA R10, P6, R16, c[0x0][0x160], 0x1 ;  /* 0x00005800100a8a11 */ /* 0x000fe200078c08ff */
[----:B------:R-:W-:Y:S02]  /*0f30*/  @!P4 IMAD.MOV.U32 R7, RZ, RZ, R5 ;  /* 0x000000ffff07c224 */ /* 0x000fe400078e0005 */
[----:B------:R-:W-:Y:S01]  /*0f40*/  @!P0 IMAD.IADD R0, R17, 0x1, R20 ;  /* 0x0000000111008824 */ /* 0x000fe200078e0214 */
[----:B------:R-:W-:Y:S01]  /*0f50*/  @!P3 LEA R20, P2, R12, c[0x0][0x160], 0x1 ;  /* 0x000058000c14ba11 */ /* 0x000fe200078408ff */
[----:B------:R-:W-:-:S02]  /*0f60*/  @!P3 IMAD.IADD R13, R13, 0x1, R18 ;  /* 0x000000010d0db824 */ /* 0x000fc400078e0212 */
[----:B------:R-:W-:Y:S02]  /*0f70*/  @!P5 IMAD R9, R9, c[0x0][0x190], RZ ;  /* 0x000064000909da24 */ /* 0x000fe400078e02ff */
[----:B------:R-:W-:Y:S01]  /*0f80*/  IMAD.SHL.U32 R239, R239, 0x2, RZ ;  /* 0x00000002efef7824 */ /* 0x000fe200078e00ff */
[----:B------:R-:W-:Y:S01]  /*0f90*/  @!P3 LEA.HI.X R21, R12, c[0x0][0x164], R13, 0x1, P2 ;  /* 0x000059000c15ba11 */ /* 0x000fe200010f0c0d */
[----:B------:R-:W-:Y:S01]  /*0fa0*/  @!P4 IMAD.WIDE.U32 R6, R11, c[0x0][0x190], R6 ;  /* 0x000064000b06ca25 */ /* 0x000fe200078e0006 */
[----:B------:R-:W-:Y:S02]  /*0fb0*/  @!P0 LEA.HI.X R11, R16, c[0x0][0x164], R0, 0x1, P6 ;  /* 0x00005900100b8a11 */ /* 0x000fe400030f0c00 */
[----:B------:R-:W-:Y:S01]  /*0fc0*/  ISETP.GE.AND P2, PT, R33, UR10, PT ;  /* 0x0000000a21007c0c */ /* 0x000fe2000bf46270 */
[C---:B------:R-:W-:Y:S01]  /*0fd0*/  @!P5 IMAD R23, R8.reuse, c[0x0][0x194], R9 ;  /* 0x000065000817da24 */ /* 0x040fe200078e0209 */
[----:B------:R-:W-:Y:S01]  /*0fe0*/  @!PT LDS RZ, [RZ] ;  /* 0x00000000fffff984 */ /* 0x000fe20000000800 */
[----:B------:R-:W-:Y:S01]  /*0ff0*/  @!PT LDS RZ, [RZ] ;  /* 0x00000000fffff984 */ /* 0x000fe20000000800 */
[----:B------:R-:W-:Y:S01]  /*1000*/  @!PT LDS RZ, [RZ] ;  /* 0x00000000fffff984 */ /* 0x000fe20000000800 */
[----:B------:R1:W-:Y:S01]  /*1010*/  @!P1 LDGSTS.E.BYPASS.LTC128B.128 [R239], [R14.64] ;  /* 0x000000000eef9fae */ /* 0x0003e2000b901d50 */
[----:B------:R-:W-:Y:S01]  /*1020*/  @!P5 IMAD.WIDE.U32 R8, R8, c[0x0][0x190], R4 ;  /* 0x000064000808da25 */ /* 0x000fe200078e0004 */
[----:B------:R-:W-:-:S02]  /*1030*/  @!P4 LEA R16, P6, R6, c[0x0][0x160], 0x1 ;  /* 0x000058000610ca11 */ /* 0x000fc400078c08ff */
[----:B------:R1:W-:Y:S01]  /*1040*/  @!P1 LDGSTS.E.BYPASS.LTC128B.128 [R239+0x4000], [R14.64+0x80] ;  /* 0x040000800eef9fae */ /* 0x0003e2000b901d50 */
[----:B------:R-:W-:Y:S01]  /*1050*/  @!P5 IMAD.IADD R0, R9, 0x1, R23 ;  /* 0x000000010900d824 */ /* 0x000fe200078e0217 */
[C---:B------:R-:W-:Y:S01]  /*1060*/  @!P5 LEA R18, P1, R8.reuse, c[0x0][0x160], 0x1 ;  /* 0x000058000812da11 */ /* 0x040fe200078208ff */
[----:B------:R-:W-:Y:S01]  /*1070*/  @!P4 IMAD.IADD R7, R7, 0x1, R19 ;  /* 0x000000010707c824 */ /* 0x000fe200078e0213 */
[----:B------:R2:W-:Y:S02]  /*1080*/  @!P0 LDGSTS.E.BYPASS.LTC128B.128 [R239+0x800], [R10.64] ;  /* 0x008000000aef8fae */ /* 0x0005e4000b901d50 */
[----:B------:R-:W-:Y:S01]  /*1090*/  @!P5 LEA.HI.X R19, R8, c[0x0][0x164], R0, 0x1, P1 ;  /* 0x000059000813da11 */ /* 0x000fe200008f0c00 */
[C---:B------:R-:W-:Y:S01]  /*10a0*/  IMAD R8, R3.reuse, c[0x0][0x198], RZ ;  /* 0x0000660003087a24 */ /* 0x040fe200078e02ff */
[----:B------:R2:W-:Y:S01]  /*10b0*/  @!P0 LDGSTS.E.BYPASS.LTC128B.128 [R239+0x4800], [R10.64+0x80] ;  /* 0x048000800aef8fae */ /* 0x0005e2000b901d50 */
[----:B------:R-:W-:Y:S01]  /*10c0*/  ISETP.GE.AND P0, PT, R32, UR10, PT ;  /* 0x0000000a20007c0c */ /* 0x000fe2000bf06270 */
[----:B------:R-:W-:Y:S01]  /*10d0*/  IMAD R3, R3, c[0x0][0x1a0], RZ ;  /* 0x0000680003037a24 */ /* 0x000fe200078e02ff */
[----:B------:R-:W-:Y:S01]  /*10e0*/  @!P4 LEA.HI.X R17, R6, c[0x0][0x164], R7, 0x1, P6 ;  /* 0x000059000611ca11 */ /* 0x000fe200030f0c07 */
[----:B------:R-:W-:Y:S01]  /*10f0*/  IMAD.WIDE.U32 R6, R2, c[0x0][0x198], R30 ;  /* 0x0000660002067a25 */ /* 0x000fe200078e001e */
[----:B------:R-:W-:Y:S01]  /*1100*/  @!P2 IADD3 R0, P6, R24, 0x50, RZ ;  /* 0x000000501800a810 */ /* 0x000fe20007fde0ff */
[----:B------:R3:W-:Y:S02]  /*1110*/  @!P3 LDGSTS.E.BYPASS.LTC128B.128 [R239+0x1000], [R20.64] ;  /* 0x0100000014efbfae */ /* 0x0007e4000b901d50 */
[----:B------:R-:W-:-:S02]  /*1120*/  IMAD R8, R2, c[0x0][0x19c], R8 ;  /* 0x0000670002087a24 */ /* 0x000fc400078e0208 */
[----:B------:R-:W-:Y:S01]  /*1130*/  @!P2 IMAD.X R9, RZ, RZ, R25, P6 ;  /* 0x000000ffff09a224 */ /* 0x000fe200030e0619 */
[----:B------:R3:W-:Y:S04]  /*1140*/  @!P3 LDGSTS.E.BYPASS.LTC128B.128 [R239+0x5000], [R20.64+0x80] ;  /* 0x0500008014efbfae */ /* 0x0007e8000b901d50 */
[----:B------:R4:W-:Y:S04]  /*1150*/  @!P5 LDGSTS.E.BYPASS.LTC128B.128 [R239+0x1800], [R18.64] ;  /* 0x0180000012efdfae */ /* 0x0009e8000b901d50 */
[----:B------:R4:W-:Y:S04]  /*1160*/  @!P5 LDGSTS.E.BYPASS.LTC128B.128 [R239+0x5800], [R18.64+0x80] ;  /* 0x0580008012efdfae */ /* 0x0009e8000b901d50 */
[----:B------:R5:W-:Y:S01]  /*1170*/  @!P4 LDGSTS.E.BYPASS.LTC128B.128 [R239+0x2000], [R16.64] ;  /* 0x0200000010efcfae */ /* 0x000be2000b901d50 */
[----:B--2---:R-:W-:-:S03]  /*1180*/  IADD3 R10, R2, 0x70, RZ ;  /* 0x00000070020a7810 */ /* 0x004fc60007ffe0ff */
[----:B------:R5:W-:Y:S01]  /*1190*/  @!P4 LDGSTS.E.BYPASS.LTC128B.128 [R239+0x6000], [R16.64+0x80] ;  /* 0x0600008010efcfae */ /* 0x000be2000b901d50 */
[----:B------:R-:W-:-:S03]  /*11a0*/  ISETP.GE.AND P1, PT, R10, UR10, PT ;  /* 0x0000000a0a007c0c */ /* 0x000fc6000bf26270 */
[----:B------:R2:W-:Y:S02]  /*11b0*/  STL [R1+0xc8], R10 ;  /* 0x0000c80a01007387 */ /* 0x0005e40000100800 */
[----:B--2---:R-:W-:-:S05]  /*11c0*/  @!P0 IADD3 R10, P6, R24, 0x60, RZ ;  /* 0x00000060180a8810 */ /* 0x004fca0007fde0ff */
[----:B------:R-:W-:-:S03]  /*11d0*/  @!P0 IMAD.X R11, RZ, RZ, R25, P6 ;  /* 0x000000ffff0b8224 */ /* 0x000fc600030e0619 */
[----:B------:R-:W-:Y:S01]  /*11e0*/  @!P1 IADD3 R12, P6, R24, 0x70, RZ ;  /* 0x00000070180c9810 */ /* 0x000fe20007fde0ff */
[----:B------:R-:W-:Y:S02]  /*11f0*/  @!P2 IMAD R24, R9, c[0x0][0x190], RZ ;  /* 0x000064000918aa24 */ /* 0x000fe400078e02ff */
[----:B------:R-:W-:Y:S02]  /*1200*/  @!P0 IMAD R11, R11, c[0x0][0x190], RZ ;  /* 0x000064000b0b8a24 */ /* 0x000fe400078e02ff */
[----:B------:R-:W-:Y:S01]  /*1210*/  @!P1 IMAD.X R13, RZ, RZ, R25, P6 ;  /* 0x000000ffff0d9224 */ /* 0x000fe200030e0619 */
[----:B-1----:R-:W-:Y:S01]  /*1220*/  IADD3 R14, P6, R6, UR20, RZ ;  /* 0x00000014060e7c10 */ /* 0x002fe2000ffde0ff */
[----:B------:R-:W-:Y:S01]  /*1230*/  @!P2 IMAD.MOV.U32 R6, RZ, RZ, R4 ;  /* 0x000000ffff06a224 */ /* 0x000fe200078e0004 */
[----:B------:R-:W-:Y:S01]  /*1240*/  SHF.R.S32.HI R25, RZ, 0x1f, R22 ;  /* 0x0000001fff197819 */ /* 0x000fe20000011416 */
[C---:B------:R-:W-:Y:S01]  /*1250*/  @!P2 IMAD R24, R0.reuse, c[0x0][0x194], R24 ;  /* 0x000065000018aa24 */ /* 0x040fe200078e0218 */
[----:B------:R-:W-:Y:S01]  /*1260*/  IADD3.X R15, R7, UR7, R8, P6, !PT ;  /* 0x00000007070f7c10 */ /* 0x000fe2000b7fe408 */
[----:B------:R-:W-:Y:S01]  /*1270*/  @!P2 IMAD.MOV.U32 R7, RZ, RZ, R5 ;  /* 0x000000ffff07a224 */ /* 0x000fe200078e0005 */
[----:B------:R-:W-:Y:S01]  /*1280*/  UIADD3 UR20, UR8, -0x1, URZ ;  /* 0xffffffff08147890 */ /* 0x000fe2000fffe03f */
[----:B------:R-:W-:Y:S01]  /*1290*/  @!P1 IMAD.MOV.U32 R8, RZ, RZ, R4 ;  /* 0x000000ffff089224 */ /* 0x000fe200078e0004 */
[----:B------:R-:W-:Y:S01]  /*12a0*/  ULDC.64 UR6, c[0x0][0x198] ;  /* 0x0000660000067ab9 */ /* 0x000fe20000000a00 */
[----:B------:R-:W-:Y:S01]  /*12b0*/  @!P2 IMAD.WIDE.U32 R6, R0, c[0x0][0x190], R6 ;  /* 0x000064000006aa25 */ /* 0x000fe200078e0006 */
[----:B------:R-:W-:-:S02]  /*12c0*/  UIMAD UR18, UR20, -0x40, UR13 ;  /* 0xffffffc0141278a4 */ /* 0x000fc4000f8e020d */
[----:B------:R-:W-:Y:S01]  /*12d0*/  USHF.L.U32 UR24, UR6, 0x6, URZ ;  /* 0x0000000606187899 */ /* 0x000fe2000800063f */
[----:B------:R-:W-:Y:S01]  /*12e0*/  @!P1 IMAD R0, R13, c[0x0][0x190], RZ ;  /* 0x000064000d009a24 */ /* 0x000fe200078e02ff */
[----:B------:R-:W-:Y:S01]  /*12f0*/  USHF.L.U64.HI UR23, UR6, UR11, UR7 ;  /* 0x0000000b06177299 */ /* 0x000fe20008010207 */
[----:B------:R-:W-:Y:S01]  /*1300*/  @!P1 IMAD.MOV.U32 R9, RZ, RZ, R5 ;  /* 0x000000ffff099224 */ /* 0x000fe200078e0005 */
[----:B------:R-:W-:Y:S01]  /*1310*/  USHF.R.S32.HI UR19, URZ, 0x1f, UR20 ;  /* 0x0000001f3f137899 */ /* 0x000fe20008011414 */
[----:B------:R-:W-:Y:S01]  /*1320*/  @!P1 IMAD R23, R12, c[0x0][0x194], R0 ;  /* 0x000065000c179a24 */ /* 0x000fe200078e0200 */
[----:B------:R-:W-:Y:S01]  /*1330*/  UIMAD UR4, UR23, UR20, URZ ;  /* 0x00000014170472a4 */ /* 0x000fe2000f8e023f */
[----:B------:R-:W-:Y:S01]  /*1340*/  IMAD R0, R25, c[0x0][0x1b0], RZ ;  /* 0x00006c0019007a24 */ /* 0x000fe200078e02ff */
[----:B------:R-:W-:Y:S01]  /*1350*/  UIMAD.WIDE.U32 UR26, UR6, 0x20, URZ ;  /* 0x00000020061a78a5 */ /* 0x000fe2000f8e003f */
[C---:B------:R-:W-:Y:S01]  /*1360*/  @!P0 IMAD R11, R10.reuse, c[0x0][0x194], R11 ;  /* 0x000065000a0b8a24 */ /* 0x040fe200078e020b */
[----:B------:R-:W-:Y:S01]  /*1370*/  UIMAD UR4, UR19, UR24, UR4 ;  /* 0x00000018130472a4 */ /* 0x000fe2000f8e0204 */
[----:B------:R-:W-:Y:S01]  /*1380*/  @!P0 IMAD.WIDE.U32 R4, R10, c[0x0][0x190], R4 ;  /* 0x000064000a048a25 */ /* 0x000fe200078e0004 */
[----:B------:R-:W-:-:S02]  /*1390*/  @!P2 LEA R10, P3, R6, c[0x0][0x160], 0x1 ;  /* 0x00005800060aaa11 */ /* 0x000fc400078608ff */
[----:B------:R-:W-:Y:S01]  /*13a0*/  ISETP.GE.AND P5, PT, R26, UR18, PT ;  /* 0x000000121a007c0c */ /* 0x000fe2000bfa6270 */
[----:B------:R-:W-:Y:S02]  /*13b0*/  @!P2 IMAD.IADD R7, R7, 0x1, R24 ;  /* 0x000000010707a824 */ /* 0x000fe400078e0218 */
[----:B---3--:R-:W-:Y:S02]  /*13c0*/  IMAD R20, R22, c[0x0][0x1b4], R0 ;  /* 0x00006d0016147a24 */ /* 0x008fe400078e0200 */
[----:B------:R-:W-:Y:S01]  /*13d0*/  @!P0 IMAD.IADD R0, R5, 0x1, R11 ;  /* 0x0000000105008824 */ /* 0x000fe200078e020b */
[----:B------:R-:W-:Y:S01]  /*13e0*/  @!P2 LEA.HI.X R11, R6, c[0x0][0x164], R7, 0x1, P3 ;  /* 0x00005900060baa11 */ /* 0x000fe200018f0c07 */
[----:B------:R-:W-:Y:S01]  /*13f0*/  @!P1 IMAD.WIDE.U32 R12, R12, c[0x0][0x190], R8 ;  /* 0x000064000c0c9a25 */ /* 0x000fe200078e0008 */
[----:B------:R-:W-:Y:S02]  /*1400*/  ISETP.GE.AND P3, PT, R26, UR18, PT ;  /* 0x000000121a007c0c */ /* 0x000fe4000bf66270 */
[----:B------:R-:W-:Y:S01]  /*1410*/  @!P0 LEA R8, P6, R4, c[0x0][0x160], 0x1 ;  /* 0x0000580004088a11 */ /* 0x000fe200078c08ff */
[----:B------:R-:W-:Y:S01]  /*1420*/  IMAD.WIDE.U32 R32, R22, c[0x0][0x1b0], R14 ;  /* 0x00006c0016207a25 */ /* 0x000fe200078e000e */
[----:B------:R1:W-:Y:S02]  /*1430*/  @!P2 LDGSTS.E.BYPASS.LTC128B.128 [R239+0x2800], [R10.64] ;  /* 0x028000000aefafae */ /* 0x0003e4000b901d50 */
[----:B------:R-:W-:Y:S01]  /*1440*/  @!P0 LEA.HI.X R9, R4, c[0x0][0x164], R0, 0x1, P6 ;  /* 0x0000590004098a11 */ /* 0x000fe200030f0c00 */
[----:B------:R-:W-:Y:S01]  /*1450*/  IMAD.IADD R161, R33, 0x1, R20 ;  /* 0x0000000121a17824 */ /* 0x000fe200078e0214 */
[----:B------:R-:W-:Y:S01]  /*1460*/  @!P1 LEA R6, P6, R12, c[0x0][0x160], 0x1 ;  /* 0x000058000c069a11 */ /* 0x000fe200078c08ff */
[----:B------:R-:W-:Y:S01]  /*1470*/  IMAD.U32 R154, RZ, RZ, UR24 ;  /* 0x00000018ff9a7e24 */ /* 0x000fe2000f8e00ff */
[----:B------:R1:W-:Y:S01]  /*1480*/  @!P2 LDGSTS.E.BYPASS.LTC128B.128 [R239+0x6800], [R10.64+0x80] ;  /* 0x068000800aefafae */ /* 0x0003e2000b901d50 */
[----:B------:R-:W-:Y:S01]  /*1490*/  IMAD.MOV.U32 R160, RZ, RZ, R32 ;  /* 0x000000ffffa07224 */ /* 0x000fe200078e0020 */
[----:B------:R-:W-:Y:S01]  /*14a0*/  ISETP.GE.AND P2, PT, R27, UR18, PT ;  /* 0x000000121b007c0c */ /* 0x000fe2000bf46270 */
[----:B------:R-:W-:Y:S01]  /*14b0*/  @!P1 IMAD.IADD R0, R13, 0x1, R23 ;  /* 0x000000010d009824 */ /* 0x000fe200078e0217 */
[----:B------:R2:W-:Y:S01]  /*14c0*/  @!P0 LDGSTS.E.BYPASS.LTC128B.128 [R239+0x3000], [R8.64] ;  /* 0x0300000008ef8fae */ /* 0x0005e2000b901d50 */
[----:B------:R-:W-:-:S03]  /*14d0*/  IMAD.WIDE.U32 R4, R154, UR20, R160 ;  /* 0x000000149a047c25 */ /* 0x000fc6000f8e00a0 */
[----:B------:R-:W-:Y:S01]  /*14e0*/  @!P1 LEA.HI.X R7, R12, c[0x0][0x164], R0, 0x1, P6 ;  /* 0x000059000c079a11 */ /* 0x000fe200030f0c00 */
[----:B------:R-:W-:Y:S01]  /*14f0*/  IMAD.U32 R14, RZ, RZ, UR6 ;  /* 0x00000006ff0e7e24 */ /* 0x000fe2000f8e00ff */
[----:B------:R-:W-:Y:S01]  /*1500*/  IADD3 R5, R5, UR4, RZ ;  /* 0x0000000405057c10 */ /* 0x000fe2000fffe0ff */
[----:B------:R-:W-:Y:S01]  /*1510*/  IMAD.U32 R12, RZ, RZ, UR6 ;  /* 0x00000006ff0c7e24 */ /* 0x000fe2000f8e00ff */
[----:B------:R-:W-:Y:S01]  /*1520*/  USHF.L.U32 UR4, UR7, 0x5, URZ ;  /* 0x0000000507047899 */ /* 0x000fe2000800063f */
[----:B------:R-:W-:Y:S01]  /*1530*/  IMAD.U32 R13, RZ, RZ, UR7 ;  /* 0x00000007ff0d7e24 */ /* 0x000fe2000f8e00ff */
[----:B------:R-:W-:Y:S01]  /*1540*/  @!P3 LEA R0, P6, R14, R4, 0x4 ;  /* 0x000000040e00b211 */ /* 0x000fe200078c20ff */
[----:B------:R2:W-:Y:S01]  /*1550*/  @!P0 LDGSTS.E.BYPASS.LTC128B.128 [R239+0x7000], [R8.64+0x80] ;  /* 0x0700008008ef8fae */ /* 0x0005e2000b901d50 */
[----:B------:R-:W-:Y:S01]  /*1560*/  ISETP.GE.AND P0, PT, R29, UR18, PT ;  /* 0x000000121d007c0c */ /* 0x000fe2000bf06270 */
[----:B------:R-:W-:Y:S01]  /*1570*/  IMAD R15, R2, c[0x0][0x1a4], R3 ;  /* 0x00006900020f7a24 */ /* 0x000fe200078e0203 */
[----:B------:R-:W-:Y:S01]  /*1580*/  @!P3 LEA.HI.X R13, R12, R5, R13, 0x4, P6 ;  /* 0x000000050c0db211 */ /* 0x000fe200030f240d */
[----:B------:R3:W-:Y:S01]  /*1590*/  @!P1 LDGSTS.E.BYPASS.LTC128B.128 [R239+0x3800], [R6.64] ;  /* 0x0380000006ef9fae */ /* 0x0007e2000b901d50 */
[----:B------:R-:W-:-:S03]  /*15a0*/  @!P3 LEA R12, P6, R0, c[0x0][0x168], 0x1 ;  /* 0x00005a00000cba11 */ /* 0x000fc600078c08ff */
[----:B------:R3:W-:Y:S01]  /*15b0*/  @!P1 LDGSTS.E.BYPASS.LTC128B.128 [R239+0x7800], [R6.64+0x80] ;  /* 0x0780008006ef9fae */ /* 0x0007e2000b901d50 */
[----:B------:R-:W-:Y:S02]  /*15c0*/  @!P3 LEA.HI.X R13, R0, c[0x0][0x16c], R13, 0x1, P6 ;  /* 0x00005b00000dba11 */ /* 0x000fe400030f0c0d */
[----:B------:R-:W-:Y:S01]  /*15d0*/  ISETP.GE.AND P6, PT, R2, UR18, PT ;  /* 0x0000001202007c0c */ /* 0x000fe2000bfc6270 */
[----:B------:R-:W-:Y:S01]  /*15e0*/  STL.64 [R1+0x88], R32 ;  /* 0x0000882001007387 */ /* 0x000fe20000100a00 */
[----:B------:R-:W-:Y:S01]  /*15f0*/  @!P2 IADD3 R0, P1, R4, UR26, RZ ;  /* 0x0000001a0400ac10 */ /* 0x000fe2000ff3e0ff */
[----:B------:R-:W-:Y:S01]  /*1600*/  VOTEU.ALL UP0, P0 ;  /* 0x00000000003f7886 */ /* 0x000fe20000000000 */
[----:B-1----:R-:W-:Y:S01]  /*1610*/  LEA.HI R11, R28, R156, RZ, 0x4 ;  /* 0x0000009c1c0b7211 */ /* 0x002fe200078f20ff */
[----:B------:R-:W-:Y:S03]  /*1620*/  STL.64 [R1+0x80], R160 ;  /* 0x000080a001007387 */ /* 0x000fe60000100a00 */
[----:B------:R-:W-:-:S04]  /*1630*/  SHF.R.S32.HI R14, RZ, 0x4, R11 ;  /* 0x00000004ff0e7819 */ /* 0x000fc8000001140b */
[----:B------:R-:W-:-:S04]  /*1640*/  LEA.HI R10, R11, R14, RZ, 0x1 ;  /* 0x0000000e0b0a7211 */ /* 0x000fc800078f08ff */
[----:B------:R-:W-:-:S05]  /*1650*/  LOP3.LUT R10, R10, 0xfffffffe, RZ, 0xc0, !PT ;  /* 0xfffffffe0a0a7812 */ /* 0x000fca00078ec0ff */
[----:B-----5:R-:W-:Y:S02]  /*1660*/  IMAD.IADD R16, R14, 0x1, -R10 ;  /* 0x000000010e107824 */ /* 0x020fe400078e0a0a */
[----:B------:R-:W-:Y:S01]  /*1670*/  IMAD.SHL.U32 R10, R76, 0x40, RZ ;  /* 0x000000404c0a7824 */ /* 0x000fe200078e00ff */
[----:B---3--:R-:W-:Y:S01]  /*1680*/  @!P6 LEA R6, P4, R4, c[0x0][0x168], 0x1 ;  /* 0x00005a000406ea11 */ /* 0x008fe200078808ff */
[----:B------:R-:W-:Y:S01]  /*1690*/  IMAD.U32 R7, RZ, RZ, UR4 ;  /* 0x00000004ff077e24 */ /* 0x000fe2000f8e00ff */
[----:B------:R-:W-:Y:S01]  /*16a0*/  @!UP0 UIMAD UR4, UR7, 0x30, URZ ;  /* 0x00000030070488a4 */ /* 0x000fe2000f8e023f */
[----:B------:R-:W-:Y:S01]  /*16b0*/  IMAD.U32 R14, RZ, RZ, UR6 ;  /* 0x00000006ff0e7e24 */ /* 0x000fe2000f8e00ff */
[----:B------:R-:W-:Y:S01]  /*16c0*/  LOP3.LUT R10, R10, 0x1c0, RZ, 0xc0, !PT ;  /* 0x000001c00a0a7812 */ /* 0x000fe200078ec0ff */
[----:B------:R-:W-:Y:S01]  /*16d0*/  UISETP.GE.AND UP0, UPT, UR8, 0x2, UPT ;  /* 0x000000020800788c */ /* 0x000fe2000bf06270 */
[----:B--2---:R-:W-:Y:S02]  /*16e0*/  @!P2 IADD3.X R9, R5, UR27, R7, P1, !PT ;  /* 0x0000001b0509ac10 */ /* 0x004fe40008ffe407 */
[----:B------:R-:W-:-:S02]  /*16f0*/  @!P2 LEA R8, P1, R0, c[0x0][0x168], 0x1 ;  /* 0x00005a000008aa11 */ /* 0x000fc400078208ff */
[----:B------:R-:W-:Y:S02]  /*1700*/  @!P6 LEA.HI.X R7, R4, c[0x0][0x16c], R5, 0x1, P4 ;  /* 0x00005b000407ea11 */ /* 0x000fe400020f0c05 */
[----:B------:R-:W-:Y:S02]  /*1710*/  @!P2 LEA.HI.X R9, R0, c[0x0][0x16c], R9, 0x1, P1 ;  /* 0x00005b000009aa11 */ /* 0x000fe400008f0c09 */
[----:B------:R-:W-:Y:S01]  /*1720*/  LOP3.LUT R0, R11, 0xfffffff0, RZ, 0xc0, !PT ;  /* 0xfffffff00b007812 */ /* 0x000fe200078ec0ff */
[----:B------:R1:W-:Y:S01]  /*1730*/  @!P6 LDGSTS.E.BYPASS.LTC128B.128 [R239+0x8000], [R6.64] ;  /* 0x0800000006efefae */ /* 0x0003e2000b901d50 */
[----:B------:R-:W-:Y:S01]  /*1740*/  IMAD.SHL.U32 R11, R2, 0x8, RZ ;  /* 0x00000008020b7824 */ /* 0x000fe200078e00ff */
[----:B------:R-:W-:Y:S02]  /*1750*/  ISETP.GE.AND P4, PT, R27, UR18, PT ;  /* 0x000000121b007c0c */ /* 0x000fe4000bf86270 */
[----:B------:R-:W-:Y:S01]  /*1760*/  IMAD.IADD R0, R156, 0x1, -R0 ;  /* 0x000000019c007824 */ /* 0x000fe200078e0a00 */
[----:B------:R1:W-:Y:S01]  /*1770*/  @!P6 LDGSTS.E.BYPASS.LTC128B.128 [R239+0xa000], [R6.64+0x80] ;  /* 0x0a00008006efefae */ /* 0x0003e2000b901d50 */
[----:B------:R-:W-:-:S02]  /*1780*/  ISETP.GE.AND P6, PT, R2, UR18, PT ;  /* 0x0000001202007c0c */ /* 0x000fc4000bfc6270 */
[----:B------:R-:W-:Y:S01]  /*1790*/  LOP3.LUT R11, R10, 0x8, R11, 0xf8, !PT ;  /* 0x000000080a0b7812 */ /* 0x000fe200078ef80b */
[----:B------:R2:W-:Y:S01]  /*17a0*/  @!P3 LDGSTS.E.BYPASS.LTC128B.128 [R239+0x8800], [R12.64] ;  /* 0x088000000cefbfae */ /* 0x0005e2000b901d50 */
[----:B------:R-:W-:Y:S02]  /*17b0*/  SHF.R.S32.HI R17, RZ, 0x1f, R0 ;  /* 0x0000001fff117819 */ /* 0x000fe40000011400 */
[----:B------:R-:W-:Y:S01]  /*17c0*/  SHF.R.U32.HI R10, RZ, 0x3, R10 ;  /* 0x00000003ff0a7819 */ /* 0x000fe2000001160a */
[----:B------:R2:W-:Y:S01]  /*17d0*/  @!P3 LDGSTS.E.BYPASS.LTC128B.128 [R239+0xa800], [R12.64+0x80] ;  /* 0x0a8000800cefbfae */ /* 0x0005e2000b901d50 */
[----:B------:R-:W-:Y:S02]  /*17e0*/  LEA.HI R17, R17, R0, RZ, 0x3 ;  /* 0x0000000011117211 */ /* 0x000fe400078f18ff */
[----:B------:R-:W-:Y:S01]  /*17f0*/  LOP3.LUT R11, R11, R10, RZ, 0x3c, !PT ;  /* 0x0000000a0b0b7212 */ /* 0x000fe200078e3cff */
[----:B------:R3:W-:Y:S01]  /*1800*/  @!P2 LDGSTS.E.BYPASS.LTC128B.128 [R239+0x9000], [R8.64] ;  /* 0x0900000008efafae */ /* 0x0007e2000b901d50 */
[----:B------:R-:W-:-:S03]  /*1810*/  ISETP.GE.AND P3, PT, R29, UR18, PT ;  /* 0x000000121d007c0c */ /* 0x000fc6000bf66270 */
[----:B------:R3:W-:Y:S01]  /*1820*/  @!P2 LDGSTS.E.BYPASS.LTC128B.128 [R239+0xb000], [R8.64+0x80] ;  /* 0x0b00008008efafae */ /* 0x0007e2000b901d50 */
[----:B-1----:R-:W-:-:S04]  /*1830*/  IMAD.WIDE.U32 R6, R2, c[0x0][0x1a0], R30 ;  /* 0x0000680002067a25 */ /* 0x002fc800078e001e */
[----:B------:R-:W-:Y:S01]  /*1840*/  @!P0 IMAD.WIDE.U32 R2, R14, 0x30, R4 ;  /* 0x000000300e028825 */ /* 0x000fe200078e0004 */
[----:B------:R-:W-:Y:S02]  /*1850*/  LOP3.LUT R5, R17, 0xfffffff8, RZ, 0xc0, !PT ;  /* 0xfffffff811057812 */ /* 0x000fe400078ec0ff */
[----:B------:R-:W-:Y:S01]  /*1860*/  IADD3 R4, P1, R6, UR22, RZ ;  /* 0x0000001606047c10 */ /* 0x000fe2000ff3e0ff */
[----:B------:R-:W-:Y:S02]  /*1870*/  IMAD R6, R25, c[0x0][0x1b8], RZ ;  /* 0x00006e0019067a24 */ /* 0x000fe400078e02ff */
[----:B----4-:R-:W-:Y:S01]  /*1880*/  IMAD.IADD R18, R0, 0x1, -R5 ;  /* 0x0000000100127824 */ /* 0x010fe200078e0a05 */
[----:B------:R-:W-:Y:S01]  /*1890*/  IADD3.X R5, R7, UR21, R15, P1, !PT ;  /* 0x0000001507057c10 */ /* 0x000fe20008ffe40f */
[----:B------:R-:W-:Y:S01]  /*18a0*/  IMAD R10, R22, c[0x0][0x1bc], R6 ;  /* 0x00006f00160a7a24 */ /* 0x000fe200078e0206 */
[----:B------:R-:W-:Y:S01]  /*18b0*/  @!P0 IADD3 R0, R3, UR4, RZ ;  /* 0x0000000403008c10 */ /* 0x000fe2000fffe0ff */
[----:B------:R-:W-:Y:S01]  /*18c0*/  ULDC.64 UR4, c[0x0][0x1a0] ;  /* 0x0000680000047ab9 */ /* 0x000fe20000000a00 */
[----:B------:R-:W-:Y:S01]  /*18d0*/  @!P0 LEA R6, P1, R2, c[0x0][0x168], 0x1 ;  /* 0x00005a0002068a11 */ /* 0x000fe200078208ff */
[----:B------:R-:W-:Y:S01]  /*18e0*/  USHF.L.U64.HI UR11, UR4, UR11, UR5 ;  /* 0x0000000b040b7299 */ /* 0x000fe20008010205 */
[----:B------:R-:W-:Y:S01]  /*18f0*/  IMAD.WIDE.U32 R26, R22, c[0x0][0x1b8], R4 ;  /* 0x00006e00161a7a25 */ /* 0x000fe200078e0004 */
[----:B------:R-:W-:Y:S01]  /*1900*/  USHF.L.U32 UR14, UR4, 0x6, URZ ;  /* 0x00000006040e7899 */ /* 0x000fe2000800063f */
[----:B------:R-:W-:Y:S01]  /*1910*/  @!P0 LEA.HI.X R7, R2, c[0x0][0x16c], R0, 0x1, P1 ;  /* 0x00005b0002078a11 */ /* 0x000fe200008f0c00 */
[----:B------:R-:W-:Y:S01]  /*1920*/  UIMAD UR5, UR11, UR20, URZ ;  /* 0x000000140b0572a4 */ /* 0x000fe2000f8e023f */
[----:B------:R-:W-:Y:S01]  /*1930*/  IMAD.U32 R2, RZ, RZ, UR20 ;  /* 0x00000014ff027e24 */ /* 0x000fe2000f8e00ff */
[----:B------:R-:W-:Y:S01]  /*1940*/  STL.64 [R1+0xb8], R26 ;  /* 0x0000b81a01007387 */ /* 0x000fe20000100a00 */
[----:B------:R-:W-:Y:S01]  /*1950*/  IMAD.IADD R21, R27, 0x1, R10 ;  /* 0x000000011b157824 */ /* 0x000fe200078e020a */
[----:B------:R-:W-:Y:S01]  /*1960*/  UIMAD UR5, UR19, UR14, UR5 ;  /* 0x0000000e130572a4 */ /* 0x000fe2000f8e0205 */
[----:B------:R-:W-:Y:S01]  /*1970*/  IMAD.MOV.U32 R20, RZ, RZ, R26 ;  /* 0x000000ffff147224 */ /* 0x000fe200078e001a */
[----:B------:R1:W-:Y:S01]  /*1980*/  @!P0 LDGSTS.E.BYPASS.LTC128B.128 [R239+0x9800], [R6.64] ;  /* 0x0980000006ef8fae */ /* 0x0003e2000b901d50 */
[----:B------:R-:W-:Y:S01]  /*1990*/  UIMAD.WIDE.U32 UR18, UR4, 0x20, URZ ;  /* 0x00000020041278a5 */ /* 0x000fe2000f8e003f */
[----:B------:R-:W-:-:S02]  /*19a0*/  IMAD.U32 R4, RZ, RZ, UR4 ;  /* 0x00000004ff047e24 */ /* 0x000fc4000f8e00ff */
[----:B------:R1:W-:Y:S01]  /*19b0*/  @!P0 LDGSTS.E.BYPASS.LTC128B.128 [R239+0xb800], [R6.64+0x80] ;  /* 0x0b80008006ef8fae */ /* 0x0003e2000b901d50 */
[----:B------:R-:W-:-:S03]  /*19c0*/  IMAD.WIDE.U32 R2, R2, UR14, R20 ;  /* 0x0000000e02027c25 */ /* 0x000fc6000f8e0014 */
[----:B------:R-:W0:Y:S01]  /*19d0*/  LDGDEPBAR ;  /* 0x00000000000079af */ /* 0x000e220000000000 */
[----:B------:R-:W-:Y:S01]  /*19e0*/  IMAD.SHL.U32 R10, R16, 0x8, RZ ;  /* 0x00000008100a7824 */ /* 0x000fe200078e00ff */
[----:B------:R-:W-:Y:S01]  /*19f0*/  IADD3 R3, R3, UR5, RZ ;  /* 0x0000000503037c10 */ /* 0x000fe2000fffe0ff */
[----:B--2---:R-:W-:Y:S01]  /*1a00*/  IMAD.MOV.U32 R12, RZ, RZ, c[0x0][0x1a4] ;  /* 0x00006900ff0c7624 */ /* 0x004fe200078e00ff */
[----:B---3--:R-:W-:Y:S01]  /*1a10*/  @!P6 LEA R8, P2, R2, c[0x0][0x170], 0x1 ;  /* 0x00005c000208ea11 */ /* 0x008fe200078408ff */
[----:B------:R-:W-:Y:S01]  /*1a20*/  IMAD R0, R16, 0x200, R11 ;  /* 0x0000020010007824 */ /* 0x000fe200078e020b */
[----:B------:R-:W-:Y:S01]  /*1a30*/  @!P4 IADD3 R13, P0, R2, UR18, RZ ;  /* 0x00000012020dcc10 */ /* 0x000fe2000ff1e0ff */
[----:B------:R-:W-:Y:S01]  /*1a40*/  @!P3 IMAD.WIDE.U32 R4, R4, 0x30, R2 ;  /* 0x000000300404b825 */ /* 0x000fe200078e0002 */
[----:B------:R-:W-:Y:S01]  /*1a50*/  @!P6 LEA.HI.X R9, R2, c[0x0][0x174], R3, 0x1, P2 ;  /* 0x00005d000209ea11 */ /* 0x000fe200010f0c03 */
[----:B------:R-:W-:Y:S02]  /*1a60*/  STL.64 [R1+0xb0], R20 ;  /* 0x0000b01401007387 */ /* 0x000fe40000100a00 */
[----:B------:R-:W-:-:S02]  /*1a70*/  IMAD.SHL.U32 R14, R12, 0x20, RZ ;  /* 0x000000200c0e7824 */ /* 0x000fc400078e00ff */
[----:B------:R-:W-:-:S05]  /*1a80*/  IMAD.SHL.U32 R220, R0, 0x2, RZ ;  /* 0x0000000200dc7824 */ /* 0x000fca00078e00ff */
[C---:B------:R-:W-:Y:S02]  /*1a90*/  IADD3 R0, R220.reuse, 0x8000, RZ ;  /* 0x00008000dc007810 */ /* 0x040fe40007ffe0ff */
[----:B------:R-:W-:Y:S01]  /*1aa0*/  IADD3 R231, R220, 0x8020, RZ ;  /* 0x00008020dce77810 */ /* 0x000fe20007ffe0ff */
[----:B-1----:R-:W-:Y:S01]  /*1ab0*/  IMAD.U32 R6, RZ, RZ, UR4 ;  /* 0x00000004ff067e24 */ /* 0x002fe2000f8e00ff */
[----:B------:R-:W-:-:S04]  /*1ac0*/  DEPBAR.LE SB0, 0x0 ;  /* 0x000080000000791a */ /* 0x000fc80000000000 */
[----:B------:R-:W-:Y:S01]  /*1ad0*/  BAR.SYNC.DEFER_BLOCKING 0x0 ;  /* 0x0000000000007b1d */ /* 0x000fe20000010000 */
[----:B------:R-:W-:Y:S01]  /*1ae0*/  @!P5 LEA R6, P1, R6, R2, 0x4 ;  /* 0x000000020606d211 */ /* 0x000fe200078220ff */
[----:B------:R-:W-:Y:S02]  /*1af0*/  IMAD.SHL.U32 R2, R18, 0x40, RZ ;  /* 0x0000004012027824 */ /* 0x000fe400078e00ff */
[----:B------:R-:W-:-:S03]  /*1b00*/  IMAD.U32 R7, RZ, RZ, UR4 ;  /* 0x00000004ff077e24 */ /* 0x000fc6000f8e00ff */
[----:B------:R-:W-:Y:S02]  /*1b10*/  LOP3.LUT R2, R2, 0x1c0, RZ, 0xc0, !PT ;  /* 0x000001c002027812 */ /* 0x000fe400078ec0ff */
[----:B------:R-:W-:Y:S01]  /*1b20*/  @!P5 LEA.HI.X R7, R7, R3, R12, 0x4, P1 ;  /* 0x000000030707d211 */ /* 0x000fe200008f240c */
[----:B------:R-:W-:Y:S01]  /*1b30*/  @!P3 IMAD R12, R12, 0x30, RZ ;  /* 0x000000300c0cb824 */ /* 0x000fe200078e02ff */
[----:B------:R-:W-:Y:S02]  /*1b40*/  LOP3.LUT R11, R2, 0x8, R10, 0xf8, !PT ;  /* 0x00000008020b7812 */ /* 0x000fe400078ef80a */
[----:B------:R-:W-:Y:S01]  /*1b50*/  SHF.R.U32.HI R10, RZ, 0x3, R2 ;  /* 0x00000003ff0a7819 */ /* 0x000fe20000011602 */
[----:B------:R-:W-:Y:S01]  /*1b60*/  @!P3 IMAD.IADD R5, R5, 0x1, R12 ;  /* 0x000000010505b824 */ /* 0x000fe200078e020c */
[----:B------:R-:W-:Y:S01]  /*1b70*/  @!P5 LEA R2, P1, R6, c[0x0][0x170], 0x1 ;  /* 0x00005c000602da11 */ /* 0x000fe200078208ff */
[----:B------:R-:W-:Y:S01]  /*1b80*/  IMAD.SHL.U32 R12, R17, 0x40, RZ ;  /* 0x00000040110c7824 */ /* 0x000fe200078e00ff */
[----:B------:R-:W-:-:S02]  /*1b90*/  LOP3.LUT R153, R11, R10, RZ, 0x3c, !PT ;  /* 0x0000000a0b997212 */ /* 0x000fc400078e3cff */
[----:B------:R-:W-:Y:S02]  /*1ba0*/  @!P4 IADD3.X R11, R3, UR19, R14, P0, !PT ;  /* 0x00000013030bcc10 */ /* 0x000fe400087fe40e */
[----:B------:R-:W-:Y:S02]  /*1bb0*/  @!P5 LEA.HI.X R3, R6, c[0x0][0x174], R7, 0x1, P1 ;  /* 0x00005d000603da11 */ /* 0x000fe400008f0c07 */
[C---:B------:R-:W-:Y:S01]  /*1bc0*/  @!P4 LEA R6, P1, R13.reuse, c[0x0][0x170], 0x1 ;  /* 0x00005c000d06ca11 */ /* 0x040fe200078208ff */
[----:B------:R-:W-:Y:S01]  /*1bd0*/  @P6 STS.128 [R239+0xc000], RZ ;  /* 0x00c000ffef006388 */ /* 0x000fe20000000c00 */
[C---:B------:R-:W-:Y:S02]  /*1be0*/  @!P3 LEA R10, P0, R4.reuse, c[0x0][0x170], 0x1 ;  /* 0x00005c00040aba11 */ /* 0x040fe400078008ff */
[----:B------:R-:W-:Y:S01]  /*1bf0*/  @!P4 LEA.HI.X R7, R13, c[0x0][0x174], R11, 0x1, P1 ;  /* 0x00005d000d07ca11 */ /* 0x000fe200008f0c0b */
[----:B------:R-:W-:Y:S01]  /*1c00*/  @P6 STS.128 [R239+0xe000], RZ ;  /* 0x00e000ffef006388 */ /* 0x000fe20000000c00 */
[----:B------:R-:W-:-:S02]  /*1c10*/  @!P3 LEA.HI.X R11, R4, c[0x0][0x174], R5, 0x1, P0 ;  /* 0x00005d00040bba11 */ /* 0x000fc400000f0c05 */
[----:B------:R-:W-:Y:S01]  /*1c20*/  SHF.R.S32.HI R5, RZ, 0x5, R155 ;  /* 0x00000005ff057819 */ /* 0x000fe2000001149b */
[----:B------:R-:W-:Y:S01]  /*1c30*/  @!PT LDS RZ, [RZ] ;  /* 0x00000000fffff984 */ /* 0x000fe20000000800 */
[----:B------:R-:W-:Y:S01]  /*1c40*/  @!PT LDS RZ, [RZ] ;  /* 0x00000000fffff984 */ /* 0x000fe20000000800 */
[----:B------:R-:W-:Y:S01]  /*1c50*/  @!PT LDS RZ, [RZ] ;  /* 0x00000000fffff984 */ /* 0x000fe20000000800 */
[----:B------:R1:W-:Y:S01]  /*1c60*/  @!P6 LDGSTS.E.BYPASS.LTC128B.128 [R239+0xc000], [R8.64] ;  /* 0x0c00000008efefae */ /* 0x0003e2000b901d50 */
[----:B------:R-:W-:Y:S02]  /*1c70*/  LOP3.LUT R152, R12, 0xfffffe00, RZ, 0xc0, !PT ;  /* 0xfffffe000c987812 */ /* 0x000fe400078ec0ff */
[----:B------:R-:W-:Y:S01]  /*1c80*/  LOP3.LUT P0, RZ, R76, 0x2, RZ, 0xc0, !PT ;  /* 0x000000024cff7812 */ /* 0x000fe2000780c0ff */
[----:B------:R1:W-:Y:S02]  /*1c90*/  @!P6 LDGSTS.E.BYPASS.LTC128B.128 [R239+0xe000], [R8.64+0x80] ;  /* 0x0e00008008efefae */ /* 0x0003e4000b901d50 */
[----:B------:R-:W-:Y:S01]  /*1ca0*/  IMAD R4, R5, 0x400, R152 ;  /* 0x0000040005047824 */ /* 0x000fe200078e0298 */
[----:B------:R-:W-:Y:S01]  /*1cb0*/  R2P PR, R18, 0x6 ;  /* 0x0000000612007804 */ /* 0x000fe20000000000 */
[----:B------:R-:W-:Y:S04]  /*1cc0*/  @P5 STS.128 [R239+0xc800], RZ ;  /* 0x00c800ffef005388 */ /* 0x000fe80000000c00 */
[----:B------:R-:W-:Y:S04]  /*1cd0*/  @P5 STS.128 [R239+0xe800], RZ ;  /* 0x00e800ffef005388 */ /* 0x000fe80000000c00 */
[----:B------:R-:W-:Y:S01]  /*1ce0*/  @!PT LDS RZ, [RZ] ;  /* 0x00000000fffff984 */ /* 0x000fe20000000800 */
[----:B------:R-:W-:Y:S01]  /*1cf0*/  @!PT LDS RZ, [RZ] ;  /* 0x00000000fffff984 */ /* 0x000fe20000000800 */
[----:B------:R-:W-:Y:S01]  /*1d00*/  @!PT LDS RZ, [RZ] ;  /* 0x00000000fffff984 */ /* 0x000fe20000000800 */
[----:B------:R2:W-:Y:S01]  /*1d10*/  @!P5 LDGSTS.E.BYPASS.LTC128B.128 [R239+0xc800], [R2.64] ;  /* 0x0c80000002efdfae */ /* 0x0005e2000b901d50 */
[----:B------:R-:W-:Y:S01]  /*1d20*/  @P0 IADD3 R231, R0, -0x20, RZ ;  /* 0xffffffe000e70810 */ /* 0x000fe20007ffe0ff */
[----:B------:R-:W-:Y:S01]  /*1d30*/  IMAD.MOV.U32 R0, RZ, RZ, 0x20 ;  /* 0x00000020ff007424 */ /* 0x000fe200078e00ff */
[----:B------:R-:W-:Y:S01]  /*1d40*/  LOP3.LUT P0, RZ, R76, 0x4, RZ, 0xc0, !PT ;  /* 0x000000044cff7812 */ /* 0x000fe2000780c0ff */
[----:B------:R2:W-:Y:S01]  /*1d50*/  @!P5 LDGSTS.E.BYPASS.LTC128B.128 [R239+0xe800], [R2.64+0x80] ;  /* 0x0e80008002efdfae */ /* 0x0005e2000b901d50 */
[----:B------:R-:W-:-:S02]  /*1d60*/  IADD3 R238, R231, 0x800, RZ ;  /* 0x00000800e7ee7810 */ /* 0x000fc40007ffe0ff */
[C---:B------:R-:W-:Y:S01]  /*1d70*/  IADD3 R237, R231.reuse, 0x1000, RZ ;  /* 0x00001000e7ed7810 */ /* 0x040fe20007ffe0ff */
[----:B------:R-:W-:Y:S01]  /*1d80*/  @P4 STS.128 [R239+0xd000], RZ ;  /* 0x00d000ffef004388 */ /* 0x000fe20000000c00 */
[C---:B------:R-:W-:Y:S02]  /*1d90*/  IADD3 R236, R231.reuse, 0x1800, RZ ;  /* 0x00001800e7ec7810 */ /* 0x040fe40007ffe0ff */
[C---:B------:R-:W-:Y:S01]  /*1da0*/  IADD3 R235, R231.reuse, 0x2000, RZ ;  /* 0x00002000e7eb7810 */ /* 0x040fe20007ffe0ff */
[----:B------:R-:W-:Y:S01]  /*1db0*/  @P4 STS.128 [R239+0xf000], RZ ;  /* 0x00f000ffef004388 */ /* 0x000fe20000000c00 */
[C---:B------:R-:W-:Y:S02]  /*1dc0*/  IADD3 R234, R231.reuse, 0x2800, RZ ;  /* 0x00002800e7ea7810 */ /* 0x040fe40007ffe0ff */
[C---:B------:R-:W-:Y:S01]  /*1dd0*/  IADD3 R233, R231.reuse, 0x3000, RZ ;  /* 0x00003000e7e97810 */ /* 0x040fe20007ffe0ff */
[----:B------:R-:W-:Y:S01]  /*1de0*/  @!PT LDS RZ, [RZ] ;  /* 0x00000000fffff984 */ /* 0x000fe20000000800 */
[----:B------:R-:W-:Y:S01]  /*1df0*/  @!PT LDS RZ, [RZ] ;  /* 0x00000000fffff984 */ /* 0x000fe20000000800 */
[----:B------:R-:W-:Y:S01]  /*1e00*/  @!PT LDS RZ, [RZ] ;  /* 0x00000000fffff984 */ /* 0x000fe20000000800 */
[----:B------:R3:W-:Y:S01]  /*1e10*/  @!P4 LDGSTS.E.BYPASS.LTC128B.128 [R239+0xd000], [R6.64] ;  /* 0x0d00000006efcfae */ /* 0x0007e2000b901d50 */
[----:B------:R-:W-:-:S03]  /*1e20*/  IADD3 R232, R231, 0x3800, RZ ;  /* 0x00003800e7e87810 */ /* 0x000fc60007ffe0ff */
[----:B------:R3:W-:Y:S04]  /*1e30*/  @!P4 LDGSTS.E.BYPASS.LTC128B.128 [R239+0xf000], [R6.64+0x80] ;  /* 0x0f00008006efcfae */ /* 0x0007e8000b901d50 */
[----:B------:R-:W-:Y:S04]  /*1e40*/  @P3 STS.128 [R239+0xd800], RZ ;  /* 0x00d800ffef003388 */ /* 0x000fe80000000c00 */
[----:B------:R-:W-:Y:S01]  /*1e50*/  @P3 STS.128 [R239+0xf800], RZ ;  /* 0x00f800ffef003388 */ /* 0x000fe20000000c00 */
[----:B--2---:R-:W-:-:S03]  /*1e60*/  IMAD.IADD R2, R153, 0x1, R4 ;  /* 0x0000000199027824 */ /* 0x004fc600078e0204 */
[----:B------:R-:W-:Y:S01]  /*1e70*/  @!PT LDS RZ, [RZ] ;  /* 0x00000000fffff984 */ /* 0x000fe20000000800 */
[----:B------:R-:W-:Y:S01]  /*1e80*/  @!PT LDS RZ, [RZ] ;  /* 0x00000000fffff984 */ /* 0x000fe20000000800 */
[----:B------:R-:W-:Y:S01]  /*1e90*/  @!PT LDS RZ, [RZ] ;  /* 0x00000000fffff984 */ /* 0x000fe20000000800 */
[----:B------:R1:W-:Y:S01]  /*1ea0*/  @!P3 LDGSTS.E.BYPASS.LTC128B.128 [R239+0xd800], [R10.64] ;  /* 0x0d8000000aefbfae */ /* 0x0003e2000b901d50 */
[----:B------:R-:W-:Y:S02]  /*1eb0*/  IMAD.MOV.U32 R4, RZ, RZ, 0x10 ;  /* 0x00000010ff047424 */ /* 0x000fe400078e00ff */
[----:B------:R-:W-:Y:S01]  /*1ec0*/  IMAD.SHL.U32 R227, R2, 0x2, RZ ;  /* 0x0000000202e37824 */ /* 0x000fe200078e00ff */
[----:B------:R1:W-:Y:S01]  /*1ed0*/  @!P3 LDGSTS.E.BYPASS.LTC128B.128 [R239+0xf800], [R10.64+0x80] ;  /* 0x0f8000800aefbfae */ /* 0x0003e2000b901d50 */
[----:B------:R-:W-:Y:S02]  /*1ee0*/  SEL R2, R0, 0xffffffe0, !P2 ;  /* 0xffffffe000027807 */ /* 0x000fe40005000000 */
[----:B------:R-:W-:Y:S01]  /*1ef0*/  SEL R4, R4, 0xfffffff0, !P1 ;  /* 0xfffffff004047807 */ /* 0x000fe20004800000 */
[----:B------:R-:W-:Y:S01]  /*1f00*/  LDSM.16.M88.4 R12, [R227] ;  /* 0x00000000e30c783b */ /* 0x000fe20000000200 */
[----:B------:R-:W-:Y:S01]  /*1f10*/  SEL R0, R0, 0xffffffe0, !P0 ;  /* 0xffffffe000007807 */ /* 0x000fe20004000000 */
[----:B------:R-:W-:-:S02]  /*1f20*/  IMAD R230, R2, 0x2, R227 ;  /* 0x0000000202e67824 */ /* 0x000fc400078e02e3 */
[----:B------:R-:W2:Y:S01]  /*1f30*/  LDSM.16.M88.4 R32, [R220+0x8000] ;  /* 0x00800000dc20783b */ /* 0x000ea20000000200 */
[----:B------:R-:W-:Y:S02]  /*1f40*/  IMAD R228, R4, 0x2, R227 ;  /* 0x0000000204e47824 */ /* 0x000fe400078e02e3 */
[----:B------:R-:W-:Y:S01]  /*1f50*/  IMAD R226, R0, 0x2, R220 ;  /* 0x0000000200e27824 */ /* 0x000fe200078e02dc */
[----:B------:R-:W-:Y:S01]  /*1f60*/  LDSM.16.M88.4 R28, [R220+0x8800] ;  /* 0x00880000dc1c783b */ /* 0x000fe20000000200 */
[----:B------:R-:W-:Y:S02]  /*1f70*/  IMAD R229, R2, 0x2, R228 ;  /* 0x0000000202e57824 */ /* 0x000fe400078e02e4 */
[----:B------:R-:W-:Y:S01]  /*1f80*/  IMAD R225, R0, 0x2, R231 ;  /* 0x0000000200e17824 */ /* 0x000fe200078e02e7 */
[----:B------:R-:W-:Y:S01]  /*1f90*/  LDSM.16.M88.4 R24, [R220+0x9000] ;  /* 0x00900000dc18783b */ /* 0x000fe20000000200 */
[----:B------:R-:W-:-:S03]  /*1fa0*/  LOP3.LUT R0, R155, 0xffffffe0, RZ, 0xc0, !PT ;  /* 0xffffffe09b007812 */ /* 0x000fc600078ec0ff */
[----:B------:R-:W4:Y:S02]  /*1fb0*/  LDSM.16.M88.4 R20, [R220+0x9800] ;  /* 0x00980000dc14783b */ /* 0x000f240000000200 */
[C---:B------:R-:W-:Y:S02]  /*1fc0*/  IMAD.IADD R0, R156.reuse, 0x1, -R0 ;  /* 0x000000019c007824 */ /* 0x040fe400078e0a00 */
[----:B------:R-:W-:Y:S01]  /*1fd0*/  LDSM.16.M88.4 R16, [R228+0x2000] ;  /* 0x00200000e410783b */ /* 0x000fe20000000200 */
[----:B------:R-:W-:Y:S02]  /*1fe0*/  IMAD.SHL.U32 R156, R156, 0x2, RZ ;  /* 0x000000029c9c7824 */ /* 0x000fe400078e00ff */
[----:B------:R-:W-:Y:S01]  /*1ff0*/  SHF.R.S32.HI R3, RZ, 0x1f, R0 ;  /* 0x0000001fff037819 */ /* 0x000fe20000011400 */
[----:B-1----:R-:W1:Y:S02]  /*2000*/  LDSM.16.M88.4 R8, [R227+0x2000] ;  /* 0x00200000e308783b */ /* 0x002e640000000200 */
[----:B---3--:R-:W-:-:S02]  /*2010*/  LOP3.LUT R6, R156, 0x6, RZ, 0xc0, !PT ;  /* 0x000000069c067812 */ /* 0x008fc400078ec0ff */
[----:B------:R-:W3:Y:S01]  /*2020*/  LDSM.16.M88.4 R48, [R231+0x800] ;  /* 0x00080000e730783b */ /* 0x000ee20000000200 */
[----:B------:R-:W-:Y:S02]  /*2030*/  LEA.HI R0, R3, R0, RZ, 0x2 ;  /* 0x0000000003007211 */ /* 0x000fe400078f10ff */
[----:B------:R-:W-:Y:S01]  /*2040*/  LEA R3, R5, UR12, 0x4 ;  /* 0x0000000c05037c11 */ /* 0x000fe2000f8e20ff */
[----:B------:R-:W5:Y:S01]  /*2050*/  LDSM.16.M88.4 R52, [R231+0x1800] ;  /* 0x00180000e734783b */ /* 0x000f620000000200 */
[----:B------:R-:W-:Y:S01]  /*2060*/  SHF.R.S32.HI R157, RZ, 0x2, R0 ;  /* 0x00000002ff9d7819 */ /* 0x000fe20000011400 */
[----:B------:R-:W-:Y:S02]  /*2070*/  IMAD.U32 R0, RZ, RZ, UR15 ;  /* 0x0000000fff007e24 */ /* 0x000fe4000f8e00ff */
[----:B------:R-:W3:Y:S01]  /*2080*/  LDSM.16.M88.4 R40, [R231] ;  /* 0x00000000e728783b */ /* 0x000ee20000000200 */
[----:B------:R-:W-:Y:S01]  /*2090*/  IADD3 R3, R3, 0x1, R157 ;  /* 0x0000000103037810 */ /* 0x000fe20007ffe09d */
[----:B------:R-:W-:-:S02]  /*20a0*/  IMAD.U32 R5, RZ, RZ, UR20 ;  /* 0x00000014ff057e24 */ /* 0x000fc4000f8e00ff */
[----:B------:R-:W3:Y:S01]  /*20b0*/  LDSM.16.M88.4 R44, [R231+0x1000] ;  /* 0x00100000e72c783b */ /* 0x000ee20000000200 */
[----:B------:R-:W-:Y:S01]  /*20c0*/  IADD3 R0, R3, UR13, -R0 ;  /* 0x0000000d03007c10 */ /* 0x000fe2000fffe800 */
[----:B------:R-:W-:Y:S01]  /*20d0*/  IMAD R3, R5, 0x40, R6 ;  /* 0x0000004005037824 */ /* 0x000fe200078e0206 */
[C---:B--2---:R-:W-:Y:S02]  /*20e0*/  HMMA.16816.F32 R92, R12.reuse, R32, RZ ;  /* 0x000000200c5c723c */ /* 0x044fe400000018ff */
[----:B------:R-:W-:Y:S01]  /*20f0*/  IADD3 R5, R0, c[0x0][0x2e8], RZ ;  /* 0x0000ba0000057a10 */ /* 0x000fe20007ffe0ff */
[----:B------:R-:W-:Y:S01]  /*2100*/  IMAD.IADD R0, R152, 0x1, R153 ;  /* 0x0000000198007824 */ /* 0x000fe200078e0299 */
[----:B------:R-:W-:Y:S01]  /*2110*/  IADD3 R6, R3, 0x1, RZ ;  /* 0x0000000103067810 */ /* 0x000fe20007ffe0ff */
[----:B------:R-:W-:Y:S01]  /*2120*/  STL [R1+0xd0], R157 ;  /* 0x0000d09d01007387 */ /* 0x000fe20000100800 */
[C---:B------:R-:W-:Y:S02]  /*2130*/  IADD3 R7, R5.reuse, 0x8, RZ ;  /* 0x0000000805077810 */ /* 0x040fe40007ffe0ff */
[C---:B------:R-:W-:Y:S01]  /*2140*/  HMMA.16816.F32 R120, R12.reuse, R34, RZ ;  /* 0x000000220c78723c */ /* 0x040fe200000018ff */
[----:B------:R-:W0:Y:S07]  /*2150*/  LDGDEPBAR ;  /* 0x00000000000079af */ /* 0x000e2e0000000000 */
[----:B----4-:R-:W-:Y:S08]  /*2160*/  HMMA.16816.F32 R80, R12, R20, RZ ;  /* 0x000000140c50723c */ /* 0x010ff000000018ff */
[C---:B-1----:R-:W-:Y:S08]  /*2170*/  HMMA.16816.F32 R72, R8.reuse, R32, RZ ;  /* 0x000000200848723c */ /* 0x042ff000000018ff */
[C---:B------:R-:W-:Y:S08]  /*2180*/  HMMA.16816.F32 R68, R8.reuse, R34, RZ ;  /* 0x000000220844723c */ /* 0x040ff000000018ff */
[C---:B------:R-:W-:Y:S08]  /*2190*/  HMMA.16816.F32 R60, R8.reuse, R28, RZ ;  /* 0x0000001c083c723c */ /* 0x040ff000000018ff */
[C---:B------:R-:W-:Y:S08]  /*21a0*/  HMMA.16816.F32 R36, R8.reuse, R24, RZ ;  /* 0x000000180824723c */ /* 0x040ff000000018ff */
[C---:B------:R-:W-:Y:S08]  /*21b0*/  HMMA.16816.F32 R32, R8.reuse, R20, RZ ;  /* 0x000000140820723c */ /* 0x040ff000000018ff */
[C---:B------:R-:W-:Y:S08]  /*21c0*/  HMMA.16816.F32 R56, R8.reuse, R30, RZ ;  /* 0x0000001e0838723c */ /* 0x040ff000000018ff */
[C---:B------:R-:W-:Y:S08]  /*21d0*/  HMMA.16816.F32 R64, R8.reuse, R26, RZ ;  /* 0x0000001a0840723c */ /* 0x040ff000000018ff */
[-C--:B------:R-:W-:Y:S08]  /*21e0*/  HMMA.16816.F32 R8, R8, R22.reuse, RZ ;  /* 0x000000160808723c */ /* 0x080ff000000018ff */
[C---:B------:R-:W-:Y:S01]  /*21f0*/  HMMA.16816.F32 R108, R12.reuse, R22, RZ ;  /* 0x000000160c6c723c */ /* 0x040fe200000018ff */
[----:B------:R-:W1:Y:S07]  /*2200*/  LDSM.16.M88.4 R20, [R228] ;  /* 0x00000000e414783b */ /* 0x000e6e0000000200 */
[C---:B------:R-:W-:Y:S08]  /*2210*/  HMMA.16816.F32 R88, R12.reuse, R28, RZ ;  /* 0x0000001c0c58723c */ /* 0x040ff000000018ff */
[C---:B------:R-:W-:Y:S01]  /*2220*/  HMMA.16816.F32 R116, R12.reuse, R30, RZ ;  /* 0x0000001e0c74723c */ /* 0x040fe200000018ff */
[----:B------:R-:W-:Y:S07]  /*2230*/  LDSM.16.M88.4 R28, [R226+0x8800] ;  /* 0x00880000e21c783b */ /* 0x000fee0000000200 */
[C---:B------:R-:W-:Y:S08]  /*2240*/  HMMA.16816.F32 R84, R12.reuse, R24, RZ ;  /* 0x000000180c54723c */ /* 0x040ff000000018ff */
[----:B------:R-:W-:Y:S01]  /*2250*/  HMMA.16816.F32 R112, R12, R26, RZ ;  /* 0x0000001a0c70723c */ /* 0x000fe200000018ff */
[----:B------:R-:W-:Y:S04]  /*2260*/  LDSM.16.M88.4 R24, [R226+0x9000] ;  /* 0x00900000e218783b */ /* 0x000fe80000000200 */
[----:B------:R-:W-:Y:S03]  /*2270*/  LDSM.16.M88.4 R12, [R230] ;  /* 0x00000000e60c783b */ /* 0x000fe60000000200 */
[C---:B---3--:R-:W-:Y:S08]  /*2280*/  HMMA.16816.F32 R128, R16.reuse, R48, R60 ;  /* 0x000000301080723c */ /* 0x048ff0000000183c */
[C---:B-----5:R-:W-:Y:S01]  /*2290*/  HMMA.16816.F32 R104, R16.reuse, R52, R32 ;  /* 0x000000341068723c */ /* 0x060fe20000001820 */
[----:B------:R-:W-:Y:S07]  /*22a0*/  LDSM.16.M88.4 R32, [R226+0x8000] ;  /* 0x00800000e220783b */ /* 0x000fee0000000200 */
[C---:B------:R-:W-:Y:S01]  /*22b0*/  HMMA.16816.F32 R76, R16.reuse, R54, R8 ;  /* 0x00000036104c723c */ /* 0x040fe20000001808 */
[----:B------:R-:W2:Y:S07]  /*22c0*/  LDSM.16.M88.4 R8, [R230+0x2000] ;  /* 0x00200000e608783b */ /* 0x000eae0000000200 */
[C---:B------:R-:W-:Y:S08]  /*22d0*/  HMMA.16816.F32 R132, R16.reuse, R40, R72 ;  /* 0x000000281084723c */ /* 0x040ff00000001848 */
[C---:B------:R-:W-:Y:S08]  /*22e0*/  HMMA.16816.F32 R124, R16.reuse, R44, R36 ;  /* 0x0000002c107c723c */ /* 0x040ff00000001824 */
[C---:B------:R-:W-:Y:S08]  /*22f0*/  HMMA.16816.F32 R60, R16.reuse, R42, R68 ;  /* 0x0000002a103c723c */ /* 0x040ff00000001844 */
[C---:B------:R-:W-:Y:S08]  /*2300*/  HMMA.16816.F32 R100, R16.reuse, R50, R56 ;  /* 0x000000321064723c */ /* 0x040ff00000001838 */
[----:B------:R-:W-:Y:S01]  /*2310*/  HMMA.16816.F32 R96, R16, R46, R64 ;  /* 0x0000002e1060723c */ /* 0x000fe20000001840 */
[----:B------:R-:W3:Y:S07]  /*2320*/  LDSM.16.M88.4 R16, [R226+0x9800] ;  /* 0x00980000e210783b */ /* 0x000eee0000000200 */
[C---:B-1----:R-:W-:Y:S08]  /*2330*/  HMMA.16816.F32 R92, R20.reuse, R40, R92 ;  /* 0x00000028145c723c */ /* 0x042ff0000000185c */
[C---:B------:R-:W-:Y:S08]  /*2340*/  HMMA.16816.F32 R88, R20.reuse, R48, R88 ;  /* 0x000000301458723c */ /* 0x040ff00000001858 */
[C---:B------:R-:W-:Y:S08]  /*2350*/  HMMA.16816.F32 R84, R20.reuse, R44, R84 ;  /* 0x0000002c1454723c */ /* 0x040ff00000001854 */
[C---:B------:R-:W-:Y:S08]  /*2360*/  HMMA.16816.F32 R140, R20.reuse, R52, R80 ;  /* 0x00000034148c723c */ /* 0x040ff00000001850 */
[C---:B------:R-:W-:Y:S01]  /*2370*/  HMMA.16816.F32 R72, R20.reuse, R42, R120 ;  /* 0x0000002a1448723c */ /* 0x040fe20000001878 */
[----:B------:R-:W-:Y:S07]  /*2380*/  LDSM.16.M88.4 R40, [R225+0x1800] ;  /* 0x00180000e128783b */ /* 0x000fee0000000200 */
[C---:B------:R-:W-:Y:S01]  /*2390*/  HMMA.16816.F32 R68, R20.reuse, R50, R116 ;  /* 0x000000321444723c */ /* 0x040fe20000001874 */
[----:B------:R-:W-:Y:S07]  /*23a0*/  LDSM.16.M88.4 R48, [R225+0x800] ;  /* 0x00080000e130783b */ /* 0x000fee0000000200 */
[C---:B------:R-:W-:Y:S01]  /*23b0*/  HMMA.16816.F32 R64, R20.reuse, R46, R112 ;  /* 0x0000002e1440723c */ /* 0x040fe20000001870 */
[----:B------:R-:W-:Y:S07]  /*23c0*/  LDSM.16.M88.4 R44, [R225+0x1000] ;  /* 0x00100000e12c783b */ /* 0x000fee0000000200 */
[----:B------:R-:W-:Y:S01]  /*23d0*/  HMMA.16816.F32 R56, R20, R54, R108 ;  /* 0x000000361438723c */ /* 0x000fe2000000186c */
[----:B------:R-:W-:Y:S04]  /*23e0*/  LDSM.16.M88.4 R20, [R229+0x2000] ;  /* 0x00200000e514783b */ /* 0x000fe80000000200 */
[----:B------:R-:W1:Y:S03]  /*23f0*/  LDSM.16.M88.4 R52, [R225] ;  /* 0x00000000e134783b */ /* 0x000e660000000200 */
[C---:B--2---:R-:W-:Y:S08]  /*2400*/  HMMA.16816.F32 R36, R8.reuse, R32, R132 ;  /* 0x000000200824723c */ /* 0x044ff00000001884 */
[C---:B------:R-:W-:Y:S08]  /*2410*/  HMMA.16816.F32 R80, R8.reuse, R28, R128 ;  /* 0x0000001c0850723c */ /* 0x040ff00000001880 */
[C---:B------:R-:W-:Y:S08]  /*2420*/  HMMA.16816.F32 R144, R8.reuse, R24, R124 ;  /* 0x000000180890723c */ /* 0x040ff0000000187c */
[----:B---3--:R-:W-:Y:S08]  /*2430*/  HMMA.16816.F32 R148, R8, R16, R104 ;  /* 0x000000100894723c */ /* 0x008ff00000001868 */
[C---:B------:R-:W-:Y:S08]  /*2440*/  HMMA.16816.F32 R132, R12.reuse, R32, R92 ;  /* 0x000000200c84723c */ /* 0x040ff0000000185c */
[C---:B------:R-:W-:Y:S08]  /*2450*/  HMMA.16816.F32 R128, R12.reuse, R34, R72 ;  /* 0x000000220c80723c */ /* 0x040ff00000001848 */
[C---:B------:R-:W-:Y:S08]  /*2460*/  HMMA.16816.F32 R124, R12.reuse, R28, R88 ;  /* 0x0000001c0c7c723c */ /* 0x040ff00000001858 */
[C---:B------:R-:W-:Y:S08]  /*2470*/  HMMA.16816.F32 R116, R12.reuse, R30, R68 ;  /* 0x0000001e0c74723c */ /* 0x040ff00000001844 */
[C---:B------:R-:W-:Y:S08]  /*2480*/  HMMA.16816.F32 R112, R12.reuse, R24, R84 ;  /* 0x000000180c70723c */ /* 0x040ff00000001854 */
[C---:B------:R-:W-:Y:S08]  /*2490*/  HMMA.16816.F32 R92, R12.reuse, R26, R64 ;  /* 0x0000001a0c5c723c */ /* 0x040ff00000001840 */
[C---:B------:R-:W-:Y:S08]  /*24a0*/  HMMA.16816.F32 R108, R12.reuse, R16, R140 ;  /* 0x000000100c6c723c */ /* 0x040ff0000000188c */
[----:B------:R-:W-:Y:S01]  /*24b0*/  HMMA.16816.F32 R104, R12, R18, R56 ;  /* 0x000000120c68723c */ /* 0x000fe20000001838 */
[----:B------:R-:W2:Y:S07]  /*24c0*/  LDSM.16.M88.4 R12, [R229] ;  /* 0x00000000e50c783b */ /* 0x000eae0000000200 */
[C---:B------:R-:W-:Y:S01]  /*24d0*/  HMMA.16816.F32 R60, R8.reuse, R34, R60 ;  /* 0x00000022083c723c */ /* 0x040fe2000000183c */
[----:B------:R-:W-:Y:S07]  /*24e0*/  LDSM.16.M88.4 R32, [R220+0xa800] ;  /* 0x00a80000dc20783b */ /* 0x000fee0000000200 */
[C---:B------:R-:W-:Y:S01]  /*24f0*/  HMMA.16816.F32 R120, R8.reuse, R30, R100 ;  /* 0x0000001e0878723c */ /* 0x040fe20000001864 */
[----:B------:R-:W-:Y:S07]  /*2500*/  LDSM.16.M88.4 R28, [R220+0xb000] ;  /* 0x00b00000dc1c783b */ /* 0x000fee0000000200 */
[C---:B------:R-:W-:Y:S01]  /*2510*/  HMMA.16816.F32 R96, R8.reuse, R26, R96 ;  /* 0x0000001a0860723c */ /* 0x040fe20000001860 */
[----:B------:R-:W-:Y:S07]  /*2520*/  LDSM.16.M88.4 R24, [R220+0xb800] ;  /* 0x00b80000dc18783b */ /* 0x000fee0000000200 */
[----:B------:R-:W-:Y:S01]  /*2530*/  HMMA.16816.F32 R136, R8, R18, R76 ;  /* 0x000000120888723c */ /* 0x000fe2000000184c */
[----:B------:R-:W3:Y:S04]  /*2540*/  LDSM.16.M88.4 R8, [R227+0x6000] ;  /* 0x00600000e308783b */ /* 0x000ee80000000200 */
[----:B------:R-:W-:Y:S03]  /*2550*/  LDSM.16.M88.4 R16, [R227+0x4000] ;  /* 0x00400000e310783b */ /* 0x000fe60000000200 */
[C---:B-1----:R-:W-:Y:S01]  /*2560*/  HMMA.16816.F32 R100, R20.reuse, R52, R36 ;  /* 0x000000341464723c */ /* 0x042fe20000001824 */
[----:B------:R-:W1:Y:S07]  /*2570*/  LDSM.16.M88.4 R36, [R220+0xa000] ;  /* 0x00a00000dc24783b */ /* 0x000e6e0000000200 */
[C---:B------:R-:W-:Y:S08]  /*2580*/  HMMA.16816.F32 R88, R20.reuse, R54, R60 ;  /* 0x000000361458723c */ /* 0x040ff0000000183c */
[C---:B------:R-:W-:Y:S08]  /*2590*/  HMMA.16816.F32 R80, R20.reuse, R48, R80 ;  /* 0x000000301450723c */ /* 0x040ff00000001850 */
[C---:B------:R-:W-:Y:S08]  /*25a0*/  HMMA.16816.F32 R76, R20.reuse, R50, R120 ;  /* 0x00000032144c723c */ /* 0x040ff00000001878 */
[C---:B------:R-:W-:Y:S08]  /*25b0*/  HMMA.16816.F32 R72, R20.reuse, R44, R144 ;  /* 0x0000002c1448723c */ /* 0x040ff00000001890 */
[C---:B------:R-:W-:Y:S08]  /*25c0*/  HMMA.16816.F32 R68, R20.reuse, R46, R96 ;  /* 0x0000002e1444723c */ /* 0x040ff00000001860 */
[C---:B------:R-:W-:Y:S08]  /*25d0*/  HMMA.16816.F32 R64, R20.reuse, R40, R148 ;  /* 0x000000281440723c */ /* 0x040ff00000001894 */
[----:B------:R-:W-:Y:S08]  /*25e0*/  HMMA.16816.F32 R56, R20, R42, R136 ;  /* 0x0000002a1438723c */ /* 0x000ff00000001888 */
[C---:B--2---:R-:W-:Y:S08]  /*25f0*/  HMMA.16816.F32 R20, R12.reuse, R44, R112 ;  /* 0x0000002c0c14723c */ /* 0x044ff00000001870 */
[C---:B------:R-:W-:Y:S08]  /*2600*/  HMMA.16816.F32 R60, R12.reuse, R48, R124 ;  /* 0x000000300c3c723c */ /* 0x040ff0000000187c */
[C---:B------:R-:W-:Y:S08]  /*2610*/  HMMA.16816.F32 R44, R12.reuse, R46, R92 ;  /* 0x0000002e0c2c723c */ /* 0x040ff0000000185c */
[C---:B------:R-:W-:Y:S08]  /*2620*/  HMMA.16816.F32 R96, R12.reuse, R52, R132 ;  /* 0x000000340c60723c */ /* 0x040ff00000001884 */
[C---:B------:R-:W-:Y:S01]  /*2630*/  HMMA.16816.F32 R84, R12.reuse, R54, R128 ;  /* 0x000000360c54723c */ /* 0x040fe20000001880 */
[----:B------:R-:W-:Y:S07]  /*2640*/  LDSM.16.M88.4 R52, [R231+0x2000] ;  /* 0x00200000e734783b */ /* 0x000fee0000000200 */
[C---:B------:R-:W-:Y:S08]  /*2650*/  HMMA.16816.F32 R48, R12.reuse, R50, R116 ;  /* 0x000000320c30723c */ /* 0x040ff00000001874 */
[C---:B------:R-:W-:Y:S08]  /*2660*/  HMMA.16816.F32 R92, R12.reuse, R40, R108 ;  /* 0x000000280c5c723c */ /* 0x040ff0000000186c */
[----:B------:R-:W-:Y:S01]  /*2670*/  HMMA.16816.F32 R12, R12, R42, R104 ;  /* 0x0000002a0c0c723c */ /* 0x000fe20000001868 */
[----:B------:R-:W-:Y:S07]  /*2680*/  LDSM.16.M88.4 R40, [R231+0x3000] ;  /* 0x00300000e728783b */ /* 0x000fee0000000200 */
[C---:B---3--:R-:W-:Y:S08]  /*2690*/  HMMA.16816.F32 R104, R8.reuse, R32, R80 ;  /* 0x000000200868723c */ /* 0x048ff00000001850 */
[C---:B------:R-:W-:Y:S08]  /*26a0*/  HMMA.16816.F32 R128, R8.reuse, R26, R56 ;  /* 0x0000001a0880723c */ /* 0x040ff00000001838 */
[C---:B-1----:R-:W-:Y:S08]  /*26b0*/  HMMA.16816.F32 R100, R8.reuse, R36, R100 ;  /* 0x000000240864723c */ /* 0x042ff00000001864 */
[C---:B------:R-:W-:Y:S08]  /*26c0*/  HMMA.16816.F32 R88, R8.reuse, R38, R88 ;  /* 0x000000260858723c */ /* 0x040ff00000001858 */
[C---:B------:R-:W-:Y:S08]  /*26d0*/  HMMA.16816.F32 R80, R8.reuse, R34, R76 ;  /* 0x000000220850723c */ /* 0x040ff0000000184c */
[C---:B------:R-:W-:Y:S08]  /*26e0*/  HMMA.16816.F32 R132, R8.reuse, R28, R72 ;  /* 0x0000001c0884723c */ /* 0x040ff00000001848 */
[C---:B------:R-:W-:Y:S08]  /*26f0*/  HMMA.16816.F32 R116, R8.reuse, R30, R68 ;  /* 0x0000001e0874723c */ /* 0x040ff00000001844 */
[----:B------:R-:W-:Y:S01]  /*2700*/  HMMA.16816.F32 R112, R8, R24, R64 ;  /* 0x000000180870723c */ /* 0x000fe20000001840 */
[----:B------:R-:W1:Y:S07]  /*2710*/  LDSM.16.M88.4 R8, [R228+0x6000] ;  /* 0x00600000e408783b */ /* 0x000e6e0000000200 */
[C---:B------:R-:W-:Y:S01]  /*2720*/  HMMA.16816.F32 R56, R16.reuse, R26, R12 ;  /* 0x0000001a1038723c */ /* 0x040fe2000000180c */
[----:B------:R-:W2:Y:S07]  /*2730*/  LDSM.16.M88.4 R12, [R228+0x4000] ;  /* 0x00400000e40c783b */ /* 0x000eae0000000200 */
[C---:B------:R-:W-:Y:S08]  /*2740*/  HMMA.16816.F32 R120, R16.reuse, R32, R60 ;  /* 0x000000201078723c */ /* 0x040ff0000000183c */
[C---:B------:R-:W-:Y:S01]  /*2750*/  HMMA.16816.F32 R60, R16.reuse, R30, R44 ;  /* 0x0000001e103c723c */ /* 0x040fe2000000182c */
[----:B------:R-:W3:Y:S07]  /*2760*/  LDSM.16.M88.4 R44, [R231+0x2800] ;  /* 0x00280000e72c783b */ /* 0x000eee0000000200 */
[C---:B------:R-:W-:Y:S01]  /*2770*/  HMMA.16816.F32 R64, R16.reuse, R24, R92 ;  /* 0x000000181040723c */ /* 0x040fe2000000185c */
[----:B------:R-:W4:Y:S07]  /*2780*/  LDSM.16.M88.4 R24, [R231+0x3800] ;  /* 0x00380000e718783b */ /* 0x000f2e0000000200 */
[C---:B------:R-:W-:Y:S08]  /*2790*/  HMMA.16816.F32 R96, R16.reuse, R36, R96 ;  /* 0x000000241060723c */ /* 0x040ff00000001860 */
[C---:B------:R-:W-:Y:S01]  /*27a0*/  HMMA.16816.F32 R124, R16.reuse, R38, R84 ;  /* 0x00000026107c723c */ /* 0x040fe20000001854 */
[----:B------:R-:W-:Y:S07]  /*27b0*/  LDSM.16.M88.4 R36, [R226+0xa000] ;  /* 0x00a00000e224783b */ /* 0x000fee0000000200 */
[C---:B------:R-:W-:Y:S01]  /*27c0*/  HMMA.16816.F32 R72, R16.reuse, R28, R20 ;  /* 0x0000001c1048723c */ /* 0x040fe20000001814 */
[----:B------:R-:W-:Y:S04]  /*27d0*/  LDSM.16.M88.4 R20, [R230+0x4000] ;  /* 0x00400000e614783b */ /* 0x000fe80000000200 */
[----:B------:R-:W-:Y:S03]  /*27e0*/  LDSM.16.M88.4 R28, [R226+0xb000] ;  /* 0x00b00000e21c783b */ /* 0x000fe60000000200 */
[----:B------:R-:W-:Y:S01]  /*27f0*/  HMMA.16816.F32 R108, R16, R34, R48 ;  /* 0x00000022106c723c */ /* 0x000fe20000001830 */
[----:B------:R-:W5:Y:S04]  /*2800*/  LDSM.16.M88.4 R16, [R230+0x6000] ;  /* 0x00600000e610783b */ /* 0x000f680000000200 */
[----:B------:R-:W4:Y:S03]  /*2810*/  LDSM.16.M88.4 R32, [R226+0xa800] ;  /* 0x00a80000e220783b */ /* 0x000f260000000200 */
[C---:B-1----:R-:W-:Y:S01]  /*2820*/  HMMA.16816.F32 R68, R8.reuse, R52, R100 ;  /* 0x000000340844723c */ /* 0x042fe20000001864 */
[----:B------:R-:W1:Y:S07]  /*2830*/  LDSM.16.M88.4 R48, [R226+0xb800] ;  /* 0x00b80000e230783b */ /* 0x000e6e0000000200 */
[----:B------:R-:W-:Y:S08]  /*2840*/  HMMA.16816.F32 R76, R8, R54, R88 ;  /* 0x00000036084c723c */ /* 0x000ff00000001858 */
[C---:B--2---:R-:W-:Y:S08]  /*2850*/  HMMA.16816.F32 R96, R12.reuse, R52, R96 ;  /* 0x000000340c60723c */ /* 0x044ff00000001860 */
[----:B------:R-:W-:Y:S08]  /*2860*/  HMMA.16816.F32 R88, R12, R54, R124 ;  /* 0x000000360c58723c */ /* 0x000ff0000000187c */
[C---:B---3--:R-:W-:Y:S08]  /*2870*/  HMMA.16816.F32 R84, R8.reuse, R44, R104 ;  /* 0x0000002c0854723c */ /* 0x048ff00000001868 */
[C---:B------:R-:W-:Y:S08]  /*2880*/  HMMA.16816.F32 R104, R8.reuse, R40, R132 ;  /* 0x000000280868723c */ /* 0x040ff00000001884 */
[----:B------:R-:W-:Y:S08]  /*2890*/  HMMA.16816.F32 R116, R8, R42, R116 ;  /* 0x0000002a0874723c */ /* 0x000ff00000001874 */
[C---:B------:R-:W-:Y:S08]  /*28a0*/  HMMA.16816.F32 R72, R12.reuse, R40, R72 ;  /* 0x000000280c48723c */ /* 0x040ff00000001848 */
[----:B------:R-:W-:Y:S01]  /*28b0*/  HMMA.16816.F32 R40, R12, R42, R60 ;  /* 0x0000002a0c28723c */ /* 0x000fe2000000183c */
[----:B------:R-:W-:Y:S07]  /*28c0*/  LDSM.16.M88.4 R60, [R225+0x2000] ;  /* 0x00200000e13c783b */ /* 0x000fee0000000200 */
[----:B------:R-:W-:Y:S08]  /*28d0*/  HMMA.16816.F32 R80, R8, R46, R80 ;  /* 0x0000002e0850723c */ /* 0x000ff00000001850 */
[C---:B------:R-:W-:Y:S08]  /*28e0*/  HMMA.16816.F32 R92, R12.reuse, R44, R120 ;  /* 0x0000002c0c5c723c */ /* 0x040ff00000001878 */
[----:B------:R-:W-:Y:S08]  /*28f0*/  HMMA.16816.F32 R108, R12, R46, R108 ;  /* 0x0000002e0c6c723c */ /* 0x000ff0000000186c */
[C---:B----4-:R-:W-:Y:S08]  /*2900*/  HMMA.16816.F32 R112, R8.reuse, R24, R112 ;  /* 0x000000180870723c */ /* 0x050ff00000001870 */
[----:B------:R-:W-:Y:S01]  /*2910*/  HMMA.16816.F32 R100, R8, R26, R128 ;  /* 0x0000001a0864723c */ /* 0x000fe20000001880 */
[----:B------:R-:W2:Y:S07]  /*2920*/  LDSM.16.M88.4 R8, [R229+0x6000] ;  /* 0x00600000e508783b */ /* 0x000eae0000000200 */
[C---:B------:R-:W-:Y:S08]  /*2930*/  HMMA.16816.F32 R44, R12.reuse, R24, R64 ;  /* 0x000000180c2c723c */ /* 0x040ff00000001840 */
[----:B------:R-:W-:Y:S01]  /*2940*/  HMMA.16816.F32 R24, R12, R26, R56 ;  /* 0x0000001a0c18723c */ /* 0x000fe20000001838 */
[----:B------:R-:W3:Y:S07]  /*2950*/  LDSM.16.M88.4 R12, [R229+0x4000] ;  /* 0x00400000e50c783b */ /* 0x000eee0000000200 */
[C---:B-----5:R-:W-:Y:S08]  /*2960*/  HMMA.16816.F32 R52, R16.reuse, R36, R68 ;  /* 0x000000241034723c */ /* 0x060ff00000001844 */
[----:B------:R-:W-:Y:S08]  /*2970*/  HMMA.16816.F32 R56, R16, R38, R76 ;  /* 0x000000261038723c */ /* 0x000ff0000000184c */
[C---:B------:R-:W-:Y:S08]  /*2980*/  HMMA.16816.F32 R96, R20.reuse, R36, R96 ;  /* 0x000000241460723c */ /* 0x040ff00000001860 */
[----:B------:R-:W-:Y:S08]  /*2990*/  HMMA.16816.F32 R36, R20, R38, R88 ;  /* 0x000000261424723c */ /* 0x000ff00000001858 */
[C---:B------:R-:W-:Y:S08]  /*29a0*/  HMMA.16816.F32 R104, R16.reuse, R28, R104 ;  /* 0x0000001c1068723c */ /* 0x040ff00000001868 */
[----:B------:R-:W-:Y:S08]  /*29b0*/  HMMA.16816.F32 R116, R16, R30, R116 ;  /* 0x0000001e1074723c */ /* 0x000ff00000001874 */
[C---:B------:R-:W-:Y:S08]  /*29c0*/  HMMA.16816.F32 R72, R20.reuse, R28, R72 ;  /* 0x0000001c1448723c */ /* 0x040ff00000001848 */
[----:B------:R-:W-:Y:S01]  /*29d0*/  HMMA.16816.F32 R76, R20, R30, R40 ;  /* 0x0000001e144c723c */ /* 0x000fe20000001828 */
[----:B------:R-:W4:Y:S07]  /*29e0*/  LDSM.16.M88.4 R28, [R225+0x2800] ;  /* 0x00280000e11c783b */ /* 0x000f2e0000000200 */
[C---:B------:R-:W-:Y:S08]  /*29f0*/  HMMA.16816.F32 R120, R16.reuse, R32, R84 ;  /* 0x000000201078723c */ /* 0x040ff00000001854 */
[C---:B------:R-:W-:Y:S08]  /*2a00*/  HMMA.16816.F32 R124, R16.reuse, R34, R80 ;  /* 0x00000022107c723c */ /* 0x040ff00000001850 */
[C---:B-1----:R-:W-:Y:S08]  /*2a10*/  HMMA.16816.F32 R112, R16.reuse, R48, R112 ;  /* 0x000000301070723c */ /* 0x042ff00000001870 */
[----:B------:R-:W-:Y:S07]  /*2a20*/  HMMA.16816.F32 R100, R16, R50, R100 ;  /* 0x000000321064723c */ /* 0x000fee0000001864 */
[C---:B------:R-:W-:Y:S01]  /*2a30*/  IADD3 R16, R5.reuse, 0x40, RZ ;  /* 0x0000004005107810 */ /* 0x040fe20007ffe0ff */
[----:B------:R-:W-:Y:S01]  /*2a40*/  HMMA.16816.F32 R64, R20, R32, R92 ;  /* 0x000000201440723c */ /* 0x000fe2000000185c */
[----:B------:R-:W-:-:S07]  /*2a50*/  IADD3 R17, R5, 0x48, RZ ;  /* 0x0000004805117810 */ /* 0x000fce0007ffe0ff */
[C---:B------:R-:W-:Y:S08]  /*2a60*/  HMMA.16816.F32 R68, R20.reuse, R34, R108 ;  /* 0x000000221444723c */ /* 0x040ff0000000186c */
[----:B------:R-:W-:Y:S07]  /*2a70*/  HMMA.16816.F32 R88, R20, R50, R24 ;  /* 0x000000321458723c */ /* 0x000fee0000001818 */
[----:B------:R-:W-:Y:S01]  /*2a80*/  IMNMX R24, R16, UR13, PT ;  /* 0x0000000d10187c17 */ /* 0x000fe2000b800200 */
[----:B--2---:R-:W-:Y:S01]  /*2a90*/  HMMA.16816.F32 R52, R8, R60, R52 ;  /* 0x0000003c0834723c */ /* 0x004fe20000001834 */
[----:B------:R-:W-:-:S02]  /*2aa0*/  IMNMX R25, R17, UR13, PT ;  /* 0x0000000d11197c17 */ /* 0x000fc4000b800200 */
[----:B------:R-:W1:Y:S01]  /*2ab0*/  LDSM.16.M88.4 R16, [R225+0x3000] ;  /* 0x00300000e110783b */ /* 0x000e620000000200 */
[----:B------:R-:W-:Y:S02]  /*2ac0*/  IMNMX R26, R7, UR13, PT ;  /* 0x0000000d071a7c17 */ /* 0x000fe4000b800200 */
[C---:B------:R-:W-:Y:S02]  /*2ad0*/  ISETP.GE.AND P2, PT, R6.reuse, R24, PT ;  /* 0x000000180600720c */ /* 0x040fe40003f46270 */
[----:B---3--:R-:W-:Y:S01]  /*2ae0*/  HMMA.16816.F32 R32, R12, R62, R36 ;  /* 0x0000003e0c20723c */ /* 0x008fe20000001824 */
[C---:B------:R-:W-:Y:S02]  /*2af0*/  ISETP.GE.AND P0, PT, R6.reuse, R26, PT ;  /* 0x0000001a0600720c */ /* 0x040fe40003f06270 */
[----:B------:R-:W-:-:S05]  /*2b00*/  ISETP.GE.AND P1, PT, R6, R25, PT ;  /* 0x000000190600720c */ /* 0x000fca0003f26270 */
[----:B------:R-:W-:Y:S07]  /*2b10*/  HMMA.16816.F32 R80, R20, R48, R44 ;  /* 0x000000301450723c */ /* 0x000fee000000182c */
[----:B------:R-:W-:Y:S01]  /*2b20*/  IMNMX R23, R5, UR13, PT ;  /* 0x0000000d05177c17 */ /* 0x000fe2000b800200 */
[----:B------:R-:W-:Y:S01]  /*2b30*/  HMMA.16816.F32 R40, R8, R62, R56 ;  /* 0x0000003e0828723c */ /* 0x000fe20000001838 */
[----:B------:R-:W-:Y:S02]  /*2b40*/  IADD3 R5, R3, 0x9, RZ ;  /* 0x0000000903057810 */ /* 0x000fe40007ffe0ff */
[----:B------:R-:W-:-:S02]  /*2b50*/  ISETP.GE.AND P5, PT, R6, R23, PT ;  /* 0x000000170600720c */ /* 0x000fc40003fa6270 */
[----:B------:R-:W-:Y:S02]  /*2b60*/  IADD3 R6, R3, 0x8, RZ ;  /* 0x0000000803067810 */ /* 0x000fe40007ffe0ff */
[----:B------:R-:W-:Y:S01]  /*2b70*/  FSEL R87, R55, -INF , !P1 ;  /* 0xff80000037577808 */ /* 0x000fe20004800000 */
[-C--:B----4-:R-:W-:Y:S01]  /*2b80*/  HMMA.16816.F32 R36, R12, R28.reuse, R64 ;  /* 0x0000001c0c24723c */ /* 0x090fe20000001840 */
[CC--:B------:R-:W-:Y:S02]  /*2b90*/  ISETP.GE.AND P6, PT, R6.reuse, R23.reuse, PT ;  /* 0x000000170600720c */ /* 0x0c0fe40003fc6270 */
[-C--:B------:R-:W-:Y:S02]  /*2ba0*/  ISETP.GE.AND P3, PT, R6, R26.reuse, PT ;  /* 0x0000001a0600720c */ /* 0x080fe40003f66270 */
[----:B------:R-:W-:Y:S02]  /*2bb0*/  FSEL R56, R32, -INF , !P6 ;  /* 0xff80000020387808 */ /* 0x000fe40007000000 */
[C---:B------:R-:W-:Y:S01]  /*2bc0*/  ISETP.GE.AND P1, PT, R5.reuse, R23, PT ;  /* 0x000000170500720c */ /* 0x040fe20003f26270 */
[----:B------:R-:W-:Y:S01]  /*2bd0*/  HMMA.16816.F32 R44, R8, R28, R120 ;  /* 0x0000001c082c723c */ /* 0x000fe20000001878 */
[----:B------:R-:W-:-:S02]  /*2be0*/  ISETP.GE.AND P6, PT, R5, R26, PT ;  /* 0x0000001a0500720c */ /* 0x000fc40003fc6270 */
[----:B------:R-:W-:Y:S02]  /*2bf0*/  FSEL R67, R34, -INF , !P3 ;  /* 0xff80000022437808 */ /* 0x000fe40005800000 */
[----:B------:R-:W-:Y:S02]  /*2c00*/  FSEL R57, R33, -INF , !P1 ;  /* 0xff80000021397808 */ /* 0x000fe40004800000 */
[----:B------:R-:W-:Y:S01]  /*2c10*/  FSEL R66, R35, -INF , !P6 ;  /* 0xff80000023427808 */ /* 0x000fe20007000000 */
[----:B------:R-:W-:Y:S01]  /*2c20*/  HMMA.16816.F32 R48, R8, R30, R124 ;  /* 0x0000001e0830723c */ /* 0x000fe2000000187c */
[----:B------:R-:W-:Y:S02]  /*2c30*/  FSEL R86, R53, -INF , !P2 ;  /* 0xff80000035567808 */ /* 0x000fe40005000000 */
[C---:B------:R-:W-:Y:S02]  /*2c40*/  ISETP.GE.AND P4, PT, R6.reuse, R24, PT ;  /* 0x000000180600720c */ /* 0x040fe40003f86270 */
[----:B------:R-:W-:-:S02]  /*2c50*/  ISETP.GE.AND P2, PT, R6, R25, PT ;  /* 0x000000190600720c */ /* 0x000fc40003f46270 */
[C---:B------:R-:W-:Y:S01]  /*2c60*/  ISETP.GE.AND P3, PT, R5.reuse, R24, PT ;  /* 0x000000180500720c */ /* 0x040fe20003f66270 */
[----:B------:R-:W-:Y:S01]  /*2c70*/  HMMA.16816.F32 R32, R12, R30, R68 ;  /* 0x0000001e0c20723c */ /* 0x000fe20000001844 */
[----:B------:R-:W2:Y:S01]  /*2c80*/  LDSM.16.M88.4 R28, [R225+0x3800] ;  /* 0x00380000e11c783b */ /* 0x000ea20000000200 */
[----:B------:R-:W-:Y:S01]  /*2c90*/  ISETP.GE.AND P1, PT, R5, R25, PT ;  /* 0x000000190500720c */ /* 0x000fe20003f26270 */
[----:B------:R-:W-:-:S04]  /*2ca0*/  DEPBAR.LE SB0, 0x0 ;  /* 0x000080000000791a */ /* 0x000fc80000000000 */
[----:B------:R-:W-:Y:S02]  /*2cb0*/  IADD3 R6, R3, 0x10, RZ ;  /* 0x0000001003067810 */ /* 0x000fe40007ffe0ff */
[----:B------:R-:W-:Y:S02]  /*2cc0*/  FSEL R85, R40, -INF , !P4 ;  /* 0xff80000028557808 */ /* 0x000fe40006000000 */
[----:B------:R-:W-:Y:S02]  /*2cd0*/  FSEL R92, R42, -INF , !P2 ;  /* 0xff8000002a5c7808 */ /* 0x000fe40005000000 */
[----:B------:R-:W-:Y:S02]  /*2ce0*/  FSEL R84, R41, -INF , !P3 ;  /* 0xff80000029547808 */ /* 0x000fe40005800000 */
[----:B------:R-:W-:Y:S01]  /*2cf0*/  FSEL R68, R43, -INF , !P1 ;  /* 0xff8000002b447808 */ /* 0x000fe20004800000 */
[----:B------:R-:W-:Y:S01]  /*2d00*/  BAR.SYNC.DEFER_BLOCKING 0x0 ;  /* 0x0000000000007b1d */ /* 0x000fe20000010000 */
[----:B------:R-:W-:Y:S01]  /*2d10*/  ISETP.GE.AND P6, PT, R6, R23, PT ;  /* 0x000000170600720c */ /* 0x000fe20003fc6270 */
[----:B-1----:R-:W-:Y:S01]  /*2d20*/  HMMA.16816.F32 R40, R12, R16, R72 ;  /* 0x000000100c28723c */ /* 0x002fe20000001848 */
[----:B------:R-:W-:-:S02]  /*2d30*/  IADD3 R5, R3, 0x11, RZ ;  /* 0x0000001103057810 */ /* 0x000fc40007ffe0ff */
[----:B------:R-:W-:Y:S02]  /*2d40*/  FSEL R21, R36, -INF , !P6 ;  /* 0xff80000024157808 */ /* 0x000fe40007000000 */
[C---:B------:R-:W-:Y:S02]  /*2d50*/  ISETP.GE.AND P2, PT, R6.reuse, R26, PT ;  /* 0x0000001a0600720c */ /* 0x040fe40003f46270 */
[C---:B------:R-:W-:Y:S02]  /*2d60*/  ISETP.GE.AND P4, PT, R6.reuse, R24, PT ;  /* 0x000000180600720c */ /* 0x040fe40003f86270 */
[----:B------:R-:W-:Y:S02]  /*2d70*/  ISETP.GE.AND P3, PT, R6, R25, PT ;  /* 0x000000190600720c */ /* 0x000fe40003f66270 */
[C---:B------:R-:W-:Y:S02]  /*2d80*/  ISETP.GE.AND P1, PT, R5.reuse, R23, PT ;  /* 0x000000170500720c */ /* 0x040fe40003f26270 */
[----:B------:R-:W-:-:S02]  /*2d90*/  ISETP.GE.AND P6, PT, R5, R26, PT ;  /* 0x0000001a0500720c */ /* 0x000fc40003fc6270 */
[----:B------:R-:W-:Y:S02]  /*2da0*/  IADD3 R6, R3, 0x18, RZ ;  /* 0x0000001803067810 */ /* 0x000fe40007ffe0ff */
[----:B------:R-:W-:Y:S02]  /*2db0*/  FSEL R63, R38, -INF , !P2 ;  /* 0xff800000263f7808 */ /* 0x000fe40005000000 */
[----:B------:R-:W-:Y:S02]  /*2dc0*/  FSEL R55, R37, -INF , !P1 ;  /* 0xff80000025377808 */ /* 0x000fe40004800000 */
[----:B------:R-:W-:Y:S02]  /*2dd0*/  FSEL R62, R39, -INF , !P6 ;  /* 0xff800000273e7808 */ /* 0x000fe40007000000 */
[C---:B------:R-:W-:Y:S01]  /*2de0*/  ISETP.GE.AND P2, PT, R5.reuse, R24, PT ;  /* 0x000000180500720c */ /* 0x040fe20003f46270 */
[----:B------:R-:W-:Y:S01]  /*2df0*/  HMMA.16816.F32 R36, R8, R16, R104 ;  /* 0x000000100824723c */ /* 0x000fe20000001868 */
[----:B------:R-:W-:-:S02]  /*2e00*/  ISETP.GE.AND P1, PT, R5, R25, PT ;  /* 0x000000190500720c */ /* 0x000fc40003f26270 */
[----:B------:R-:W-:Y:S02]  /*2e10*/  ISETP.GE.AND P6, PT, R6, R23, PT ;  /* 0x000000170600720c */ /* 0x000fe40003fc6270 */
[----:B------:R-:W-:Y:S02]  /*2e20*/  IADD3 R5, R3, 0x19, RZ ;  /* 0x0000001903057810 */ /* 0x000fe40007ffe0ff */
[----:B------:R-:W-:Y:S02]  /*2e30*/  FSEL R64, R44, -INF , !P4 ;  /* 0xff8000002c407808 */ /* 0x000fe40006000000 */
[----:B------:R-:W-:Y:S02]  /*2e40*/  FSEL R69, R46, -INF , !P3 ;  /* 0xff8000002e457808 */ /* 0x000fe40005800000 */
[----:B------:R-:W-:Y:S02]  /*2e50*/  FSEL R65, R45, -INF , !P2 ;  /* 0xff8000002d417808 */ /* 0x000fe40005000000 */
[----:B------:R-:W-:-:S02]  /*2e60*/  FSEL R95, R47, -INF , !P1 ;  /* 0xff8000002f5f7808 */ /* 0x000fc40004800000 */
[----:B------:R-:W-:Y:S01]  /*2e70*/  FSEL R20, R32, -INF , !P6 ;  /* 0xff80000020147808 */ /* 0x000fe20007000000 */
[----:B------:R-:W-:Y:S01]  /*2e80*/  HMMA.16816.F32 R44, R8, R18, R116 ;  /* 0x00000012082c723c */ /* 0x000fe20000001874 */
        /* <DEDUP_REMOVED lines=14> */
[----:B------:R-:W-:Y:S01]  /*2f70*/  FSEL R94, R50, -INF , !P2 ;  /* 0xff800000325e7808 */ /* 0x000fe20005000000 */
[----:B--2---:R-:W-:Y:S01]  /*2f80*/  HMMA.16816.F32 R16, R8, R28, R112 ;  /* 0x0000001c0810723c */ /* 0x004fe20000001870 */
[----:B------:R-:W-:Y:S02]  /*2f90*/  FSEL R93, R51, -INF , !P1 ;  /* 0xff800000335d7808 */ /* 0x000fe40004800000 */
[----:B------:R-:W-:Y:S02]  /*2fa0*/  FSEL R170, R40, -INF , !P6 ;  /* 0xff80000028aa7808 */ /* 0x000fe40007000000 */
[----:B------:R-:W-:-:S02]  /*2fb0*/  ISETP.GE.AND P2, PT, R6, R26, PT ;  /* 0x0000001a0600720c */ /* 0x000fc40003f46270 */
[C---:B------:R-:W-:Y:S01]  /*2fc0*/  ISETP.GE.AND P1, PT, R5.reuse, R23, PT ;  /* 0x000000170500720c */ /* 0x040fe20003f26270 */
[----:B------:R-:W-:Y:S01]  /*2fd0*/  HMMA.16816.F32 R8, R8, R30, R100 ;  /* 0x0000001e0808723c */ /* 0x000fe20000001864 */
[----:B------:R-:W-:Y:S02]  /*2fe0*/  ISETP.GE.AND P6, PT, R5, R26, PT ;  /* 0x0000001a0500720c */ /* 0x000fe40003fc6270 */
[----:B------:R-:W-:Y:S02]  /*2ff0*/  FSEL R174, R42, -INF , !P2 ;  /* 0xff8000002aae7808 */ /* 0x000fe40005000000 */
[----:B------:R-:W-:Y:S02]  /*3000*/  FSEL R169, R41, -INF , !P1 ;  /* 0xff80000029a97808 */ /* 0x000fe40004800000 */
[----:B------:R-:W-:Y:S02]  /*3010*/  FSEL R171, R43, -INF , !P6 ;  /* 0xff8000002bab7808 */ /* 0x000fe40007000000 */
[----:B------:R-:W-:Y:S01]  /*3020*/  FSEL R48, R48, -INF , !P4 ;  /* 0xff80000030307808 */ /* 0x000fe20006000000 */
[----:B------:R-:W-:Y:S01]  /*3030*/  HMMA.16816.F32 R40, R12, R28, R80 ;  /* 0x0000001c0c28723c */ /* 0x000fe20000001850 */
[----:B------:R-:W-:-:S02]  /*3040*/  FSEL R49, R49, -INF , !P3 ;  /* 0xff80000031317808 */ /* 0x000fc40005800000 */
[CC--:B------:R-:W-:Y:S02]  /*3050*/  ISETP.GE.AND P4, PT, R6.reuse, R24.reuse, PT ;  /* 0x000000180600720c */ /* 0x0c0fe40003f86270 */
[-C--:B------:R-:W-:Y:S02]  /*3060*/  ISETP.GE.AND P3, PT, R6, R25.reuse, PT ;  /* 0x000000190600720c */ /* 0x080fe40003f66270 */
[C---:B------:R-:W-:Y:S02]  /*3070*/  ISETP.GE.AND P2, PT, R5.reuse, R24, PT ;  /* 0x000000180500720c */ /* 0x040fe40003f46270 */
[----:B------:R-:W-:Y:S02]  /*3080*/  ISETP.GE.AND P1, PT, R5, R25, PT ;  /* 0x000000190500720c */ /* 0x000fe40003f26270 */
[----:B------:R-:W-:Y:S02]  /*3090*/  FSEL R168, R36, -INF , !P4 ;  /* 0xff80000024a87808 */ /* 0x000fe40006000000 */
[----:B------:R-:W-:-:S02]  /*30a0*/  FSEL R173, R38, -INF , !P3 ;  /* 0xff80000026ad7808 */ /* 0x000fc40005800000 */
[----:B------:R-:W-:Y:S02]  /*30b0*/  FSEL R159, R37, -INF , !P2 ;  /* 0xff800000259f7808 */ /* 0x000fe40005000000 */
[----:B------:R-:W-:Y:S02]  /*30c0*/  FSEL R172, R39, -INF , !P1 ;  /* 0xff80000027ac7808 */ /* 0x000fe40004800000 */
[C---:B------:R-:W-:Y:S01]  /*30d0*/  IADD3 R5, R3.reuse, 0x29, RZ ;  /* 0x0000002903057810 */ /* 0x040fe20007ffe0ff */
[----:B------:R-:W-:Y:S01]  /*30e0*/  HMMA.16816.F32 R36, R12, R60, R96 ;  /* 0x0000003c0c24723c */ /* 0x000fe20000001860 */
[----:B------:R-:W-:Y:S02]  /*30f0*/  IADD3 R6, R3, 0x28, RZ ;  /* 0x0000002803067810 */ /* 0x000fe40007ffe0ff */
[-C--:B------:R-:W-:Y:S02]  /*3100*/  ISETP.GE.AND P1, PT, R5, R23.reuse, PT ;  /* 0x000000170500720c */ /* 0x080fe40003f26270 */
[----:B------:R-:W-:-:S02]  /*3110*/  ISETP.GE.AND P6, PT, R6, R23, PT ;  /* 0x000000170600720c */ /* 0x000fc40003fc6270 */
[C---:B------:R-:W-:Y:S01]  /*3120*/  ISETP.GE.AND P3, PT, R6.reuse, R26, PT ;  /* 0x0000001a0600720c */ /* 0x040fe20003f66270 */
[----:B------:R-:W-:Y:S01]  /*3130*/  HMMA.16816.F32 R12, R12, R30, R88 ;  /* 0x0000001e0c0c723c */ /* 0x000fe20000001858 */
[----:B------:R-:W-:Y:S02]  /*3140*/  FSEL R150, R33, -INF , !P1 ;  /* 0xff80000021967808 */ /* 0x000fe40004800000 */
[C---:B------:R-:W-:Y:S02]  /*3150*/  ISETP.GE.AND P4, PT, R6.reuse, R24, PT ;  /* 0x000000180600720c */ /* 0x040fe40003f86270 */
[----:B------:R-:W-:Y:S02]  /*3160*/  ISETP.GE.AND P2, PT, R6, R25, PT ;  /* 0x000000190600720c */ /* 0x000fe40003f46270 */
[----:B------:R-:W-:Y:S02]  /*3170*/  FSEL R152, R32, -INF , !P6 ;  /* 0xff80000020987808 */ /* 0x000fe40007000000 */
[----:B------:R-:W-:-:S02]  /*3180*/  FSEL R153, R34, -INF , !P3 ;  /* 0xff80000022997808 */ /* 0x000fc40005800000 */
[C---:B------:R-:W-:Y:S02]  /*3190*/  ISETP.GE.AND P1, PT, R5.reuse, R25, PT ;  /* 0x000000190500720c */ /* 0x040fe40003f26270 */
[C---:B------:R-:W-:Y:S02]  /*31a0*/  ISETP.GE.AND P6, PT, R5.reuse, R26, PT ;  /* 0x0000001a0500720c */ /* 0x040fe40003fc6270 */
[----:B------:R-:W-:Y:S02]  /*31b0*/  ISETP.GE.AND P3, PT, R5, R24, PT ;  /* 0x000000180500720c */ /* 0x000fe40003f66270 */
[C---:B------:R-:W-:Y:S02]  /*31c0*/  IADD3 R6, R3.reuse, 0x31, RZ ;  /* 0x0000003103067810 */ /* 0x040fe40007ffe0ff */
[----:B------:R-:W-:Y:S02]  /*31d0*/  IADD3 R5, R3, 0x30, RZ ;  /* 0x0000003003057810 */ /* 0x000fe40007ffe0ff */
[----:B------:R-:W-:-:S02]  /*31e0*/  FSEL R157, R47, -INF , !P1 ;  /* 0xff8000002f9d7808 */ /* 0x000fc40004800000 */
[----:B------:R-:W-:Y:S02]  /*31f0*/  FSEL R147, R35, -INF , !P6 ;  /* 0xff80000023937808 */ /* 0x000fe40007000000 */
[----:B------:R-:W-:Y:S02]  /*3200*/  FSEL R158, R46, -INF , !P2 ;  /* 0xff8000002e9e7808 */ /* 0x000fe40005000000 */
[-C--:B------:R-:W-:Y:S02]  /*3210*/  ISETP.GE.AND P1, PT, R6, R23.reuse, PT ;  /* 0x000000170600720c */ /* 0x080fe40003f26270 */
[C---:B------:R-:W-:Y:S02]  /*3220*/  ISETP.GE.AND P6, PT, R5.reuse, R23, PT ;  /* 0x000000170500720c */ /* 0x040fe40003fc6270 */
[----:B------:R-:W-:Y:S02]  /*3230*/  ISETP.GE.AND P2, PT, R5, R26, PT ;  /* 0x0000001a0500720c */ /* 0x000fe40003f46270 */
[----:B------:R-:W-:-:S02]  /*3240*/  FSEL R140, R41, -INF , !P1 ;  /* 0xff800000298c7808 */ /* 0x000fc40004800000 */
[----:B------:R-:W-:Y:S02]  /*3250*/  FSEL R149, R44, -INF , !P4 ;  /* 0xff8000002c957808 */ /* 0x000fe40006000000 */
[----:B------:R-:W-:Y:S02]  /*3260*/  FSEL R148, R45, -INF , !P3 ;  /* 0xff8000002d947808 */ /* 0x000fe40005800000 */
[----:B------:R-:W-:Y:S02]  /*3270*/  FSEL R141, R40, -INF , !P6 ;  /* 0xff800000288d7808 */ /* 0x000fe40007000000 */
[----:B------:R-:W-:Y:S02]  /*3280*/  FSEL R144, R42, -INF , !P2 ;  /* 0xff8000002a907808 */ /* 0x000fe40005000000 */
[----:B------:R-:W-:Y:S02]  /*3290*/  ISETP.GE.AND P1, PT, R6, R25, PT ;  /* 0x000000190600720c */ /* 0x000fe40003f26270 */
[----:B------:R-:W-:-:S02]  /*32a0*/  ISETP.GE.AND P4, PT, R5, R24, PT ;  /* 0x000000180500720c */ /* 0x000fc40003f86270 */
[----:B------:R-:W-:Y:S02]  /*32b0*/  ISETP.GE.AND P3, PT, R5, R25, PT ;  /* 0x000000190500720c */ /* 0x000fe40003f66270 */
[C---:B------:R-:W-:Y:S02]  /*32c0*/  ISETP.GE.AND P6, PT, R6.reuse, R26, PT ;  /* 0x0000001a0600720c */ /* 0x040fe40003fc6270 */
[----:B------:R-:W-:Y:S02]  /*32d0*/  ISETP.GE.AND P2, PT, R6, R24, PT ;  /* 0x000000180600720c */ /* 0x000fe40003f46270 */
[----:B------:R-:W-:Y:S02]  /*32e0*/  IADD3 R5, R3, 0x38, RZ ;  /* 0x0000003803057810 */ /* 0x000fe40007ffe0ff */
[----:B------:R-:W-:Y:S02]  /*32f0*/  FSEL R142, R19, -INF , !P1 ;  /* 0xff800000138e7808 */ /* 0x000fe40004800000 */
[----:B------:R-:W-:-:S02]  /*3300*/  FSEL R143, R43, -INF , !P6 ;  /* 0xff8000002b8f7808 */ /* 0x000fc40007000000 */
[----:B------:R-:W-:Y:S02]  /*3310*/  FSEL R146, R16, -INF , !P4 ;  /* 0xff80000010927808 */ /* 0x000fe40006000000 */
[----:B------:R-:W-:Y:S02]  /*3320*/  FSEL R151, R18, -INF , !P3 ;  /* 0xff80000012977808 */ /* 0x000fe40005800000 */
[----:B------:R-:W-:Y:S02]  /*3330*/  FSEL R145, R17, -INF , !P2 ;  /* 0xff80000011917808 */ /* 0x000fe40005000000 */
[----:B------:R-:W-:Y:S02]  /*3340*/  FSEL R19, R39, -INF , !P0 ;  /* 0xff80000027137808 */ /* 0x000fe40004000000 */
[C---:B------:R-:W-:Y:S02]  /*3350*/  ISETP.GE.AND P6, PT, R5.reuse, R23, PT ;  /* 0x000000170500720c */ /* 0x040fe40003fc6270 */
[----:B------:R-:W-:-:S02]  /*3360*/  ISETP.GE.AND P4, PT, R5, R26, PT ;  /* 0x0000001a0500720c */ /* 0x000fc40003f86270 */
[CC--:B------:R-:W-:Y:S02]  /*3370*/  ISETP.GE.AND P3, PT, R5.reuse, R24.reuse, PT ;  /* 0x000000180500720c */ /* 0x0c0fe40003f66270 */
[-C--:B------:R-:W-:Y:S02]  /*3380*/  ISETP.GE.AND P2, PT, R5, R25.reuse, PT ;  /* 0x000000190500720c */ /* 0x080fe40003f46270 */
[C---:B------:R-:W-:Y:S02]  /*3390*/  ISETP.GE.AND P0, PT, R3.reuse, R24, PT ;  /* 0x000000180300720c */ /* 0x040fe40003f06270 */
[----:B------:R-:W-:Y:S02]  /*33a0*/  IADD3 R5, R3, 0x39, RZ ;  /* 0x0000003903057810 */ /* 0x000fe40007ffe0ff */
[----:B------:R-:W-:Y:S02]  /*33b0*/  FSEL R27, R52, -INF , !P0 ;  /* 0xff800000341b7808 */ /* 0x000fe40004000000 */
[----:B------:R-:W-:-:S02]  /*33c0*/  ISETP.GE.AND P0, PT, R5, R25, PT ;  /* 0x000000190500720c */ /* 0x000fc40003f06270 */
[----:B------:R-:W-:Y:S02]  /*33d0*/  FSEL R17, R37, -INF , !P5 ;  /* 0xff80000025117808 */ /* 0x000fe40006800000 */
[----:B------:R-:W-:Y:S02]  /*33e0*/  FSEL R137, R11, -INF , !P0 ;  /* 0xff8000000b897808 */ /* 0x000fe40004000000 */
[----:B------:R-:W-:Y:S02]  /*33f0*/  PLOP3.LUT P0, PT, PT, PT, UP0, 0x80, 0x0 ;  /* 0x000000000000781c */ /* 0x000fe40003f0f008 */
[C---:B------:R-:W-:Y:S02]  /*3400*/  ISETP.GE.AND P1, PT, R3.reuse, R23, PT ;  /* 0x000000170300720c */ /* 0x040fe40003f26270 */
[----:B------:R-:W-:Y:S02]  /*3410*/  ISETP.GE.AND P5, PT, R3, R26, PT ;  /* 0x0000001a0300720c */ /* 0x000fe40003fa6270 */
[----:B------:R-:W-:-:S02]  /*3420*/  FSEL R16, R36, -INF , !P1 ;  /* 0xff80000024107808 */ /* 0x000fc40004800000 */
[----:B------:R-:W-:Y:S02]  /*3430*/  FSEL R18, R38, -INF , !P5 ;  /* 0xff80000026127808 */ /* 0x000fe40006800000 */
[----:B------:R-:W-:Y:S02]  /*3440*/  FSEL R138, R8, -INF , !P3 ;  /* 0xff800000088a7808 */ /* 0x000fe40005800000 */
[----:B------:R-:W-:Y:S02]  /*3450*/  FSEL R139, R10, -INF , !P2 ;  /* 0xff8000000a8b7808 */ /* 0x000fe40005000000 */
[----:B------:R-:W-:Y:S02]  /*3460*/  ISETP.GE.AND P1, PT, R3, R25, PT ;  /* 0x000000190300720c */ /* 0x000fe40003f26270 */
[C---:B------:R-:W-:Y:S02]  /*3470*/  ISETP.GE.AND P5, PT, R5.reuse, R23, PT ;  /* 0x000000170500720c */ /* 0x040fe40003fa6270 */
[----:B------:R-:W-:-:S02]  /*3480*/  ISETP.GE.AND P3, PT, R5, R26, PT ;  /* 0x0000001a0500720c */ /* 0x000fc40003f66270 */
[----:B------:R-:W-:Y:S02]  /*3490*/  ISETP.GE.AND P2, PT, R5, R24, PT ;  /* 0x000000180500720c */ /* 0x000fe40003f46270 */
[----:B------:R-:W-:Y:S02]  /*34a0*/  FSEL R28, R54, -INF , !P1 ;  /* 0xff800000361c7808 */ /* 0x000fe40004800000 */
[----:B------:R-:W-:Y:S02]  /*34b0*/  FSEL R136, R9, -INF , !P2 ;  /* 0xff80000009887808 */ /* 0x000fe40005000000 */
[----:B------:R-:W-:Y:S02]  /*34c0*/  FSEL R133, R12, -INF , !P6 ;  /* 0xff8000000c857808 */ /* 0x000fe40007000000 */
[----:B------:R-:W-:Y:S02]  /*34d0*/  FSEL R135, R14, -INF , !P4 ;  /* 0xff8000000e877808 */ /* 0x000fe40006000000 */
[----:B------:R-:W-:-:S02]  /*34e0*/  FSEL R132, R13, -INF , !P5 ;  /* 0xff8000000d847808 */ /* 0x000fc40006800000 */
[----:B------:R-:W-:Y:S01]  /*34f0*/  FSEL R134, R15, -INF , !P3 ;  /* 0xff8000000f867808 */ /* 0x000fe20005800000 */
[----:B------:R-:W-:Y:S05]  /*3500*/  @!P0 BRA `(.L_x_29) ;  /* 0x000001c000008947 */ /* 0x000fea0003800000 */
[----:B------:R-:W-:-:S04]  /*3510*/  UIADD3 UR12, UR8, -0x2, URZ ;  /* 0xfffffffe080c7890 */ /* 0x000fc8000fffe03f */
[----:B------:R-:W-:Y:S02]  /*3520*/  USHF.R.S32.HI UR5, URZ, 0x1f, UR12 ;  /* 0x0000001f3f057899 */ /* 0x000fe4000801140c */
[----:B------:R-:W-:Y:S01]  /*3530*/  UIMAD UR23, UR23, UR12, URZ ;  /* 0x0000000c171772a4 */ /* 0x000fe2000f8e023f */
[----:B------:R-:W-:Y:S01]  /*3540*/  IMAD.WIDE.U32 R6, R154, UR12, R160 ;  /* 0x0000000c9a067c25 */ /* 0x000fe2000f8e00a0 */
[----:B------:R-:W-:Y:S02]  /*3550*/  USHF.L.U32 UR12, UR6, 0x5, URZ ;  /* 0x00000005060c7899 */ /* 0x000fe4000800063f */
[----:B------:R-:W-:Y:S02]  /*3560*/  UIMAD UR5, UR5, UR24, UR23 ;  /* 0x00000018050572a4 */ /* 0x000fe4000f8e0217 */
[----:B------:R-:W-:-:S04]  /*3570*/  LEA R10, P2, R6, c[0x0][0x168], 0x1 ;  /* 0x00005a00060a7a11 */ /* 0x000fc800078408ff */
[----:B------:R-:W-:Y:S01]  /*3580*/  IADD3 R3, R7, UR5, RZ ;  /* 0x0000000507037c10 */ /* 0x000fe2000fffe0ff */
[----:B------:R-:W-:Y:S01]  /*3590*/  USHF.L.U64.HI UR5, UR6, 0x5, UR7 ;  /* 0x0000000506057899 */ /* 0x000fe20008010207 */
        /* <DEDUP_REMOVED lines=8> */
[----:B------:R-:W-:-:S02]  /*3620*/  IADD3 R12, P1, R6, UR12, RZ ;  /* 0x0000000c060c7c10 */ /* 0x000fc4000ff3e0ff */
        /* <DEDUP_REMOVED lines=10> */
.L_x_29:
[----:B------:R-:W-:Y:S01]  /*36d0*/  FMNMX.FTZ R156, R16, R17, !PT ;  /* 0x00000011109c7209 */ /* 0x000fe20007810000 */
[----:B------:R-:W-:Y:S01]  /*36e0*/  STL [R1+0xe0], R26 ;  /* 0x0000e01a01007387 */ /* 0x000fe20000100800 */
[----:B------:R-:W-:-:S02]  /*36f0*/  FMNMX.FTZ R3, R18, R19, !PT ;  /* 0x0000001312037209 */ /* 0x000fc40007810000 */
        /* <DEDUP_REMOVED lines=24> */
[----:B------:R-:W-:Y:S02]  /*3880*/  SHF.L.U32 R221, R0, 0x1, RZ ;  /* 0x0000000100dd7819 */ /* 0x000fe400000006ff */
[----:B------:R-:W-:Y:S02]  /*3890*/  FMNMX.FTZ R156, R140, R156, !PT ;  /* 0x0000009c8c9c7209 */ /* 0x000fe40007810000 */
[----:B------:R-:W-:Y:S01]  /*38a0*/  LEA R224, R2, R221, 0x1 ;  /* 0x000000dd02e07211 */ /* 0x000fe200078e08ff */
[----:B------:R-:W-:Y:S01]  /*38b0*/  IMAD R222, R4, 0x2, R221 ;  /* 0x0000000204de7824 */ /* 0x000fe200078e02dd */
[----:B------:R-:W-:-:S03]  /*38c0*/  FMNMX.FTZ R156, R133, R156, !PT ;  /* 0x0000009c859c7209 */ /* 0x000fc60007810000 */
[----:B------:R-:W-:Y:S01]  /*38d0*/  LDSM.16.MT88.4 R76, [R224+0xc800] ;  /* 0x00c80000e04c783b */ /* 0x000fe20000004200 */
[----:B------:R-:W-:Y:S02]  /*38e0*/  FMNMX.FTZ R156, R132, R156, !PT ;  /* 0x0000009c849c7209 */ /* 0x000fe40007810000 */
[----:B------:R-:W-:Y:S01]  /*38f0*/  LEA R223, R2, R222, 0x1 ;  /* 0x000000de02df7211 */ /* 0x000fe200078e08ff */
[----:B------:R-:W-:Y:S04]  /*3900*/  LDSM.16.MT88.4 R36, [R222+0xc000] ;  /* 0x00c00000de24783b */ /* 0x000fe80000004200 */
[----:B------:R-:W2:Y:S04]  /*3910*/  SHFL.BFLY PT, R5, R156, 0x2, 0x1f ;  /* 0x0c401f009c057f89 */ /* 0x000ea800000e0000 */
[----:B------:R-:W-:Y:S04]  /*3920*/  LDSM.16.MT88.4 R44, [R222+0xc800] ;  /* 0x00c80000de2c783b */ /* 0x000fe80000004200 */
[----:B------:R-:W-:Y:S04]  /*3930*/  LDSM.16.MT88.4 R80, [R224+0xe000] ;  /* 0x00e00000e050783b */ /* 0x000fe80000004200 */
[----:B------:R-:W-:Y:S01]  /*3940*/  LDSM.16.MT88.4 R112, [R223+0xe000] ;  /* 0x00e00000df70783b */ /* 0x000fe20000004200 */
[----:B--2---:R-:W-:-:S02]  /*3950*/  FMNMX.FTZ R156, R156, R5, !PT ;  /* 0x000000059c9c7209 */ /* 0x004fc40007810000 */
[----:B------:R-:W-:Y:S02]  /*3960*/  FMNMX.FTZ R5, R144, R3, !PT ;  /* 0x0000000390057209 */ /* 0x000fe40007810000 */
[----:B------:R-:W-:Y:S01]  /*3970*/  FMNMX.FTZ R3, R27, R86, !PT ;  /* 0x000000561b037209 */ /* 0x000fe20007810000 */
[----:B-1----:R-:W1:Y:S01]  /*3980*/  SHFL.BFLY PT, R6, R156, 0x1, 0x1f ;  /* 0x0c201f009c067f89 */ /* 0x002e6200000e0000 */
[----:B------:R-:W-:Y:S02]  /*3990*/  FMNMX.FTZ R5, R143, R5, !PT ;  /* 0x000000058f057209 */ /* 0x000fe40007810000 */
[----:B------:R-:W-:Y:S02]  /*39a0*/  FMNMX.FTZ R3, R85, R3, !PT ;  /* 0x0000000355037209 */ /* 0x000fe40007810000 */
[----:B------:R-:W-:Y:S02]  /*39b0*/  FMNMX.FTZ R155, R135, R5, !PT ;  /* 0x00000005879b7209 */ /* 0x000fe40007810000 */
[----:B------:R-:W-:-:S02]  /*39c0*/  FMNMX.FTZ R3, R84, R3, !PT ;  /* 0x0000000354037209 */ /* 0x000fc40007810000 */
[----:B------:R-:W-:Y:S02]  /*39d0*/  FMNMX.FTZ R155, R134, R155, !PT ;  /* 0x0000009b869b7209 */ /* 0x000fe40007810000 */
[----:B------:R-:W-:-:S03]  /*39e0*/  FMNMX.FTZ R3, R64, R3, !PT ;  /* 0x0000000340037209 */ /* 0x000fc60007810000 */
[----:B------:R-:W2:Y:S01]  /*39f0*/  SHFL.BFLY PT, R7, R155, 0x2, 0x1f ;  /* 0x0c401f009b077f89 */ /* 0x000ea200000e0000 */
[----:B------:R-:W-:-:S04]  /*3a00*/  FMNMX.FTZ R3, R65, R3, !PT ;  /* 0x0000000341037209 */ /* 0x000fc80007810000 */
[----:B------:R-:W-:-:S04]  /*3a10*/  FMNMX.FTZ R3, R48, R3, !PT ;  /* 0x0000000330037209 */ /* 0x000fc80007810000 */
[----:B------:R-:W-:Y:S02]  /*3a20*/  FMNMX.FTZ R5, R49, R3, !PT ;  /* 0x0000000331057209 */ /* 0x000fe40007810000 */
[----:B-1----:R-:W-:Y:S02]  /*3a30*/  FMNMX.FTZ R156, R156, R6, !PT ;  /* 0x000000069c9c7209 */ /* 0x002fe40007810000 */
[----:B------:R-:W-:Y:S02]  /*3a40*/  FMNMX.FTZ R5, R168, R5, !PT ;  /* 0x00000005a8057209 */ /* 0x000fe40007810000 */
[C---:B------:R-:W-:Y:S01]  /*3a50*/  FSETP.NEU.FTZ.AND P1, PT, R156.reuse, -INF , PT ;  /* 0xff8000009c00780b */ /* 0x040fe20003f3d000 */
[----:B------:R-:W-:Y:S01]  /*3a60*/  FMUL.FTZ R22, R156, c[0x0][0x23c] ;  /* 0x00008f009c167a20 */ /* 0x000fe20000410000 */
[----:B------:R-:W-:-:S04]  /*3a70*/  FMNMX.FTZ R5, R159, R5, !PT ;  /* 0x000000059f057209 */ /* 0x000fc80007810000 */
[----:B------:R-:W-:Y:S02]  /*3a80*/  FSEL R22, R22, RZ, P1 ;  /* 0x000000ff16167208 */ /* 0x000fe40000800000 */
[----:B------:R-:W-:Y:S02]  /*3a90*/  FMNMX.FTZ R5, R149, R5, !PT ;  /* 0x0000000595057209 */ /* 0x000fe40007810000 */
[----:B--2---:R-:W-:Y:S01]  /*3aa0*/  FMNMX.FTZ R155, R155, R7, !PT ;  /* 0x000000079b9b7209 */ /* 0x004fe20007810000 */
[--C-:B------:R-:W-:Y:S01]  /*3ab0*/  FFMA.FTZ R3, R16, c[0x0][0x23c], -R22.reuse ;  /* 0x00008f0010037a23 */ /* 0x100fe20000010816 */
[----:B------:R-:W-:Y:S01]  /*3ac0*/  FMNMX.FTZ R154, R148, R5, !PT ;  /* 0x00000005949a7209 */ /* 0x000fe20007810000 */
[--C-:B------:R-:W-:Y:S02]  /*3ad0*/  FFMA.FTZ R5, R56, c[0x0][0x23c], -R22.reuse ;  /* 0x00008f0038057a23 */ /* 0x100fe40000010816 */
[----:B------:R1:W-:Y:S01]  /*3ae0*/  MUFU.EX2 R252, R3 ;  /* 0x0000000300fc7308 */ /* 0x0003e20000000800 */
[----:B------:R-:W-:Y:S01]  /*3af0*/  FMNMX.FTZ R154, R146, R154, !PT ;  /* 0x0000009a929a7209 */ /* 0x000fe20007810000 */
[----:B------:R-:W2:Y:S01]  /*3b00*/  SHFL.BFLY PT, R7, R155, 0x1, 0x1f ;  /* 0x0c201f009b077f89 */ /* 0x000ea200000e0000 */
[----:B------:R-:W-:-:S02]  /*3b10*/  FFMA.FTZ R6, R17, c[0x0][0x23c], -R22 ;  /* 0x00008f0011067a23 */ /* 0x000fc40000010816 */
[----:B------:R-:W-:-:S03]  /*3b20*/  FMNMX.FTZ R154, R145, R154, !PT ;  /* 0x0000009a919a7209 */ /* 0x000fc60007810000 */
[----:B------:R3:W-:Y:S01]  /*3b30*/  MUFU.EX2 R26, R5 ;  /* 0x00000005001a7308 */ /* 0x0007e20000000800 */
[----:B------:R-:W-:-:S04]  /*3b40*/  FMNMX.FTZ R154, R138, R154, !PT ;  /* 0x0000009a8a9a7209 */ /* 0x000fc80007810000 */
[----:B------:R-:W-:Y:S02]  /*3b50*/  FMNMX.FTZ R154, R136, R154, !PT ;  /* 0x0000009a889a7209 */ /* 0x000fe40007810000 */
[----:B-1----:R-:W-:Y:S01]  /*3b60*/  FMNMX.FTZ R3, R28, R87, !PT ;  /* 0x000000571c037209 */ /* 0x002fe20007810000 */
[----:B------:R1:W4:Y:S03]  /*3b70*/  MUFU.EX2 R187, R6 ;  /* 0x0000000600bb7308 */ /* 0x0003260000000800 */
[----:B------:R-:W-:-:S04]  /*3b80*/  FMNMX.FTZ R3, R92, R3, !PT ;  /* 0x000000035c037209 */ /* 0x000fc80007810000 */
[----:B------:R-:W-:Y:S01]  /*3b90*/  FMNMX.FTZ R3, R68, R3, !PT ;  /* 0x0000000344037209 */ /* 0x000fe20007810000 */
[----:B---3--:R-:W-:Y:S01]  /*3ba0*/  FFMA.FTZ R5, R57, c[0x0][0x23c], -R22 ;  /* 0x00008f0039057a23 */ /* 0x008fe20000010816 */
[----:B--2---:R-:W-:Y:S02]  /*3bb0*/  FMNMX.FTZ R155, R155, R7, !PT ;  /* 0x000000079b9b7209 */ /* 0x004fe40007810000 */
[----:B------:R-:W-:Y:S01]  /*3bc0*/  FMNMX.FTZ R3, R69, R3, !PT ;  /* 0x0000000345037209 */ /* 0x000fe20007810000 */
[----:B------:R2:W-:Y:S01]  /*3bd0*/  MUFU.EX2 R212, R5 ;  /* 0x0000000500d47308 */ /* 0x0005e20000000800 */
[----:B------:R-:W-:Y:S02]  /*3be0*/  FSETP.NEU.FTZ.AND P1, PT, R155, -INF , PT ;  /* 0xff8000009b00780b */ /* 0x000fe40003f3d000 */
[----:B------:R-:W-:Y:S01]  /*3bf0*/  FMNMX.FTZ R3, R95, R3, !PT ;  /* 0x000000035f037209 */ /* 0x000fe20007810000 */
[----:B-1----:R-:W1:Y:S01]  /*3c00*/  SHFL.BFLY PT, R6, R154, 0x2, 0x1f ;  /* 0x0c401f009a067f89 */ /* 0x002e6200000e0000 */
[----:B----4-:R-:W-:-:S02]  /*3c10*/  F2FP.PACK_AB R16, R187, R252 ;  /* 0x000000fcbb10723e */ /* 0x010fc400000000ff */
[----:B------:R-:W-:-:S04]  /*3c20*/  FMNMX.FTZ R3, R94, R3, !PT ;  /* 0x000000035e037209 */ /* 0x000fc80007810000 */
[----:B--2---:R-:W-:Y:S01]  /*3c30*/  FMNMX.FTZ R5, R93, R3, !PT ;  /* 0x000000035d057209 */ /* 0x004fe20007810000 */
[----:B------:R-:W-:Y:S02]  /*3c40*/  FFMA.FTZ R3, R21, c[0x0][0x23c], -R22 ;  /* 0x00008f0015037a23 */ /* 0x000fe40000010816 */
[----:B------:R-:W-:Y:S01]  /*3c50*/  FMUL.FTZ R21, R155, c[0x0][0x23c] ;  /* 0x00008f009b157a20 */ /* 0x000fe20000410000 */
[----:B------:R-:W-:Y:S01]  /*3c60*/  FMNMX.FTZ R5, R173, R5, !PT ;  /* 0x00000005ad057209 */ /* 0x000fe20007810000 */
[----:B------:R2:W3:Y:S03]  /*3c70*/  MUFU.EX2 R8, R3 ;  /* 0x0000000300087308 */ /* 0x0004e60000000800 */
[----:B------:R-:W-:Y:S02]  /*3c80*/  FMNMX.FTZ R5, R172, R5, !PT ;  /* 0x00000005ac057209 */ /* 0x000fe40007810000 */
[----:B------:R-:W-:-:S02]  /*3c90*/  FSEL R21, R21, RZ, P1 ;  /* 0x000000ff15157208 */ /* 0x000fc40000800000 */
[----:B------:R-:W-:Y:S02]  /*3ca0*/  FMNMX.FTZ R5, R158, R5, !PT ;  /* 0x000000059e057209 */ /* 0x000fe40007810000 */
[----:B-1----:R-:W-:Y:S02]  /*3cb0*/  FMNMX.FTZ R154, R154, R6, !PT ;  /* 0x000000069a9a7209 */ /* 0x002fe40007810000 */
[----:B------:R-:W-:-:S03]  /*3cc0*/  FMNMX.FTZ R5, R157, R5, !PT ;  /* 0x000000059d057209 */ /* 0x000fc60007810000 */
[----:B------:R-:W1:Y:S01]  /*3cd0*/  SHFL.BFLY PT, R6, R154, 0x1, 0x1f ;  /* 0x0c201f009a067f89 */ /* 0x000e6200000e0000 */
[----:B------:R-:W-:Y:S01]  /*3ce0*/  FMNMX.FTZ R5, R151, R5, !PT ;  /* 0x0000000597057209 */ /* 0x000fe20007810000 */
[----:B--2---:R-:W-:Y:S02]  /*3cf0*/  FFMA.FTZ R3, R55, c[0x0][0x23c], -R22 ;  /* 0x00008f0037037a23 */ /* 0x004fe40000010816 */
[----:B---3--:R-:W-:Y:S01]  /*3d00*/  IMAD.MOV.U32 R2, RZ, RZ, R8 ;  /* 0x000000ffff027224 */ /* 0x008fe200078e0008 */
[----:B------:R-:W-:Y:S01]  /*3d10*/  FMNMX.FTZ R5, R142, R5, !PT ;  /* 0x000000058e057209 */ /* 0x000fe20007810000 */
[----:B------:R2:W3:Y:S02]  /*3d20*/  MUFU.EX2 R216, R3 ;  /* 0x0000000300d87308 */ /* 0x0004e40000000800 */
[----:B--2---:R-:W-:Y:S01]  /*3d30*/  FFMA.FTZ R3, R20, c[0x0][0x23c], -R22 ;  /* 0x00008f0014037a23 */ /* 0x004fe20000010816 */
[----:B---3--:R-:W-:Y:S02]  /*3d40*/  F2FP.PACK_AB R8, R216, R2 ;  /* 0x00000002d808723e */ /* 0x008fe400000000ff */
[----:B-1----:R-:W-:-:S03]  /*3d50*/  FMNMX.FTZ R154, R154, R6, !PT ;  /* 0x000000069a9a7209 */ /* 0x002fc60007810000 */
[----:B------:R1:W-:Y:S01]  /*3d60*/  MUFU.EX2 R218, R3 ;  /* 0x0000000300da7308 */ /* 0x0003e20000000800 */
[C---:B------:R-:W-:Y:S01]  /*3d70*/  FSETP.NEU.FTZ.AND P1, PT, R154.reuse, -INF , PT ;  /* 0xff8000009a00780b */ /* 0x040fe20003f3d000 */
[----:B------:R-:W-:-:S05]  /*3d80*/  FMUL.FTZ R20, R154, c[0x0][0x23c] ;  /* 0x00008f009a147a20 */ /* 0x000fca0000410000 */
[----:B------:R-:W-:Y:S01]  /*3d90*/  FSEL R20, R20, RZ, P1 ;  /* 0x000000ff14147208 */ /* 0x000fe20000800000 */
[----:B-1----:R-:W-:Y:S02]  /*3da0*/  FFMA.FTZ R3, R53, c[0x0][0x23c], -R22 ;  /* 0x00008f0035037a23 */ /* 0x002fe40000010816 */
[----:B------:R-:W-:Y:S02]  /*3db0*/  LDSM.16.MT88.4 R52, [R221+0xc000] ;  /* 0x00c00000dd34783b */ /* 0x000fe40000004200 */
[----:B------:R1:W2:Y:S02]  /*3dc0*/  MUFU.EX2 R200, R3 ;  /* 0x0000000300c87308 */ /* 0x0002a40000000800 */
[----:B-1----:R-:W-:Y:S01]  /*3dd0*/  FMNMX.FTZ R3, R139, R5, !PT ;  /* 0x000000058b037209 */ /* 0x002fe20007810000 */
[----:B------:R-:W-:Y:S01]  /*3de0*/  FFMA.FTZ R5, R18, c[0x0][0x23c], -R21 ;  /* 0x00008f0012057a23 */ /* 0x000fe20000010815 */
[----:B------:R-:W-:Y:S02]  /*3df0*/  F2FP.PACK_AB R18, R212, R26 ;  /* 0x0000001ad412723e */ /* 0x000fe400000000ff */
[----:B------:R-:W-:-:S02]  /*3e00*/  FMNMX.FTZ R3, R137, R3, !PT ;  /* 0x0000000389037209 */ /* 0x000fc40007810000 */
[----:B------:R1:W-:Y:S01]  /*3e10*/  MUFU.EX2 R186, R5 ;  /* 0x0000000500ba7308 */ /* 0x0003e20000000800 */
[----:B--2---:R-:W-:Y:S02]  /*3e20*/  F2FP.PACK_AB R10, R200, R218 ;  /* 0x000000dac80a723e */ /* 0x004fe400000000ff */
[----:B------:R-:W2:Y:S01]  /*3e30*/  SHFL.BFLY PT, R7, R3, 0x2, 0x1f ;  /* 0x0c401f0003077f89 */ /* 0x000ea200000e0000 */
[----:B-1----:R-:W-:-:S04]  /*3e40*/  FFMA.FTZ R5, R19, c[0x0][0x23c], -R21 ;  /* 0x00008f0013057a23 */ /* 0x002fc80000010815 */
[----:B------:R1:W3:Y:S01]  /*3e50*/  MUFU.EX2 R185, R5 ;  /* 0x0000000500b97308 */ /* 0x0002e20000000800 */
[----:B--2---:R-:W-:-:S05]  /*3e60*/  FMNMX.FTZ R3, R3, R7, !PT ;  /* 0x0000000703037209 */ /* 0x004fca0007810000 */
[----:B------:R-:W2:Y:S01]  /*3e70*/  SHFL.BFLY PT, R6, R3, 0x1, 0x1f ;  /* 0x0c201f0003067f89 */ /* 0x000ea200000e0000 */
[----:B-1----:R-:W-:Y:S01]  /*3e80*/  FFMA.FTZ R5, R67, c[0x0][0x23c], -R21 ;  /* 0x00008f0043057a23 */ /* 0x002fe20000010815 */
[----:B---3--:R-:W-:-:S03]  /*3e90*/  F2FP.PACK_AB R17, R185, R186 ;  /* 0x000000bab911723e */ /* 0x008fc600000000ff */
[----:B------:R1:W-:Y:S02]  /*3ea0*/  MUFU.EX2 R25, R5 ;  /* 0x0000000500197308 */ /* 0x0003e40000000800 */
[----:B-1----:R-:W-:Y:S01]  /*3eb0*/  FFMA.FTZ R5, R66, c[0x0][0x23c], -R21 ;  /* 0x00008f0042057a23 */ /* 0x002fe20000010815 */
[----:B--2---:R-:W-:Y:S01]  /*3ec0*/  FMNMX.FTZ R3, R3, R6, !PT ;  /* 0x0000000603037209 */ /* 0x004fe20007810000 */
[----:B------:R-:W-:-:S04]  /*3ed0*/  FFMA.FTZ R6, R64, c[0x0][0x23c], -R20 ;  /* 0x00008f0040067a23 */ /* 0x000fc80000010814 */
[----:B------:R1:W2:Y:S01]  /*3ee0*/  MUFU.EX2 R203, R5 ;  /* 0x0000000500cb7308 */ /* 0x0002a20000000800 */
[----:B------:R-:W-:-:S07]  /*3ef0*/  FSETP.NEU.FTZ.AND P1, PT, R3, -INF , PT ;  /* 0xff8000000300780b */ /* 0x000fce0003f3d000 */
[----:B------:R-:W-:Y:S01]  /*3f00*/  MUFU.EX2 R213, R6 ;  /* 0x0000000600d57308 */ /* 0x000fe20000000800 */
[----:B-1----:R-:W-:Y:S01]  /*3f10*/  FFMA.FTZ R5, R63, c[0x0][0x23c], -R21 ;  /* 0x00008f003f057a23 */ /* 0x002fe20000010815 */
[----:B--2---:R-:W-:-:S06]  /*3f20*/  F2FP.PACK_AB R19, R203, R25 ;  /* 0x00000019cb13723e */ /* 0x004fcc00000000ff */
[----:B------:R1:W-:Y:S01]  /*3f30*/  MUFU.EX2 R188, R5 ;  /* 0x0000000500bc7308 */ /* 0x0003e20000000800 */
[C---:B------:R-:W-:Y:S08]  /*3f40*/  HMMA.16816.F32 R72, R16.reuse, R52, RZ ;  /* 0x000000341048723c */ /* 0x040ff000000018ff */
[----:B------:R-:W-:Y:S01]  /*3f50*/  HMMA.16816.F32 R100, R16, R80, RZ ;  /* 0x000000501064723c */ /* 0x000fe200000018ff */
[----:B-1----:R-:W-:-:S02]  /*3f60*/  FFMA.FTZ R5, R62, c[0x0][0x23c], -R21 ;  /* 0x00008f003e057a23 */ /* 0x002fc40000010815 */
[----:B------:R-:W1:Y:S02]  /*3f70*/  LDSM.16.MT88.4 R60, [R223+0xc000] ;  /* 0x00c00000df3c783b */ /* 0x000e640000004200 */
[----:B------:R2:W-:Y:S02]  /*3f80*/  MUFU.EX2 R219, R5 ;  /* 0x0000000500db7308 */ /* 0x0005e40000000800 */
[----:B--2---:R-:W-:-:S06]  /*3f90*/  FFMA.FTZ R5, R59, c[0x0][0x23c], -R21 ;  /* 0x00008f003b057a23 */ /* 0x004fcc0000010815 */
[----:B------:R2:W-:Y:S02]  /*3fa0*/  MUFU.EX2 R215, R5 ;  /* 0x0000000500d77308 */ /* 0x0005e40000000800 */
[----:B--2---:R-:W-:Y:S02]  /*3fb0*/  FFMA.FTZ R5, R58, c[0x0][0x23c], -R21 ;  /* 0x00008f003a057a23 */ /* 0x004fe40000010815 */
[C---:B------:R-:W-:Y:S04]  /*3fc0*/  HMMA.16816.F32 R56, R16.reuse, R36, RZ ;  /* 0x000000241038723c */ /* 0x040fe800000018ff */
[----:B------:R2:W-:Y:S04]  /*3fd0*/  MUFU.EX2 R9, R5 ;  /* 0x0000000500097308 */ /* 0x0005e80000000800 */
[----:B-1----:R-:W-:Y:S01]  /*3fe0*/  HMMA.16816.F32 R128, R16, R60, RZ ;  /* 0x0000003c1080723c */ /* 0x002fe200000018ff */
[----:B--2---:R-:W-:-:S04]  /*3ff0*/  FFMA.FTZ R5, R27, c[0x0][0x23c], -R20 ;  /* 0x00008f001b057a23 */ /* 0x004fc80000010814 */
        /* <DEDUP_REMOVED lines=8> */
[----:B-1----:R-:W-:Y:S01]  /*4080*/  FMUL.FTZ R5, R3, c[0x0][0x23c] ;  /* 0x00008f0003057a20 */ /* 0x002fe20000410000 */
[----:B--2---:R-:W-:-:S04]  /*4090*/  F2FP.PACK_AB R14, R202, R24 ;  /* 0x00000018ca0e723e */ /* 0x004fc800000000ff */
[----:B------:R-:W-:Y:S01]  /*40a0*/  FSEL R0, R5, RZ, P1 ;  /* 0x000000ff05007208 */ /* 0x000fe20000800000 */
[----:B------:R-:W-:Y:S02]  /*40b0*/  FFMA.FTZ R5, R65, c[0x0][0x23c], -R20 ;  /* 0x00008f0041057a23 */ /* 0x000fe40000010814 */
[----:B------:R-:W1:Y:S02]  /*40c0*/  LDSM.16.MT88.4 R64, [R221+0xe000] ;  /* 0x00e00000dd40783b */ /* 0x000e640000004200 */
[----:B------:R2:W-:Y:S01]  /*40d0*/  MUFU.EX2 R27, R5 ;  /* 0x00000005001b7308 */ /* 0x0005e20000000800 */
[----:B------:R-:W-:-:S07]  /*40e0*/  FFMA.FTZ R4, R92, c[0x0][0x23c], -R0 ;  /* 0x00008f005c047a23 */ /* 0x000fce0000010800 */
[----:B------:R3:W-:Y:S01]  /*40f0*/  MUFU.EX2 R23, R4 ;  /* 0x0000000400177308 */ /* 0x0007e20000000800 */
[--C-:B--2---:R-:W-:Y:S02]  /*4100*/  FFMA.FTZ R5, R28, c[0x0][0x23c], -R0.reuse ;  /* 0x00008f001c057a23 */ /* 0x104fe40000010800 */
[----:B------:R-:W2:Y:S05]  /*4110*/  LDSM.16.MT88.4 R28, [R224+0xc000] ;  /* 0x00c00000e01c783b */ /* 0x000eaa0000004200 */
[----:B------:R4:W-:Y:S01]  /*4120*/  MUFU.EX2 R96, R5 ;  /* 0x0000000500607308 */ /* 0x0009e20000000800 */
[----:B---3--:R-:W-:-:S07]  /*4130*/  FFMA.FTZ R4, R68, c[0x0][0x23c], -R0 ;  /* 0x00008f0044047a23 */ /* 0x008fce0000010800 */
[----:B------:R3:W3:Y:S01]  /*4140*/  MUFU.EX2 R214, R4 ;  /* 0x0000000400d67308 */ /* 0x0006e20000000800 */
[----:B----4-:R-:W-:Y:S02]  /*4150*/  FFMA.FTZ R5, R87, c[0x0][0x23c], -R0 ;  /* 0x00008f0057057a23 */ /* 0x010fe40000010800 */
[----:B------:R-:W4:Y:S01]  /*4160*/  LDSM.16.MT88.4 R84, [R222+0xe000] ;  /* 0x00e00000de54783b */ /* 0x000f220000004200 */
[----:B-1----:R-:W-:Y:S04]  /*4170*/  HMMA.16816.F32 R120, R16, R64, RZ ;  /* 0x000000401078723c */ /* 0x002fe800000018ff */
[----:B------:R-:W1:Y:S01]  /*4180*/  MUFU.EX2 R201, R5 ;  /* 0x0000000500c97308 */ /* 0x000e620000000800 */
[----:B---3--:R-:W-:Y:S01]  /*4190*/  FFMA.FTZ R4, R48, c[0x0][0x23c], -R20 ;  /* 0x00008f0030047a23 */ /* 0x008fe20000010814 */
[----:B------:R-:W-:-:S06]  /*41a0*/  F2FP.PACK_AB R15, R214, R23 ;  /* 0x00000017d60f723e */ /* 0x000fcc00000000ff */
[----:B------:R3:W-:Y:S01]  /*41b0*/  MUFU.EX2 R241, R4 ;  /* 0x0000000400f17308 */ /* 0x0007e20000000800 */
[----:B-1----:R-:W-:Y:S01]  /*41c0*/  F2FP.PACK_AB R13, R201, R96 ;  /* 0x00000060c90d723e */ /* 0x002fe200000000ff */
[----:B--2---:R-:W-:Y:S01]  /*41d0*/  HMMA.16816.F32 R32, R16, R28, RZ ;  /* 0x0000001c1020723c */ /* 0x004fe200000018ff */
[----:B---3--:R-:W-:Y:S02]  /*41e0*/  FFMA.FTZ R4, R49, c[0x0][0x23c], -R20 ;  /* 0x00008f0031047a23 */ /* 0x008fe40000010814 */
[----:B------:R-:W1:Y:S05]  /*41f0*/  LDSM.16.MT88.4 R48, [R221+0xc800] ;  /* 0x00c80000dd30783b */ /* 0x000e6a0000004200 */
[C---:B------:R-:W-:Y:S01]  /*4200*/  HMMA.16816.F32 R40, R12.reuse, R36, RZ ;  /* 0x000000240c28723c */ /* 0x040fe200000018ff */
[----:B------:R2:W3:Y:S07]  /*4210*/  MUFU.EX2 R240, R4 ;  /* 0x0000000400f07308 */ /* 0x0004ee0000000800 */
[C---:B------:R-:W-:Y:S08]  /*4220*/  HMMA.16816.F32 R88, R12.reuse, R28, RZ ;  /* 0x0000001c0c58723c */ /* 0x040ff000000018ff */
[----:B------:R-:W-:Y:S01]  /*4230*/  HMMA.16816.F32 R124, R12, R60, RZ ;  /* 0x0000003c0c7c723c */ /* 0x000fe200000018ff */
[----:B--2---:R-:W-:Y:S01]  /*4240*/  FFMA.FTZ R4, R69, c[0x0][0x23c], -R0 ;  /* 0x00008f0045047a23 */ /* 0x004fe20000010800 */
[----:B---3--:R-:W-:-:S03]  /*4250*/  F2FP.PACK_AB R6, R240, R241 ;  /* 0x000000f1f006723e */ /* 0x008fc600000000ff */
[----:B------:R2:W-:Y:S02]  /*4260*/  MUFU.EX2 R217, R4 ;  /* 0x0000000400d97308 */ /* 0x0005e40000000800 */
[----:B------:R-:W-:Y:S01]  /*4270*/  IMAD.MOV.U32 R61, RZ, RZ, R213 ;  /* 0x000000ffff3d7224 */ /* 0x000fe200078e00d5 */
[----:B------:R-:W-:Y:S01]  /*4280*/  HMMA.16816.F32 R68, R12, R52, RZ ;  /* 0x000000340c44723c */ /* 0x000fe200000018ff */
[----:B------:R-:W-:-:S06]  /*4290*/  MOV R60, R212 ;  /* 0x000000d4003c7202 */ /* 0x000fcc0000000f00 */
[----:B------:R-:W-:Y:S01]  /*42a0*/  IMAD.MOV.U32 R53, RZ, RZ, R9 ;  /* 0x000000ffff357224 */ /* 0x000fe200078e0009 */
[----:B------:R-:W-:Y:S01]  /*42b0*/  F2FP.PACK_AB R9, R219, R188 ;  /* 0x000000bcdb09723e */ /* 0x000fe200000000ff */
[----:B------:R-:W-:Y:S03]  /*42c0*/  HMMA.16816.F32 R116, R12, R64, RZ ;  /* 0x000000400c74723c */ /* 0x000fe600000018ff */
[----:B------:R-:W-:Y:S01]  /*42d0*/  F2FP.PACK_AB R11, R53, R215 ;  /* 0x000000d7350b723e */ /* 0x000fe200000000ff */
[----:B--2---:R-:W-:-:S03]  /*42e0*/  FFMA.FTZ R4, R95, c[0x0][0x23c], -R0 ;  /* 0x00008f005f047a23 */ /* 0x004fc60000010800 */
[----:B------:R-:W-:Y:S01]  /*42f0*/  IMAD.MOV.U32 R65, RZ, RZ, R203 ;  /* 0x000000ffff417224 */ /* 0x000fe200078e00cb */
[----:B------:R2:W3:Y:S01]  /*4300*/  MUFU.EX2 R242, R4 ;  /* 0x0000000400f27308 */ /* 0x0004e20000000800 */
[----:B----4-:R-:W-:Y:S01]  /*4310*/  HMMA.16816.F32 R108, R16, R84, RZ ;  /* 0x00000054106c723c */ /* 0x010fe200000018ff */
[----:B------:R-:W-:-:S07]  /*4320*/  MOV R64, R202 ;  /* 0x000000ca00407202 */ /* 0x000fce0000000f00 */
[----:B------:R-:W-:Y:S01]  /*4330*/  HMMA.16816.F32 R196, R8, R76, R32 ;  /* 0x0000004c08c4723c */ /* 0x000fe20000001820 */
[----:B------:R-:W4:Y:S01]  /*4340*/  LDSM.16.MT88.4 R32, [R221+0xe800] ;  /* 0x00e80000dd20783b */ /* 0x000f220000004200 */
[----:B--2---:R-:W-:Y:S01]  /*4350*/  FFMA.FTZ R4, R94, c[0x0][0x23c], -R0 ;  /* 0x00008f005e047a23 */ /* 0x004fe20000010800 */
[----:B---3--:R-:W-:-:S05]  /*4360*/  F2FP.PACK_AB R5, R242, R217 ;  /* 0x000000d9f205723e */ /* 0x008fca00000000ff */
[----:B-1----:R-:W-:Y:S01]  /*4370*/  HMMA.16816.F32 R164, R8, R48, R72 ;  /* 0x0000003008a4723c */ /* 0x002fe20000001848 */
[----:B------:R-:W1:Y:S01]  /*4380*/  LDSM.16.MT88.4 R72, [R224+0xe800] ;  /* 0x00e80000e048783b */ /* 0x000e620000004200 */
[----:B------:R2:W-:Y:S06]  /*4390*/  MUFU.EX2 R52, R4 ;  /* 0x0000000400347308 */ /* 0x0005ec0000000800 */
[----:B------:R-:W-:Y:S07]  /*43a0*/  HMMA.16816.F32 R104, R12, R84, RZ ;  /* 0x000000540c68723c */ /* 0x000fee00000018ff */
[----:B------:R-:W-:Y:S01]  /*43b0*/  MOV R84, R96 ;  /* 0x0000006000547202 */ /* 0x000fe20000000f00 */
[----:B------:R-:W-:Y:S01]  /*43c0*/  HMMA.16816.F32 R180, R8, R44, R56 ;  /* 0x0000002c08b4723c */ /* 0x000fe20000001838 */
[----:B------:R-:W3:Y:S01]  /*43d0*/  LDSM.16.MT88.4 R56, [R222+0xe800] ;  /* 0x00e80000de38783b */ /* 0x000ee20000004200 */
[----:B--2---:R-:W-:-:S02]  /*43e0*/  FFMA.FTZ R4, R93, c[0x0][0x23c], -R0 ;  /* 0x00008f005d047a23 */ /* 0x004fc40000010800 */
[----:B------:R-:W-:Y:S02]  /*43f0*/  IMAD.MOV.U32 R85, RZ, RZ, R201 ;  /* 0x000000ffff557224 */ /* 0x000fe400078e00c9 */
[----:B------:R2:W2:Y:S02]  /*4400*/  MUFU.EX2 R36, R4 ;  /* 0x0000000400247308 */ /* 0x0004a40000000800 */
[----:B------:R-:W-:Y:S07]  /*4410*/  HMMA.16816.F32 R96, R12, R80, RZ ;  /* 0x000000500c60723c */ /* 0x000fee00000018ff */
[----:B------:R-:W-:Y:S01]  /*4420*/  MOV R81, R218 ;  /* 0x000000da00517202 */ /* 0x000fe20000000f00 */
[----:B------:R-:W-:Y:S01]  /*4430*/  HMMA.16816.F32 R92, R16, R112, RZ ;  /* 0x00000070105c723c */ /* 0x000fe200000018ff */
[----:B------:R-:W-:Y:S01]  /*4440*/  IMAD.MOV.U32 R80, RZ, RZ, R217 ;  /* 0x000000ffff507224 */ /* 0x000fe200078e00d9 */
[----:B--2---:R-:W-:-:S02]  /*4450*/  F2FP.PACK_AB R4, R27, R213 ;  /* 0x000000d51b04723e */ /* 0x004fc400000000ff */
[----:B------:R-:W-:-:S04]  /*4460*/  F2FP.PACK_AB R7, R36, R52 ;  /* 0x000000342407723e */ /* 0x000fc800000000ff */
[----:B----4-:R-:W-:Y:S08]  /*4470*/  HMMA.16816.F32 R204, R8, R32, R120 ;  /* 0x0000002008cc723c */ /* 0x010ff00000001878 */
[C---:B------:R-:W-:Y:S01]  /*4480*/  HMMA.16816.F32 R176, R4.reuse, R44, R40 ;  /* 0x0000002c04b0723c */ /* 0x040fe20000001828 */
[----:B------:R-:W2:Y:S06]  /*4490*/  LDSM.16.MT88.4 R40, [R223+0xc800] ;  /* 0x00c80000df28783b */ /* 0x000eac0000004200 */
[----:B------:R-:W-:Y:S01]  /*44a0*/  IMAD.MOV.U32 R45, RZ, RZ, R241 ;  /* 0x000000ffff2d7224 */ /* 0x000fe200078e00f1 */
[----:B------:R-:W-:Y:S01]  /*44b0*/  HMMA.16816.F32 R160, R4, R48, R68 ;  /* 0x0000003004a0723c */ /* 0x000fe20000001844 */
[----:B------:R-:W4:Y:S01]  /*44c0*/  LDSM.16.MT88.4 R68, [R223+0xe800] ;  /* 0x00e80000df44783b */ /* 0x000f220000004200 */
[----:B------:R-:W-:-:S05]  /*44d0*/  MOV R44, R52 ;  /* 0x00000034002c7202 */ /* 0x000fca0000000f00 */
[----:B------:R-:W-:Y:S01]  /*44e0*/  MOV R49, R200 ;  /* 0x000000c800317202 */ /* 0x000fe20000000f00 */
[----:B------:R-:W-:Y:S08]  /*44f0*/  HMMA.16816.F32 R192, R4, R76, R88 ;  /* 0x0000004c04c0723c */ /* 0x000ff00000001858 */
[----:B------:R-:W-:Y:S07]  /*4500*/  HMMA.16816.F32 R88, R12, R112, RZ ;  /* 0x000000700c58723c */ /* 0x000fee00000018ff */
[----:B------:R-:W-:Y:S01]  /*4510*/  MOV R113, R216 ;  /* 0x000000d800717202 */ /* 0x000fe20000000f00 */
[----:B-1----:R-:W-:Y:S01]  /*4520*/  HMMA.16816.F32 R248, R8, R72, R100 ;  /* 0x0000004808f8723c */ /* 0x002fe20000001864 */
[----:B------:R-:W-:-:S07]  /*4530*/  IMAD.MOV.U32 R112, RZ, RZ, R215 ;  /* 0x000000ffff707224 */ /* 0x000fce00078e00d7 */
[----:B---3--:R-:W-:Y:S08]  /*4540*/  HMMA.16816.F32 R200, R4, R56, R104 ;  /* 0x0000003804c8723c */ /* 0x008ff00000001868 */
[-C--:B--2---:R-:W-:Y:S08]  /*4550*/  HMMA.16816.F32 R208, R8, R40.reuse, R128 ;  /* 0x0000002808d0723c */ /* 0x084ff00000001880 */
[C---:B------:R-:W-:Y:S07]  /*4560*/  HMMA.16816.F32 R128, R4.reuse, R40, R124 ;  /* 0x000000280480723c */ /* 0x040fee000000187c */
[----:B------:R-:W-:Y:S01]  /*4570*/  IMAD.MOV.U32 R40, RZ, RZ, R188 ;  /* 0x000000ffff287224 */ /* 0x000fe200078e00bc */
[----:B------:R-:W-:Y:S01]  /*4580*/  MOV R41, R214 ;  /* 0x000000d600297202 */ /* 0x000fe20000000f00 */
[C---:B------:R-:W-:Y:S07]  /*4590*/  HMMA.16816.F32 R188, R4.reuse, R32, R116 ;  /* 0x0000002004bc723c */ /* 0x040fee0000001874 */
[----:B------:R-:W-:Y:S01]  /*45a0*/  IMAD.MOV.U32 R32, RZ, RZ, R219 ;  /* 0x000000ffff207224 */ /* 0x000fe200078e00db */
[----:B------:R-:W-:Y:S01]  /*45b0*/  MOV R33, R242 ;  /* 0x000000f200217202 */ /* 0x000fe20000000f00 */
[----:B------:R-:W-:Y:S07]  /*45c0*/  HMMA.16816.F32 R216, R4, R72, R96 ;  /* 0x0000004804d8723c */ /* 0x000fee0000001860 */
[----:B------:R-:W-:Y:S01]  /*45d0*/  MOV R72, R240 ;  /* 0x000000f000487202 */ /* 0x000fe20000000f00 */
[----:B------:R-:W-:Y:S01]  /*45e0*/  HMMA.16816.F32 R212, R8, R56, R108 ;  /* 0x0000003808d4723c */ /* 0x000fe2000000186c */
[----:B------:R-:W-:-:S07]  /*45f0*/  IMAD.MOV.U32 R73, RZ, RZ, R36 ;  /* 0x000000ffff497224 */ /* 0x000fce00078e0024 */
[----:B----4-:R-:W-:Y:S08]  /*4600*/  HMMA.16816.F32 R240, R4, R68, R88 ;  /* 0x0000004404f0723c */ /* 0x010ff00000001858 */
[----:B------:R-:W-:Y:S08]  /*4610*/  HMMA.16816.F32 R88, R12, R86, RZ ;  /* 0x000000560c58723c */ /* 0x000ff000000018ff */
[----:B------:R-:W-:Y:S07]  /*4620*/  HMMA.16816.F32 R244, R8, R68, R92 ;  /* 0x0000004408f4723c */ /* 0x000fee000000185c */
[----:B------:R-:W-:Y:S01]  /*4630*/  IMAD.MOV.U32 R69, RZ, RZ, R53 ;  /* 0x000000ffff457224 */ /* 0x000fe200078e0035 */
[----:B------:R-:W-:Y:S08]  /*4640*/  HMMA.16816.F32 R108, R12, R54, RZ ;  /* 0x000000360c6c723c */ /* 0x000ff000000018ff */
[----:B------:R-:W-:Y:S08]  /*4650*/  HMMA.16816.F32 R116, R4, R58, R88 ;  /* 0x0000003a0474723c */ /* 0x000ff00000001858 */
[C---:B------:R-:W-:Y:S08]  /*4660*/  HMMA.16816.F32 R104, R12.reuse, R38, RZ ;  /* 0x000000260c68723c */ /* 0x040ff000000018ff */
[C---:B------:R-:W-:Y:S08]  /*4670*/  HMMA.16816.F32 R100, R12.reuse, R30, RZ ;  /* 0x0000001e0c64723c */ /* 0x040ff000000018ff */
[C---:B------:R-:W-:Y:S08]  /*4680*/  HMMA.16816.F32 R96, R12.reuse, R62, RZ ;  /* 0x0000003e0c60723c */ /* 0x040ff000000018ff */
[C---:B------:R-:W-:Y:S08]  /*4690*/  HMMA.16816.F32 R92, R12.reuse, R66, RZ ;  /* 0x000000420c5c723c */ /* 0x040ff000000018ff */
[C---:B------:R-:W-:Y:S08]  /*46a0*/  HMMA.16816.F32 R88, R12.reuse, R82, RZ ;  /* 0x000000520c58723c */ /* 0x040ff000000018ff */
[----:B------:R-:W-:Y:S08]  /*46b0*/  HMMA.16816.F32 R12, R12, R114, RZ ;  /* 0x000000720c0c723c */ /* 0x000ff000000018ff */
[C---:B------:R-:W-:Y:S08]  /*46c0*/  HMMA.16816.F32 R108, R4.reuse, R50, R108 ;  /* 0x00000032046c723c */ /* 0x040ff0000000186c */
[C---:B------:R-:W-:Y:S08]  /*46d0*/  HMMA.16816.F32 R104, R4.reuse, R46, R104 ;  /* 0x0000002e0468723c */ /* 0x040ff00000001868 */
[C---:B------:R-:W-:Y:S08]  /*46e0*/  HMMA.16816.F32 R100, R4.reuse, R78, R100 ;  /* 0x0000004e0464723c */ /* 0x040ff00000001864 */
[C---:B------:R-:W-:Y:S08]  /*46f0*/  HMMA.16816.F32 R96, R4.reuse, R42, R96 ;  /* 0x0000002a0460723c */ /* 0x040ff00000001860 */
[C---:B------:R-:W-:Y:S08]  /*4700*/  HMMA.16816.F32 R92, R4.reuse, R34, R92 ;  /* 0x00000022045c723c */ /* 0x040ff0000000185c */
[C---:B------:R-:W-:Y:S08]  /*4710*/  HMMA.16816.F32 R120, R4.reuse, R74, R88 ;  /* 0x0000004a0478723c */ /* 0x040ff00000001858 */
[----:B------:R-:W-:Y:S01]  /*4720*/  HMMA.16816.F32 R124, R4, R70, R12 ;  /* 0x00000046047c723c */ /* 0x000fe2000000180c */
[----:B------:R-:W1:Y:S07]  /*4730*/  LDSM.16.MT88.4 R12, [R221+0xd000] ;  /* 0x00d00000dd0c783b */ /* 0x000e6e0000004200 */
[C---:B------:R-:W-:Y:S08]  /*4740*/  HMMA.16816.F32 R52, R16.reuse, R54, RZ ;  /* 0x000000361034723c */ /* 0x040ff000000018ff */
[C---:B------:R-:W-:Y:S07]  /*4750*/  HMMA.16816.F32 R4, R16.reuse, R62, RZ ;  /* 0x0000003e1004723c */ /* 0x040fee00000018ff */
[----:B------:R-:W-:Y:S01]  /*4760*/  MOV R62, R49 ;  /* 0x00000031003e7202 */ /* 0x000fe20000000f00 */
[----:B------:R-:W-:Y:S08]  /*4770*/  HMMA.16816.F32 R36, R16, R38, RZ ;  /* 0x000000261024723c */ /* 0x000ff000000018ff */
[C---:B------:R-:W-:Y:S08]  /*4780*/  HMMA.16816.F32 R52, R8.reuse, R50, R52 ;  /* 0x000000320834723c */ /* 0x040ff00000001834 */
[----:B------:R-:W-:Y:S07]  /*4790*/  HMMA.16816.F32 R48, R8, R42, R4 ;  /* 0x0000002a0830723c */ /* 0x000fee0000001804 */
[----:B------:R-:W-:Y:S01]  /*47a0*/  IMAD.MOV.U32 R43, RZ, RZ, R44 ;  /* 0x000000ffff2b7224 */ /* 0x000fe200078e002c */
[----:B------:R-:W-:Y:S01]  /*47b0*/  HMMA.16816.F32 R4, R16, R66, RZ ;  /* 0x000000421004723c */ /* 0x000fe200000018ff */
[----:B------:R-:W-:-:S07]  /*47c0*/  MOV R42, R45 ;  /* 0x0000002d002a7202 */ /* 0x000fce0000000f00 */
[----:B------:R-:W-:Y:S07]  /*47d0*/  HMMA.16816.F32 R88, R8, R46, R36 ;  /* 0x0000002e0858723c */ /* 0x000fee0000001824 */
[----:B------:R-:W-:Y:S01]  /*47e0*/  MOV R38, R32 ;  /* 0x0000002000267202 */ /* 0x000fe20000000f00 */
[----:B------:R-:W-:Y:S01]  /*47f0*/  HMMA.16816.F32 R28, R16, R30, RZ ;  /* 0x0000001e101c723c */ /* 0x000fe200000018ff */
[----:B------:R-:W-:Y:S01]  /*4800*/  MOV R32, R40 ;  /* 0x0000002800207202 */ /* 0x000fe20000000f00 */
[----:B------:R-:W-:-:S02]  /*4810*/  IMAD.MOV.U32 R40, RZ, RZ, R2 ;  /* 0x000000ffff287224 */ /* 0x000fc400078e0002 */
[--C-:B------:R-:W-:Y:S02]  /*4820*/  FFMA.FTZ R2, R170, c[0x0][0x23c], -R22.reuse ;  /* 0x00008f00aa027a23 */ /* 0x100fe40000010816 */
[----:B------:R-:W-:Y:S02]  /*4830*/  IMAD.MOV.U32 R39, RZ, RZ, R33 ;  /* 0x000000ffff277224 */ /* 0x000fe400078e0021 */
[----:B------:R-:W-:Y:S01]  /*4840*/  HMMA.16816.F32 R44, R8, R34, R4 ;  /* 0x00000022082c723c */ /* 0x000fe20000001804 */
[----:B------:R2:W-:Y:S01]  /*4850*/  MUFU.EX2 R66, R2 ;  /* 0x0000000200427308 */ /* 0x0005e20000000800 */
[----:B------:R-:W-:Y:S02]  /*4860*/  IMAD.MOV.U32 R37, RZ, RZ, R27 ;  /* 0x000000ffff257224 */ /* 0x000fe400078e001b */
[--C-:B------:R-:W-:Y:S02]  /*4870*/  FFMA.FTZ R36, R141, c[0x0][0x23c], -R22.reuse ;  /* 0x00008f008d247a23 */ /* 0x100fe40000010816 */
[----:B------:R-:W-:-:S02]  /*4880*/  FFMA.FTZ R33, R132, c[0x0][0x23c], -R22 ;  /* 0x00008f0084217a23 */ /* 0x000fc40000010816 */
[----:B------:R-:W-:Y:S01]  /*4890*/  HMMA.16816.F32 R4, R16, R86, RZ ;  /* 0x000000561004723c */ /* 0x000fe200000018ff */
[--C-:B------:R-:W-:Y:S01]  /*48a0*/  FFMA.FTZ R35, R140, c[0x0][0x23c], -R22.reuse ;  /* 0x00008f008c237a23 */ /* 0x100fe20000010816 */
[----:B------:R-:W-:Y:S01]  /*48b0*/  MUFU.EX2 R36, R36 ;  /* 0x0000002400247308 */ /* 0x000fe20000000800 */
[----:B------:R-:W-:Y:S02]  /*48c0*/  FFMA.FTZ R34, R133, c[0x0][0x23c], -R22 ;  /* 0x00008f0085227a23 */ /* 0x000fe40000010816 */
[----:B------:R-:W-:Y:S02]  /*48d0*/  FFMA.FTZ R27, R146, c[0x0][0x23c], -R20 ;  /* 0x00008f00921b7a23 */ /* 0x000fe40000010814 */
[----:B------:R-:W-:Y:S01]  /*48e0*/  MOV R86, R72 ;  /* 0x0000004800567202 */ /* 0x000fe20000000f00 */
[----:B------:R-:W-:Y:S01]  /*48f0*/  IMAD.MOV.U32 R87, RZ, RZ, R73 ;  /* 0x000000ffff577224 */ /* 0x000fe200078e0049 */
[----:B------:R-:W-:Y:S01]  /*4900*/  HMMA.16816.F32 R76, R8, R78, R28 ;  /* 0x0000004e084c723c */ /* 0x000fe2000000181c */
[----:B--2---:R-:W-:Y:S01]  /*4910*/  FFMA.FTZ R2, R169, c[0x0][0x23c], -R22 ;  /* 0x00008f00a9027a23 */ /* 0x004fe20000010816 */
[----:B------:R-:W-:Y:S05]  /*4920*/  MUFU.EX2 R35, R35 ;  /* 0x0000002300237308 */ /* 0x000fea0000000800 */
[----:B------:R-:W-:-:S02]  /*4930*/  FFMA.FTZ R31, R144, c[0x0][0x23c], -R21 ;  /* 0x00008f00901f7a23 */ /* 0x000fc40000010815 */
[--C-:B------:R-:W-:Y:S01]  /*4940*/  FFMA.FTZ R30, R143, c[0x0][0x23c], -R21.reuse ;  /* 0x00008f008f1e7a23 */ /* 0x100fe20000010815 */
[----:B------:R-:W-:Y:S01]  /*4950*/  MUFU.EX2 R34, R34 ;  /* 0x0000002200227308 */ /* 0x000fe20000000800 */
[----:B------:R-:W-:-:S04]  /*4960*/  FFMA.FTZ R29, R135, c[0x0][0x23c], -R21 ;  /* 0x00008f00871d7a23 */ /* 0x000fc80000010815 */
[----:B------:R-:W-:Y:S03]  /*4970*/  HMMA.16816.F32 R56, R8, R58, R4 ;  /* 0x0000003a0838723c */ /* 0x000fe60000001804 */
[----:B------:R-:W-:Y:S05]  /*4980*/  MUFU.EX2 R33, R33 ;  /* 0x0000002100217308 */ /* 0x000fea0000000800 */
[C---:B------:R-:W-:Y:S03]  /*4990*/  HMMA.16816.F32 R4, R16.reuse, R82, RZ ;  /* 0x000000521004723c */ /* 0x040fe600000018ff */
[----:B------:R-:W-:Y:S04]  /*49a0*/  MUFU.EX2 R31, R31 ;  /* 0x0000001f001f7308 */ /* 0x000fe80000000800 */
[----:B------:R-:W-:Y:S01]  /*49b0*/  IMAD.MOV.U32 R83, RZ, RZ, R69 ;  /* 0x000000ffff537224 */ /* 0x000fe200078e0045 */
[----:B------:R-:W-:Y:S03]  /*49c0*/  HMMA.16816.F32 R16, R16, R114, RZ ;  /* 0x000000721010723c */ /* 0x000fe600000018ff */
[----:B------:R-:W-:Y:S08]  /*49d0*/  MUFU.EX2 R30, R30 ;  /* 0x0000001e001e7308 */ /* 0x000ff00000000800 */
[----:B------:R-:W-:Y:S05]  /*49e0*/  MUFU.EX2 R29, R29 ;  /* 0x0000001d001d7308 */ /* 0x000fea0000000800 */
[C---:B------:R-:W-:Y:S03]  /*49f0*/  HMMA.16816.F32 R72, R8.reuse, R74, R4 ;  /* 0x0000004a0848723c */ /* 0x040fe60000001804 */
[----:B------:R-:W-:Y:S04]  /*4a00*/  MUFU.EX2 R27, R27 ;  /* 0x0000001b001b7308 */ /* 0x000fe80000000800 */
[----:B------:R-:W-:Y:S01]  /*4a10*/  IMAD.MOV.U32 R5, RZ, RZ, R42 ;  /* 0x000000ffff057224 */ /* 0x000fe200078e002a */
[----:B------:R-:W-:Y:S01]  /*4a20*/  HMMA.16816.F32 R68, R8, R70, R16 ;  /* 0x000000460844723c */ /* 0x000fe20000001810 */
[----:B------:R-:W-:Y:S01]  /*4a30*/  MOV R6, R43 ;  /* 0x0000002b00067202 */ /* 0x000fe20000000f00 */
[----:B------:R-:W-:Y:S01]  /*4a40*/  IMAD.MOV.U32 R42, RZ, RZ, R37 ;  /* 0x000000ffff2a7224 */ /* 0x000fe200078e0025 */
[----:B------:R2:W3:Y:S01]  /*4a50*/  MUFU.EX2 R19, R2 ;  /* 0x0000000200137308 */ /* 0x0004e20000000800 */
[----:B------:R-:W-:Y:S01]  /*4a60*/  MOV R43, R38 ;  /* 0x00000026002b7202 */ /* 0x000fe20000000f00 */
[----:B------:R-:W-:-:S02]  /*4a70*/  FFMA.FTZ R37, R142, c[0x0][0x23c], -R0 ;  /* 0x00008f008e257a23 */ /* 0x000fc40000010800 */
[----:B------:R-:W-:Y:S02]  /*4a80*/  FFMA.FTZ R38, R139, c[0x0][0x23c], -R0 ;  /* 0x00008f008b267a23 */ /* 0x000fe40000010800 */
[----:B------:R-:W-:Y:S02]  /*4a90*/  IMAD.MOV.U32 R139, RZ, RZ, R87 ;  /* 0x000000ffff8b7224 */ /* 0x000fe400078e0057 */
[----:B--2---:R-:W-:Y:S01]  /*4aa0*/  FFMA.FTZ R2, R152, c[0x0][0x23c], -R22 ;  /* 0x00008f0098027a23 */ /* 0x004fe20000010816 */
[----:B---3--:R-:W-:-:S03]  /*4ab0*/  F2FP.PACK_AB R8, R19, R66 ;  /* 0x000000421308723e */ /* 0x008fc600000000ff */
[----:B------:R2:W-:Y:S02]  /*4ac0*/  MUFU.EX2 R82, R2 ;  /* 0x0000000200527308 */ /* 0x0005e40000000800 */
[----:B--2---:R-:W-:Y:S02]  /*4ad0*/  FFMA.FTZ R2, R150, c[0x0][0x23c], -R22 ;  /* 0x00008f0096027a23 */ /* 0x004fe40000010816 */
[----:B------:R-:W-:-:S04]  /*4ae0*/  FFMA.FTZ R22, R145, c[0x0][0x23c], -R20 ;  /* 0x00008f0091167a23 */ /* 0x000fc80000010814 */
[----:B------:R2:W-:Y:S08]  /*4af0*/  MUFU.EX2 R4, R2 ;  /* 0x0000000200047308 */ /* 0x0005f00000000800 */
[----:B------:R-:W-:Y:S01]  /*4b00*/  MUFU.EX2 R22, R22 ;  /* 0x0000001600167308 */ /* 0x000fe20000000800 */
[----:B--2---:R-:W-:Y:S01]  /*4b10*/  FFMA.FTZ R2, R174, c[0x0][0x23c], -R21 ;  /* 0x00008f00ae027a23 */ /* 0x004fe20000010815 */
[----:B------:R-:W-:-:S06]  /*4b20*/  MOV R174, R5 ;  /* 0x0000000500ae7202 */ /* 0x000fcc0000000f00 */
[----:B------:R2:W-:Y:S02]  /*4b30*/  MUFU.EX2 R16, R2 ;  /* 0x0000000200107308 */ /* 0x0005e40000000800 */
[----:B--2---:R-:W-:-:S06]  /*4b40*/  FFMA.FTZ R2, R171, c[0x0][0x23c], -R21 ;  /* 0x00008f00ab027a23 */ /* 0x004fcc0000010815 */
[----:B------:R2:W3:Y:S02]  /*4b50*/  MUFU.EX2 R114, R2 ;  /* 0x0000000200727308 */ /* 0x0004e40000000800 */
[----:B--2---:R-:W-:Y:S01]  /*4b60*/  FFMA.FTZ R2, R153, c[0x0][0x23c], -R21 ;  /* 0x00008f0099027a23 */ /* 0x004fe20000010815 */
[----:B---3--:R-:W-:-:S05]  /*4b70*/  F2FP.PACK_AB R9, R114, R16 ;  /* 0x000000107209723e */ /* 0x008fca00000000ff */
[----:B------:R2:W-:Y:S02]  /*4b80*/  MUFU.EX2 R67, R2 ;  /* 0x0000000200437308 */ /* 0x0005e40000000800 */
[----:B--2---:R-:W-:Y:S01]  /*4b90*/  FFMA.FTZ R2, R147, c[0x0][0x23c], -R21 ;  /* 0x00008f0093027a23 */ /* 0x004fe20000010815 */
[----:B------:R-:W-:Y:S01]  /*4ba0*/  MOV R147, R113 ;  /* 0x0000007100937202 */ /* 0x000fe20000000f00 */
[----:B------:R-:W-:-:S04]  /*4bb0*/  IMAD.MOV.U32 R113, RZ, RZ, R64 ;  /* 0x000000ffff717224 */ /* 0x000fc800078e0040 */
[----:B------:R2:W-:Y:S02]  /*4bc0*/  MUFU.EX2 R63, R2 ;  /* 0x00000002003f7308 */ /* 0x0005e40000000800 */
[----:B--2---:R-:W-:-:S06]  /*4bd0*/  FFMA.FTZ R2, R168, c[0x0][0x23c], -R20 ;  /* 0x00008f00a8027a23 */ /* 0x004fcc0000010814 */
[----:B------:R2:W-:Y:S02]  /*4be0*/  MUFU.EX2 R17, R2 ;  /* 0x0000000200117308 */ /* 0x0005e40000000800 */
[----:B--2---:R-:W-:-:S06]  /*4bf0*/  FFMA.FTZ R2, R159, c[0x0][0x23c], -R20 ;  /* 0x00008f009f027a23 */ /* 0x004fcc0000010814 */
[----:B------:R2:W-:Y:S02]  /*4c00*/  MUFU.EX2 R115, R2 ;  /* 0x0000000200737308 */ /* 0x0005e40000000800 */
[----:B--2---:R-:W-:Y:S02]  /*4c10*/  FFMA.FTZ R2, R149, c[0x0][0x23c], -R20 ;  /* 0x00008f0095027a23 */ /* 0x004fe40000010814 */
[----:B------:R-:W-:Y:S01]  /*4c20*/  IMAD.MOV.U32 R149, RZ, RZ, R112 ;  /* 0x000000ffff957224 */ /* 0x000fe200078e0070 */
[----:B------:R-:W-:-:S03]  /*4c30*/  MOV R112, R65 ;  /* 0x0000004100707202 */ /* 0x000fc60000000f00 */
[----:B------:R2:W3:Y:S02]  /*4c40*/  MUFU.EX2 R28, R2 ;  /* 0x00000002001c7308 */ /* 0x0004e40000000800 */
[----:B--2---:R-:W-:Y:S01]  /*4c50*/  FFMA.FTZ R2, R148, c[0x0][0x23c], -R20 ;  /* 0x00008f0094027a23 */ /* 0x004fe20000010814 */
[----:B---3--:R-:W-:Y:S01]  /*4c60*/  MOV R144, R28 ;  /* 0x0000001c00907202 */ /* 0x008fe20000000f00 */
[----:B------:R-:W-:-:S04]  /*4c70*/  FFMA.FTZ R28, R134, c[0x0][0x23c], -R21 ;  /* 0x00008f00861c7a23 */ /* 0x000fc80000010815 */
[----:B------:R2:W3:Y:S01]  /*4c80*/  MUFU.EX2 R7, R2 ;  /* 0x0000000200077308 */ /* 0x0004e20000000800 */
[----:B------:R-:W-:Y:S02]  /*4c90*/  FFMA.FTZ R21, R138, c[0x0][0x23c], -R20 ;  /* 0x00008f008a157a23 */ /* 0x000fe40000010814 */
[----:B------:R-:W-:Y:S02]  /*4ca0*/  IMAD.MOV.U32 R138, RZ, RZ, R83 ;  /* 0x000000ffff8a7224 */ /* 0x000fe400078e0053 */
[----:B------:R-:W-:Y:S02]  /*4cb0*/  IMAD.MOV.U32 R83, RZ, RZ, R42 ;  /* 0x000000ffff537224 */ /* 0x000fe400078e002a */
[----:B------:R-:W-:Y:S01]  /*4cc0*/  FFMA.FTZ R20, R136, c[0x0][0x23c], -R20 ;  /* 0x00008f0088147a23 */ /* 0x000fe20000010814 */
[----:B------:R-:W-:Y:S01]  /*4cd0*/  MUFU.EX2 R28, R28 ;  /* 0x0000001c001c7308 */ /* 0x000fe20000000800 */
[----:B------:R-:W-:Y:S01]  /*4ce0*/  FADD.FTZ R136, R186, R185 ;  /* 0x000000b9ba887221 */ /* 0x000fe20000010000 */
[----:B------:R-:W-:Y:S01]  /*4cf0*/  MOV R132, R83 ;  /* 0x0000005300847202 */ /* 0x000fe20000000f00 */
[----:B--2---:R-:W-:-:S05]  /*4d00*/  FFMA.FTZ R2, R173, c[0x0][0x23c], -R0 ;  /* 0x00008f00ad027a23 */ /* 0x004fca0000010800 */
[----:B------:R-:W-:Y:S01]  /*4d10*/  MUFU.EX2 R21, R21 ;  /* 0x0000001500157308 */ /* 0x000fe20000000800 */
[----:B------:R-:W-:-:S07]  /*4d20*/  IMAD.MOV.U32 R173, RZ, RZ, R6 ;  /* 0x000000ffffad7224 */ /* 0x000fce00078e0006 */
[----:B------:R2:W-:Y:S08]  /*4d30*/  MUFU.EX2 R18, R2 ;  /* 0x0000000200127308 */ /* 0x0005f00000000800 */
[----:B------:R-:W-:Y:S01]  /*4d40*/  MUFU.EX2 R20, R20 ;  /* 0x0000001400147308 */ /* 0x000fe20000000800 */
[----:B--2---:R-:W-:-:S07]  /*4d50*/  FFMA.FTZ R2, R172, c[0x0][0x23c], -R0 ;  /* 0x00008f00ac027a23 */ /* 0x004fce0000010800 */
[----:B------:R2:W4:Y:S02]  /*4d60*/  MUFU.EX2 R159, R2 ;  /* 0x00000002009f7308 */ /* 0x0005240000000800 */
[----:B--2---:R-:W-:Y:S01]  /*4d70*/  FFMA.FTZ R2, R158, c[0x0][0x23c], -R0 ;  /* 0x00008f009e027a23 */ /* 0x004fe20000010800 */
[----:B---3--:R-:W-:Y:S01]  /*4d80*/  MOV R158, R7 ;  /* 0x00000007009e7202 */ /* 0x008fe20000000f00 */
[----:B------:R-:W-:Y:S01]  /*4d90*/  IMAD.MOV.U32 R7, RZ, RZ, R62 ;  /* 0x000000ffff077224 */ /* 0x000fe200078e003e */
[----:B----4-:R-:W-:-:S03]  /*4da0*/  F2FP.PACK_AB R5, R159, R18 ;  /* 0x000000129f05723e */ /* 0x010fc600000000ff */
[----:B------:R2:W-:Y:S01]  /*4db0*/  MUFU.EX2 R153, R2 ;  /* 0x0000000200997308 */ /* 0x0005e20000000800 */
[----:B------:R-:W-:Y:S01]  /*4dc0*/  IMAD.MOV.U32 R62, RZ, RZ, R39 ;  /* 0x000000ffff3e7224 */ /* 0x000fe200078e0027 */
[----:B------:R-:W-:Y:S01]  /*4dd0*/  F2FP.PACK_AB R6, R158, R144 ;  /* 0x000000909e06723e */ /* 0x000fe200000000ff */
[----:B------:R-:W-:Y:S01]  /*4de0*/  FFMA.FTZ R39, R137, c[0x0][0x23c], -R0 ;  /* 0x00008f0089277a23 */ /* 0x000fe20000010800 */
[----:B------:R-:W-:Y:S01]  /*4df0*/  MOV R172, R7 ;  /* 0x0000000700ac7202 */ /* 0x000fe20000000f00 */
[----:B------:R-:W-:Y:S01]  /*4e00*/  FADD.FTZ R137, R184, R175 ;  /* 0x000000afb8897221 */ /* 0x000fe20000010000 */
[----:B------:R-:W-:Y:S01]  /*4e10*/  MOV R175, R66 ;  /* 0x0000004200af7202 */ /* 0x000fe20000000f00 */
[----:B------:R-:W-:Y:S02]  /*4e20*/  IMAD.MOV.U32 R87, RZ, RZ, R62 ;  /* 0x000000ffff577224 */ /* 0x000fe400078e003e */
[----:B------:R-:W-:-:S03]  /*4e30*/  IMAD.MOV.U32 R62, RZ, RZ, R40 ;  /* 0x000000ffff3e7224 */ /* 0x000fc600078e0028 */
[----:B------:R-:W-:Y:S01]  /*4e40*/  MOV R150, R87 ;  /* 0x0000005700967202 */ /* 0x000fe20000000f00 */
[----:B------:R-:W-:Y:S02]  /*4e50*/  IMAD.MOV.U32 R141, RZ, RZ, R62 ;  /* 0x000000ffff8d7224 */ /* 0x000fe400078e003e */
[--C-:B--2---:R-:W-:Y:S01]  /*4e60*/  FFMA.FTZ R2, R157, c[0x0][0x23c], -R0.reuse ;  /* 0x00008f009d027a23 */ /* 0x104fe20000010800 */
[----:B------:R-:W-:Y:S02]  /*4e70*/  MOV R157, R63 ;  /* 0x0000003f009d7202 */ /* 0x000fe40000000f00 */
[----:B------:R-:W-:Y:S01]  /*4e80*/  MOV R63, R32 ;  /* 0x00000020003f7202 */ /* 0x000fe20000000f00 */
[----:B------:R-:W2:Y:S01]  /*4e90*/  MUFU.EX2 R152, R2 ;  /* 0x0000000200987308 */ /* 0x000ea20000000800 */
[----:B------:R-:W-:Y:S01]  /*4ea0*/  FFMA.FTZ R32, R151, c[0x0][0x23c], -R0 ;  /* 0x00008f0097207a23 */ /* 0x000fe20000010800 */
[----:B------:R-:W-:Y:S01]  /*4eb0*/  F2FP.PACK_AB R11, R157, R67 ;  /* 0x000000439d0b723e */ /* 0x000fe200000000ff */
[----:B------:R-:W-:Y:S01]  /*4ec0*/  FADD.FTZ R0, R252, R187 ;  /* 0x000000bbfc007221 */ /* 0x000fe20000010000 */
[----:B------:R-:W-:Y:S01]  /*4ed0*/  MOV R151, R86 ;  /* 0x0000005600977202 */ /* 0x000fe20000000f00 */
[----:B------:R-:W-:Y:S01]  /*4ee0*/  IMAD.MOV.U32 R252, RZ, RZ, R4 ;  /* 0x000000fffffc7224 */ /* 0x000fe200078e0004 */
[----:B------:R-:W-:Y:S01]  /*4ef0*/  F2FP.PACK_AB R4, R115, R17 ;  /* 0x000000117304723e */ /* 0x000fe200000000ff */
[----:B------:R-:W-:Y:S01]  /*4f00*/  FADD.FTZ R0, R26, R0 ;  /* 0x000000001a007221 */ /* 0x000fe20000010000 */
[----:B------:R-:W-:-:S02]  /*4f10*/  MOV R66, R63 ;  /* 0x0000003f00427202 */ /* 0x000fc40000000f00 */
[----:B--2---:R-:W-:-:S03]  /*4f20*/  F2FP.PACK_AB R7, R152, R153 ;  /* 0x000000999807723e */ /* 0x004fc600000000ff */
[----:B------:R-:W-:Y:S01]  /*4f30*/  IMAD.MOV.U32 R140, RZ, RZ, R66 ;  /* 0x000000ffff8c7224 */ /* 0x000fe200078e0042 */
[----:B------:R-:W-:Y:S01]  /*4f40*/  F2FP.PACK_AB R10, R252, R82 ;  /* 0x00000052fc0a723e */ /* 0x000fe200000000ff */
[----:B------:R-:W-:Y:S01]  /*4f50*/  MUFU.EX2 R32, R32 ;  /* 0x0000002000207308 */ /* 0x000fe20000000800 */
[----:B------:R-:W-:Y:S01]  /*4f60*/  MOV R86, R43 ;  /* 0x0000002b00567202 */ /* 0x000fe20000000f00 */
[----:B------:R2:W5:Y:S01]  /*4f70*/  LDL.LU R26, [R1+0xe0] ;  /* 0x0000e000011a7983 */ /* 0x0005620000300800 */
[----:B------:R-:W-:Y:S01]  /*4f80*/  MOV R63, R41 ;  /* 0x00000029003f7202 */ /* 0x000fe20000000f00 */
[----:B-1----:R-:W-:Y:S02]  /*4f90*/  HMMA.16816.F32 R160, R4, R12, R160 ;  /* 0x0000000c04a0723c */ /* 0x002fe400000018a0 */
[----:B------:R-:W-:Y:S01]  /*4fa0*/  IMAD.MOV.U32 R133, RZ, RZ, R86 ;  /* 0x000000ffff857224 */ /* 0x000fe200078e0056 */
[----:B------:R-:W-:-:S05]  /*4fb0*/  MOV R148, R63 ;  /* 0x0000003f00947202 */ /* 0x000fca0000000f00 */
[----:B------:R-:W-:Y:S08]  /*4fc0*/  HMMA.16816.F32 R164, R8, R12, R164 ;  /* 0x0000000c08a4723c */ /* 0x000ff000000018a4 */
[-C--:B------:R-:W-:Y:S08]  /*4fd0*/  HMMA.16816.F32 R168, R4, R14.reuse, R108 ;  /* 0x0000000e04a8723c */ /* 0x080ff0000000186c */
[C---:B------:R-:W-:Y:S01]  /*4fe0*/  HMMA.16816.F32 R40, R8.reuse, R14, R52 ;  /* 0x0000000e0828723c */ /* 0x040fe20000001834 */
[----:B------:R-:W1:Y:S07]  /*4ff0*/  LDSM.16.MT88.4 R12, [R222+0xd000] ;  /* 0x00d00000de0c783b */ /* 0x000e6e0000004200 */
[-C--:B-1----:R-:W-:Y:S08]  /*5000*/  HMMA.16816.F32 R180, R8, R12.reuse, R180 ;  /* 0x0000000c08b4723c */ /* 0x082ff000000018b4 */
[C---:B------:R-:W-:Y:S08]  /*5010*/  HMMA.16816.F32 R176, R4.reuse, R12, R176 ;  /* 0x0000000c04b0723c */ /* 0x040ff000000018b0 */
[-C--:B------:R-:W-:Y:S07]  /*5020*/  HMMA.16816.F32 R184, R4, R14.reuse, R104 ;  /* 0x0000000e04b8723c */ /* 0x080fee0000001868 */
[----:B------:R-:W-:Y:S01]  /*5030*/  IMAD.MOV.U32 R107, RZ, RZ, R16 ;  /* 0x000000ffff6b7224 */ /* 0x000fe200078e0010 */
[----:B------:R-:W-:Y:S01]  /*5040*/  HMMA.16816.F32 R52, R8, R14, R88 ;  /* 0x0000000e0834723c */ /* 0x000fe20000001858 */
[----:B------:R-:W1:Y:S01]  /*5050*/  LDSM.16.MT88.4 R12, [R224+0xd000] ;  /* 0x00d00000e00c783b */ /* 0x000e620000004200 */
        /* <DEDUP_REMOVED lines=12> */
[----:B------:R-:W-:-:S03]  /*5120*/  MOV R19, R85 ;  /* 0x0000005500137202 */ /* 0x000fc60000000f00 */
        /* <DEDUP_REMOVED lines=13> */
[----:B------:R-:W-:Y:S01]  /*5200*/  IMAD.MOV.U32 R191, RZ, RZ, R144 ;  /* 0x000000ffffbf7224 */ /* 0x000fe200078e0090 */
[----:B------:R-:W-:Y:S01]  /*5210*/  HMMA.16816.F32 R100, R4, R14, R92 ;  /* 0x0000000e0464723c */ /* 0x000fe2000000185c */
[----:B------:R-:W-:Y:S01]  /*5220*/  MOV R190, R132 ;  /* 0x0000008400be7202 */ /* 0x000fe20000000f00 */
[----:B------:R-:W-:Y:S01]  /*5230*/  IMAD.MOV.U32 R189, RZ, RZ, R133 ;  /* 0x000000ffffbd7224 */ /* 0x000fe200078e0085 */
[----:B------:R-:W-:-:S04]  /*5240*/  MOV R188, R140 ;  /* 0x0000008c00bc7202 */ /* 0x000fc80000000f00 */
[----:B------:R-:W-:Y:S01]  /*5250*/  MOV R94, R148 ;  /* 0x00000094005e7202 */ /* 0x000fe20000000f00 */
[C---:B------:R-:W-:Y:S01]  /*5260*/  HMMA.16816.F32 R48, R8.reuse, R14, R44 ;  /* 0x0000000e0830723c */ /* 0x040fe2000000182c */
[----:B------:R-:W1:Y:S01]  /*5270*/  LDSM.16.MT88.4 R12, [R222+0xf000] ;  /* 0x00f00000de0c783b */ /* 0x000e620000004200 */
[----:B------:R-:W-:Y:S01]  /*5280*/  IMAD.MOV.U32 R148, RZ, RZ, R149 ;  /* 0x000000ffff947224 */ /* 0x000fe200078e0095 */
[----:B------:R-:W-:Y:S01]  /*5290*/  MOV R149, R17 ;  /* 0x0000001100957202 */ /* 0x000fe20000000f00 */
[----:B------:R-:W-:Y:S01]  /*52a0*/  IMAD.MOV.U32 R92, RZ, RZ, R16 ;  /* 0x000000ffff5c7224 */ /* 0x000fe200078e0010 */
[----:B------:R-:W-:Y:S01]  /*52b0*/  MOV R93, R147 ;  /* 0x00000093005d7202 */ /* 0x000fe20000000f00 */
[----:B------:R-:W-:Y:S02]  /*52c0*/  IMAD.MOV.U32 R95, RZ, RZ, R141 ;  /* 0x000000ffff5f7224 */ /* 0x000fe400078e008d */
[----:B-1----:R-:W-:Y:S07]  /*52d0*/  HMMA.16816.F32 R108, R8, R12, R212 ;  /* 0x0000000c086c723c */ /* 0x002fee00000018d4 */
[----:B------:R-:W-:Y:S01]  /*52e0*/  MOV R212, R114 ;  /* 0x0000007200d47202 */ /* 0x000fe20000000f00 */
[----:B------:R-:W-:Y:S01]  /*52f0*/  IMAD.MOV.U32 R214, RZ, RZ, R112 ;  /* 0x000000ffffd67224 */ /* 0x000fe200078e0070 */
[----:B------:R-:W-:Y:S01]  /*5300*/  MOV R213, R115 ;  /* 0x0000007300d57202 */ /* 0x000fe20000000f00 */
[----:B------:R-:W-:Y:S01]  /*5310*/  HMMA.16816.F32 R116, R4, R14, R116 ;  /* 0x0000000e0474723c */ /* 0x000fe20000001874 */
[----:B------:R-:W-:-:S07]  /*5320*/  MOV R215, R113 ;  /* 0x0000007100d77202 */ /* 0x000fce0000000f00 */
[----:B------:R-:W-:Y:S07]  /*5330*/  HMMA.16816.F32 R112, R4, R12, R200 ;  /* 0x0000000c0470723c */ /* 0x000fee00000018c8 */
[----:B------:R-:W-:Y:S01]  /*5340*/  MOV R203, R19 ;  /* 0x0000001300cb7202 */ /* 0x000fe20000000f00 */
[----:B------:R-:W-:Y:S01]  /*5350*/  HMMA.16816.F32 R56, R8, R14, R56 ;  /* 0x0000000e0838723c */ /* 0x000fe20000001838 */
[----:B------:R-:W1:Y:S01]  /*5360*/  LDSM.16.MT88.4 R16, [R224+0xf000] ;  /* 0x00f00000e010783b */ /* 0x000e620000004200 */
[----:B------:R-:W-:Y:S01]  /*5370*/  MOV R201, R214 ;  /* 0x000000d600c97202 */ /* 0x000fe20000000f00 */
[----:B------:R-:W-:-:S02]  /*5380*/  IMAD.MOV.U32 R200, RZ, RZ, R212 ;  /* 0x000000ffffc87224 */ /* 0x000fc400078e00d4 */
[----:B------:R-:W3:Y:S01]  /*5390*/  LDSM.16.MT88.4 R12, [R223+0xf000] ;  /* 0x00f00000df0c783b */ /* 0x000ee20000004200 */
[----:B------:R-:W-:Y:S01]  /*53a0*/  FADD.FTZ R2, R2, R203 ;  /* 0x000000cb02027221 */ /* 0x000fe20000010000 */
[----:B------:R-:W-:Y:S01]  /*53b0*/  MOV R202, R213 ;  /* 0x000000d500ca7202 */ /* 0x000fe20000000f00 */
[----:B------:R-:W-:Y:S01]  /*53c0*/  IMAD.MOV.U32 R203, RZ, RZ, R215 ;  /* 0x000000ffffcb7224 */ /* 0x000fe200078e00d7 */
[----:B------:R-:W-:Y:S01]  /*53d0*/  MOV R212, R92 ;  /* 0x0000005c00d47202 */ /* 0x000fe20000000f00 */
[----:B------:R-:W-:Y:S01]  /*53e0*/  IMAD.MOV.U32 R214, RZ, RZ, R94 ;  /* 0x000000ffffd67224 */ /* 0x000fe200078e005e */
[----:B------:R-:W-:Y:S01]  /*53f0*/  MOV R213, R93 ;  /* 0x0000005d00d57202 */ /* 0x000fe20000000f00 */
[----:B------:R-:W-:Y:S01]  /*5400*/  IMAD.MOV.U32 R93, RZ, RZ, R189 ;  /* 0x000000ffff5d7224 */ /* 0x000fe200078e00bd */
[----:B------:R-:W-:Y:S02]  /*5410*/  MOV R215, R95 ;  /* 0x0000005f00d77202 */ /* 0x000fe40000000f00 */
[----:B------:R-:W-:-:S02]  /*5420*/  MOV R92, R188 ;  /* 0x000000bc005c7202 */ /* 0x000fc40000000f00 */
[----:B------:R-:W-:Y:S01]  /*5430*/  MOV R95, R191 ;  /* 0x000000bf005f7202 */ /* 0x000fe20000000f00 */
[----:B------:R-:W-:Y:S01]  /*5440*/  IMAD.MOV.U32 R191, RZ, RZ, R91 ;  /* 0x000000ffffbf7224 */ /* 0x000fe200078e005b */
[----:B------:R-:W-:Y:S01]  /*5450*/  MOV R94, R190 ;  /* 0x000000be005e7202 */ /* 0x000fe20000000f00 */
[----:B------:R-:W-:Y:S01]  /*5460*/  IMAD.MOV.U32 R188, RZ, RZ, R88 ;  /* 0x000000ffffbc7224 */ /* 0x000fe200078e0058 */
[----:B------:R-:W-:Y:S01]  /*5470*/  MOV R189, R89 ;  /* 0x0000005900bd7202 */ /* 0x000fe20000000f00 */
[----:B------:R-:W-:Y:S01]  /*5480*/  FADD.FTZ R0, R200, R0 ;  /* 0x00000000c8007221 */ /* 0x000fe20000010000 */
[----:B------:R-:W-:Y:S01]  /*5490*/  MOV R190, R90 ;  /* 0x0000005a00be7202 */ /* 0x000fe20000000f00 */
[----:B------:R-:W-:Y:S01]  /*54a0*/  IMAD.MOV.U32 R90, RZ, RZ, R106 ;  /* 0x000000ffff5a7224 */ /* 0x000fe200078e006a */
[----:B------:R-:W-:Y:S01]  /*54b0*/  MOV R89, R105 ;  /* 0x0000006900597202 */ /* 0x000fe20000000f00 */
[----:B------:R-:W-:Y:S01]  /*54c0*/  IMAD.MOV.U32 R105, RZ, RZ, R139 ;  /* 0x000000ffff697224 */ /* 0x000fe200078e008b */
[----:B------:R-:W-:Y:S01]  /*54d0*/  MOV R91, R107 ;  /* 0x0000006b005b7202 */ /* 0x000fe20000000f00 */
[----:B------:R-:W-:Y:S01]  /*54e0*/  IMAD.MOV.U32 R139, RZ, RZ, R172 ;  /* 0x000000ffff8b7224 */ /* 0x000fe200078e00ac */
[----:B------:R-:W-:-:S02]  /*54f0*/  MOV R88, R104 ;  /* 0x0000006800587202 */ /* 0x000fc40000000f00 */
[----:B------:R-:W-:Y:S02]  /*5500*/  MOV R107, R138 ;  /* 0x0000008a006b7202 */ /* 0x000fe40000000f00 */
[----:B------:R-:W-:Y:S01]  /*5510*/  MOV R104, R175 ;  /* 0x000000af00687202 */ /* 0x000fe20000000f00 */
[C---:B-1----:R-:W-:Y:S08]  /*5520*/  HMMA.16816.F32 R128, R4.reuse, R16, R216 ;  /* 0x000000100480723c */ /* 0x042ff000000018d8 */
[C---:B------:R-:W-:Y:S08]  /*5530*/  HMMA.16816.F32 R132, R4.reuse, R18, R120 ;  /* 0x000000120484723c */ /* 0x040ff00000001878 */
[C---:B---3--:R-:W-:Y:S08]  /*5540*/  HMMA.16816.F32 R144, R4.reuse, R12, R240 ;  /* 0x0000000c0490723c */ /* 0x048ff000000018f0 */
[----:B------:R-:W-:Y:S01]  /*5550*/  HMMA.16816.F32 R44, R4, R14, R124 ;  /* 0x0000000e042c723c */ /* 0x000fe2000000187c */
[----:B------:R-:W-:-:S02]  /*5560*/  MOV R106, R151 ;  /* 0x00000097006a7202 */ /* 0x000fc40000000f00 */
[----:B------:R-:W-:Y:S01]  /*5570*/  MOV R138, R174 ;  /* 0x000000ae008a7202 */ /* 0x000fe20000000f00 */
[----:B------:R-:W-:Y:S01]  /*5580*/  FADD.FTZ R0, R215, R0 ;  /* 0x00000000d7007221 */ /* 0x000fe20000010000 */
[----:B------:R-:W-:Y:S01]  /*5590*/  MOV R218, R88 ;  /* 0x0000005800da7202 */ /* 0x000fe20000000f00 */
[----:B------:R-:W-:Y:S01]  /*55a0*/  IMAD.MOV.U32 R216, RZ, RZ, R90 ;  /* 0x000000ffffd87224 */ /* 0x000fe200078e005a */
[----:B------:R-:W-:Y:S01]  /*55b0*/  MOV R217, R89 ;  /* 0x0000005900d97202 */ /* 0x000fe20000000f00 */
[----:B------:R-:W-:Y:S01]  /*55c0*/  FADD.FTZ R5, R25, R136 ;  /* 0x0000008819057221 */ /* 0x000fe20000010000 */
[C---:B------:R-:W-:Y:S01]  /*55d0*/  HMMA.16816.F32 R124, R8.reuse, R16, R248 ;  /* 0x00000010087c723c */ /* 0x040fe200000018f8 */
[----:B------:R-:W-:Y:S01]  /*55e0*/  FADD.FTZ R6, R24, R137 ;  /* 0x0000008918067221 */ /* 0x000fe20000010000 */
[----:B------:R-:W-:Y:S01]  /*55f0*/  LDSM.16.MT88.4 R120, [R222+0xf800] ;  /* 0x00f80000de78783b */ /* 0x000fe20000004200 */
[----:B------:R-:W-:Y:S02]  /*5600*/  FADD.FTZ R4, R23, R2 ;  /* 0x0000000217047221 */ /* 0x000fe40000010000 */
[----:B------:R-:W-:Y:S01]  /*5610*/  FADD.FTZ R2, R201, R5 ;  /* 0x00000005c9027221 */ /* 0x000fe20000010000 */
[----:B------:R-:W-:Y:S01]  /*5620*/  MOV R215, R95 ;  /* 0x0000005f00d77202 */ /* 0x000fe20000000f00 */
[----:B------:R-:W-:Y:S01]  /*5630*/  FADD.FTZ R6, R203, R6 ;  /* 0x00000006cb067221 */ /* 0x000fe20000010000 */
[C---:B------:R-:W-:Y:S01]  /*5640*/  HMMA.16816.F32 R16, R8.reuse, R18, R72 ;  /* 0x000000120810723c */ /* 0x040fe20000001848 */
[----:B------:R-:W-:Y:S01]  /*5650*/  IMAD.MOV.U32 R203, RZ, RZ, R212 ;  /* 0x000000ffffcb7224 */ /* 0x000fe200078e00d4 */
[----:B------:R-:W-:Y:S01]  /*5660*/  MOV R212, R213 ;  /* 0x000000d500d47202 */ /* 0x000fe20000000f00 */
[----:B------:R-:W-:Y:S01]  /*5670*/  FADD.FTZ R5, R214, R4 ;  /* 0x00000004d6057221 */ /* 0x000fe20000010000 */
[----:B------:R-:W-:Y:S01]  /*5680*/  MOV R213, R93 ;  /* 0x0000005d00d57202 */ /* 0x000fe20000000f00 */
[----:B------:R-:W-:Y:S01]  /*5690*/  FADD.FTZ R4, R92, R2 ;  /* 0x000000025c047221 */ /* 0x000fe20000010000 */
[----:B------:R-:W1:Y:S01]  /*56a0*/  LDSM.16.MT88.4 R72, [R224+0xd800] ;  /* 0x00d80000e048783b */ /* 0x000e620000004200 */
[----:B------:R-:W-:Y:S01]  /*56b0*/  IMAD.MOV.U32 R214, RZ, RZ, R94 ;  /* 0x000000ffffd67224 */ /* 0x000fe200078e005e */
[C---:B------:R-:W-:Y:S01]  /*56c0*/  HMMA.16816.F32 R140, R8.reuse, R12, R244 ;  /* 0x0000000c088c723c */ /* 0x040fe200000018f4 */
[----:B------:R-:W-:Y:S01]  /*56d0*/  MOV R151, R173 ;  /* 0x000000ad00977202 */ /* 0x000fe20000000f00 */
[----:B------:R-:W-:Y:S01]  /*56e0*/  IMAD.MOV.U32 R93, RZ, RZ, R189 ;  /* 0x000000ffff5d7224 */ /* 0x000fe200078e00bd */
[----:B------:R-:W-:Y:S01]  /*56f0*/  MOV R92, R188 ;  /* 0x000000bc005c7202 */ /* 0x000fe20000000f00 */
[----:B------:R-:W-:Y:S01]  /*5700*/  IMAD.MOV.U32 R241, RZ, RZ, R105 ;  /* 0x000000fffff17224 */ /* 0x000fe200078e0069 */
[----:B------:R-:W-:Y:S01]  /*5710*/  MOV R94, R190 ;  /* 0x000000be005e7202 */ /* 0x000fe20000000f00 */
[----:B------:R-:W-:Y:S01]  /*5720*/  IMAD.MOV.U32 R250, RZ, RZ, R139 ;  /* 0x000000fffffa7224 */ /* 0x000fe200078e008b */
[----:B------:R-:W-:Y:S01]  /*5730*/  MOV R95, R191 ;  /* 0x000000bf005f7202 */ /* 0x000fe20000000f00 */
[----:B------:R-:W-:Y:S01]  /*5740*/  HMMA.16816.F32 R12, R8, R14, R68 ;  /* 0x0000000e080c723c */ /* 0x000fe20000001844 */
[----:B------:R-:W-:Y:S01]  /*5750*/  MOV R243, R91 ;  /* 0x0000005b00f37202 */ /* 0x000fe20000000f00 */
[----:B------:R-:W3:Y:S01]  /*5760*/  LDSM.16.MT88.4 R172, [R221+0xd800] ;  /* 0x00d80000ddac783b */ /* 0x000ee20000004200 */
[----:B------:R-:W-:Y:S01]  /*5770*/  MOV R242, R104 ;  /* 0x0000006800f27202 */ /* 0x000fe20000000f00 */
[----:B------:R-:W-:Y:S01]  /*5780*/  FADD.FTZ R2, R202, R6 ;  /* 0x00000006ca027221 */ /* 0x000fe20000010000 */
[----:B------:R-:W-:Y:S01]  /*5790*/  MOV R240, R106 ;  /* 0x0000006a00f07202 */ /* 0x000fe20000000f00 */
[----:B------:R-:W4:Y:S01]  /*57a0*/  LDSM.16.MT88.4 R188, [R222+0xd800] ;  /* 0x00d80000debc783b */ /* 0x000f220000004200 */
[----:B------:R-:W-:Y:S01]  /*57b0*/  MOV R251, R107 ;  /* 0x0000006b00fb7202 */ /* 0x000fe20000000f00 */
[----:B------:R-:W-:Y:S01]  /*57c0*/  FADD.FTZ R11, R203, R5 ;  /* 0x00000005cb0b7221 */ /* 0x000fe20000010000 */
[----:B------:R-:W-:Y:S01]  /*57d0*/  MOV R248, R138 ;  /* 0x0000008a00f87202 */ /* 0x000fe20000000f00 */
[----:B------:R-:W-:Y:S01]  /*57e0*/  FADD.FTZ R9, R213, R4 ;  /* 0x00000004d5097221 */ /* 0x000fe20000010000 */
[----:B------:R-:W1:Y:S04]  /*57f0*/  LDSM.16.MT88.4 R88, [R223+0xd800] ;  /* 0x00d80000df58783b */ /* 0x000e680000004200 */
[----:B------:R-:W1:Y:S04]  /*5800*/  LDSM.16.MT88.4 R104, [R221+0xf800] ;  /* 0x00f80000dd68783b */ /* 0x000e680000004200 */
[----:B------:R-:W1:Y:S04]  /*5810*/  LDSM.16.MT88.4 R136, [R224+0xf800] ;  /* 0x00f80000e088783b */ /* 0x000e680000004200 */
[----:B------:R-:W2:Y:S01]  /*5820*/  LDSM.16.MT88.4 R4, [R223+0xf800] ;  /* 0x00f80000df04783b */ /* 0x000ea20000004200 */
[----:B------:R-:W3:Y:S08]  /*5830*/  MUFU.EX2 R37, R37 ;  /* 0x0000002500257308 */ /* 0x000ef00000000800 */
[----:B------:R-:W-:Y:S08]  /*5840*/  MUFU.EX2 R38, R38 ;  /* 0x0000002600267308 */ /* 0x000ff00000000800 */
[----:B------:R-:W1:Y:S01]  /*5850*/  MUFU.EX2 R39, R39 ;  /* 0x0000002700277308 */ /* 0x000e620000000800 */
[----:B------:R-:W-:Y:S01]  /*5860*/  MOV R249, R151 ;  /* 0x0000009700f97202 */ /* 0x000fe20000000f00 */
[----:B------:R-:W-:Y:S01]  /*5870*/  IMAD.MOV.U32 R247, RZ, RZ, R148 ;  /* 0x000000fffff77224 */ /* 0x000fe200078e0094 */
[----:B------:R-:W-:Y:S01]  /*5880*/  MOV R246, R149 ;  /* 0x0000009500f67202 */ /* 0x000fe20000000f00 */
[----:B------:R2:W5:Y:S01]  /*5890*/  LDL.LU R25, [R1+0xdc] ;  /* 0x0000dc0001197983 */ /* 0x0005620000300800 */
[----:B------:R-:W-:-:S02]  /*58a0*/  MOV R245, R150 ;  /* 0x0000009600f57202 */ /* 0x000fc40000000f00 */
[----:B------:R-:W-:Y:S02]  /*58b0*/  F2FP.PACK_AB R200, R35, R36 ;  /* 0x0000002423c8723e */ /* 0x000fe400000000ff */
[----:B------:R-:W-:Y:S02]  /*58c0*/  F2FP.PACK_AB R201, R30, R31 ;  /* 0x0000001f1ec9723e */ /* 0x000fe400000000ff */
[----:B------:R-:W-:Y:S01]  /*58d0*/  F2FP.PACK_AB R202, R33, R34 ;  /* 0x0000002221ca723e */ /* 0x000fe200000000ff */
[----:B------:R-:W-:Y:S01]  /*58e0*/  FADD.FTZ R10, R212, R0 ;  /* 0x00000000d40a7221 */ /* 0x000fe20000010000 */
[----:B------:R-:W-:Y:S01]  /*58f0*/  F2FP.PACK_AB R203, R28, R29 ;  /* 0x0000001d1ccb723e */ /* 0x000fe200000000ff */
[----:B------:R-:W-:Y:S01]  /*5900*/  FADD.FTZ R8, R214, R2 ;  /* 0x00000002d6087221 */ /* 0x000fe20000010000 */
[----:B------:R-:W-:Y:S01]  /*5910*/  F2FP.PACK_AB R148, R22, R27 ;  /* 0x0000001b1694723e */ /* 0x000fe200000000ff */
[----:B------:R-:W-:Y:S01]  /*5920*/  IMAD.MOV.U32 R219, RZ, RZ, R95 ;  /* 0x000000ffffdb7224 */ /* 0x000fe200078e005f */
[----:B---3--:R-:W-:Y:S01]  /*5930*/  F2FP.PACK_AB R149, R37, R32 ;  /* 0x000000202595723e */ /* 0x008fe200000000ff */
[----:B------:R3:W5:Y:S01]  /*5940*/  LDL.LU R24, [R1+0xd8] ;  /* 0x0000d80001187983 */ /* 0x0007620000300800 */
[----:B------:R-:W-:-:S02]  /*5950*/  F2FP.PACK_AB R150, R20, R21 ;  /* 0x000000151496723e */ /* 0x000fc400000000ff */
[----:B-1----:R-:W-:Y:S01]  /*5960*/  F2FP.PACK_AB R151, R39, R38 ;  /* 0x000000262797723e */ /* 0x002fe200000000ff */
[-C--:B------:R-:W-:Y:S01]  /*5970*/  HMMA.16816.F32 R196, R200, R72.reuse, R196 ;  /* 0x00000048c8c4723c */ /* 0x080fe200000018c4 */
[----:B------:R-:W-:Y:S01]  /*5980*/  IMAD.MOV.U32 R214, RZ, RZ, R92 ;  /* 0x000000ffffd67224 */ /* 0x000fe200078e005c */
[----:B------:R-:W-:Y:S01]  /*5990*/  MOV R213, R93 ;  /* 0x0000005d00d57202 */ /* 0x000fe20000000f00 */
[----:B------:R-:W-:Y:S01]  /*59a0*/  FADD.FTZ R0, R245, R11 ;  /* 0x0000000bf5007221 */ /* 0x000fe20000010000 */
[----:B------:R-:W-:Y:S01]  /*59b0*/  MOV R212, R94 ;  /* 0x0000005e00d47202 */ /* 0x000fe20000000f00 */
[----:B------:R-:W-:Y:S01]  /*59c0*/  FADD.FTZ R2, R247, R9 ;  /* 0x00000009f7027221 */ /* 0x000fe20000010000 */
[----:B------:R3:W5:Y:S02]  /*59d0*/  LDL.LU R23, [R1+0xd4] ;  /* 0x0000d40001177983 */ /* 0x0007640000300800 */
[C---:B------:R-:W-:Y:S08]  /*59e0*/  HMMA.16816.F32 R192, R148.reuse, R72, R192 ;  /* 0x0000004894c0723c */ /* 0x040ff000000018c0 */
[----:B------:R-:W-:Y:S01]  /*59f0*/  HMMA.16816.F32 R68, R148, R74, R60 ;  /* 0x0000004a9444723c */ /* 0x000fe2000000183c */
[----:B------:R-:W-:-:S07]  /*5a00*/  FADD.FTZ R2, R251, R2 ;  /* 0x00000002fb027221 */ /* 0x000fce0000010000 */
[C---:B------:R-:W-:Y:S08]  /*5a10*/  HMMA.16816.F32 R72, R200.reuse, R74, R76 ;  /* 0x0000004ac848723c */ /* 0x040ff0000000184c */
[-C--:B------:R-:W-:Y:S08]  /*5a20*/  HMMA.16816.F32 R164, R200, R172.reuse, R164 ;  /* 0x000000acc8a4723c */ /* 0x080ff000000018a4 */
[C---:B------:R-:W-:Y:S08]  /*5a30*/  HMMA.16816.F32 R160, R148.reuse, R172, R160 ;  /* 0x000000ac94a0723c */ /* 0x040ff000000018a0 */
[----:B------:R-:W-:Y:S08]  /*5a40*/  HMMA.16816.F32 R168, R148, R174, R168 ;  /* 0x000000ae94a8723c */ /* 0x000ff000000018a8 */
[-C--:B----4-:R-:W-:Y:S08]  /*5a50*/  HMMA.16816.F32 R180, R200, R188.reuse, R180 ;  /* 0x000000bcc8b4723c */ /* 0x090ff000000018b4 */
        /* <DEDUP_REMOVED lines=15> */
[----:B------:R-:W-:Y:S08]  /*5b50*/  HMMA.16816.F32 R188, R200, R190, R52 ;  /* 0x000000bec8bc723c */ /* 0x000ff00000001834 */
[----:B--2---:R-:W-:Y:S08]  /*5b60*/  HMMA.16816.F32 R144, R148, R4, R144 ;  /* 0x000000049490723c */ /* 0x004ff00000001890 */
[C---:B------:R-:W-:Y:S08]  /*5b70*/  HMMA.16816.F32 R88, R200.reuse, R90, R64 ;  /* 0x0000005ac858723c */ /* 0x040ff00000001840 */
[C---:B------:R-:W-:Y:S08]  /*5b80*/  HMMA.16816.F32 R104, R200.reuse, R106, R48 ;  /* 0x0000006ac868723c */ /* 0x040ff00000001830 */
[C---:B------:R-:W-:Y:S08]  /*5b90*/  HMMA.16816.F32 R120, R200.reuse, R122, R56 ;  /* 0x0000007ac878723c */ /* 0x040ff00000001838 */
[C---:B------:R-:W-:Y:S08]  /*5ba0*/  HMMA.16816.F32 R136, R200.reuse, R138, R16 ;  /* 0x0000008ac888723c */ /* 0x040ff00000001810 */
[----:B------:R-:W-:Y:S07]  /*5bb0*/  HMMA.16816.F32 R140, R200, R4, R140 ;  /* 0x00000004c88c723c */ /* 0x000fee000000188c */
[----:B------:R-:W-:Y:S01]  /*5bc0*/  FADD.FTZ R4, R246, R10 ;  /* 0x0000000af6047221 */ /* 0x000fe20000010000 */
[----:B------:R-:W-:Y:S01]  /*5bd0*/  HMMA.16816.F32 R148, R148, R6, R44 ;  /* 0x000000069494723c */ /* 0x000fe2000000182c */
[----:B------:R-:W-:-:S07]  /*5be0*/  FADD.FTZ R5, R249, R0 ;  /* 0x00000000f9057221 */ /* 0x000fce0000010000 */
[----:B------:R-:W-:Y:S07]  /*5bf0*/  HMMA.16816.F32 R200, R200, R6, R12 ;  /* 0x00000006c8c8723c */ /* 0x000fee000000180c */
        /* <DEDUP_REMOVED lines=40> */
[----:B------:R-:W-:Y:S05]  /*5e80*/  @!P0 BRA `(.L_x_30) ;  /* 0x0000b51000008947 */ /* 0x000fea0003800000 */
[----:B------:R-:W2:Y:S01]  /*5e90*/  LDL.64 R214, [R1+0xb0] ;  /* 0x0000b00001d67983 */ /* 0x000ea20000100a00 */
[----:B------:R-:W-:Y:S01]  /*5ea0*/  UIADD3 UR20, UR8, -0x2, URZ ;  /* 0xfffffffe08147890 */ /* 0x000fe2000fffe03f */
[----:B------:R-:W-:-:S04]  /*5eb0*/  DEPBAR.LE SB0, 0x0 ;  /* 0x000080000000791a */ /* 0x000fc80000000000 */
[----:B------:R-:W-:Y:S01]  /*5ec0*/  USHF.R.S32.HI UR5, URZ, 0x1f, UR20 ;  /* 0x0000001f3f057899 */ /* 0x000fe20008011414 */
[----:B---3--:R-:W-:Y:S01]  /*5ed0*/  IMAD.U32 R4, RZ, RZ, UR20 ;  /* 0x00000014ff047e24 */ /* 0x008fe2000f8e00ff */
[----:B------:R-:W-:Y:S01]  /*5ee0*/  UIMAD UR12, UR11, UR20, URZ ;  /* 0x000000140b0c72a4 */ /* 0x000fe2000f8e023f */
[----:B------:R-:W-:Y:S01]  /*5ef0*/  IMAD.MOV.U32 R158, RZ, RZ, c[0x0][0x1a4] ;  /* 0x00006900ff9e7624 */ /* 0x000fe200078e00ff */
[----:B------:R-:W-:Y:S01]  /*5f00*/  UISETP.NE.AND UP0, UPT, UR8, 0x2, UPT ;  /* 0x000000020800788c */ /* 0x000fe2000bf05270 */
[----:B------:R-:W-:Y:S01]  /*5f10*/  IMAD.U32 R0, RZ, RZ, UR4 ;  /* 0x00000004ff007e24 */ /* 0x000fe2000f8e00ff */
[----:B------:R-:W-:Y:S02]  /*5f20*/  UIMAD UR5, UR5, UR14, UR12 ;  /* 0x0000000e050572a4 */ /* 0x000fe4000f8e020c */
[----:B------:R-:W-:Y:S02]  /*5f30*/  USHF.L.U32 UR12, UR4, 0x5, URZ ;  /* 0x00000005040c7899 */ /* 0x000fe4000800063f */
[----:B------:R-:W-:Y:S01]  /*5f40*/  SHF.L.U64.HI R0, R0, 0x5, R158 ;  /* 0x0000000500007819 */ /* 0x000fe2000001029e */
[----:B------:R-:W-:Y:S01]  /*5f50*/  BAR.SYNC.DEFER_BLOCKING 0x0 ;  /* 0x0000000000007b1d */ /* 0x000fe20000010000 */
[----:B--2---:R-:W-:-:S05]  /*5f60*/  IMAD.WIDE.U32 R4, R4, UR14, R214 ;  /* 0x0000000e04047c25 */ /* 0x004fca000f8e00d6 */
[----:B------:R-:W-:Y:S02]  /*5f70*/  IADD3 R2, R5, UR5, RZ ;  /* 0x0000000505027c10 */ /* 0x000fe4000fffe0ff */
[----:B------:R-:W-:-:S04]  /*5f80*/  LEA R8, P0, R4, c[0x0][0x170], 0x1 ;  /* 0x00005c0004087a11 */ /* 0x000fc800078008ff */
[----:B------:R-:W-:Y:S02]  /*5f90*/  LEA.HI.X R9, R4, c[0x0][0x174], R2, 0x1, P0 ;  /* 0x00005d0004097a11 */ /* 0x000fe400000f0c02 */
[----:B------:R-:W-:-:S03]  /*5fa0*/  IADD3 R6, P0, R8, UR12, RZ ;  /* 0x0000000c08067c10 */ /* 0x000fc6000ff1e0ff */
[----:B------:R-:W-:Y:S01]  /*5fb0*/  @!PT LDS RZ, [RZ] ;  /* 0x00000000fffff984 */ /* 0x000fe20000000800 */
[----:B------:R-:W-:Y:S01]  /*5fc0*/  @!PT LDS RZ, [RZ] ;  /* 0x00000000fffff984 */ /* 0x000fe20000000800 */
[----:B------:R-:W-:Y:S01]  /*5fd0*/  @!PT LDS RZ, [RZ] ;  /* 0x00000000fffff984 */ /* 0x000fe20000000800 */
[----:B------:R1:W-:Y:S02]  /*5fe0*/  LDGSTS.E.BYPASS.LTC128B.128 [R239+0xc000], [R8.64] ;  /* 0x0c00000008ef7fae */ /* 0x0003e4000b901d50 */
[----:B------:R-:W-:Y:S01]  /*5ff0*/  IMAD.X R7, R0, 0x1, R9, P0 ;  /* 0x0000000100077824 */ /* 0x000fe200000e0609 */
[----:B------:R-:W-:Y:S01]  /*6000*/  IADD3 R4, P0, R6, UR12, RZ ;  /* 0x0000000c06047c10 */ /* 0x000fe2000ff1e0ff */
[----:B------:R1:W-:Y:S04]  /*6010*/  LDGSTS.E.BYPASS.LTC128B.128 [R239+0xe000], [R8.64+0x80] ;  /* 0x0e00008008ef7fae */ /* 0x0003e8000b901d50 */
[--C-:B------:R-:W-:Y:S01]  /*6020*/  IMAD.X R5, R7, 0x1, R0.reuse, P0 ;  /* 0x0000000107057824 */ /* 0x100fe200000e0600 */
[----:B------:R-:W-:Y:S01]  /*6030*/  IADD3 R10, P0, R4, UR12, RZ ;  /* 0x0000000c040a7c10 */ /* 0x000fe2000ff1e0ff */
[----:B------:R2:W-:Y:S04]  /*6040*/  LDGSTS.E.BYPASS.LTC128B.128 [R239+0xc800], [R6.64] ;  /* 0x0c80000006ef7fae */ /* 0x0005e8000b901d50 */
[----:B------:R-:W-:Y:S01]  /*6050*/  IMAD.X R11, R5, 0x1, R0, P0 ;  /* 0x00000001050b7824 */ /* 0x000fe200000e0600 */
[----:B------:R2:W-:Y:S04]  /*6060*/  LDGSTS.E.BYPASS.LTC128B.128 [R239+0xe800], [R6.64+0x80] ;  /* 0x0e80008006ef7fae */ /* 0x0005e8000b901d50 */
[----:B------:R2:W-:Y:S04]  /*6070*/  LDGSTS.E.BYPASS.LTC128B.128 [R239+0xd000], [R4.64] ;  /* 0x0d00000004ef7fae */ /* 0x0005e8000b901d50 */
[----:B------:R2:W-:Y:S04]  /*6080*/  LDGSTS.E.BYPASS.LTC128B.128 [R239+0xf000], [R4.64+0x80] ;  /* 0x0f00008004ef7fae */ /* 0x0005e8000b901d50 */
[----:B------:R1:W-:Y:S04]  /*6090*/  LDGSTS.E.BYPASS.LTC128B.128 [R239+0xd800], [R10.64] ;  /* 0x0d8000000aef7fae */ /* 0x0003e8000b901d50 */
[----:B------:R1:W-:Y:S04]  /*60a0*/  LDGSTS.E.BYPASS.LTC128B.128 [R239+0xf800], [R10.64+0x80] ;  /* 0x0f8000800aef7fae */ /* 0x0003e8000b901d50 */
[----:B------:R-:W-:Y:S04]  /*60b0*/  LDSM.16.M88.4 R16, [R227] ;  /* 0x00000000e310783b */ /* 0x000fe80000000200 */
[----:B------:R-:W-:Y:S04]  /*60c0*/  LDSM.16.M88.4 R12, [R227+0x2000] ;  /* 0x00200000e30c783b */ /* 0x000fe80000000200 */
[----:B------:R-:W3:Y:S04]  /*60d0*/  LDSM.16.M88.4 R48, [R220+0x9000] ;  /* 0x00900000dc30783b */ /* 0x000ee80000000200 */
[----:B------:R-:W4:Y:S04]  /*60e0*/  LDSM.16.M88.4 R44, [R220+0x9800] ;  /* 0x00980000dc2c783b */ /* 0x000f280000000200 */
[----:B------:R-:W4:Y:S04]  /*60f0*/  LDSM.16.M88.4 R56, [R220+0x8000] ;  /* 0x00800000dc38783b */ /* 0x000f280000000200 */
[----:B------:R-:W4:Y:S04]  /*6100*/  LDSM.16.M88.4 R52, [R220+0x8800] ;  /* 0x00880000dc34783b */ /* 0x000f280000000200 */
[----:B-1----:R-:W-:Y:S04]  /*6110*/  LDSM.16.M88.4 R8, [R228] ;  /* 0x00000000e408783b */ /* 0x002fe80000000200 */
[----:B--2---:R-:W-:Y:S04]  /*6120*/  LDSM.16.M88.4 R4, [R228+0x2000] ;  /* 0x00200000e404783b */ /* 0x004fe80000000200 */
[----:B------:R-:W1:Y:S04]  /*6130*/  LDSM.16.M88.4 R32, [R237] ;  /* 0x00000000ed20783b */ /* 0x000e680000000200 */
[----:B------:R-:W2:Y:S04]  /*6140*/  LDSM.16.M88.4 R28, [R236] ;  /* 0x00000000ec1c783b */ /* 0x000ea80000000200 */
[----:B------:R-:W1:Y:S04]  /*6150*/  LDSM.16.M88.4 R40, [R231] ;  /* 0x00000000e728783b */ /* 0x000e680000000200 */
[----:B------:R-:W1:Y:S01]  /*6160*/  LDSM.16.M88.4 R36, [R238] ;  /* 0x00000000ee24783b */ /* 0x000e620000000200 */
[----:B---3--:R-:W-:Y:S03]  /*6170*/  HMMA.16816.F32 R204, R12, R48, RZ ;  /* 0x000000300ccc723c */ /* 0x008fe600000018ff */
[----:B------:R-:W0:Y:S05]  /*6180*/  LDGDEPBAR ;  /* 0x00000000000079af */ /* 0x000e2a0000000000 */
[-C--:B----4-:R-:W-:Y:S08]  /*6190*/  HMMA.16816.F32 R64, R16, R44.reuse, RZ ;  /* 0x0000002c1040723c */ /* 0x090ff000000018ff */
[----:B------:R-:W-:Y:S08]  /*61a0*/  HMMA.16816.F32 R60, R12, R44, RZ ;  /* 0x0000002c0c3c723c */ /* 0x000ff000000018ff */
[-C--:B------:R-:W-:Y:S08]  /*61b0*/  HMMA.16816.F32 R244, R16, R56.reuse, RZ ;  /* 0x0000003810f4723c */ /* 0x080ff000000018ff */
[----:B------:R-:W-:Y:S08]  /*61c0*/  HMMA.16816.F32 R240, R12, R56, RZ ;  /* 0x000000380cf0723c */ /* 0x000ff000000018ff */
[-C--:B------:R-:W-:Y:S08]  /*61d0*/  HMMA.16816.F32 R216, R16, R52.reuse, RZ ;  /* 0x0000003410d8723c */ /* 0x080ff000000018ff */
[----:B------:R-:W-:Y:S08]  /*61e0*/  HMMA.16816.F32 R212, R12, R52, RZ ;  /* 0x000000340cd4723c */ /* 0x000ff000000018ff */
[----:B------:R-:W-:Y:S08]  /*61f0*/  HMMA.16816.F32 R208, R16, R48, RZ ;  /* 0x0000003010d0723c */ /* 0x000ff000000018ff */
[----:B-1----:R-:W-:Y:S08]  /*6200*/  HMMA.16816.F32 R204, R4, R32, R204 ;  /* 0x0000002004cc723c */ /* 0x002ff000000018cc */
[-C--:B--2---:R-:W-:Y:S08]  /*6210*/  HMMA.16816.F32 R64, R8, R28.reuse, R64 ;  /* 0x0000001c0840723c */ /* 0x084ff00000001840 */
[----:B------:R-:W-:Y:S08]  /*6220*/  HMMA.16816.F32 R60, R4, R28, R60 ;  /* 0x0000001c043c723c */ /* 0x000ff0000000183c */
[-C--:B------:R-:W-:Y:S08]  /*6230*/  HMMA.16816.F32 R244, R8, R40.reuse, R244 ;  /* 0x0000002808f4723c */ /* 0x080ff000000018f4 */
[----:B------:R-:W-:Y:S01]  /*6240*/  HMMA.16816.F32 R240, R4, R40, R240 ;  /* 0x0000002804f0723c */ /* 0x000fe200000018f0 */
[----:B------:R-:W-:-:S02]  /*6250*/  IMAD.MOV.U32 R27, RZ, RZ, R66 ;  /* 0x000000ffff1b7224 */ /* 0x000fc400078e0042 */
[----:B------:R-:W-:-:S04]  /*6260*/  IMAD.MOV.U32 R22, RZ, RZ, R67 ;  /* 0x000000ffff167224 */ /* 0x000fc800078e0043 */
[----:B------:R-:W-:Y:S01]  /*6270*/  IMAD.MOV.U32 R41, RZ, RZ, R204 ;  /* 0x000000ffff297224 */ /* 0x000fe200078e00cc */
[-C--:B------:R-:W-:Y:S01]  /*6280*/  HMMA.16816.F32 R248, R8, R36.reuse, R216 ;  /* 0x0000002408f8723c */ /* 0x080fe200000018d8 */
[----:B------:R-:W-:Y:S01]  /*6290*/  IMAD.MOV.U32 R40, RZ, RZ, R205 ;  /* 0x000000ffff287224 */ /* 0x000fe200078e00cd */
[----:B------:R-:W-:Y:S01]  /*62a0*/  MOV R44, R61 ;  /* 0x0000003d002c7202 */ /* 0x000fe20000000f00 */
[----:B------:R-:W-:Y:S02]  /*62b0*/  IMAD.MOV.U32 R45, RZ, RZ, R60 ;  /* 0x000000ffff2d7224 */ /* 0x000fe400078e003c */
[----:B------:R-:W-:Y:S02]  /*62c0*/  IMAD.MOV.U32 R29, RZ, RZ, R62 ;  /* 0x000000ffff1d7224 */ /* 0x000fe400078e003e */
[----:B------:R-:W-:Y:S01]  /*62d0*/  IMAD.MOV.U32 R28, RZ, RZ, R63 ;  /* 0x000000ffff1c7224 */ /* 0x000fe200078e003f */
[----:B------:R-:W-:Y:S07]  /*62e0*/  HMMA.16816.F32 R212, R4, R36, R212 ;  /* 0x0000002404d4723c */ /* 0x000fee00000018d4 */
[----:B------:R-:W-:Y:S01]  /*62f0*/  IMAD.MOV.U32 R37, RZ, RZ, R206 ;  /* 0x000000ffff257224 */ /* 0x000fe200078e00ce */
[----:B------:R-:W-:Y:S01]  /*6300*/  HMMA.16816.F32 R208, R8, R32, R208 ;  /* 0x0000002008d0723c */ /* 0x000fe200000018d0 */
[----:B------:R-:W-:-:S06]  /*6310*/  IMAD.MOV.U32 R36, RZ, RZ, R207 ;  /* 0x000000ffff247224 */ /* 0x000fcc00078e00cf */
[----:B------:R-:W-:Y:S01]  /*6320*/  IMAD.MOV.U32 R33, RZ, RZ, R64 ;  /* 0x000000ffff217224 */ /* 0x000fe200078e0040 */
[----:B------:R-:W-:Y:S01]  /*6330*/  HMMA.16816.F32 R204, R12, R58, RZ ;  /* 0x0000003a0ccc723c */ /* 0x000fe200000018ff */
[----:B------:R-:W-:-:S07]  /*6340*/  IMAD.MOV.U32 R32, RZ, RZ, R65 ;  /* 0x000000ffff207224 */ /* 0x000fce00078e0041 */
[C---:B------:R-:W-:Y:S08]  /*6350*/  HMMA.16816.F32 R64, R12.reuse, R54, RZ ;  /* 0x000000360c40723c */ /* 0x040ff000000018ff */
[----:B------:R-:W-:Y:S01]  /*6360*/  HMMA.16816.F32 R60, R12, R50, RZ ;  /* 0x000000320c3c723c */ /* 0x000fe200000018ff */
[----:B------:R-:W-:Y:S01]  /*6370*/  IMAD.MOV.U32 R21, RZ, RZ, R208 ;  /* 0x000000ffff157224 */ /* 0x000fe200078e00d0 */
[----:B------:R-:W-:Y:S01]  /*6380*/  MOV R0, R211 ;  /* 0x000000d300007202 */ /* 0x000fe20000000f00 */
[----:B------:R-:W-:-:S02]  /*6390*/  IMAD.MOV.U32 R20, RZ, RZ, R209 ;  /* 0x000000ffff147224 */ /* 0x000fc400078e00d1 */
[----:B------:R-:W-:-:S03]  /*63a0*/  IMAD.MOV.U32 R2, RZ, RZ, R210 ;  /* 0x000000ffff027224 */ /* 0x000fc600078e00d2 */
[----:B------:R-:W-:Y:S08]  /*63b0*/  HMMA.16816.F32 R12, R12, R46, RZ ;  /* 0x0000002e0c0c723c */ /* 0x000ff000000018ff */
[C---:B------:R-:W-:Y:S08]  /*63c0*/  HMMA.16816.F32 R56, R16.reuse, R58, RZ ;  /* 0x0000003a1038723c */ /* 0x040ff000000018ff */
[C---:B------:R-:W-:Y:S08]  /*63d0*/  HMMA.16816.F32 R52, R16.reuse, R54, RZ ;  /* 0x000000361034723c */ /* 0x040ff000000018ff */
[----:B------:R-:W-:Y:S08]  /*63e0*/  HMMA.16816.F32 R48, R16, R50, RZ ;  /* 0x000000321030723c */ /* 0x000ff000000018ff */
[----:B------:R-:W-:Y:S08]  /*63f0*/  HMMA.16816.F32 R12, R4, R30, R12 ;  /* 0x0000001e040c723c */ /* 0x000ff0000000180c */
[----:B------:R-:W-:Y:S08]  /*6400*/  HMMA.16816.F32 R16, R16, R46, RZ ;  /* 0x0000002e1010723c */ /* 0x000ff000000018ff */
[----:B------:R-:W-:Y:S08]  /*6410*/  HMMA.16816.F32 R208, R4, R38, R64 ;  /* 0x0000002604d0723c */ /* 0x000ff00000001840 */
[----:B------:R-:W-:Y:S01]  /*6420*/  IMAD.MOV.U32 R158, RZ, RZ, R12 ;  /* 0x000000ffff9e7224 */ /* 0x000fe200078e000c */
[----:B------:R-:W-:Y:S01]  /*6430*/  HMMA.16816.F32 R56, R8, R42, R56 ;  /* 0x0000002a0838723c */ /* 0x000fe20000001838 */
[----:B------:R-:W-:-:S02]  /*6440*/  IMAD.MOV.U32 R157, RZ, RZ, R13 ;  /* 0x000000ffff9d7224 */ /* 0x000fc400078e000d */
[----:B------:R-:W-:Y:S02]  /*6450*/  IMAD.MOV.U32 R153, RZ, RZ, R14 ;  /* 0x000000ffff997224 */ /* 0x000fe400078e000e */
[----:B------:R-:W-:Y:S02]  /*6460*/  IMAD.MOV.U32 R152, RZ, RZ, R15 ;  /* 0x000000ffff987224 */ /* 0x000fe400078e000f */
[----:B------:R-:W-:Y:S01]  /*6470*/  LDSM.16.M88.4 R12, [R226+0x8000] ;  /* 0x00800000e20c783b */ /* 0x000fe20000000200 */
[C---:B------:R-:W-:Y:S08]  /*6480*/  HMMA.16816.F32 R64, R8.reuse, R38, R52 ;  /* 0x000000260840723c */ /* 0x040ff00000001834 */
[C---:B------:R-:W-:Y:S08]  /*6490*/  HMMA.16816.F32 R48, R8.reuse, R34, R48 ;  /* 0x000000220830723c */ /* 0x040ff00000001830 */
[----:B------:R-:W-:Y:S01]  /*64a0*/  HMMA.16816.F32 R16, R8, R30, R16 ;  /* 0x0000001e0810723c */ /* 0x000fe20000001810 */
[----:B------:R-:W1:Y:S07]  /*64b0*/  LDSM.16.M88.4 R8, [R230] ;  /* 0x00000000e608783b */ /* 0x000e6e0000000200 */
[C---:B------:R-:W-:Y:S08]  /*64c0*/  HMMA.16816.F32 R204, R4.reuse, R42, R204 ;  /* 0x0000002a04cc723c */ /* 0x040ff000000018cc */
[----:B------:R-:W-:Y:S01]  /*64d0*/  HMMA.16816.F32 R216, R4, R34, R60 ;  /* 0x0000002204d8723c */ /* 0x000fe2000000183c */
[----:B------:R-:W2:Y:S07]  /*64e0*/  LDSM.16.M88.4 R4, [R230+0x2000] ;  /* 0x00200000e604783b */ /* 0x000eae0000000200 */
[----:B-1----:R-:W-:Y:S07]  /*64f0*/  HMMA.16816.F32 R52, R8, R12, R244 ;  /* 0x0000000c0834723c */ /* 0x002fee00000018f4 */
[----:B------:R-:W-:-:S02]  /*6500*/  IMAD.MOV.U32 R244, RZ, RZ, R45 ;  /* 0x000000fffff47224 */ /* 0x000fc400078e002d */
[----:B------:R-:W-:Y:S02]  /*6510*/  IMAD.MOV.U32 R245, RZ, RZ, R44 ;  /* 0x000000fffff57224 */ /* 0x000fe400078e002c */
[----:B------:R-:W-:Y:S02]  /*6520*/  IMAD.MOV.U32 R246, RZ, RZ, R29 ;  /* 0x000000fffff67224 */ /* 0x000fe400078e001d */
[----:B------:R-:W-:Y:S02]  /*6530*/  IMAD.MOV.U32 R247, RZ, RZ, R28 ;  /* 0x000000fffff77224 */ /* 0x000fe400078e001c */
[----:B------:R-:W-:Y:S08]  /*6540*/  HMMA.16816.F32 R28, R8, R14, R56 ;  /* 0x0000000e081c723c */ /* 0x000ff00000001838 */
[C---:B--2---:R-:W-:Y:S07]  /*6550*/  HMMA.16816.F32 R60, R4.reuse, R12, R240 ;  /* 0x0000000c043c723c */ /* 0x044fee00000018f0 */
[----:B------:R-:W-:Y:S01]  /*6560*/  IMAD.MOV.U32 R240, RZ, RZ, R158 ;  /* 0x000000fffff07224 */ /* 0x000fe200078e009e */
[----:B------:R-:W-:Y:S01]  /*6570*/  HMMA.16816.F32 R44, R4, R14, R204 ;  /* 0x0000000e042c723c */ /* 0x000fe200000018cc */
[----:B------:R-:W1:Y:S01]  /*6580*/  LDSM.16.M88.4 R12, [R226+0x8800] ;  /* 0x00880000e20c783b */ /* 0x000e620000000200 */
[----:B------:R-:W-:Y:S01]  /*6590*/  IMAD.MOV.U32 R241, RZ, RZ, R157 ;  /* 0x000000fffff17224 */ /* 0x000fe200078e009d */
[----:B------:R-:W-:Y:S01]  /*65a0*/  MOV R243, R152 ;  /* 0x0000009800f37202 */ /* 0x000fe20000000f00 */
[----:B------:R-:W-:-:S03]  /*65b0*/  IMAD.MOV.U32 R242, RZ, RZ, R153 ;  /* 0x000000fffff27224 */ /* 0x000fc600078e0099 */
[----:B------:R-:W-:Y:S02]  /*65c0*/  IMAD.MOV.U32 R204, RZ, RZ, R41 ;  /* 0x000000ffffcc7224 */ /* 0x000fe400078e0029 */
[----:B------:R-:W-:Y:S02]  /*65d0*/  IMAD.MOV.U32 R205, RZ, RZ, R40 ;  /* 0x000000ffffcd7224 */ /* 0x000fe400078e0028 */
[----:B------:R-:W-:Y:S02]  /*65e0*/  IMAD.MOV.U32 R206, RZ, RZ, R37 ;  /* 0x000000ffffce7224 */ /* 0x000fe400078e0025 */
[----:B------:R-:W-:Y:S01]  /*65f0*/  IMAD.MOV.U32 R207, RZ, RZ, R36 ;  /* 0x000000ffffcf7224 */ /* 0x000fe200078e0024 */
[-C--:B-1----:R-:W-:Y:S07]  /*6600*/  HMMA.16816.F32 R40, R8, R12.reuse, R248 ;  /* 0x0000000c0828723c */ /* 0x082fee00000018f8 */
[----:B------:R-:W-:Y:S01]  /*6610*/  IMAD.MOV.U32 R248, RZ, RZ, R33 ;  /* 0x000000fffff87224 */ /* 0x000fe200078e0021 */
[----:B------:R-:W-:Y:S01]  /*6620*/  MOV R249, R32 ;  /* 0x0000002000f97202 */ /* 0x000fe20000000f00 */
[----:B------:R-:W-:Y:S01]  /*6630*/  HMMA.16816.F32 R36, R4, R12, R212 ;  /* 0x0000000c0424723c */ /* 0x000fe200000018d4 */
[----:B------:R-:W-:-:S02]  /*6640*/  IMAD.MOV.U32 R250, RZ, RZ, R27 ;  /* 0x000000fffffa7224 */ /* 0x000fc400078e001b */
[----:B------:R-:W-:-:S04]  /*6650*/  IMAD.MOV.U32 R251, RZ, RZ, R22 ;  /* 0x000000fffffb7224 */ /* 0x000fc800078e0016 */
[----:B------:R-:W-:Y:S01]  /*6660*/  IMAD.MOV.U32 R212, RZ, RZ, R21 ;  /* 0x000000ffffd47224 */ /* 0x000fe200078e0015 */
[----:B------:R-:W-:Y:S01]  /*6670*/  HMMA.16816.F32 R32, R4, R14, R208 ;  /* 0x0000000e0420723c */ /* 0x000fe200000018d0 */
[----:B------:R-:W-:Y:S02]  /*6680*/  IMAD.MOV.U32 R213, RZ, RZ, R20 ;  /* 0x000000ffffd57224 */ /* 0x000fe400078e0014 */
[----:B------:R-:W-:Y:S02]  /*6690*/  IMAD.MOV.U32 R214, RZ, RZ, R2 ;  /* 0x000000ffffd67224 */ /* 0x000fe400078e0002 */
[----:B------:R-:W-:-:S03]  /*66a0*/  IMAD.MOV.U32 R215, RZ, RZ, R0 ;  /* 0x000000ffffd77224 */ /* 0x000fc600078e0000 */
[C---:B------:R-:W-:Y:S01]  /*66b0*/  HMMA.16816.F32 R56, R8.reuse, R14, R64 ;  /* 0x0000000e0838723c */ /* 0x040fe20000001840 */
[----:B------:R-:W1:Y:S07]  /*66c0*/  LDSM.16.M88.4 R12, [R226+0x9000] ;  /* 0x00900000e20c783b */ /* 0x000e6e0000000200 */
[-C--:B-1----:R-:W-:Y:S08]  /*66d0*/  HMMA.16816.F32 R64, R8, R12.reuse, R212 ;  /* 0x0000000c0840723c */ /* 0x082ff000000018d4 */
[C---:B------:R-:W-:Y:S08]  /*66e0*/  HMMA.16816.F32 R204, R4.reuse, R12, R204 ;  /* 0x0000000c04cc723c */ /* 0x040ff000000018cc */
[-C--:B------:R-:W-:Y:S08]  /*66f0*/  HMMA.16816.F32 R216, R4, R14.reuse, R216 ;  /* 0x0000000e04d8723c */ /* 0x080ff000000018d8 */
[----:B------:R-:W-:Y:S01]  /*6700*/  HMMA.16816.F32 R212, R8, R14, R48 ;  /* 0x0000000e08d4723c */ /* 0x000fe20000001830 */
[----:B------:R-:W1:Y:S07]  /*6710*/  LDSM.16.M88.4 R12, [R226+0x9800] ;  /* 0x00980000e20c783b */ /* 0x000e6e0000000200 */
[C---:B-1----:R-:W-:Y:S08]  /*6720*/  HMMA.16816.F32 R208, R4.reuse, R12, R244 ;  /* 0x0000000c04d0723c */ /* 0x042ff000000018f4 */
[----:B------:R-:W-:Y:S08]  /*6730*/  HMMA.16816.F32 R4, R4, R14, R240 ;  /* 0x0000000e0404723c */ /* 0x000ff000000018f0 */
[C---:B------:R-:W-:Y:S08]  /*6740*/  HMMA.16816.F32 R248, R8.reuse, R12, R248 ;  /* 0x0000000c08f8723c */ /* 0x040ff000000018f8 */
[----:B------:R-:W-:Y:S01]  /*6750*/  HMMA.16816.F32 R240, R8, R14, R16 ;  /* 0x0000000e08f0723c */ /* 0x000fe20000001810 */
[----:B------:R-:W-:Y:S01]  /*6760*/  LDSM.16.M88.4 R12, [R225] ;  /* 0x00000000e10c783b */ /* 0x000fe20000000200 */
[----:B------:R-:W-:Y:S01]  /*6770*/  IMAD.MOV.U32 R49, RZ, RZ, R208 ;  /* 0x000000ffff317224 */ /* 0x000fe200078e00d0 */
[----:B------:R-:W-:Y:S01]  /*6780*/  MOV R22, R211 ;  /* 0x000000d300167202 */ /* 0x000fe20000000f00 */
[----:B------:R-:W-:Y:S01]  /*6790*/  IMAD.MOV.U32 R48, RZ, RZ, R209 ;  /* 0x000000ffff307224 */ /* 0x000fe200078e00d1 */
[----:B------:R-:W1:Y:S01]  /*67a0*/  LDSM.16.M88.4 R8, [R229] ;  /* 0x00000000e508783b */ /* 0x000e620000000200 */
[----:B------:R-:W-:-:S02]  /*67b0*/  IMAD.MOV.U32 R27, RZ, RZ, R210 ;  /* 0x000000ffff1b7224 */ /* 0x000fc400078e00d2 */
[----:B------:R-:W-:Y:S02]  /*67c0*/  IMAD.MOV.U32 R153, RZ, RZ, R4 ;  /* 0x000000ffff997224 */ /* 0x000fe400078e0004 */
[----:B------:R-:W-:Y:S02]  /*67d0*/  IMAD.MOV.U32 R152, RZ, RZ, R5 ;  /* 0x000000ffff987224 */ /* 0x000fe400078e0005 */
[----:B------:R-:W-:Y:S02]  /*67e0*/  IMAD.MOV.U32 R51, RZ, RZ, R6 ;  /* 0x000000ffff337224 */ /* 0x000fe400078e0006 */
[----:B------:R-:W-:Y:S02]  /*67f0*/  IMAD.MOV.U32 R50, RZ, RZ, R7 ;  /* 0x000000ffff327224 */ /* 0x000fe400078e0007 */
[----:B------:R-:W2:Y:S01]  /*6800*/  LDSM.16.M88.4 R4, [R229+0x2000] ;  /* 0x00200000e504783b */ /* 0x000ea20000000200 */
[C---:B-1----:R-:W-:Y:S08]  /*6810*/  HMMA.16816.F32 R52, R8.reuse, R12, R52 ;  /* 0x0000000c0834723c */ /* 0x042ff00000001834 */
[----:B------:R-:W-:Y:S08]  /*6820*/  HMMA.16816.F32 R208, R8, R14, R28 ;  /* 0x0000000e08d0723c */ /* 0x000ff0000000181c */
[C---:B--2---:R-:W-:Y:S08]  /*6830*/  HMMA.16816.F32 R60, R4.reuse, R12, R60 ;  /* 0x0000000c043c723c */ /* 0x044ff0000000183c */
[----:B------:R-:W-:Y:S01]  /*6840*/  HMMA.16816.F32 R244, R4, R14, R44 ;  /* 0x0000000e04f4723c */ /* 0x000fe2000000182c */
[----:B------:R-:W1:Y:S01]  /*6850*/  LDSM.16.M88.4 R12, [R225+0x800] ;  /* 0x00080000e10c783b */ /* 0x000e620000000200 */
[----:B------:R-:W-:-:S02]  /*6860*/  IMAD.MOV.U32 R17, RZ, RZ, R54 ;  /* 0x000000ffff117224 */ /* 0x000fc400078e0036 */
[----:B------:R-:W-:Y:S01]  /*6870*/  IMAD.MOV.U32 R16, RZ, RZ, R55 ;  /* 0x000000ffff107224 */ /* 0x000fe200078e0037 */
[----:B------:R-:W-:Y:S01]  /*6880*/  MOV R55, R22 ;  /* 0x0000001600377202 */ /* 0x000fe20000000f00 */
[----:B------:R-:W-:Y:S02]  /*6890*/  IMAD.MOV.U32 R19, RZ, RZ, R52 ;  /* 0x000000ffff137224 */ /* 0x000fe400078e0034 */
        /* <DEDUP_REMOVED lines=10> */
[----:B------:R-:W-:-:S02]  /*6940*/  IMAD.MOV.U32 R62, RZ, RZ, R51 ;  /* 0x000000ffff3e7224 */ /* 0x000fc400078e0033 */
[----:B------:R-:W-:Y:S01]  /*6950*/  IMAD.MOV.U32 R63, RZ, RZ, R50 ;  /* 0x000000ffff3f7224 */ /* 0x000fe200078e0032 */
[-C--:B-1----:R-:W-:Y:S08]  /*6960*/  HMMA.16816.F32 R40, R8, R12.reuse, R40 ;  /* 0x0000000c0828723c */ /* 0x082ff00000001828 */
[----:B------:R-:W-:Y:S08]  /*6970*/  HMMA.16816.F32 R48, R4, R12, R36 ;  /* 0x0000000c0430723c */ /* 0x000ff00000001824 */
[----:B------:R-:W-:Y:S08]  /*6980*/  HMMA.16816.F32 R28, R8, R14, R56 ;  /* 0x0000000e081c723c */ /* 0x000ff00000001838 */
[----:B------:R-:W-:-:S02]  /*6990*/  IMAD.MOV.U32 R153, RZ, RZ, R40 ;  /* 0x000000ffff997224 */ /* 0x000fc400078e0028 */
[----:B------:R-:W-:Y:S02]  /*69a0*/  IMAD.MOV.U32 R152, RZ, RZ, R41 ;  /* 0x000000ffff987224 */ /* 0x000fe400078e0029 */
[----:B------:R-:W-:Y:S02]  /*69b0*/  IMAD.MOV.U32 R27, RZ, RZ, R42 ;  /* 0x000000ffff1b7224 */ /* 0x000fe400078e002a */
[----:B------:R-:W-:Y:S02]  /*69c0*/  IMAD.MOV.U32 R22, RZ, RZ, R43 ;  /* 0x000000ffff167224 */ /* 0x000fe400078e002b */
[C---:B------:R-:W-:Y:S01]  /*69d0*/  HMMA.16816.F32 R40, R4.reuse, R14, R32 ;  /* 0x0000000e0428723c */ /* 0x040fe20000001820 */
[----:B------:R-:W1:Y:S07]  /*69e0*/  LDSM.16.M88.4 R12, [R225+0x1000] ;  /* 0x00100000e10c783b */ /* 0x000e6e0000000200 */
[----:B-1----:R-:W-:Y:S07]  /*69f0*/  HMMA.16816.F32 R32, R4, R14, R216 ;  /* 0x0000000e0420723c */ /* 0x002fee00000018d8 */
[----:B------:R-:W-:Y:S01]  /*6a00*/  IMAD.MOV.U32 R216, RZ, RZ, R19 ;  /* 0x000000ffffd87224 */ /* 0x000fe200078e0013 */
[----:B------:R-:W-:Y:S01]  /*6a10*/  MOV R217, R18 ;  /* 0x0000001200d97202 */ /* 0x000fe20000000f00 */
[----:B------:R-:W-:Y:S01]  /*6a20*/  IMAD.MOV.U32 R218, RZ, RZ, R17 ;  /* 0x000000ffffda7224 */ /* 0x000fe200078e0011 */
[----:B------:R-:W-:Y:S01]  /*6a30*/  HMMA.16816.F32 R44, R8, R12, R64 ;  /* 0x0000000c082c723c */ /* 0x000fe20000001840 */
[----:B------:R-:W-:-:S07]  /*6a40*/  IMAD.MOV.U32 R219, RZ, RZ, R16 ;  /* 0x000000ffffdb7224 */ /* 0x000fce00078e0010 */
[----:B------:R-:W-:Y:S07]  /*6a50*/  HMMA.16816.F32 R36, R4, R12, R204 ;  /* 0x0000000c0424723c */ /* 0x000fee00000018cc */
[----:B------:R-:W-:Y:S01]  /*6a60*/  IMAD.MOV.U32 R204, RZ, RZ, R153 ;  /* 0x000000ffffcc7224 */ /* 0x000fe200078e0099 */
[----:B------:R-:W-:Y:S01]  /*6a70*/  HMMA.16816.F32 R16, R8, R14, R212 ;  /* 0x0000000e0810723c */ /* 0x000fe200000018d4 */
[----:B------:R-:W1:Y:S01]  /*6a80*/  LDSM.16.M88.4 R12, [R225+0x1800] ;  /* 0x00180000e10c783b */ /* 0x000e620000000200 */
[----:B------:R-:W-:-:S02]  /*6a90*/  IMAD.MOV.U32 R205, RZ, RZ, R152 ;  /* 0x000000ffffcd7224 */ /* 0x000fc400078e0098 */
[----:B------:R-:W-:Y:S02]  /*6aa0*/  IMAD.MOV.U32 R206, RZ, RZ, R27 ;  /* 0x000000ffffce7224 */ /* 0x000fe400078e001b */
[----:B------:R-:W-:Y:S02]  /*6ab0*/  IMAD.MOV.U32 R207, RZ, RZ, R22 ;  /* 0x000000ffffcf7224 */ /* 0x000fe400078e0016 */
[----:B------:R-:W-:Y:S02]  /*6ac0*/  IMAD.MOV.U32 R212, RZ, RZ, R21 ;  /* 0x000000ffffd47224 */ /* 0x000fe400078e0015 */
[----:B------:R-:W-:Y:S02]  /*6ad0*/  IMAD.MOV.U32 R213, RZ, RZ, R20 ;  /* 0x000000ffffd57224 */ /* 0x000fe400078e0014 */
[----:B------:R-:W-:Y:S02]  /*6ae0*/  IMAD.MOV.U32 R214, RZ, RZ, R2 ;  /* 0x000000ffffd67224 */ /* 0x000fe400078e0002 */
[----:B------:R-:W-:Y:S01]  /*6af0*/  IMAD.MOV.U32 R215, RZ, RZ, R0 ;  /* 0x000000ffffd77224 */ /* 0x000fe200078e0000 */
[-C--:B-1----:R-:W-:Y:S08]  /*6b00*/  HMMA.16816.F32 R64, R4, R12.reuse, R52 ;  /* 0x0000000c0440723c */ /* 0x082ff00000001834 */
[----:B------:R-:W-:Y:S08]  /*6b10*/  HMMA.16816.F32 R56, R8, R12, R248 ;  /* 0x0000000c0838723c */ /* 0x000ff000000018f8 */
[-C--:B------:R-:W-:Y:S01]  /*6b20*/  HMMA.16816.F32 R60, R4, R14.reuse, R60 ;  /* 0x0000000e043c723c */ /* 0x080fe2000000183c */
[----:B------:R-:W-:Y:S07]  /*6b30*/  LDSM.16.M88.4 R4, [R227+0x6000] ;  /* 0x00600000e304783b */ /* 0x000fee0000000200 */
[----:B------:R-:W-:Y:S01]  /*6b40*/  HMMA.16816.F32 R52, R8, R14, R240 ;  /* 0x0000000e0834723c */ /* 0x000fe200000018f0 */
[----:B------:R-:W1:Y:S04]  /*6b50*/  LDSM.16.M88.4 R12, [R220+0xa000] ;  /* 0x00a00000dc0c783b */ /* 0x000e680000000200 */
[----:B------:R-:W2:Y:S03]  /*6b60*/  LDSM.16.M88.4 R8, [R227+0x4000] ;  /* 0x00400000e308783b */ /* 0x000ea60000000200 */
[-C--:B-1----:R-:W-:Y:S08]  /*6b70*/  HMMA.16816.F32 R212, R4, R12.reuse, R212 ;  /* 0x0000000c04d4723c */ /* 0x082ff000000018d4 */
[----:B--2---:R-:W-:Y:S08]  /*6b80*/  HMMA.16816.F32 R248, R8, R12, R216 ;  /* 0x0000000c08f8723c */ /* 0x004ff000000018d8 */
[-C--:B------:R-:W-:Y:S08]  /*6b90*/  HMMA.16816.F32 R244, R4, R14.reuse, R244 ;  /* 0x0000000e04f4723c */ /* 0x080ff000000018f4 */
[----:B------:R-:W-:Y:S01]  /*6ba0*/  HMMA.16816.F32 R216, R8, R14, R208 ;  /* 0x0000000e08d8723c */ /* 0x000fe200000018d0 */
[----:B------:R-:W1:Y:S01]  /*6bb0*/  LDSM.16.M88.4 R12, [R220+0xa800] ;  /* 0x00a80000dc0c783b */ /* 0x000e620000000200 */
[----:B------:R-:W-:Y:S01]  /*6bc0*/  IMAD.MOV.U32 R153, RZ, RZ, R212 ;  /* 0x000000ffff997224 */ /* 0x000fe200078e00d4 */
[----:B------:R-:W-:Y:S01]  /*6bd0*/  MOV R27, R214 ;  /* 0x000000d6001b7202 */ /* 0x000fe20000000f00 */
[----:B------:R-:W-:-:S02]  /*6be0*/  IMAD.MOV.U32 R152, RZ, RZ, R213 ;  /* 0x000000ffff987224 */ /* 0x000fc400078e00d5 */
[----:B------:R-:W-:Y:S02]  /*6bf0*/  IMAD.MOV.U32 R22, RZ, RZ, R215 ;  /* 0x000000ffff167224 */ /* 0x000fe400078e00d7 */
[-C--:B-1----:R-:W-:Y:S08]  /*6c00*/  HMMA.16816.F32 R204, R8, R12.reuse, R204 ;  /* 0x0000000c08cc723c */ /* 0x082ff000000018cc */
[C---:B------:R-:W-:Y:S07]  /*6c10*/  HMMA.16816.F32 R240, R4.reuse, R12, R48 ;  /* 0x0000000c04f0723c */ /* 0x040fee0000001830 */
[----:B------:R-:W-:Y:S01]  /*6c20*/  IMAD.MOV.U32 R50, RZ, RZ, R27 ;  /* 0x000000ffff327224 */ /* 0x000fe200078e001b */
[----:B------:R-:W-:Y:S01]  /*6c30*/  HMMA.16816.F32 R212, R4, R14, R40 ;  /* 0x0000000e04d4723c */ /* 0x000fe20000001828 */
[----:B------:R-:W-:Y:S01]  /*6c40*/  MOV R51, R22 ;  /* 0x0000001600337202 */ /* 0x000fe20000000f00 */
[----:B------:R-:W-:-:S02]  /*6c50*/  IMAD.MOV.U32 R48, RZ, RZ, R153 ;  /* 0x000000ffff307224 */ /* 0x000fc400078e0099 */
[----:B------:R-:W-:-:S04]  /*6c60*/  IMAD.MOV.U32 R49, RZ, RZ, R152 ;  /* 0x000000ffff317224 */ /* 0x000fc800078e0098 */
[C---:B------:R-:W-:Y:S01]  /*6c70*/  HMMA.16816.F32 R208, R8.reuse, R14, R28 ;  /* 0x0000000e08d0723c */ /* 0x040fe2000000181c */
[----:B------:R-:W1:Y:S01]  /*6c80*/  LDSM.16.M88.4 R12, [R220+0xb000] ;  /* 0x00b00000dc0c783b */ /* 0x000e620000000200 */
[----:B------:R-:W-:Y:S02]  /*6c90*/  IMAD.MOV.U32 R21, RZ, RZ, R204 ;  /* 0x000000ffff157224 */ /* 0x000fe400078e00cc */
[----:B------:R-:W-:Y:S02]  /*6ca0*/  IMAD.MOV.U32 R20, RZ, RZ, R205 ;  /* 0x000000ffff147224 */ /* 0x000fe400078e00cd */
[----:B------:R-:W-:Y:S02]  /*6cb0*/  IMAD.MOV.U32 R2, RZ, RZ, R206 ;  /* 0x000000ffff027224 */ /* 0x000fe400078e00ce */
[----:B------:R-:W-:Y:S01]  /*6cc0*/  IMAD.MOV.U32 R0, RZ, RZ, R207 ;  /* 0x000000ffff007224 */ /* 0x000fe200078e00cf */
[-C--:B-1----:R-:W-:Y:S08]  /*6cd0*/  HMMA.16816.F32 R44, R8, R12.reuse, R44 ;  /* 0x0000000c082c723c */ /* 0x082ff0000000182c */
[C---:B------:R-:W-:Y:S11]  /*6ce0*/  HMMA.16816.F32 R204, R4.reuse, R12, R36 ;  /* 0x0000000c04cc723c */ /* 0x040ff60000001824 */
[----:B------:R-:W-:Y:S05]  /*6cf0*/  @!UPT UIADD3 URZ, URZ, URZ, URZ ;  /* 0x0000003f3f3ff290 */ /* 0x000fea000fffe03f */
[----:B------:R-:W-:Y:S02]  /*6d00*/  IMAD.MOV.U32 R29, RZ, RZ, R44 ;  /* 0x000000ffff1d7224 */ /* 0x000fe400078e002c */
[----:B------:R-:W-:Y:S02]  /*6d10*/  IMAD.MOV.U32 R28, RZ, RZ, R45 ;  /* 0x000000ffff1c7224 */ /* 0x000fe400078e002d */
[----:B------:R-:W-:Y:S02]  /*6d20*/  IMAD.MOV.U32 R27, RZ, RZ, R46 ;  /* 0x000000ffff1b7224 */ /* 0x000fe400078e002e */
[----:B------:R-:W-:Y:S02]  /*6d30*/  IMAD.MOV.U32 R22, RZ, RZ, R47 ;  /* 0x000000ffff167224 */ /* 0x000fe400078e002f */
[-C--:B------:R-:W-:Y:S08]  /*6d40*/  HMMA.16816.F32 R44, R4, R14.reuse, R32 ;  /* 0x0000000e042c723c */ /* 0x080ff00000001820 */
[----:B------:R-:W-:Y:S01]  /*6d50*/  HMMA.16816.F32 R32, R8, R14, R16 ;  /* 0x0000000e0820723c */ /* 0x000fe20000001810 */
[----:B------:R-:W1:Y:S07]  /*6d60*/  LDSM.16.M88.4 R12, [R220+0xb800] ;  /* 0x00b80000dc0c783b */ /* 0x000e6e0000000200 */
[-C--:B-1----:R-:W-:Y:S07]  /*6d70*/  HMMA.16816.F32 R36, R4, R12.reuse, R64 ;  /* 0x0000000c0424723c */ /* 0x082fee0000001840 */
[----:B------:R-:W-:Y:S01]  /*6d80*/  IMAD.MOV.U32 R64, RZ, RZ, R29 ;  /* 0x000000ffff407224 */ /* 0x000fe200078e001d */
[----:B------:R-:W-:Y:S01]  /*6d90*/  HMMA.16816.F32 R40, R8, R12, R56 ;  /* 0x0000000c0828723c */ /* 0x000fe20000001838 */
[----:B------:R-:W-:-:S02]  /*6da0*/  IMAD.MOV.U32 R65, RZ, RZ, R28 ;  /* 0x000000ffff417224 */ /* 0x000fc400078e001c */
[----:B------:R-:W-:Y:S02]  /*6db0*/  IMAD.MOV.U32 R66, RZ, RZ, R27 ;  /* 0x000000ffff427224 */ /* 0x000fe400078e001b */
[----:B------:R-:W-:-:S03]  /*6dc0*/  IMAD.MOV.U32 R67, RZ, RZ, R22 ;  /* 0x000000ffff437224 */ /* 0x000fc600078e0016 */
[-C--:B------:R-:W-:Y:S01]  /*6dd0*/  HMMA.16816.F32 R28, R4, R14.reuse, R60 ;  /* 0x0000000e041c723c */ /* 0x080fe2000000183c */
[----:B------:R-:W-:Y:S07]  /*6de0*/  LDSM.16.M88.4 R4, [R228+0x6000] ;  /* 0x00600000e404783b */ /* 0x000fee0000000200 */
[----:B------:R-:W-:Y:S01]  /*6df0*/  HMMA.16816.F32 R16, R8, R14, R52 ;  /* 0x0000000e0810723c */ /* 0x000fe20000001834 */
[----:B------:R-:W1:Y:S04]  /*6e00*/  LDSM.16.M88.4 R12, [R235] ;  /* 0x00000000eb0c783b */ /* 0x000e680000000200 */
[----:B------:R-:W2:Y:S03]  /*6e10*/  LDSM.16.M88.4 R8, [R228+0x4000] ;  /* 0x00400000e408783b */ /* 0x000ea60000000200 */
[C---:B-1----:R-:W-:Y:S08]  /*6e20*/  HMMA.16816.F32 R48, R4.reuse, R12, R48 ;  /* 0x0000000c0430723c */ /* 0x042ff00000001830 */
[-C--:B------:R-:W-:Y:S08]  /*6e30*/  HMMA.16816.F32 R52, R4, R14.reuse, R244 ;  /* 0x0000000e0434723c */ /* 0x080ff000000018f4 */
[----:B--2---:R-:W-:Y:S08]  /*6e40*/  HMMA.16816.F32 R60, R8, R14, R216 ;  /* 0x0000000e083c723c */ /* 0x004ff000000018d8 */
[----:B------:R-:W-:Y:S01]  /*6e50*/  MOV R57, R48 ;  /* 0x0000003000397202 */ /* 0x000fe20000000f00 */
[----:B------:R-:W-:-:S02]  /*6e60*/  IMAD.MOV.U32 R56, RZ, RZ, R49 ;  /* 0x000000ffff387224 */ /* 0x000fc400078e0031 */
[----:B------:R-:W-:Y:S02]  /*6e70*/  IMAD.MOV.U32 R27, RZ, RZ, R50 ;  /* 0x000000ffff1b7224 */ /* 0x000fe400078e0032 */
[----:B------:R-:W-:Y:S02]  /*6e80*/  IMAD.MOV.U32 R22, RZ, RZ, R51 ;  /* 0x000000ffff167224 */ /* 0x000fe400078e0033 */
[----:B------:R-:W-:Y:S01]  /*6e90*/  HMMA.16816.F32 R48, R8, R12, R248 ;  /* 0x0000000c0830723c */ /* 0x000fe200000018f8 */
[----:B------:R-:W1:Y:S06]  /*6ea0*/  LDSM.16.M88.4 R12, [R234] ;  /* 0x00000000ea0c783b */ /* 0x000e6c0000000200 */
[----:B------:R-:W-:-:S02]  /*6eb0*/  IMAD.MOV.U32 R248, RZ, RZ, R21 ;  /* 0x000000fffff87224 */ /* 0x000fc400078e0015 */
[----:B------:R-:W-:Y:S02]  /*6ec0*/  IMAD.MOV.U32 R249, RZ, RZ, R20 ;  /* 0x000000fffff97224 */ /* 0x000fe400078e0014 */
[----:B------:R-:W-:Y:S02]  /*6ed0*/  IMAD.MOV.U32 R250, RZ, RZ, R2 ;  /* 0x000000fffffa7224 */ /* 0x000fe400078e0002 */
[----:B------:R-:W-:Y:S01]  /*6ee0*/  IMAD.MOV.U32 R251, RZ, RZ, R0 ;  /* 0x000000fffffb7224 */ /* 0x000fe200078e0000 */
[C---:B-1----:R-:W-:Y:S08]  /*6ef0*/  HMMA.16816.F32 R244, R4.reuse, R12, R240 ;  /* 0x0000000c04f4723c */ /* 0x042ff000000018f0 */
[----:B------:R-:W-:Y:S08]  /*6f00*/  HMMA.16816.F32 R240, R4, R14, R212 ;  /* 0x0000000e04f0723c */ /* 0x000ff000000018d4 */
[C---:B------:R-:W-:Y:S08]  /*6f10*/  HMMA.16816.F32 R248, R8.reuse, R12, R248 ;  /* 0x0000000c08f8723c */ /* 0x040ff000000018f8 */
[----:B------:R-:W-:Y:S01]  /*6f20*/  HMMA.16816.F32 R212, R8, R14, R208 ;  /* 0x0000000e08d4723c */ /* 0x000fe200000018d0 */
[----:B------:R-:W1:Y:S11]  /*6f30*/  LDSM.16.M88.4 R12, [R233] ;  /* 0x00000000e90c783b */ /* 0x000e760000000200 */
[----:B------:R-:W-:Y:S04]  /*6f40*/  @!UPT UIADD3 URZ, URZ, URZ, URZ ;  /* 0x0000003f3f3ff290 */ /* 0x000fe8000fffe03f */
[----:B------:R-:W-:Y:S01]  /*6f50*/  IMAD.MOV.U32 R21, RZ, RZ, R248 ;  /* 0x000000ffff157224 */ /* 0x000fe200078e00f8 */
[----:B------:R-:W-:Y:S01]  /*6f60*/  MOV R20, R249 ;  /* 0x000000f900147202 */ /* 0x000fe20000000f00 */
[----:B------:R-:W-:Y:S02]  /*6f70*/  IMAD.MOV.U32 R2, RZ, RZ, R250 ;  /* 0x000000ffff027224 */ /* 0x000fe400078e00fa */
[----:B------:R-:W-:Y:S01]  /*6f80*/  IMAD.MOV.U32 R0, RZ, RZ, R251 ;  /* 0x000000ffff007224 */ /* 0x000fe200078e00fb */
[-C--:B-1----:R-:W-:Y:S08]  /*6f90*/  HMMA.16816.F32 R216, R4, R12.reuse, R204 ;  /* 0x0000000c04d8723c */ /* 0x082ff000000018cc */
[----:B------:R-:W-:Y:S08]  /*6fa0*/  HMMA.16816.F32 R248, R8, R12, R64 ;  /* 0x0000000c08f8723c */ /* 0x000ff00000001840 */
[-C--:B------:R-:W-:Y:S07]  /*6fb0*/  HMMA.16816.F32 R208, R4, R14.reuse, R44 ;  /* 0x0000000e04d0723c */ /* 0x080fee000000182c */
[----:B------:R-:W-:Y:S01]  /*6fc0*/  IMAD.MOV.U32 R44, RZ, RZ, R57 ;  /* 0x000000ffff2c7224 */ /* 0x000fe200078e0039 */
[----:B------:R-:W-:Y:S01]  /*6fd0*/  HMMA.16816.F32 R204, R8, R14, R32 ;  /* 0x0000000e08cc723c */ /* 0x000fe20000001820 */
[----:B------:R-:W1:Y:S01]  /*6fe0*/  LDSM.16.M88.4 R12, [R232] ;  /* 0x00000000e80c783b */ /* 0x000e620000000200 */
[----:B------:R-:W-:-:S02]  /*6ff0*/  IMAD.MOV.U32 R45, RZ, RZ, R56 ;  /* 0x000000ffff2d7224 */ /* 0x000fc400078e0038 */
[----:B------:R-:W-:Y:S02]  /*7000*/  IMAD.MOV.U32 R46, RZ, RZ, R27 ;  /* 0x000000ffff2e7224 */ /* 0x000fe400078e001b */
[----:B------:R-:W-:Y:S01]  /*7010*/  IMAD.MOV.U32 R47, RZ, RZ, R22 ;  /* 0x000000ffff2f7224 */ /* 0x000fe200078e0016 */
[----:B------:R-:W-:Y:S01]  /*7020*/  MOV R34, R2 ;  /* 0x0000000200227202 */ /* 0x000fe20000000f00 */
[----:B------:R-:W-:Y:S02]  /*7030*/  IMAD.MOV.U32 R32, RZ, RZ, R21 ;  /* 0x000000ffff207224 */ /* 0x000fe400078e0015 */
[----:B------:R-:W-:Y:S02]  /*7040*/  IMAD.MOV.U32 R33, RZ, RZ, R20 ;  /* 0x000000ffff217224 */ /* 0x000fe400078e0014 */
[----:B------:R-:W-:Y:S01]  /*7050*/  IMAD.MOV.U32 R35, RZ, RZ, R0 ;  /* 0x000000ffff237224 */ /* 0x000fe200078e0000 */
[-C--:B-1----:R-:W-:Y:S08]  /*7060*/  HMMA.16816.F32 R40, R8, R12.reuse, R40 ;  /* 0x0000000c0828723c */ /* 0x082ff00000001828 */
[C---:B------:R-:W-:Y:S08]  /*7070*/  HMMA.16816.F32 R64, R4.reuse, R12, R36 ;  /* 0x0000000c0440723c */ /* 0x040ff00000001824 */
[-C--:B------:R-:W-:Y:S01]  /*7080*/  HMMA.16816.F32 R56, R4, R14.reuse, R28 ;  /* 0x0000000e0438723c */ /* 0x080fe2000000181c */
[----:B------:R-:W-:Y:S07]  /*7090*/  LDSM.16.M88.4 R4, [R230+0x6000] ;  /* 0x00600000e604783b */ /* 0x000fee0000000200 */
[----:B------:R-:W-:Y:S01]  /*70a0*/  HMMA.16816.F32 R16, R8, R14, R16 ;  /* 0x0000000e0810723c */ /* 0x000fe20000001810 */
[----:B------:R-:W1:Y:S01]  /*70b0*/  LDSM.16.M88.4 R12, [R226+0xa000] ;  /* 0x00a00000e20c783b */ /* 0x000e620000000200 */
[----:B------:R-:W-:-:S02]  /*70c0*/  IMAD.MOV.U32 R22, RZ, RZ, R40 ;  /* 0x000000ffff167224 */ /* 0x000fc400078e0028 */
[----:B------:R-:W-:Y:S01]  /*70d0*/  IMAD.MOV.U32 R21, RZ, RZ, R41 ;  /* 0x000000ffff157224 */ /* 0x000fe200078e0029 */
[----:B------:R-:W2:Y:S01]  /*70e0*/  LDSM.16.M88.4 R8, [R230+0x4000] ;  /* 0x00400000e608783b */ /* 0x000ea20000000200 */
[----:B------:R-:W-:Y:S02]  /*70f0*/  IMAD.MOV.U32 R20, RZ, RZ, R42 ;  /* 0x000000ffff147224 */ /* 0x000fe400078e002a */
[----:B------:R-:W-:Y:S02]  /*7100*/  IMAD.MOV.U32 R2, RZ, RZ, R43 ;  /* 0x000000ffff027224 */ /* 0x000fe400078e002b */
        /* <DEDUP_REMOVED lines=9> */
[----:B------:R-:W-:Y:S02]  /*71a0*/  IMAD.MOV.U32 R60, RZ, RZ, R22 ;  /* 0x000000ffff3c7224 */ /* 0x000fe400078e0016 */
[----:B------:R-:W-:Y:S02]  /*71b0*/  IMAD.MOV.U32 R61, RZ, RZ, R21 ;  /* 0x000000ffff3d7224 */ /* 0x000fe400078e0015 */
[----:B------:R-:W-:Y:S02]  /*71c0*/  IMAD.MOV.U32 R62, RZ, RZ, R20 ;  /* 0x000000ffff3e7224 */ /* 0x000fe400078e0014 */
[----:B------:R-:W-:Y:S01]  /*71d0*/  IMAD.MOV.U32 R63, RZ, RZ, R2 ;  /* 0x000000ffff3f7224 */ /* 0x000fe200078e0002 */
[-C--:B-1----:R-:W-:Y:S08]  /*71e0*/  HMMA.16816.F32 R52, R8, R12.reuse, R32 ;  /* 0x0000000c0834723c */ /* 0x082ff00000001820 */
[C---:B------:R-:W-:Y:S08]  /*71f0*/  HMMA.16816.F32 R40, R4.reuse, R12, R244 ;  /* 0x0000000c0428723c */ /* 0x040ff000000018f4 */
[-C--:B------:R-:W-:Y:S08]  /*7200*/  HMMA.16816.F32 R36, R4, R14.reuse, R240 ;  /* 0x0000000e0424723c */ /* 0x080ff000000018f0 */
[C---:B------:R-:W-:Y:S01]  /*7210*/  HMMA.16816.F32 R32, R8.reuse, R14, R212 ;  /* 0x0000000e0820723c */ /* 0x040fe200000018d4 */
[----:B------:R-:W1:Y:S07]  /*7220*/  LDSM.16.M88.4 R12, [R226+0xb000] ;  /* 0x00b00000e20c783b */ /* 0x000e6e0000000200 */
[----:B-1----:R-:W-:Y:S08]  /*7230*/  HMMA.16816.F32 R248, R8, R12, R248 ;  /* 0x0000000c08f8723c */ /* 0x002ff000000018f8 */
[-C--:B------:R-:W-:Y:S08]  /*7240*/  HMMA.16816.F32 R244, R4, R14.reuse, R208 ;  /* 0x0000000e04f4723c */ /* 0x080ff000000018d0 */
[----:B------:R-:W-:Y:S08]  /*7250*/  HMMA.16816.F32 R212, R8, R14, R204 ;  /* 0x0000000e08d4723c */ /* 0x000ff000000018cc */
[----:B------:R-:W-:-:S02]  /*7260*/  IMAD.MOV.U32 R22, RZ, RZ, R248 ;  /* 0x000000ffff167224 */ /* 0x000fc400078e00f8 */
[----:B------:R-:W-:Y:S02]  /*7270*/  IMAD.MOV.U32 R21, RZ, RZ, R249 ;  /* 0x000000ffff157224 */ /* 0x000fe400078e00f9 */
[----:B------:R-:W-:Y:S02]  /*7280*/  IMAD.MOV.U32 R20, RZ, RZ, R250 ;  /* 0x000000ffff147224 */ /* 0x000fe400078e00fa */
[----:B------:R-:W-:Y:S02]  /*7290*/  IMAD.MOV.U32 R2, RZ, RZ, R251 ;  /* 0x000000ffff027224 */ /* 0x000fe400078e00fb */
[----:B------:R-:W-:Y:S01]  /*72a0*/  HMMA.16816.F32 R248, R4, R12, R216 ;  /* 0x0000000c04f8723c */ /* 0x000fe200000018d8 */
[----:B------:R-:W1:Y:S06]  /*72b0*/  LDSM.16.M88.4 R12, [R226+0xb800] ;  /* 0x00b80000e20c783b */ /* 0x000e6c0000000200 */
[----:B------:R-:W-:Y:S01]  /*72c0*/  MOV R216, R153 ;  /* 0x0000009900d87202 */ /* 0x000fe20000000f00 */
[----:B------:R-:W-:-:S02]  /*72d0*/  IMAD.MOV.U32 R217, RZ, RZ, R152 ;  /* 0x000000ffffd97224 */ /* 0x000fc400078e0098 */
[----:B------:R-:W-:Y:S02]  /*72e0*/  IMAD.MOV.U32 R218, RZ, RZ, R27 ;  /* 0x000000ffffda7224 */ /* 0x000fe400078e001b */
[----:B------:R-:W-:Y:S01]  /*72f0*/  IMAD.MOV.U32 R219, RZ, RZ, R0 ;  /* 0x000000ffffdb7224 */ /* 0x000fe200078e0000 */
[-C--:B-1----:R-:W-:Y:S08]  /*7300*/  HMMA.16816.F32 R60, R8, R12.reuse, R60 ;  /* 0x0000000c083c723c */ /* 0x082ff0000000183c */
[C---:B------:R-:W-:Y:S08]  /*7310*/  HMMA.16816.F32 R64, R4.reuse, R12, R64 ;  /* 0x0000000c0440723c */ /* 0x040ff00000001840 */
[-C--:B------:R-:W-:Y:S01]  /*7320*/  HMMA.16816.F32 R240, R4, R14.reuse, R56 ;  /* 0x0000000e04f0723c */ /* 0x080fe20000001838 */
[----:B------:R-:W-:Y:S06]  /*7330*/  LDSM.16.M88.4 R4, [R229+0x6000] ;  /* 0x00600000e504783b */ /* 0x000fec0000000200 */
[----:B------:R-:W-:Y:S01]  /*7340*/  IMAD.MOV.U32 R56, RZ, RZ, R22 ;  /* 0x000000ffff387224 */ /* 0x000fe200078e0016 */
[----:B------:R-:W-:Y:S01]  /*7350*/  HMMA.16816.F32 R16, R8, R14, R16 ;  /* 0x0000000e0810723c */ /* 0x000fe20000001810 */
[----:B------:R-:W1:Y:S01]  /*7360*/  LDSM.16.M88.4 R12, [R225+0x2000] ;  /* 0x00200000e10c783b */ /* 0x000e620000000200 */
[----:B------:R-:W-:-:S02]  /*7370*/  IMAD.MOV.U32 R158, RZ, RZ, R60 ;  /* 0x000000ffff9e7224 */ /* 0x000fc400078e003c */
[----:B------:R-:W-:Y:S01]  /*7380*/  IMAD.MOV.U32 R157, RZ, RZ, R61 ;  /* 0x000000ffff9d7224 */ /* 0x000fe200078e003d */
[----:B------:R-:W2:Y:S01]  /*7390*/  LDSM.16.M88.4 R8, [R229+0x4000] ;  /* 0x00400000e508783b */ /* 0x000ea20000000200 */
[----:B------:R-:W-:Y:S02]  /*73a0*/  IMAD.MOV.U32 R153, RZ, RZ, R62 ;  /* 0x000000ffff997224 */ /* 0x000fe400078e003e */
[----:B------:R-:W-:Y:S01]  /*73b0*/  IMAD.MOV.U32 R62, RZ, RZ, R64 ;  /* 0x000000ffff3e7224 */ /* 0x000fe200078e0040 */
[----:B------:R-:W-:Y:S01]  /*73c0*/  MOV R60, R66 ;  /* 0x00000042003c7202 */ /* 0x000fe20000000f00 */
[----:B------:R-:W-:Y:S02]  /*73d0*/  IMAD.MOV.U32 R61, RZ, RZ, R65 ;  /* 0x000000ffff3d7224 */ /* 0x000fe400078e0041 */
[----:B------:R-:W-:Y:S02]  /*73e0*/  IMAD.MOV.U32 R0, RZ, RZ, R67 ;  /* 0x000000ffff007224 */ /* 0x000fe400078e0043 */
[----:B------:R-:W-:-:S02]  /*73f0*/  IMAD.MOV.U32 R57, RZ, RZ, R21 ;  /* 0x000000ffff397224 */ /* 0x000fc400078e0015 */
[----:B------:R-:W-:Y:S02]  /*7400*/  IMAD.MOV.U32 R58, RZ, RZ, R20 ;  /* 0x000000ffff3a7224 */ /* 0x000fe400078e0014 */
[----:B------:R-:W-:Y:S01]  /*7410*/  IMAD.MOV.U32 R59, RZ, RZ, R2 ;  /* 0x000000ffff3b7224 */ /* 0x000fe200078e0002 */
[-C--:B-1----:R-:W-:Y:S08]  /*7420*/  HMMA.16816.F32 R64, R4, R12.reuse, R216 ;  /* 0x0000000c0440723c */ /* 0x082ff000000018d8 */
[----:B--2---:R-:W-:Y:S08]  /*7430*/  HMMA.16816.F32 R48, R8, R12, R48 ;  /* 0x0000000c0830723c */ /* 0x004ff00000001830 */
[-C--:B------:R-:W-:Y:S07]  /*7440*/  HMMA.16816.F32 R216, R4, R14.reuse, R44 ;  /* 0x0000000e04d8723c */ /* 0x080fee000000182c */
[----:B------:R-:W-:Y:S01]  /*7450*/  IMAD.MOV.U32 R47, RZ, RZ, R63 ;  /* 0x000000ffff2f7224 */ /* 0x000fe200078e003f */
[----:B------:R-:W-:Y:S01]  /*7460*/  HMMA.16816.F32 R204, R8, R14, R28 ;  /* 0x0000000e08cc723c */ /* 0x000fe2000000181c */
[----:B------:R-:W1:Y:S01]  /*7470*/  LDSM.16.M88.4 R12, [R225+0x2800] ;  /* 0x00280000e10c783b */ /* 0x000e620000000200 */
[----:B------:R-:W-:Y:S01]  /*7480*/  IMAD.MOV.U32 R22, RZ, RZ, R66 ;  /* 0x000000ffff167224 */ /* 0x000fe200078e0042 */
[----:B------:R-:W-:Y:S01]  /*7490*/  MOV R20, R67 ;  /* 0x0000004300147202 */ /* 0x000fe20000000f00 */
[----:B------:R-:W-:-:S02]  /*74a0*/  IMAD.MOV.U32 R2, RZ, RZ, R64 ;  /* 0x000000ffff027224 */ /* 0x000fc400078e0040 */
[----:B------:R-:W-:Y:S02]  /*74b0*/  IMAD.MOV.U32 R21, RZ, RZ, R65 ;  /* 0x000000ffff157224 */ /* 0x000fe400078e0041 */
[----:B------:R-:W-:Y:S02]  /*74c0*/  IMAD.MOV.U32 R44, RZ, RZ, R158 ;  /* 0x000000ffff2c7224 */ /* 0x000fe400078e009e */
[----:B------:R-:W2:Y:S01]  /*74d0*/  S2R R158, SR_TID.X ;  /* 0x00000000009e7919 */ /* 0x000ea20000002100 */
[----:B------:R-:W-:Y:S02]  /*74e0*/  IMAD.MOV.U32 R152, RZ, RZ, R48 ;  /* 0x000000ffff987224 */ /* 0x000fe400078e0030 */
[----:B------:R-:W-:Y:S02]  /*74f0*/  IMAD.MOV.U32 R27, RZ, RZ, R51 ;  /* 0x000000ffff1b7224 */ /* 0x000fe400078e0033 */
[----:B------:R-:W-:Y:S02]  /*7500*/  IMAD.MOV.U32 R252, RZ, RZ, R50 ;  /* 0x000000fffffc7224 */ /* 0x000fe400078e0032 */
[----:B------:R-:W-:-:S02]  /*7510*/  IMAD.MOV.U32 R159, RZ, RZ, R49 ;  /* 0x000000ffff9f7224 */ /* 0x000fc400078e0031 */
[----:B------:R-:W-:Y:S02]  /*7520*/  IMAD.MOV.U32 R45, RZ, RZ, R157 ;  /* 0x000000ffff2d7224 */ /* 0x000fe400078e009d */
[----:B------:R-:W-:Y:S02]  /*7530*/  IMAD.MOV.U32 R46, RZ, RZ, R153 ;  /* 0x000000ffff2e7224 */ /* 0x000fe400078e0099 */
[----:B--2---:R-:W-:-:S05]  /*7540*/  IMAD.SHL.U32 R158, R158, 0x2, RZ ;  /* 0x000000029e9e7824 */ /* 0x004fca00078e00ff */
[----:B------:R-:W-:Y:S01]  /*7550*/  LOP3.LUT R158, R158, 0x6, RZ, 0xc0, !PT ;  /* 0x000000069e9e7812 */ /* 0x000fe200078ec0ff */
[-C--:B-1----:R-:W-:Y:S07]  /*7560*/  HMMA.16816.F32 R208, R8, R12.reuse, R52 ;  /* 0x0000000c08d0723c */ /* 0x082fee0000001834 */
[----:B------:R-:W-:Y:S01]  /*7570*/  MOV R52, R62 ;  /* 0x0000003e00347202 */ /* 0x000fe20000000f00 */
[----:B------:R-:W-:Y:S01]  /*7580*/  IMAD.MOV.U32 R53, RZ, RZ, R61 ;  /* 0x000000ffff357224 */ /* 0x000fe200078e003d */
[----:B------:R-:W-:Y:S01]  /*7590*/  HMMA.16816.F32 R64, R4, R12, R40 ;  /* 0x0000000c0440723c */ /* 0x000fe20000001828 */
[----:B------:R-:W-:-:S02]  /*75a0*/  IMAD.MOV.U32 R54, RZ, RZ, R60 ;  /* 0x000000ffff367224 */ /* 0x000fc400078e003c */
[----:B------:R-:W-:Y:S02]  /*75b0*/  IMAD.MOV.U32 R55, RZ, RZ, R0 ;  /* 0x000000ffff377224 */ /* 0x000fe400078e0000 */
[----:B------:R-:W-:-:S03]  /*75c0*/  IMAD.U32 R0, RZ, RZ, UR20 ;  /* 0x00000014ff007e24 */ /* 0x000fc6000f8e00ff */
[----:B------:R-:W-:Y:S01]  /*75d0*/  HMMA.16816.F32 R60, R4, R14, R36 ;  /* 0x0000000e043c723c */ /* 0x000fe20000001824 */
[----:B------:R-:W-:-:S07]  /*75e0*/  IMAD R0, R0, 0x40, R158 ;  /* 0x0000004000007824 */ /* 0x000fce00078e029e */
[C---:B------:R-:W-:Y:S01]  /*75f0*/  HMMA.16816.F32 R32, R8.reuse, R14, R32 ;  /* 0x0000000e0820723c */ /* 0x040fe20000001820 */
[----:B------:R-:W1:Y:S07]  /*7600*/  LDSM.16.M88.4 R12, [R225+0x3000] ;  /* 0x00300000e10c783b */ /* 0x000e6e0000000200 */
[-C--:B-1----:R-:W-:Y:S08]  /*7610*/  HMMA.16816.F32 R48, R8, R12.reuse, R56 ;  /* 0x0000000c0830723c */ /* 0x082ff00000001838 */
[C---:B------:R-:W-:Y:S07]  /*7620*/  HMMA.16816.F32 R40, R4.reuse, R12, R248 ;  /* 0x0000000c0428723c */ /* 0x040fee00000018f8 */
[----:B------:R-:W-:Y:S01]  /*7630*/  IMAD.MOV.U32 R249, RZ, RZ, R2 ;  /* 0x000000fffff97224 */ /* 0x000fe200078e0002 */
[----:B------:R-:W-:Y:S01]  /*7640*/  HMMA.16816.F32 R56, R4, R14, R244 ;  /* 0x0000000e0438723c */ /* 0x000fe200000018f4 */
[----:B------:R-:W-:Y:S01]  /*7650*/  IADD3 R2, R0, 0x1, RZ ;  /* 0x0000000100027810 */ /* 0x000fe20007ffe0ff */
[----:B------:R-:W-:Y:S01]  /*7660*/  IMAD.MOV.U32 R251, RZ, RZ, R152 ;  /* 0x000000fffffb7224 */ /* 0x000fe200078e0098 */
[----:B------:R-:W-:Y:S01]  /*7670*/  MOV R248, R22 ;  /* 0x0000001600f87202 */ /* 0x000fe20000000f00 */
[----:B------:R-:W-:Y:S01]  /*7680*/  IMAD.MOV.U32 R250, RZ, RZ, R27 ;  /* 0x000000fffffa7224 */ /* 0x000fe200078e001b */
[----:B-----5:R-:W-:-:S02]  /*7690*/  ISETP.GE.AND P5, PT, R2, R23, PT ;  /* 0x000000170200720c */ /* 0x020fc40003fa6270 */
[C---:B------:R-:W-:Y:S01]  /*76a0*/  ISETP.GE.AND P1, PT, R2.reuse, R26, PT ;  /* 0x0000001a0200720c */ /* 0x040fe20003f26270 */
[----:B------:R-:W-:Y:S01]  /*76b0*/  HMMA.16816.F32 R28, R8, R14, R212 ;  /* 0x0000000e081c723c */ /* 0x000fe200000018d4 */
[----:B------:R-:W1:Y:S01]  /*76c0*/  LDSM.16.M88.4 R12, [R225+0x3800] ;  /* 0x00380000e10c783b */ /* 0x000e620000000200 */
[----:B------:R-:W-:Y:S01]  /*76d0*/  ISETP.GE.AND P2, PT, R2, R24, PT ;  /* 0x000000180200720c */ /* 0x000fe20003f46270 */
[----:B------:R-:W-:-:S04]  /*76e0*/  DEPBAR.LE SB0, 0x0 ;  /* 0x000080000000791a */ /* 0x000fc80000000000 */
[----:B------:R-:W-:Y:S01]  /*76f0*/  BAR.SYNC.DEFER_BLOCKING 0x0 ;  /* 0x0000000000007b1d */ /* 0x000fe20000010000 */
[----:B------:R-:W-:Y:S01]  /*7700*/  ISETP.GE.AND P0, PT, R2, R25, PT ;  /* 0x000000190200720c */ /* 0x000fe20003f06270 */
[----:B------:R-:W-:Y:S01]  /*7710*/  IMAD.MOV.U32 R212, RZ, RZ, R251 ;  /* 0x000000ffffd47224 */ /* 0x000fe200078e00fb */
[----:B------:R-:W-:Y:S01]  /*7720*/  IADD3 R2, R0, 0x8, RZ ;  /* 0x0000000800027810 */ /* 0x000fe20007ffe0ff */
[----:B------:R-:W-:Y:S01]  /*7730*/  IMAD.MOV.U32 R215, RZ, RZ, R252 ;  /* 0x000000ffffd77224 */ /* 0x000fe200078e00fc */
[----:B------:R-:W-:Y:S02]  /*7740*/  FSEL R22, R21, -INF , !P2 ;  /* 0xff80000015167808 */ /* 0x000fe40005000000 */
[C---:B------:R-:W-:Y:S02]  /*7750*/  ISETP.GE.AND P6, PT, R2.reuse, R23, PT ;  /* 0x000000170200720c */ /* 0x040fe40003fc6270 */
[C---:B------:R-:W-:Y:S02]  /*7760*/  ISETP.GE.AND P3, PT, R2.reuse, R26, PT ;  /* 0x0000001a0200720c */ /* 0x040fe40003f66270 */
[----:B------:R-:W-:-:S02]  /*7770*/  ISETP.GE.AND P4, PT, R2, R24, PT ;  /* 0x000000180200720c */ /* 0x000fc40003f86270 */
[----:B------:R-:W-:Y:S02]  /*7780*/  ISETP.GE.AND P2, PT, R2, R25, PT ;  /* 0x000000190200720c */ /* 0x000fe40003f46270 */
[----:B------:R-:W-:Y:S02]  /*7790*/  IADD3 R2, R0, 0x9, RZ ;  /* 0x0000000900027810 */ /* 0x000fe40007ffe0ff */
[----:B------:R-:W-:Y:S02]  /*77a0*/  FSEL R158, R20, -INF , !P0 ;  /* 0xff800000149e7808 */ /* 0x000fe40004000000 */
[----:B------:R-:W-:Y:S02]  /*77b0*/  ISETP.GE.AND P0, PT, R2, R23, PT ;  /* 0x000000170200720c */ /* 0x000fe40003f06270 */
[----:B------:R-:W-:Y:S02]  /*77c0*/  FSEL R20, R206, -INF , !P3 ;  /* 0xff800000ce147808 */ /* 0x000fe40005800000 */
[----:B------:R-:W-:-:S02]  /*77d0*/  ISETP.GE.AND P3, PT, R2, R24, PT ;  /* 0x000000180200720c */ /* 0x000fc40003f66270 */
[----:B------:R-:W-:Y:S02]  /*77e0*/  FSEL R152, R216, -INF , !P4 ;  /* 0xff800000d8987808 */ /* 0x000fe40006000000 */
[----:B------:R-:W-:Y:S02]  /*77f0*/  FSEL R157, R218, -INF , !P2 ;  /* 0xff800000da9d7808 */ /* 0x000fe40005000000 */
[----:B------:R-:W-:Y:S01]  /*7800*/  FSEL R27, R217, -INF , !P3 ;  /* 0xff800000d91b7808 */ /* 0x000fe20005800000 */
[-C--:B-1----:R-:W-:Y:S08]  /*7810*/  HMMA.16816.F32 R44, R8, R12.reuse, R44 ;  /* 0x0000000c082c723c */ /* 0x082ff0000000182c */
[----:B------:R-:W-:Y:S07]  /*7820*/  HMMA.16816.F32 R36, R4, R12, R52 ;  /* 0x0000000c0424723c */ /* 0x000fee0000001834 */
[----:B------:R-:W-:Y:S01]  /*7830*/  FSEL R12, R205, -INF , !P0 ;  /* 0xff800000cd0c7808 */ /* 0x000fe20004000000 */
[----:B------:R-:W-:Y:S01]  /*7840*/  HMMA.16816.F32 R16, R8, R14, R16 ;  /* 0x0000000e0810723c */ /* 0x000fe20000001810 */
[----:B------:R-:W-:-:S04]  /*7850*/  ISETP.GE.AND P0, PT, R2, R25, PT ;  /* 0x000000190200720c */ /* 0x000fc80003f06270 */
[----:B------:R-:W-:Y:S02]  /*7860*/  FSEL R153, R219, -INF , !P0 ;  /* 0xff800000db997808 */ /* 0x000fe40004000000 */
[----:B------:R-:W-:Y:S01]  /*7870*/  FSEL R8, R204, -INF , !P6 ;  /* 0xff800000cc087808 */ /* 0x000fe20007000000 */
[----:B------:R-:W-:Y:S01]  /*7880*/  HMMA.16816.F32 R52, R4, R14, R240 ;  /* 0x0000000e0434723c */ /* 0x000fe200000018f0 */
[-C--:B------:R-:W-:Y:S02]  /*7890*/  ISETP.GE.AND P6, PT, R2, R26.reuse, PT ;  /* 0x0000001a0200720c */ /* 0x080fe40003fc6270 */
[----:B------:R-:W-:Y:S02]  /*78a0*/  IADD3 R2, R0, 0x10, RZ ;  /* 0x0000001000027810 */ /* 0x000fe40007ffe0ff */
[----:B------:R-:W-:Y:S02]  /*78b0*/  FSEL R21, R207, -INF , !P6 ;  /* 0xff800000cf157808 */ /* 0x000fe40007000000 */
[C---:B------:R-:W-:Y:S01]  /*78c0*/  ISETP.GE.AND P6, PT, R2.reuse, R23, PT ;  /* 0x000000170200720c */ /* 0x040fe20003fc6270 */
[----:B------:R-:W-:Y:S01]  /*78d0*/  IMAD.MOV.U32 R7, RZ, RZ, R159 ;  /* 0x000000ffff077224 */ /* 0x000fe200078e009f */
[----:B------:R-:W-:-:S02]  /*78e0*/  ISETP.GE.AND P2, PT, R2, R26, PT ;  /* 0x0000001a0200720c */ /* 0x000fc40003f46270 */
[C---:B------:R-:W-:Y:S02]  /*78f0*/  ISETP.GE.AND P4, PT, R2.reuse, R24, PT ;  /* 0x000000180200720c */ /* 0x040fe40003f86270 */
[----:B------:R-:W-:Y:S02]  /*7900*/  ISETP.GE.AND P3, PT, R2, R25, PT ;  /* 0x000000190200720c */ /* 0x000fe40003f66270 */
[----:B------:R-:W-:Y:S02]  /*7910*/  IADD3 R2, R0, 0x11, RZ ;  /* 0x0000001100027810 */ /* 0x000fe40007ffe0ff */
[----:B------:R-:W-:Y:S02]  /*7920*/  FSEL R4, R208, -INF , !P6 ;  /* 0xff800000d0047808 */ /* 0x000fe40007000000 */
[----:B------:R-:W-:Y:S02]  /*7930*/  ISETP.GE.AND P0, PT, R2, R23, PT ;  /* 0x000000170200720c */ /* 0x000fe40003f06270 */
[----:B------:R-:W-:Y:S01]  /*7940*/  FSEL R5, R210, -INF , !P2 ;  /* 0xff800000d2057808 */ /* 0x000fe20005000000 */
[----:B------:R1:W-:Y:S01]  /*7950*/  STL [R1+0x24], R4 ;  /* 0x0000240401007387 */ /* 0x0003e20000100800 */
[----:B------:R-:W-:-:S02]  /*7960*/  ISETP.GE.AND P6, PT, R2, R26, PT ;  /* 0x0000001a0200720c */ /* 0x000fc40003fc6270 */
[----:B------:R-:W-:Y:S01]  /*7970*/  ISETP.GE.AND P2, PT, R2, R24, PT ;  /* 0x000000180200720c */ /* 0x000fe20003f46270 */
[----:B------:R2:W-:Y:S01]  /*7980*/  STL [R1+0x30], R5 ;  /* 0x0000300501007387 */ /* 0x0005e20000100800 */
[----:B------:R-:W-:Y:S02]  /*7990*/  FSEL R159, R64, -INF , !P4 ;  /* 0xff800000409f7808 */ /* 0x000fe40006000000 */
[----:B------:R-:W-:Y:S02]  /*79a0*/  FSEL R6, R211, -INF , !P6 ;  /* 0xff800000d3067808 */ /* 0x000fe40007000000 */
[----:B------:R-:W-:Y:S02]  /*79b0*/  FSEL R64, R66, -INF , !P3 ;  /* 0xff80000042407808 */ /* 0x000fe40005800000 */
[----:B------:R-:W-:Y:S02]  /*79c0*/  FSEL R65, R65, -INF , !P2 ;  /* 0xff80000041417808 */ /* 0x000fe40005000000 */
[----:B------:R-:W-:-:S02]  /*79d0*/  FSEL R7, R7, -INF , !P5 ;  /* 0xff80000007077808 */ /* 0x000fc40006800000 */
[----:B------:R-:W-:-:S04]  /*79e0*/  ISETP.GE.AND P5, PT, R0, R26, PT ;  /* 0x0000001a0000720c */ /* 0x000fc80003fa6270 */
[----:B------:R-:W-:Y:S02]  /*79f0*/  FSEL R9, R215, -INF , !P5 ;  /* 0xff800000d7097808 */ /* 0x000fe40006800000 */
[----:B-1----:R-:W-:Y:S02]  /*7a00*/  FSEL R4, R209, -INF , !P0 ;  /* 0xff800000d1047808 */ /* 0x002fe40004000000 */
[----:B------:R-:W-:Y:S02]  /*7a10*/  ISETP.GE.AND P0, PT, R2, R25, PT ;  /* 0x000000190200720c */ /* 0x000fe40003f06270 */
[----:B------:R-:W-:Y:S01]  /*7a20*/  IADD3 R2, R0, 0x18, RZ ;  /* 0x0000001800027810 */ /* 0x000fe20007ffe0ff */
[----:B------:R1:W-:Y:S01]  /*7a30*/  STL [R1+0x1c], R4 ;  /* 0x00001c0401007387 */ /* 0x0003e20000100800 */
[----:B------:R-:W-:Y:S01]  /*7a40*/  FSEL R67, R67, -INF , !P0 ;  /* 0xff80000043437808 */ /* 0x000fe20004000000 */
[----:B--2---:R-:W-:Y:S01]  /*7a50*/  IMAD.MOV.U32 R5, RZ, RZ, R248 ;  /* 0x000000ffff057224 */ /* 0x004fe200078e00f8 */
[C---:B------:R-:W-:Y:S01]  /*7a60*/  ISETP.GE.AND P6, PT, R2.reuse, R23, PT ;  /* 0x000000170200720c */ /* 0x040fe20003fc6270 */
[----:B------:R2:W-:Y:S01]  /*7a70*/  STL [R1+0x28], R6 ;  /* 0x0000280601007387 */ /* 0x0005e20000100800 */
[----:B------:R-:W-:-:S02]  /*7a80*/  ISETP.GE.AND P3, PT, R2, R26, PT ;  /* 0x0000001a0200720c */ /* 0x000fc40003f66270 */
[C---:B------:R-:W-:Y:S02]  /*7a90*/  ISETP.GE.AND P4, PT, R2.reuse, R24, PT ;  /* 0x000000180200720c */ /* 0x040fe40003f86270 */
[----:B------:R-:W-:Y:S02]  /*7aa0*/  ISETP.GE.AND P2, PT, R2, R25, PT ;  /* 0x000000190200720c */ /* 0x000fe40003f46270 */
[----:B------:R-:W-:Y:S02]  /*7ab0*/  IADD3 R2, R0, 0x19, RZ ;  /* 0x0000001900027810 */ /* 0x000fe40007ffe0ff */
[----:B------:R-:W-:Y:S02]  /*7ac0*/  FSEL R66, R60, -INF , !P4 ;  /* 0xff8000003c427808 */ /* 0x000fe40006000000 */
[----:B------:R-:W-:Y:S02]  /*7ad0*/  ISETP.GE.AND P0, PT, R2, R23, PT ;  /* 0x000000170200720c */ /* 0x000fe40003f06270 */
[----:B------:R-:W-:-:S02]  /*7ae0*/  FSEL R13, R62, -INF , !P2 ;  /* 0xff8000003e0d7808 */ /* 0x000fc40005000000 */
[----:B------:R-:W-:Y:S02]  /*7af0*/  FSEL R248, R33, -INF , !P0 ;  /* 0xff80000021f87808 */ /* 0x000fe40004000000 */
[----:B------:R-:W-:-:S04]  /*7b00*/  ISETP.GE.AND P0, PT, R2, R25, PT ;  /* 0x000000190200720c */ /* 0x000fc80003f06270 */
[----:B------:R-:W-:Y:S01]  /*7b10*/  FSEL R15, R63, -INF , !P0 ;  /* 0xff8000003f0f7808 */ /* 0x000fe20004000000 */
[----:B-1----:R-:W-:Y:S02]  /*7b20*/  IMAD.MOV.U32 R4, RZ, RZ, R249 ;  /* 0x000000ffff047224 */ /* 0x002fe400078e00f9 */
[----:B--2---:R-:W-:Y:S01]  /*7b30*/  IMAD.MOV.U32 R6, RZ, RZ, R250 ;  /* 0x000000ffff067224 */ /* 0x004fe200078e00fa */
[----:B------:R-:W-:Y:S02]  /*7b40*/  FSEL R250, R32, -INF , !P6 ;  /* 0xff80000020fa7808 */ /* 0x000fe40007000000 */
[----:B------:R-:W-:Y:S02]  /*7b50*/  FSEL R32, R34, -INF , !P3 ;  /* 0xff80000022207808 */ /* 0x000fe40005800000 */
[C---:B------:R-:W-:Y:S02]  /*7b60*/  ISETP.GE.AND P6, PT, R2.reuse, R26, PT ;  /* 0x0000001a0200720c */ /* 0x040fe40003fc6270 */
[----:B------:R-:W-:-:S02]  /*7b70*/  ISETP.GE.AND P3, PT, R2, R24, PT ;  /* 0x000000180200720c */ /* 0x000fc40003f66270 */
[----:B------:R-:W-:Y:S02]  /*7b80*/  IADD3 R2, R0, 0x20, RZ ;  /* 0x0000002000027810 */ /* 0x000fe40007ffe0ff */
        /* <DEDUP_REMOVED lines=10> */
[----:B------:R-:W-:-:S02]  /*7c30*/  FSEL R244, R49, -INF , !P0 ;  /* 0xff80000031f47808 */ /* 0x000fc40004000000 */
[C---:B------:R-:W-:Y:S02]  /*7c40*/  ISETP.GE.AND P6, PT, R2.reuse, R26, PT ;  /* 0x0000001a0200720c */ /* 0x040fe40003fc6270 */
[C---:B------:R-:W-:Y:S02]  /*7c50*/  ISETP.GE.AND P2, PT, R2.reuse, R24, PT ;  /* 0x000000180200720c */ /* 0x040fe40003f46270 */
[----:B------:R-:W-:Y:S02]  /*7c60*/  ISETP.GE.AND P0, PT, R2, R25, PT ;  /* 0x000000190200720c */ /* 0x000fe40003f06270 */
[----:B------:R-:W-:Y:S02]  /*7c70*/  IADD3 R2, R0, 0x28, RZ ;  /* 0x0000002800027810 */ /* 0x000fe40007ffe0ff */
[----:B------:R-:W-:Y:S02]  /*7c80*/  FSEL R249, R51, -INF , !P6 ;  /* 0xff80000033f97808 */ /* 0x000fe40007000000 */
        /* <DEDUP_REMOVED lines=8> */
[----:B------:R-:W-:Y:S02]  /*7d10*/  FSEL R49, R43, -INF , !P0 ;  /* 0xff8000002b317808 */ /* 0x000fe40004000000 */
[----:B------:R-:W-:Y:S02]  /*7d20*/  ISETP.GE.AND P0, PT, R2, R23, PT ;  /* 0x000000170200720c */ /* 0x000fe40003f06270 */
[----:B------:R-:W-:Y:S02]  /*7d30*/  FSEL R217, R28, -INF , !P6 ;  /* 0xff8000001cd97808 */ /* 0x000fe40007000000 */
        /* <DEDUP_REMOVED lines=19> */
[----:B------:R-:W-:-:S02]  /*7e70*/  ISETP.GE.AND P0, PT, R2, R25, PT ;  /* 0x000000190200720c */ /* 0x000fc40003f06270 */
[----:B------:R-:W-:Y:S02]  /*7e80*/  FSEL R210, R44, -INF , !P6 ;  /* 0xff8000002cd27808 */ /* 0x000fe40007000000 */
[----:B------:R-:W-:Y:S02]  /*7e90*/  FSEL R241, R39, -INF , !P0 ;  /* 0xff80000027f17808 */ /* 0x000fe40004000000 */
[----:B------:R-:W-:Y:S02]  /*7ea0*/  ISETP.GE.AND P0, PT, R0, R23, PT ;  /* 0x000000170000720c */ /* 0x000fe40003f06270 */
[----:B------:R-:W-:Y:S02]  /*7eb0*/  FSEL R214, R46, -INF , !P2 ;  /* 0xff8000002ed67808 */ /* 0x000fe40005000000 */
[----:B------:R-:W-:Y:S02]  /*7ec0*/  FSEL R6, R212, -INF , !P0 ;  /* 0xff800000d4067808 */ /* 0x000fe40004000000 */
[----:B------:R-:W-:-:S02]  /*7ed0*/  ISETP.GE.AND P0, PT, R0, R25, PT ;  /* 0x000000190000720c */ /* 0x000fc40003f06270 */
[C---:B------:R-:W-:Y:S02]  /*7ee0*/  ISETP.GE.AND P6, PT, R2.reuse, R26, PT ;  /* 0x0000001a0200720c */ /* 0x040fe40003fc6270 */
[----:B------:R-:W-:Y:S02]  /*7ef0*/  FSEL R14, R5, -INF , !P0 ;  /* 0xff800000050e7808 */ /* 0x000fe40004000000 */
[----:B------:R-:W-:Y:S02]  /*7f00*/  PLOP3.LUT P0, PT, PT, PT, UP0, 0x80, 0x0 ;  /* 0x000000000000781c */ /* 0x000fe40003f0f008 */
[----:B------:R-:W-:Y:S02]  /*7f10*/  ISETP.GE.AND P2, PT, R2, R24, PT ;  /* 0x000000180200720c */ /* 0x000fe40003f46270 */
[----:B------:R-:W-:Y:S02]  /*7f20*/  IADD3 R2, R0, 0x38, RZ ;  /* 0x0000003800027810 */ /* 0x000fe40007ffe0ff */
[----:B------:R-:W-:-:S02]  /*7f30*/  FSEL R245, R38, -INF , !P3 ;  /* 0xff80000026f57808 */ /* 0x000fc40005800000 */
[----:B------:R-:W-:Y:S02]  /*7f40*/  FSEL R218, R37, -INF , !P2 ;  /* 0xff80000025da7808 */ /* 0x000fe40005000000 */
[CC--:B------:R-:W-:Y:S02]  /*7f50*/  ISETP.GE.AND P3, PT, R2.reuse, R24.reuse, PT ;  /* 0x000000180200720c */ /* 0x0c0fe40003f66270 */
[----:B------:R-:W-:Y:S02]  /*7f60*/  ISETP.GE.AND P2, PT, R2, R25, PT ;  /* 0x000000190200720c */ /* 0x000fe40003f46270 */
[C---:B------:R-:W-:Y:S02]  /*7f70*/  ISETP.GE.AND P1, PT, R0.reuse, R24, PT ;  /* 0x000000180000720c */ /* 0x040fe40003f26270 */
[----:B------:R-:W-:Y:S02]  /*7f80*/  IADD3 R0, R0, 0x39, RZ ;  /* 0x0000003900007810 */ /* 0x000fe40007ffe0ff */
[----:B------:R-:W-:-:S02]  /*7f90*/  FSEL R213, R47, -INF , !P6 ;  /* 0xff8000002fd57808 */ /* 0x000fc40007000000 */
[----:B------:R-:W-:Y:S02]  /*7fa0*/  FSEL R219, R36, -INF , !P4 ;  /* 0xff80000024db7808 */ /* 0x000fe40006000000 */
[----:B------:R-:W-:Y:S02]  /*7fb0*/  FSEL R212, R52, -INF , !P3 ;  /* 0xff80000034d47808 */ /* 0x000fe40005800000 */
[----:B------:R-:W-:Y:S02]  /*7fc0*/  FSEL R215, R54, -INF , !P2 ;  /* 0xff80000036d77808 */ /* 0x000fe40005000000 */
[----:B------:R-:W-:Y:S02]  /*7fd0*/  FSEL R11, R4, -INF , !P1 ;  /* 0xff800000040b7808 */ /* 0x000fe40004800000 */
[C---:B------:R-:W-:Y:S02]  /*7fe0*/  ISETP.GE.AND P6, PT, R2.reuse, R23, PT ;  /* 0x000000170200720c */ /* 0x040fe40003fc6270 */
[----:B------:R-:W-:-:S02]  /*7ff0*/  ISETP.GE.AND P4, PT, R2, R26, PT ;  /* 0x0000001a0200720c */ /* 0x000fc40003f86270 */
[C---:B------:R-:W-:Y:S02]  /*8000*/  ISETP.GE.AND P5, PT, R0.reuse, R23, PT ;  /* 0x000000170000720c */ /* 0x040fe40003fa6270 */
[C---:B------:R-:W-:Y:S02]  /*8010*/  ISETP.GE.AND P3, PT, R0.reuse, R26, PT ;  /* 0x0000001a0000720c */ /* 0x040fe40003f66270 */
[C---:B------:R-:W-:Y:S02]  /*8020*/  ISETP.GE.AND P2, PT, R0.reuse, R24, PT ;  /* 0x000000180000720c */ /* 0x040fe40003f46270 */
[----:B------:R-:W-:Y:S02]  /*8030*/  ISETP.GE.AND P1, PT, R0, R25, PT ;  /* 0x000000190000720c */ /* 0x000fe40003f26270 */
[----:B------:R-:W-:Y:S02]  /*8040*/  FSEL R208, R53, -INF , !P2 ;  /* 0xff80000035d07808 */ /* 0x000fe40005000000 */
[----:B------:R-:W-:-:S02]  /*8050*/  FSEL R211, R55, -INF , !P1 ;  /* 0xff80000037d37808 */ /* 0x000fc40004800000 */
[----:B------:R-:W-:Y:S02]  /*8060*/  FSEL R205, R16, -INF , !P6 ;  /* 0xff80000010cd7808 */ /* 0x000fe40007000000 */
[----:B------:R-:W-:Y:S02]  /*8070*/  FSEL R207, R18, -INF , !P4 ;  /* 0xff80000012cf7808 */ /* 0x000fe40006000000 */
[----:B------:R-:W-:Y:S02]  /*8080*/  FSEL R204, R17, -INF , !P5 ;  /* 0xff80000011cc7808 */ /* 0x000fe40006800000 */
[----:B------:R-:W-:Y:S01]  /*8090*/  FSEL R206, R19, -INF , !P3 ;  /* 0xff80000013ce7808 */ /* 0x000fe20005800000 */
[----:B------:R-:W-:Y:S05]  /*80a0*/  @!P0 BRA `(.L_x_31) ;  /* 0x0000024000008947 */ /* 0x000fea0003800000 */
[----:B------:R-:W2:Y:S04]  /*80b0*/  LDL.64 R4, [R1+0x88] ;  /* 0x0000880001047983 */ /* 0x000ea80000100a00 */
[----:B------:R-:W3:Y:S01]  /*80c0*/  LDL.64 R34, [R1+0x80] ;  /* 0x0000800001227983 */ /* 0x000ee20000100a00 */
[----:B------:R-:W-:-:S02]  /*80d0*/  UIADD3 UR13, UR8, -0x3, URZ ;  /* 0xfffffffd080d7890 */ /* 0x000fc4000fffe03f */
[----:B------:R-:W-:Y:S02]  /*80e0*/  ULDC.64 UR4, c[0x0][0x198] ;  /* 0x0000660000047ab9 */ /* 0x000fe40000000a00 */
[----:B------:R-:W-:Y:S02]  /*80f0*/  USHF.R.S32.HI UR12, URZ, 0x1f, UR13 ;  /* 0x0000001f3f0c7899 */ /* 0x000fe4000801140d */
[----:B------:R-:W-:Y:S02]  /*8100*/  UIMAD.WIDE.U32 UR18, UR13, UR4, URZ ;  /* 0x000000040d1272a5 */ /* 0x000fe4000f8e003f */
[----:B------:R-:W-:Y:S02]  /*8110*/  UIMAD UR12, UR12, UR4, URZ ;  /* 0x000000040c0c72a4 */ /* 0x000fe4000f8e023f */
[----:B------:R-:W-:Y:S02]  /*8120*/  USHF.L.U32 UR4, UR6, 0x5, URZ ;  /* 0x0000000506047899 */ /* 0x000fe4000800063f */
[----:B------:R-:W-:Y:S01]  /*8130*/  UIMAD UR5, UR13, UR5, UR12 ;  /* 0x000000050d0572a4 */ /* 0x000fe2000f8e020c */
[----:B------:R-:W-:-:S03]  /*8140*/  IMAD.U32 R0, RZ, RZ, UR18 ;  /* 0x00000012ff007e24 */ /* 0x000fc6000f8e00ff */
[----:B------:R-:W-:-:S06]  /*8150*/  UIADD3 UR5, UR19, UR5, URZ ;  /* 0x0000000513057290 */ /* 0x000fcc000fffe03f */
[----:B------:R-:W-:Y:S01]  /*8160*/  IMAD.U32 R2, RZ, RZ, UR5 ;  /* 0x00000005ff027e24 */ /* 0x000fe2000f8e00ff */
[----:B------:R-:W-:Y:S01]  /*8170*/  USHF.L.U64.HI UR5, UR6, 0x5, UR7 ;  /* 0x0000000506057899 */ /* 0x000fe20008010207 */
[----:B--2---:R-:W-:Y:S01]  /*8180*/  LEA R0, P0, R0, R4, 0x6 ;  /* 0x0000000400007211 */ /* 0x004fe200078030ff */
[----:B------:R-:W-:-:S05]  /*8190*/  IMAD.U32 R4, RZ, RZ, UR18 ;  /* 0x00000012ff047e24 */ /* 0x000fca000f8e00ff */
[----:B---3--:R-:W-:Y:S02]  /*81a0*/  LEA.HI.X R2, R4, R35, R2, 0x6, P0 ;  /* 0x0000002304027211 */ /* 0x008fe400000f3402 */
[----:B------:R-:W-:-:S04]  /*81b0*/  LEA R4, P0, R0, c[0x0][0x168], 0x1 ;  /* 0x00005a0000047a11 */ /* 0x000fc800078008ff */
[----:B------:R-:W-:-:S05]  /*81c0*/  LEA.HI.X R5, R0, c[0x0][0x16c], R2, 0x1, P0 ;  /* 0x00005b0000057a11 */ /* 0x000fca00000f0c02 */
[----:B------:R-:W-:Y:S01]  /*81d0*/  @!PT LDS RZ, [RZ] ;  /* 0x00000000fffff984 */ /* 0x000fe20000000800 */
[----:B------:R-:W-:Y:S01]  /*81e0*/  @!PT LDS RZ, [RZ] ;  /* 0x00000000fffff984 */ /* 0x000fe20000000800 */
[----:B------:R-:W-:Y:S01]  /*81f0*/  @!PT LDS RZ, [RZ] ;  /* 0x00000000fffff984 */ /* 0x000fe20000000800 */
[----:B------:R1:W-:Y:S04]  /*8200*/  LDGSTS.E.BYPASS.LTC128B.128 [R239+0x8000], [R4.64] ;  /* 0x0800000004ef7fae */ /* 0x0003e8000b901d50 */
[----:B------:R1:W-:Y:S02]  /*8210*/  LDGSTS.E.BYPASS.LTC128B.128 [R239+0xa000], [R4.64+0x80] ;  /* 0x0a00008004ef7fae */ /* 0x0003e4000b901d50 */
[----:B-1----:R-:W-:-:S04]  /*8220*/  IADD3 R4, P0, R4, UR4, RZ ;  /* 0x0000000404047c10 */ /* 0x002fc8000ff1e0ff */
[----:B------:R-:W-:-:S05]  /*8230*/  IADD3.X R5, R5, UR5, RZ, P0, !PT ;  /* 0x0000000505057c10 */ /* 0x000fca00087fe4ff */
        /* <DEDUP_REMOVED lines=9> */
[----:B------:R1:W-:Y:S04]  /*82d0*/  LDGSTS.E.BYPASS.LTC128B.128 [R239+0xb800], [R4.64+0x80] ;  /* 0x0b80008004ef7fae */ /* 0x0003e8000b901d50 */
[----:B------:R-:W0:Y:S02]  /*82e0*/  LDGDEPBAR ;  /* 0x00000000000079af */ /* 0x000e240000000000 */
.L_x_31:
[----:B------:R-:W2:Y:S01]  /*82f0*/  LDL.LU R34, [R1+0x24] ;  /* 0x0000240001227983 */ /* 0x000ea20000300800 */
[----:B------:R-:W-:-:S03]  /*8300*/  MOV R37, R32 ;  /* 0x0000002000257202 */ /* 0x000fc60000000f00 */
[----:B------:R-:W3:Y:S04]  /*8310*/  LDL.LU R43, [R1+0x1c] ;  /* 0x00001c00012b7983 */ /* 0x000ee80000300800 */
[----:B------:R-:W4:Y:S04]  /*8320*/  LDL.LU R39, [R1+0x30] ;  /* 0x0000300001277983 */ /* 0x000f280000300800 */
[----:B------:R-:W5:Y:S01]  /*8330*/  LDL.LU R38, [R1+0x28] ;  /* 0x0000280001267983 */ /* 0x000f620000300800 */
[----:B------:R-:W-:Y:S01]  /*8340*/  FMNMX.FTZ R0, R156, R6, !PT ;  /* 0x000000069c007209 */ /* 0x000fe20007810000 */
[----:B------:R-:W-:Y:S01]  /*8350*/  IMAD.MOV.U32 R45, RZ, RZ, R13 ;  /* 0x000000ffff2d7224 */ /* 0x000fe200078e000d */
[----:B------:R-:W-:Y:S01]  /*8360*/  MOV R16, R64 ;  /* 0x0000004000107202 */ /* 0x000fe20000000f00 */
[----:B------:R-:W5:Y:S01]  /*8370*/  LDL.LU R28, [R1+0x58] ;  /* 0x00005800011c7983 */ /* 0x000f620000300800 */
[----:B------:R-:W-:Y:S01]  /*8380*/  FMNMX.FTZ R2, R7, R0, !PT ;  /* 0x0000000007027209 */ /* 0x000fe20007810000 */
[----:B------:R-:W-:Y:S01]  /*8390*/  IMAD.MOV.U32 R17, RZ, RZ, R40 ;  /* 0x000000ffff117224 */ /* 0x000fe200078e0028 */
[----:B------:R-:W-:Y:S01]  /*83a0*/  FMNMX.FTZ R0, R155, R9, !PT ;  /* 0x000000099b007209 */ /* 0x000fe20007810000 */
[----:B------:R-:W5:Y:S01]  /*83b0*/  LDL.LU R18, [R1+0x4] ;  /* 0x0000040001127983 */ /* 0x000f620000300800 */
[----:B------:R-:W-:Y:S01]  /*83c0*/  FMNMX.FTZ R2, R8, R2, !PT ;  /* 0x0000000208027209 */ /* 0x000fe20007810000 */
[----:B------:R-:W-:Y:S01]  /*83d0*/  IMAD.MOV.U32 R40, RZ, RZ, R61 ;  /* 0x000000ffff287224 */ /* 0x000fe200078e003d */
[----:B------:R-:W-:-:S02]  /*83e0*/  FMNMX.FTZ R0, R10, R0, !PT ;  /* 0x000000000a007209 */ /* 0x000fc40007810000 */
[----:B------:R-:W-:Y:S02]  /*83f0*/  MOV R19, R41 ;  /* 0x0000002900137202 */ /* 0x000fe40000000f00 */
[----:B------:R-:W-:Y:S02]  /*8400*/  FMNMX.FTZ R0, R20, R0, !PT ;  /* 0x0000000014007209 */ /* 0x000fe40007810000 */
[----:B------:R-:W-:Y:S02]  /*8410*/  FMNMX.FTZ R2, R12, R2, !PT ;  /* 0x000000020c027209 */ /* 0x000fe40007810000 */
[----:B------:R-:W-:Y:S02]  /*8420*/  FMNMX.FTZ R0, R21, R0, !PT ;  /* 0x0000000015007209 */ /* 0x000fe40007810000 */
[----:B------:R-:W-:Y:S02]  /*8430*/  MOV R47, R67 ;  /* 0x00000043002f7202 */ /* 0x000fe40000000f00 */
[----:B------:R-:W-:-:S02]  /*8440*/  MOV R41, R65 ;  /* 0x0000004100297202 */ /* 0x000fc40000000f00 */
[----:B------:R-:W-:Y:S02]  /*8450*/  MOV R44, R15 ;  /* 0x0000000f002c7202 */ /* 0x000fe40000000f00 */
[----:B--2---:R-:W-:-:S04]  /*8460*/  FMNMX.FTZ R2, R34, R2, !PT ;  /* 0x0000000222027209 */ /* 0x004fc80007810000 */
[----:B---3--:R-:W-:Y:S02]  /*8470*/  FMNMX.FTZ R2, R43, R2, !PT ;  /* 0x000000022b027209 */ /* 0x008fe40007810000 */
[----:B----4-:R-:W-:-:S04]  /*8480*/  FMNMX.FTZ R0, R39, R0, !PT ;  /* 0x0000000027007209 */ /* 0x010fc80007810000 */
[----:B-----5:R-:W-:Y:S02]  /*8490*/  FMNMX.FTZ R0, R38, R0, !PT ;  /* 0x0000000026007209 */ /* 0x020fe40007810000 */
        /* <DEDUP_REMOVED lines=17> */
[----:B-1----:R-:W-:Y:S02]  /*85b0*/  FMNMX.FTZ R4, R207, R0, !PT ;  /* 0x00000000cf047209 */ /* 0x002fe40007810000 */
[----:B------:R-:W-:Y:S02]  /*85c0*/  FMNMX.FTZ R0, R204, R2, !PT ;  /* 0x00000002cc007209 */ /* 0x000fe40007810000 */
[----:B------:R-:W-:-:S03]  /*85d0*/  FMNMX.FTZ R4, R206, R4, !PT ;  /* 0x00000004ce047209 */ /* 0x000fc60007810000 */
[----:B------:R-:W1:Y:S04]  /*85e0*/  SHFL.BFLY PT, R2, R0, 0x2, 0x1f ;  /* 0x0c401f0000027f89 */ /* 0x000e6800000e0000 */
[----:B------:R-:W2:Y:S01]  /*85f0*/  SHFL.BFLY PT, R5, R4, 0x2, 0x1f ;  /* 0x0c401f0004057f89 */ /* 0x000ea200000e0000 */
[----:B-1----:R-:W-:Y:S02]  /*8600*/  FMNMX.FTZ R2, R0, R2, !PT ;  /* 0x0000000200027209 */ /* 0x002fe40007810000 */
[----:B--2---:R-:W-:-:S03]  /*8610*/  FMNMX.FTZ R0, R4, R5, !PT ;  /* 0x0000000504007209 */ /* 0x004fc60007810000 */
[----:B------:R-:W1:Y:S04]  /*8620*/  SHFL.BFLY PT, R5, R2, 0x1, 0x1f ;  /* 0x0c201f0002057f89 */ /* 0x000e6800000e0000 */
[----:B------:R-:W2:Y:S01]  /*8630*/  SHFL.BFLY PT, R4, R0, 0x1, 0x1f ;  /* 0x0c201f0000047f89 */ /* 0x000ea200000e0000 */
[----:B-1----:R-:W-:Y:S02]  /*8640*/  FMNMX.FTZ R46, R2, R5, !PT ;  /* 0x00000005022e7209 */ /* 0x002fe40007810000 */
[----:B------:R-:W-:Y:S02]  /*8650*/  FMNMX.FTZ R2, R154, R11, !PT ;  /* 0x0000000b9a027209 */ /* 0x000fe40007810000 */
[----:B--2---:R-:W-:Y:S02]  /*8660*/  FMNMX.FTZ R29, R0, R4, !PT ;  /* 0x00000004001d7209 */ /* 0x004fe40007810000 */
        /* <DEDUP_REMOVED lines=13> */
[----:B------:R-:W-:Y:S02]  /*8740*/  FSETP.NEU.FTZ.AND P1, PT, R46, -INF , PT ;  /* 0xff8000002e00780b */ /* 0x000fe40003f3d000 */
[----:B------:R-:W-:Y:S02]  /*8750*/  FMNMX.FTZ R2, R40, R2, !PT ;  /* 0x0000000228027209 */ /* 0x000fe40007810000 */
[----:B------:R-:W-:Y:S02]  /*8760*/  FMNMX.FTZ R0, R44, R0, !PT ;  /* 0x000000002c007209 */ /* 0x000fe40007810000 */
[----:B------:R-:W-:Y:S02]  /*8770*/  FSEL R4, R46, RZ, P1 ;  /* 0x000000ff2e047208 */ /* 0x000fe40000800000 */
[----:B------:R-:W-:Y:S02]  /*8780*/  FMNMX.FTZ R2, R17, R2, !PT ;  /* 0x0000000211027209 */ /* 0x000fe40007810000 */
[----:B------:R-:W-:-:S02]  /*8790*/  FMNMX.FTZ R0, R42, R0, !PT ;  /* 0x000000002a007209 */ /* 0x000fc40007810000 */
[----:B------:R-:W-:Y:S01]  /*87a0*/  FSETP.NEU.FTZ.AND P0, PT, R29, -INF , PT ;  /* 0xff8000001d00780b */ /* 0x000fe20003f1d000 */
[----:B------:R-:W-:Y:S01]  /*87b0*/  FADD.FTZ R5, R156, -R4 ;  /* 0x800000049c057221 */ /* 0x000fe20000010000 */
[----:B------:R-:W-:Y:S02]  /*87c0*/  FMNMX.FTZ R2, R19, R2, !PT ;  /* 0x0000000213027209 */ /* 0x000fe40007810000 */
[----:B------:R-:W-:Y:S02]  /*87d0*/  FMNMX.FTZ R0, R49, R0, !PT ;  /* 0x0000000031007209 */ /* 0x000fe40007810000 */
[----:B------:R-:W-:Y:S02]  /*87e0*/  FSEL R4, R29, RZ, P0 ;  /* 0x000000ff1d047208 */ /* 0x000fe40000000000 */
[----:B------:R-:W-:Y:S02]  /*87f0*/  FMNMX.FTZ R2, R243, R2, !PT ;  /* 0x00000002f3027209 */ /* 0x000fe40007810000 */
[----:B------:R-:W-:Y:S01]  /*8800*/  FMNMX.FTZ R0, R50, R0, !PT ;  /* 0x0000000032007209 */ /* 0x000fe20007810000 */
[----:B------:R-:W-:-:S02]  /*8810*/  FMUL.FTZ R5, R5, c[0x0][0x23c] ;  /* 0x00008f0005057a20 */ /* 0x000fc40000410000 */
[----:B------:R-:W-:Y:S01]  /*8820*/  FADD.FTZ R15, R155, -R4 ;  /* 0x800000049b0f7221 */ /* 0x000fe20000010000 */
[----:B------:R-:W-:Y:S02]  /*8830*/  FMNMX.FTZ R4, R247, R2, !PT ;  /* 0x00000002f7047209 */ /* 0x000fe40007810000 */
[----:B------:R-:W-:Y:S02]  /*8840*/  FMNMX.FTZ R2, R48, R0, !PT ;  /* 0x0000000030027209 */ /* 0x000fe40007810000 */
[----:B------:R-:W1:Y:S01]  /*8850*/  MUFU.EX2 R0, R5 ;  /* 0x0000000500007308 */ /* 0x000e620000000800 */
[----:B------:R-:W-:Y:S04]  /*8860*/  STL [R1+0x6c], R46 ;  /* 0x00006c2e01007387 */ /* 0x000fe80000100800 */
[----:B------:R2:W-:Y:S01]  /*8870*/  STL [R1+0x78], R29 ;  /* 0x0000781d01007387 */ /* 0x0005e20000100800 */
[----:B-1----:R-:W-:-:S03]  /*8880*/  FMUL.FTZ R52, R72, R0 ;  /* 0x0000000048347220 */ /* 0x002fc60000410000 */
[----:B------:R-:W3:Y:S01]  /*8890*/  LDL.LU R72, [R1+0x8] ;  /* 0x0000080001487983 */ /* 0x000ee20000300800 */
[-C--:B------:R-:W-:Y:S01]  /*88a0*/  FMUL.FTZ R53, R73, R0.reuse ;  /* 0x0000000049357220 */ /* 0x080fe20000410000 */
[----:B------:R-:W-:Y:S01]  /*88b0*/  MOV R73, R29 ;  /* 0x0000001d00497202 */ /* 0x000fe20000000f00 */
[----:B--2---:R-:W-:Y:S02]  /*88c0*/  FMUL.FTZ R29, R77, R0 ;  /* 0x000000004d1d7220 */ /* 0x004fe40000410000 */
[----:B------:R-:W2:Y:S01]  /*88d0*/  LDL.LU R77, [R1+0xc] ;  /* 0x00000c00014d7983 */ /* 0x000ea20000300800 */
[----:B------:R-:W-:Y:S01]  /*88e0*/  FMUL.FTZ R13, R46, c[0x0][0x23c] ;  /* 0x00008f002e0d7a20 */ /* 0x000fe20000410000 */
[----:B------:R-:W-:Y:S02]  /*88f0*/  FMNMX.FTZ R4, R219, R4, !PT ;  /* 0x00000004db047209 */ /* 0x000fe40007810000 */
[----:B------:R-:W-:Y:S02]  /*8900*/  FMNMX.FTZ R2, R245, R2, !PT ;  /* 0x00000002f5027209 */ /* 0x000fe40007810000 */
[----:B------:R-:W-:-:S02]  /*8910*/  FSEL R13, R13, RZ, P1 ;  /* 0x000000ff0d0d7208 */ /* 0x000fc40000800000 */
[----:B------:R-:W-:Y:S02]  /*8920*/  FMNMX.FTZ R4, R218, R4, !PT ;  /* 0x00000004da047209 */ /* 0x000fe40007810000 */
[----:B------:R-:W-:Y:S01]  /*8930*/  FMNMX.FTZ R5, R241, R2, !PT ;  /* 0x00000002f1057209 */ /* 0x000fe20007810000 */
[--C-:B------:R-:W-:Y:S01]  /*8940*/  FFMA.FTZ R6, R6, c[0x0][0x23c], -R13.reuse ;  /* 0x00008f0006067a23 */ /* 0x100fe2000001080d */
[----:B------:R-:W-:Y:S01]  /*8950*/  FMNMX.FTZ R2, R212, R4, !PT ;  /* 0x00000004d4027209 */ /* 0x000fe20007810000 */
[--C-:B------:R-:W-:Y:S01]  /*8960*/  FFMA.FTZ R7, R7, c[0x0][0x23c], -R13.reuse ;  /* 0x00008f0007077a23 */ /* 0x100fe2000001080d */
[----:B------:R-:W-:Y:S01]  /*8970*/  FMNMX.FTZ R5, R215, R5, !PT ;  /* 0x00000005d7057209 */ /* 0x000fe20007810000 */
[----:B------:R-:W1:Y:S01]  /*8980*/  MUFU.EX2 R155, R6 ;  /* 0x00000006009b7308 */ /* 0x000e620000000800 */
[----:B------:R-:W-:Y:S02]  /*8990*/  FMNMX.FTZ R2, R208, R2, !PT ;  /* 0x00000002d0027209 */ /* 0x000fe40007810000 */
[----:B------:R-:W-:Y:S01]  /*89a0*/  FMNMX.FTZ R5, R211, R5, !PT ;  /* 0x00000005d3057209 */ /* 0x000fe20007810000 */
[----:B------:R-:W-:-:S04]  /*89b0*/  FFMA.FTZ R4, R8, c[0x0][0x23c], -R13 ;  /* 0x00008f0008047a23 */ /* 0x000fc8000001080d */
[----:B------:R4:W-:Y:S01]  /*89c0*/  MUFU.EX2 R36, R7 ;  /* 0x0000000700247308 */ /* 0x0009e20000000800 */
[----:B------:R-:W-:Y:S01]  /*89d0*/  SHFL.BFLY PT, R8, R5, 0x2, 0x1f ;  /* 0x0c401f0005087f89 */ /* 0x000fe200000e0000 */
[----:B------:R-:W-:Y:S01]  /*89e0*/  FMUL.FTZ R56, R196, R0 ;  /* 0x00000000c4387220 */ /* 0x000fe20000410000 */
[----:B------:R-:W-:Y:S01]  /*89f0*/  MOV R33, R28 ;  /* 0x0000001c00217202 */ /* 0x000fe20000000f00 */
[----:B------:R-:W-:-:S04]  /*8a00*/  FMUL.FTZ R57, R197, R0 ;  /* 0x00000000c5397220 */ /* 0x000fc80000410000 */
[----:B------:R5:W-:Y:S01]  /*8a10*/  MUFU.EX2 R35, R4 ;  /* 0x0000000400237308 */ /* 0x000be20000000800 */
[----:B----4-:R-:W4:Y:S01]  /*8a20*/  SHFL.BFLY PT, R7, R2, 0x2, 0x1f ;  /* 0x0c401f0002077f89 */ /* 0x010f2200000e0000 */
[-C--:B------:R-:W-:Y:S02]  /*8a30*/  FMUL.FTZ R64, R172, R0.reuse ;  /* 0x00000000ac407220 */ /* 0x080fe40000410000 */
[-C--:B------:R-:W-:Y:S02]  /*8a40*/  FMUL.FTZ R65, R173, R0.reuse ;  /* 0x00000000ad417220 */ /* 0x080fe40000410000 */
[-C--:B------:R-:W-:Y:S02]  /*8a50*/  FMUL.FTZ R60, R188, R0.reuse ;  /* 0x00000000bc3c7220 */ /* 0x080fe40000410000 */
[----:B-----5:R-:W-:Y:S02]  /*8a60*/  FMUL.FTZ R4, R15, c[0x0][0x23c] ;  /* 0x00008f000f047a20 */ /* 0x020fe40000410000 */
[----:B------:R-:W-:-:S02]  /*8a70*/  FMUL.FTZ R61, R189, R0 ;  /* 0x00000000bd3d7220 */ /* 0x000fc40000410000 */
[-C--:B------:R-:W-:Y:S02]  /*8a80*/  FMUL.FTZ R196, R124, R0.reuse ;  /* 0x000000007cc47220 */ /* 0x080fe40000410000 */
[-C--:B------:R-:W-:Y:S02]  /*8a90*/  FMUL.FTZ R197, R125, R0.reuse ;  /* 0x000000007dc57220 */ /* 0x080fe40000410000 */
[-C--:B-1----:R-:W-:Y:S02]  /*8aa0*/  FFMA.FTZ R18, R18, R0.reuse, R155 ;  /* 0x0000000012127223 */ /* 0x082fe4000001009b */
[-C--:B------:R-:W-:Y:S02]  /*8ab0*/  FMUL.FTZ R164, R164, R0.reuse ;  /* 0x00000000a4a47220 */ /* 0x080fe40000410000 */
[-C--:B------:R-:W-:Y:S02]  /*8ac0*/  FMUL.FTZ R165, R165, R0.reuse ;  /* 0x00000000a5a57220 */ /* 0x080fe40000410000 */
[----:B------:R-:W-:-:S02]  /*8ad0*/  FMUL.FTZ R180, R180, R0 ;  /* 0x00000000b4b47220 */ /* 0x000fc40000410000 */
[-C--:B------:R-:W-:Y:S02]  /*8ae0*/  FMUL.FTZ R181, R181, R0.reuse ;  /* 0x00000000b5b57220 */ /* 0x080fe40000410000 */
[-C--:B------:R-:W-:Y:S02]  /*8af0*/  FMUL.FTZ R28, R76, R0.reuse ;  /* 0x000000004c1c7220 */ /* 0x080fe40000410000 */
[-C--:B------:R-:W-:Y:S02]  /*8b00*/  FMUL.FTZ R88, R88, R0.reuse ;  /* 0x0000000058587220 */ /* 0x080fe40000410000 */
        /* <DEDUP_REMOVED lines=15> */
[----:B------:R1:W5:Y:S01]  /*8c00*/  MUFU.EX2 R0, R4 ;  /* 0x0000000400007308 */ /* 0x0003620000000800 */
[----:B------:R-:W-:Y:S02]  /*8c10*/  FFMA.FTZ R6, R12, c[0x0][0x23c], -R13 ;  /* 0x00008f000c067a23 */ /* 0x000fe4000001080d */
[----:B-1----:R-:W-:-:S05]  /*8c20*/  FMUL.FTZ R4, R73, c[0x0][0x23c] ;  /* 0x00008f0049047a20 */ /* 0x002fca0000410000 */
[----:B------:R1:W-:Y:S01]  /*8c30*/  MUFU.EX2 R32, R6 ;  /* 0x0000000600207308 */ /* 0x0003e20000000800 */
[----:B------:R-:W-:Y:S02]  /*8c40*/  FSEL R12, R4, RZ, P0 ;  /* 0x000000ff040c7208 */ /* 0x000fe40000000000 */
[----:B----4-:R-:W-:Y:S02]  /*8c50*/  FMNMX.FTZ R4, R2, R7, !PT ;  /* 0x0000000702047209 */ /* 0x010fe40007810000 */
[----:B------:R-:W-:Y:S01]  /*8c60*/  FMNMX.FTZ R2, R5, R8, !PT ;  /* 0x0000000805027209 */ /* 0x000fe20007810000 */
[----:B-1----:R-:W-:-:S04]  /*8c70*/  FFMA.FTZ R6, R9, c[0x0][0x23c], -R12 ;  /* 0x00008f0009067a23 */ /* 0x002fc8000001080c */
[----:B------:R1:W3:Y:S01]  /*8c80*/  MUFU.EX2 R9, R6 ;  /* 0x0000000600097308 */ /* 0x0002e20000000800 */
[----:B------:R-:W-:Y:S04]  /*8c90*/  SHFL.BFLY PT, R5, R2, 0x1, 0x1f ;  /* 0x0c201f0002057f89 */ /* 0x000fe800000e0000 */
[----:B-1----:R-:W1:Y:S01]  /*8ca0*/  SHFL.BFLY PT, R6, R4, 0x1, 0x1f ;  /* 0x0c201f0004067f89 */ /* 0x002e6200000e0000 */
[----:B------:R-:W-:Y:S02]  /*8cb0*/  IMAD.MOV.U32 R15, RZ, RZ, R66 ;  /* 0x000000ffff0f7224 */ /* 0x000fe400078e0042 */
[-C--:B-----5:R-:W-:Y:S02]  /*8cc0*/  FMUL.FTZ R66, R174, R0.reuse ;  /* 0x00000000ae427220 */ /* 0x0a0fe40000410000 */
[----:B------:R-:W-:-:S02]  /*8cd0*/  FMUL.FTZ R58, R198, R0 ;  /* 0x00000000c63a7220 */ /* 0x000fc40000410000 */
[-C--:B------:R-:W-:Y:S02]  /*8ce0*/  FMUL.FTZ R59, R199, R0.reuse ;  /* 0x00000000c73b7220 */ /* 0x080fe40000410000 */
[----:B------:R-:W-:Y:S02]  /*8cf0*/  FFMA.FTZ R7, R10, c[0x0][0x23c], -R12 ;  /* 0x00008f000a077a23 */ /* 0x000fe4000001080c */
[-C--:B------:R-:W-:Y:S02]  /*8d00*/  FMUL.FTZ R67, R175, R0.reuse ;  /* 0x00000000af437220 */ /* 0x080fe40000410000 */
[-C--:B------:R-:W-:Y:S02]  /*8d10*/  FMUL.FTZ R62, R190, R0.reuse ;  /* 0x00000000be3e7220 */ /* 0x080fe40000410000 */
[-C--:B------:R-:W-:Y:S02]  /*8d20*/  FMUL.FTZ R63, R191, R0.reuse ;  /* 0x00000000bf3f7220 */ /* 0x080fe40000410000 */
[----:B------:R-:W-:-:S02]  /*8d30*/  FMUL.FTZ R174, R94, R0 ;  /* 0x000000005eae7220 */ /* 0x000fc40000410000 */
[-C--:B------:R-:W-:Y:S02]  /*8d40*/  FMUL.FTZ R198, R126, R0.reuse ;  /* 0x000000007ec67220 */ /* 0x080fe40000410000 */
[-C--:B------:R-:W-:Y:S02]  /*8d50*/  FMUL.FTZ R199, R127, R0.reuse ;  /* 0x000000007fc77220 */ /* 0x080fe40000410000 */
[----:B------:R-:W-:Y:S01]  /*8d60*/  FMUL.FTZ R166, R166, R0 ;  /* 0x00000000a6a67220 */ /* 0x000fe20000410000 */
[----:B-1----:R-:W-:Y:S01]  /*8d70*/  FMNMX.FTZ R200, R4, R6, !PT ;  /* 0x0000000604c87209 */ /* 0x002fe20007810000 */
        /* <DEDUP_REMOVED lines=21> */
[----:B------:R-:W-:Y:S01]  /*8ed0*/  FMUL.FTZ R203, R203, R0 ;  /* 0x00000000cbcb7220 */ /* 0x000fe20000410000 */
[----:B------:R-:W-:Y:S02]  /*8ee0*/  MOV R76, R15 ;  /* 0x0000000f004c7202 */ /* 0x000fe40000000f00 */
[----:B------:R-:W-:Y:S01]  /*8ef0*/  MUFU.EX2 R15, R7 ;  /* 0x00000007000f7308 */ /* 0x000fe20000000800 */
[----:B------:R-:W-:Y:S01]  /*8f00*/  FMNMX.FTZ R75, R2, R5, !PT ;  /* 0x00000005024b7209 */ /* 0x000fe20007810000 */
[C---:B------:R-:W-:Y:S01]  /*8f10*/  FMUL.FTZ R2, R200.reuse, c[0x0][0x23c] ;  /* 0x00008f00c8027a20 */ /* 0x040fe20000410000 */
[----:B------:R-:W-:-:S04]  /*8f20*/  FSETP.NEU.FTZ.AND P0, PT, R200, -INF , PT ;  /* 0xff800000c800780b */ /* 0x000fc80003f1d000 */
[----:B------:R-:W-:-:S05]  /*8f30*/  FSEL R2, R2, RZ, P0 ;  /* 0x000000ff02027208 */ /* 0x000fca0000000000 */
[----:B------:R-:W-:-:S04]  /*8f40*/  FFMA.FTZ R4, R11, c[0x0][0x23c], -R2 ;  /* 0x00008f000b047a23 */ /* 0x000fc80000010802 */
[----:B------:R-:W-:Y:S01]  /*8f50*/  MUFU.EX2 R6, R4 ;  /* 0x0000000400067308 */ /* 0x000fe20000000800 */
[----:B------:R-:W-:Y:S01]  /*8f60*/  MOV R109, R41 ;  /* 0x00000029006d7202 */ /* 0x000fe20000000f00 */
[----:B---3--:R-:W-:Y:S02]  /*8f70*/  FFMA.FTZ R94, R72, R0, R9 ;  /* 0x00000000485e7223 */ /* 0x008fe40000010009 */
[----:B------:R-:W-:-:S04]  /*8f80*/  FFMA.FTZ R0, R20, c[0x0][0x23c], -R12 ;  /* 0x00008f0014007a23 */ /* 0x000fc8000001080c */
[----:B------:R1:W-:Y:S01]  /*8f90*/  MUFU.EX2 R7, R0 ;  /* 0x0000000000077308 */ /* 0x0003e20000000800 */
[----:B------:R-:W-:Y:S01]  /*8fa0*/  MOV R72, R34 ;  /* 0x0000002200487202 */ /* 0x000fe20000000f00 */
[----:B-1----:R-:W-:-:S06]  /*8fb0*/  FFMA.FTZ R0, R21, c[0x0][0x23c], -R12 ;  /* 0x00008f0015007a23 */ /* 0x002fcc000001080c */
[----:B------:R1:W-:Y:S02]  /*8fc0*/  MUFU.EX2 R34, R0 ;  /* 0x0000000000227308 */ /* 0x0003e40000000800 */
[----:B-1----:R-:W-:Y:S02]  /*8fd0*/  FSEL R0, R200, RZ, P0 ;  /* 0x000000ffc8007208 */ /* 0x002fe40000000000 */
[----:B------:R-:W-:-:S03]  /*8fe0*/  FSETP.NEU.FTZ.AND P0, PT, R75, -INF , PT ;  /* 0xff8000004b00780b */ /* 0x000fc60003f1d000 */
[----:B------:R-:W-:-:S04]  /*8ff0*/  FADD.FTZ R0, R154, -R0 ;  /* 0x800000009a007221 */ /* 0x000fc80000010000 */
[----:B------:R-:W-:Y:S01]  /*9000*/  FMUL.FTZ R4, R0, c[0x0][0x23c] ;  /* 0x00008f0000047a20 */ /* 0x000fe20000410000 */
[----:B------:R-:W-:-:S05]  /*9010*/  FSEL R0, R75, RZ, P0 ;  /* 0x000000ff4b007208 */ /* 0x000fca0000000000 */
[----:B------:R-:W-:Y:S02]  /*9020*/  FADD.FTZ R5, R3, -R0 ;  /* 0x8000000003057221 */ /* 0x000fe40000010000 */
[----:B------:R-:W-:Y:S01]  /*9030*/  FMUL.FTZ R0, R75, c[0x0][0x23c] ;  /* 0x00008f004b007a20 */ /* 0x000fe20000410000 */
[----:B------:R-:W2:Y:S01]  /*9040*/  MUFU.EX2 R4, R4 ;  /* 0x0000000400047308 */ /* 0x000ea20000000800 */
[----:B------:R-:W-:-:S03]  /*9050*/  FFMA.FTZ R3, R22, c[0x0][0x23c], -R2 ;  /* 0x00008f0016037a23 */ /* 0x000fc60000010802 */
[----:B------:R-:W-:-:S04]  /*9060*/  FSEL R0, R0, RZ, P0 ;  /* 0x000000ff00007208 */ /* 0x000fc80000000000 */
[----:B------:R1:W-:Y:S01]  /*9070*/  MUFU.EX2 R108, R3 ;  /* 0x00000003006c7308 */ /* 0x0003e20000000800 */
[----:B------:R-:W-:Y:S01]  /*9080*/  MOV R10, R36 ;  /* 0x00000024000a7202 */ /* 0x000fe20000000f00 */
[----:B-1----:R-:W-:Y:S02]  /*9090*/  FMUL.FTZ R3, R5, c[0x0][0x23c] ;  /* 0x00008f0005037a20 */ /* 0x002fe40000410000 */
[----:B------:R-:W-:-:S04]  /*90a0*/  FFMA.FTZ R5, R14, c[0x0][0x23c], -R0 ;  /* 0x00008f000e057a23 */ /* 0x000fc80000010800 */
[----:B------:R-:W1:Y:S01]  /*90b0*/  MUFU.EX2 R3, R3 ;  /* 0x0000000300037308 */ /* 0x000e620000000800 */
[----:B--2---:R-:W-:Y:S02]  /*90c0*/  FFMA.FTZ R93, R77, R4, R6 ;  /* 0x000000044d5d7223 */ /* 0x004fe40000010006 */
[----:B------:R-:W-:-:S05]  /*90d0*/  IMAD.MOV.U32 R77, RZ, RZ, R40 ;  /* 0x000000ffff4d7224 */ /* 0x000fca00078e0028 */
[----:B------:R-:W2:Y:S01]  /*90e0*/  MUFU.EX2 R5, R5 ;  /* 0x0000000500057308 */ /* 0x000ea20000000800 */
[----:B------:R-:W-:Y:S01]  /*90f0*/  FMUL.FTZ R40, R128, R4 ;  /* 0x0000000480287220 */ /* 0x000fe20000410000 */
[----:B------:R-:W-:Y:S01]  /*9100*/  MOV R21, R18 ;  /* 0x0000001200157202 */ /* 0x000fe20000000f00 */
[-C--:B------:R-:W-:Y:S01]  /*9110*/  FMUL.FTZ R41, R129, R4.reuse ;  /* 0x0000000481297220 */ /* 0x080fe20000410000 */
[----:B------:R-:W-:Y:S01]  /*9120*/  MOV R129, R17 ;  /* 0x0000001100817202 */ /* 0x000fe20000000f00 */
[----:B------:R-:W-:Y:S01]  /*9130*/  FMUL.FTZ R36, R132, R4 ;  /* 0x0000000484247220 */ /* 0x000fe20000410000 */
[----:B------:R-:W-:Y:S01]  /*9140*/  MOV R128, R16 ;  /* 0x0000001000807202 */ /* 0x000fe20000000f00 */
[----:B------:R-:W-:Y:S02]  /*9150*/  IMAD.MOV.U32 R132, RZ, RZ, R19 ;  /* 0x000000ffff847224 */ /* 0x000fe400078e0013 */
[----:B------:R-:W-:Y:S01]  /*9160*/  IMAD.MOV.U32 R92, RZ, RZ, R76 ;  /* 0x000000ffff5c7224 */ /* 0x000fe200078e004c */
[----:B------:R-:W3:Y:S01]  /*9170*/  LDSM.16.MT88.4 R16, [R221+0xc000] ;  /* 0x00c00000dd10783b */ /* 0x000ee20000004200 */
[----:B------:R-:W-:Y:S01]  /*9180*/  IMAD.MOV.U32 R74, RZ, RZ, R32 ;  /* 0x000000ffff4a7224 */ /* 0x000fe200078e0020 */
[----:B------:R-:W-:Y:S01]  /*9190*/  MOV R22, R10 ;  /* 0x0000000a00167202 */ /* 0x000fe20000000f00 */
[----:B------:R-:W-:Y:S01]  /*91a0*/  IMAD.MOV.U32 R10, RZ, RZ, R92 ;  /* 0x000000ffff0a7224 */ /* 0x000fe200078e005c */
[----:B------:R-:W-:Y:S01]  /*91b0*/  MOV R95, R51 ;  /* 0x00000033005f7202 */ /* 0x000fe20000000f00 */
[----:B-1----:R-:W-:Y:S01]  /*91c0*/  FMUL.FTZ R51, R147, R3 ;  /* 0x0000000393337220 */ /* 0x002fe20000410000 */
[----:B------:R-:W-:Y:S01]  /*91d0*/  MOV R92, R33 ;  /* 0x00000021005c7202 */ /* 0x000fe20000000f00 */
[----:B------:R-:W-:Y:S01]  /*91e0*/  FMUL.FTZ R32, R148, R4 ;  /* 0x0000000494207220 */ /* 0x000fe20000410000 */
[----:B------:R-:W-:Y:S01]  /*91f0*/  MOV R148, R74 ;  /* 0x0000004a00947202 */ /* 0x000fe20000000f00 */
[----:B------:R-:W-:Y:S01]  /*9200*/  IMAD.MOV.U32 R147, RZ, RZ, R34 ;  /* 0x000000ffff937224 */ /* 0x000fe200078e0022 */
[----:B------:R-:W-:Y:S01]  /*9210*/  MOV R78, R73 ;  /* 0x00000049004e7202 */ /* 0x000fe20000000f00 */
[----:B------:R-:W-:Y:S01]  /*9220*/  IMAD.MOV.U32 R143, RZ, RZ, R156 ;  /* 0x000000ffff8f7224 */ /* 0x000fe200078e009c */
[----:B------:R-:W-:Y:S01]  /*9230*/  MOV R79, R72 ;  /* 0x00000048004f7202 */ /* 0x000fe20000000f00 */
[----:B------:R-:W-:Y:S01]  /*9240*/  FMUL.FTZ R34, R150, R3 ;  /* 0x0000000396227220 */ /* 0x000fe20000410000 */
[----:B------:R-:W-:Y:S01]  /*9250*/  MOV R142, R47 ;  /* 0x0000002f008e7202 */ /* 0x000fe20000000f00 */
[----:B------:R-:W-:Y:S01]  /*9260*/  IMAD.MOV.U32 R111, RZ, RZ, R46 ;  /* 0x000000ffff6f7224 */ /* 0x000fe200078e002e */
[----:B------:R-:W-:Y:S01]  /*9270*/  MOV R110, R50 ;  /* 0x00000032006e7202 */ /* 0x000fe20000000f00 */
[----:B------:R-:W-:Y:S01]  /*9280*/  IMAD.MOV.U32 R74, RZ, RZ, R39 ;  /* 0x000000ffff4a7224 */ /* 0x000fe200078e0027 */
[----:B------:R-:W-:Y:S01]  /*9290*/  MOV R156, R43 ;  /* 0x0000002b009c7202 */ /* 0x000fe20000000f00 */
[-C--:B------:R-:W-:Y:S01]  /*92a0*/  FMUL.FTZ R162, R162, R3.reuse ;  /* 0x00000003a2a27220 */ /* 0x080fe20000410000 */
[----:B------:R-:W-:Y:S01]  /*92b0*/  MOV R73, R38 ;  /* 0x0000002600497202 */ /* 0x000fe20000000f00 */
[-C--:B------:R-:W-:Y:S01]  /*92c0*/  FMUL.FTZ R163, R163, R3.reuse ;  /* 0x00000003a3a37220 */ /* 0x080fe20000410000 */
[----:B------:R-:W-:Y:S01]  /*92d0*/  MOV R72, R42 ;  /* 0x0000002a00487202 */ /* 0x000fe20000000f00 */
[----:B------:R-:W-:Y:S01]  /*92e0*/  FMUL.FTZ R170, R170, R3 ;  /* 0x00000003aaaa7220 */ /* 0x000fe20000410000 */
[----:B------:R-:W-:Y:S01]  /*92f0*/  MOV R150, R35 ;  /* 0x0000002300967202 */ /* 0x000fe20000000f00 */
        /* <DEDUP_REMOVED lines=27> */
[----:B--2---:R-:W-:Y:S02]  /*94b0*/  FFMA.FTZ R92, R92, R3, R5 ;  /* 0x000000035c5c7223 */ /* 0x004fe40000010005 */
[----:B------:R-:W-:-:S04]  /*94c0*/  FFMA.FTZ R3, R152, c[0x0][0x23c], -R2 ;  /* 0x00008f0098037a23 */ /* 0x000fc80000010802 */
[----:B------:R1:W-:Y:S01]  /*94d0*/  MUFU.EX2 R102, R3 ;  /* 0x0000000300667308 */ /* 0x0003e20000000800 */
[----:B------:R-:W-:Y:S01]  /*94e0*/  MOV R154, R95 ;  /* 0x0000005f009a7202 */ /* 0x000fe20000000f00 */
[----:B------:R-:W-:Y:S01]  /*94f0*/  IMAD.MOV.U32 R141, RZ, RZ, R48 ;  /* 0x000000ffff8d7224 */ /* 0x000fe200078e0030 */
[----:B------:R-:W-:Y:S01]  /*9500*/  MOV R201, R49 ;  /* 0x0000003100c97202 */ /* 0x000fe20000000f00 */
[-C--:B------:R-:W-:Y:S01]  /*9510*/  FMUL.FTZ R160, R160, R4.reuse ;  /* 0x00000004a0a07220 */ /* 0x080fe20000410000 */
[----:B------:R-:W-:Y:S01]  /*9520*/  MOV R8, R45 ;  /* 0x0000002d00087202 */ /* 0x000fe20000000f00 */
[----:B------:R-:W-:Y:S01]  /*9530*/  FMUL.FTZ R161, R161, R4 ;  /* 0x00000004a1a17220 */ /* 0x000fe20000410000 */
[----:B------:R-:W-:Y:S01]  /*9540*/  MOV R140, R44 ;  /* 0x0000002c008c7202 */ /* 0x000fe20000000f00 */
[----:B-1----:R-:W-:-:S04]  /*9550*/  FFMA.FTZ R3, R158, c[0x0][0x23c], -R0 ;  /* 0x00008f009e037a23 */ /* 0x002fc80000010800 */
[----:B------:R1:W-:Y:S01]  /*9560*/  MUFU.EX2 R95, R3 ;  /* 0x00000003005f7308 */ /* 0x0003e20000000800 */
[----:B------:R-:W-:Y:S01]  /*9570*/  MOV R76, R37 ;  /* 0x00000025004c7202 */ /* 0x000fe20000000f00 */
[-C--:B------:R-:W-:Y:S02]  /*9580*/  FMUL.FTZ R168, R168, R4.reuse ;  /* 0x00000004a8a87220 */ /* 0x080fe40000410000 */
[-C--:B------:R-:W-:Y:S02]  /*9590*/  FMUL.FTZ R169, R169, R4.reuse ;  /* 0x00000004a9a97220 */ /* 0x080fe40000410000 */
[-C--:B------:R-:W-:Y:S02]  /*95a0*/  FMUL.FTZ R176, R176, R4.reuse ;  /* 0x00000004b0b07220 */ /* 0x080fe40000410000 */
[-C--:B------:R-:W-:Y:S02]  /*95b0*/  FMUL.FTZ R177, R177, R4.reuse ;  /* 0x00000004b1b17220 */ /* 0x080fe40000410000 */
[----:B------:R-:W-:-:S02]  /*95c0*/  FMUL.FTZ R184, R184, R4 ;  /* 0x00000004b8b87220 */ /* 0x000fc40000410000 */
[-C--:B------:R-:W-:Y:S02]  /*95d0*/  FMUL.FTZ R185, R185, R4.reuse ;  /* 0x00000004b9b97220 */ /* 0x080fe40000410000 */
[----:B-1----:R-:W-:Y:S02]  /*95e0*/  FFMA.FTZ R3, R157, c[0x0][0x23c], -R0 ;  /* 0x00008f009d037a23 */ /* 0x002fe40000010800 */
[-C--:B------:R-:W-:Y:S02]  /*95f0*/  FMUL.FTZ R192, R192, R4.reuse ;  /* 0x00000004c0c07220 */ /* 0x080fe40000410000 */
[-C--:B------:R-:W-:Y:S01]  /*9600*/  FMUL.FTZ R193, R193, R4.reuse ;  /* 0x00000004c1c17220 */ /* 0x080fe20000410000 */
[----:B------:R1:W2:Y:S01]  /*9610*/  MUFU.EX2 R103, R3 ;  /* 0x0000000300677308 */ /* 0x0002a20000000800 */
        /* <DEDUP_REMOVED lines=17> */
[----:B------:R-:W-:Y:S02]  /*9730*/  FMUL.FTZ R33, R149, R4 ;  /* 0x0000000495217220 */ /* 0x000fe40000410000 */
[----:B------:R-:W-:Y:S02]  /*9740*/  FFMA.FTZ R4, R27, c[0x0][0x23c], -R2 ;  /* 0x00008f001b047a23 */ /* 0x000fe40000010802 */
[----:B-1----:R-:W-:Y:S01]  /*9750*/  FFMA.FTZ R3, R153, c[0x0][0x23c], -R0 ;  /* 0x00008f0099037a23 */ /* 0x002fe20000010800 */
[----:B------:R-:W-:Y:S01]  /*9760*/  MOV R151, R7 ;  /* 0x0000000700977202 */ /* 0x000fe20000000f00 */
[----:B------:R1:W4:Y:S01]  /*9770*/  MUFU.EX2 R146, R4 ;  /* 0x0000000400927308 */ /* 0x0003220000000800 */
[----:B------:R-:W-:Y:S01]  /*9780*/  MOV R20, R202 ;  /* 0x000000ca00147202 */ /* 0x000fe20000000f00 */
[----:B------:R-:W-:Y:S01]  /*9790*/  IMAD.MOV.U32 R101, RZ, RZ, R10 ;  /* 0x000000ffff657224 */ /* 0x000fe200078e000a */
[----:B------:R-:W-:-:S02]  /*97a0*/  MOV R202, R8 ;  /* 0x0000000800ca7202 */ /* 0x000fc40000000f00 */
[----:B------:R-:W-:-:S03]  /*97b0*/  F2FP.PACK_AB R8, R22, R155 ;  /* 0x0000009b1608723e */ /* 0x000fc600000000ff */
[----:B------:R-:W5:Y:S01]  /*97c0*/  MUFU.EX2 R144, R3 ;  /* 0x0000000300907308 */ /* 0x000f620000000800 */
[----:B------:R-:W-:Y:S02]  /*97d0*/  F2FP.PACK_AB R9, R15, R9 ;  /* 0x000000090f09723e */ /* 0x000fe400000000ff */
[----:B------:R-:W-:Y:S02]  /*97e0*/  F2FP.PACK_AB R10, R148, R150 ;  /* 0x00000096940a723e */ /* 0x000fe400000000ff */
[----:B------:R-:W-:Y:S01]  /*97f0*/  F2FP.PACK_AB R11, R147, R151 ;  /* 0x00000097930b723e */ /* 0x000fe200000000ff */
[----:B------:R-:W-:Y:S01]  /*9800*/  IMAD.MOV.U32 R7, RZ, RZ, R203 ;  /* 0x000000ffff077224 */ /* 0x000fe200078e00cb */
[----:B------:R-:W-:Y:S02]  /*9810*/  MOV R100, R79 ;  /* 0x0000004f00647202 */ /* 0x000fe40000000f00 */
[----:B------:R-:W-:Y:S02]  /*9820*/  MOV R14, R78 ;  /* 0x0000004e000e7202 */ /* 0x000fe40000000f00 */
[----:B------:R-:W-:-:S02]  /*9830*/  MOV R203, R77 ;  /* 0x0000004d00cb7202 */ /* 0x000fc40000000f00 */
[----:B------:R-:W-:Y:S02]  /*9840*/  MOV R133, R76 ;  /* 0x0000004c00857202 */ /* 0x000fe40000000f00 */
[----:B---3--:R-:W-:Y:S01]  /*9850*/  HMMA.16816.F32 R76, R8, R16, R164 ;  /* 0x00000010084c723c */ /* 0x008fe200000018a4 */
[----:B-1----:R-:W-:Y:S01]  /*9860*/  F2FP.PACK_AB R4, R108, R6 ;  /* 0x000000066c04723e */ /* 0x002fe200000000ff */
[----:B------:R-:W-:-:S05]  /*9870*/  IMAD.MOV.U32 R155, RZ, RZ, R7 ;  /* 0x000000ffff9b7224 */ /* 0x000fca00078e0007 */
[----:B--2---:R-:W-:Y:S01]  /*9880*/  IMAD.MOV.U32 R164, RZ, RZ, R103 ;  /* 0x000000ffffa47224 */ /* 0x004fe200078e0067 */
[----:B------:R-:W-:Y:S02]  /*9890*/  MOV R167, R102 ;  /* 0x0000006600a77202 */ /* 0x000fe40000000f00 */
[----:B------:R-:W-:Y:S02]  /*98a0*/  F2FP.PACK_AB R5, R95, R5 ;  /* 0x000000055f05723e */ /* 0x000fe400000000ff */
[----:B----4-:R-:W-:Y:S02]  /*98b0*/  F2FP.PACK_AB R6, R146, R167 ;  /* 0x000000a79206723e */ /* 0x010fe400000000ff */
[----:B-----5:R-:W-:Y:S01]  /*98c0*/  F2FP.PACK_AB R7, R144, R164 ;  /* 0x000000a49007723e */ /* 0x020fe200000000ff */
[----:B------:R-:W-:Y:S08]  /*98d0*/  HMMA.16816.F32 R64, R8, R18, R64 ;  /* 0x000000120840723c */ /* 0x000ff00000001840 */
[C---:B------:R-:W-:Y:S08]  /*98e0*/  HMMA.16816.F32 R160, R4.reuse, R16, R160 ;  /* 0x0000001004a0723c */ /* 0x040ff000000018a0 */
[----:B------:R-:W-:Y:S01]  /*98f0*/  HMMA.16816.F32 R168, R4, R18, R168 ;  /* 0x0000001204a8723c */ /* 0x000fe200000018a8 */
[----:B------:R-:W1:Y:S01]  /*9900*/  LDSM.16.MT88.4 R16, [R222+0xc000] ;  /* 0x00c00000de10783b */ /* 0x000e620000004200 */
[----:B------:R-:W-:-:S02]  /*9910*/  MOV R153, R154 ;  /* 0x0000009a00997202 */ /* 0x000fc40000000f00 */
[----:B------:R-:W-:Y:S01]  /*9920*/  MOV R154, R20 ;  /* 0x00000014009a7202 */ /* 0x000fe20000000f00 */
[----:B------:R-:W-:Y:S01]  /*9930*/  STL [R1+0x68], R200 ;  /* 0x000068c801007387 */ /* 0x000fe20000100800 */
[----:B------:R-:W-:Y:S01]  /*9940*/  MOV R149, R75 ;  /* 0x0000004b00957202 */ /* 0x000fe20000000f00 */
[----:B------:R-:W-:Y:S01]  /*9950*/  IMAD.MOV.U32 R20, RZ, RZ, R72 ;  /* 0x000000ffff147224 */ /* 0x000fe200078e0048 */
[----:B------:R-:W-:Y:S01]  /*9960*/  MOV R157, R74 ;  /* 0x0000004a009d7202 */ /* 0x000fe20000000f00 */
[----:B------:R1:W-:Y:S01]  /*9970*/  STL [R1+0x64], R75 ;  /* 0x0000644b01007387 */ /* 0x0003e20000100800 */
[----:B------:R-:W-:Y:S02]  /*9980*/  MOV R158, R73 ;  /* 0x00000049009e7202 */ /* 0x000fe40000000f00 */
        /* <DEDUP_REMOVED lines=10> */
[----:B------:R-:W-:Y:S01]  /*9a30*/  MOV R145, R129 ;  /* 0x0000008100917202 */ /* 0x000fe20000000f00 */
[----:B------:R-:W-:Y:S01]  /*9a40*/  IMAD.MOV.U32 R135, RZ, RZ, R110 ;  /* 0x000000ffff877224 */ /* 0x000fe200078e006e */
[----:B------:R-:W-:Y:S01]  /*9a50*/  MOV R134, R128 ;  /* 0x0000008000867202 */ /* 0x000fe20000000f00 */
[----:B------:R-:W-:Y:S01]  /*9a60*/  IMAD.MOV.U32 R183, RZ, RZ, R108 ;  /* 0x000000ffffb77224 */ /* 0x000fe200078e006c */
[----:B------:R-:W-:-:S02]  /*9a70*/  MOV R152, R143 ;  /* 0x0000008f00987202 */ /* 0x000fc40000000f00 */
[----:B------:R-:W-:Y:S02]  /*9a80*/  MOV R165, R142 ;  /* 0x0000008e00a57202 */ /* 0x000fe40000000f00 */
[----:B------:R-:W-:Y:S02]  /*9a90*/  MOV R166, R111 ;  /* 0x0000006f00a67202 */ /* 0x000fe40000000f00 */
[----:B------:R-:W-:Y:S02]  /*9aa0*/  MOV R180, R141 ;  /* 0x0000008d00b47202 */ /* 0x000fe40000000f00 */
[----:B------:R-:W-:Y:S02]  /*9ab0*/  MOV R181, R140 ;  /* 0x0000008c00b57202 */ /* 0x000fe40000000f00 */
[----:B------:R-:W-:Y:S01]  /*9ac0*/  MOV R182, R109 ;  /* 0x0000006d00b67202 */ /* 0x000fe20000000f00 */
[-C--:B-1----:R-:W-:Y:S08]  /*9ad0*/  HMMA.16816.F32 R140, R8, R16.reuse, R28 ;  /* 0x00000010088c723c */ /* 0x082ff0000000181c */
[C---:B------:R-:W-:Y:S08]  /*9ae0*/  HMMA.16816.F32 R80, R4.reuse, R16, R80 ;  /* 0x000000100450723c */ /* 0x040ff00000001850 */
[-C--:B------:R-:W-:Y:S08]  /*9af0*/  HMMA.16816.F32 R108, R4, R18.reuse, R84 ;  /* 0x00000012046c723c */ /* 0x080ff00000001854 */
[----:B------:R-:W-:Y:S01]  /*9b00*/  HMMA.16816.F32 R128, R8, R18, R88 ;  /* 0x000000120880723c */ /* 0x000fe20000001858 */
[----:B------:R-:W1:Y:S01]  /*9b10*/  LDSM.16.MT88.4 R16, [R221+0xe000] ;  /* 0x00e00000dd10783b */ /* 0x000e620000004200 */
[----:B------:R-:W-:Y:S01]  /*9b20*/  IMAD.MOV.U32 R27, RZ, RZ, R101 ;  /* 0x000000ffff1b7224 */ /* 0x000fe200078e0065 */
[----:B------:R-:W-:-:S05]  /*9b30*/  MOV R3, R100 ;  /* 0x0000006400037202 */ /* 0x000fca0000000f00 */
[-C--:B-1----:R-:W-:Y:S08]  /*9b40*/  HMMA.16816.F32 R100, R8, R16.reuse, R172 ;  /* 0x000000100864723c */ /* 0x082ff000000018ac */
[C---:B------:R-:W-:Y:S08]  /*9b50*/  HMMA.16816.F32 R96, R4.reuse, R16, R96 ;  /* 0x000000100460723c */ /* 0x040ff00000001860 */
[-C--:B------:R-:W-:Y:S08]  /*9b60*/  HMMA.16816.F32 R44, R4, R18.reuse, R44 ;  /* 0x00000012042c723c */ /* 0x080ff0000000182c */
[----:B------:R-:W-:Y:S01]  /*9b70*/  HMMA.16816.F32 R28, R8, R18, R104 ;  /* 0x00000012081c723c */ /* 0x000fe20000001868 */
[----:B------:R-:W1:Y:S01]  /*9b80*/  LDSM.16.MT88.4 R16, [R222+0xe000] ;  /* 0x00e00000de10783b */ /* 0x000e620000004200 */
[----:B------:R-:W-:-:S02]  /*9b90*/  MOV R174, R27 ;  /* 0x0000001b00ae7202 */ /* 0x000fc40000000f00 */
[----:B------:R-:W-:Y:S01]  /*9ba0*/  MOV R172, R165 ;  /* 0x000000a500ac7202 */ /* 0x000fe20000000f00 */
[----:B------:R-:W-:Y:S01]  /*9bb0*/  IMAD.MOV.U32 R165, RZ, RZ, R200 ;  /* 0x000000ffffa57224 */ /* 0x000fe200078e00c8 */
[----:B------:R-:W-:Y:S01]  /*9bc0*/  MOV R27, R134 ;  /* 0x00000086001b7202 */ /* 0x000fe20000000f00 */
[----:B------:R-:W-:Y:S01]  /*9bd0*/  IMAD.MOV.U32 R106, RZ, RZ, R133 ;  /* 0x000000ffff6a7224 */ /* 0x000fe200078e0085 */
[----:B------:R-:W-:Y:S02]  /*9be0*/  MOV R104, R203 ;  /* 0x000000cb00687202 */ /* 0x000fe40000000f00 */
[----:B------:R-:W-:Y:S02]  /*9bf0*/  MOV R134, R202 ;  /* 0x000000ca00867202 */ /* 0x000fe40000000f00 */
[----:B------:R-:W-:Y:S02]  /*9c00*/  MOV R133, R201 ;  /* 0x000000c900857202 */ /* 0x000fe40000000f00 */
[-C--:B-1----:R-:W-:Y:S08]  /*9c10*/  HMMA.16816.F32 R200, R8, R16.reuse, R188 ;  /* 0x0000001008c8723c */ /* 0x082ff000000018bc */
[C---:B------:R-:W-:Y:S08]  /*9c20*/  HMMA.16816.F32 R88, R4.reuse, R16, R112 ;  /* 0x000000100458723c */ /* 0x040ff00000001870 */
[-C--:B------:R-:W-:Y:S08]  /*9c30*/  HMMA.16816.F32 R84, R4, R18.reuse, R116 ;  /* 0x000000120454723c */ /* 0x080ff00000001874 */
[----:B------:R-:W-:Y:S01]  /*9c40*/  HMMA.16816.F32 R188, R8, R18, R120 ;  /* 0x0000001208bc723c */ /* 0x000fe20000001878 */
[----:B------:R-:W1:Y:S01]  /*9c50*/  LDSM.16.MT88.4 R16, [R224+0xe000] ;  /* 0x00e00000e010783b */ /* 0x000e620000004200 */
[----:B------:R-:W-:Y:S01]  /*9c60*/  MOV R173, R180 ;  /* 0x000000b400ad7202 */ /* 0x000fe20000000f00 */
[----:B------:R-:W-:Y:S01]  /*9c70*/  IMAD.MOV.U32 R175, RZ, RZ, R183 ;  /* 0x000000ffffaf7224 */ /* 0x000fe200078e00b7 */
[----:B------:R-:W-:-:S02]  /*9c80*/  MOV R107, R181 ;  /* 0x000000b5006b7202 */ /* 0x000fc40000000f00 */
[----:B------:R-:W-:Y:S02]  /*9c90*/  MOV R105, R182 ;  /* 0x000000b600697202 */ /* 0x000fe40000000f00 */
[-C--:B-1----:R-:W-:Y:S08]  /*9ca0*/  HMMA.16816.F32 R196, R8, R16.reuse, R196 ;  /* 0x0000001008c4723c */ /* 0x082ff000000018c4 */
[C---:B------:R-:W-:Y:S08]  /*9cb0*/  HMMA.16816.F32 R40, R4.reuse, R16, R40 ;  /* 0x000000100428723c */ /* 0x040ff00000001828 */
[-C--:B------:R-:W-:Y:S08]  /*9cc0*/  HMMA.16816.F32 R36, R4, R18.reuse, R36 ;  /* 0x000000120424723c */ /* 0x080ff00000001824 */
[----:B------:R-:W-:Y:S01]  /*9cd0*/  HMMA.16816.F32 R180, R8, R18, R136 ;  /* 0x0000001208b4723c */ /* 0x000fe20000001888 */
[----:B------:R-:W1:Y:S01]  /*9ce0*/  LDSM.16.MT88.4 R16, [R223+0xe000] ;  /* 0x00e00000df10783b */ /* 0x000e620000004200 */
[----:B------:R-:W-:Y:S01]  /*9cf0*/  MOV R114, R156 ;  /* 0x0000009c00727202 */ /* 0x000fe20000000f00 */
[----:B------:R-:W-:Y:S01]  /*9d00*/  FFMA.FTZ R3, R3, c[0x0][0x23c], -R13 ;  /* 0x00008f0003037a23 */ /* 0x000fe2000001080d */
[----:B------:R-:W-:Y:S01]  /*9d10*/  MOV R112, R157 ;  /* 0x0000009d00707202 */ /* 0x000fe20000000f00 */
[----:B------:R-:W-:Y:S01]  /*9d20*/  IMAD.MOV.U32 R115, RZ, RZ, R159 ;  /* 0x000000ffff737224 */ /* 0x000fe200078e009f */
[----:B------:R-:W-:-:S02]  /*9d30*/  MOV R113, R158 ;  /* 0x0000009e00717202 */ /* 0x000fc40000000f00 */
[-C--:B-1----:R-:W-:Y:S08]  /*9d40*/  HMMA.16816.F32 R48, R4, R16.reuse, R48 ;  /* 0x000000100430723c */ /* 0x082ff00000001830 */
[C---:B------:R-:W-:Y:S01]  /*9d50*/  HMMA.16816.F32 R156, R8.reuse, R16, R124 ;  /* 0x00000010089c723c */ /* 0x040fe2000000187c */
[----:B------:R1:W-:Y:S07]  /*9d60*/  MUFU.EX2 R17, R3 ;  /* 0x0000000300117308 */ /* 0x0003ee0000000800 */
[----:B------:R-:W-:Y:S01]  /*9d70*/  HMMA.16816.F32 R152, R8, R18, R152 ;  /* 0x000000120898723c */ /* 0x000fe20000001898 */
[----:B-1----:R-:W-:-:S04]  /*9d80*/  FFMA.FTZ R3, R114, c[0x0][0x23c], -R13 ;  /* 0x00008f0072037a23 */ /* 0x002fc8000001080d */
[----:B------:R1:W2:Y:S03]  /*9d90*/  MUFU.EX2 R10, R3 ;  /* 0x00000003000a7308 */ /* 0x0002a60000000800 */
[----:B------:R-:W-:Y:S01]  /*9da0*/  HMMA.16816.F32 R32, R4, R18, R32 ;  /* 0x000000120420723c */ /* 0x000fe20000001820 */
[----:B------:R-:W-:Y:S02]  /*9db0*/  MOV R114, R115 ;  /* 0x0000007300727202 */ /* 0x000fe40000000f00 */
[----:B------:R-:W-:Y:S02]  /*9dc0*/  MOV R115, R104 ;  /* 0x0000006800737202 */ /* 0x000fe40000000f00 */
[----:B------:R-:W-:Y:S01]  /*9dd0*/  MOV R104, R105 ;  /* 0x0000006900687202 */ /* 0x000fe20000000f00 */
[----:B-1----:R-:W-:-:S04]  /*9de0*/  FFMA.FTZ R3, R250, c[0x0][0x23c], -R13 ;  /* 0x00008f00fa037a23 */ /* 0x002fc8000001080d */
[----:B------:R1:W-:Y:S02]  /*9df0*/  MUFU.EX2 R4, R3 ;  /* 0x0000000300047308 */ /* 0x0003e40000000800 */
[----:B-1----:R-:W-:-:S06]  /*9e00*/  FFMA.FTZ R3, R248, c[0x0][0x23c], -R13 ;  /* 0x00008f00f8037a23 */ /* 0x002fcc000001080d */
[----:B------:R1:W-:Y:S02]  /*9e10*/  MUFU.EX2 R105, R3 ;  /* 0x0000000300697308 */ /* 0x0003e40000000800 */
[----:B-1----:R-:W-:-:S06]  /*9e20*/  FFMA.FTZ R3, R112, c[0x0][0x23c], -R12 ;  /* 0x00008f0070037a23 */ /* 0x002fcc000001080c */
[----:B------:R1:W-:Y:S02]  /*9e30*/  MUFU.EX2 R8, R3 ;  /* 0x0000000300087308 */ /* 0x0003e40000000800 */
[----:B-1----:R-:W-:-:S06]  /*9e40*/  FFMA.FTZ R3, R113, c[0x0][0x23c], -R12 ;  /* 0x00008f0071037a23 */ /* 0x002fcc000001080c */
[----:B------:R1:W-:Y:S01]  /*9e50*/  MUFU.EX2 R6, R3 ;  /* 0x0000000300067308 */ /* 0x0003e20000000800 */
[----:B------:R-:W-:Y:S01]  /*9e60*/  MOV R112, R172 ;  /* 0x000000ac00707202 */ /* 0x000fe20000000f00 */
[----:B-1----:R-:W-:-:S06]  /*9e70*/  FFMA.FTZ R3, R106, c[0x0][0x23c], -R12 ;  /* 0x00008f006a037a23 */ /* 0x002fcc000001080c */
[----:B------:R1:W3:Y:S02]  /*9e80*/  MUFU.EX2 R9, R3 ;  /* 0x0000000300097308 */ /* 0x0002e40000000800 */
[----:B-1----:R-:W-:-:S06]  /*9e90*/  FFMA.FTZ R3, R251, c[0x0][0x23c], -R12 ;  /* 0x00008f00fb037a23 */ /* 0x002fcc000001080c */
[----:B------:R1:W4:Y:S01]  /*9ea0*/  MUFU.EX2 R106, R3 ;  /* 0x00000003006a7308 */ /* 0x0003220000000800 */
[----:B------:R-:W-:Y:S02]  /*9eb0*/  IMAD.MOV.U32 R119, RZ, RZ, R115 ;  /* 0x000000ffff777224 */ /* 0x000fe400078e0073 */
[----:B-1----:R-:W-:-:S05]  /*9ec0*/  FFMA.FTZ R3, R114, c[0x0][0x23c], -R2 ;  /* 0x00008f0072037a23 */ /* 0x002fca0000010802 */
[----:B------:R1:W-:Y:S01]  /*9ed0*/  MUFU.EX2 R172, R3 ;  /* 0x0000000300ac7308 */ /* 0x0003e20000000800 */
[----:B------:R-:W-:Y:S02]  /*9ee0*/  FFMA.FTZ R127, R249, c[0x0][0x23c], -R12 ;  /* 0x00008f00f97f7a23 */ /* 0x000fe4000001080c */
[----:B-1----:R-:W-:-:S05]  /*9ef0*/  FFMA.FTZ R3, R104, c[0x0][0x23c], -R2 ;  /* 0x00008f0068037a23 */ /* 0x002fca0000010802 */
[----:B------:R1:W-:Y:S01]  /*9f00*/  MUFU.EX2 R104, R3 ;  /* 0x0000000300687308 */ /* 0x0003e20000000800 */
[----:B------:R-:W-:Y:S01]  /*9f10*/  MOV R114, R173 ;  /* 0x000000ad00727202 */ /* 0x000fe20000000f00 */
[----:B------:R-:W-:Y:S01]  /*9f20*/  IMAD.MOV.U32 R115, RZ, RZ, R134 ;  /* 0x000000ffff737224 */ /* 0x000fe200078e0086 */
[----:B------:R-:W-:Y:S01]  /*9f30*/  MOV R113, R135 ;  /* 0x0000008700717202 */ /* 0x000fe20000000f00 */
[--C-:B------:R-:W-:Y:S02]  /*9f40*/  FFMA.FTZ R137, R246, c[0x0][0x23c], -R13.reuse ;  /* 0x00008f00f6897a23 */ /* 0x100fe4000001080d */
[----:B------:R-:W-:Y:S02]  /*9f50*/  FFMA.FTZ R136, R244, c[0x0][0x23c], -R13 ;  /* 0x00008f00f4887a23 */ /* 0x000fe4000001080d */
[----:B-1----:R-:W-:Y:S01]  /*9f60*/  FFMA.FTZ R3, R174, c[0x0][0x23c], -R2 ;  /* 0x00008f00ae037a23 */ /* 0x002fe20000010802 */
[----:B------:R-:W-:Y:S02]  /*9f70*/  MOV R174, R27 ;  /* 0x0000001b00ae7202 */ /* 0x000fe40000000f00 */
[----:B------:R-:W-:Y:S01]  /*9f80*/  MOV R27, R145 ;  /* 0x00000091001b7202 */ /* 0x000fe20000000f00 */
[----:B------:R1:W5:Y:S01]  /*9f90*/  MUFU.EX2 R7, R3 ;  /* 0x0000000300077308 */ /* 0x0003620000000800 */
[----:B------:R-:W-:Y:S01]  /*9fa0*/  MOV R145, R132 ;  /* 0x0000008400917202 */ /* 0x000fe20000000f00 */
[----:B------:R-:W-:-:S02]  /*9fb0*/  FFMA.FTZ R125, R240, c[0x0][0x23c], -R12 ;  /* 0x00008f00f07d7a23 */ /* 0x000fc4000001080c */
[--C-:B------:R-:W-:Y:S02]  /*9fc0*/  FFMA.FTZ R124, R27, c[0x0][0x23c], -R2.reuse ;  /* 0x00008f001b7c7a23 */ /* 0x100fe40000010802 */
[--C-:B------:R-:W-:Y:S01]  /*9fd0*/  FFMA.FTZ R27, R145, c[0x0][0x23c], -R2.reuse ;  /* 0x00008f00911b7a23 */ /* 0x100fe20000010802 */
[----:B------:R-:W-:Y:S01]  /*9fe0*/  MOV R145, R14 ;  /* 0x0000000e00917202 */ /* 0x000fe20000000f00 */
[--C-:B------:R-:W-:Y:S02]  /*9ff0*/  FFMA.FTZ R135, R217, c[0x0][0x23c], -R13.reuse ;  /* 0x00008f00d9877a23 */ /* 0x100fe4000001080d */
[--C-:B------:R-:W-:Y:S02]  /*a000*/  FFMA.FTZ R134, R216, c[0x0][0x23c], -R13.reuse ;  /* 0x00008f00d8867a23 */ /* 0x100fe4000001080d */
[----:B-1----:R-:W-:Y:S02]  /*a010*/  FFMA.FTZ R3, R119, c[0x0][0x23c], -R2 ;  /* 0x00008f0077037a23 */ /* 0x002fe40000010802 */
[----:B------:R-:W-:-:S02]  /*a020*/  FFMA.FTZ R173, R210, c[0x0][0x23c], -R13 ;  /* 0x00008f00d2ad7a23 */ /* 0x000fc4000001080d */
[----:B------:R1:W1:Y:S01]  /*a030*/  MUFU.EX2 R249, R3 ;  /* 0x0000000300f97308 */ /* 0x0002620000000800 */
[--C-:B------:R-:W-:Y:S02]  /*a040*/  FFMA.FTZ R251, R209, c[0x0][0x23c], -R13.reuse ;  /* 0x00008f00d1fb7a23 */ /* 0x100fe4000001080d */
[--C-:B------:R-:W-:Y:S02]  /*a050*/  FFMA.FTZ R250, R205, c[0x0][0x23c], -R13.reuse ;  /* 0x00008f00cdfa7a23 */ /* 0x100fe4000001080d */
[----:B------:R-:W-:Y:S02]  /*a060*/  FFMA.FTZ R5, R204, c[0x0][0x23c], -R13 ;  /* 0x00008f00cc057a23 */ /* 0x000fe4000001080d */
[--C-:B------:R-:W-:Y:S02]  /*a070*/  FFMA.FTZ R132, R252, c[0x0][0x23c], -R12.reuse ;  /* 0x00008f00fc847a23 */ /* 0x100fe4000001080c */
[--C-:B------:R-:W-:Y:S02]  /*a080*/  FFMA.FTZ R126, R242, c[0x0][0x23c], -R12.reuse ;  /* 0x00008f00f27e7a23 */ /* 0x100fe4000001080c */
[----:B------:R-:W-:-:S02]  /*a090*/  FFMA.FTZ R248, R214, c[0x0][0x23c], -R12 ;  /* 0x00008f00d6f87a23 */ /* 0x000fc4000001080c */
[--C-:B------:R-:W-:Y:S02]  /*a0a0*/  FFMA.FTZ R246, R213, c[0x0][0x23c], -R12.reuse ;  /* 0x00008f00d5f67a23 */ /* 0x100fe4000001080c */
[----:B------:R-:W-:Y:S02]  /*a0b0*/  FFMA.FTZ R244, R207, c[0x0][0x23c], -R12 ;  /* 0x00008f00cff47a23 */ /* 0x000fe4000001080c */
[----:B-1----:R-:W-:Y:S02]  /*a0c0*/  FFMA.FTZ R3, R174, c[0x0][0x23c], -R0 ;  /* 0x00008f00ae037a23 */ /* 0x002fe40000010800 */
[----:B------:R-:W-:Y:S02]  /*a0d0*/  FFMA.FTZ R240, R206, c[0x0][0x23c], -R12 ;  /* 0x00008f00cef07a23 */ /* 0x000fe4000001080c */
[----:B------:R-:W-:Y:S02]  /*a0e0*/  IMAD.MOV.U32 R174, RZ, RZ, R15 ;  /* 0x000000ffffae7224 */ /* 0x000fe400078e000f */
[----:B------:R-:W1:Y:S01]  /*a0f0*/  LDSM.16.MT88.4 R12, [R221+0xc800] ;  /* 0x00c80000dd0c783b */ /* 0x000e620000004200 */
[----:B------:R-:W-:Y:S01]  /*a100*/  IMAD.MOV.U32 R118, RZ, RZ, R112 ;  /* 0x000000ffff767224 */ /* 0x000fe200078e0070 */
[----:B------:R2:W-:Y:S01]  /*a110*/  MUFU.EX2 R204, R3 ;  /* 0x0000000300cc7308 */ /* 0x0005e20000000800 */
[----:B------:R-:W-:-:S02]  /*a120*/  MOV R119, R115 ;  /* 0x0000007300777202 */ /* 0x000fc40000000f00 */
[----:B------:R-:W-:Y:S02]  /*a130*/  MOV R112, R107 ;  /* 0x0000006b00707202 */ /* 0x000fe40000000f00 */
[----:B------:R-:W-:Y:S01]  /*a140*/  MOV R107, R22 ;  /* 0x00000016006b7202 */ /* 0x000fe20000000f00 */
[--C-:B------:R-:W-:Y:S01]  /*a150*/  FFMA.FTZ R22, R243, c[0x0][0x23c], -R2.reuse ;  /* 0x00008f00f3167a23 */ /* 0x100fe20000010802 */
[----:B------:R-:W-:Y:S01]  /*a160*/  MOV R115, R21 ;  /* 0x0000001500737202 */ /* 0x000fe20000000f00 */
[--C-:B------:R-:W-:Y:S02]  /*a170*/  FFMA.FTZ R243, R218, c[0x0][0x23c], -R2.reuse ;  /* 0x00008f00daf37a23 */ /* 0x100fe40000010802 */
[--C-:B------:R-:W-:Y:S02]  /*a180*/  FFMA.FTZ R21, R247, c[0x0][0x23c], -R2.reuse ;  /* 0x00008f00f7157a23 */ /* 0x100fe40000010802 */
[----:B------:R-:W-:Y:S02]  /*a190*/  FFMA.FTZ R219, R219, c[0x0][0x23c], -R2 ;  /* 0x00008f00dbdb7a23 */ /* 0x000fe40000010802 */
[----:B--2---:R-:W-:-:S02]  /*a1a0*/  FFMA.FTZ R3, R118, c[0x0][0x23c], -R0 ;  /* 0x00008f0076037a23 */ /* 0x004fc40000010800 */
[--C-:B------:R-:W-:Y:S02]  /*a1b0*/  FFMA.FTZ R242, R212, c[0x0][0x23c], -R2.reuse ;  /* 0x00008f00d4f27a23 */ /* 0x100fe40000010802 */
[----:B------:R-:W-:Y:S01]  /*a1c0*/  FFMA.FTZ R218, R208, c[0x0][0x23c], -R2 ;  /* 0x00008f00d0da7a23 */ /* 0x000fe20000010802 */
[----:B------:R2:W-:Y:S01]  /*a1d0*/  MUFU.EX2 R16, R3 ;  /* 0x0000000300107308 */ /* 0x0005e20000000800 */
[--C-:B------:R-:W-:Y:S02]  /*a1e0*/  FFMA.FTZ R2, R112, c[0x0][0x23c], -R0.reuse ;  /* 0x00008f0070027a23 */ /* 0x100fe40000010800 */
[----:B------:R-:W-:Y:S01]  /*a1f0*/  FFMA.FTZ R217, R211, c[0x0][0x23c], -R0 ;  /* 0x00008f00d3d97a23 */ /* 0x000fe20000010800 */
[----:B------:R-:W-:Y:S01]  /*a200*/  MOV R214, R10 ;  /* 0x0000000a00d67202 */ /* 0x000fe20000000f00 */
[----:B---3--:R-:W-:-:S03]  /*a210*/  IMAD.MOV.U32 R207, RZ, RZ, R9 ;  /* 0x000000ffffcf7224 */ /* 0x008fc600078e0009 */
[----:B------:R-:W-:Y:S01]  /*a220*/  MUFU.EX2 R211, R2 ;  /* 0x0000000200d37308 */ /* 0x000fe20000000800 */
[--C-:B------:R-:W-:Y:S02]  /*a230*/  FFMA.FTZ R216, R215, c[0x0][0x23c], -R0.reuse ;  /* 0x00008f00d7d87a23 */ /* 0x100fe40000010800 */
[----:B--2---:R-:W-:Y:S01]  /*a240*/  FFMA.FTZ R3, R119, c[0x0][0x23c], -R0 ;  /* 0x00008f0077037a23 */ /* 0x004fe20000010800 */
[----:B------:R-:W-:-:S04]  /*a250*/  MOV R247, R8 ;  /* 0x0000000800f77202 */ /* 0x000fc80000000f00 */
[----:B------:R-:W2:Y:S01]  /*a260*/  MUFU.EX2 R206, R3 ;  /* 0x0000000300ce7308 */ /* 0x000ea20000000800 */
[----:B------:R-:W-:Y:S02]  /*a270*/  MOV R215, R6 ;  /* 0x0000000600d77202 */ /* 0x000fe40000000f00 */
[----:B------:R-:W-:Y:S02]  /*a280*/  F2FP.PACK_AB R8, R214, R17 ;  /* 0x00000011d608723e */ /* 0x000fe400000000ff */
[----:B------:R-:W-:Y:S02]  /*a290*/  F2FP.PACK_AB R9, R215, R247 ;  /* 0x000000f7d709723e */ /* 0x000fe400000000ff */
[----:B------:R-:W-:Y:S02]  /*a2a0*/  F2FP.PACK_AB R10, R105, R4 ;  /* 0x00000004690a723e */ /* 0x000fe400000000ff */
[----:B----4-:R-:W-:Y:S01]  /*a2b0*/  F2FP.PACK_AB R11, R106, R207 ;  /* 0x000000cf6a0b723e */ /* 0x010fe200000000ff */
[--C-:B------:R-:W-:Y:S01]  /*a2c0*/  FFMA.FTZ R20, R20, c[0x0][0x23c], -R0.reuse ;  /* 0x00008f0014147a23 */ /* 0x100fe20000010800 */
[----:B-----5:R-:W-:Y:S01]  /*a2d0*/  MOV R252, R7 ;  /* 0x0000000700fc7202 */ /* 0x020fe20000000f00 */
[----:B------:R-:W-:-:S02]  /*a2e0*/  FFMA.FTZ R133, R133, c[0x0][0x23c], -R0 ;  /* 0x00008f0085857a23 */ /* 0x000fc40000010800 */
[--C-:B------:R-:W-:Y:S02]  /*a2f0*/  FFMA.FTZ R138, R113, c[0x0][0x23c], -R0.reuse ;  /* 0x00008f00718a7a23 */ /* 0x100fe40000010800 */
[--C-:B------:R-:W-:Y:S02]  /*a300*/  FFMA.FTZ R139, R114, c[0x0][0x23c], -R0.reuse ;  /* 0x00008f00728b7a23 */ /* 0x100fe40000010800 */
[--C-:B------:R-:W-:Y:S02]  /*a310*/  FFMA.FTZ R245, R245, c[0x0][0x23c], -R0.reuse ;  /* 0x00008f00f5f57a23 */ /* 0x100fe40000010800 */
[----:B------:R-:W-:Y:S01]  /*a320*/  FFMA.FTZ R241, R241, c[0x0][0x23c], -R0 ;  /* 0x00008f00f1f17a23 */ /* 0x000fe20000010800 */
[----:B------:R-:W-:Y:S01]  /*a330*/  MOV R210, R167 ;  /* 0x000000a700d27202 */ /* 0x000fe20000000f00 */
[----:B------:R-:W-:Y:S02]  /*a340*/  FADD.FTZ R0, R107, R115 ;  /* 0x000000736b007221 */ /* 0x000fe40000010000 */
[----:B------:R-:W-:Y:S01]  /*a350*/  FADD.FTZ R213, R174, R94 ;  /* 0x0000005eaed57221 */ /* 0x000fe20000010000 */
[----:B------:R-:W-:Y:S01]  /*a360*/  MOV R174, R166 ;  /* 0x000000a600ae7202 */ /* 0x000fe20000000f00 */
[----:B------:R-:W-:Y:S01]  /*a370*/  FADD.FTZ R212, R175, R93 ;  /* 0x0000005dafd47221 */ /* 0x000fe20000010000 */
[----:B------:R-:W-:Y:S01]  /*a380*/  MOV R175, R165 ;  /* 0x000000a500af7202 */ /* 0x000fe20000000f00 */
[----:B------:R-:W-:-:S02]  /*a390*/  IMAD.MOV.U32 R107, RZ, RZ, R164 ;  /* 0x000000ffff6b7224 */ /* 0x000fc400078e00a4 */
[----:B-1----:R-:W-:Y:S01]  /*a3a0*/  HMMA.16816.F32 R164, R8, R12, R76 ;  /* 0x0000000c08a4723c */ /* 0x002fe2000000184c */
[----:B------:R-:W-:Y:S02]  /*a3b0*/  F2FP.PACK_AB R6, R249, R252 ;  /* 0x000000fcf906723e */ /* 0x000fe400000000ff */
[----:B--2---:R-:W-:-:S04]  /*a3c0*/  F2FP.PACK_AB R7, R211, R206 ;  /* 0x000000ced307723e */ /* 0x004fc800000000ff */
[----:B------:R-:W-:Y:S02]  /*a3d0*/  MOV R77, R5 ;  /* 0x00000005004d7202 */ /* 0x000fe40000000f00 */
[----:B------:R-:W-:Y:S02]  /*a3e0*/  MOV R76, R4 ;  /* 0x00000004004c7202 */ /* 0x000fe40000000f00 */
[----:B------:R-:W-:Y:S02]  /*a3f0*/  F2FP.PACK_AB R4, R104, R172 ;  /* 0x000000ac6804723e */ /* 0x000fe400000000ff */
[----:B------:R-:W-:Y:S01]  /*a400*/  F2FP.PACK_AB R5, R16, R204 ;  /* 0x000000cc1005723e */ /* 0x000fe200000000ff */
[----:B------:R-:W-:Y:S01]  /*a410*/  IMAD.MOV.U32 R209, RZ, RZ, R151 ;  /* 0x000000ffffd17224 */ /* 0x000fe200078e0097 */
[----:B------:R-:W-:Y:S01]  /*a420*/  MOV R205, R150 ;  /* 0x0000009600cd7202 */ /* 0x000fe20000000f00 */
[----:B------:R-:W-:Y:S01]  /*a430*/  IMAD.MOV.U32 R78, RZ, RZ, R149 ;  /* 0x000000ffff4e7224 */ /* 0x000fe200078e0095 */
[----:B------:R-:W-:-:S02]  /*a440*/  MOV R2, R148 ;  /* 0x0000009400027202 */ /* 0x000fc40000000f00 */
[----:B------:R-:W-:Y:S07]  /*a450*/  HMMA.16816.F32 R148, R8, R14, R64 ;  /* 0x0000000e0894723c */ /* 0x000fee0000001840 */
[----:B------:R-:W-:Y:S01]  /*a460*/  IMAD.MOV.U32 R64, RZ, RZ, R17 ;  /* 0x000000ffff407224 */ /* 0x000fe200078e0011 */
[----:B------:R-:W-:Y:S01]  /*a470*/  MOV R67, R16 ;  /* 0x0000001000437202 */ /* 0x000fe20000000f00 */
[C---:B------:R-:W-:Y:S01]  /*a480*/  HMMA.16816.F32 R160, R4.reuse, R12, R160 ;  /* 0x0000000c04a0723c */ /* 0x040fe200000018a0 */
[----:B------:R-:W1:Y:S07]  /*a490*/  LDSM.16.MT88.4 R16, [R222+0xc800] ;  /* 0x00c80000de10783b */ /* 0x000e6e0000004200 */
[----:B------:R-:W-:Y:S01]  /*a4a0*/  HMMA.16816.F32 R168, R4, R14, R168 ;  /* 0x0000000e04a8723c */ /* 0x000fe200000018a8 */
[----:B------:R-:W2:Y:S01]  /*a4b0*/  LDSM.16.MT88.4 R12, [R224+0xc800] ;  /* 0x00c80000e00c783b */ /* 0x000ea20000004200 */
[----:B------:R-:W-:-:S02]  /*a4c0*/  MOV R208, R147 ;  /* 0x0000009300d07202 */ /* 0x000fc40000000f00 */
[----:B------:R-:W-:Y:S02]  /*a4d0*/  MOV R79, R146 ;  /* 0x00000092004f7202 */ /* 0x000fe40000000f00 */
[----:B------:R-:W-:Y:S02]  /*a4e0*/  MOV R65, R145 ;  /* 0x0000009100417202 */ /* 0x000fe40000000f00 */
[----:B------:R-:W-:Y:S01]  /*a4f0*/  MOV R66, R144 ;  /* 0x0000009000427202 */ /* 0x000fe20000000f00 */
[----:B------:R-:W-:Y:S01]  /*a500*/  FADD.FTZ R3, R95, R92 ;  /* 0x0000005c5f037221 */ /* 0x000fe20000010000 */
[-C--:B-1----:R-:W-:Y:S07]  /*a510*/  HMMA.16816.F32 R144, R8, R16.reuse, R72 ;  /* 0x000000100890723c */ /* 0x082fee0000001848 */
[----:B------:R-:W-:Y:S01]  /*a520*/  IMAD.MOV.U32 R72, RZ, RZ, R106 ;  /* 0x000000ffff487224 */ /* 0x000fe200078e006a */
[----:B------:R-:W-:Y:S01]  /*a530*/  HMMA.16816.F32 R176, R4, R16, R176 ;  /* 0x0000001004b0723c */ /* 0x000fe200000018b0 */
[----:B------:R-:W-:-:S02]  /*a540*/  MOV R73, R105 ;  /* 0x0000006900497202 */ /* 0x000fc40000000f00 */
[----:B------:R-:W-:Y:S02]  /*a550*/  MOV R74, R104 ;  /* 0x00000068004a7202 */ /* 0x000fe40000000f00 */
[----:B------:R-:W-:-:S03]  /*a560*/  MOV R75, R107 ;  /* 0x0000006b004b7202 */ /* 0x000fc60000000f00 */
[-C--:B------:R-:W-:Y:S08]  /*a570*/  HMMA.16816.F32 R184, R4, R18.reuse, R184 ;  /* 0x0000001204b8723c */ /* 0x080ff000000018b8 */
[C---:B------:R-:W-:Y:S01]  /*a580*/  HMMA.16816.F32 R120, R8.reuse, R18, R60 ;  /* 0x000000120878723c */ /* 0x040fe2000000183c */
[----:B------:R-:W1:Y:S07]  /*a590*/  LDSM.16.MT88.4 R16, [R223+0xc800] ;  /* 0x00c80000df10783b */ /* 0x000e6e0000004200 */
[-C--:B--2---:R-:W-:Y:S08]  /*a5a0*/  HMMA.16816.F32 R116, R8, R12.reuse, R56 ;  /* 0x0000000c0874723c */ /* 0x084ff00000001838 */
[C---:B------:R-:W-:Y:S08]  /*a5b0*/  HMMA.16816.F32 R192, R4.reuse, R12, R192 ;  /* 0x0000000c04c0723c */ /* 0x040ff000000018c0 */
[-C--:B------:R-:W-:Y:S08]  /*a5c0*/  HMMA.16816.F32 R104, R4, R14.reuse, R68 ;  /* 0x0000000e0468723c */ /* 0x080ff00000001844 */
[----:B------:R-:W-:Y:S01]  /*a5d0*/  HMMA.16816.F32 R92, R8, R14, R52 ;  /* 0x0000000e085c723c */ /* 0x000fe20000001834 */
[----:B------:R-:W2:Y:S01]  /*a5e0*/  LDSM.16.MT88.4 R12, [R221+0xe800] ;  /* 0x00e80000dd0c783b */ /* 0x000ea20000004200 */
[----:B------:R-:W-:Y:S01]  /*a5f0*/  MOV R60, R247 ;  /* 0x000000f7003c7202 */ /* 0x000fe20000000f00 */
[----:B------:R-:W-:Y:S01]  /*a600*/  IMAD.MOV.U32 R62, RZ, RZ, R252 ;  /* 0x000000ffff3e7224 */ /* 0x000fe200078e00fc */
[----:B------:R-:W-:-:S02]  /*a610*/  MOV R61, R207 ;  /* 0x000000cf003d7202 */ /* 0x000fc40000000f00 */
[----:B------:R-:W-:Y:S01]  /*a620*/  MOV R63, R206 ;  /* 0x000000ce003f7202 */ /* 0x000fe20000000f00 */
[----:B------:R-:W-:Y:S01]  /*a630*/  IMAD.MOV.U32 R54, RZ, RZ, R211 ;  /* 0x000000ffff367224 */ /* 0x000fe200078e00d3 */
[----:B------:R-:W-:Y:S01]  /*a640*/  MOV R53, R208 ;  /* 0x000000d000357202 */ /* 0x000fe20000000f00 */
[-C--:B-1----:R-:W-:Y:S01]  /*a650*/  HMMA.16816.F32 R112, R4, R16.reuse, R80 ;  /* 0x000000100470723c */ /* 0x082fe20000001850 */
[----:B------:R-:W-:Y:S02]  /*a660*/  MOV R247, R205 ;  /* 0x000000cd00f77202 */ /* 0x000fe40000000f00 */
[----:B------:R-:W-:Y:S02]  /*a670*/  MOV R52, R204 ;  /* 0x000000cc00347202 */ /* 0x000fe40000000f00 */
[----:B------:R-:W-:Y:S02]  /*a680*/  MOV R252, R210 ;  /* 0x000000d200fc7202 */ /* 0x000fe40000000f00 */
[----:B------:R-:W-:Y:S01]  /*a690*/  IMAD.MOV.U32 R83, RZ, RZ, R209 ;  /* 0x000000ffff537224 */ /* 0x000fe200078e00d1 */
[----:B------:R-:W-:Y:S08]  /*a6a0*/  HMMA.16816.F32 R140, R8, R16, R140 ;  /* 0x00000010088c723c */ /* 0x000ff0000000188c */
[-C--:B------:R-:W-:Y:S08]  /*a6b0*/  HMMA.16816.F32 R108, R4, R18.reuse, R108 ;  /* 0x00000012046c723c */ /* 0x080ff0000000186c */
[C---:B------:R-:W-:Y:S01]  /*a6c0*/  HMMA.16816.F32 R208, R8.reuse, R18, R128 ;  /* 0x0000001208d0723c */ /* 0x040fe20000001880 */
[----:B------:R-:W1:Y:S06]  /*a6d0*/  LDSM.16.MT88.4 R16, [R224+0xe800] ;  /* 0x00e80000e010783b */ /* 0x000e6c0000004200 */
[----:B------:R-:W-:Y:S01]  /*a6e0*/  MOV R128, R174 ;  /* 0x000000ae00807202 */ /* 0x000fe20000000f00 */
[----:B--2---:R-:W-:Y:S01]  /*a6f0*/  HMMA.16816.F32 R204, R8, R12, R100 ;  /* 0x0000000c08cc723c */ /* 0x004fe20000001864 */
[----:B------:R-:W-:Y:S01]  /*a700*/  MOV R129, R173 ;  /* 0x000000ad00817202 */ /* 0x000fe20000000f00 */
[----:B------:R-:W-:Y:S01]  /*a710*/  IMAD.MOV.U32 R130, RZ, RZ, R172 ;  /* 0x000000ffff827224 */ /* 0x000fe200078e00ac */
[----:B------:R-:W-:-:S05]  /*a720*/  MOV R131, R175 ;  /* 0x000000af00837202 */ /* 0x000fca0000000f00 */
[C---:B------:R-:W-:Y:S08]  /*a730*/  HMMA.16816.F32 R100, R4.reuse, R12, R96 ;  /* 0x0000000c0464723c */ /* 0x040ff00000001860 */
[-C--:B------:R-:W-:Y:S08]  /*a740*/  HMMA.16816.F32 R96, R4, R14.reuse, R44 ;  /* 0x0000000e0460723c */ /* 0x080ff0000000182c */
[----:B------:R-:W-:Y:S01]  /*a750*/  HMMA.16816.F32 R172, R8, R14, R28 ;  /* 0x0000000e08ac723c */ /* 0x000fe2000000181c */
[----:B------:R-:W2:Y:S04]  /*a760*/  LDSM.16.MT88.4 R28, [R222+0xe800] ;  /* 0x00e80000de1c783b */ /* 0x000ea80000004200 */
[----:B------:R-:W3:Y:S01]  /*a770*/  LDSM.16.MT88.4 R12, [R223+0xe800] ;  /* 0x00e80000df0c783b */ /* 0x000ee20000004200 */
[----:B------:R-:W-:Y:S01]  /*a780*/  IMAD.MOV.U32 R59, RZ, RZ, R64 ;  /* 0x000000ffff3b7224 */ /* 0x000fe200078e0040 */
[----:B------:R-:W-:Y:S01]  /*a790*/  MOV R58, R65 ;  /* 0x00000041003a7202 */ /* 0x000fe20000000f00 */
[----:B------:R-:W-:Y:S01]  /*a7a0*/  IMAD.MOV.U32 R65, RZ, RZ, R76 ;  /* 0x000000ffff417224 */ /* 0x000fe200078e004c */
[----:B------:R-:W-:-:S02]  /*a7b0*/  MOV R57, R66 ;  /* 0x0000004200397202 */ /* 0x000fc40000000f00 */
[----:B------:R-:W-:Y:S02]  /*a7c0*/  MOV R64, R67 ;  /* 0x0000004300407202 */ /* 0x000fe40000000f00 */
[----:B------:R-:W-:Y:S02]  /*a7d0*/  MOV R66, R77 ;  /* 0x0000004d00427202 */ /* 0x000fe40000000f00 */
[----:B------:R-:W-:Y:S01]  /*a7e0*/  MOV R67, R78 ;  /* 0x0000004e00437202 */ /* 0x000fe20000000f00 */
[----:B------:R-:W-:Y:S01]  /*a7f0*/  IMAD.MOV.U32 R82, RZ, RZ, R72 ;  /* 0x000000ffff527224 */ /* 0x000fe200078e0048 */
[----:B------:R-:W-:Y:S02]  /*a800*/  MOV R81, R73 ;  /* 0x0000004900517202 */ /* 0x000fe40000000f00 */
[----:B------:R-:W-:Y:S02]  /*a810*/  MOV R80, R74 ;  /* 0x0000004a00507202 */ /* 0x000fe40000000f00 */
[----:B------:R-:W-:-:S02]  /*a820*/  MOV R55, R75 ;  /* 0x0000004b00377202 */ /* 0x000fc40000000f00 */
[----:B-1----:R-:W-:Y:S01]  /*a830*/  HMMA.16816.F32 R72, R4, R18, R36 ;  /* 0x000000120448723c */ /* 0x002fe20000001824 */
[----:B------:R-:W-:-:S06]  /*a840*/  MOV R56, R79 ;  /* 0x0000004f00387202 */ /* 0x000fcc0000000f00 */
[----:B------:R-:W-:Y:S01]  /*a850*/  MOV R39, R64 ;  /* 0x0000004000277202 */ /* 0x000fe20000000f00 */
[----:B------:R-:W-:Y:S01]  /*a860*/  IMAD.MOV.U32 R37, RZ, RZ, R66 ;  /* 0x000000ffff257224 */ /* 0x000fe200078e0042 */
[----:B------:R-:W-:Y:S01]  /*a870*/  MOV R38, R65 ;  /* 0x0000004100267202 */ /* 0x000fe20000000f00 */
[----:B------:R-:W-:Y:S01]  /*a880*/  HMMA.16816.F32 R76, R4, R16, R40 ;  /* 0x00000010044c723c */ /* 0x000fe20000001828 */
[----:B------:R-:W-:-:S07]  /*a890*/  MOV R36, R67 ;  /* 0x0000004300247202 */ /* 0x000fce0000000f00 */
[C---:B--2---:R-:W-:Y:S08]  /*a8a0*/  HMMA.16816.F32 R88, R4.reuse, R28, R88 ;  /* 0x0000001c0458723c */ /* 0x044ff00000001858 */
[C---:B------:R-:W-:Y:S08]  /*a8b0*/  HMMA.16816.F32 R84, R4.reuse, R30, R84 ;  /* 0x0000001e0454723c */ /* 0x040ff00000001854 */
[C---:B---3--:R-:W-:Y:S08]  /*a8c0*/  HMMA.16816.F32 R68, R4.reuse, R12, R48 ;  /* 0x0000000c0444723c */ /* 0x048ff00000001830 */
[----:B------:R-:W-:Y:S07]  /*a8d0*/  HMMA.16816.F32 R64, R4, R14, R32 ;  /* 0x0000000e0440723c */ /* 0x000fee0000001820 */
        /* <DEDUP_REMOVED lines=8> */
[----:B------:R-:W-:-:S02]  /*a960*/  MOV R4, R83 ;  /* 0x0000005300047202 */ /* 0x000fc40000000f00 */
[----:B------:R-:W-:Y:S02]  /*a970*/  MOV R129, R59 ;  /* 0x0000003b00817202 */ /* 0x000fe40000000f00 */
[----:B------:R-:W-:Y:S02]  /*a980*/  MOV R35, R128 ;  /* 0x0000008000237202 */ /* 0x000fe40000000f00 */
[----:B------:R-:W-:Y:S02]  /*a990*/  MOV R201, R56 ;  /* 0x0000003800c97202 */ /* 0x000fe40000000f00 */
[----:B------:R-:W-:Y:S01]  /*a9a0*/  MOV R202, R57 ;  /* 0x0000003900ca7202 */ /* 0x000fe20000000f00 */
[----:B------:R-:W-:Y:S01]  /*a9b0*/  IMAD.MOV.U32 R200, RZ, RZ, R53 ;  /* 0x000000ffffc87224 */ /* 0x000fe200078e0035 */
[----:B------:R-:W-:Y:S01]  /*a9c0*/  HMMA.16816.F32 R56, R8, R30, R188 ;  /* 0x0000001e0838723c */ /* 0x000fe200000018bc */
[----:B------:R-:W-:Y:S01]  /*a9d0*/  MOV R128, R52 ;  /* 0x0000003400807202 */ /* 0x000fe20000000f00 */
[----:B------:R-:W-:Y:S01]  /*a9e0*/  LDSM.16.MT88.4 R28, [R221+0xd000] ;  /* 0x00d00000dd1c783b */ /* 0x000fe20000004200 */
[----:B------:R-:W-:-:S04]  /*a9f0*/  MOV R83, R54 ;  /* 0x0000003600537202 */ /* 0x000fc80000000f00 */
[----:B------:R-:W-:Y:S01]  /*aa00*/  MOV R189, R55 ;  /* 0x0000003700bd7202 */ /* 0x000fe20000000f00 */
[----:B------:R-:W-:Y:S01]  /*aa10*/  HMMA.16816.F32 R44, R8, R18, R180 ;  /* 0x00000012082c723c */ /* 0x000fe200000018b4 */
[----:B------:R-:W-:Y:S01]  /*aa20*/  MOV R190, R2 ;  /* 0x0000000200be7202 */ /* 0x000fe20000000f00 */
[----:B------:R-:W-:Y:S02]  /*aa30*/  FADD.FTZ R2, R247, R0 ;  /* 0x00000000f7027221 */ /* 0x000fe40000010000 */
[----:B------:R-:W-:-:S04]  /*aa40*/  FADD.FTZ R0, R4, R213 ;  /* 0x000000d504007221 */ /* 0x000fc80000010000 */
[----:B------:R-:W-:Y:S01]  /*aa50*/  HMMA.16816.F32 R52, R8, R16, R196 ;  /* 0x000000100834723c */ /* 0x000fe200000018c4 */
[----:B------:R-:W1:Y:S01]  /*aa60*/  LDSM.16.MT88.4 R16, [R222+0xd000] ;  /* 0x00d00000de10783b */ /* 0x000e620000004200 */
[----:B------:R-:W-:-:S06]  /*aa70*/  MOV R203, R131 ;  /* 0x0000008300cb7202 */ /* 0x000fcc0000000f00 */
[C---:B------:R-:W-:Y:S01]  /*aa80*/  HMMA.16816.F32 R40, R8.reuse, R14, R152 ;  /* 0x0000000e0828723c */ /* 0x040fe20000001898 */
[----:B------:R2:W-:Y:S07]  /*aa90*/  MUFU.EX2 R154, R21 ;  /* 0x00000015009a7308 */ /* 0x0005ee0000000800 */
[----:B------:R-:W-:Y:S01]  /*aaa0*/  HMMA.16816.F32 R48, R8, R12, R156 ;  /* 0x0000000c0830723c */ /* 0x000fe2000000189c */
[----:B------:R-:W3:Y:S01]  /*aab0*/  LDSM.16.MT88.4 R12, [R224+0xd000] ;  /* 0x00d00000e00c783b */ /* 0x000ee20000004200 */
[----:B--2---:R-:W-:-:S02]  /*aac0*/  FADD.FTZ R21, R200, R0 ;  /* 0x00000000c8157221 */ /* 0x004fc40000010000 */
[----:B------:R-:W-:Y:S01]  /*aad0*/  IMAD.MOV.U32 R200, RZ, RZ, R201 ;  /* 0x000000ffffc87224 */ /* 0x000fe200078e00c9 */
[----:B------:R-:W-:Y:S02]  /*aae0*/  MOV R201, R202 ;  /* 0x000000ca00c97202 */ /* 0x000fe40000000f00 */
[----:B------:R-:W-:Y:S02]  /*aaf0*/  MOV R202, R203 ;  /* 0x000000cb00ca7202 */ /* 0x000fe40000000f00 */
[----:B------:R-:W-:Y:S01]  /*ab00*/  MOV R203, R5 ;  /* 0x0000000500cb7202 */ /* 0x000fe20000000f00 */
[----:B------:R-:W-:Y:S01]  /*ab10*/  IMAD.MOV.U32 R5, RZ, RZ, R6 ;  /* 0x000000ffff057224 */ /* 0x000fe200078e0006 */
[----:B------:R-:W-:Y:S01]  /*ab20*/  MOV R6, R7 ;  /* 0x0000000700067202 */ /* 0x000fe20000000f00 */
[----:B------:R-:W-:Y:S01]  /*ab30*/  MUFU.EX2 R191, R136 ;  /* 0x0000008800bf7308 */ /* 0x000fe20000000800 */
[----:B------:R-:W-:Y:S02]  /*ab40*/  MOV R7, R32 ;  /* 0x0000002000077202 */ /* 0x000fe40000000f00 */
[----:B------:R-:W-:Y:S01]  /*ab50*/  MOV R32, R33 ;  /* 0x0000002100207202 */ /* 0x000fe20000000f00 */
[----:B------:R-:W-:Y:S01]  /*ab60*/  IMAD.MOV.U32 R33, RZ, RZ, R34 ;  /* 0x000000ffff217224 */ /* 0x000fe200078e0022 */
[----:B------:R-:W-:-:S02]  /*ab70*/  MOV R34, R35 ;  /* 0x0000002300227202 */ /* 0x000fc40000000f00 */
[----:B------:R-:W-:Y:S01]  /*ab80*/  MOV R35, R36 ;  /* 0x0000002400237202 */ /* 0x000fe20000000f00 */
[----:B------:R-:W-:Y:S01]  /*ab90*/  MUFU.EX2 R131, R135 ;  /* 0x0000008700837308 */ /* 0x000fe20000000800 */
[----:B------:R-:W-:Y:S01]  /*aba0*/  MOV R36, R37 ;  /* 0x0000002500247202 */ /* 0x000fe20000000f00 */
[----:B------:R-:W-:Y:S01]  /*abb0*/  IMAD.MOV.U32 R37, RZ, RZ, R38 ;  /* 0x000000ffff257224 */ /* 0x000fe200078e0026 */
[----:B------:R-:W-:Y:S02]  /*abc0*/  MOV R38, R39 ;  /* 0x0000002700267202 */ /* 0x000fe40000000f00 */
[----:B------:R-:W-:-:S03]  /*abd0*/  MOV R39, R80 ;  /* 0x0000005000277202 */ /* 0x000fc60000000f00 */
[----:B------:R-:W-:Y:S01]  /*abe0*/  MUFU.EX2 R137, R137 ;  /* 0x0000008900897308 */ /* 0x000fe20000000800 */
[----:B------:R-:W-:Y:S01]  /*abf0*/  MOV R80, R81 ;  /* 0x0000005100507202 */ /* 0x000fe20000000f00 */
[----:B------:R-:W-:-:S06]  /*ac00*/  IMAD.MOV.U32 R81, RZ, RZ, R82 ;  /* 0x000000ffff517224 */ /* 0x000fcc00078e0052 */
[----:B------:R-:W-:Y:S01]  /*ac10*/  MUFU.EX2 R134, R134 ;  /* 0x0000008600867308 */ /* 0x000fe20000000800 */
[----:B------:R-:W-:Y:S01]  /*ac20*/  FADD.FTZ R4, R252, R212 ;  /* 0x000000d4fc047221 */ /* 0x000fe20000010000 */
[----:B------:R-:W-:-:S06]  /*ac30*/  MOV R82, R249 ;  /* 0x000000f900527202 */ /* 0x000fcc0000000f00 */
[----:B------:R-:W-:Y:S08]  /*ac40*/  MUFU.EX2 R136, R132 ;  /* 0x0000008400887308 */ /* 0x000ff00000000800 */
[----:B------:R-:W2:Y:S08]  /*ac50*/  MUFU.EX2 R135, R127 ;  /* 0x0000007f00877308 */ /* 0x000eb00000000800 */
[----:B------:R-:W-:Y:S08]  /*ac60*/  MUFU.EX2 R126, R126 ;  /* 0x0000007e007e7308 */ /* 0x000ff00000000800 */
[----:B------:R-:W4:Y:S01]  /*ac70*/  MUFU.EX2 R125, R125 ;  /* 0x0000007d007d7308 */ /* 0x000f220000000800 */
[----:B------:R-:W-:-:S07]  /*ac80*/  FADD.FTZ R3, R189, R3 ;  /* 0x00000003bd037221 */ /* 0x000fce0000010000 */
[----:B------:R-:W5:Y:S01]  /*ac90*/  MUFU.EX2 R124, R124 ;  /* 0x0000007c007c7308 */ /* 0x000f620000000800 */
[----:B------:R-:W-:Y:S01]  /*aca0*/  IMAD.MOV.U32 R197, RZ, RZ, R202 ;  /* 0x000000ffffc57224 */ /* 0x000fe200078e00ca */
[----:B------:R-:W-:-:S06]  /*acb0*/  MOV R188, R6 ;  /* 0x0000000600bc7202 */ /* 0x000fcc0000000f00 */
[----:B------:R-:W1:Y:S01]  /*acc0*/  MUFU.EX2 R152, R27 ;  /* 0x0000001b00987308 */ /* 0x000e620000000800 */
[----:B------:R-:W-:Y:S01]  /*acd0*/  IMAD.MOV.U32 R189, RZ, RZ, R7 ;  /* 0x000000ffffbd7224 */ /* 0x000fe200078e0007 */
[----:B------:R-:W-:-:S06]  /*ace0*/  MOV R202, R36 ;  /* 0x0000002400ca7202 */ /* 0x000fcc0000000f00 */
[----:B------:R1:W-:Y:S01]  /*acf0*/  MUFU.EX2 R153, R22 ;  /* 0x0000001600997308 */ /* 0x0003e20000000800 */
[----:B------:R-:W-:-:S07]  /*ad00*/  MOV R198, R203 ;  /* 0x000000cb00c67202 */ /* 0x000fce0000000f00 */
[----:B------:R2:W-:Y:S08]  /*ad10*/  MUFU.EX2 R247, R20 ;  /* 0x0000001400f77308 */ /* 0x0005f00000000800 */
[----:B------:R-:W3:Y:S01]  /*ad20*/  MUFU.EX2 R252, R133 ;  /* 0x0000008500fc7308 */ /* 0x000ee20000000800 */
[----:B-1----:R-:W-:Y:S01]  /*ad30*/  FADD.FTZ R22, R190, R2 ;  /* 0x00000002be167221 */ /* 0x002fe20000010000 */
[----:B------:R-:W-:-:S06]  /*ad40*/  MOV R190, R32 ;  /* 0x0000002000be7202 */ /* 0x000fcc0000000f00 */
[----:B------:R-:W-:Y:S01]  /*ad50*/  MUFU.EX2 R249, R138 ;  /* 0x0000008a00f97308 */ /* 0x000fe20000000800 */
[----:B--2---:R-:W-:-:S07]  /*ad60*/  FADD.FTZ R20, R201, R3 ;  /* 0x00000003c9147221 */ /* 0x004fce0000010000 */
[----:B------:R1:W2:Y:S01]  /*ad70*/  MUFU.EX2 R0, R139 ;  /* 0x0000008b00007308 */ /* 0x0002a20000000800 */
[----:B------:R-:W-:Y:S01]  /*ad80*/  FADD.FTZ R2, R200, R4 ;  /* 0x00000004c8027221 */ /* 0x000fe20000010000 */
[----:B------:R-:W-:Y:S01]  /*ad90*/  MOV R200, R34 ;  /* 0x0000002200c87202 */ /* 0x000fe20000000f00 */
[----:B------:R-:W-:Y:S01]  /*ada0*/  IMAD.MOV.U32 R201, RZ, RZ, R35 ;  /* 0x000000ffffc97224 */ /* 0x000fe200078e0023 */
[----:B------:R-:W-:Y:S01]  /*adb0*/  MOV R203, R37 ;  /* 0x0000002500cb7202 */ /* 0x000fe20000000f00 */
[----:B------:R-:W-:Y:S01]  /*adc0*/  IMAD.MOV.U32 R37, RZ, RZ, R83 ;  /* 0x000000ffff257224 */ /* 0x000fe200078e0053 */
[----:B------:R-:W-:Y:S02]  /*add0*/  MOV R32, R38 ;  /* 0x0000002600207202 */ /* 0x000fe40000000f00 */
[----:B------:R-:W-:Y:S02]  /*ade0*/  MOV R35, R81 ;  /* 0x0000005100237202 */ /* 0x000fe40000000f00 */
[----:B------:R-:W-:-:S02]  /*adf0*/  F2FP.PACK_AB R9, R135, R136 ;  /* 0x000000888709723e */ /* 0x000fc400000000ff */
[----:B------:R-:W-:Y:S02]  /*ae00*/  F2FP.PACK_AB R10, R134, R131 ;  /* 0x00000083860a723e */ /* 0x000fe400000000ff */
[----:B-1----:R-:W-:Y:S02]  /*ae10*/  MOV R139, R191 ;  /* 0x000000bf008b7202 */ /* 0x002fe40000000f00 */
[----:B------:R-:W-:Y:S01]  /*ae20*/  MOV R191, R33 ;  /* 0x0000002100bf7202 */ /* 0x000fe20000000f00 */
[----:B------:R-:W-:Y:S01]  /*ae30*/  IMAD.MOV.U32 R33, RZ, RZ, R39 ;  /* 0x000000ffff217224 */ /* 0x000fe200078e0027 */
[----:B------:R-:W-:Y:S02]  /*ae40*/  F2FP.PACK_AB R8, R139, R137 ;  /* 0x000000898b08723e */ /* 0x000fe400000000ff */
[----:B----4-:R-:W-:Y:S02]  /*ae50*/  F2FP.PACK_AB R11, R125, R126 ;  /* 0x0000007e7d0b723e */ /* 0x010fe400000000ff */
[----:B------:R-:W-:-:S02]  /*ae60*/  MOV R34, R80 ;  /* 0x0000005000227202 */ /* 0x000fc40000000f00 */
[----:B------:R-:W-:Y:S01]  /*ae70*/  MOV R157, R188 ;  /* 0x000000bc009d7202 */ /* 0x000fe20000000f00 */
[----:B------:R-:W-:Y:S01]  /*ae80*/  IMAD.MOV.U32 R159, RZ, RZ, R190 ;  /* 0x000000ffff9f7224 */ /* 0x000fe200078e00be */
[----:B------:R-:W-:Y:S02]  /*ae90*/  MOV R36, R82 ;  /* 0x0000005200247202 */ /* 0x000fe40000000f00 */
[----:B------:R-:W-:Y:S02]  /*aea0*/  MOV R38, R215 ;  /* 0x000000d700267202 */ /* 0x000fe40000000f00 */
[----:B------:R-:W-:Y:S01]  /*aeb0*/  MOV R188, R191 ;  /* 0x000000bf00bc7202 */ /* 0x000fe20000000f00 */
[----:B------:R-:W-:Y:S01]  /*aec0*/  IMAD.MOV.U32 R191, RZ, RZ, R202 ;  /* 0x000000ffffbf7224 */ /* 0x000fe200078e00ca */
[----:B------:R-:W-:Y:S02]  /*aed0*/  MOV R158, R189 ;  /* 0x000000bd009e7202 */ /* 0x000fe40000000f00 */
[----:B-----5:R-:W-:-:S02]  /*aee0*/  MOV R138, R124 ;  /* 0x0000007c008a7202 */ /* 0x020fc40000000f00 */
[----:B------:R-:W-:Y:S02]  /*aef0*/  MOV R189, R200 ;  /* 0x000000c800bd7202 */ /* 0x000fe40000000f00 */
[----:B------:R-:W-:Y:S02]  /*af00*/  MOV R190, R201 ;  /* 0x000000c900be7202 */ /* 0x000fe40000000f00 */
[----:B------:R-:W-:Y:S01]  /*af10*/  MOV R202, R32 ;  /* 0x0000002000ca7202 */ /* 0x000fe20000000f00 */
[----:B------:R-:W-:Y:S01]  /*af20*/  IMAD.MOV.U32 R32, RZ, RZ, R35 ;  /* 0x000000ffff207224 */ /* 0x000fe200078e0023 */
[----:B------:R-:W-:Y:S02]  /*af30*/  MOV R201, R33 ;  /* 0x0000002100c97202 */ /* 0x000fe40000000f00 */
[----:B------:R-:W-:Y:S02]  /*af40*/  MOV R200, R34 ;  /* 0x0000002200c87202 */ /* 0x000fe40000000f00 */
[----:B------:R-:W-:-:S02]  /*af50*/  MOV R39, R214 ;  /* 0x000000d600277202 */ /* 0x000fc40000000f00 */
[----:B------:R-:W-:Y:S02]  /*af60*/  MOV R33, R36 ;  /* 0x0000002400217202 */ /* 0x000fe40000000f00 */
[----:B------:R-:W-:Y:S02]  /*af70*/  MOV R34, R37 ;  /* 0x0000002500227202 */ /* 0x000fe40000000f00 */
[----:B------:R-:W-:Y:S01]  /*af80*/  MOV R35, R38 ;  /* 0x0000002600237202 */ /* 0x000fe20000000f00 */
[----:B------:R-:W-:Y:S01]  /*af90*/  HMMA.16816.F32 R180, R8, R16, R144 ;  /* 0x0000001008b4723c */ /* 0x000fe20000001890 */
[----:B------:R-:W-:Y:S02]  /*afa0*/  MOV R199, R5 ;  /* 0x0000000500c77202 */ /* 0x000fe40000000f00 */
[----:B------:R-:W-:Y:S02]  /*afb0*/  F2FP.PACK_AB R4, R152, R138 ;  /* 0x0000008a9804723e */ /* 0x000fe400000000ff */
[----:B---3--:R-:W-:-:S02]  /*afc0*/  F2FP.PACK_AB R5, R252, R247 ;  /* 0x000000f7fc05723e */ /* 0x008fc400000000ff */
[----:B------:R-:W-:Y:S02]  /*afd0*/  F2FP.PACK_AB R6, R154, R153 ;  /* 0x000000999a06723e */ /* 0x000fe400000000ff */
[----:B--2---:R-:W-:Y:S01]  /*afe0*/  F2FP.PACK_AB R7, R0, R249 ;  /* 0x000000f90007723e */ /* 0x004fe200000000ff */
[----:B------:R-:W-:Y:S01]  /*aff0*/  IMAD.MOV.U32 R27, RZ, RZ, R188 ;  /* 0x000000ffff1b7224 */ /* 0x000fe200078e00bc */
        /* <DEDUP_REMOVED lines=9> */
[----:B------:R-:W-:Y:S01]  /*b090*/  HMMA.16816.F32 R212, R8, R18, R120 ;  /* 0x0000001208d4723c */ /* 0x000fe20000001878 */
[----:B------:R-:W-:Y:S01]  /*b0a0*/  MOV R37, R128 ;  /* 0x0000008000257202 */ /* 0x000fe20000000f00 */
[----:B------:R-:W1:Y:S01]  /*b0b0*/  LDSM.16.MT88.4 R32, [R221+0xf000] ;  /* 0x00f00000dd20783b */ /* 0x000e620000004200 */
[----:B------:R-:W-:Y:S02]  /*b0c0*/  MOV R38, R129 ;  /* 0x0000008100267202 */ /* 0x000fe40000000f00 */
[----:B------:R-:W-:Y:S02]  /*b0d0*/  MOV R39, R130 ;  /* 0x0000008200277202 */ /* 0x000fe40000000f00 */
[----:B------:R-:W-:-:S02]  /*b0e0*/  IMAD.MOV.U32 R121, RZ, RZ, R131 ;  /* 0x000000ffff797224 */ /* 0x000fc400078e0083 */
[----:B------:R-:W-:Y:S01]  /*b0f0*/  HMMA.16816.F32 R128, R4, R14, R104 ;  /* 0x0000000e0480723c */ /* 0x000fe20000001868 */
[----:B------:R-:W-:Y:S01]  /*b100*/  IMAD.MOV.U32 R155, RZ, RZ, R198 ;  /* 0x000000ffff9b7224 */ /* 0x000fe200078e00c6 */
[----:B------:R-:W-:Y:S01]  /*b110*/  MOV R156, R199 ;  /* 0x000000c7009c7202 */ /* 0x000fe20000000f00 */
[----:B------:R-:W-:-:S04]  /*b120*/  IMAD.MOV.U32 R132, RZ, RZ, R36 ;  /* 0x000000ffff847224 */ /* 0x000fc800078e0024 */
[----:B------:R-:W-:Y:S02]  /*b130*/  MOV R107, R153 ;  /* 0x00000099006b7202 */ /* 0x000fe40000000f00 */
[----:B------:R-:W-:Y:S02]  /*b140*/  MOV R106, R134 ;  /* 0x00000086006a7202 */ /* 0x000fe40000000f00 */
[----:B------:R-:W-:Y:S01]  /*b150*/  MOV R104, R154 ;  /* 0x0000009a00687202 */ /* 0x000fe20000000f00 */
[----:B------:R-:W-:Y:S01]  /*b160*/  HMMA.16816.F32 R164, R8, R28, R164 ;  /* 0x0000001c08a4723c */ /* 0x000fe200000018a4 */
[----:B------:R-:W-:Y:S02]  /*b170*/  MOV R134, R37 ;  /* 0x0000002500867202 */ /* 0x000fe40000000f00 */
[----:B------:R-:W-:Y:S02]  /*b180*/  MOV R154, R38 ;  /* 0x00000026009a7202 */ /* 0x000fe40000000f00 */
[----:B------:R-:W-:-:S02]  /*b190*/  MOV R153, R39 ;  /* 0x0000002700997202 */ /* 0x000fc40000000f00 */
[----:B------:R-:W2:Y:S01]  /*b1a0*/  LDSM.16.MT88.4 R36, [R223+0xd000] ;  /* 0x00d00000df24783b */ /* 0x000ea20000004200 */
[----:B------:R-:W-:Y:S01]  /*b1b0*/  HMMA.16816.F32 R160, R4, R28, R160 ;  /* 0x0000001c04a0723c */ /* 0x000fe200000018a0 */
[----:B------:R-:W-:-:S07]  /*b1c0*/  MOV R122, R197 ;  /* 0x000000c5007a7202 */ /* 0x000fce0000000f00 */
[-C--:B------:R-:W-:Y:S08]  /*b1d0*/  HMMA.16816.F32 R168, R4, R30.reuse, R168 ;  /* 0x0000001e04a8723c */ /* 0x080ff000000018a8 */
[----:B------:R-:W-:Y:S01]  /*b1e0*/  HMMA.16816.F32 R80, R8, R30, R148 ;  /* 0x0000001e0850723c */ /* 0x000fe20000001894 */
[----:B------:R-:W3:Y:S06]  /*b1f0*/  LDSM.16.MT88.4 R28, [R222+0xf000] ;  /* 0x00f00000de1c783b */ /* 0x000eec0000004200 */
[----:B------:R-:W-:Y:S01]  /*b200*/  MOV R148, R155 ;  /* 0x0000009b00947202 */ /* 0x000fe20000000f00 */
[----:B------:R-:W-:Y:S01]  /*b210*/  IMAD.MOV.U32 R149, RZ, RZ, R156 ;  /* 0x000000ffff957224 */ /* 0x000fe200078e009c */
[----:B------:R-:W-:Y:S01]  /*b220*/  MOV R150, R157 ;  /* 0x0000009d00967202 */ /* 0x000fe20000000f00 */
[----:B------:R-:W-:Y:S01]  /*b230*/  HMMA.16816.F32 R176, R4, R16, R176 ;  /* 0x0000001004b0723c */ /* 0x000fe200000018b0 */
[----:B------:R-:W-:-:S02]  /*b240*/  MOV R155, R158 ;  /* 0x0000009e009b7202 */ /* 0x000fc40000000f00 */
[----:B------:R-:W-:-:S05]  /*b250*/  MOV R151, R159 ;  /* 0x0000009f00977202 */ /* 0x000fca0000000f00 */
[----:B------:R-:W-:Y:S01]  /*b260*/  HMMA.16816.F32 R184, R4, R18, R184 ;  /* 0x0000001204b8723c */ /* 0x000fe200000018b8 */
[----:B------:R-:W4:Y:S07]  /*b270*/  LDSM.16.MT88.4 R16, [R224+0xf000] ;  /* 0x00f00000e010783b */ /* 0x000f2e0000004200 */
[-C--:B------:R-:W-:Y:S08]  /*b280*/  HMMA.16816.F32 R196, R8, R12.reuse, R116 ;  /* 0x0000000c08c4723c */ /* 0x080ff00000001874 */
[----:B------:R-:W-:Y:S08]  /*b290*/  HMMA.16816.F32 R192, R4, R12, R192 ;  /* 0x0000000c04c0723c */ /* 0x000ff000000018c0 */
[----:B------:R-:W-:Y:S01]  /*b2a0*/  HMMA.16816.F32 R156, R8, R14, R92 ;  /* 0x0000000e089c723c */ /* 0x000fe2000000185c */
[----:B------:R-:W5:Y:S01]  /*b2b0*/  LDSM.16.MT88.4 R12, [R223+0xf000] ;  /* 0x00f00000df0c783b */ /* 0x000f620000004200 */
[----:B------:R-:W-:Y:S01]  /*b2c0*/  MOV R120, R126 ;  /* 0x0000007e00787202 */ /* 0x000fe20000000f00 */
[----:B------:R-:W-:-:S05]  /*b2d0*/  IMAD.MOV.U32 R105, RZ, RZ, R125 ;  /* 0x000000ffff697224 */ /* 0x000fca00078e007d */
[----:B-1----:R-:W-:Y:S01]  /*b2e0*/  HMMA.16816.F32 R92, R4, R32, R100 ;  /* 0x00000020045c723c */ /* 0x002fe20000001864 */
[----:B------:R-:W-:-:S07]  /*b2f0*/  MOV R123, R0 ;  /* 0x00000000007b7202 */ /* 0x000fce0000000f00 */
[----:B------:R-:W-:Y:S01]  /*b300*/  HMMA.16816.F32 R100, R4, R34, R96 ;  /* 0x000000220464723c */ /* 0x000fe20000001860 */
[----:B------:R-:W-:-:S06]  /*b310*/  MOV R0, R154 ;  /* 0x0000009a00007202 */ /* 0x000fcc0000000f00 */
[----:B------:R-:W-:Y:S02]  /*b320*/  MOV R98, R148 ;  /* 0x0000009400627202 */ /* 0x000fe40000000f00 */
[----:B------:R-:W-:Y:S02]  /*b330*/  MOV R148, R3 ;  /* 0x0000000300947202 */ /* 0x000fe40000000f00 */
[----:B------:R-:W-:Y:S01]  /*b340*/  MOV R3, R155 ;  /* 0x0000009b00037202 */ /* 0x000fe20000000f00 */
[----:B--2---:R-:W-:Y:S01]  /*b350*/  HMMA.16816.F32 R124, R4, R36, R112 ;  /* 0x00000024047c723c */ /* 0x004fe20000001870 */
[----:B------:R-:W-:-:S03]  /*b360*/  IMAD.MOV.U32 R99, RZ, RZ, R147 ;  /* 0x000000ffff637224 */ /* 0x000fc600078e0093 */
[----:B------:R-:W-:-:S04]  /*b370*/  FADD.FTZ R3, R3, R21 ;  /* 0x0000001503037221 */ /* 0x000fc80000010000 */
[----:B---3--:R-:W-:Y:S01]  /*b380*/  HMMA.16816.F32 R112, R4, R28, R88 ;  /* 0x0000001c0470723c */ /* 0x008fe20000001858 */
[----:B------:R-:W-:Y:S01]  /*b390*/  MOV R96, R150 ;  /* 0x0000009600607202 */ /* 0x000fe20000000f00 */
[----:B------:R-:W-:-:S05]  /*b3a0*/  FADD.FTZ R0, R0, R22 ;  /* 0x0000001600007221 */ /* 0x000fca0000010000 */
[----:B------:R-:W-:Y:S01]  /*b3b0*/  MOV R90, R134 ;  /* 0x00000086005a7202 */ /* 0x000fe20000000f00 */
[----:B------:R-:W-:Y:S01]  /*b3c0*/  IMAD.MOV.U32 R89, RZ, RZ, R151 ;  /* 0x000000ffff597224 */ /* 0x000fe200078e0097 */
[----:B------:R-:W-:Y:S01]  /*b3d0*/  MOV R88, R133 ;  /* 0x0000008500587202 */ /* 0x000fe20000000f00 */
[----:B------:R-:W-:Y:S01]  /*b3e0*/  IMAD.MOV.U32 R91, RZ, RZ, R132 ;  /* 0x000000ffff5b7224 */ /* 0x000fe200078e0084 */
[----:B------:R-:W-:Y:S01]  /*b3f0*/  MOV R151, R135 ;  /* 0x0000008700977202 */ /* 0x000fe20000000f00 */
[----:B------:R-:W-:Y:S01]  /*b400*/  HMMA.16816.F32 R108, R4, R38, R108 ;  /* 0x00000026046c723c */ /* 0x000fe2000000186c */
[----:B------:R-:W-:Y:S01]  /*b410*/  FADD.FTZ R2, R89, R2 ;  /* 0x0000000259027221 */ /* 0x000fe20000010000 */
[----:B------:R-:W-:Y:S01]  /*b420*/  MOV R97, R149 ;  /* 0x0000009500617202 */ /* 0x000fe20000000f00 */
[----:B------:R-:W-:Y:S01]  /*b430*/  IMAD.MOV.U32 R149, RZ, RZ, R153 ;  /* 0x000000ffff957224 */ /* 0x000fe200078e0099 */
[----:B------:R-:W-:-:S04]  /*b440*/  MOV R150, R152 ;  /* 0x0000009800967202 */ /* 0x000fc80000000f00 */
[----:B------:R-:W-:Y:S01]  /*b450*/  HMMA.16816.F32 R116, R4, R30, R84 ;  /* 0x0000001e0474723c */ /* 0x000fe20000001854 */
[----:B------:R-:W-:-:S07]  /*b460*/  FADD.FTZ R0, R91, R0 ;  /* 0x000000005b007221 */ /* 0x000fce0000010000 */
[C---:B----4-:R-:W-:Y:S08]  /*b470*/  HMMA.16816.F32 R76, R4.reuse, R16, R76 ;  /* 0x00000010044c723c */ /* 0x050ff0000000184c */
[C---:B------:R-:W-:Y:S01]  /*b480*/  HMMA.16816.F32 R132, R4.reuse, R18, R72 ;  /* 0x000000120484723c */ /* 0x040fe20000001848 */
[----:B------:R-:W1:Y:S07]  /*b490*/  LDSM.16.MT88.4 R72, [R224+0xd800] ;  /* 0x00d80000e048783b */ /* 0x000e6e0000004200 */
[C---:B-----5:R-:W-:Y:S08]  /*b4a0*/  HMMA.16816.F32 R144, R4.reuse, R12, R68 ;  /* 0x0000000c0490723c */ /* 0x060ff00000001844 */
[----:B------:R-:W-:Y:S07]  /*b4b0*/  HMMA.16816.F32 R64, R4, R14, R64 ;  /* 0x0000000e0440723c */ /* 0x000fee0000001840 */
[----:B------:R-:W-:-:S02]  /*b4c0*/  FADD.FTZ R4, R90, R20 ;  /* 0x000000145a047221 */ /* 0x000fc40000010000 */
[----:B------:R-:W-:Y:S01]  /*b4d0*/  FADD.FTZ R5, R188, R3 ;  /* 0x00000003bc057221 */ /* 0x000fe20000010000 */
[----:B------:R-:W-:Y:S01]  /*b4e0*/  HMMA.16816.F32 R44, R8, R18, R44 ;  /* 0x00000012082c723c */ /* 0x000fe2000000182c */
[----:B------:R-:W-:Y:S02]  /*b4f0*/  FADD.FTZ R3, R201, R2 ;  /* 0x00000002c9037221 */ /* 0x000fe40000010000 */
[----:B------:R-:W-:-:S04]  /*b500*/  FADD.FTZ R2, R202, R4 ;  /* 0x00000004ca027221 */ /* 0x000fc80000010000 */
[----:B------:R-:W-:Y:S01]  /*b510*/  IMAD.MOV.U32 R19, RZ, RZ, R139 ;  /* 0x000000ffff137224 */ /* 0x000fe200078e008b */
[----:B------:R-:W-:Y:S01]  /*b520*/  HMMA.16816.F32 R48, R8, R12, R48 ;  /* 0x0000000c0830723c */ /* 0x000fe20000001830 */
[----:B------:R-:W-:-:S06]  /*b530*/  MOV R18, R138 ;  /* 0x0000008a00127202 */ /* 0x000fcc0000000f00 */
[----:B------:R-:W-:Y:S01]  /*b540*/  MOV R13, R136 ;  /* 0x00000088000d7202 */ /* 0x000fe20000000f00 */
[C---:B------:R-:W-:Y:S01]  /*b550*/  HMMA.16816.F32 R140, R8.reuse, R36, R140 ;  /* 0x00000024088c723c */ /* 0x040fe2000000188c */
[----:B------:R-:W-:Y:S02]  /*b560*/  MOV R12, R137 ;  /* 0x00000089000c7202 */ /* 0x000fe40000000f00 */
[----:B------:R-:W2:Y:S05]  /*b570*/  LDSM.16.MT88.4 R136, [R224+0xf800] ;  /* 0x00f80000e088783b */ /* 0x000eaa0000004200 */
[C---:B------:R-:W-:Y:S08]  /*b580*/  HMMA.16816.F32 R152, R8.reuse, R32, R204 ;  /* 0x000000200898723c */ /* 0x040ff000000018cc */
[C---:B------:R-:W-:Y:S01]  /*b590*/  HMMA.16816.F32 R52, R8.reuse, R16, R52 ;  /* 0x000000100834723c */ /* 0x040fe20000001834 */
[----:B------:R3:W-:Y:S07]  /*b5a0*/  MUFU.EX2 R16, R88 ;  /* 0x0000005800107308 */ /* 0x0007ee0000000800 */
[C---:B------:R-:W-:Y:S08]  /*b5b0*/  HMMA.16816.F32 R36, R8.reuse, R38, R208 ;  /* 0x000000260824723c */ /* 0x040ff000000018d0 */
[C---:B------:R-:W-:Y:S01]  /*b5c0*/  HMMA.16816.F32 R32, R8.reuse, R34, R172 ;  /* 0x000000220820723c */ /* 0x040fe200000018ac */
[----:B---3--:R-:W3:Y:S07]  /*b5d0*/  LDSM.16.MT88.4 R88, [R223+0xd800] ;  /* 0x00d80000df58783b */ /* 0x008eee0000004200 */
[C---:B------:R-:W-:Y:S08]  /*b5e0*/  HMMA.16816.F32 R60, R8.reuse, R28, R60 ;  /* 0x0000001c083c723c */ /* 0x040ff0000000183c */
[C---:B------:R-:W-:Y:S08]  /*b5f0*/  HMMA.16816.F32 R56, R8.reuse, R30, R56 ;  /* 0x0000001e0838723c */ /* 0x040ff00000001838 */
[----:B------:R-:W-:Y:S01]  /*b600*/  HMMA.16816.F32 R40, R8, R14, R40 ;  /* 0x0000000e0828723c */ /* 0x000fe20000001828 */
[----:B------:R-:W-:Y:S08]  /*b610*/  MUFU.EX2 R219, R219 ;  /* 0x000000db00db7308 */ /* 0x000ff00000000800 */
[----:B------:R-:W4:Y:S01]  /*b620*/  MUFU.EX2 R243, R243 ;  /* 0x000000f300f37308 */ /* 0x000f220000000800 */
[----:B------:R-:W-:-:S07]  /*b630*/  FADD.FTZ R9, R96, R5 ;  /* 0x0000000560097221 */ /* 0x000fce0000010000 */
[----:B------:R-:W-:Y:S01]  /*b640*/  MUFU.EX2 R242, R242 ;  /* 0x000000f200f27308 */ /* 0x000fe20000000800 */
[----:B------:R-:W5:Y:S07]  /*b650*/  LDSM.16.MT88.4 R4, [R223+0xf800] ;  /* 0x00f80000df04783b */ /* 0x000f6e0000004200 */
[----:B------:R-:W-:Y:S08]  /*b660*/  MUFU.EX2 R218, R218 ;  /* 0x000000da00da7308 */ /* 0x000ff00000000800 */
[----:B------:R-:W-:Y:S08]  /*b670*/  MUFU.EX2 R245, R245 ;  /* 0x000000f500f57308 */ /* 0x000ff00000000800 */
[----:B------:R-:W1:Y:S08]  /*b680*/  MUFU.EX2 R241, R241 ;  /* 0x000000f100f17308 */ /* 0x000e700000000800 */
[----:B------:R-:W-:Y:S08]  /*b690*/  MUFU.EX2 R216, R216 ;  /* 0x000000d800d87308 */ /* 0x000ff00000000800 */
[----:B------:R-:W1:Y:S08]  /*b6a0*/  MUFU.EX2 R217, R217 ;  /* 0x000000d900d97308 */ /* 0x000e700000000800 */
[----:B------:R-:W-:Y:S08]  /*b6b0*/  MUFU.EX2 R27, R27 ;  /* 0x0000001b001b7308 */ /* 0x000ff00000000800 */
[----:B------:R-:W1:Y:S08]  /*b6c0*/  MUFU.EX2 R251, R251 ;  /* 0x000000fb00fb7308 */ /* 0x000e700000000800 */
[----:B------:R-:W-:Y:S08]  /*b6d0*/  MUFU.EX2 R250, R250 ;  /* 0x000000fa00fa7308 */ /* 0x000ff00000000800 */
[----:B------:R-:W-:Y:S08]  /*b6e0*/  MUFU.EX2 R248, R248 ;  /* 0x000000f800f87308 */ /* 0x000ff00000000800 */
[----:B------:R-:W1:Y:S08]  /*b6f0*/  MUFU.EX2 R246, R246 ;  /* 0x000000f600f67308 */ /* 0x000e700000000800 */
[----:B------:R-:W-:Y:S08]  /*b700*/  MUFU.EX2 R244, R244 ;  /* 0x000000f400f47308 */ /* 0x000ff00000000800 */
[----:B------:R-:W2:Y:S01]  /*b710*/  MUFU.EX2 R240, R240 ;  /* 0x000000f000f07308 */ /* 0x000ea20000000800 */
[----:B------:R-:W-:Y:S01]  /*b720*/  MOV R188, R189 ;  /* 0x000000bd00bc7202 */ /* 0x000fe20000000f00 */
[----:B------:R-:W-:Y:S01]  /*b730*/  IMAD.MOV.U32 R189, RZ, RZ, R190 ;  /* 0x000000ffffbd7224 */ /* 0x000fe200078e00be */
[----:B------:R-:W-:Y:S01]  /*b740*/  MOV R190, R191 ;  /* 0x000000bf00be7202 */ /* 0x000fe20000000f00 */
[----:B------:R-:W-:Y:S01]  /*b750*/  IMAD.MOV.U32 R209, RZ, RZ, R148 ;  /* 0x000000ffffd17224 */ /* 0x000fe200078e0094 */
[----:B------:R-:W-:Y:S01]  /*b760*/  MOV R191, R200 ;  /* 0x000000c800bf7202 */ /* 0x000fe20000000f00 */
[----:B------:R-:W3:Y:S01]  /*b770*/  LDSM.16.MT88.4 R172, [R221+0xd800] ;  /* 0x00d80000ddac783b */ /* 0x000ee20000004200 */
[----:B------:R-:W-:-:S02]  /*b780*/  MOV R208, R149 ;  /* 0x0000009500d07202 */ /* 0x000fc40000000f00 */
[----:B------:R-:W-:Y:S02]  /*b790*/  MOV R30, R150 ;  /* 0x00000096001e7202 */ /* 0x000fe40000000f00 */
[----:B------:R-:W-:Y:S01]  /*b7a0*/  MOV R17, R151 ;  /* 0x0000009700117202 */ /* 0x000fe20000000f00 */
[----:B------:R-:W-:Y:S01]  /*b7b0*/  FADD.FTZ R10, R203, R0 ;  /* 0x00000000cb0a7221 */ /* 0x000fe20000010000 */
[----:B----4-:R-:W-:Y:S02]  /*b7c0*/  F2FP.PACK_AB R148, R243, R219 ;  /* 0x000000dbf394723e */ /* 0x010fe400000000ff */
[----:B-1----:R-:W-:Y:S02]  /*b7d0*/  F2FP.PACK_AB R149, R241, R245 ;  /* 0x000000f5f195723e */ /* 0x002fe400000000ff */
[----:B------:R-:W-:Y:S02]  /*b7e0*/  F2FP.PACK_AB R150, R218, R242 ;  /* 0x000000f2da96723e */ /* 0x000fe400000000ff */
[----:B------:R-:W-:-:S02]  /*b7f0*/  F2FP.PACK_AB R151, R217, R216 ;  /* 0x000000d8d997723e */ /* 0x000fc400000000ff */
[----:B------:R-:W-:Y:S02]  /*b800*/  F2FP.PACK_AB R200, R251, R27 ;  /* 0x0000001bfbc8723e */ /* 0x000fe400000000ff */
[----:B------:R-:W-:Y:S02]  /*b810*/  F2FP.PACK_AB R201, R246, R248 ;  /* 0x000000f8f6c9723e */ /* 0x000fe400000000ff */
[----:B------:R-:W-:Y:S02]  /*b820*/  F2FP.PACK_AB R202, R16, R250 ;  /* 0x000000fa10ca723e */ /* 0x000fe400000000ff */
[----:B--2---:R-:W-:Y:S02]  /*b830*/  F2FP.PACK_AB R203, R240, R244 ;  /* 0x000000f4f0cb723e */ /* 0x004fe400000000ff */
[----:B------:R-:W-:Y:S02]  /*b840*/  MOV R22, R191 ;  /* 0x000000bf00167202 */ /* 0x000fe40000000f00 */
[----:B------:R-:W-:Y:S01]  /*b850*/  MOV R11, R190 ;  /* 0x000000be000b7202 */ /* 0x000fe20000000f00 */
[----:B------:R-:W-:Y:S01]  /*b860*/  FADD.FTZ R0, R97, R3 ;  /* 0x0000000361007221 */ /* 0x000fe20000010000 */
[----:B------:R-:W-:Y:S01]  /*b870*/  MOV R14, R189 ;  /* 0x000000bd000e7202 */ /* 0x000fe20000000f00 */
[----:B------:R-:W-:Y:S01]  /*b880*/  FADD.FTZ R8, R98, R2 ;  /* 0x0000000262087221 */ /* 0x000fe20000010000 */
[----:B------:R-:W-:Y:S01]  /*b890*/  HMMA.16816.F32 R68, R148, R74, R128 ;  /* 0x0000004a9444723c */ /* 0x000fe20000001880 */
[----:B------:R-:W-:-:S02]  /*b8a0*/  IMAD.MOV.U32 R15, RZ, RZ, R188 ;  /* 0x000000ffff0f7224 */ /* 0x000fc400078e00bc */
[----:B------:R-:W-:Y:S01]  /*b8b0*/  FADD.FTZ R3, R22, R10 ;  /* 0x0000000a16037221 */ /* 0x000fe20000010000 */
[----:B------:R-:W-:Y:S01]  /*b8c0*/  MOV R31, R121 ;  /* 0x00000079001f7202 */ /* 0x000fe20000000f00 */
[----:B------:R-:W-:Y:S01]  /*b8d0*/  FADD.FTZ R2, R11, R9 ;  /* 0x000000090b027221 */ /* 0x000fe20000010000 */
[----:B------:R-:W-:Y:S01]  /*b8e0*/  MOV R29, R107 ;  /* 0x0000006b001d7202 */ /* 0x000fe20000000f00 */
[----:B------:R-:W-:Y:S01]  /*b8f0*/  FADD.FTZ R0, R14, R0 ;  /* 0x000000000e007221 */ /* 0x000fe20000010000 */
[----:B------:R-:W-:Y:S01]  /*b900*/  HMMA.16816.F32 R128, R148, R136, R76 ;  /* 0x000000889480723c */ /* 0x000fe2000000184c */
[----:B------:R-:W-:Y:S01]  /*b910*/  IMAD.MOV.U32 R28, RZ, RZ, R120 ;  /* 0x000000ffff1c7224 */ /* 0x000fe200078e0078 */
[----:B------:R-:W-:Y:S01]  /*b920*/  MOV R204, R106 ;  /* 0x0000006a00cc7202 */ /* 0x000fe20000000f00 */
[----:B------:R-:W-:Y:S01]  /*b930*/  IMAD.MOV.U32 R206, RZ, RZ, R104 ;  /* 0x000000ffffce7224 */ /* 0x000fe200078e0068 */
[----:B------:R-:W-:Y:S01]  /*b940*/  MOV R205, R105 ;  /* 0x0000006900cd7202 */ /* 0x000fe20000000f00 */
[----:B------:R-:W-:Y:S03]  /*b950*/  LDSM.16.MT88.4 R188, [R222+0xd800] ;  /* 0x00d80000debc783b */ /* 0x000fe60000004200 */
[----:B---3--:R-:W-:Y:S01]  /*b960*/  HMMA.16816.F32 R76, R200, R88, R140 ;  /* 0x00000058c84c723c */ /* 0x008fe2000000188c */
[----:B------:R-:W-:Y:S01]  /*b970*/  MOV R207, R99 ;  /* 0x0000006300cf7202 */ /* 0x000fe20000000f00 */
[----:B------:R-:W1:Y:S06]  /*b980*/  LDSM.16.MT88.4 R104, [R221+0xf800] ;  /* 0x00f80000dd68783b */ /* 0x000e6c0000004200 */
[-C--:B-----5:R-:W-:Y:S08]  /*b990*/  HMMA.16816.F32 R144, R148, R4.reuse, R144 ;  /* 0x000000049490723c */ /* 0x0a0ff00000001890 */
        /* <DEDUP_REMOVED lines=11> */
[----:B------:R-:W-:Y:S01]  /*ba50*/  MOV R211, R122 ;  /* 0x0000007a00d37202 */ /* 0x000fe20000000f00 */
[----:B------:R-:W-:Y:S01]  /*ba60*/  FADD.FTZ R3, R28, R3 ;  /* 0x000000031c037221 */ /* 0x000fe20000010000 */
[----:B------:R-:W-:Y:S01]  /*ba70*/  MOV R210, R123 ;  /* 0x0000007b00d27202 */ /* 0x000fe20000000f00 */
[----:B------:R-:W-:Y:S01]  /*ba80*/  FADD.FTZ R2, R29, R2 ;  /* 0x000000021d027221 */ /* 0x000fe20000010000 */
[----:B------:R-:W2:Y:S01]  /*ba90*/  LDSM.16.MT88.4 R120, [R222+0xf800] ;  /* 0x00f80000de78783b */ /* 0x000ea20000004200 */
        /* <DEDUP_REMOVED lines=21> */
[----:B------:R-:W-:Y:S01]  /*bbf0*/  STL [R1+0x4], R4 ;  /* 0x0000040401007387 */ /* 0x000fe20000100800 */
[----:B------:R-:W-:-:S03]  /*bc00*/  UISETP.GE.AND UP0, UPT, UR8, 0x3, UPT ;  /* 0x000000030800788c */ /* 0x000fc6000bf06270 */
[----:B------:R3:W-:Y:S04]  /*bc10*/  STL [R1+0x8], R3 ;  /* 0x0000080301007387 */ /* 0x0007e80000100800 */
[----:B------:R4:W-:Y:S04]  /*bc20*/  STL [R1+0xc], R2 ;  /* 0x00000c0201007387 */ /* 0x0009e80000100800 */
[----:B------:R4:W-:Y:S01]  /*bc30*/  STL [R1+0x58], R0 ;  /* 0x0000580001007387 */ /* 0x0009e20000100800 */
[----:B------:R-:W-:Y:S01]  /*bc40*/  PLOP3.LUT P0, PT, PT, PT, UP0, 0x80, 0x0 ;  /* 0x000000000000781c */ /* 0x000fe20003f0f008 */
[-C--:B------:R-:W-:Y:S08]  /*bc50*/  HMMA.16816.F32 R164, R200, R172.reuse, R164 ;  /* 0x000000acc8a4723c */ /* 0x080ff000000018a4 */
[C---:B------:R-:W-:Y:S08]  /*bc60*/  HMMA.16816.F32 R160, R148.reuse, R172, R160 ;  /* 0x000000ac94a0723c */ /* 0x040ff000000018a0 */
[----:B------:R-:W-:Y:S01]  /*bc70*/  HMMA.16816.F32 R168, R148, R174, R168 ;  /* 0x000000ae94a8723c */ /* 0x000fe200000018a8 */
[----:B---3--:R-:W-:-:S07]  /*bc80*/  MOV R3, R210 ;  /* 0x000000d200037202 */ /* 0x008fce0000000f00 */
[----:B------:R-:W-:Y:S08]  /*bc90*/  HMMA.16816.F32 R172, R200, R174, R80 ;  /* 0x000000aec8ac723c */ /* 0x000ff00000001850 */
[C---:B------:R-:W-:Y:S08]  /*bca0*/  HMMA.16816.F32 R80, R148.reuse, R88, R124 ;  /* 0x000000589450723c */ /* 0x040ff0000000187c */
[C---:B------:R-:W-:Y:S08]  /*bcb0*/  HMMA.16816.F32 R84, R148.reuse, R90, R108 ;  /* 0x0000005a9454723c */ /* 0x040ff0000000186c */
[C---:B-1----:R-:W-:Y:S08]  /*bcc0*/  HMMA.16816.F32 R96, R148.reuse, R104, R92 ;  /* 0x000000689460723c */ /* 0x042ff0000000185c */
[C---:B------:R-:W-:Y:S08]  /*bcd0*/  HMMA.16816.F32 R176, R148.reuse, R188, R176 ;  /* 0x000000bc94b0723c */ /* 0x040ff000000018b0 */
[C---:B------:R-:W-:Y:S08]  /*bce0*/  HMMA.16816.F32 R184, R148.reuse, R190, R184 ;  /* 0x000000be94b8723c */ /* 0x040ff000000018b8 */
[C---:B------:R-:W-:Y:S08]  /*bcf0*/  HMMA.16816.F32 R192, R148.reuse, R72, R192 ;  /* 0x0000004894c0723c */ /* 0x040ff000000018c0 */
[C---:B------:R-:W-:Y:S08]  /*bd00*/  HMMA.16816.F32 R100, R148.reuse, R106, R100 ;  /* 0x0000006a9464723c */ /* 0x040ff00000001864 */
[C---:B--2---:R-:W-:Y:S08]  /*bd10*/  HMMA.16816.F32 R112, R148.reuse, R120, R112 ;  /* 0x000000789470723c */ /* 0x044ff00000001870 */
[C---:B------:R-:W-:Y:S08]  /*bd20*/  HMMA.16816.F32 R116, R148.reuse, R122, R116 ;  /* 0x0000007a9474723c */ /* 0x040ff00000001874 */
[----:B------:R-:W-:Y:S08]  /*bd30*/  HMMA.16816.F32 R132, R148, R138, R132 ;  /* 0x0000008a9484723c */ /* 0x000ff00000001884 */
[C---:B------:R-:W-:Y:S08]  /*bd40*/  HMMA.16816.F32 R180, R200.reuse, R188, R180 ;  /* 0x000000bcc8b4723c */ /* 0x040ff000000018b4 */
[C---:B------:R-:W-:Y:S08]  /*bd50*/  HMMA.16816.F32 R196, R200.reuse, R72, R196 ;  /* 0x00000048c8c4723c */ /* 0x040ff000000018c4 */
[C---:B------:R-:W-:Y:S08]  /*bd60*/  HMMA.16816.F32 R92, R200.reuse, R104, R152 ;  /* 0x00000068c85c723c */ /* 0x040ff00000001898 */
[----:B------:R-:W-:Y:S01]  /*bd70*/  HMMA.16816.F32 R108, R200, R120, R60 ;  /* 0x00000078c86c723c */ /* 0x000fe2000000183c */
[----:B------:R-:W-:Y:S01]  /*bd80*/  IMAD.MOV.U32 R155, RZ, RZ, R208 ;  /* 0x000000ffff9b7224 */ /* 0x000fe200078e00d0 */
[----:B------:R-:W-:-:S06]  /*bd90*/  MOV R154, R211 ;  /* 0x000000d3009a7202 */ /* 0x000fcc0000000f00 */
[C---:B------:R-:W-:Y:S08]  /*bda0*/  HMMA.16816.F32 R124, R200.reuse, R136, R52 ;  /* 0x00000088c87c723c */ /* 0x040ff00000001834 */
[C---:B------:R-:W-:Y:S08]  /*bdb0*/  HMMA.16816.F32 R188, R200.reuse, R190, R212 ;  /* 0x000000bec8bc723c */ /* 0x040ff000000018d4 */
[C---:B------:R-:W-:Y:S08]  /*bdc0*/  HMMA.16816.F32 R72, R200.reuse, R74, R156 ;  /* 0x0000004ac848723c */ /* 0x040ff0000000189c */
[----:B------:R-:W-:Y:S01]  /*bdd0*/  HMMA.16816.F32 R88, R200, R90, R36 ;  /* 0x0000005ac858723c */ /* 0x000fe20000001824 */
[----:B------:R-:W-:-:S07]  /*bde0*/  MOV R156, R209 ;  /* 0x000000d1009c7202 */ /* 0x000fce0000000f00 */
[C---:B------:R-:W-:Y:S08]  /*bdf0*/  HMMA.16816.F32 R104, R200.reuse, R106, R32 ;  /* 0x0000006ac868723c */ /* 0x040ff00000001820 */
[C---:B------:R-:W-:Y:S08]  /*be00*/  HMMA.16816.F32 R120, R200.reuse, R122, R56 ;  /* 0x0000007ac878723c */ /* 0x040ff00000001838 */
[----:B------:R-:W-:Y:S08]  /*be10*/  HMMA.16816.F32 R136, R200, R138, R44 ;  /* 0x0000008ac888723c */ /* 0x000ff0000000182c */
[-C--:B------:R-:W-:Y:S08]  /*be20*/  HMMA.16816.F32 R148, R148, R6.reuse, R64 ;  /* 0x000000069494723c */ /* 0x080ff00000001840 */
[----:B------:R-:W-:Y:S01]  /*be30*/  HMMA.16816.F32 R200, R200, R6, R40 ;  /* 0x00000006c8c8723c */ /* 0x000fe20000001828 */
[----:B------:R-:W-:Y:S11]  /*be40*/  @!P0 BRA `(.L_x_30) ;  /* 0x0000555000008947 */ /* 0x000ff60003800000 */
[----:B----4-:R-:W2:Y:S04]  /*be50*/  LDL.64 R208, [R1+0xb8] ;  /* 0x0000b80001d07983 */ /* 0x010ea80000100a00 */
[----:B------:R-:W3:Y:S01]  /*be60*/  LDL.64 R210, [R1+0xb0] ;  /* 0x0000b00001d27983 */ /* 0x000ee20000100a00 */
[----:B------:R-:W-:Y:S01]  /*be70*/  UIADD3 UR20, UR8, -0x3, URZ ;  /* 0xfffffffd08147890 */ /* 0x000fe2000fffe03f */
[----:B------:R-:W-:-:S04]  /*be80*/  DEPBAR.LE SB0, 0x0 ;  /* 0x000080000000791a */ /* 0x000fc80000000000 */
[----:B------:R-:W-:Y:S01]  /*be90*/  USHF.R.S32.HI UR12, URZ, 0x1f, UR20 ;  /* 0x0000001f3f0c7899 */ /* 0x000fe20008011414 */
[----:B------:R-:W-:Y:S01]  /*bea0*/  STL.64 [R1+0x138], R94 ;  /* 0x0001385e01007387 */ /* 0x000fe20000100a00 */
[----:B------:R-:W-:Y:S02]  /*beb0*/  ULDC.64 UR4, c[0x0][0x1a0] ;  /* 0x0000680000047ab9 */ /* 0x000fe40000000a00 */
[----:B------:R-:W-:Y:S01]  /*bec0*/  UIMAD UR12, UR12, UR4, URZ ;  /* 0x000000040c0c72a4 */ /* 0x000fe2000f8e023f */
[----:B------:R-:W-:Y:S01]  /*bed0*/  STL.64 [R1+0x130], R92 ;  /* 0x0001305c01007387 */ /* 0x000fe20000100a00 */
[----:B------:R-:W-:Y:S02]  /*bee0*/  UIMAD.WIDE.U32 UR18, UR20, UR4, URZ ;  /* 0x00000004141272a5 */ /* 0x000fe4000f8e003f */
[----:B------:R-:W-:Y:S01]  /*bef0*/  UIMAD UR12, UR20, UR5, UR12 ;  /* 0x00000005140c72a4 */ /* 0x000fe2000f8e020c */
[----:B------:R-:W-:Y:S03]  /*bf00*/  STL.64 [R1+0x128], R90 ;  /* 0x0001285a01007387 */ /* 0x000fe60000100a00 */
[----:B------:R-:W-:Y:S01]  /*bf10*/  UIADD3 UR12, UR19, UR12, URZ ;  /* 0x0000000c130c7290 */ /* 0x000fe2000fffe03f */
[----:B------:R-:W-:Y:S01]  /*bf20*/  IMAD.U32 R4, RZ, RZ, UR18 ;  /* 0x00000012ff047e24 */ /* 0x000fe2000f8e00ff */
[----:B------:R-:W-:Y:S01]  /*bf30*/  STL.64 [R1+0x120], R88 ;  /* 0x0001205801007387 */ /* 0x000fe20000100a00 */
[----:B------:R-:W-:-:S03]  /*bf40*/  IMAD.U32 R5, RZ, RZ, UR19 ;  /* 0x00000013ff057e24 */ /* 0x000fc6000f8e00ff */
[----:B------:R-:W-:Y:S01]  /*bf50*/  IMAD.U32 R2, RZ, RZ, UR12 ;  /* 0x0000000cff027e24 */ /* 0x000fe2000f8e00ff */
[----:B------:R-:W-:Y:S01]  /*bf60*/  USHF.L.U32 UR12, UR4, 0x5, URZ ;  /* 0x00000005040c7899 */ /* 0x000fe2000800063f */
[----:B------:R-:W-:Y:S01]  /*bf70*/  STL.64 [R1+0x118], R86 ;  /* 0x0001185601007387 */ /* 0x000fe20000100a00 */
[----:B------:R-:W-:-:S03]  /*bf80*/  USHF.L.U64.HI UR4, UR4, 0x5, UR5 ;  /* 0x0000000504047899 */ /* 0x000fc60008010205 */
[----:B------:R-:W-:Y:S04]  /*bf90*/  STL.64 [R1+0x110], R84 ;  /* 0x0001105401007387 */ /* 0x000fe80000100a00 */
[----:B------:R-:W-:Y:S04]  /*bfa0*/  STL [R1+0x108], R81 ;  /* 0x0001085101007387 */ /* 0x000fe80000100800 */
        /* <DEDUP_REMOVED lines=13> */
[----:B------:R-:W-:Y:S01]  /*c080*/  BAR.SYNC.DEFER_BLOCKING 0x0 ;  /* 0x0000000000007b1d */ /* 0x000fe20000010000 */
[----:B--2---:R-:W-:-:S04]  /*c090*/  LEA R0, P0, R4, R208, 0x6 ;  /* 0x000000d004007211 */ /* 0x004fc800078030ff */
        /* <DEDUP_REMOVED lines=20> */
[----:B------:R-:W-:Y:S04]  /*c1e0*/  LDSM.16.M88.4 R156, [R227] ;  /* 0x00000000e39c783b */ /* 0x000fe80000000200 */
[----:B------:R-:W4:Y:S04]  /*c1f0*/  LDSM.16.M88.4 R12, [R220+0x8000] ;  /* 0x00800000dc0c783b */ /* 0x000f280000000200 */
[----:B------:R-:W2:Y:S04]  /*c200*/  LDSM.16.M88.4 R152, [R227+0x2000] ;  /* 0x00200000e398783b */ /* 0x000ea80000000200 */
[----:B------:R-:W-:Y:S04]  /*c210*/  LDSM.16.M88.4 R64, [R228] ;  /* 0x00000000e440783b */ /* 0x000fe80000000200 */
[----:B-1----:R-:W1:Y:S04]  /*c220*/  LDSM.16.M88.4 R4, [R231] ;  /* 0x00000000e704783b */ /* 0x002e680000000200 */
[----:B------:R-:W-:Y:S04]  /*c230*/  LDSM.16.M88.4 R60, [R228+0x2000] ;  /* 0x00200000e43c783b */ /* 0x000fe80000000200 */
[----:B---3--:R-:W3:Y:S04]  /*c240*/  LDSM.16.M88.4 R8, [R220+0x8800] ;  /* 0x00880000dc08783b */ /* 0x008ee80000000200 */
[----:B------:R-:W1:Y:S04]  /*c250*/  LDSM.16.M88.4 R16, [R238] ;  /* 0x00000000ee10783b */ /* 0x000e680000000200 */
[----:B------:R-:W-:Y:S04]  /*c260*/  LDSM.16.M88.4 R52, [R230+0x2000] ;  /* 0x00200000e634783b */ /* 0x000fe80000000200 */
[----:B------:R-:W-:Y:S04]  /*c270*/  LDSM.16.M88.4 R56, [R230] ;  /* 0x00000000e638783b */ /* 0x000fe80000000200 */
[----:B------:R-:W-:Y:S01]  /*c280*/  LDSM.16.M88.4 R44, [R229+0x2000] ;  /* 0x00200000e52c783b */ /* 0x000fe20000000200 */
[-C--:B----4-:R-:W-:Y:S03]  /*c290*/  HMMA.16816.F32 R40, R156, R12.reuse, RZ ;  /* 0x0000000c9c28723c */ /* 0x090fe600000018ff */
[----:B------:R-:W-:Y:S04]  /*c2a0*/  LDSM.16.M88.4 R48, [R229] ;  /* 0x00000000e530783b */ /* 0x000fe80000000200 */
[----:B------:R-:W0:Y:S01]  /*c2b0*/  LDGDEPBAR ;  /* 0x00000000000079af */ /* 0x000e220000000000 */
[C---:B--2---:R-:W-:Y:S08]  /*c2c0*/  HMMA.16816.F32 R36, R152.reuse, R12, RZ ;  /* 0x0000000c9824723c */ /* 0x044ff000000018ff */
[-C--:B------:R-:W-:Y:S08]  /*c2d0*/  HMMA.16816.F32 R32, R152, R14.reuse, RZ ;  /* 0x0000000e9820723c */ /* 0x080ff000000018ff */
[----:B------:R-:W-:Y:S01]  /*c2e0*/  HMMA.16816.F32 R28, R156, R14, RZ ;  /* 0x0000000e9c1c723c */ /* 0x000fe200000018ff */
[----:B------:R-:W2:Y:S07]  /*c2f0*/  LDSM.16.M88.4 R12, [R226+0x8000] ;  /* 0x00800000e20c783b */ /* 0x000eae0000000200 */
[----:B-1----:R-:W-:Y:S08]  /*c300*/  HMMA.16816.F32 R248, R64, R4, R40 ;  /* 0x0000000440f8723c */ /* 0x002ff00000001828 */
[----:B---3--:R-:W-:Y:S08]  /*c310*/  HMMA.16816.F32 R204, R156, R8, RZ ;  /* 0x000000089ccc723c */ /* 0x008ff000000018ff */
[----:B------:R-:W-:Y:S08]  /*c320*/  HMMA.16816.F32 R212, R60, R4, R36 ;  /* 0x000000043cd4723c */ /* 0x000ff00000001824 */
[C---:B------:R-:W-:Y:S08]  /*c330*/  HMMA.16816.F32 R40, R152.reuse, R8, RZ ;  /* 0x000000089828723c */ /* 0x040ff000000018ff */
[-C--:B------:R-:W-:Y:S08]  /*c340*/  HMMA.16816.F32 R36, R152, R10.reuse, RZ ;  /* 0x0000000a9824723c */ /* 0x080ff000000018ff */
[----:B------:R-:W-:Y:S08]  /*c350*/  HMMA.16816.F32 R8, R156, R10, RZ ;  /* 0x0000000a9c08723c */ /* 0x000ff000000018ff */
[-C--:B------:R-:W-:Y:S01]  /*c360*/  HMMA.16816.F32 R216, R60, R6.reuse, R32 ;  /* 0x000000063cd8723c */ /* 0x080fe20000001820 */
[----:B------:R-:W1:Y:S07]  /*c370*/  LDSM.16.M88.4 R32, [R226+0x8800] ;  /* 0x00880000e220783b */ /* 0x000e6e0000000200 */
[C---:B------:R-:W-:Y:S01]  /*c380*/  HMMA.16816.F32 R4, R64.reuse, R6, R28 ;  /* 0x000000064004723c */ /* 0x040fe2000000181c */
[----:B------:R-:W3:Y:S07]  /*c390*/  LDSM.16.M88.4 R28, [R225] ;  /* 0x00000000e11c783b */ /* 0x000eee0000000200 */
[-C--:B------:R-:W-:Y:S08]  /*c3a0*/  HMMA.16816.F32 R68, R64, R16.reuse, R204 ;  /* 0x000000104044723c */ /* 0x080ff000000018cc */
[C---:B------:R-:W-:Y:S01]  /*c3b0*/  HMMA.16816.F32 R244, R60.reuse, R16, R40 ;  /* 0x000000103cf4723c */ /* 0x040fe20000001828 */
[----:B------:R-:W-:Y:S07]  /*c3c0*/  LDSM.16.M88.4 R40, [R227+0x4000] ;  /* 0x00400000e328783b */ /* 0x000fee0000000200 */
[-C--:B------:R-:W-:Y:S01]  /*c3d0*/  HMMA.16816.F32 R240, R60, R18.reuse, R36 ;  /* 0x000000123cf0723c */ /* 0x080fe20000001824 */
[----:B------:R-:W-:Y:S07]  /*c3e0*/  LDSM.16.M88.4 R36, [R227+0x6000] ;  /* 0x00600000e324783b */ /* 0x000fee0000000200 */
[----:B------:R-:W-:Y:S01]  /*c3f0*/  HMMA.16816.F32 R208, R64, R18, R8 ;  /* 0x0000001240d0723c */ /* 0x000fe20000001808 */
[----:B------:R-:W4:Y:S07]  /*c400*/  LDSM.16.M88.4 R8, [R225+0x800] ;  /* 0x00080000e108783b */ /* 0x000f2e0000000200 */
[-C--:B--2---:R-:W-:Y:S08]  /*c410*/  HMMA.16816.F32 R204, R52, R12.reuse, R212 ;  /* 0x0000000c34cc723c */ /* 0x084ff000000018d4 */
[----:B------:R-:W-:Y:S08]  /*c420*/  HMMA.16816.F32 R16, R56, R12, R248 ;  /* 0x0000000c3810723c */ /* 0x000ff000000018f8 */
[-C--:B------:R-:W-:Y:S08]  /*c430*/  HMMA.16816.F32 R216, R52, R14.reuse, R216 ;  /* 0x0000000e34d8723c */ /* 0x080ff000000018d8 */
[C---:B------:R-:W-:Y:S01]  /*c440*/  HMMA.16816.F32 R12, R56.reuse, R14, R4 ;  /* 0x0000000e380c723c */ /* 0x040fe20000001804 */
[----:B------:R-:W2:Y:S07]  /*c450*/  LDSM.16.M88.4 R4, [R220+0xa000] ;  /* 0x00a00000dc04783b */ /* 0x000eae0000000200 */
[-C--:B-1----:R-:W-:Y:S08]  /*c460*/  HMMA.16816.F32 R72, R56, R32.reuse, R68 ;  /* 0x000000203848723c */ /* 0x082ff00000001844 */
[C---:B------:R-:W-:Y:S08]  /*c470*/  HMMA.16816.F32 R68, R52.reuse, R32, R244 ;  /* 0x000000203444723c */ /* 0x040ff000000018f4 */
[-C--:B------:R-:W-:Y:S08]  /*c480*/  HMMA.16816.F32 R248, R52, R34.reuse, R240 ;  /* 0x0000002234f8723c */ /* 0x080ff000000018f0 */
[----:B------:R-:W-:Y:S01]  /*c490*/  HMMA.16816.F32 R244, R56, R34, R208 ;  /* 0x0000002238f4723c */ /* 0x000fe200000018d0 */
[----:B------:R-:W1:Y:S04]  /*c4a0*/  LDSM.16.M88.4 R208, [R220+0xa800] ;  /* 0x00a80000dcd0783b */ /* 0x000e680000000200 */
[----:B------:R-:W-:Y:S03]  /*c4b0*/  LDSM.16.M88.4 R32, [R228+0x4000] ;  /* 0x00400000e420783b */ /* 0x000fe60000000200 */
[-C--:B---3--:R-:W-:Y:S01]  /*c4c0*/  HMMA.16816.F32 R240, R44, R28.reuse, R204 ;  /* 0x0000001c2cf0723c */ /* 0x088fe200000018cc */
[----:B------:R-:W-:Y:S07]  /*c4d0*/  LDSM.16.M88.4 R204, [R235] ;  /* 0x00000000ebcc783b */ /* 0x000fee0000000200 */
[----:B------:R-:W-:Y:S08]  /*c4e0*/  HMMA.16816.F32 R212, R48, R28, R16 ;  /* 0x0000001c30d4723c */ /* 0x000ff00000001810 */
[-C--:B------:R-:W-:Y:S08]  /*c4f0*/  HMMA.16816.F32 R16, R44, R30.reuse, R216 ;  /* 0x0000001e2c10723c */ /* 0x080ff000000018d8 */
[C---:B------:R-:W-:Y:S01]  /*c500*/  HMMA.16816.F32 R12, R48.reuse, R30, R12 ;  /* 0x0000001e300c723c */ /* 0x040fe2000000180c */
[----:B------:R-:W3:Y:S07]  /*c510*/  LDSM.16.M88.4 R28, [R228+0x6000] ;  /* 0x00600000e41c783b */ /* 0x000eee0000000200 */
[-C--:B----4-:R-:W-:Y:S08]  /*c520*/  HMMA.16816.F32 R76, R48, R8.reuse, R72 ;  /* 0x00000008304c723c */ /* 0x090ff00000001848 */
[C---:B------:R-:W-:Y:S08]  /*c530*/  HMMA.16816.F32 R72, R44.reuse, R8, R68 ;  /* 0x000000082c48723c */ /* 0x040ff00000001844 */
[-C--:B------:R-:W-:Y:S08]  /*c540*/  HMMA.16816.F32 R68, R44, R10.reuse, R248 ;  /* 0x0000000a2c44723c */ /* 0x080ff000000018f8 */
[----:B------:R-:W-:Y:S01]  /*c550*/  HMMA.16816.F32 R248, R48, R10, R244 ;  /* 0x0000000a30f8723c */ /* 0x000fe200000018f4 */
[----:B------:R-:W4:Y:S07]  /*c560*/  LDSM.16.M88.4 R8, [R234] ;  /* 0x00000000ea08783b */ /* 0x000f2e0000000200 */
[-C--:B--2---:R-:W-:Y:S08]  /*c570*/  HMMA.16816.F32 R244, R36, R4.reuse, R240 ;  /* 0x0000000424f4723c */ /* 0x084ff000000018f0 */
[----:B------:R-:W-:Y:S08]  /*c580*/  HMMA.16816.F32 R216, R40, R4, R212 ;  /* 0x0000000428d8723c */ /* 0x000ff000000018d4 */
[-C--:B------:R-:W-:Y:S01]  /*c590*/  HMMA.16816.F32 R240, R36, R6.reuse, R16 ;  /* 0x0000000624f0723c */ /* 0x080fe20000001810 */
[----:B------:R-:W-:Y:S07]  /*c5a0*/  LDSM.16.M88.4 R16, [R230+0x4000] ;  /* 0x00400000e610783b */ /* 0x000fee0000000200 */
[C---:B------:R-:W-:Y:S01]  /*c5b0*/  HMMA.16816.F32 R212, R40.reuse, R6, R12 ;  /* 0x0000000628d4723c */ /* 0x040fe2000000180c */
[----:B------:R-:W-:Y:S04]  /*c5c0*/  LDSM.16.M88.4 R12, [R230+0x6000] ;  /* 0x00600000e60c783b */ /* 0x000fe80000000200 */
[----:B------:R-:W2:Y:S03]  /*c5d0*/  LDSM.16.M88.4 R4, [R226+0xa000] ;  /* 0x00a00000e204783b */ /* 0x000ea60000000200 */
[-C--:B-1----:R-:W-:Y:S08]  /*c5e0*/  HMMA.16816.F32 R76, R40, R208.reuse, R76 ;  /* 0x000000d0284c723c */ /* 0x082ff0000000184c */
[C---:B------:R-:W-:Y:S08]  /*c5f0*/  HMMA.16816.F32 R72, R36.reuse, R208, R72 ;  /* 0x000000d02448723c */ /* 0x040ff00000001848 */
[-C--:B------:R-:W-:Y:S08]  /*c600*/  HMMA.16816.F32 R68, R36, R210.reuse, R68 ;  /* 0x000000d22444723c */ /* 0x080ff00000001844 */
[----:B------:R-:W-:Y:S08]  /*c610*/  HMMA.16816.F32 R248, R40, R210, R248 ;  /* 0x000000d228f8723c */ /* 0x000ff000000018f8 */
[-C--:B---3--:R-:W-:Y:S08]  /*c620*/  HMMA.16816.F32 R244, R28, R204.reuse, R244 ;  /* 0x000000cc1cf4723c */ /* 0x088ff000000018f4 */
[----:B------:R-:W-:Y:S08]  /*c630*/  HMMA.16816.F32 R216, R32, R204, R216 ;  /* 0x000000cc20d8723c */ /* 0x000ff000000018d8 */
[-C--:B------:R-:W-:Y:S08]  /*c640*/  HMMA.16816.F32 R208, R28, R206.reuse, R240 ;  /* 0x000000ce1cd0723c */ /* 0x080ff000000018f0 */
[C---:B------:R-:W-:Y:S01]  /*c650*/  HMMA.16816.F32 R204, R32.reuse, R206, R212 ;  /* 0x000000ce20cc723c */ /* 0x040fe200000018d4 */
[----:B------:R-:W1:Y:S07]  /*c660*/  LDSM.16.M88.4 R212, [R226+0xa800] ;  /* 0x00a80000e2d4783b */ /* 0x000e6e0000000200 */
[-C--:B----4-:R-:W-:Y:S08]  /*c670*/  HMMA.16816.F32 R92, R32, R8.reuse, R76 ;  /* 0x00000008205c723c */ /* 0x090ff0000000184c */
[C---:B------:R-:W-:Y:S08]  /*c680*/  HMMA.16816.F32 R84, R28.reuse, R8, R72 ;  /* 0x000000081c54723c */ /* 0x040ff00000001848 */
[-C--:B------:R-:W-:Y:S08]  /*c690*/  HMMA.16816.F32 R76, R28, R10.reuse, R68 ;  /* 0x0000000a1c4c723c */ /* 0x080ff00000001844 */
[----:B------:R-:W-:Y:S01]  /*c6a0*/  HMMA.16816.F32 R240, R32, R10, R248 ;  /* 0x0000000a20f0723c */ /* 0x000fe200000018f8 */
[----:B------:R-:W-:Y:S07]  /*c6b0*/  LDSM.16.M88.4 R8, [R229+0x4000] ;  /* 0x00400000e508783b */ /* 0x000fee0000000200 */
[-C--:B--2---:R-:W-:Y:S08]  /*c6c0*/  HMMA.16816.F32 R72, R12, R4.reuse, R244 ;  /* 0x000000040c48723c */ /* 0x084ff000000018f4 */
[----:B------:R-:W-:Y:S08]  /*c6d0*/  HMMA.16816.F32 R88, R16, R4, R216 ;  /* 0x000000041058723c */ /* 0x000ff000000018d8 */
[-C--:B------:R-:W-:Y:S01]  /*c6e0*/  HMMA.16816.F32 R68, R12, R6.reuse, R208 ;  /* 0x000000060c44723c */ /* 0x080fe200000018d0 */
[----:B------:R-:W-:Y:S07]  /*c6f0*/  LDSM.16.M88.4 R208, [R225+0x2000] ;  /* 0x00200000e1d0783b */ /* 0x000fee0000000200 */
[----:B------:R-:W-:Y:S01]  /*c700*/  HMMA.16816.F32 R248, R16, R6, R204 ;  /* 0x0000000610f8723c */ /* 0x000fe200000018cc */
[----:B------:R-:W2:Y:S04]  /*c710*/  LDSM.16.M88.4 R4, [R229+0x6000] ;  /* 0x00600000e504783b */ /* 0x000ea80000000200 */
[----:B------:R-:W3:Y:S03]  /*c720*/  LDSM.16.M88.4 R204, [R225+0x2800] ;  /* 0x00280000e1cc783b */ /* 0x000ee60000000200 */
[----:B-1----:R-:W-:Y:S08]  /*c730*/  HMMA.16816.F32 R216, R12, R212, R84 ;  /* 0x000000d40cd8723c */ /* 0x002ff00000001854 */
[C---:B------:R-:W-:Y:S08]  /*c740*/  HMMA.16816.F32 R240, R16.reuse, R214, R240 ;  /* 0x000000d610f0723c */ /* 0x040ff000000018f0 */
[----:B------:R-:W-:Y:S08]  /*c750*/  HMMA.16816.F32 R244, R16, R212, R92 ;  /* 0x000000d410f4723c */ /* 0x000ff0000000185c */
[----:B------:R-:W-:Y:S01]  /*c760*/  HMMA.16816.F32 R84, R12, R214, R76 ;  /* 0x000000d60c54723c */ /* 0x000fe2000000184c */
[----:B------:R-:W1:Y:S07]  /*c770*/  LDSM.16.M88.4 R212, [R220+0x9800] ;  /* 0x00980000dcd4783b */ /* 0x000e6e0000000200 */
[C---:B--2---:R-:W-:Y:S08]  /*c780*/  HMMA.16816.F32 R68, R4.reuse, R210, R68 ;  /* 0x000000d20444723c */ /* 0x044ff00000001844 */
[----:B------:R-:W-:Y:S08]  /*c790*/  HMMA.16816.F32 R92, R4, R208, R72 ;  /* 0x000000d0045c723c */ /* 0x000ff00000001848 */
[----:B---3--:R-:W-:Y:S08]  /*c7a0*/  HMMA.16816.F32 R240, R8, R206, R240 ;  /* 0x000000ce08f0723c */ /* 0x008ff000000018f0 */
[----:B------:R-:W-:-:S02]  /*c7b0*/  IMAD.MOV.U32 R75, RZ, RZ, R68 ;  /* 0x000000ffff4b7224 */ /* 0x000fc400078e0044 */
[----:B------:R-:W-:Y:S02]  /*c7c0*/  IMAD.MOV.U32 R74, RZ, RZ, R70 ;  /* 0x000000ffff4a7224 */ /* 0x000fe400078e0046 */
[----:B------:R-:W-:Y:S02]  /*c7d0*/  IMAD.MOV.U32 R77, RZ, RZ, R69 ;  /* 0x000000ffff4d7224 */ /* 0x000fe400078e0045 */
[----:B------:R-:W-:Y:S02]  /*c7e0*/  IMAD.MOV.U32 R2, RZ, RZ, R71 ;  /* 0x000000ffff027224 */ /* 0x000fe400078e0047 */
[----:B------:R-:W-:Y:S01]  /*c7f0*/  HMMA.16816.F32 R68, R4, R204, R216 ;  /* 0x000000cc0444723c */ /* 0x000fe200000018d8 */
[----:B------:R-:W-:Y:S02]  /*c800*/  IMAD.MOV.U32 R3, RZ, RZ, R93 ;  /* 0x000000ffff037224 */ /* 0x000fe400078e005d */
[----:B------:R-:W-:Y:S02]  /*c810*/  IMAD.MOV.U32 R72, RZ, RZ, R92 ;  /* 0x000000ffff487224 */ /* 0x000fe400078e005c */
[----:B------:R-:W-:-:S03]  /*c820*/  IMAD.MOV.U32 R76, RZ, RZ, R94 ;  /* 0x000000ffff4c7224 */ /* 0x000fc600078e005e */
[C---:B------:R-:W-:Y:S08]  /*c830*/  HMMA.16816.F32 R88, R8.reuse, R208, R88 ;  /* 0x000000d00858723c */ /* 0x040ff00000001858 */
[----:B------:R-:W-:Y:S01]  /*c840*/  HMMA.16816.F32 R248, R8, R210, R248 ;  /* 0x000000d208f8723c */ /* 0x000fe200000018f8 */
[----:B------:R-:W2:Y:S01]  /*c850*/  LDSM.16.M88.4 R208, [R236] ;  /* 0x00000000ecd0783b */ /* 0x000ea20000000200 */
[----:B------:R-:W-:-:S02]  /*c860*/  IMAD.MOV.U32 R219, RZ, RZ, R3 ;  /* 0x000000ffffdb7224 */ /* 0x000fc400078e0003 */
[----:B------:R-:W-:-:S04]  /*c870*/  IMAD.MOV.U32 R252, RZ, RZ, R95 ;  /* 0x000000fffffc7224 */ /* 0x000fc800078e005f */
[----:B------:R-:W-:Y:S01]  /*c880*/  IMAD.MOV.U32 R78, RZ, RZ, R70 ;  /* 0x000000ffff4e7224 */ /* 0x000fe200078e0046 */
[----:B------:R-:W-:Y:S01]  /*c890*/  HMMA.16816.F32 R244, R8, R204, R244 ;  /* 0x000000cc08f4723c */ /* 0x000fe200000018f4 */
[----:B------:R-:W-:Y:S01]  /*c8a0*/  IMAD.MOV.U32 R70, RZ, RZ, R240 ;  /* 0x000000ffff467224 */ /* 0x000fe200078e00f0 */
[----:B------:R3:W5:Y:S01]  /*c8b0*/  LDL.LU.64 R94, [R1+0x138] ;  /* 0x00013800015e7983 */ /* 0x0007620000300a00 */
[----:B------:R-:W-:Y:S02]  /*c8c0*/  IMAD.MOV.U32 R240, RZ, RZ, R219 ;  /* 0x000000fffff07224 */ /* 0x000fe400078e00db */
[----:B------:R-:W-:Y:S01]  /*c8d0*/  IMAD.MOV.U32 R3, RZ, RZ, R243 ;  /* 0x000000ffff037224 */ /* 0x000fe200078e00f3 */
[----:B------:R3:W5:Y:S01]  /*c8e0*/  LDL.LU.64 R92, [R1+0x130] ;  /* 0x00013000015c7983 */ /* 0x0007620000300a00 */
[----:B------:R-:W-:Y:S01]  /*c8f0*/  IMAD.MOV.U32 R73, RZ, RZ, R89 ;  /* 0x000000ffff497224 */ /* 0x000fe200078e0059 */
[----:B-1----:R-:W-:Y:S01]  /*c900*/  HMMA.16816.F32 R216, R156, R212, RZ ;  /* 0x000000d49cd8723c */ /* 0x002fe200000018ff */
[----:B------:R-:W-:-:S02]  /*c910*/  IMAD.MOV.U32 R204, RZ, RZ, R68 ;  /* 0x000000ffffcc7224 */ /* 0x000fc400078e0044 */
[----:B------:R-:W-:Y:S02]  /*c920*/  IMAD.MOV.U32 R0, RZ, RZ, R91 ;  /* 0x000000ffff007224 */ /* 0x000fe400078e005b */
[----:B------:R-:W-:-:S03]  /*c930*/  IMAD.MOV.U32 R243, RZ, RZ, R204 ;  /* 0x000000fffff37224 */ /* 0x000fc600078e00cc */
[----:B------:R-:W-:Y:S01]  /*c940*/  HMMA.16816.F32 R84, R4, R206, R84 ;  /* 0x000000ce0454723c */ /* 0x000fe20000001854 */
[----:B------:R-:W-:Y:S02]  /*c950*/  IMAD.MOV.U32 R21, RZ, RZ, R242 ;  /* 0x000000ffff157224 */ /* 0x000fe400078e00f2 */
[----:B------:R-:W-:Y:S02]  /*c960*/  IMAD.MOV.U32 R81, RZ, RZ, R69 ;  /* 0x000000ffff517224 */ /* 0x000fe400078e0045 */
[----:B------:R-:W-:Y:S02]  /*c970*/  IMAD.MOV.U32 R27, RZ, RZ, R90 ;  /* 0x000000ffff1b7224 */ /* 0x000fe400078e005a */
[----:B------:R-:W-:-:S09]  /*c980*/  IMAD.MOV.U32 R20, RZ, RZ, R88 ;  /* 0x000000ffff147224 */ /* 0x000fd200078e0058 */
[----:B--2---:R-:W-:Y:S08]  /*c990*/  HMMA.16816.F32 R216, R64, R208, R216 ;  /* 0x000000d040d8723c */ /* 0x004ff000000018d8 */
[----:B------:R-:W-:Y:S01]  /*c9a0*/  HMMA.16816.F32 R204, R152, R212, RZ ;  /* 0x000000d498cc723c */ /* 0x000fe200000018ff */
[----:B------:R-:W-:Y:S01]  /*c9b0*/  IMAD.MOV.U32 R242, RZ, RZ, R74 ;  /* 0x000000fffff27224 */ /* 0x000fe200078e004a */
[----:B------:R3:W5:Y:S01]  /*c9c0*/  LDL.LU.64 R90, [R1+0x128] ;  /* 0x00012800015a7983 */ /* 0x0007620000300a00 */
[----:B------:R-:W-:-:S04]  /*c9d0*/  IMAD.MOV.U32 R69, RZ, RZ, R241 ;  /* 0x000000ffff457224 */ /* 0x000fc800078e00f1 */
[----:B------:R-:W-:Y:S01]  /*c9e0*/  IMAD.MOV.U32 R212, RZ, RZ, R73 ;  /* 0x000000ffffd47224 */ /* 0x000fe200078e0049 */
[----:B------:R3:W5:Y:S01]  /*c9f0*/  LDL.LU.64 R88, [R1+0x120] ;  /* 0x0001200001587983 */ /* 0x0007620000300a00 */
[----:B------:R-:W-:Y:S02]  /*ca00*/  IMAD.MOV.U32 R213, RZ, RZ, R72 ;  /* 0x000000ffffd57224 */ /* 0x000fe400078e0048 */
[----:B------:R-:W-:Y:S02]  /*ca10*/  IMAD.MOV.U32 R68, RZ, RZ, R86 ;  /* 0x000000ffff447224 */ /* 0x000fe400078e0056 */
[----:B------:R-:W-:Y:S02]  /*ca20*/  IMAD.MOV.U32 R22, RZ, RZ, R87 ;  /* 0x000000ffff167224 */ /* 0x000fe400078e0057 */
[----:B------:R-:W-:Y:S01]  /*ca30*/  IMAD.MOV.U32 R80, RZ, RZ, R84 ;  /* 0x000000ffff507224 */ /* 0x000fe200078e0054 */
[----:B------:R3:W5:Y:S01]  /*ca40*/  LDL.LU.64 R86, [R1+0x118] ;  /* 0x0001180001567983 */ /* 0x0007620000300a00 */
[----:B------:R-:W-:-:S02]  /*ca50*/  IMAD.MOV.U32 R72, RZ, RZ, R219 ;  /* 0x000000ffff487224 */ /* 0x000fc400078e00db */
[----:B------:R-:W-:Y:S02]  /*ca60*/  IMAD.MOV.U32 R219, RZ, RZ, R212 ;  /* 0x000000ffffdb7224 */ /* 0x000fe400078e00d4 */
[----:B------:R-:W1:Y:S01]  /*ca70*/  S2R R212, SR_TID.X ;  /* 0x0000000000d47919 */ /* 0x000e620000002100 */
[----:B------:R-:W-:Y:S02]  /*ca80*/  IMAD.MOV.U32 R79, RZ, RZ, R85 ;  /* 0x000000ffff4f7224 */ /* 0x000fe400078e0055 */
[----:B------:R-:W-:Y:S01]  /*ca90*/  HMMA.16816.F32 R204, R60, R208, R204 ;  /* 0x000000d03ccc723c */ /* 0x000fe200000018cc */
[----:B------:R-:W-:Y:S01]  /*caa0*/  IMAD.MOV.U32 R74, RZ, RZ, R217 ;  /* 0x000000ffff4a7224 */ /* 0x000fe200078e00d9 */
[----:B------:R3:W5:Y:S01]  /*cab0*/  LDL.LU.64 R84, [R1+0x110] ;  /* 0x0001100001547983 */ /* 0x0007620000300a00 */
[----:B------:R-:W-:Y:S02]  /*cac0*/  IMAD.MOV.U32 R217, RZ, RZ, R0 ;  /* 0x000000ffffd97224 */ /* 0x000fe400078e0000 */
[----:B------:R-:W-:-:S02]  /*cad0*/  IMAD.U32 R0, RZ, RZ, UR20 ;  /* 0x00000014ff007e24 */ /* 0x000fc4000f8e00ff */
[----:B------:R-:W-:Y:S02]  /*cae0*/  IMAD.MOV.U32 R241, RZ, RZ, R75 ;  /* 0x000000fffff17224 */ /* 0x000fe400078e004b */
[----:B-1----:R-:W-:-:S05]  /*caf0*/  IMAD.SHL.U32 R212, R212, 0x2, RZ ;  /* 0x00000002d4d47824 */ /* 0x002fca00078e00ff */
[----:B------:R-:W-:-:S05]  /*cb00*/  LOP3.LUT R212, R212, 0x6, RZ, 0xc0, !PT ;  /* 0x00000006d4d47812 */ /* 0x000fca00078ec0ff */
[----:B------:R-:W-:Y:S02]  /*cb10*/  IMAD R0, R0, 0x40, R212 ;  /* 0x0000004000007824 */ /* 0x000fe400078e02d4 */
[----:B------:R-:W-:Y:S02]  /*cb20*/  IMAD.MOV.U32 R212, RZ, RZ, R241 ;  /* 0x000000ffffd47224 */ /* 0x000fe400078e00f1 */
[----:B------:R-:W-:Y:S02]  /*cb30*/  IMAD.MOV.U32 R241, RZ, RZ, R242 ;  /* 0x000000fffff17224 */ /* 0x000fe400078e00f2 */
[----:B------:R-:W-:Y:S01]  /*cb40*/  IMAD.MOV.U32 R242, RZ, RZ, R2 ;  /* 0x000000fffff27224 */ /* 0x000fe200078e0002 */
[----:B------:R-:W-:Y:S01]  /*cb50*/  IADD3 R2, R0, 0x1, RZ ;  /* 0x0000000100027810 */ /* 0x000fe20007ffe0ff */
[----:B------:R-:W-:Y:S02]  /*cb60*/  IMAD.MOV.U32 R75, RZ, RZ, R216 ;  /* 0x000000ffff4b7224 */ /* 0x000fe400078e00d8 */
[----:B------:R-:W-:Y:S01]  /*cb70*/  IMAD.MOV.U32 R216, RZ, RZ, R219 ;  /* 0x000000ffffd87224 */ /* 0x000fe200078e00db */
[----:B------:R-:W-:Y:S01]  /*cb80*/  ISETP.GE.AND P1, PT, R2, R23, PT ;  /* 0x000000170200720c */ /* 0x000fe20003f26270 */
[----:B------:R-:W-:-:S02]  /*cb90*/  IMAD.MOV.U32 R73, RZ, RZ, R218 ;  /* 0x000000ffff497224 */ /* 0x000fc400078e00da */
[----:B------:R-:W-:Y:S02]  /*cba0*/  IMAD.MOV.U32 R218, RZ, RZ, R213 ;  /* 0x000000ffffda7224 */ /* 0x000fe400078e00d5 */
[----:B------:R-:W-:Y:S02]  /*cbb0*/  IMAD.MOV.U32 R213, RZ, RZ, R77 ;  /* 0x000000ffffd57224 */ /* 0x000fe400078e004d */
[----:B------:R-:W-:Y:S01]  /*cbc0*/  IMAD.MOV.U32 R77, RZ, RZ, R204 ;  /* 0x000000ffff4d7224 */ /* 0x000fe200078e00cc */
[----:B------:R-:W-:Y:S02]  /*cbd0*/  FSEL R204, R216, -INF , !P1 ;  /* 0xff800000d8cc7808 */ /* 0x000fe40004800000 */
[----:B------:R-:W-:-:S03]  /*cbe0*/  ISETP.GE.AND P5, PT, R2, R26, PT ;  /* 0x0000001a0200720c */ /* 0x000fc60003fa6270 */
[----:B------:R1:W-:Y:S01]  /*cbf0*/  STL [R1+0x4c], R204 ;  /* 0x00004ccc01007387 */ /* 0x0003e20000100800 */
[C---:B------:R-:W-:Y:S02]  /*cc00*/  ISETP.GE.AND P2, PT, R2.reuse, R24, PT ;  /* 0x000000180200720c */ /* 0x040fe40003f46270 */
[----:B------:R-:W-:Y:S02]  /*cc10*/  ISETP.GE.AND P3, PT, R2, R25, PT ;  /* 0x000000190200720c */ /* 0x000fe40003f66270 */
[C---:B------:R-:W-:Y:S02]  /*cc20*/  ISETP.GE.AND P6, PT, R0.reuse, R23, PT ;  /* 0x000000170000720c */ /* 0x040fe40003fc6270 */
[C---:B------:R-:W-:Y:S02]  /*cc30*/  IADD3 R2, R0.reuse, 0x8, RZ ;  /* 0x0000000800027810 */ /* 0x040fe40007ffe0ff */
[----:B------:R-:W-:Y:S01]  /*cc40*/  ISETP.GE.AND P0, PT, R0, R26, PT ;  /* 0x0000001a0000720c */ /* 0x000fe20003f06270 */
[----:B------:R-:W-:Y:S01]  /*cc50*/  IMAD.MOV.U32 R219, RZ, RZ, R240 ;  /* 0x000000ffffdb7224 */ /* 0x000fe200078e00f0 */
[----:B------:R-:W-:Y:S01]  /*cc60*/  FSEL R20, R20, -INF , !P6 ;  /* 0xff80000014147808 */ /* 0x000fe20007000000 */
[----:B------:R-:W-:Y:S01]  /*cc70*/  IMAD.MOV.U32 R240, RZ, RZ, R76 ;  /* 0x000000fffff07224 */ /* 0x000fe200078e004c */
[----:B------:R-:W-:-:S02]  /*cc80*/  ISETP.GE.AND P1, PT, R2, R24, PT ;  /* 0x000000180200720c */ /* 0x000fc40003f26270 */
[----:B------:R-:W-:Y:S02]  /*cc90*/  FSEL R27, R27, -INF , !P0 ;  /* 0xff8000001b1b7808 */ /* 0x000fe40004000000 */
[----:B-1----:R-:W-:Y:S02]  /*cca0*/  FSEL R204, R217, -INF , !P5 ;  /* 0xff800000d9cc7808 */ /* 0x002fe40006800000 */
[----:B------:R-:W-:-:S03]  /*ccb0*/  ISETP.GE.AND P5, PT, R0, R24, PT ;  /* 0x000000180000720c */ /* 0x000fc60003fa6270 */
[----:B------:R1:W-:Y:S01]  /*ccc0*/  STL [R1+0x50], R204 ;  /* 0x000050cc01007387 */ /* 0x0003e20000100800 */
[C---:B------:R-:W-:Y:S01]  /*ccd0*/  ISETP.GE.AND P4, PT, R2.reuse, R23, PT ;  /* 0x000000170200720c */ /* 0x040fe20003f86270 */
[----:B------:R-:W-:Y:S01]  /*cce0*/  IMAD.MOV.U32 R76, RZ, RZ, R205 ;  /* 0x000000ffff4c7224 */ /* 0x000fe200078e00cd */
[C---:B------:R-:W-:Y:S02]  /*ccf0*/  ISETP.GE.AND P6, PT, R2.reuse, R26, PT ;  /* 0x0000001a0200720c */ /* 0x040fe40003fc6270 */
[-C--:B------:R-:W-:Y:S02]  /*cd00*/  ISETP.GE.AND P0, PT, R2, R25.reuse, PT ;  /* 0x000000190200720c */ /* 0x080fe40003f06270 */
[C---:B------:R-:W-:Y:S02]  /*cd10*/  IADD3 R2, R0.reuse, 0x9, RZ ;  /* 0x0000000900027810 */ /* 0x040fe40007ffe0ff */
[----:B------:R-:W-:Y:S02]  /*cd20*/  FSEL R205, R219, -INF , !P2 ;  /* 0xff800000dbcd7808 */ /* 0x000fe40005000000 */
[----:B------:R-:W-:-:S02]  /*cd30*/  ISETP.GE.AND P2, PT, R0, R25, PT ;  /* 0x000000190000720c */ /* 0x000fc40003f46270 */
[----:B-1----:R-:W-:Y:S02]  /*cd40*/  FSEL R204, R218, -INF , !P5 ;  /* 0xff800000dacc7808 */ /* 0x002fe40006800000 */
[----:B------:R-:W-:-:S03]  /*cd50*/  ISETP.GE.AND P5, PT, R2, R24, PT ;  /* 0x000000180200720c */ /* 0x000fc60003fa6270 */
[----:B------:R1:W-:Y:S04]  /*cd60*/  STL [R1+0x1c], R204 ;  /* 0x00001ccc01007387 */ /* 0x0003e80000100800 */
[----:B------:R-:W-:Y:S01]  /*cd70*/  STL [R1+0x38], R205 ;  /* 0x000038cd01007387 */ /* 0x000fe20000100800 */
[----:B------:R-:W-:Y:S02]  /*cd80*/  IMAD.MOV.U32 R209, RZ, RZ, R206 ;  /* 0x000000ffffd17224 */ /* 0x000fe400078e00ce */
[----:B------:R-:W-:Y:S01]  /*cd90*/  IMAD.MOV.U32 R208, RZ, RZ, R207 ;  /* 0x000000ffffd07224 */ /* 0x000fe200078e00cf */
[----:B-1----:R-:W-:-:S05]  /*cda0*/  FSEL R204, R212, -INF , !P1 ;  /* 0xff800000d4cc7808 */ /* 0x002fca0004800000 */
[----:B------:R1:W-:Y:S01]  /*cdb0*/  STL [R1+0x34], R204 ;  /* 0x000034cc01007387 */ /* 0x0003e20000100800 */
[----:B------:R-:W-:Y:S02]  /*cdc0*/  FSEL R212, R240, -INF , !P2 ;  /* 0xff800000f0d47808 */ /* 0x000fe40005000000 */
[C---:B------:R-:W-:Y:S02]  /*cdd0*/  ISETP.GE.AND P1, PT, R2.reuse, R23, PT ;  /* 0x000000170200720c */ /* 0x040fe40003f26270 */
[----:B------:R-:W-:Y:S02]  /*cde0*/  ISETP.GE.AND P2, PT, R2, R25, PT ;  /* 0x000000190200720c */ /* 0x000fe40003f46270 */
[----:B-1----:R-:W-:-:S05]  /*cdf0*/  FSEL R204, R213, -INF , !P5 ;  /* 0xff800000d5cc7808 */ /* 0x002fca0006800000 */
[----:B------:R-:W-:Y:S04]  /*ce00*/  STL [R1+0x54], R204 ;  /* 0x000054cc01007387 */ /* 0x000fe80000100800 */
[----:B------:R-:W1:Y:S04]  /*ce10*/  LDSM.16.M88.4 R204, [R220+0x9000] ;  /* 0x00900000dccc783b */ /* 0x000e680000000200 */
[----:B------:R2:W-:Y:S01]  /*ce20*/  STL [R1+0x24], R212 ;  /* 0x000024d401007387 */ /* 0x0005e20000100800 */
[----:B------:R-:W-:Y:S02]  /*ce30*/  ISETP.GE.AND P5, PT, R2, R26, PT ;  /* 0x0000001a0200720c */ /* 0x000fe40003fa6270 */
[----:B------:R-:W-:-:S02]  /*ce40*/  IADD3 R2, R0, 0x10, RZ ;  /* 0x0000001000027810 */ /* 0x000fc40007ffe0ff */
[----:B------:R-:W-:Y:S02]  /*ce50*/  FSEL R213, R241, -INF , !P0 ;  /* 0xff800000f1d57808 */ /* 0x000fe40004000000 */
[----:B------:R-:W-:Y:S02]  /*ce60*/  ISETP.GE.AND P0, PT, R2, R25, PT ;  /* 0x000000190200720c */ /* 0x000fe40003f06270 */
[----:B--2---:R-:W-:-:S05]  /*ce70*/  FSEL R212, R252, -INF , !P3 ;  /* 0xff800000fcd47808 */ /* 0x004fca0005800000 */
[----:B------:R2:W-:Y:S01]  /*ce80*/  STL [R1+0x40], R212 ;  /* 0x000040d401007387 */ /* 0x0005e20000100800 */
[----:B------:R-:W-:Y:S02]  /*ce90*/  FSEL R252, R248, -INF , !P4 ;  /* 0xff800000f8fc7808 */ /* 0x000fe40006000000 */
[C---:B------:R-:W-:Y:S02]  /*cea0*/  ISETP.GE.AND P3, PT, R2.reuse, R23, PT ;  /* 0x000000170200720c */ /* 0x040fe40003f66270 */
[----:B------:R-:W-:Y:S02]  /*ceb0*/  ISETP.GE.AND P4, PT, R2, R26, PT ;  /* 0x0000001a0200720c */ /* 0x000fe40003f86270 */
[----:B--2---:R-:W-:-:S05]  /*cec0*/  FSEL R212, R249, -INF , !P1 ;  /* 0xff800000f9d47808 */ /* 0x004fca0004800000 */
[----:B------:R2:W-:Y:S01]  /*ced0*/  STL [R1], R212 ;  /* 0x000000d401007387 */ /* 0x0005e20000100800 */
[----:B------:R-:W-:Y:S02]  /*cee0*/  ISETP.GE.AND P1, PT, R2, R24, PT ;  /* 0x000000180200720c */ /* 0x000fe40003f26270 */
[----:B------:R-:W-:Y:S01]  /*cef0*/  IADD3 R2, R0, 0x11, RZ ;  /* 0x0000001100027810 */ /* 0x000fe20007ffe0ff */
[----:B------:R4:W-:Y:S01]  /*cf00*/  STL [R1+0x3c], R213 ;  /* 0x00003cd501007387 */ /* 0x0009e20000100800 */
[----:B--2---:R-:W-:Y:S02]  /*cf10*/  FSEL R212, R242, -INF , !P2 ;  /* 0xff800000f2d47808 */ /* 0x004fe40005000000 */
[----:B----4-:R-:W-:-:S03]  /*cf20*/  FSEL R213, R250, -INF , !P6 ;  /* 0xff800000fad57808 */ /* 0x010fc60007000000 */
[----:B------:R2:W-:Y:S01]  /*cf30*/  STL [R1+0x60], R212 ;  /* 0x000060d401007387 */ /* 0x0005e20000100800 */
[----:B------:R-:W-:-:S03]  /*cf40*/  ISETP.GE.AND P6, PT, R2, R23, PT ;  /* 0x000000170200720c */ /* 0x000fc60003fc6270 */
[----:B------:R4:W-:Y:S01]  /*cf50*/  STL [R1+0x18], R213 ;  /* 0x000018d501007387 */ /* 0x0009e20000100800 */
[----:B------:R-:W-:Y:S02]  /*cf60*/  ISETP.GE.AND P2, PT, R2, R26, PT ;  /* 0x0000001a0200720c */ /* 0x000fe40003f46270 */
[----:B--2---:R-:W-:Y:S02]  /*cf70*/  FSEL R212, R251, -INF , !P5 ;  /* 0xff800000fbd47808 */ /* 0x004fe40006800000 */
[----:B----4-:R-:W-:-:S03]  /*cf80*/  FSEL R213, R244, -INF , !P3 ;  /* 0xff800000f4d57808 */ /* 0x010fc60005800000 */
[----:B------:R2:W-:Y:S04]  /*cf90*/  STL [R1+0x20], R212 ;  /* 0x000020d401007387 */ /* 0x0005e80000100800 */
[----:B------:R4:W-:Y:S01]  /*cfa0*/  STL [R1+0x94], R213 ;  /* 0x000094d501007387 */ /* 0x0009e20000100800 */
[----:B--2---:R-:W-:Y:S02]  /*cfb0*/  FSEL R212, R245, -INF , !P6 ;  /* 0xff800000f5d47808 */ /* 0x004fe40007000000 */
[----:B----4-:R-:W-:-:S03]  /*cfc0*/  FSEL R213, R246, -INF , !P4 ;  /* 0xff800000f6d57808 */ /* 0x010fc60006000000 */
[----:B------:R2:W-:Y:S04]  /*cfd0*/  STL [R1+0x90], R212 ;  /* 0x000090d401007387 */ /* 0x0005e80000100800 */
[----:B------:R-:W-:Y:S01]  /*cfe0*/  STL [R1+0x9c], R213 ;  /* 0x00009cd501007387 */ /* 0x000fe20000100800 */
[----:B--2---:R-:W-:-:S05]  /*cff0*/  FSEL R212, R247, -INF , !P2 ;  /* 0xff800000f7d47808 */ /* 0x004fca0005000000 */
[----:B------:R2:W-:Y:S01]  /*d000*/  STL [R1+0x98], R212 ;  /* 0x000098d401007387 */ /* 0x0005e20000100800 */
[C---:B------:R-:W-:Y:S02]  /*d010*/  ISETP.GE.AND P5, PT, R2.reuse, R24, PT ;  /* 0x000000180200720c */ /* 0x040fe40003fa6270 */
[----:B------:R-:W-:Y:S02]  /*d020*/  ISETP.GE.AND P3, PT, R2, R25, PT ;  /* 0x000000190200720c */ /* 0x000fe40003f66270 */
[----:B------:R-:W-:Y:S02]  /*d030*/  IADD3 R2, R0, 0x18, RZ ;  /* 0x0000001800027810 */ /* 0x000fe40007ffe0ff */
[----:B--2---:R-:W-:Y:S02]  /*d040*/  FSEL R212, R243, -INF , !P1 ;  /* 0xff800000f3d47808 */ /* 0x004fe40004800000 */
[----:B-1----:R-:W-:Y:S01]  /*d050*/  HMMA.16816.F32 R240, R152, R206, RZ ;  /* 0x000000ce98f0723c */ /* 0x002fe200000018ff */
[----:B------:R-:W-:-:S02]  /*d060*/  ISETP.GE.AND P4, PT, R2, R23, PT ;  /* 0x000000170200720c */ /* 0x000fc40003f86270 */
[C---:B------:R-:W-:Y:S02]  /*d070*/  ISETP.GE.AND P6, PT, R2.reuse, R26, PT ;  /* 0x0000001a0200720c */ /* 0x040fe40003fc6270 */
[C---:B------:R-:W-:Y:S02]  /*d080*/  ISETP.GE.AND P2, PT, R2.reuse, R24, PT ;  /* 0x000000180200720c */ /* 0x040fe40003f46270 */
[----:B------:R-:W-:Y:S01]  /*d090*/  ISETP.GE.AND P1, PT, R2, R25, PT ;  /* 0x000000190200720c */ /* 0x000fe20003f26270 */
[C---:B------:R-:W-:Y:S01]  /*d0a0*/  HMMA.16816.F32 R248, R152.reuse, R204, RZ ;  /* 0x000000cc98f8723c */ /* 0x040fe200000018ff */
[----:B------:R1:W-:Y:S07]  /*d0b0*/  STL [R1+0xa0], R212 ;  /* 0x0000a0d401007387 */ /* 0x0003ee0000100800 */
[----:B------:R-:W-:Y:S08]  /*d0c0*/  HMMA.16816.F32 R244, R152, R214, RZ ;  /* 0x000000d698f4723c */ /* 0x000ff000000018ff */
[----:B------:R-:W-:-:S02]  /*d0d0*/  IMAD.MOV.U32 R2, RZ, RZ, R242 ;  /* 0x000000ffff027224 */ /* 0x000fc400078e00f2 */
[----:B------:R-:W-:Y:S02]  /*d0e0*/  IMAD.MOV.U32 R213, RZ, RZ, R241 ;  /* 0x000000ffffd57224 */ /* 0x000fe400078e00f1 */
[----:B------:R-:W-:Y:S01]  /*d0f0*/  IMAD.MOV.U32 R155, RZ, RZ, R2 ;  /* 0x000000ffff9b7224 */ /* 0x000fe200078e0002 */
[----:B------:R-:W-:Y:S01]  /*d100*/  IADD3 R2, R0, 0x19, RZ ;  /* 0x0000001900027810 */ /* 0x000fe20007ffe0ff */
[----:B------:R-:W-:Y:S01]  /*d110*/  IMAD.MOV.U32 R154, RZ, RZ, R213 ;  /* 0x000000ffff9a7224 */ /* 0x000fe200078e00d5 */
[----:B------:R-:W-:Y:S01]  /*d120*/  FSEL R213, R81, -INF , !P5 ;  /* 0xff80000051d57808 */ /* 0x000fe20006800000 */
[----:B------:R-:W-:Y:S01]  /*d130*/  IMAD.MOV.U32 R216, RZ, RZ, R240 ;  /* 0x000000ffffd87224 */ /* 0x000fe200078e00f0 */
[----:B------:R-:W-:Y:S01]  /*d140*/  ISETP.GE.AND P5, PT, R2, R24, PT ;  /* 0x000000180200720c */ /* 0x000fe20003fa6270 */
[----:B------:R3:W5:Y:S01]  /*d150*/  LDL.LU R81, [R1+0x108] ;  /* 0x0001080001517983 */ /* 0x0007620000300800 */
[----:B------:R-:W-:Y:S01]  /*d160*/  FSEL R152, R80, -INF , !P2 ;  /* 0xff80000050987808 */ /* 0x000fe20005000000 */
[----:B------:R-:W-:-:S02]  /*d170*/  IMAD.MOV.U32 R153, RZ, RZ, R216 ;  /* 0x000000ffff997224 */ /* 0x000fc400078e00d8 */
[----:B------:R-:W-:Y:S01]  /*d180*/  STL [R1+0x7c], R213 ;  /* 0x00007cd501007387 */ /* 0x000fe20000100800 */
[----:B------:R-:W-:Y:S01]  /*d190*/  HMMA.16816.F32 R216, R156, R204, RZ ;  /* 0x000000cc9cd8723c */ /* 0x000fe200000018ff */
[----:B-1----:R-:W-:Y:S02]  /*d1a0*/  IMAD.MOV.U32 R212, RZ, RZ, R243 ;  /* 0x000000ffffd47224 */ /* 0x002fe400078e00f3 */
[----:B------:R3:W5:Y:S04]  /*d1b0*/  LDL.LU R80, [R1+0x104] ;  /* 0x0001040001507983 */ /* 0x0007680000300800 */
[----:B------:R-:W-:Y:S01]  /*d1c0*/  FSEL R204, R79, -INF , !P5 ;  /* 0xff8000004fcc7808 */ /* 0x000fe20006800000 */
[----:B------:R1:W-:Y:S01]  /*d1d0*/  STL [R1+0x5c], R152 ;  /* 0x00005c9801007387 */ /* 0x0003e20000100800 */
[----:B------:R-:W-:-:S02]  /*d1e0*/  ISETP.GE.AND P2, PT, R2, R23, PT ;  /* 0x000000170200720c */ /* 0x000fc40003f46270 */
[----:B------:R-:W-:Y:S01]  /*d1f0*/  ISETP.GE.AND P5, PT, R2, R26, PT ;  /* 0x0000001a0200720c */ /* 0x000fe20003fa6270 */
[----:B------:R3:W5:Y:S01]  /*d200*/  LDL.LU R79, [R1+0x100] ;  /* 0x00010000014f7983 */ /* 0x0007620000300800 */
[C---:B------:R-:W-:Y:S03]  /*d210*/  HMMA.16816.F32 R240, R156.reuse, R206, RZ ;  /* 0x000000ce9cf0723c */ /* 0x040fe600000018ff */
[----:B------:R-:W-:Y:S01]  /*d220*/  STL [R1+0x44], R204 ;  /* 0x000044cc01007387 */ /* 0x000fe20000100800 */
[----:B-1----:R-:W-:Y:S02]  /*d230*/  FSEL R152, R78, -INF , !P0 ;  /* 0xff8000004e987808 */ /* 0x002fe40004000000 */
[----:B------:R-:W-:Y:S01]  /*d240*/  ISETP.GE.AND P0, PT, R2, R25, PT ;  /* 0x000000190200720c */ /* 0x000fe20003f06270 */
[----:B------:R-:W-:Y:S01]  /*d250*/  IMAD.MOV.U32 R2, RZ, RZ, R212 ;  /* 0x000000ffff027224 */ /* 0x000fe200078e00d4 */
[----:B------:R3:W5:Y:S01]  /*d260*/  LDL.LU R78, [R1+0xfc] ;  /* 0x0000fc00014e7983 */ /* 0x0007620000300800 */
[----:B------:R-:W-:Y:S03]  /*d270*/  HMMA.16816.F32 R212, R156, R214, RZ ;  /* 0x000000d69cd4723c */ /* 0x000fe600000018ff */
[----:B------:R-:W-:Y:S04]  /*d280*/  STL [R1+0x48], R152 ;  /* 0x0000489801007387 */ /* 0x000fe80000100800 */
[----:B------:R-:W-:-:S02]  /*d290*/  IMAD.MOV.U32 R157, RZ, RZ, R153 ;  /* 0x000000ffff9d7224 */ /* 0x000fc400078e0099 */
[----:B------:R-:W-:Y:S02]  /*d2a0*/  IMAD.MOV.U32 R158, RZ, RZ, R154 ;  /* 0x000000ffff9e7224 */ /* 0x000fe400078e009a */
[----:B------:R-:W-:Y:S02]  /*d2b0*/  IMAD.MOV.U32 R159, RZ, RZ, R155 ;  /* 0x000000ffff9f7224 */ /* 0x000fe400078e009b */
[----:B------:R-:W1:Y:S01]  /*d2c0*/  LDSM.16.M88.4 R152, [R237] ;  /* 0x00000000ed98783b */ /* 0x000e620000000200 */
[----:B------:R-:W-:Y:S08]  /*d2d0*/  HMMA.16816.F32 R244, R60, R210, R244 ;  /* 0x000000d23cf4723c */ /* 0x000ff000000018f4 */
[----:B-1----:R-:W-:Y:S07]  /*d2e0*/  HMMA.16816.F32 R204, R64, R152, R216 ;  /* 0x0000009840cc723c */ /* 0x002fee00000018d8 */
[----:B------:R-:W-:-:S02]  /*d2f0*/  IMAD.MOV.U32 R216, RZ, RZ, R157 ;  /* 0x000000ffffd87224 */ /* 0x000fc400078e009d */
[----:B------:R-:W-:Y:S02]  /*d300*/  IMAD.MOV.U32 R217, RZ, RZ, R158 ;  /* 0x000000ffffd97224 */ /* 0x000fe400078e009e */
[----:B------:R-:W-:Y:S02]  /*d310*/  IMAD.MOV.U32 R218, RZ, RZ, R159 ;  /* 0x000000ffffda7224 */ /* 0x000fe400078e009f */
[----:B------:R-:W-:Y:S01]  /*d320*/  IMAD.MOV.U32 R219, RZ, RZ, R2 ;  /* 0x000000ffffdb7224 */ /* 0x000fe200078e0002 */
[C---:B------:R-:W-:Y:S08]  /*d330*/  HMMA.16816.F32 R156, R60.reuse, R152, R248 ;  /* 0x000000983c9c723c */ /* 0x040ff000000018f8 */
[-C--:B------:R-:W-:Y:S01]  /*d340*/  HMMA.16816.F32 R216, R60, R154.reuse, R216 ;  /* 0x0000009a3cd8723c */ /* 0x080fe200000018d8 */
[----:B------:R-:W1:Y:S07]  /*d350*/  LDSM.16.M88.4 R60, [R226+0x9000] ;  /* 0x00900000e23c783b */ /* 0x000e6e0000000200 */
[----:B------:R-:W-:Y:S01]  /*d360*/  HMMA.16816.F32 R240, R64, R154, R240 ;  /* 0x0000009a40f0723c */ /* 0x000fe200000018f0 */
[----:B------:R-:W-:-:S02]  /*d370*/  IMAD.MOV.U32 R250, RZ, RZ, R209 ;  /* 0x000000fffffa7224 */ /* 0x000fc400078e00d1 */
[----:B------:R-:W-:-:S05]  /*d380*/  IMAD.MOV.U32 R251, RZ, RZ, R208 ;  /* 0x000000fffffb7224 */ /* 0x000fca00078e00d0 */
[----:B------:R-:W-:Y:S01]  /*d390*/  HMMA.16816.F32 R208, R64, R210, R212 ;  /* 0x000000d240d0723c */ /* 0x000fe200000018d4 */
[----:B------:R-:W2:Y:S07]  /*d3a0*/  LDSM.16.M88.4 R64, [R225+0x1000] ;  /* 0x00100000e140783b */ /* 0x000eae0000000200 */
[-C--:B-1----:R-:W-:Y:S01]  /*d3b0*/  HMMA.16816.F32 R152, R52, R60.reuse, R156 ;  /* 0x0000003c3498723c */ /* 0x082fe2000000189c */
[----:B------:R-:W1:Y:S07]  /*d3c0*/  LDSM.16.M88.4 R156, [R226+0x9800] ;  /* 0x00980000e29c783b */ /* 0x000e6e0000000200 */
[----:B------:R-:W-:Y:S01]  /*d3d0*/  HMMA.16816.F32 R204, R56, R60, R204 ;  /* 0x0000003c38cc723c */ /* 0x000fe200000018cc */
[----:B------:R-:W-:-:S02]  /*d3e0*/  IMAD.MOV.U32 R248, RZ, RZ, R77 ;  /* 0x000000fffff87224 */ /* 0x000fc400078e004d */
[----:B------:R-:W-:Y:S01]  /*d3f0*/  IMAD.MOV.U32 R249, RZ, RZ, R76 ;  /* 0x000000fffff97224 */ /* 0x000fe200078e004c */
[----:B------:R-:W-:Y:S01]  /*d400*/  IADD3 R2, R0, 0x20, RZ ;  /* 0x0000002000027810 */ /* 0x000fe20007ffe0ff */
[----:B------:R3:W5:Y:S03]  /*d410*/  LDL.LU R77, [R1+0xf8] ;  /* 0x0000f800014d7983 */ /* 0x0007660000300800 */
[-C--:B------:R-:W-:Y:S01]  /*d420*/  HMMA.16816.F32 R216, R52, R62.reuse, R216 ;  /* 0x0000003e34d8723c */ /* 0x080fe200000018d8 */
[----:B------:R3:W5:Y:S07]  /*d430*/  LDL.LU R76, [R1+0xf4] ;  /* 0x0000f400014c7983 */ /* 0x00076e0000300800 */
[----:B------:R-:W-:Y:S01]  /*d440*/  HMMA.16816.F32 R240, R56, R62, R240 ;  /* 0x0000003e38f0723c */ /* 0x000fe200000018f0 */
[----:B------:R-:W4:Y:S07]  /*d450*/  LDSM.16.M88.4 R60, [R225+0x1800] ;  /* 0x00180000e13c783b */ /* 0x000f2e0000000200 */
[----:B--2---:R-:W-:Y:S08]  /*d460*/  HMMA.16816.F32 R212, R48, R64, R204 ;  /* 0x0000004030d4723c */ /* 0x004ff000000018cc */
[C---:B-1----:R-:W-:Y:S08]  /*d470*/  HMMA.16816.F32 R248, R52.reuse, R156, R248 ;  /* 0x0000009c34f8723c */ /* 0x042ff000000018f8 */
[----:B------:R-:W-:Y:S07]  /*d480*/  HMMA.16816.F32 R244, R52, R158, R244 ;  /* 0x0000009e34f4723c */ /* 0x000fee00000018f4 */
[----:B------:R-:W-:-:S02]  /*d490*/  IMAD.MOV.U32 R52, RZ, RZ, R75 ;  /* 0x000000ffff347224 */ /* 0x000fc400078e004b */
[----:B------:R-:W-:Y:S01]  /*d4a0*/  IMAD.MOV.U32 R53, RZ, RZ, R74 ;  /* 0x000000ffff357224 */ /* 0x000fe200078e004a */
[----:B------:R-:W-:Y:S01]  /*d4b0*/  HMMA.16816.F32 R204, R44, R64, R152 ;  /* 0x000000402ccc723c */ /* 0x000fe20000001898 */
[----:B------:R-:W-:Y:S01]  /*d4c0*/  IMAD.MOV.U32 R54, RZ, RZ, R73 ;  /* 0x000000ffff367224 */ /* 0x000fe200078e0049 */
[----:B------:R-:W1:Y:S01]  /*d4d0*/  LDSM.16.M88.4 R152, [R220+0xb000] ;  /* 0x00b00000dc98783b */ /* 0x000e620000000200 */
[----:B------:R-:W-:-:S03]  /*d4e0*/  IMAD.MOV.U32 R55, RZ, RZ, R72 ;  /* 0x000000ffff377224 */ /* 0x000fc600078e0048 */
[----:B------:R3:W5:Y:S04]  /*d4f0*/  LDL.LU R75, [R1+0xf0] ;  /* 0x0000f000014b7983 */ /* 0x0007680000300800 */
[C---:B------:R-:W-:Y:S01]  /*d500*/  HMMA.16816.F32 R52, R56.reuse, R156, R52 ;  /* 0x0000009c3834723c */ /* 0x040fe20000001834 */
[----:B------:R3:W5:Y:S04]  /*d510*/  LDL.LU R74, [R1+0xec] ;  /* 0x0000ec00014a7983 */ /* 0x0007680000300800 */
[----:B------:R3:W5:Y:S03]  /*d520*/  LDL.LU R73, [R1+0xe8] ;  /* 0x0000e80001497983 */ /* 0x0007660000300800 */
[----:B------:R-:W-:Y:S01]  /*d530*/  HMMA.16816.F32 R208, R56, R158, R208 ;  /* 0x0000009e38d0723c */ /* 0x000fe200000018d0 */
[----:B------:R3:W5:Y:S07]  /*d540*/  LDL.LU R72, [R1+0xe4] ;  /* 0x0000e40001487983 */ /* 0x00076e0000300800 */
[C---:B------:R-:W-:Y:S08]  /*d550*/  HMMA.16816.F32 R216, R44.reuse, R66, R216 ;  /* 0x000000422cd8723c */ /* 0x040ff000000018d8 */
[C---:B----4-:R-:W-:Y:S08]  /*d560*/  HMMA.16816.F32 R248, R44.reuse, R60, R248 ;  /* 0x0000003c2cf8723c */ /* 0x050ff000000018f8 */
[----:B------:R-:W-:Y:S01]  /*d570*/  HMMA.16816.F32 R244, R44, R62, R244 ;  /* 0x0000003e2cf4723c */ /* 0x000fe200000018f4 */
[----:B------:R-:W2:Y:S07]  /*d580*/  LDSM.16.M88.4 R44, [R220+0xb800] ;  /* 0x00b80000dc2c783b */ /* 0x000eae0000000200 */
[C---:B------:R-:W-:Y:S08]  /*d590*/  HMMA.16816.F32 R156, R48.reuse, R66, R240 ;  /* 0x00000042309c723c */ /* 0x040ff000000018f0 */
[----:B------:R-:W-:Y:S01]  /*d5a0*/  HMMA.16816.F32 R240, R48, R60, R52 ;  /* 0x0000003c30f0723c */ /* 0x000fe20000001834 */
[----:B------:R-:W4:Y:S07]  /*d5b0*/  LDSM.16.M88.4 R52, [R233] ;  /* 0x00000000e934783b */ /* 0x000f2e0000000200 */
[----:B-1----:R-:W-:Y:S08]  /*d5c0*/  HMMA.16816.F32 R56, R40, R152, R212 ;  /* 0x000000982838723c */ /* 0x002ff000000018d4 */
[----:B------:R-:W-:Y:S01]  /*d5d0*/  HMMA.16816.F32 R208, R48, R62, R208 ;  /* 0x0000003e30d0723c */ /* 0x000fe200000018d0 */
[----:B------:R-:W1:Y:S07]  /*d5e0*/  LDSM.16.M88.4 R48, [R232] ;  /* 0x00000000e830783b */ /* 0x000e6e0000000200 */
[C---:B------:R-:W-:Y:S08]  /*d5f0*/  HMMA.16816.F32 R64, R36.reuse, R152, R204 ;  /* 0x000000982440723c */ /* 0x040ff000000018cc */
[-C--:B------:R-:W-:Y:S08]  /*d600*/  HMMA.16816.F32 R216, R36, R154.reuse, R216 ;  /* 0x0000009a24d8723c */ /* 0x080ff000000018d8 */
[----:B------:R-:W-:Y:S08]  /*d610*/  HMMA.16816.F32 R212, R40, R154, R156 ;  /* 0x0000009a28d4723c */ /* 0x000ff0000000189c */
[C---:B--2---:R-:W-:Y:S08]  /*d620*/  HMMA.16816.F32 R204, R36.reuse, R44, R248 ;  /* 0x0000002c24cc723c */ /* 0x044ff000000018f8 */
[----:B------:R-:W-:Y:S01]  /*d630*/  HMMA.16816.F32 R156, R36, R46, R244 ;  /* 0x0000002e249c723c */ /* 0x000fe200000018f4 */
[----:B------:R-:W-:Y:S07]  /*d640*/  LDSM.16.M88.4 R36, [R226+0xb800] ;  /* 0x00b80000e224783b */ /* 0x000fee0000000200 */
[----:B----4-:R-:W-:Y:S01]  /*d650*/  HMMA.16816.F32 R60, R32, R52, R56 ;  /* 0x00000034203c723c */ /* 0x010fe20000001838 */
[----:B------:R-:W2:Y:S07]  /*d660*/  LDSM.16.M88.4 R56, [R226+0xb000] ;  /* 0x00b00000e238783b */ /* 0x000eae0000000200 */
[C---:B------:R-:W-:Y:S08]  /*d670*/  HMMA.16816.F32 R240, R40.reuse, R44, R240 ;  /* 0x0000002c28f0723c */ /* 0x040ff000000018f0 */
[----:B------:R-:W-:Y:S01]  /*d680*/  HMMA.16816.F32 R152, R40, R46, R208 ;  /* 0x0000002e2898723c */ /* 0x000fe200000018d0 */
[----:B------:R-:W4:Y:S07]  /*d690*/  LDSM.16.M88.4 R40, [R225+0x3000] ;  /* 0x00300000e128783b */ /* 0x000f2e0000000200 */
[C---:B------:R-:W-:Y:S08]  /*d6a0*/  HMMA.16816.F32 R64, R28.reuse, R52, R64 ;  /* 0x000000341c40723c */ /* 0x040ff00000001840 */
[-C--:B------:R-:W-:Y:S08]  /*d6b0*/  HMMA.16816.F32 R208, R28, R54.reuse, R216 ;  /* 0x000000361cd0723c */ /* 0x080ff000000018d8 */
[----:B------:R-:W-:Y:S08]  /*d6c0*/  HMMA.16816.F32 R212, R32, R54, R212 ;  /* 0x0000003620d4723c */ /* 0x000ff000000018d4 */
[C---:B-1----:R-:W-:Y:S08]  /*d6d0*/  HMMA.16816.F32 R52, R28.reuse, R48, R204 ;  /* 0x000000301c34723c */ /* 0x042ff000000018cc */
[----:B------:R-:W-:Y:S08]  /*d6e0*/  HMMA.16816.F32 R44, R28, R50, R156 ;  /* 0x000000321c2c723c */ /* 0x000ff0000000189c */
[C---:B------:R-:W-:Y:S08]  /*d6f0*/  HMMA.16816.F32 R28, R32.reuse, R48, R240 ;  /* 0x00000030201c723c */ /* 0x040ff000000018f0 */
[----:B------:R-:W-:Y:S08]  /*d700*/  HMMA.16816.F32 R32, R32, R50, R152 ;  /* 0x000000322020723c */ /* 0x000ff00000001898 */
[-C--:B--2---:R-:W-:Y:S08]  /*d710*/  HMMA.16816.F32 R244, R16, R56.reuse, R60 ;  /* 0x0000003810f4723c */ /* 0x084ff0000000183c */
[C---:B------:R-:W-:Y:S08]  /*d720*/  HMMA.16816.F32 R216, R12.reuse, R56, R64 ;  /* 0x000000380cd8723c */ /* 0x040ff00000001840 */
[C---:B------:R-:W-:Y:S08]  /*d730*/  HMMA.16816.F32 R64, R12.reuse, R36, R52 ;  /* 0x000000240c40723c */ /* 0x040ff00000001834 */
[C---:B------:R-:W-:Y:S08]  /*d740*/  HMMA.16816.F32 R60, R12.reuse, R58, R208 ;  /* 0x0000003a0c3c723c */ /* 0x040ff000000018d0 */
[----:B------:R-:W-:Y:S01]  /*d750*/  HMMA.16816.F32 R52, R12, R38, R44 ;  /* 0x000000260c34723c */ /* 0x000fe2000000182c */
[----:B------:R-:W1:Y:S01]  /*d760*/  LDSM.16.M88.4 R12, [R225+0x3800] ;  /* 0x00380000e10c783b */ /* 0x000e620000000200 */
[----:B------:R-:W-:Y:S01]  /*d770*/  FSEL R248, R71, -INF , !P3 ;  /* 0xff80000047f87808 */ /* 0x000fe20005800000 */
[----:B------:R-:W-:-:S05]  /*d780*/  UISETP.NE.AND UP0, UPT, UR8, 0x3, UPT ;  /* 0x000000030800788c */ /* 0x000fca000bf05270 */
[C---:B------:R-:W-:Y:S08]  /*d790*/  HMMA.16816.F32 R56, R16.reuse, R58, R212 ;  /* 0x0000003a1038723c */ /* 0x040ff000000018d4 */
[C---:B------:R-:W-:Y:S08]  /*d7a0*/  HMMA.16816.F32 R44, R16.reuse, R36, R28 ;  /* 0x00000024102c723c */ /* 0x040ff0000000181c */
[----:B------:R-:W-:Y:S01]  /*d7b0*/  HMMA.16816.F32 R48, R16, R38, R32 ;  /* 0x000000261030723c */ /* 0x000fe20000001820 */
[----:B------:R-:W-:Y:S01]  /*d7c0*/  FSEL R152, R70, -INF , !P4 ;  /* 0xff80000046987808 */ /* 0x000fe20006000000 */
[----:B------:R3:W5:Y:S01]  /*d7d0*/  LDL.LU R71, [R1+0xe0] ;  /* 0x0000e00001477983 */ /* 0x0007620000300800 */
[----:B------:R-:W-:Y:S01]  /*d7e0*/  FSEL R153, R69, -INF , !P2 ;  /* 0xff80000045997808 */ /* 0x000fe20005000000 */
[----:B------:R-:W-:-:S04]  /*d7f0*/  DEPBAR.LE SB0, 0x0 ;  /* 0x000080000000791a */ /* 0x000fc80000000000 */
[-C--:B----4-:R-:W-:Y:S08]  /*d800*/  HMMA.16816.F32 R16, R8, R40.reuse, R244 ;  /* 0x000000280810723c */ /* 0x090ff000000018f4 */
[----:B------:R-:W-:Y:S01]  /*d810*/  HMMA.16816.F32 R28, R4, R40, R216 ;  /* 0x00000028041c723c */ /* 0x000fe200000018d8 */
[----:B------:R-:W-:Y:S01]  /*d820*/  FSEL R249, R68, -INF , !P1 ;  /* 0xff80000044f97808 */ /* 0x000fe20004800000 */
[----:B------:R3:W5:Y:S01]  /*d830*/  LDL.LU R70, [R1+0xdc] ;  /* 0x0000dc0001467983 */ /* 0x0007620000300800 */
[----:B------:R-:W-:-:S05]  /*d840*/  ISETP.GE.AND P3, PT, R2, R23, PT ;  /* 0x000000170200720c */ /* 0x000fca0003f66270 */
[-C--:B------:R-:W-:Y:S01]  /*d850*/  HMMA.16816.F32 R32, R4, R42.reuse, R60 ;  /* 0x0000002a0420723c */ /* 0x080fe2000000183c */
[C---:B------:R-:W-:Y:S01]  /*d860*/  ISETP.GE.AND P4, PT, R2.reuse, R26, PT ;  /* 0x0000001a0200720c */ /* 0x040fe20003f86270 */
[----:B------:R3:W5:Y:S01]  /*d870*/  LDL.LU R69, [R1+0xd8] ;  /* 0x0000d80001457983 */ /* 0x0007620000300800 */
[C---:B------:R-:W-:Y:S02]  /*d880*/  ISETP.GE.AND P2, PT, R2.reuse, R24, PT ;  /* 0x000000180200720c */ /* 0x040fe40003f46270 */
[----:B------:R-:W-:Y:S01]  /*d890*/  ISETP.GE.AND P1, PT, R2, R25, PT ;  /* 0x000000190200720c */ /* 0x000fe20003f26270 */
[----:B------:R3:W5:Y:S01]  /*d8a0*/  LDL.LU R68, [R1+0xd4] ;  /* 0x0000d40001447983 */ /* 0x0007620000300800 */
[----:B------:R-:W-:Y:S01]  /*d8b0*/  IADD3 R2, R0, 0x21, RZ ;  /* 0x0000002100027810 */ /* 0x000fe20007ffe0ff */
[----:B------:R-:W-:Y:S01]  /*d8c0*/  HMMA.16816.F32 R40, R8, R42, R56 ;  /* 0x0000002a0828723c */ /* 0x000fe20000001838 */
[----:B------:R-:W-:Y:S02]  /*d8d0*/  FSEL R247, R22, -INF , !P0 ;  /* 0xff80000016f77808 */ /* 0x000fe40004000000 */
[----:B------:R-:W-:-:S02]  /*d8e0*/  FSEL R61, R21, -INF , !P6 ;  /* 0xff800000153d7808 */ /* 0x000fc40007000000 */
[C---:B------:R-:W-:Y:S02]  /*d8f0*/  ISETP.GE.AND P6, PT, R2.reuse, R23, PT ;  /* 0x000000170200720c */ /* 0x040fe40003fc6270 */
[----:B------:R-:W-:Y:S01]  /*d900*/  ISETP.GE.AND P0, PT, R2, R26, PT ;  /* 0x0000001a0200720c */ /* 0x000fe20003f06270 */
[----:B-1----:R-:W-:Y:S01]  /*d910*/  HMMA.16816.F32 R36, R8, R12, R44 ;  /* 0x0000000c0824723c */ /* 0x002fe2000000182c */
[----:B------:R-:W-:Y:S02]  /*d920*/  FSEL R157, R16, -INF , !P3 ;  /* 0xff800000109d7808 */ /* 0x000fe40005800000 */
[----:B------:R-:W-:Y:S02]  /*d930*/  FSEL R60, R17, -INF , !P6 ;  /* 0xff800000113c7808 */ /* 0x000fe40007000000 */
[----:B------:R-:W-:Y:S02]  /*d940*/  FSEL R244, R18, -INF , !P4 ;  /* 0xff80000012f47808 */ /* 0x000fe40006000000 */
[----:B------:R-:W-:-:S02]  /*d950*/  FSEL R159, R19, -INF , !P0 ;  /* 0xff800000139f7808 */ /* 0x000fc40004000000 */
[----:B------:R-:W-:Y:S01]  /*d960*/  FSEL R62, R3, -INF , !P5 ;  /* 0xff800000033e7808 */ /* 0x000fe20006800000 */
[C---:B------:R-:W-:Y:S01]  /*d970*/  HMMA.16816.F32 R16, R4.reuse, R12, R64 ;  /* 0x0000000c0410723c */ /* 0x040fe20000001840 */
[CC--:B------:R-:W-:Y:S02]  /*d980*/  ISETP.GE.AND P5, PT, R2.reuse, R24.reuse, PT ;  /* 0x000000180200720c */ /* 0x0c0fe40003fa6270 */
[----:B------:R-:W-:Y:S02]  /*d990*/  ISETP.GE.AND P3, PT, R2, R25, PT ;  /* 0x000000190200720c */ /* 0x000fe40003f66270 */
[C---:B------:R-:W-:Y:S02]  /*d9a0*/  IADD3 R3, R0.reuse, 0x28, RZ ;  /* 0x0000002800037810 */ /* 0x040fe40007ffe0ff */
[----:B------:R-:W-:Y:S01]  /*d9b0*/  IADD3 R2, R0, 0x29, RZ ;  /* 0x0000002900027810 */ /* 0x000fe20007ffe0ff */
[----:B------:R-:W-:Y:S01]  /*d9c0*/  HMMA.16816.F32 R4, R4, R14, R52 ;  /* 0x0000000e0404723c */ /* 0x000fe20000001834 */
[----:B------:R-:W-:-:S02]  /*d9d0*/  ISETP.GE.AND P0, PT, R3, R24, PT ;  /* 0x000000180300720c */ /* 0x000fc40003f06270 */
[----:B------:R-:W-:Y:S02]  /*d9e0*/  FSEL R246, R28, -INF , !P2 ;  /* 0xff8000001cf67808 */ /* 0x000fe40005000000 */
[----:B------:R-:W-:Y:S02]  /*d9f0*/  ISETP.GE.AND P2, PT, R2, R24, PT ;  /* 0x000000180200720c */ /* 0x000fe40003f46270 */
[----:B------:R-:W-:Y:S02]  /*da00*/  FSEL R158, R29, -INF , !P5 ;  /* 0xff8000001d9e7808 */ /* 0x000fe40006800000 */
[----:B------:R-:W-:Y:S02]  /*da10*/  FSEL R63, R32, -INF , !P0 ;  /* 0xff800000203f7808 */ /* 0x000fe40004000000 */
[C---:B------:R-:W-:Y:S02]  /*da20*/  ISETP.GE.AND P6, PT, R3.reuse, R23, PT ;  /* 0x000000170300720c */ /* 0x040fe40003fc6270 */
[----:B------:R-:W-:-:S02]  /*da30*/  ISETP.GE.AND P4, PT, R3, R26, PT ;  /* 0x0000001a0300720c */ /* 0x000fc40003f86270 */
[----:B------:R-:W-:Y:S02]  /*da40*/  ISETP.GE.AND P5, PT, R3, R25, PT ;  /* 0x000000190300720c */ /* 0x000fe40003fa6270 */
[C---:B------:R-:W-:Y:S02]  /*da50*/  ISETP.GE.AND P0, PT, R2.reuse, R23, PT ;  /* 0x000000170200720c */ /* 0x040fe40003f06270 */
[----:B------:R-:W-:Y:S02]  /*da60*/  FSEL R245, R33, -INF , !P2 ;  /* 0xff80000021f57808 */ /* 0x000fe40005000000 */
[----:B------:R-:W-:Y:S02]  /*da70*/  ISETP.GE.AND P2, PT, R2, R26, PT ;  /* 0x0000001a0200720c */ /* 0x000fe40003f46270 */
[----:B------:R-:W-:Y:S02]  /*da80*/  IADD3 R3, R0, 0x31, RZ ;  /* 0x0000003100037810 */ /* 0x000fe40007ffe0ff */
[----:B------:R-:W-:-:S02]  /*da90*/  FSEL R250, R30, -INF , !P1 ;  /* 0xff8000001efa7808 */ /* 0x000fc40004800000 */
[----:B------:R-:W-:Y:S02]  /*daa0*/  FSEL R30, R41, -INF , !P0 ;  /* 0xff800000291e7808 */ /* 0x000fe40004000000 */
[----:B------:R-:W-:Y:S02]  /*dab0*/  ISETP.GE.AND P0, PT, R3, R23, PT ;  /* 0x000000170300720c */ /* 0x000fe40003f06270 */
[----:B------:R-:W-:Y:S02]  /*dac0*/  FSEL R53, R43, -INF , !P2 ;  /* 0xff8000002b357808 */ /* 0x000fe40005000000 */
[----:B------:R-:W-:Y:S02]  /*dad0*/  IADD3 R12, R0, 0x30, RZ ;  /* 0x00000030000c7810 */ /* 0x000fe40007ffe0ff */
[----:B------:R-:W-:Y:S01]  /*dae0*/  FSEL R13, R34, -INF , !P5 ;  /* 0xff800000220d7808 */ /* 0x000fe20006800000 */
[----:B------:R-:W-:Y:S01]  /*daf0*/  BAR.SYNC.DEFER_BLOCKING 0x0 ;  /* 0x0000000000007b1d */ /* 0x000fe20000010000 */
[----:B------:R-:W-:-:S02]  /*db00*/  ISETP.GE.AND P2, PT, R3, R26, PT ;  /* 0x0000001a0300720c */ /* 0x000fc40003f46270 */
[----:B------:R-:W-:Y:S02]  /*db10*/  ISETP.GE.AND P1, PT, R2, R25, PT ;  /* 0x000000190200720c */ /* 0x000fe40003f26270 */
[----:B------:R-:W-:Y:S01]  /*db20*/  FSEL R28, R37, -INF , !P0 ;  /* 0xff800000251c7808 */ /* 0x000fe20004000000 */
[----:B------:R1:W-:Y:S01]  /*db30*/  STL [R1+0x2c], R13 ;  /* 0x00002c0d01007387 */ /* 0x0003e20000100800 */
[-C--:B------:R-:W-:Y:S02]  /*db40*/  ISETP.GE.AND P0, PT, R12, R24.reuse, PT ;  /* 0x000000180c00720c */ /* 0x080fe40003f06270 */
[----:B------:R-:W-:Y:S02]  /*db50*/  FSEL R47, R39, -INF , !P2 ;  /* 0xff800000272f7808 */ /* 0x000fe40005000000 */
[----:B------:R-:W-:Y:S02]  /*db60*/  IADD3 R2, R0, 0x38, RZ ;  /* 0x0000003800027810 */ /* 0x000fe40007ffe0ff */
[----:B------:R-:W-:-:S02]  /*db70*/  ISETP.GE.AND P2, PT, R3, R24, PT ;  /* 0x000000180300720c */ /* 0x000fc40003f46270 */
[----:B------:R-:W-:Y:S01]  /*db80*/  IADD3 R0, R0, 0x39, RZ ;  /* 0x0000003900007810 */ /* 0x000fe20007ffe0ff */
[----:B------:R-:W-:Y:S01]  /*db90*/  HMMA.16816.F32 R8, R8, R14, R48 ;  /* 0x0000000e0808723c */ /* 0x000fe20000001830 */
[----:B------:R-:W-:Y:S02]  /*dba0*/  FSEL R52, R16, -INF , !P0 ;  /* 0xff80000010347808 */ /* 0x000fe40004000000 */
[-C--:B------:R-:W-:Y:S02]  /*dbb0*/  ISETP.GE.AND P0, PT, R2, R24.reuse, PT ;  /* 0x000000180200720c */ /* 0x080fe40003f06270 */
[----:B------:R-:W-:Y:S02]  /*dbc0*/  FSEL R251, R31, -INF , !P3 ;  /* 0xff8000001ffb7808 */ /* 0x000fe40005800000 */
[----:B------:R-:W-:Y:S02]  /*dbd0*/  FSEL R51, R17, -INF , !P2 ;  /* 0xff80000011337808 */ /* 0x000fe40005000000 */
[----:B------:R-:W-:-:S02]  /*dbe0*/  ISETP.GE.AND P2, PT, R0, R24, PT ;  /* 0x000000180000720c */ /* 0x000fc40003f46270 */
[----:B-1----:R-:W-:Y:S02]  /*dbf0*/  FSEL R13, R35, -INF , !P1 ;  /* 0xff800000230d7808 */ /* 0x002fe40004800000 */
[C---:B------:R-:W-:Y:S02]  /*dc00*/  ISETP.GE.AND P1, PT, R12.reuse, R26, PT ;  /* 0x0000001a0c00720c */ /* 0x040fe40003f26270 */
[----:B------:R-:W-:Y:S02]  /*dc10*/  ISETP.GE.AND P3, PT, R12, R23, PT ;  /* 0x000000170c00720c */ /* 0x000fe40003f66270 */
[----:B------:R-:W-:Y:S02]  /*dc20*/  FSEL R48, R38, -INF , !P1 ;  /* 0xff80000026307808 */ /* 0x000fe40004800000 */
[----:B------:R-:W-:Y:S02]  /*dc30*/  ISETP.GE.AND P1, PT, R12, R25, PT ;  /* 0x000000190c00720c */ /* 0x000fe40003f26270 */
[----:B------:R-:W-:-:S02]  /*dc40*/  FSEL R50, R4, -INF , !P0 ;  /* 0xff80000004327808 */ /* 0x000fc40004000000 */
[----:B------:R-:W-:Y:S02]  /*dc50*/  FSEL R31, R40, -INF , !P6 ;  /* 0xff800000281f7808 */ /* 0x000fe40007000000 */
[----:B------:R-:W-:Y:S02]  /*dc60*/  FSEL R54, R42, -INF , !P4 ;  /* 0xff8000002a367808 */ /* 0x000fe40006000000 */
[----:B------:R-:W-:Y:S02]  /*dc70*/  ISETP.GE.AND P0, PT, R3, R25, PT ;  /* 0x000000190300720c */ /* 0x000fe40003f06270 */
[----:B------:R-:W-:Y:S02]  /*dc80*/  FSEL R49, R5, -INF , !P2 ;  /* 0xff80000005317808 */ /* 0x000fe40005000000 */
[C---:B------:R-:W-:Y:S02]  /*dc90*/  ISETP.GE.AND P6, PT, R2.reuse, R23, PT ;  /* 0x000000170200720c */ /* 0x040fe40003fc6270 */
[----:B------:R-:W-:-:S02]  /*dca0*/  ISETP.GE.AND P4, PT, R2, R26, PT ;  /* 0x0000001a0200720c */ /* 0x000fc40003f86270 */
[----:B------:R-:W-:Y:S02]  /*dcb0*/  ISETP.GE.AND P2, PT, R2, R25, PT ;  /* 0x000000190200720c */ /* 0x000fe40003f46270 */
[----:B------:R-:W-:Y:S02]  /*dcc0*/  FSEL R29, R36, -INF , !P3 ;  /* 0xff800000241d7808 */ /* 0x000fe40005800000 */
[----:B------:R-:W-:Y:S02]  /*dcd0*/  FSEL R2, R18, -INF , !P1 ;  /* 0xff80000012027808 */ /* 0x000fe40004800000 */
[C---:B------:R-:W-:Y:S02]  /*dce0*/  ISETP.GE.AND P5, PT, R0.reuse, R23, PT ;  /* 0x000000170000720c */ /* 0x040fe40003fa6270 */
[C---:B------:R-:W-:Y:S02]  /*dcf0*/  ISETP.GE.AND P3, PT, R0.reuse, R26, PT ;  /* 0x0000001a0000720c */ /* 0x040fe40003f66270 */
[----:B------:R-:W-:-:S02]  /*dd00*/  ISETP.GE.AND P1, PT, R0, R25, PT ;  /* 0x000000190000720c */ /* 0x000fc40003f26270 */
[----:B------:R-:W-:Y:S01]  /*dd10*/  FSEL R0, R19, -INF , !P0 ;  /* 0xff80000013007808 */ /* 0x000fe20004000000 */
[----:B------:R3:W-:Y:S04]  /*dd20*/  STL [R1+0x28], R13 ;  /* 0x0000280d01007387 */ /* 0x0007e80000100800 */
[----:B------:R3:W-:Y:S04]  /*dd30*/  STL [R1+0x14], R2 ;  /* 0x0000140201007387 */ /* 0x0007e80000100800 */
[----:B------:R3:W-:Y:S01]  /*dd40*/  STL [R1+0x10], R0 ;  /* 0x0000100001007387 */ /* 0x0007e20000100800 */
[----:B------:R-:W-:-:S02]  /*dd50*/  PLOP3.LUT P0, PT, PT, PT, UP0, 0x80, 0x0 ;  /* 0x000000000000781c */ /* 0x000fc40003f0f008 */
[----:B------:R-:W-:Y:S02]  /*dd60*/  FSEL R38, R6, -INF , !P2 ;  /* 0xff80000006267808 */ /* 0x000fe40005000000 */
[----:B------:R-:W-:Y:S02]  /*dd70*/  FSEL R39, R7, -INF , !P1 ;  /* 0xff80000007277808 */ /* 0x000fe40004800000 */
[----:B------:R-:W-:Y:S02]  /*dd80*/  FSEL R22, R8, -INF , !P6 ;  /* 0xff80000008167808 */ /* 0x000fe40007000000 */
[----:B------:R-:W-:Y:S02]  /*dd90*/  FSEL R21, R9, -INF , !P5 ;  /* 0xff80000009157808 */ /* 0x000fe40006800000 */
[----:B------:R-:W-:Y:S02]  /*dda0*/  FSEL R46, R10, -INF , !P4 ;  /* 0xff8000000a2e7808 */ /* 0x000fe40006000000 */
[----:B------:R-:W-:Y:S01]  /*ddb0*/  FSEL R23, R11, -INF , !P3 ;  /* 0xff8000000b177808 */ /* 0x000fe20005800000 */
[----:B------:R-:W-:Y:S05]  /*ddc0*/  @!P0 BRA `(.L_x_32) ;  /* 0x0000024000008947 */ /* 0x000fea0003800000 */
[----:B------:R-:W2:Y:S04]  /*ddd0*/  LDL.64 R204, [R1+0x88] ;  /* 0x0000880001cc7983 */ /* 0x000ea80000100a00 */
[----:B------:R-:W4:Y:S01]  /*dde0*/  LDL.64 R206, [R1+0x80] ;  /* 0x0000800001ce7983 */ /* 0x000f220000100a00 */
[----:B------:R-:W-:-:S02]  /*ddf0*/  UIADD3 UR13, UR8, -0x4, URZ ;  /* 0xfffffffc080d7890 */ /* 0x000fc4000fffe03f */
[----:B------:R-:W-:Y:S02]  /*de00*/  ULDC.64 UR4, c[0x0][0x198] ;  /* 0x0000660000047ab9 */ /* 0x000fe40000000a00 */
[----:B------:R-:W-:Y:S02]  /*de10*/  USHF.R.S32.HI UR12, URZ, 0x1f, UR13 ;  /* 0x0000001f3f0c7899 */ /* 0x000fe4000801140d */
[----:B------:R-:W-:Y:S02]  /*de20*/  UIMAD.WIDE.U32 UR18, UR13, UR4, URZ ;  /* 0x000000040d1272a5 */ /* 0x000fe4000f8e003f */
[----:B------:R-:W-:Y:S02]  /*de30*/  UIMAD UR12, UR12, UR4, URZ ;  /* 0x000000040c0c72a4 */ /* 0x000fe4000f8e023f */
[----:B------:R-:W-:Y:S02]  /*de40*/  USHF.L.U32 UR4, UR6, 0x5, URZ ;  /* 0x0000000506047899 */ /* 0x000fe4000800063f */
[----:B------:R-:W-:Y:S01]  /*de50*/  UIMAD UR5, UR13, UR5, UR12 ;  /* 0x000000050d0572a4 */ /* 0x000fe2000f8e020c */
[----:B---3--:R-:W-:-:S02]  /*de60*/  IMAD.U32 R0, RZ, RZ, UR18 ;  /* 0x00000012ff007e24 */ /* 0x008fc4000f8e00ff */
[----:B------:R-:W-:Y:S01]  /*de70*/  IMAD.U32 R3, RZ, RZ, UR18 ;  /* 0x00000012ff037e24 */ /* 0x000fe2000f8e00ff */
[----:B------:R-:W-:-:S06]  /*de80*/  UIADD3 UR5, UR19, UR5, URZ ;  /* 0x0000000513057290 */ /* 0x000fcc000fffe03f */
[----:B------:R-:W-:Y:S01]  /*de90*/  IMAD.U32 R2, RZ, RZ, UR5 ;  /* 0x00000005ff027e24 */ /* 0x000fe2000f8e00ff */
[----:B------:R-:W-:Y:S01]  /*dea0*/  USHF.L.U64.HI UR5, UR6, 0x5, UR7 ;  /* 0x0000000506057899 */ /* 0x000fe20008010207 */
[----:B--2---:R-:W-:-:S04]  /*deb0*/  LEA R0, P0, R0, R204, 0x6 ;  /* 0x000000cc00007211 */ /* 0x004fc800078030ff */
[----:B----4-:R-:W-:Y:S02]  /*dec0*/  LEA.HI.X R3, R3, R207, R2, 0x6, P0 ;  /* 0x000000cf03037211 */ /* 0x010fe400000f3402 */
        /* <DEDUP_REMOVED lines=20> */
.L_x_32:
[----:B------:R-:W2:Y:S04]  /*e010*/  LDL.LU R9, [R1+0x90] ;  /* 0x0000900001097983 */ /* 0x000ea80000300800 */
[----:B------:R-:W4:Y:S04]  /*e020*/  LDL.LU R8, [R1+0x94] ;  /* 0x0000940001087983 */ /* 0x000f280000300800 */
[----:B---3--:R-:W3:Y:S04]  /*e030*/  LDL.LU R6, [R1+0x48] ;  /* 0x0000480001067983 */ /* 0x008ee80000300800 */
[----:B------:R-:W3:Y:S04]  /*e040*/  LDL.LU R5, [R1+0x5c] ;  /* 0x00005c0001057983 */ /* 0x000ee80000300800 */
[----:B------:R-:W3:Y:S04]  /*e050*/  LDL.LU R4, [R1+0x7c] ;  /* 0x00007c0001047983 */ /* 0x000ee80000300800 */
[----:B-1----:R-:W3:Y:S04]  /*e060*/  LDL.LU R3, [R1+0xa0] ;  /* 0x0000a00001037983 */ /* 0x002ee80000300800 */
[----:B------:R-:W3:Y:S04]  /*e070*/  LDL.LU R2, [R1+0x98] ;  /* 0x0000980001027983 */ /* 0x000ee80000300800 */
[----:B------:R-:W3:Y:S04]  /*e080*/  LDL.LU R0, [R1+0x9c] ;  /* 0x00009c0001007983 */ /* 0x000ee80000300800 */
[----:B------:R-:W3:Y:S01]  /*e090*/  LDL.LU R7, [R1+0x6c] ;  /* 0x00006c0001077983 */ /* 0x000ee20000300800 */
[----:B--2---:R-:W-:-:S02]  /*e0a0*/  MOV R65, R9 ;  /* 0x0000000900417202 */ /* 0x004fc40000000f00 */
[----:B----4-:R-:W-:Y:S02]  /*e0b0*/  MOV R24, R8 ;  /* 0x0000000800187202 */ /* 0x010fe40000000f00 */
[----:B---3--:R-:W-:Y:S02]  /*e0c0*/  MOV R26, R6 ;  /* 0x00000006001a7202 */ /* 0x008fe40000000f00 */
[----:B------:R-:W2:Y:S01]  /*e0d0*/  LDL.LU R6, [R1+0x4c] ;  /* 0x00004c0001067983 */ /* 0x000ea20000300800 */
[----:B------:R-:W-:-:S03]  /*e0e0*/  MOV R56, R5 ;  /* 0x0000000500387202 */ /* 0x000fc60000000f00 */
[----:B------:R-:W3:Y:S04]  /*e0f0*/  LDL.LU R9, [R1] ;  /* 0x0000000001097983 */ /* 0x000ee80000300800 */
[----:B------:R-:W4:Y:S04]  /*e100*/  LDL.LU R17, [R1+0x78] ;  /* 0x0000780001117983 */ /* 0x000f280000300800 */
        /* <DEDUP_REMOVED lines=14> */
[----:B------:R-:W-:Y:S04]  /*e1f0*/  STL [R1+0xe4], R228 ;  /* 0x0000e4e401007387 */ /* 0x000fe80000100800 */
[----:B------:R1:W-:Y:S04]  /*e200*/  STL [R1+0xe0], R227 ;  /* 0x0000e0e301007387 */ /* 0x0003e80000100800 */
[----:B-1----:R-:W4:Y:S04]  /*e210*/  LDL.LU R227, [R1+0x2c] ;  /* 0x00002c0001e37983 */ /* 0x002f280000300800 */
[----:B------:R1:W-:Y:S04]  /*e220*/  STL [R1+0xdc], R226 ;  /* 0x0000dce201007387 */ /* 0x0003e80000100800 */
[----:B-1----:R-:W4:Y:S04]  /*e230*/  LDL.LU R226, [R1+0x28] ;  /* 0x0000280001e27983 */ /* 0x002f280000300800 */
[----:B------:R1:W-:Y:S04]  /*e240*/  STL [R1+0xd8], R225 ;  /* 0x0000d8e101007387 */ /* 0x0003e80000100800 */
[----:B-1----:R-:W4:Y:S04]  /*e250*/  LDL.LU R225, [R1+0x14] ;  /* 0x0000140001e17983 */ /* 0x002f280000300800 */
[----:B------:R1:W-:Y:S04]  /*e260*/  STL [R1+0xd4], R220 ;  /* 0x0000d4dc01007387 */ /* 0x0003e80000100800 */
[----:B-1----:R-:W4:Y:S01]  /*e270*/  LDL.LU R220, [R1+0x10] ;  /* 0x0000100001dc7983 */ /* 0x002f220000300800 */
[----:B------:R-:W-:-:S02]  /*e280*/  MOV R64, R0 ;  /* 0x0000000000407202 */ /* 0x000fc40000000f00 */
[----:B------:R-:W-:Y:S02]  /*e290*/  FMNMX.FTZ R0, R7, R20, !PT ;  /* 0x0000001407007209 */ /* 0x000fe40007810000 */
[----:B------:R-:W-:Y:S02]  /*e2a0*/  MOV R58, R3 ;  /* 0x00000003003a7202 */ /* 0x000fe40000000f00 */
[----:B------:R-:W-:Y:S02]  /*e2b0*/  MOV R59, R2 ;  /* 0x00000002003b7202 */ /* 0x000fe40000000f00 */
[----:B------:R-:W-:Y:S02]  /*e2c0*/  MOV R57, R4 ;  /* 0x0000000400397202 */ /* 0x000fe40000000f00 */
[----:B--2---:R-:W-:-:S04]  /*e2d0*/  FMNMX.FTZ R0, R6, R0, !PT ;  /* 0x0000000006007209 */ /* 0x004fc80007810000 */
[----:B------:R-:W-:-:S04]  /*e2e0*/  FMNMX.FTZ R0, R252, R0, !PT ;  /* 0x00000000fc007209 */ /* 0x000fc80007810000 */
[----:B---3--:R-:W-:-:S04]  /*e2f0*/  FMNMX.FTZ R0, R9, R0, !PT ;  /* 0x0000000009007209 */ /* 0x008fc80007810000 */
        /* <DEDUP_REMOVED lines=9> */
[----:B----4-:R-:W-:Y:S02]  /*e390*/  FMNMX.FTZ R0, R17, R27, !PT ;  /* 0x0000001b11007209 */ /* 0x010fe40007810000 */
[----:B------:R-:W-:Y:S02]  /*e3a0*/  FMNMX.FTZ R156, R28, R156, !PT ;  /* 0x0000009c1c9c7209 */ /* 0x000fe40007810000 */
[----:B------:R-:W-:Y:S02]  /*e3b0*/  FMNMX.FTZ R0, R34, R0, !PT ;  /* 0x0000000022007209 */ /* 0x000fe40007810000 */
[----:B------:R-:W-:Y:S02]  /*e3c0*/  FMNMX.FTZ R156, R22, R156, !PT ;  /* 0x0000009c169c7209 */ /* 0x000fe40007810000 */
        /* <DEDUP_REMOVED lines=32> */
[----:B------:R-:W-:-:S03]  /*e5d0*/  FMNMX.FTZ R154, R63, R3, !PT ;  /* 0x000000033f9a7209 */ /* 0x000fc60007810000 */
[----:B------:R-:W1:Y:S01]  /*e5e0*/  SHFL.BFLY PT, R3, R0, 0x2, 0x1f ;  /* 0x0c401f0000037f89 */ /* 0x000e6200000e0000 */
[----:B------:R-:W-:Y:S02]  /*e5f0*/  FMNMX.FTZ R154, R245, R154, !PT ;  /* 0x0000009af59a7209 */ /* 0x000fe40007810000 */
[----:B------:R-:W-:Y:S01]  /*e600*/  FMNMX.FTZ R2, R248, R2, !PT ;  /* 0x00000002f8027209 */ /* 0x000fe20007810000 */
[----:B------:R-:W2:Y:S01]  /*e610*/  SHFL.BFLY PT, R4, R156, 0x1, 0x1f ;  /* 0x0c201f009c047f89 */ /* 0x000ea200000e0000 */
        /* <DEDUP_REMOVED lines=8> */
[----:B------:R-:W3:Y:S01]  /*e6a0*/  SHFL.BFLY PT, R5, R154, 0x2, 0x1f ;  /* 0x0c401f009a057f89 */ /* 0x000ee200000e0000 */
[----:B------:R-:W-:Y:S02]  /*e6b0*/  FMNMX.FTZ R2, R227, R2, !PT ;  /* 0x00000002e3027209 */ /* 0x000fe40007810000 */
[----:B-1----:R-:W-:Y:S02]  /*e6c0*/  FMNMX.FTZ R0, R0, R3, !PT ;  /* 0x0000000300007209 */ /* 0x002fe40007810000 */
[----:B------:R-:W-:Y:S02]  /*e6d0*/  FMNMX.FTZ R2, R226, R2, !PT ;  /* 0x00000002e2027209 */ /* 0x000fe40007810000 */
[----:B--2---:R-:W-:Y:S01]  /*e6e0*/  FMNMX.FTZ R156, R156, R4, !PT ;  /* 0x000000049c9c7209 */ /* 0x004fe20007810000 */
[----:B------:R-:W1:Y:S01]  /*e6f0*/  SHFL.BFLY PT, R155, R0, 0x1, 0x1f ;  /* 0x0c201f00009b7f89 */ /* 0x000e6200000e0000 */
[----:B------:R-:W-:Y:S02]  /*e700*/  FMNMX.FTZ R2, R225, R2, !PT ;  /* 0x00000002e1027209 */ /* 0x000fe40007810000 */
[----:B------:R-:W-:-:S02]  /*e710*/  FSETP.NEU.FTZ.AND P3, PT, R156, -INF , PT ;  /* 0xff8000009c00780b */ /* 0x000fc40003f7d000 */
[----:B---3--:R-:W-:Y:S02]  /*e720*/  FMNMX.FTZ R154, R154, R5, !PT ;  /* 0x000000059a9a7209 */ /* 0x008fe40007810000 */
[----:B------:R-:W-:Y:S01]  /*e730*/  FMNMX.FTZ R3, R220, R2, !PT ;  /* 0x00000002dc037209 */ /* 0x000fe20007810000 */
[----:B------:R-:W-:-:S05]  /*e740*/  FMUL.FTZ R2, R156, c[0x0][0x23c] ;  /* 0x00008f009c027a20 */ /* 0x000fca0000410000 */
[----:B------:R-:W-:-:S05]  /*e750*/  FSEL R2, R2, RZ, P3 ;  /* 0x000000ff02027208 */ /* 0x000fca0001800000 */
[----:B------:R-:W-:-:S04]  /*e760*/  FFMA.FTZ R4, R20, c[0x0][0x23c], -R2 ;  /* 0x00008f0014047a23 */ /* 0x000fc80000010802 */
[----:B------:R2:W-:Y:S01]  /*e770*/  MUFU.EX2 R8, R4 ;  /* 0x0000000400087308 */ /* 0x0005e20000000800 */
[----:B-1----:R-:W-:Y:S01]  /*e780*/  FMNMX.FTZ R155, R0, R155, !PT ;  /* 0x0000009b009b7209 */ /* 0x002fe20007810000 */
[----:B------:R-:W-:-:S03]  /*e790*/  FFMA.FTZ R0, R252, c[0x0][0x23c], -R2 ;  /* 0x00008f00fc007a23 */ /* 0x000fc60000010802 */
[----:B------:R-:W-:-:S03]  /*e7a0*/  FSETP.NEU.FTZ.AND P2, PT, R155, -INF , PT ;  /* 0xff8000009b00780b */ /* 0x000fc60003f5d000 */
[----:B------:R1:W-:Y:S01]  /*e7b0*/  MUFU.EX2 R42, R0 ;  /* 0x00000000002a7308 */ /* 0x0003e20000000800 */
[----:B--2---:R-:W-:Y:S02]  /*e7c0*/  FFMA.FTZ R4, R6, c[0x0][0x23c], -R2 ;  /* 0x00008f0006047a23 */ /* 0x004fe40000010802 */
[----:B------:R-:W2:Y:S05]  /*e7d0*/  SHFL.BFLY PT, R6, R154, 0x1, 0x1f ;  /* 0x0c201f009a067f89 */ /* 0x000eaa00000e0000 */
[----:B------:R3:W-:Y:S01]  /*e7e0*/  MUFU.EX2 R32, R4 ;  /* 0x0000000400207308 */ /* 0x0007e20000000800 */
[----:B-1----:R-:W-:-:S05]  /*e7f0*/  FMUL.FTZ R0, R155, c[0x0][0x23c] ;  /* 0x00008f009b007a20 */ /* 0x002fca0000410000 */
[----:B------:R-:W-:Y:S01]  /*e800*/  FSEL R0, R0, RZ, P2 ;  /* 0x000000ff00007208 */ /* 0x000fe20001000000 */
[----:B---3--:R-:W-:-:S04]  /*e810*/  FFMA.FTZ R4, R9, c[0x0][0x23c], -R2 ;  /* 0x00008f0009047a23 */ /* 0x008fc80000010802 */
[----:B------:R1:W-:Y:S01]  /*e820*/  MUFU.EX2 R43, R4 ;  /* 0x00000004002b7308 */ /* 0x0003e20000000800 */
[----:B--2---:R-:W-:Y:S01]  /*e830*/  FMNMX.FTZ R154, R154, R6, !PT ;  /* 0x000000069a9a7209 */ /* 0x004fe20007810000 */
[----:B-1----:R-:W-:-:S06]  /*e840*/  FFMA.FTZ R4, R27, c[0x0][0x23c], -R0 ;  /* 0x00008f001b047a23 */ /* 0x002fcc0000010800 */
[----:B------:R1:W-:Y:S01]  /*e850*/  MUFU.EX2 R9, R4 ;  /* 0x0000000400097308 */ /* 0x0003e20000000800 */
[----:B------:R-:W-:Y:S01]  /*e860*/  FSETP.NEU.FTZ.AND P1, PT, R154, -INF , PT ;  /* 0xff8000009a00780b */ /* 0x000fe20003f3d000 */
[----:B-1----:R-:W-:-:S06]  /*e870*/  FFMA.FTZ R4, R34, c[0x0][0x23c], -R0 ;  /* 0x00008f0022047a23 */ /* 0x002fcc0000010800 */
[----:B------:R1:W-:Y:S02]  /*e880*/  MUFU.EX2 R34, R4 ;  /* 0x0000000400227308 */ /* 0x0003e40000000800 */
[----:B-1----:R-:W-:Y:S02]  /*e890*/  FFMA.FTZ R4, R12, c[0x0][0x23c], -R0 ;  /* 0x00008f000c047a23 */ /* 0x002fe40000010800 */
[----:B------:R-:W-:-:S04]  /*e8a0*/  FMUL.FTZ R12, R154, c[0x0][0x23c] ;  /* 0x00008f009a0c7a20 */ /* 0x000fc80000410000 */
[----:B------:R1:W-:Y:S01]  /*e8b0*/  MUFU.EX2 R55, R4 ;  /* 0x0000000400377308 */ /* 0x0003e20000000800 */
[----:B------:R-:W-:Y:S01]  /*e8c0*/  FSEL R12, R12, RZ, P1 ;  /* 0x000000ff0c0c7208 */ /* 0x000fe20000800000 */
[----:B-1----:R-:W-:-:S06]  /*e8d0*/  FFMA.FTZ R4, R11, c[0x0][0x23c], -R0 ;  /* 0x00008f000b047a23 */ /* 0x002fcc0000010800 */
[----:B------:R1:W-:Y:S02]  /*e8e0*/  MUFU.EX2 R11, R4 ;  /* 0x00000004000b7308 */ /* 0x0003e40000000800 */
[----:B-1----:R-:W-:-:S06]  /*e8f0*/  FFMA.FTZ R4, R36, c[0x0][0x23c], -R12 ;  /* 0x00008f0024047a23 */ /* 0x002fcc000001080c */
[----:B------:R1:W-:Y:S02]  /*e900*/  MUFU.EX2 R45, R4 ;  /* 0x00000004002d7308 */ /* 0x0003e40000000800 */
[----:B-1----:R-:W-:Y:S02]  /*e910*/  FFMA.FTZ R4, R10, c[0x0][0x23c], -R12 ;  /* 0x00008f000a047a23 */ /* 0x002fe4000001080c */
[----:B------:R-:W2:Y:S01]  /*e920*/  LDL.LU R10, [R1+0x4] ;  /* 0x00000400010a7983 */ /* 0x000ea20000300800 */
[----:B------:R-:W-:-:S04]  /*e930*/  FMNMX.FTZ R3, R38, R3, !PT ;  /* 0x0000000326037209 */ /* 0x000fc80007810000 */
[----:B------:R-:W-:-:S05]  /*e940*/  FMNMX.FTZ R3, R39, R3, !PT ;  /* 0x0000000327037209 */ /* 0x000fca0007810000 */
[----:B------:R-:W1:Y:S02]  /*e950*/  SHFL.BFLY PT, R5, R3, 0x2, 0x1f ;  /* 0x0c401f0003057f89 */ /* 0x000e6400000e0000 */
[----:B-1----:R-:W-:-:S05]  /*e960*/  FMNMX.FTZ R3, R3, R5, !PT ;  /* 0x0000000503037209 */ /* 0x002fca0007810000 */
[----:B------:R-:W1:Y:S01]  /*e970*/  SHFL.BFLY PT, R5, R3, 0x1, 0x1f ;  /* 0x0c201f0003057f89 */ /* 0x000e6200000e0000 */
[----:B------:R3:W-:Y:S02]  /*e980*/  MUFU.EX2 R36, R4 ;  /* 0x0000000400247308 */ /* 0x0007e40000000800 */
[----:B---3--:R-:W-:Y:S01]  /*e990*/  FFMA.FTZ R4, R13, c[0x0][0x23c], -R12 ;  /* 0x00008f000d047a23 */ /* 0x008fe2000001080c */
[----:B-1----:R-:W-:-:S05]  /*e9a0*/  FMNMX.FTZ R3, R3, R5, !PT ;  /* 0x0000000503037209 */ /* 0x002fca0007810000 */
[----:B------:R1:W-:Y:S01]  /*e9b0*/  MUFU.EX2 R252, R4 ;  /* 0x0000000400fc7308 */ /* 0x0003e20000000800 */
[C---:B------:R-:W-:Y:S01]  /*e9c0*/  FSETP.NEU.FTZ.AND P0, PT, R3.reuse, -INF , PT ;  /* 0xff8000000300780b */ /* 0x040fe20003f1d000 */
[----:B------:R-:W-:-:S05]  /*e9d0*/  FMUL.FTZ R13, R3, c[0x0][0x23c] ;  /* 0x00008f00030d7a20 */ /* 0x000fca0000410000 */
[----:B------:R-:W-:Y:S01]  /*e9e0*/  FSEL R13, R13, RZ, P0 ;  /* 0x000000ff0d0d7208 */ /* 0x000fe20000000000 */
[----:B-1----:R-:W-:-:S04]  /*e9f0*/  FFMA.FTZ R4, R25, c[0x0][0x23c], -R12 ;  /* 0x00008f0019047a23 */ /* 0x002fc8000001080c */
[----:B------:R1:W-:Y:S01]  /*ea00*/  MUFU.EX2 R25, R4 ;  /* 0x0000000400197308 */ /* 0x0003e20000000800 */
[----:B------:R-:W-:Y:S01]  /*ea10*/  FSEL R5, R156, RZ, P3 ;  /* 0x000000ff9c057208 */ /* 0x000fe20001800000 */
[----:B-1----:R-:W-:-:S06]  /*ea20*/  FFMA.FTZ R4, R33, c[0x0][0x23c], -R13 ;  /* 0x00008f0021047a23 */ /* 0x002fcc000001080d */
[----:B------:R1:W-:Y:S01]  /*ea30*/  MUFU.EX2 R44, R4 ;  /* 0x00000004002c7308 */ /* 0x0003e20000000800 */
[----:B------:R-:W-:Y:S02]  /*ea40*/  FADD.FTZ R7, R7, -R5 ;  /* 0x8000000507077221 */ /* 0x000fe40000010000 */
[----:B-1----:R-:W-:-:S05]  /*ea50*/  FFMA.FTZ R4, R19, c[0x0][0x23c], -R13 ;  /* 0x00008f0013047a23 */ /* 0x002fca000001080d */
[----:B------:R1:W-:Y:S02]  /*ea60*/  MUFU.EX2 R33, R4 ;  /* 0x0000000400217308 */ /* 0x0003e40000000800 */
[----:B-1----:R-:W-:-:S06]  /*ea70*/  FFMA.FTZ R4, R18, c[0x0][0x23c], -R13 ;  /* 0x00008f0012047a23 */ /* 0x002fcc000001080d */
[----:B------:R1:W-:Y:S02]  /*ea80*/  MUFU.EX2 R27, R4 ;  /* 0x00000004001b7308 */ /* 0x0003e40000000800 */
[----:B-1----:R-:W-:-:S06]  /*ea90*/  FMUL.FTZ R4, R7, c[0x0][0x23c] ;  /* 0x00008f0007047a20 */ /* 0x002fcc0000410000 */
[----:B------:R-:W2:Y:S02]  /*eaa0*/  MUFU.EX2 R4, R4 ;  /* 0x0000000400047308 */ /* 0x000ea40000000800 */
[----:B--2---:R-:W-:Y:S02]  /*eab0*/  FFMA.FTZ R228, R10, R4, R8 ;  /* 0x000000040ae47223 */ /* 0x004fe40000010008 */
[----:B------:R-:W2:Y:S01]  /*eac0*/  LDL.LU R10, [R1+0x8] ;  /* 0x00000800010a7983 */ /* 0x000ea20000300800 */
[----:B------:R-:W-:-:S05]  /*ead0*/  FSEL R5, R155, RZ, P2 ;  /* 0x000000ff9b057208 */ /* 0x000fca0001000000 */
[----:B------:R-:W-:Y:S01]  /*eae0*/  FADD.FTZ R6, R17, -R5 ;  /* 0x8000000511067221 */ /* 0x000fe20000010000 */
[----:B------:R-:W-:-:S05]  /*eaf0*/  FSEL R5, R154, RZ, P1 ;  /* 0x000000ff9a057208 */ /* 0x000fca0000800000 */
[----:B------:R-:W-:Y:S01]  /*eb00*/  FADD.FTZ R7, R15, -R5 ;  /* 0x800000050f077221 */ /* 0x000fe20000010000 */
[----:B------:R-:W-:-:S05]  /*eb10*/  FSEL R5, R3, RZ, P0 ;  /* 0x000000ff03057208 */ /* 0x000fca0000000000 */
[----:B------:R-:W-:-:S04]  /*eb20*/  FADD.FTZ R5, R14, -R5 ;  /* 0x800000050e057221 */ /* 0x000fc80000010000 */
[----:B------:R-:W-:Y:S02]  /*eb30*/  FMUL.FTZ R14, R5, c[0x0][0x23c] ;  /* 0x00008f00050e7a20 */ /* 0x000fe40000410000 */
[----:B------:R-:W-:Y:S02]  /*eb40*/  FFMA.FTZ R5, R16, c[0x0][0x23c], -R13 ;  /* 0x00008f0010057a23 */ /* 0x000fe4000001080d */
[----:B------:R-:W1:Y:S01]  /*eb50*/  LDSM.16.MT88.4 R16, [R221+0xc000] ;  /* 0x00c00000dd10783b */ /* 0x000e620000004200 */
[----:B------:R-:W-:Y:S02]  /*eb60*/  FMUL.FTZ R6, R6, c[0x0][0x23c] ;  /* 0x00008f0006067a20 */ /* 0x000fe40000410000 */
[----:B------:R-:W-:Y:S02]  /*eb70*/  FMUL.FTZ R7, R7, c[0x0][0x23c] ;  /* 0x00008f0007077a20 */ /* 0x000fe40000410000 */
[----:B------:R-:W-:Y:S01]  /*eb80*/  FMUL.FTZ R41, R141, R4 ;  /* 0x000000048d297220 */ /* 0x000fe20000410000 */
[----:B------:R3:W-:Y:S01]  /*eb90*/  MUFU.EX2 R20, R6 ;  /* 0x0000000600147308 */ /* 0x0007e20000000800 */
[----:B------:R-:W-:-:S07]  /*eba0*/  MOV R141, R33 ;  /* 0x00000021008d7202 */ /* 0x000fce0000000f00 */
[----:B------:R-:W-:Y:S08]  /*ebb0*/  MUFU.EX2 R15, R7 ;  /* 0x00000007000f7308 */ /* 0x000ff00000000800 */
[----:B------:R-:W-:Y:S08]  /*ebc0*/  MUFU.EX2 R14, R14 ;  /* 0x0000000e000e7308 */ /* 0x000ff00000000800 */
[----:B------:R4:W1:Y:S01]  /*ebd0*/  MUFU.EX2 R33, R5 ;  /* 0x0000000500217308 */ /* 0x0008620000000800 */
[----:B------:R-:W-:Y:S01]  /*ebe0*/  FMUL.FTZ R40, R140, R4 ;  /* 0x000000048c287220 */ /* 0x000fe20000410000 */
[----:B------:R-:W-:Y:S01]  /*ebf0*/  MOV R140, R36 ;  /* 0x00000024008c7202 */ /* 0x000fe20000000f00 */
[----:B------:R-:W-:Y:S01]  /*ec00*/  FMUL.FTZ R36, R200, R4 ;  /* 0x00000004c8247220 */ /* 0x000fe20000410000 */
[----:B------:R-:W-:Y:S01]  /*ec10*/  MOV R200, R32 ;  /* 0x0000002000c87202 */ /* 0x000fe20000000f00 */
[-C--:B------:R-:W-:Y:S01]  /*ec20*/  FMUL.FTZ R37, R201, R4.reuse ;  /* 0x00000004c9257220 */ /* 0x080fe20000410000 */
[----:B------:R-:W-:Y:S01]  /*ec30*/  MOV R201, R11 ;  /* 0x0000000b00c97202 */ /* 0x000fe20000000f00 */
[----:B------:R-:W-:Y:S01]  /*ec40*/  FMUL.FTZ R164, R164, R4 ;  /* 0x00000004a4a47220 */ /* 0x000fe20000410000 */
[----:B------:R-:W-:Y:S01]  /*ec50*/  F2FP.PACK_AB R8, R200, R8 ;  /* 0x00000008c808723e */ /* 0x000fe200000000ff */
[-C--:B------:R-:W-:Y:S01]  /*ec60*/  FMUL.FTZ R165, R165, R4.reuse ;  /* 0x00000004a5a57220 */ /* 0x080fe20000410000 */
[----:B------:R-:W-:Y:S01]  /*ec70*/  F2FP.PACK_AB R11, R201, R55 ;  /* 0x00000037c90b723e */ /* 0x000fe200000000ff */
[----:B------:R-:W-:Y:S01]  /*ec80*/  FMUL.FTZ R172, R172, R4 ;  /* 0x00000004acac7220 */ /* 0x000fe20000410000 */
[----:B---3--:R-:W-:Y:S01]  /*ec90*/  F2FP.PACK_AB R6, R25, R252 ;  /* 0x000000fc1906723e */ /* 0x008fe200000000ff */
[----:B------:R-:W-:-:S02]  /*eca0*/  FMUL.FTZ R173, R173, R4 ;  /* 0x00000004adad7220 */ /* 0x000fc40000410000 */
[----:B------:R-:W-:Y:S01]  /*ecb0*/  FMUL.FTZ R180, R180, R4 ;  /* 0x00000004b4b47220 */ /* 0x000fe20000410000 */
[----:B----4-:R-:W-:Y:S01]  /*ecc0*/  F2FP.PACK_AB R5, R141, R44 ;  /* 0x0000002c8d05723e */ /* 0x010fe200000000ff */
[-C--:B------:R-:W-:Y:S01]  /*ecd0*/  FMUL.FTZ R181, R181, R4.reuse ;  /* 0x00000004b5b57220 */ /* 0x080fe20000410000 */
[----:B-1----:R-:W-:Y:S01]  /*ece0*/  F2FP.PACK_AB R7, R33, R27 ;  /* 0x0000001b2107723e */ /* 0x002fe200000000ff */
[-C--:B------:R-:W-:Y:S02]  /*ecf0*/  FMUL.FTZ R188, R188, R4.reuse ;  /* 0x00000004bcbc7220 */ /* 0x080fe40000410000 */
[-C--:B------:R-:W-:Y:S02]  /*ed00*/  FMUL.FTZ R189, R189, R4.reuse ;  /* 0x00000004bdbd7220 */ /* 0x080fe40000410000 */
[-C--:B------:R-:W-:Y:S02]  /*ed10*/  FMUL.FTZ R196, R196, R4.reuse ;  /* 0x00000004c4c47220 */ /* 0x080fe40000410000 */
[----:B------:R-:W-:-:S02]  /*ed20*/  FMUL.FTZ R197, R197, R4 ;  /* 0x00000004c5c57220 */ /* 0x000fc40000410000 */
[-C--:B-----5:R-:W-:Y:S02]  /*ed30*/  FMUL.FTZ R72, R72, R4.reuse ;  /* 0x0000000448487220 */ /* 0x0a0fe40000410000 */
        /* <DEDUP_REMOVED lines=16> */
[----:B------:R-:W-:Y:S01]  /*ee40*/  FMUL.FTZ R137, R137, R4 ;  /* 0x0000000489897220 */ /* 0x000fe20000410000 */
[----:B------:R-:W-:Y:S01]  /*ee50*/  F2FP.PACK_AB R4, R140, R45 ;  /* 0x0000002d8c04723e */ /* 0x000fe200000000ff */
[----:B------:R-:W-:-:S02]  /*ee60*/  FMUL.FTZ R166, R166, R20 ;  /* 0x00000014a6a67220 */ /* 0x000fc40000410000 */
[----:B------:R-:W-:Y:S02]  /*ee70*/  FMUL.FTZ R167, R167, R20 ;  /* 0x00000014a7a77220 */ /* 0x000fe40000410000 */
        /* <DEDUP_REMOVED lines=8> */
[-C--:B------:R-:W-:Y:S02]  /*ef00*/  FMUL.FTZ R174, R174, R20.reuse ;  /* 0x00000014aeae7220 */ /* 0x080fe40000410000 */
[-C--:B------:R-:W-:Y:S01]  /*ef10*/  FMUL.FTZ R175, R175, R20.reuse ;  /* 0x00000014afaf7220 */ /* 0x080fe20000410000 */
[C---:B------:R-:W-:Y:S08]  /*ef20*/  HMMA.16816.F32 R160, R4.reuse, R16, R160 ;  /* 0x0000001004a0723c */ /* 0x040ff000000018a0 */
[----:B------:R-:W-:Y:S01]  /*ef30*/  HMMA.16816.F32 R168, R4, R18, R168 ;  /* 0x0000001204a8723c */ /* 0x000fe200000018a8 */
        /* <DEDUP_REMOVED lines=24> */
[----:B--2---:R-:W-:Y:S01]  /*f0c0*/  FFMA.FTZ R32, R10, R20, R9 ;  /* 0x000000140a207223 */ /* 0x004fe20000010009 */
[----:B------:R-:W-:-:S02]  /*f0d0*/  F2FP.PACK_AB R9, R34, R9 ;  /* 0x000000092209723e */ /* 0x000fc400000000ff */
[----:B------:R-:W-:-:S07]  /*f0e0*/  F2FP.PACK_AB R10, R43, R42 ;  /* 0x0000002a2b0a723e */ /* 0x000fce00000000ff */
[C---:B------:R-:W-:Y:S08]  /*f0f0*/  HMMA.16816.F32 R164, R8.reuse, R16, R164 ;  /* 0x0000001008a4723c */ /* 0x040ff000000018a4 */
[----:B------:R-:W-:Y:S01]  /*f100*/  HMMA.16816.F32 R216, R8, R18, R172 ;  /* 0x0000001208d8723c */ /* 0x000fe200000018ac */
[----:B------:R-:W1:Y:S06]  /*f110*/  LDSM.16.MT88.4 R16, [R222+0xc000] ;  /* 0x00c00000de10783b */ /* 0x000e6c0000004200 */
[----:B------:R-:W-:-:S02]  /*f120*/  MOV R175, R65 ;  /* 0x0000004100af7202 */ /* 0x000fc40000000f00 */
[----:B------:R-:W-:Y:S02]  /*f130*/  MOV R174, R64 ;  /* 0x0000004000ae7202 */ /* 0x000fe40000000f00 */
[----:B------:R-:W-:Y:S02]  /*f140*/  MOV R173, R59 ;  /* 0x0000003b00ad7202 */ /* 0x000fe40000000f00 */
[----:B------:R-:W-:Y:S01]  /*f150*/  MOV R172, R58 ;  /* 0x0000003a00ac7202 */ /* 0x000fe20000000f00 */
[-C--:B-1----:R-:W-:Y:S07]  /*f160*/  HMMA.16816.F32 R240, R8, R16.reuse, R180 ;  /* 0x0000001008f0723c */ /* 0x082fee00000018b4 */
[----:B------:R-:W-:Y:S01]  /*f170*/  MOV R183, R57 ;  /* 0x0000003900b77202 */ /* 0x000fe20000000f00 */
[----:B------:R-:W-:Y:S01]  /*f180*/  HMMA.16816.F32 R212, R4, R16, R176 ;  /* 0x0000001004d4723c */ /* 0x000fe200000018b0 */
[----:B------:R-:W-:-:S07]  /*f190*/  MOV R182, R56 ;  /* 0x0000003800b67202 */ /* 0x000fce0000000f00 */
[-C--:B------:R-:W-:Y:S08]  /*f1a0*/  HMMA.16816.F32 R64, R4, R18.reuse, R184 ;  /* 0x000000120440723c */ /* 0x080ff000000018b8 */
[----:B------:R-:W-:Y:S01]  /*f1b0*/  HMMA.16816.F32 R56, R8, R18, R188 ;  /* 0x000000120838723c */ /* 0x000fe200000018bc */
[----:B------:R-:W1:Y:S01]  /*f1c0*/  LDSM.16.MT88.4 R16, [R224+0xc000] ;  /* 0x00c00000e010783b */ /* 0x000e620000004200 */
[----:B------:R-:W-:-:S02]  /*f1d0*/  FMUL.FTZ R80, R80, R15 ;  /* 0x0000000f50507220 */ /* 0x000fc40000410000 */
[----:B------:R-:W-:Y:S02]  /*f1e0*/  FMUL.FTZ R81, R81, R15 ;  /* 0x0000000f51517220 */ /* 0x000fe40000410000 */
[-C--:B------:R-:W-:Y:S02]  /*f1f0*/  FMUL.FTZ R82, R82, R14.reuse ;  /* 0x0000000e52527220 */ /* 0x080fe40000410000 */
[-C--:B-1----:R-:W-:Y:S08]  /*f200*/  HMMA.16816.F32 R208, R8, R16.reuse, R196 ;  /* 0x0000001008d0723c */ /* 0x082ff000000018c4 */
[C---:B------:R-:W-:Y:S08]  /*f210*/  HMMA.16816.F32 R204, R4.reuse, R16, R192 ;  /* 0x0000001004cc723c */ /* 0x040ff000000018c0 */
[-C--:B------:R-:W-:Y:S08]  /*f220*/  HMMA.16816.F32 R68, R4, R18.reuse, R68 ;  /* 0x000000120444723c */ /* 0x080ff00000001844 */
[----:B------:R-:W-:Y:S01]  /*f230*/  HMMA.16816.F32 R188, R8, R18, R72 ;  /* 0x0000001208bc723c */ /* 0x000fe20000001848 */
[----:B------:R-:W1:Y:S01]  /*f240*/  LDSM.16.MT88.4 R16, [R223+0xc000] ;  /* 0x00c00000df10783b */ /* 0x000e620000004200 */
[----:B------:R-:W-:-:S02]  /*f250*/  FMUL.FTZ R83, R83, R14 ;  /* 0x0000000e53537220 */ /* 0x000fc40000410000 */
[-C--:B------:R-:W-:Y:S02]  /*f260*/  FMUL.FTZ R84, R84, R15.reuse ;  /* 0x0000000f54547220 */ /* 0x080fe40000410000 */
[----:B------:R-:W-:Y:S02]  /*f270*/  FMUL.FTZ R85, R85, R15 ;  /* 0x0000000f55557220 */ /* 0x000fe40000410000 */
[-C--:B------:R-:W-:Y:S02]  /*f280*/  FMUL.FTZ R86, R86, R14.reuse ;  /* 0x0000000e56567220 */ /* 0x080fe40000410000 */
[----:B------:R-:W-:Y:S01]  /*f290*/  FMUL.FTZ R87, R87, R14 ;  /* 0x0000000e57577220 */ /* 0x000fe20000410000 */
[----:B-1----:R-:W-:Y:S07]  /*f2a0*/  HMMA.16816.F32 R184, R4, R16, R80 ;  /* 0x0000001004b8723c */ /* 0x002fee0000001850 */
[----:B------:R-:W-:-:S02]  /*f2b0*/  MOV R82, R182 ;  /* 0x000000b600527202 */ /* 0x000fc40000000f00 */
[----:B------:R-:W-:Y:S02]  /*f2c0*/  MOV R81, R183 ;  /* 0x000000b700517202 */ /* 0x000fe40000000f00 */
[----:B------:R-:W-:Y:S01]  /*f2d0*/  HMMA.16816.F32 R180, R4, R18, R84 ;  /* 0x0000001204b4723c */ /* 0x000fe20000001854 */
[----:B------:R-:W2:Y:S04]  /*f2e0*/  LDL.LU R84, [R1+0xc] ;  /* 0x00000c0001547983 */ /* 0x000ea80000300800 */
[----:B------:R-:W3:Y:S01]  /*f2f0*/  LDL.LU R85, [R1+0x58] ;  /* 0x0000580001557983 */ /* 0x000ee20000300800 */
[-C--:B------:R-:W-:Y:S02]  /*f300*/  FMUL.FTZ R78, R78, R20.reuse ;  /* 0x000000144e4e7220 */ /* 0x080fe40000410000 */
[----:B------:R-:W-:-:S02]  /*f310*/  FMUL.FTZ R79, R79, R20 ;  /* 0x000000144f4f7220 */ /* 0x000fc40000410000 */
[-C--:B------:R-:W-:Y:S02]  /*f320*/  FMUL.FTZ R90, R90, R20.reuse ;  /* 0x000000145a5a7220 */ /* 0x080fe40000410000 */
[----:B------:R-:W-:-:S03]  /*f330*/  FMUL.FTZ R91, R91, R20 ;  /* 0x000000145b5b7220 */ /* 0x000fc60000410000 */
[C---:B------:R-:W-:Y:S08]  /*f340*/  HMMA.16816.F32 R196, R8.reuse, R16, R76 ;  /* 0x0000001008c4723c */ /* 0x040ff0000000184c */
[----:B------:R-:W-:Y:S01]  /*f350*/  HMMA.16816.F32 R176, R8, R18, R88 ;  /* 0x0000001208b0723c */ /* 0x000fe20000001858 */
[----:B------:R-:W1:Y:S01]  /*f360*/  LDSM.16.MT88.4 R16, [R221+0xe000] ;  /* 0x00e00000dd10783b */ /* 0x000e620000004200 */
        /* <DEDUP_REMOVED lines=11> */
[----:B------:R-:W-:Y:S01]  /*f420*/  FMUL.FTZ R107, R107, R20 ;  /* 0x000000146b6b7220 */ /* 0x000fe20000410000 */
[----:B------:R-:W-:Y:S02]  /*f430*/  MOV R80, R172 ;  /* 0x000000ac00507202 */ /* 0x000fe40000000f00 */
[----:B------:R-:W-:-:S02]  /*f440*/  MOV R87, R173 ;  /* 0x000000ad00577202 */ /* 0x000fc40000000f00 */
[----:B------:R-:W-:Y:S02]  /*f450*/  MOV R73, R174 ;  /* 0x000000ae00497202 */ /* 0x000fe40000000f00 */
        /* <DEDUP_REMOVED lines=34> */
[-C--:B------:R-:W-:Y:S02]  /*f680*/  FMUL.FTZ R133, R133, R15.reuse ;  /* 0x0000000f85857220 */ /* 0x080fe40000410000 */
[-C--:B------:R-:W-:Y:S02]  /*f690*/  FMUL.FTZ R134, R134, R14.reuse ;  /* 0x0000000e86867220 */ /* 0x080fe40000410000 */
        /* <DEDUP_REMOVED lines=9> */
[-C--:B------:R-:W-:Y:S02]  /*f730*/  FMUL.FTZ R145, R145, R15.reuse ;  /* 0x0000000f91917220 */ /* 0x080fe40000410000 */
[-C--:B------:R-:W-:Y:S02]  /*f740*/  FMUL.FTZ R148, R148, R15.reuse ;  /* 0x0000000f94947220 */ /* 0x080fe40000410000 */
[----:B------:R-:W-:Y:S02]  /*f750*/  FMUL.FTZ R149, R149, R15 ;  /* 0x0000000f95957220 */ /* 0x000fe40000410000 */
[-C--:B------:R-:W-:Y:S02]  /*f760*/  FMUL.FTZ R146, R146, R14.reuse ;  /* 0x0000000e92927220 */ /* 0x080fe40000410000 */
[-C--:B------:R-:W-:Y:S02]  /*f770*/  FMUL.FTZ R147, R147, R14.reuse ;  /* 0x0000000e93937220 */ /* 0x080fe40000410000 */
[----:B------:R-:W-:-:S02]  /*f780*/  FMUL.FTZ R150, R150, R14 ;  /* 0x0000000e96967220 */ /* 0x000fc40000410000 */
[----:B------:R-:W-:Y:S01]  /*f790*/  FMUL.FTZ R151, R151, R14 ;  /* 0x0000000e97977220 */ /* 0x000fe20000410000 */
[----:B------:R-:W-:Y:S02]  /*f7a0*/  MOV R77, R42 ;  /* 0x0000002a004d7202 */ /* 0x000fe40000000f00 */
[----:B------:R-:W-:Y:S02]  /*f7b0*/  MOV R72, R201 ;  /* 0x000000c900487202 */ /* 0x000fe40000000f00 */
[----:B------:R-:W-:Y:S01]  /*f7c0*/  MOV R78, R43 ;  /* 0x0000002b004e7202 */ /* 0x000fe20000000f00 */
[C---:B-1----:R-:W-:Y:S08]  /*f7d0*/  HMMA.16816.F32 R144, R4.reuse, R16, R144 ;  /* 0x000000100490723c */ /* 0x042ff00000001890 */
[----:B------:R-:W-:Y:S07]  /*f7e0*/  HMMA.16816.F32 R148, R4, R18, R148 ;  /* 0x000000120494723c */ /* 0x000fee0000001894 */
[----:B------:R-:W-:Y:S01]  /*f7f0*/  FFMA.FTZ R4, R83, c[0x0][0x23c], -R2 ;  /* 0x00008f0053047a23 */ /* 0x000fe20000010802 */
[----:B------:R-:W-:-:S02]  /*f800*/  MOV R83, R76 ;  /* 0x0000004c00537202 */ /* 0x000fc40000000f00 */
[----:B------:R-:W-:Y:S02]  /*f810*/  MOV R76, R77 ;  /* 0x0000004d004c7202 */ /* 0x000fe40000000f00 */
[----:B------:R-:W-:Y:S02]  /*f820*/  MOV R77, R78 ;  /* 0x0000004e004d7202 */ /* 0x000fe40000000f00 */
[----:B------:R-:W-:Y:S02]  /*f830*/  MOV R78, R72 ;  /* 0x00000048004e7202 */ /* 0x000fe40000000f00 */
[----:B------:R1:W-:Y:S02]  /*f840*/  MUFU.EX2 R72, R4 ;  /* 0x0000000400487308 */ /* 0x0003e40000000800 */
[----:B-1----:R-:W-:-:S06]  /*f850*/  FFMA.FTZ R4, R86, c[0x0][0x23c], -R2 ;  /* 0x00008f0056047a23 */ /* 0x002fcc0000010802 */
[----:B------:R1:W-:Y:S02]  /*f860*/  MUFU.EX2 R126, R4 ;  /* 0x00000004007e7308 */ /* 0x0003e40000000800 */
[----:B-1----:R-:W-:-:S06]  /*f870*/  FFMA.FTZ R4, R152, c[0x0][0x23c], -R2 ;  /* 0x00008f0098047a23 */ /* 0x002fcc0000010802 */
[----:B------:R1:W-:Y:S02]  /*f880*/  MUFU.EX2 R127, R4 ;  /* 0x00000004007f7308 */ /* 0x0003e40000000800 */
[----:B-1----:R-:W-:-:S06]  /*f890*/  FFMA.FTZ R4, R153, c[0x0][0x23c], -R2 ;  /* 0x00008f0099047a23 */ /* 0x002fcc0000010802 */
[----:B------:R1:W4:Y:S01]  /*f8a0*/  MUFU.EX2 R5, R4 ;  /* 0x0000000400057308 */ /* 0x0003220000000800 */
[----:B------:R-:W-:Y:S02]  /*f8b0*/  FMUL.FTZ R43, R143, R20 ;  /* 0x000000148f2b7220 */ /* 0x000fe40000410000 */
[----:B-1----:R-:W-:-:S05]  /*f8c0*/  FFMA.FTZ R4, R73, c[0x0][0x23c], -R0 ;  /* 0x00008f0049047a23 */ /* 0x002fca0000010800 */
[----:B------:R1:W-:Y:S01]  /*f8d0*/  MUFU.EX2 R73, R4 ;  /* 0x0000000400497308 */ /* 0x0003e20000000800 */
[----:B------:R-:W-:Y:S01]  /*f8e0*/  MOV R74, R39 ;  /* 0x00000027004a7202 */ /* 0x000fe20000000f00 */
[----:B------:R-:W-:Y:S01]  /*f8f0*/  FMUL.FTZ R42, R142, R20 ;  /* 0x000000148e2a7220 */ /* 0x000fe20000410000 */
[----:B------:R-:W-:Y:S01]  /*f900*/  MOV R201, R38 ;  /* 0x0000002600c97202 */ /* 0x000fe20000000f00 */
[----:B-1----:R-:W-:-:S04]  /*f910*/  FFMA.FTZ R4, R87, c[0x0][0x23c], -R0 ;  /* 0x00008f0057047a23 */ /* 0x002fc80000010800 */
[----:B------:R1:W-:Y:S01]  /*f920*/  MUFU.EX2 R125, R4 ;  /* 0x00000004007d7308 */ /* 0x0003e20000000800 */
[-C--:B------:R-:W-:Y:S02]  /*f930*/  FMUL.FTZ R38, R202, R20.reuse ;  /* 0x00000014ca267220 */ /* 0x080fe40000410000 */
[----:B------:R-:W-:Y:S02]  /*f940*/  FMUL.FTZ R39, R203, R20 ;  /* 0x00000014cb277220 */ /* 0x000fe40000410000 */
[----:B-1----:R-:W-:-:S04]  /*f950*/  FFMA.FTZ R4, R61, c[0x0][0x23c], -R0 ;  /* 0x00008f003d047a23 */ /* 0x002fc80000010800 */
[----:B------:R1:W-:Y:S02]  /*f960*/  MUFU.EX2 R143, R4 ;  /* 0x00000004008f7308 */ /* 0x0003e40000000800 */
[----:B-1----:R-:W-:-:S06]  /*f970*/  FFMA.FTZ R4, R62, c[0x0][0x23c], -R0 ;  /* 0x00008f003e047a23 */ /* 0x002fcc0000010800 */
[----:B------:R1:W-:Y:S01]  /*f980*/  MUFU.EX2 R20, R4 ;  /* 0x0000000400147308 */ /* 0x0003e20000000800 */
[----:B------:R-:W-:Y:S01]  /*f990*/  HMMA.16816.F32 R40, R8, R16, R40 ;  /* 0x000000100828723c */ /* 0x000fe20000001828 */
[----:B-1----:R-:W-:-:S06]  /*f9a0*/  FFMA.FTZ R4, R80, c[0x0][0x23c], -R12 ;  /* 0x00008f0050047a23 */ /* 0x002fcc000001080c */
[----:B------:R1:W-:Y:S01]  /*f9b0*/  MUFU.EX2 R6, R4 ;  /* 0x0000000400067308 */ /* 0x0003e20000000800 */
[----:B------:R-:W-:Y:S01]  /*f9c0*/  HMMA.16816.F32 R36, R8, R18, R36 ;  /* 0x000000120824723c */ /* 0x000fe20000001824 */
[----:B------:R-:W2:Y:S01]  /*f9d0*/  LDSM.16.MT88.4 R16, [R221+0xc800] ;  /* 0x00c80000dd10783b */ /* 0x000ea20000004200 */
[----:B-1----:R-:W-:-:S05]  /*f9e0*/  FFMA.FTZ R4, R81, c[0x0][0x23c], -R12 ;  /* 0x00008f0051047a23 */ /* 0x002fca000001080c */
[----:B------:R1:W-:Y:S01]  /*f9f0*/  MUFU.EX2 R124, R4 ;  /* 0x00000004007c7308 */ /* 0x0003e20000000800 */
[----:B---3--:R-:W-:Y:S01]  /*fa00*/  FFMA.FTZ R44, R85, R14, R44 ;  /* 0x0000000e552c7223 */ /* 0x008fe2000001002c */
[----:B------:R-:W-:Y:S01]  /*fa10*/  MOV R85, R76 ;  /* 0x0000004c00557202 */ /* 0x000fe20000000f00 */
[----:B-1----:R-:W-:-:S05]  /*fa20*/  FFMA.FTZ R4, R82, c[0x0][0x23c], -R12 ;  /* 0x00008f0052047a23 */ /* 0x002fca000001080c */
[----:B------:R1:W-:Y:S01]  /*fa30*/  MUFU.EX2 R7, R4 ;  /* 0x0000000400077308 */ /* 0x0003e20000000800 */
[----:B------:R-:W-:Y:S02]  /*fa40*/  MOV R86, R77 ;  /* 0x0000004d00567202 */ /* 0x000fe40000000f00 */
        /* <DEDUP_REMOVED lines=9> */
[--C-:B------:R-:W-:Y:S01]  /*fae0*/  FFMA.FTZ R33, R31, c[0x0][0x23c], -R2.reuse ;  /* 0x00008f001f217a23 */ /* 0x100fe20000010802 */
[----:B------:R-:W-:Y:S01]  /*faf0*/  MOV R77, R250 ;  /* 0x000000fa004d7202 */ /* 0x000fe20000000f00 */
[--C-:B------:R-:W-:Y:S02]  /*fb00*/  FFMA.FTZ R252, R29, c[0x0][0x23c], -R2.reuse ;  /* 0x00008f001dfc7a23 */ /* 0x100fe40000010802 */
[----:B------:R-:W-:-:S02]  /*fb10*/  FFMA.FTZ R250, R28, c[0x0][0x23c], -R2 ;  /* 0x00008f001cfa7a23 */ /* 0x000fc40000010802 */
[----:B-1----:R-:W-:Y:S01]  /*fb20*/  FFMA.FTZ R4, R83, c[0x0][0x23c], -R13 ;  /* 0x00008f0053047a23 */ /* 0x002fe2000001080d */
[----:B------:R-:W-:Y:S01]  /*fb30*/  MOV R83, R78 ;  /* 0x0000004e00537202 */ /* 0x000fe20000000f00 */
[--C-:B------:R-:W-:Y:S01]  /*fb40*/  FFMA.FTZ R251, R21, c[0x0][0x23c], -R2.reuse ;  /* 0x00008f0015fb7a23 */ /* 0x100fe20000010802 */
[----:B------:R-:W-:Y:S01]  /*fb50*/  MOV R78, R32 ;  /* 0x00000020004e7202 */ /* 0x000fe20000000f00 */
[----:B------:R1:W-:Y:S01]  /*fb60*/  MUFU.EX2 R136, R4 ;  /* 0x0000000400887308 */ /* 0x0003e20000000800 */
[----:B------:R-:W-:Y:S01]  /*fb70*/  FFMA.FTZ R32, R30, c[0x0][0x23c], -R2 ;  /* 0x00008f001e207a23 */ /* 0x000fe20000010802 */
[----:B------:R-:W-:Y:S01]  /*fb80*/  MOV R103, R200 ;  /* 0x000000c800677202 */ /* 0x000fe20000000f00 */
[--C-:B------:R-:W-:Y:S02]  /*fb90*/  FFMA.FTZ R31, R244, c[0x0][0x23c], -R0.reuse ;  /* 0x00008f00f41f7a23 */ /* 0x100fe40000010800 */
[--C-:B------:R-:W-:Y:S02]  /*fba0*/  FFMA.FTZ R30, R159, c[0x0][0x23c], -R0.reuse ;  /* 0x00008f009f1e7a23 */ /* 0x100fe40000010800 */
[----:B------:R-:W-:-:S02]  /*fbb0*/  FFMA.FTZ R29, R54, c[0x0][0x23c], -R0 ;  /* 0x00008f00361d7a23 */ /* 0x000fc40000010800 */
[--C-:B------:R-:W-:Y:S02]  /*fbc0*/  FFMA.FTZ R28, R53, c[0x0][0x23c], -R0.reuse ;  /* 0x00008f00351c7a23 */ /* 0x100fe40000010800 */
[----:B------:R-:W-:Y:S02]  /*fbd0*/  FFMA.FTZ R244, R48, c[0x0][0x23c], -R0 ;  /* 0x00008f0030f47a23 */ /* 0x000fe40000010800 */
[--C-:B-1----:R-:W-:Y:S02]  /*fbe0*/  FFMA.FTZ R4, R248, c[0x0][0x23c], -R13.reuse ;  /* 0x00008f00f8047a23 */ /* 0x102fe4000001080d */
[----:B------:R-:W-:Y:S02]  /*fbf0*/  FFMA.FTZ R248, R22, c[0x0][0x23c], -R2 ;  /* 0x00008f0016f87a23 */ /* 0x000fe40000010802 */
[----:B------:R-:W-:Y:S02]  /*fc00*/  FFMA.FTZ R2, R249, c[0x0][0x23c], -R13 ;  /* 0x00008f00f9027a23 */ /* 0x000fe4000001080d */
[----:B------:R-:W-:-:S02]  /*fc10*/  FFMA.FTZ R202, R47, c[0x0][0x23c], -R0 ;  /* 0x00008f002fca7a23 */ /* 0x000fc40000010800 */
[--C-:B------:R-:W-:Y:S02]  /*fc20*/  FFMA.FTZ R200, R46, c[0x0][0x23c], -R0.reuse ;  /* 0x00008f002ec87a23 */ /* 0x100fe40000010800 */
[----:B------:R-:W-:Y:S02]  /*fc30*/  FFMA.FTZ R159, R23, c[0x0][0x23c], -R0 ;  /* 0x00008f00179f7a23 */ /* 0x000fe40000010800 */
[----:B------:R-:W-:Y:S01]  /*fc40*/  FFMA.FTZ R0, R247, c[0x0][0x23c], -R13 ;  /* 0x00008f00f7007a23 */ /* 0x000fe2000001080d */
[----:B------:R-:W1:Y:S08]  /*fc50*/  MUFU.EX2 R2, R2 ;  /* 0x0000000200027308 */ /* 0x000e700000000800 */
[----:B------:R-:W-:Y:S08]  /*fc60*/  MUFU.EX2 R142, R4 ;  /* 0x00000004008e7308 */ /* 0x000ff00000000800 */
[----:B------:R3:W3:Y:S01]  /*fc70*/  MUFU.EX2 R4, R0 ;  /* 0x0000000000047308 */ /* 0x0006e20000000800 */
[----:B--2---:R-:W-:-:S02]  /*fc80*/  FFMA.FTZ R45, R84, R15, R45 ;  /* 0x0000000f542d7223 */ /* 0x004fc4000001002d */
[--C-:B------:R-:W-:Y:S01]  /*fc90*/  FFMA.FTZ R15, R246, c[0x0][0x23c], -R12.reuse ;  /* 0x00008f00f60f7a23 */ /* 0x100fe2000001080c */
[----:B----4-:R-:W-:Y:S01]  /*fca0*/  MOV R246, R5 ;  /* 0x0000000500f67202 */ /* 0x010fe20000000f00 */
[--C-:B------:R-:W-:Y:S01]  /*fcb0*/  FFMA.FTZ R14, R158, c[0x0][0x23c], -R12.reuse ;  /* 0x00008f009e0e7a23 */ /* 0x100fe2000001080c */
[----:B------:R-:W-:Y:S01]  /*fcc0*/  MOV R84, R74 ;  /* 0x0000004a00547202 */ /* 0x000fe20000000f00 */
[--C-:B------:R-:W-:Y:S01]  /*fcd0*/  FFMA.FTZ R157, R52, c[0x0][0x23c], -R12.reuse ;  /* 0x00008f00349d7a23 */ /* 0x100fe2000001080c */
[----:B-1----:R-:W-:Y:S01]  /*fce0*/  MOV R247, R2 ;  /* 0x0000000200f77202 */ /* 0x002fe20000000f00 */
[--C-:B------:R-:W-:Y:S01]  /*fcf0*/  FFMA.FTZ R2, R245, c[0x0][0x23c], -R12.reuse ;  /* 0x00008f00f5027a23 */ /* 0x100fe2000001080c */
[----:B------:R-:W-:Y:S01]  /*fd00*/  MOV R74, R201 ;  /* 0x000000c9004a7202 */ /* 0x000fe20000000f00 */
[--C-:B------:R-:W-:Y:S01]  /*fd10*/  FFMA.FTZ R203, R51, c[0x0][0x23c], -R12.reuse ;  /* 0x00008f0033cb7a23 */ /* 0x100fe2000001080c */
[----:B------:R-:W-:Y:S01]  /*fd20*/  F2FP.PACK_AB R8, R126, R72 ;  /* 0x000000487e08723e */ /* 0x000fe200000000ff */
[--C-:B------:R-:W-:Y:S01]  /*fd30*/  FFMA.FTZ R201, R50, c[0x0][0x23c], -R12.reuse ;  /* 0x00008f0032c97a23 */ /* 0x100fe2000001080c */
[----:B------:R-:W-:Y:S01]  /*fd40*/  F2FP.PACK_AB R9, R125, R73 ;  /* 0x000000497d09723e */ /* 0x000fe200000000ff */
[--C-:B------:R-:W-:Y:S01]  /*fd50*/  FFMA.FTZ R158, R49, c[0x0][0x23c], -R12.reuse ;  /* 0x00008f00319e7a23 */ /* 0x100fe2000001080c */
[----:B------:R-:W-:Y:S01]  /*fd60*/  F2FP.PACK_AB R10, R246, R127 ;  /* 0x0000007ff60a723e */ /* 0x000fe200000000ff */
[----:B---3--:R-:W-:Y:S01]  /*fd70*/  FFMA.FTZ R0, R63, c[0x0][0x23c], -R12 ;  /* 0x00008f003f007a23 */ /* 0x008fe2000001080c */
[----:B------:R-:W-:-:S02]  /*fd80*/  F2FP.PACK_AB R11, R20, R143 ;  /* 0x0000008f140b723e */ /* 0x000fc400000000ff */
[----:B------:R-:W-:Y:S02]  /*fd90*/  MOV R249, R7 ;  /* 0x0000000700f97202 */ /* 0x000fe40000000f00 */
[----:B------:R-:W-:Y:S02]  /*fda0*/  MOV R47, R6 ;  /* 0x00000006002f7202 */ /* 0x000fe40000000f00 */
[----:B------:R-:W-:Y:S01]  /*fdb0*/  MOV R12, R4 ;  /* 0x00000004000c7202 */ /* 0x000fe20000000f00 */
[----:B------:R-:W-:Y:S01]  /*fdc0*/  HMMA.16816.F32 R60, R8, R18, R216 ;  /* 0x00000012083c723c */ /* 0x000fe200000018d8 */
[----:B------:R-:W-:Y:S02]  /*fdd0*/  F2FP.PACK_AB R4, R124, R47 ;  /* 0x0000002f7c04723e */ /* 0x000fe400000000ff */
[----:B------:R-:W-:Y:S02]  /*fde0*/  F2FP.PACK_AB R5, R142, R136 ;  /* 0x000000888e05723e */ /* 0x000fe400000000ff */
[----:B------:R-:W-:-:S02]  /*fdf0*/  F2FP.PACK_AB R6, R80, R249 ;  /* 0x000000f95006723e */ /* 0x000fc400000000ff */
[----:B------:R-:W-:Y:S02]  /*fe00*/  F2FP.PACK_AB R7, R12, R247 ;  /* 0x000000f70c07723e */ /* 0x000fe400000000ff */
[----:B------:R-:W-:Y:S02]  /*fe10*/  MOV R219, R20 ;  /* 0x0000001400db7202 */ /* 0x000fe40000000f00 */
[----:B------:R-:W1:Y:S01]  /*fe20*/  LDSM.16.MT88.4 R20, [R222+0xc800] ;  /* 0x00c80000de14783b */ /* 0x000e620000004200 */
[-C--:B------:R-:W-:Y:S08]  /*fe30*/  HMMA.16816.F32 R164, R8, R16.reuse, R164 ;  /* 0x0000001008a4723c */ /* 0x080ff000000018a4 */
[C---:B------:R-:W-:Y:S08]  /*fe40*/  HMMA.16816.F32 R160, R4.reuse, R16, R160 ;  /* 0x0000001004a0723c */ /* 0x040ff000000018a0 */
[----:B------:R-:W-:Y:S01]  /*fe50*/  HMMA.16816.F32 R168, R4, R18, R168 ;  /* 0x0000001204a8723c */ /* 0x000fe200000018a8 */
[----:B------:R-:W2:Y:S01]  /*fe60*/  LDSM.16.MT88.4 R16, [R224+0xc800] ;  /* 0x00c80000e010783b */ /* 0x000ea20000004200 */
[----:B------:R-:W-:-:S02]  /*fe70*/  MOV R216, R81 ;  /* 0x0000005100d87202 */ /* 0x000fc40000000f00 */
[----:B------:R-:W-:Y:S02]  /*fe80*/  MOV R152, R82 ;  /* 0x0000005200987202 */ /* 0x000fe40000000f00 */
[----:B------:R-:W-:Y:S02]  /*fe90*/  MOV R217, R80 ;  /* 0x0000005000d97202 */ /* 0x000fe40000000f00 */
[----:B------:R-:W-:Y:S02]  /*fea0*/  MOV R46, R83 ;  /* 0x00000053002e7202 */ /* 0x000fe40000000f00 */
[----:B------:R-:W-:Y:S02]  /*feb0*/  MOV R218, R73 ;  /* 0x0000004900da7202 */ /* 0x000fe40000000f00 */
[----:B------:R-:W-:Y:S02]  /*fec0*/  MOV R139, R76 ;  /* 0x0000004c008b7202 */ /* 0x000fe40000000f00 */
[----:B------:R-:W-:-:S02]  /*fed0*/  MOV R123, R77 ;  /* 0x0000004d007b7202 */ /* 0x000fc40000000f00 */
[----:B------:R-:W-:Y:S02]  /*fee0*/  MOV R122, R78 ;  /* 0x0000004e007a7202 */ /* 0x000fe40000000f00 */
[----:B------:R-:W-:Y:S01]  /*fef0*/  MOV R121, R79 ;  /* 0x0000004f00797202 */ /* 0x000fe20000000f00 */
[----:B-1----:R-:W-:Y:S01]  /*ff00*/  HMMA.16816.F32 R80, R8, R20, R240 ;  /* 0x000000140850723c */ /* 0x002fe200000018f0 */
[----:B------:R-:W-:-:S06]  /*ff10*/  MOV R120, R55 ;  /* 0x0000003700787202 */ /* 0x000fcc0000000f00 */
[----:B------:R-:W-:Y:S01]  /*ff20*/  MOV R241, R74 ;  /* 0x0000004a00f17202 */ /* 0x000fe20000000f00 */
[----:B------:R-:W-:Y:S01]  /*ff30*/  HMMA.16816.F32 R64, R4, R22, R64 ;  /* 0x000000160440723c */ /* 0x000fe20000001840 */
[----:B------:R-:W-:Y:S02]  /*ff40*/  MOV R242, R75 ;  /* 0x0000004b00f27202 */ /* 0x000fe40000000f00 */
[----:B------:R-:W-:-:S05]  /*ff50*/  MOV R243, R72 ;  /* 0x0000004800f37202 */ /* 0x000fca0000000f00 */
[----:B------:R-:W-:Y:S08]  /*ff60*/  HMMA.16816.F32 R72, R4, R20, R212 ;  /* 0x000000140448723c */ /* 0x000ff000000018d4 */
[C---:B------:R-:W-:Y:S01]  /*ff70*/  HMMA.16816.F32 R56, R8.reuse, R22, R56 ;  /* 0x000000160838723c */ /* 0x040fe20000001838 */
[----:B------:R-:W1:Y:S07]  /*ff80*/  LDSM.16.MT88.4 R20, [R223+0xc800] ;  /* 0x00c80000df14783b */ /* 0x000e6e0000004200 */
[-C--:B--2---:R-:W-:Y:S08]  /*ff90*/  HMMA.16816.F32 R52, R8, R16.reuse, R208 ;  /* 0x000000100834723c */ /* 0x084ff000000018d0 */
[C---:B------:R-:W-:Y:S08]  /*ffa0*/  HMMA.16816.F32 R48, R4.reuse, R16, R204 ;  /* 0x000000100430723c */ /* 0x040ff000000018cc */
[-C--:B------:R-:W-:Y:S08]  /*ffb0*/  HMMA.16816.F32 R68, R4, R18.reuse, R68 ;  /* 0x000000120444723c */ /* 0x080ff00000001844 */
[----:B------:R-:W-:Y:S01]  /*ffc0*/  HMMA.16816.F32 R76, R8, R18, R188 ;  /* 0x00000012084c723c */ /* 0x000fe200000018bc */
[----:B------:R-:W2:Y:S01]  /*ffd0*/  LDSM.16.MT88.4 R16, [R221+0xe800] ;  /* 0x00e80000dd10783b */ /* 0x000ea20000004200 */
[----:B------:R-:W-:-:S02]  /*ffe0*/  MOV R137, R86 ;  /* 0x0000005600897202 */ /* 0x000fc40000000f00 */
[----:B------:R-:W-:Y:S02]  /*fff0*/  MOV R138, R87 ;  /* 0x00000057008a7202 */ /* 0x000fe40000000f00 */
[----:B------:R-:W-:Y:S02]  /*10000*/  MOV R245, R103 ;  /* 0x0000006700f57202 */ /* 0x000fe40000000f00 */
[----:B------:R-:W-:Y:S01]  /*10010*/  MOV R214, R84 ;  /* 0x0000005400d67202 */ /* 0x000fe20000000f00 */
[----:B-1----:R-:W-:Y:S01]  /*10020*/  HMMA.16816.F32 R100, R4, R22, R180 ;  /* 0x000000160464723c */ /* 0x002fe200000018b4 */
[----:B------:R-:W-:Y:S02]  /*10030*/  MOV R153, R85 ;  /* 0x0000005500997202 */ /* 0x000fe40000000f00 */
[----:B------:R-:W-:Y:S02]  /*10040*/  MOV R208, R143 ;  /* 0x0000008f00d07202 */ /* 0x000fe40000000f00 */
[----:B------:R-:W-:-:S02]  /*10050*/  MOV R204, R142 ;  /* 0x0000008e00cc7202 */ /* 0x000fc40000000f00 */
[----:B------:R-:W-:Y:S01]  /*10060*/  MOV R182, R140 ;  /* 0x0000008c00b67202 */ /* 0x000fe20000000f00 */
[-C--:B------:R-:W-:Y:S01]  /*10070*/  HMMA.16816.F32 R84, R4, R20.reuse, R184 ;  /* 0x000000140454723c */ /* 0x080fe200000018b8 */
[----:B------:R-:W-:Y:S02]  /*10080*/  MOV R191, R137 ;  /* 0x0000008900bf7202 */ /* 0x000fe40000000f00 */
[----:B------:R-:W-:Y:S02]  /*10090*/  MOV R212, R138 ;  /* 0x0000008a00d47202 */ /* 0x000fe40000000f00 */
[----:B------:R-:W-:Y:S02]  /*100a0*/  MOV R213, R139 ;  /* 0x0000008b00d57202 */ /* 0x000fe40000000f00 */
[----:B------:R-:W-:Y:S01]  /*100b0*/  MOV R184, R141 ;  /* 0x0000008d00b87202 */ /* 0x000fe20000000f00 */
[----:B------:R-:W-:Y:S01]  /*100c0*/  HMMA.16816.F32 R196, R8, R20, R196 ;  /* 0x0000001408c4723c */ /* 0x000fe200000018c4 */
[----:B------:R-:W-:-:S02]  /*100d0*/  MOV R190, R136 ;  /* 0x0000008800be7202 */ /* 0x000fc40000000f00 */
[----:B------:R-:W-:Y:S02]  /*100e0*/  MOV R189, R127 ;  /* 0x0000007f00bd7202 */ /* 0x000fe40000000f00 */
[----:B------:R-:W-:Y:S02]  /*100f0*/  MOV R187, R126 ;  /* 0x0000007e00bb7202 */ /* 0x000fe40000000f00 */
[----:B------:R-:W-:Y:S01]  /*10100*/  MOV R186, R125 ;  /* 0x0000007d00ba7202 */ /* 0x000fe20000000f00 */
[C---:B------:R-:W-:Y:S01]  /*10110*/  HMMA.16816.F32 R140, R8.reuse, R22, R176 ;  /* 0x00000016088c723c */ /* 0x040fe200000018b0 */
[----:B------:R-:W-:Y:S01]  /*10120*/  MOV R185, R124 ;  /* 0x0000007c00b97202 */ /* 0x000fe20000000f00 */
[----:B------:R-:W1:Y:S06]  /*10130*/  LDSM.16.MT88.4 R20, [R224+0xe800] ;  /* 0x00e80000e014783b */ /* 0x000e6c0000004200 */
[-C--:B--2---:R-:W-:Y:S08]  /*10140*/  HMMA.16816.F32 R172, R8, R16.reuse, R172 ;  /* 0x0000001008ac723c */ /* 0x084ff000000018ac */
[C---:B------:R-:W-:Y:S08]  /*10150*/  HMMA.16816.F32 R96, R4.reuse, R16, R96 ;  /* 0x000000100460723c */ /* 0x040ff00000001860 */
[-C--:B------:R-:W-:Y:S01]  /*10160*/  HMMA.16816.F32 R124, R4, R18.reuse, R24 ;  /* 0x00000012047c723c */ /* 0x080fe20000001818 */
[----:B------:R-:W2:Y:S07]  /*10170*/  LDSM.16.MT88.4 R24, [R222+0xe800] ;  /* 0x00e80000de18783b */ /* 0x000eae0000004200 */
[----:B------:R-:W-:Y:S01]  /*10180*/  HMMA.16816.F32 R136, R8, R18, R104 ;  /* 0x000000120888723c */ /* 0x000fe20000001868 */
[----:B------:R-:W3:Y:S01]  /*10190*/  LDSM.16.MT88.4 R16, [R223+0xe800] ;  /* 0x00e80000df10783b */ /* 0x000ee20000004200 */
[----:B------:R-:W-:-:S02]  /*101a0*/  MOV R178, R123 ;  /* 0x0000007b00b27202 */ /* 0x000fc40000000f00 */
[----:B------:R-:W-:Y:S02]  /*101b0*/  MOV R180, R241 ;  /* 0x000000f100b47202 */ /* 0x000fe40000000f00 */
[----:B------:R-:W-:Y:S01]  /*101c0*/  MOV R179, R121 ;  /* 0x0000007900b37202 */ /* 0x000fe20000000f00 */
[----:B------:R4:W-:Y:S01]  /*101d0*/  MUFU.EX2 R241, R0 ;  /* 0x0000000000f17308 */ /* 0x0009e20000000800 */
[----:B------:R-:W-:Y:S01]  /*101e0*/  MOV R181, R122 ;  /* 0x0000007a00b57202 */ /* 0x000fe20000000f00 */
[----:B-1----:R-:W-:Y:S01]  /*101f0*/  HMMA.16816.F32 R104, R8, R20, R88 ;  /* 0x000000140868723c */ /* 0x002fe20000001858 */
[----:B------:R-:W-:Y:S02]  /*10200*/  MOV R177, R179 ;  /* 0x000000b300b17202 */ /* 0x000fe40000000f00 */
[----:B------:R-:W-:Y:S02]  /*10210*/  MOV R183, R120 ;  /* 0x0000007800b77202 */ /* 0x000fe40000000f00 */
[----:B------:R-:W-:-:S03]  /*10220*/  MOV R207, R243 ;  /* 0x000000f300cf7202 */ /* 0x000fc60000000f00 */
[----:B------:R-:W-:Y:S01]  /*10230*/  HMMA.16816.F32 R128, R4, R20, R128 ;  /* 0x000000140480723c */ /* 0x000fe20000001880 */
[----:B------:R-:W-:Y:S01]  /*10240*/  MOV R210, R247 ;  /* 0x000000f700d27202 */ /* 0x000fe20000000f00 */
[----:B----4-:R-:W-:Y:S01]  /*10250*/  FFMA.FTZ R0, R178, c[0x0][0x23c], -R13 ;  /* 0x00008f00b2007a23 */ /* 0x010fe2000001080d */
[----:B------:R-:W-:-:S05]  /*10260*/  MOV R178, R180 ;  /* 0x000000b400b27202 */ /* 0x000fca0000000f00 */
[----:B------:R-:W-:Y:S01]  /*10270*/  HMMA.16816.F32 R132, R4, R22, R132 ;  /* 0x000000160484723c */ /* 0x000fe20000001884 */
[----:B------:R-:W-:Y:S01]  /*10280*/  MOV R180, R245 ;  /* 0x000000f500b47202 */ /* 0x000fe20000000f00 */
[----:B------:R1:W-:Y:S01]  /*10290*/  MUFU.EX2 R243, R35 ;  /* 0x0000002300f37308 */ /* 0x0003e20000000800 */
[----:B------:R-:W-:Y:S02]  /*102a0*/  MOV R206, R218 ;  /* 0x000000da00ce7202 */ /* 0x000fe40000000f00 */
[----:B------:R-:W-:-:S03]  /*102b0*/  MOV R205, R219 ;  /* 0x000000db00cd7202 */ /* 0x000fc60000000f00 */
[----:B--2---:R-:W-:Y:S01]  /*102c0*/  HMMA.16816.F32 R112, R4, R24, R112 ;  /* 0x000000180470723c */ /* 0x004fe20000001870 */
[----:B------:R-:W-:Y:S01]  /*102d0*/  MOV R179, R228 ;  /* 0x000000e400b37202 */ /* 0x000fe20000000f00 */
[----:B------:R2:W4:Y:S01]  /*102e0*/  MUFU.EX2 R247, R34 ;  /* 0x0000002200f77308 */ /* 0x0005220000000800 */
[----:B------:R-:W-:-:S07]  /*102f0*/  MOV R215, R242 ;  /* 0x000000f200d77202 */ /* 0x000fce0000000f00 */
[----:B------:R4:W-:Y:S01]  /*10300*/  MUFU.EX2 R188, R33 ;  /* 0x0000002100bc7308 */ /* 0x0009e20000000800 */
[----:B---3--:R-:W-:Y:S01]  /*10310*/  HMMA.16816.F32 R144, R4, R16, R144 ;  /* 0x000000100490723c */ /* 0x008fe20000001890 */
[----:B-1----:R-:W-:Y:S01]  /*10320*/  FFMA.FTZ R35, R214, c[0x0][0x23c], -R13 ;  /* 0x00008f00d6237a23 */ /* 0x002fe2000001080d */
[----:B------:R-:W-:Y:S02]  /*10330*/  MOV R211, R246 ;  /* 0x000000f600d37202 */ /* 0x000fe40000000f00 */
[----:B------:R-:W-:-:S03]  /*10340*/  MOV R209, R249 ;  /* 0x000000f900d17202 */ /* 0x000fc60000000f00 */
[----:B------:R-:W-:Y:S01]  /*10350*/  MUFU.EX2 R240, R31 ;  /* 0x0000001f00f07308 */ /* 0x000fe20000000800 */
[----:B------:R-:W-:Y:S01]  /*10360*/  HMMA.16816.F32 R148, R4, R18, R148 ;  /* 0x000000120494723c */ /* 0x000fe20000001894 */
[--C-:B--2---:R-:W-:Y:S01]  /*10370*/  FFMA.FTZ R34, R225, c[0x0][0x23c], -R13.reuse ;  /* 0x00008f00e1227a23 */ /* 0x104fe2000001080d */
[----:B------:R1:W5:Y:S06]  /*10380*/  LDL.LU R228, [R1+0xe4] ;  /* 0x0000e40001e47983 */ /* 0x00036c0000300800 */
[----:B------:R-:W-:Y:S01]  /*10390*/  HMMA.16816.F32 R88, R8, R16, R40 ;  /* 0x000000100858723c */ /* 0x000fe20000001828 */
[----:B------:R2:W-:Y:S01]  /*103a0*/  MUFU.EX2 R245, R2 ;  /* 0x0000000200f57308 */ /* 0x0005e20000000800 */
[----:B----4-:R-:W-:-:S06]  /*103b0*/  FFMA.FTZ R33, R220, c[0x0][0x23c], -R13 ;  /* 0x00008f00dc217a23 */ /* 0x010fcc000001080d */
[----:B------:R-:W-:Y:S01]  /*103c0*/  HMMA.16816.F32 R36, R8, R18, R36 ;  /* 0x000000120824723c */ /* 0x000fe20000001824 */
[----:B------:R-:W-:Y:S01]  /*103d0*/  LDSM.16.MT88.4 R16, [R222+0xd000] ;  /* 0x00d00000de10783b */ /* 0x000fe20000004200 */
[----:B------:R-:W-:Y:S06]  /*103e0*/  MUFU.EX2 R218, R15 ;  /* 0x0000000f00da7308 */ /* 0x000fec0000000800 */
[----:B------:R-:W-:Y:S01]  /*103f0*/  HMMA.16816.F32 R116, R4, R26, R116 ;  /* 0x0000001a0474723c */ /* 0x000fe20000001874 */
[----:B--2---:R-:W-:Y:S01]  /*10400*/  FFMA.FTZ R2, R177, c[0x0][0x23c], -R13 ;  /* 0x00008f00b1027a23 */ /* 0x004fe2000001080d */
[----:B------:R-:W-:Y:S05]  /*10410*/  MUFU.EX2 R219, R14 ;  /* 0x0000000e00db7308 */ /* 0x000fea0000000800 */
[----:B------:R-:W-:Y:S01]  /*10420*/  FADD.FTZ R6, R216, R181 ;  /* 0x000000b5d8067221 */ /* 0x000fe20000010000 */
[----:B------:R-:W-:Y:S01]  /*10430*/  HMMA.16816.F32 R120, R8, R24, R192 ;  /* 0x000000180878723c */ /* 0x000fe200000018c0 */
[----:B------:R-:W-:Y:S01]  /*10440*/  MOV R181, R185 ;  /* 0x000000b900b57202 */ /* 0x000fe20000000f00 */
[----:B------:R2:W-:Y:S01]  /*10450*/  MUFU.EX2 R192, R32 ;  /* 0x0000002000c07308 */ /* 0x0005e20000000800 */
[----:B------:R-:W-:Y:S01]  /*10460*/  MOV R185, R189 ;  /* 0x000000bd00b97202 */ /* 0x000fe20000000f00 */
[--C-:B------:R-:W-:Y:S01]  /*10470*/  FFMA.FTZ R4, R227, c[0x0][0x23c], -R13.reuse ;  /* 0x00008f00e3047a23 */ /* 0x100fe2000001080d */
[----:B------:R-:W-:Y:S01]  /*10480*/  MOV R189, R12 ;  /* 0x0000000c00bd7202 */ /* 0x000fe20000000f00 */
[----:B------:R-:W-:-:S02]  /*10490*/  FFMA.FTZ R5, R226, c[0x0][0x23c], -R13 ;  /* 0x00008f00e2057a23 */ /* 0x000fc4000001080d */
[----:B------:R-:W-:Y:S01]  /*104a0*/  HMMA.16816.F32 R92, R8, R22, R92 ;  /* 0x00000016085c723c */ /* 0x000fe2000000185c */
[----:B------:R-:W3:Y:S01]  /*104b0*/  LDSM.16.MT88.4 R20, [R221+0xd000] ;  /* 0x00d00000dd14783b */ /* 0x000ee20000004200 */
[----:B------:R4:W-:Y:S08]  /*104c0*/  MUFU.EX2 R214, R0 ;  /* 0x0000000000d67308 */ /* 0x0009f00000000800 */
[----:B------:R1:W-:Y:S01]  /*104d0*/  MUFU.EX2 R216, R2 ;  /* 0x0000000200d87308 */ /* 0x0003e20000000800 */
[----:B--2---:R-:W-:-:S07]  /*104e0*/  FFMA.FTZ R32, R178, c[0x0][0x23c], -R13 ;  /* 0x00008f00b2207a23 */ /* 0x004fce000001080d */
[----:B------:R-:W2:Y:S01]  /*104f0*/  MUFU.EX2 R242, R30 ;  /* 0x0000001e00f27308 */ /* 0x000ea20000000800 */
[----:B------:R-:W3:Y:S01]  /*10500*/  LDSM.16.MT88.4 R12, [R224+0xd000] ;  /* 0x00d00000e00c783b */ /* 0x000ee20000004200 */
[----:B----4-:R-:W-:Y:S01]  /*10510*/  FADD.FTZ R0, R180, R179 ;  /* 0x000000b3b4007221 */ /* 0x010fe20000010000 */
[----:B------:R-:W-:Y:S02]  /*10520*/  MOV R180, R183 ;  /* 0x000000b700b47202 */ /* 0x000fe40000000f00 */
[----:B------:R-:W-:Y:S01]  /*10530*/  MOV R183, R187 ;  /* 0x000000bb00b77202 */ /* 0x000fe20000000f00 */
[----:B------:R-:W-:Y:S01]  /*10540*/  HMMA.16816.F32 R108, R8, R26, R108 ;  /* 0x0000001a086c723c */ /* 0x000fe2000000186c */
[----:B------:R-:W-:Y:S01]  /*10550*/  MOV R187, R191 ;  /* 0x000000bf00bb7202 */ /* 0x000fe20000000f00 */
[----:B-1----:R-:W-:Y:S01]  /*10560*/  FADD.FTZ R2, R182, R45 ;  /* 0x0000002db6027221 */ /* 0x002fe20000010000 */
[----:B------:R-:W-:Y:S01]  /*10570*/  MOV R191, R205 ;  /* 0x000000cd00bf7202 */ /* 0x000fe20000000f00 */
[----:B------:R-:W-:Y:S01]  /*10580*/  MUFU.EX2 R246, R29 ;  /* 0x0000001d00f67308 */ /* 0x000fe20000000800 */
[----:B------:R-:W-:-:S07]  /*10590*/  MOV R182, R186 ;  /* 0x000000ba00b67202 */ /* 0x000fce0000000f00 */
[----:B------:R1:W4:Y:S01]  /*105a0*/  MUFU.EX2 R249, R28 ;  /* 0x0000001c00f97308 */ /* 0x0003220000000800 */
[----:B------:R-:W-:Y:S01]  /*105b0*/  MOV R205, R206 ;  /* 0x000000ce00cd7202 */ /* 0x000fe20000000f00 */
[----:B------:R-:W-:Y:S01]  /*105c0*/  FADD.FTZ R153, R153, R0 ;  /* 0x0000000099997221 */ /* 0x000fe20000010000 */
[----:B------:R-:W-:Y:S01]  /*105d0*/  MOV R186, R190 ;  /* 0x000000be00ba7202 */ /* 0x000fe20000000f00 */
[----:B------:R-:W-:Y:S01]  /*105e0*/  LDSM.16.MT88.4 R24, [R221+0xf000] ;  /* 0x00f00000dd18783b */ /* 0x000fe20000004200 */
[----:B------:R-:W-:Y:S02]  /*105f0*/  MOV R206, R207 ;  /* 0x000000cf00ce7202 */ /* 0x000fe40000000f00 */
[----:B------:R-:W-:Y:S01]  /*10600*/  MOV R207, R215 ;  /* 0x000000d700cf7202 */ /* 0x000fe20000000f00 */
[----:B------:R-:W-:Y:S01]  /*10610*/  FADD.FTZ R184, R184, R44 ;  /* 0x0000002cb8b87221 */ /* 0x000fe20000010000 */
[----:B------:R-:W-:Y:S01]  /*10620*/  MOV R190, R217 ;  /* 0x000000d900be7202 */ /* 0x000fe20000000f00 */
[----:B------:R3:W-:Y:S01]  /*10630*/  MUFU.EX2 R215, R4 ;  /* 0x0000000400d77308 */ /* 0x0007e20000000800 */
[----:B------:R-:W-:Y:S01]  /*10640*/  F2FP.PACK_AB R8, R247, R243 ;  /* 0x000000f3f708723e */ /* 0x000fe200000000ff */
[----:B------:R4:W5:Y:S01]  /*10650*/  LDL.LU R227, [R1+0xe0] ;  /* 0x0000e00001e37983 */ /* 0x0009620000300800 */
[----:B------:R-:W-:Y:S01]  /*10660*/  FADD.FTZ R0, R180, R6 ;  /* 0x00000006b4007221 */ /* 0x000fe20000010000 */
[----:B--2---:R-:W-:-:S02]  /*10670*/  F2FP.PACK_AB R9, R242, R240 ;  /* 0x000000f0f209723e */ /* 0x004fc400000000ff */
[----:B------:R-:W-:Y:S02]  /*10680*/  F2FP.PACK_AB R10, R192, R188 ;  /* 0x000000bcc00a723e */ /* 0x000fe400000000ff */
[----:B------:R-:W-:Y:S01]  /*10690*/  MOV R195, R183 ;  /* 0x000000b700c37202 */ /* 0x000fe20000000f00 */
[----:B------:R2:W2:Y:S01]  /*106a0*/  MUFU.EX2 R217, R5 ;  /* 0x0000000500d97308 */ /* 0x0004a20000000800 */
[----:B------:R-:W-:Y:S02]  /*106b0*/  F2FP.PACK_AB R6, R245, R241 ;  /* 0x000000f1f506723e */ /* 0x000fe400000000ff */
[----:B------:R-:W-:Y:S01]  /*106c0*/  MOV R193, R181 ;  /* 0x000000b500c17202 */ /* 0x000fe20000000f00 */
[----:B------:R-:W-:Y:S01]  /*106d0*/  FADD.FTZ R152, R152, R2 ;  /* 0x0000000298987221 */ /* 0x000fe20000010000 */
[----:B------:R-:W-:Y:S01]  /*106e0*/  MOV R194, R182 ;  /* 0x000000b600c27202 */ /* 0x000fe20000000f00 */
[----:B-1----:R-:W1:Y:S01]  /*106f0*/  LDSM.16.MT88.4 R28, [R223+0xd000] ;  /* 0x00d00000df1c783b */ /* 0x002e620000004200 */
[----:B---3--:R-:W-:-:S02]  /*10700*/  F2FP.PACK_AB R4, R219, R218 ;  /* 0x000000dadb04723e */ /* 0x008fc400000000ff */
[----:B----4-:R-:W-:Y:S01]  /*10710*/  F2FP.PACK_AB R11, R249, R246 ;  /* 0x000000f6f90b723e */ /* 0x010fe200000000ff */
[----:B------:R-:W-:Y:S01]  /*10720*/  MUFU.EX2 R252, R252 ;  /* 0x000000fc00fc7308 */ /* 0x000fe20000000800 */
[----:B------:R3:W5:Y:S01]  /*10730*/  LDL.LU R226, [R1+0xdc] ;  /* 0x0000dc0001e27983 */ /* 0x0007620000300800 */
[----:B--2---:R-:W-:Y:S02]  /*10740*/  F2FP.PACK_AB R5, R216, R214 ;  /* 0x000000d6d805723e */ /* 0x004fe400000000ff */
[----:B------:R-:W-:Y:S02]  /*10750*/  F2FP.PACK_AB R7, R217, R215 ;  /* 0x000000d7d907723e */ /* 0x000fe400000000ff */
[----:B------:R-:W-:Y:S01]  /*10760*/  HMMA.16816.F32 R40, R8, R22, R60 ;  /* 0x000000160828723c */ /* 0x000fe2000000183c */
[----:B------:R-:W-:Y:S01]  /*10770*/  MOV R2, R187 ;  /* 0x000000bb00027202 */ /* 0x000fe20000000f00 */
[----:B------:R-:W2:Y:S01]  /*10780*/  MUFU.EX2 R250, R250 ;  /* 0x000000fa00fa7308 */ /* 0x000ea20000000800 */
[----:B------:R-:W-:Y:S01]  /*10790*/  MOV R187, R204 ;  /* 0x000000cc00bb7202 */ /* 0x000fe20000000f00 */
[----:B------:R3:W5:Y:S04]  /*107a0*/  LDL.LU R225, [R1+0xd8] ;  /* 0x0000d80001e17983 */ /* 0x0007680000300800 */
[----:B------:R-:W-:Y:S08]  /*107b0*/  HMMA.16816.F32 R176, R4, R16, R72 ;  /* 0x0000001004b0723c */ /* 0x000ff00000001848 */
[----:B------:R-:W-:Y:S01]  /*107c0*/  HMMA.16816.F32 R164, R8, R20, R164 ;  /* 0x0000001408a4723c */ /* 0x000fe200000018a4 */
[----:B------:R-:W-:-:S07]  /*107d0*/  MOV R73, R195 ;  /* 0x000000c300497202 */ /* 0x000fce0000000f00 */
[----:B------:R-:W-:Y:S01]  /*107e0*/  HMMA.16816.F32 R160, R4, R20, R160 ;  /* 0x0000001404a0723c */ /* 0x000fe200000018a0 */
[----:B------:R-:W-:-:S07]  /*107f0*/  MOV R75, R193 ;  /* 0x000000c1004b7202 */ /* 0x000fce0000000f00 */
[----:B------:R-:W-:Y:S01]  /*10800*/  HMMA.16816.F32 R168, R4, R22, R168 ;  /* 0x0000001604a8723c */ /* 0x000fe200000018a8 */
[----:B------:R-:W-:Y:S01]  /*10810*/  MOV R74, R194 ;  /* 0x000000c2004a7202 */ /* 0x000fe20000000f00 */
[----:B------:R-:W4:Y:S01]  /*10820*/  LDSM.16.MT88.4 R20, [R222+0xf000] ;  /* 0x00f00000de14783b */ /* 0x000f220000004200 */
[----:B------:R-:W-:Y:S02]  /*10830*/  MOV R195, R185 ;  /* 0x000000b900c37202 */ /* 0x000fe40000000f00 */
[----:B------:R-:W-:-:S03]  /*10840*/  MOV R72, R186 ;  /* 0x000000ba00487202 */ /* 0x000fc60000000f00 */
[----:B------:R-:W-:Y:S01]  /*10850*/  HMMA.16816.F32 R180, R8, R16, R80 ;  /* 0x0000001008b4723c */ /* 0x000fe20000001850 */
[----:B------:R-:W-:-:S07]  /*10860*/  MOV R186, R208 ;  /* 0x000000d000ba7202 */ /* 0x000fce0000000f00 */
[----:B------:R-:W-:Y:S01]  /*10870*/  HMMA.16816.F32 R64, R4, R18, R64 ;  /* 0x000000120440723c */ /* 0x000fe20000001840 */
[----:B------:R-:W-:-:S07]  /*10880*/  MOV R185, R209 ;  /* 0x000000d100b97202 */ /* 0x000fce0000000f00 */
[----:B------:R-:W-:Y:S01]  /*10890*/  HMMA.16816.F32 R48, R4, R12, R48 ;  /* 0x0000000c0430723c */ /* 0x000fe20000001830 */
[----:B------:R-:W-:-:S07]  /*108a0*/  MOV R194, R210 ;  /* 0x000000d200c27202 */ /* 0x000fce0000000f00 */
[----:B------:R-:W-:Y:S01]  /*108b0*/  HMMA.16816.F32 R68, R4, R14, R68 ;  /* 0x0000000e0444723c */ /* 0x000fe20000001844 */
[----:B------:R-:W-:-:S07]  /*108c0*/  MOV R193, R211 ;  /* 0x000000d300c17202 */ /* 0x000fce0000000f00 */
[C---:B------:R-:W-:Y:S01]  /*108d0*/  HMMA.16816.F32 R60, R8.reuse, R14, R76 ;  /* 0x0000000e083c723c */ /* 0x040fe2000000184c */
[----:B------:R-:W-:Y:S01]  /*108e0*/  FADD.FTZ R2, R2, R153 ;  /* 0x0000009902027221 */ /* 0x000fe20000010000 */
[----:B------:R-:W-:Y:S01]  /*108f0*/  MUFU.EX2 R248, R248 ;  /* 0x000000f800f87308 */ /* 0x000fe20000000800 */
[----:B------:R3:W5:Y:S05]  /*10900*/  LDL.LU R220, [R1+0xd4] ;  /* 0x0000d40001dc7983 */ /* 0x00076a0000300800 */
[----:B------:R-:W-:Y:S01]  /*10910*/  HMMA.16816.F32 R208, R8, R18, R56 ;  /* 0x0000001208d0723c */ /* 0x000fe20000001838 */
[----:B------:R-:W2:Y:S06]  /*10920*/  LDSM.16.MT88.4 R16, [R224+0xf000] ;  /* 0x00f00000e010783b */ /* 0x000eac0000004200 */
[----:B------:R-:W-:-:S02]  /*10930*/  MOV R56, R205 ;  /* 0x000000cd00387202 */ /* 0x000fc40000000f00 */
[----:B------:R-:W-:Y:S02]  /*10940*/  MOV R57, R206 ;  /* 0x000000ce00397202 */ /* 0x000fe40000000f00 */
[----:B------:R-:W-:Y:S02]  /*10950*/  MOV R58, R207 ;  /* 0x000000cf003a7202 */ /* 0x000fe40000000f00 */
[----:B------:R-:W-:Y:S01]  /*10960*/  HMMA.16816.F32 R204, R8, R12, R52 ;  /* 0x0000000c08cc723c */ /* 0x000fe20000001834 */
[----:B------:R-:W2:Y:S01]  /*10970*/  LDSM.16.MT88.4 R12, [R223+0xf000] ;  /* 0x00f00000df0c783b */ /* 0x000ea20000004200 */
[----:B------:R-:W-:-:S05]  /*10980*/  MOV R59, R46 ;  /* 0x0000002e003b7202 */ /* 0x000fca0000000f00 */
[----:B------:R-:W-:Y:S01]  /*10990*/  MOV R55, R47 ;  /* 0x0000002f00377202 */ /* 0x000fe20000000f00 */
[C---:B-1----:R-:W-:Y:S08]  /*109a0*/  HMMA.16816.F32 R80, R4.reuse, R28, R84 ;  /* 0x0000001c0450723c */ /* 0x042ff00000001854 */
[C---:B------:R-:W-:Y:S08]  /*109b0*/  HMMA.16816.F32 R84, R4.reuse, R30, R100 ;  /* 0x0000001e0454723c */ /* 0x040ff00000001864 */
[C---:B------:R-:W-:Y:S08]  /*109c0*/  HMMA.16816.F32 R96, R4.reuse, R24, R96 ;  /* 0x000000180460723c */ /* 0x040ff00000001860 */
[C---:B------:R-:W-:Y:S08]  /*109d0*/  HMMA.16816.F32 R100, R4.reuse, R26, R124 ;  /* 0x0000001a0464723c */ /* 0x040ff0000000187c */
[C---:B----4-:R-:W-:Y:S08]  /*109e0*/  HMMA.16816.F32 R112, R4.reuse, R20, R112 ;  /* 0x000000140470723c */ /* 0x050ff00000001870 */
[C---:B------:R-:W-:Y:S08]  /*109f0*/  HMMA.16816.F32 R116, R4.reuse, R22, R116 ;  /* 0x000000160474723c */ /* 0x040ff00000001874 */
[C---:B--2---:R-:W-:Y:S08]  /*10a00*/  HMMA.16816.F32 R128, R4.reuse, R16, R128 ;  /* 0x000000100480723c */ /* 0x044ff00000001880 */
[C---:B------:R-:W-:Y:S08]  /*10a10*/  HMMA.16816.F32 R132, R4.reuse, R18, R132 ;  /* 0x000000120484723c */ /* 0x040ff00000001884 */
[C---:B------:R-:W-:Y:S08]  /*10a20*/  HMMA.16816.F32 R144, R4.reuse, R12, R144 ;  /* 0x0000000c0490723c */ /* 0x040ff00000001890 */
[----:B------:R-:W-:Y:S07]  /*10a30*/  HMMA.16816.F32 R44, R4, R14, R148 ;  /* 0x0000000e042c723c */ /* 0x000fee0000001894 */
[----:B------:R-:W-:-:S02]  /*10a40*/  MOV R5, R59 ;  /* 0x0000003b00057202 */ /* 0x000fc40000000f00 */
[----:B------:R-:W-:Y:S02]  /*10a50*/  MOV R6, R58 ;  /* 0x0000003a00067202 */ /* 0x000fe40000000f00 */
[----:B------:R-:W-:Y:S02]  /*10a60*/  MOV R7, R212 ;  /* 0x000000d400077202 */ /* 0x000fe40000000f00 */
[----:B------:R-:W-:Y:S01]  /*10a70*/  MOV R149, R57 ;  /* 0x0000003900957202 */ /* 0x000fe20000000f00 */
[----:B------:R-:W-:Y:S01]  /*10a80*/  FADD.FTZ R0, R5, R0 ;  /* 0x0000000005007221 */ /* 0x000fe20000010000 */
[----:B------:R-:W-:Y:S01]  /*10a90*/  MOV R150, R56 ;  /* 0x0000003800967202 */ /* 0x000fe20000000f00 */
[----:B------:R-:W-:Y:S01]  /*10aa0*/  FADD.FTZ R6, R6, R184 ;  /* 0x000000b806067221 */ /* 0x000fe20000010000 */
[----:B------:R-:W-:Y:S01]  /*10ab0*/  MOV R151, R55 ;  /* 0x0000003700977202 */ /* 0x000fe20000000f00 */
[----:B------:R-:W-:Y:S01]  /*10ac0*/  FADD.FTZ R4, R7, R152 ;  /* 0x0000009807047221 */ /* 0x000fe20000010000 */
[----:B------:R-:W-:Y:S01]  /*10ad0*/  MOV R148, R213 ;  /* 0x000000d500947202 */ /* 0x000fe20000000f00 */
[----:B------:R-:W-:Y:S01]  /*10ae0*/  HMMA.16816.F32 R76, R8, R28, R196 ;  /* 0x0000001c084c723c */ /* 0x000fe200000018c4 */
[----:B------:R-:W-:Y:S01]  /*10af0*/  FADD.FTZ R5, R149, R2 ;  /* 0x0000000295057221 */ /* 0x000fe20000010000 */
[----:B------:R-:W-:Y:S01]  /*10b00*/  MOV R153, R190 ;  /* 0x000000be00997202 */ /* 0x000fe20000000f00 */
[----:B------:R-:W-:Y:S01]  /*10b10*/  FADD.FTZ R2, R150, R0 ;  /* 0x0000000096027221 */ /* 0x000fe20000010000 */
[----:B------:R-:W-:Y:S01]  /*10b20*/  MOV R152, R191 ;  /* 0x000000bf00987202 */ /* 0x000fe20000000f00 */
[----:B------:R-:W-:-:S03]  /*10b30*/  FADD.FTZ R6, R148, R6 ;  /* 0x0000000694067221 */ /* 0x000fc60000010000 */
[----:B------:R-:W-:Y:S01]  /*10b40*/  HMMA.16816.F32 R52, R8, R24, R172 ;  /* 0x000000180834723c */ /* 0x000fe200000018ac */
[----:B------:R-:W1:Y:S01]  /*10b50*/  LDSM.16.MT88.4 R172, [R221+0xd800] ;  /* 0x00d80000ddac783b */ /* 0x000e620000004200 */
[----:B------:R-:W-:-:S06]  /*10b60*/  FADD.FTZ R0, R151, R4 ;  /* 0x0000000497007221 */ /* 0x000fcc0000010000 */
[C---:B------:R-:W-:Y:S01]  /*10b70*/  HMMA.16816.F32 R56, R8.reuse, R26, R136 ;  /* 0x0000001a0838723c */ /* 0x040fe20000001888 */
[----:B------:R-:W-:Y:S01]  /*10b80*/  FADD.FTZ R2, R74, R2 ;  /* 0x000000024a027221 */ /* 0x000fe20000010000 */
[----:B------:R-:W-:Y:S06]  /*10b90*/  LDSM.16.MT88.4 R136, [R224+0xf800] ;  /* 0x00f80000e088783b */ /* 0x000fec0000004200 */
[C---:B------:R-:W-:Y:S08]  /*10ba0*/  HMMA.16816.F32 R28, R8.reuse, R30, R140 ;  /* 0x0000001e081c723c */ /* 0x040ff0000000188c */
[C---:B------:R-:W-:Y:S01]  /*10bb0*/  HMMA.16816.F32 R24, R8.reuse, R20, R120 ;  /* 0x000000140818723c */ /* 0x040fe20000001878 */
[----:B------:R-:W-:Y:S07]  /*10bc0*/  LDSM.16.MT88.4 R120, [R222+0xf800] ;  /* 0x00f80000de78783b */ /* 0x000fee0000004200 */
[C---:B------:R-:W-:Y:S01]  /*10bd0*/  HMMA.16816.F32 R124, R8.reuse, R16, R104 ;  /* 0x00000010087c723c */ /* 0x040fe20000001868 */
[----:B------:R-:W-:Y:S07]  /*10be0*/  LDSM.16.MT88.4 R104, [R221+0xf800] ;  /* 0x00f80000dd68783b */ /* 0x000fee0000004200 */
[C---:B------:R-:W-:Y:S08]  /*10bf0*/  HMMA.16816.F32 R20, R8.reuse, R22, R108 ;  /* 0x000000160814723c */ /* 0x040ff0000000186c */
[C---:B------:R-:W-:Y:S08]  /*10c00*/  HMMA.16816.F32 R16, R8.reuse, R18, R92 ;  /* 0x000000120810723c */ /* 0x040ff0000000185c */
[C---:B------:R-:W-:Y:S01]  /*10c10*/  HMMA.16816.F32 R140, R8.reuse, R12, R88 ;  /* 0x0000000c088c723c */ /* 0x040fe20000001858 */
[----:B------:R-:W-:Y:S07]  /*10c20*/  LDSM.16.MT88.4 R88, [R223+0xd800] ;  /* 0x00d80000df58783b */ /* 0x000fee0000004200 */
[----:B------:R-:W-:Y:S07]  /*10c30*/  HMMA.16816.F32 R36, R8, R14, R36 ;  /* 0x0000000e0824723c */ /* 0x000fee0000001824 */
[----:B------:R-:W-:-:S02]  /*10c40*/  MOV R14, R188 ;  /* 0x000000bc000e7202 */ /* 0x000fc40000000f00 */
[----:B------:R-:W-:Y:S02]  /*10c50*/  MOV R11, R189 ;  /* 0x000000bd000b7202 */ /* 0x000fe40000000f00 */
[----:B------:R-:W2:Y:S01]  /*10c60*/  LDSM.16.MT88.4 R188, [R222+0xd800] ;  /* 0x00d80000debc783b */ /* 0x000ea20000004200 */
[----:B------:R-:W-:Y:S02]  /*10c70*/  FADD.FTZ R10, R72, R6 ;  /* 0x00000006480a7221 */ /* 0x000fe40000010000 */
[----:B------:R-:W-:Y:S02]  /*10c80*/  FADD.FTZ R9, R73, R5 ;  /* 0x0000000549097221 */ /* 0x000fe40000010000 */
[----:B------:R-:W-:Y:S01]  /*10c90*/  FADD.FTZ R8, R75, R0 ;  /* 0x000000004b087221 */ /* 0x000fe20000010000 */
[----:B------:R-:W-:Y:S04]  /*10ca0*/  LDSM.16.MT88.4 R4, [R223+0xf800] ;  /* 0x00f80000df04783b */ /* 0x000fe80000004200 */
[----:B------:R-:W4:Y:S01]  /*10cb0*/  LDSM.16.MT88.4 R72, [R224+0xd800] ;  /* 0x00d80000e048783b */ /* 0x000f220000004200 */
[----:B------:R-:W-:Y:S08]  /*10cc0*/  MUFU.EX2 R251, R251 ;  /* 0x000000fb00fb7308 */ /* 0x000ff00000000800 */
[----:B------:R-:W-:Y:S08]  /*10cd0*/  MUFU.EX2 R244, R244 ;  /* 0x000000f400f47308 */ /* 0x000ff00000000800 */
[----:B------:R-:W1:Y:S08]  /*10ce0*/  MUFU.EX2 R212, R202 ;  /* 0x000000ca00d47308 */ /* 0x000e700000000800 */
[----:B------:R1:W-:Y:S08]  /*10cf0*/  MUFU.EX2 R213, R200 ;  /* 0x000000c800d57308 */ /* 0x0003f00000000800 */
[----:B------:R-:W1:Y:S08]  /*10d00*/  MUFU.EX2 R159, R159 ;  /* 0x0000009f009f7308 */ /* 0x000e700000000800 */
[----:B------:R-:W-:Y:S08]  /*10d10*/  MUFU.EX2 R157, R157 ;  /* 0x0000009d009d7308 */ /* 0x000ff00000000800 */
[----:B------:R-:W1:Y:S08]  /*10d20*/  MUFU.EX2 R12, R203 ;  /* 0x000000cb000c7308 */ /* 0x000e700000000800 */
[----:B------:R1:W-:Y:S08]  /*10d30*/  MUFU.EX2 R13, R201 ;  /* 0x000000c9000d7308 */ /* 0x0003f00000000800 */
[----:B------:R-:W-:Y:S08]  /*10d40*/  MUFU.EX2 R158, R158 ;  /* 0x0000009e009e7308 */ /* 0x000ff00000000800 */
[----:B------:R-:W-:Y:S08]  /*10d50*/  MUFU.EX2 R34, R34 ;  /* 0x0000002200227308 */ /* 0x000ff00000000800 */
[----:B------:R-:W1:Y:S08]  /*10d60*/  MUFU.EX2 R33, R33 ;  /* 0x0000002100217308 */ /* 0x000e700000000800 */
[----:B------:R-:W-:Y:S08]  /*10d70*/  MUFU.EX2 R32, R32 ;  /* 0x0000002000207308 */ /* 0x000ff00000000800 */
[----:B------:R-:W2:Y:S01]  /*10d80*/  MUFU.EX2 R35, R35 ;  /* 0x0000002300237308 */ /* 0x000ea20000000800 */
[----:B-1----:R-:W-:-:S02]  /*10d90*/  F2FP.PACK_AB R200, R250, R252 ;  /* 0x000000fcfac8723e */ /* 0x002fc400000000ff */
[----:B------:R-:W-:Y:S02]  /*10da0*/  F2FP.PACK_AB R201, R212, R244 ;  /* 0x000000f4d4c9723e */ /* 0x000fe400000000ff */
[----:B------:R-:W-:Y:S02]  /*10db0*/  F2FP.PACK_AB R202, R251, R248 ;  /* 0x000000f8fbca723e */ /* 0x000fe400000000ff */
[----:B------:R-:W-:Y:S02]  /*10dc0*/  F2FP.PACK_AB R203, R159, R213 ;  /* 0x000000d59fcb723e */ /* 0x000fe400000000ff */
[----:B------:R-:W-:Y:S02]  /*10dd0*/  F2FP.PACK_AB R148, R12, R157 ;  /* 0x0000009d0c94723e */ /* 0x000fe400000000ff */
[----:B------:R-:W-:Y:S02]  /*10de0*/  F2FP.PACK_AB R149, R33, R34 ;  /* 0x000000222195723e */ /* 0x000fe400000000ff */
[----:B------:R-:W-:-:S02]  /*10df0*/  F2FP.PACK_AB R150, R158, R13 ;  /* 0x0000000d9e96723e */ /* 0x000fc400000000ff */
[----:B--2---:R-:W-:Y:S01]  /*10e00*/  F2FP.PACK_AB R151, R35, R32 ;  /* 0x000000202397723e */ /* 0x004fe200000000ff */
[----:B------:R-:W-:Y:S01]  /*10e10*/  HMMA.16816.F32 R164, R200, R172, R164 ;  /* 0x000000acc8a4723c */ /* 0x000fe200000018a4 */
[----:B------:R-:W-:-:S07]  /*10e20*/  MOV R0, R187 ;  /* 0x000000bb00007202 */ /* 0x000fce0000000f00 */
[----:B------:R-:W-:Y:S01]  /*10e30*/  HMMA.16816.F32 R160, R148, R172, R160 ;  /* 0x000000ac94a0723c */ /* 0x000fe200000018a0 */
[----:B------:R-:W-:-:S07]  /*10e40*/  MOV R15, R192 ;  /* 0x000000c0000f7202 */ /* 0x000fce0000000f00 */
[----:B------:R-:W-:Y:S01]  /*10e50*/  HMMA.16816.F32 R168, R148, R174, R168 ;  /* 0x000000ae94a8723c */ /* 0x000fe200000018a8 */
[----:B------:R-:W-:-:S07]  /*10e60*/  FADD.FTZ R0, R0, R10 ;  /* 0x0000000a00007221 */ /* 0x000fce0000010000 */
[----:B------:R-:W-:Y:S07]  /*10e70*/  HMMA.16816.F32 R172, R200, R174, R40 ;  /* 0x000000aec8ac723c */ /* 0x000fee0000001828 */
[----:B------:R-:W-:Y:S02]  /*10e80*/  MOV R41, R185 ;  /* 0x000000b900297202 */ /* 0x000fe40000000f00 */
[----:B------:R-:W-:Y:S02]  /*10e90*/  MOV R40, R186 ;  /* 0x000000ba00287202 */ /* 0x000fe40000000f00 */
[----:B------:R-:W-:Y:S01]  /*10ea0*/  HMMA.16816.F32 R184, R148, R190, R64 ;  /* 0x000000be94b8723c */ /* 0x000fe20000001840 */
[----:B------:R-:W-:-:S02]  /*10eb0*/  MOV R43, R193 ;  /* 0x000000c1002b7202 */ /* 0x000fc40000000f00 */
[----:B------:R-:W-:-:S04]  /*10ec0*/  MOV R42, R194 ;  /* 0x000000c2002a7202 */ /* 0x000fc80000000f00 */
[----:B------:R-:W-:Y:S01]  /*10ed0*/  MOV R67, R195 ;  /* 0x000000c300437202 */ /* 0x000fe20000000f00 */
[----:B------:R-:W-:Y:S01]  /*10ee0*/  HMMA.16816.F32 R176, R148, R188, R176 ;  /* 0x000000bc94b0723c */ /* 0x000fe200000018b0 */
[----:B------:R-:W-:-:S07]  /*10ef0*/  FADD.FTZ R2, R40, R2 ;  /* 0x0000000228027221 */ /* 0x000fce0000010000 */
[----:B----4-:R-:W-:Y:S01]  /*10f00*/  HMMA.16816.F32 R192, R148, R72, R48 ;  /* 0x0000004894c0723c */ /* 0x010fe20000001830 */
[----:B------:R-:W-:-:S07]  /*10f10*/  FADD.FTZ R2, R152, R2 ;  /* 0x0000000298027221 */ /* 0x000fce0000010000 */
        /* <DEDUP_REMOVED lines=15> */
[----:B------:R-:W-:Y:S08]  /*11010*/  HMMA.16816.F32 R144, R148, R4, R144 ;  /* 0x000000049490723c */ /* 0x000ff00000001890 */
[C---:B------:R-:W-:Y:S08]  /*11020*/  HMMA.16816.F32 R188, R200.reuse, R190, R208 ;  /* 0x000000bec8bc723c */ /* 0x040ff000000018d0 */
[C---:B------:R-:W-:Y:S08]  /*11030*/  HMMA.16816.F32 R72, R200.reuse, R74, R60 ;  /* 0x0000004ac848723c */ /* 0x040ff0000000183c */
        /* <DEDUP_REMOVED lines=45> */
[----:B------:R3:W-:Y:S01]  /*11310*/  STL [R1+0x4], R5 ;  /* 0x0000040501007387 */ /* 0x0007e20000100800 */
[----:B------:R-:W-:-:S03]  /*11320*/  UISETP.GE.AND UP0, UPT, UR8, 0x4, UPT ;  /* 0x000000040800788c */ /* 0x000fc6000bf06270 */
[----:B------:R3:W-:Y:S04]  /*11330*/  STL [R1+0x8], R4 ;  /* 0x0000080401007387 */ /* 0x0007e80000100800 */
[----:B------:R3:W-:Y:S04]  /*11340*/  STL [R1+0x58], R0 ;  /* 0x0000580001007387 */ /* 0x0007e80000100800 */
[----:B------:R3:W-:Y:S01]  /*11350*/  STL [R1+0xc], R2 ;  /* 0x00000c0201007387 */ /* 0x0007e20000100800 */
[----:B------:R-:W-:Y:S01]  /*11360*/  PLOP3.LUT P0, PT, PT, PT, UP0, 0x80, 0x0 ;  /* 0x000000000000781c */ /* 0x000fe20003f0f008 */
[----:B------:R-:W-:Y:S11]  /*11370*/  @UP0 UIADD3 UR8, UR8, -0x4, URZ ;  /* 0xfffffffc08080890 */ /* 0x000ff6000fffe03f */
[----:B------:R-:W-:Y:S01]  /*11380*/  @!UPT UIADD3 URZ, URZ, URZ, URZ ;  /* 0x0000003f3f3ff290 */ /* 0x000fe2000fffe03f */
[----:B------:R-:W-:Y:S05]  /*11390*/  @P0 BRA `(.L_x_33) ;  /* 0x0000001000000947 */ /* 0x000fea0003800000 */
.L_x_30:
[----:B----4-:R-:W-:-:S12]  /*113a0*/  UIADD3 UR8, UR20, -0x1, URZ ;  /* 0xffffffff14087890 */ /* 0x010fd8000fffe03f */
.L_x_33:
[----:B------:R-:W-:-:S13]  /*113b0*/  ISETP.LE.AND P0, PT, RZ, UR8, PT ;  /* 0x00000008ff007c0c */ /* 0x000fda000bf03270 */
[----:B------:R-:W-:Y:S05]  /*113c0*/  @!P0 BRA `(.L_x_34) ;  /* 0x00003b6000008947 */ /* 0x000fea0003800000 */
[----:B------:R-:W2:Y:S01]  /*113d0*/  LDL.LU.64 R6, [R1+0xb0] ;  /* 0x0000b00001067983 */ /* 0x000ea20000300a00 */
[----:B------:R-:W-:Y:S01]  /*113e0*/  MOV R159, R3 ;  /* 0x00000003009f7202 */ /* 0x000fe20000000f00 */
[----:B------:R-:W-:Y:S01]  /*113f0*/  IMAD.MOV.U32 R157, RZ, RZ, R155 ;  /* 0x000000ffff9d7224 */ /* 0x000fe200078e009b */
[----:B------:R-:W-:Y:S01]  /*11400*/  ULDC.64 UR4, c[0x0][0x1a0] ;  /* 0x0000680000047ab9 */ /* 0x000fe20000000a00 */
[----:B---3--:R-:W3:Y:S01]  /*11410*/  LDL.LU.64 R4, [R1+0xb8] ;  /* 0x0000b80001047983 */ /* 0x008ee20000300a00 */
[----:B------:R-:W-:Y:S01]  /*11420*/  IMAD.MOV.U32 R152, RZ, RZ, R156 ;  /* 0x000000ffff987224 */ /* 0x000fe200078e009c */
[----:B------:R-:W-:Y:S01]  /*11430*/  USHF.L.U64.HI UR7, UR6, 0x5, UR7 ;  /* 0x0000000506077899 */ /* 0x000fe20008010207 */
[----:B------:R-:W-:Y:S01]  /*11440*/  IMAD.MOV.U32 R158, RZ, RZ, R154 ;  /* 0x000000ffff9e7224 */ /* 0x000fe200078e009a */
[----:B------:R-:W-:Y:S02]  /*11450*/  USHF.L.U32 UR6, UR6, 0x5, URZ ;  /* 0x0000000506067899 */ /* 0x000fe4000800063f */
[----:B------:R-:W-:-:S02]  /*11460*/  USHF.L.U64.HI UR12, UR4, 0x5, UR5 ;  /* 0x00000005040c7899 */ /* 0x000fc40008010205 */
[----:B------:R-:W-:Y:S01]  /*11470*/  USHF.L.U32 UR13, UR4, 0x5, URZ ;  /* 0x00000005040d7899 */ /* 0x000fe2000800063f */
[----:B--2---:R-:W-:Y:S02]  /*11480*/  MOV R3, R7 ;  /* 0x0000000700037202 */ /* 0x004fe40000000f00 */
[----:B---3--:R-:W-:-:S05]  /*11490*/  MOV R2, R4 ;  /* 0x0000000400027202 */ /* 0x008fca0000000f00 */
[----:B------:R1:W-:Y:S01]  /*114a0*/  STL.64 [R1+0x68], R2 ;  /* 0x0000680201007387 */ /* 0x0003e20000100a00 */
[----:B------:R-:W-:Y:S05]  /*114b0*/  BRA `(.L_x_35) ;  /* 0x0000023000007947 */ /* 0x000fea0003800000 */
.L_x_37:
[----:B------:R-:W2:Y:S01]  /*114c0*/  LDL.64 R242, [R1+0x88] ;  /* 0x0000880001f27983 */ /* 0x000ea20000100a00 */
[----:B------:R-:W-:Y:S02]  /*114d0*/  ULDC.64 UR4, c[0x0][0x198] ;  /* 0x0000660000047ab9 */ /* 0x000fe40000000a00 */
[----:B------:R-:W-:Y:S01]  /*114e0*/  UIADD3 UR18, UR8, -0x1, URZ ;  /* 0xffffffff08127890 */ /* 0x000fe2000fffe03f */
[----:B------:R-:W3:Y:S03]  /*114f0*/  LDL.64 R240, [R1+0x80] ;  /* 0x0000800001f07983 */ /* 0x000ee60000100a00 */
[----:B------:R-:W-:Y:S02]  /*11500*/  USHF.R.S32.HI UR15, URZ, 0x1f, UR18 ;  /* 0x0000001f3f0f7899 */ /* 0x000fe40008011412 */
[----:B------:R-:W-:Y:S02]  /*11510*/  UIMAD.WIDE.U32 UR20, UR18, UR4, URZ ;  /* 0x00000004121472a5 */ /* 0x000fe4000f8e003f */
[----:B------:R-:W-:Y:S04]  /*11520*/  UIMAD UR15, UR15, UR4, URZ ;  /* 0x000000040f0f72a4 */ /* 0x000fe8000f8e023f */
[----:B------:R-:W-:Y:S01]  /*11530*/  UIMAD UR15, UR18, UR5, UR15 ;  /* 0x00000005120f72a4 */ /* 0x000fe2000f8e020f */
[----:B------:R-:W-:Y:S02]  /*11540*/  IMAD.U32 R0, RZ, RZ, UR20 ;  /* 0x00000014ff007e24 */ /* 0x000fe4000f8e00ff */
[----:B------:R-:W-:Y:S01]  /*11550*/  IMAD.U32 R3, RZ, RZ, UR20 ;  /* 0x00000014ff037e24 */ /* 0x000fe2000f8e00ff */
[----:B------:R-:W-:Y:S06]  /*11560*/  UIADD3 UR15, UR21, UR15, URZ ;  /* 0x0000000f150f7290 */ /* 0x000fec000fffe03f */
[----:B------:R-:W-:Y:S01]  /*11570*/  IMAD.U32 R2, RZ, RZ, UR15 ;  /* 0x0000000fff027e24 */ /* 0x000fe2000f8e00ff */
        /* <DEDUP_REMOVED lines=23> */
.L_x_35:
[----:B------:R-:W2:Y:S01]  /*116f0*/  LDL.64 R4, [R1+0x68] ;  /* 0x0000680001047983 */ /* 0x000ea20000100a00 */
[----:B------:R-:W-:Y:S04]  /*11700*/  DEPBAR.LE SB0, 0x0 ;  /* 0x000080000000791a */ /* 0x000fe80000000000 */
[----:B------:R-:W-:Y:S01]  /*11710*/  USHF.R.S32.HI UR5, URZ, 0x1f, UR8 ;  /* 0x0000001f3f057899 */ /* 0x000fe20008011408 */
[----:B------:R-:W-:Y:S01]  /*11720*/  BAR.SYNC.DEFER_BLOCKING 0x0 ;  /* 0x0000000000007b1d */ /* 0x000fe20000010000 */
[----:B------:R-:W-:Y:S01]  /*11730*/  UIMAD UR4, UR11, UR8, URZ ;  /* 0x000000080b0472a4 */ /* 0x000fe2000f8e023f */
[----:B-1----:R-:W-:Y:S03]  /*11740*/  IMAD.U32 R2, RZ, RZ, UR8 ;  /* 0x00000008ff027e24 */ /* 0x002fe6000f8e00ff */
[----:B------:R-:W-:Y:S01]  /*11750*/  UIMAD UR4, UR5, UR14, UR4 ;  /* 0x0000000e050472a4 */ /* 0x000fe2000f8e0204 */
[----:B--2---:R-:W-:Y:S05]  /*11760*/  IMAD.WIDE.U32 R2, R2, UR14, R4 ;  /* 0x0000000e02027c25 */ /* 0x004fea000f8e0004 */
[C---:B------:R-:W-:Y:S02]  /*11770*/  LEA R6, P0, R2.reuse, c[0x0][0x170], 0x1 ;  /* 0x00005c0002067a11 */ /* 0x040fe400078008ff */
[----:B------:R-:W-:Y:S04]  /*11780*/  IADD3 R0, R3, UR4, RZ ;  /* 0x0000000403007c10 */ /* 0x000fe8000fffe0ff */
[----:B------:R-:W-:Y:S02]  /*11790*/  LEA.HI.X R7, R2, c[0x0][0x174], R0, 0x1, P0 ;  /* 0x00005d0002077a11 */ /* 0x000fe400000f0c00 */
[----:B------:R-:W-:Y:S03]  /*117a0*/  IADD3 R4, P0, R6, UR13, RZ ;  /* 0x0000000d06047c10 */ /* 0x000fe6000ff1e0ff */
[----:B------:R-:W-:Y:S01]  /*117b0*/  @!PT LDS RZ, [RZ] ;  /* 0x00000000fffff984 */ /* 0x000fe20000000800 */
[----:B------:R-:W-:Y:S01]  /*117c0*/  @!PT LDS RZ, [RZ] ;  /* 0x00000000fffff984 */ /* 0x000fe20000000800 */
[----:B------:R-:W-:Y:S01]  /*117d0*/  @!PT LDS RZ, [RZ] ;  /* 0x00000000fffff984 */ /* 0x000fe20000000800 */
[----:B------:R1:W-:Y:S01]  /*117e0*/  LDGSTS.E.BYPASS.LTC128B.128 [R239+0xc000], [R6.64] ;  /* 0x0c00000006ef7fae */ /* 0x0003e2000b901d50 */
[----:B------:R-:W-:Y:S02]  /*117f0*/  IADD3.X R5, R7, UR12, RZ, P0, !PT ;  /* 0x0000000c07057c10 */ /* 0x000fe400087fe4ff */
[----:B------:R-:W-:Y:S03]  /*11800*/  IADD3 R2, P0, R4, UR13, RZ ;  /* 0x0000000d04027c10 */ /* 0x000fe6000ff1e0ff */
[----:B------:R1:W-:Y:S01]  /*11810*/  LDGSTS.E.BYPASS.LTC128B.128 [R239+0xe000], [R6.64+0x80] ;  /* 0x0e00008006ef7fae */ /* 0x0003e2000b901d50 */
[----:B------:R-:W-:Y:S02]  /*11820*/  IADD3.X R3, R5, UR12, RZ, P0, !PT ;  /* 0x0000000c05037c10 */ /* 0x000fe400087fe4ff */
[----:B------:R-:W-:Y:S03]  /*11830*/  IADD3 R8, P0, R2, UR13, RZ ;  /* 0x0000000d02087c10 */ /* 0x000fe6000ff1e0ff */
[----:B------:R1:W-:Y:S01]  /*11840*/  LDGSTS.E.BYPASS.LTC128B.128 [R239+0xc800], [R4.64] ;  /* 0x0c80000004ef7fae */ /* 0x0003e2000b901d50 */
[----:B------:R-:W-:Y:S02]  /*11850*/  IADD3.X R9, R3, UR12, RZ, P0, !PT ;  /* 0x0000000c03097c10 */ /* 0x000fe400087fe4ff */
[----:B------:R-:W-:Y:S03]  /*11860*/  ISETP.LT.AND P0, PT, RZ, UR8, PT ;  /* 0x00000008ff007c0c */ /* 0x000fe6000bf01270 */
[----:B------:R1:W-:Y:S06]  /*11870*/  LDGSTS.E.BYPASS.LTC128B.128 [R239+0xe800], [R4.64+0x80] ;  /* 0x0e80008004ef7fae */ /* 0x0003ec000b901d50 */
[----:B------:R2:W-:Y:S06]  /*11880*/  LDGSTS.E.BYPASS.LTC128B.128 [R239+0xd000], [R2.64] ;  /* 0x0d00000002ef7fae */ /* 0x0005ec000b901d50 */
[----:B------:R2:W-:Y:S06]  /*11890*/  LDGSTS.E.BYPASS.LTC128B.128 [R239+0xf000], [R2.64+0x80] ;  /* 0x0f00008002ef7fae */ /* 0x0005ec000b901d50 */
[----:B------:R3:W-:Y:S06]  /*118a0*/  LDGSTS.E.BYPASS.LTC128B.128 [R239+0xd800], [R8.64] ;  /* 0x0d80000008ef7fae */ /* 0x0007ec000b901d50 */
[----:B------:R3:W-:Y:S06]  /*118b0*/  LDGSTS.E.BYPASS.LTC128B.128 [R239+0xf800], [R8.64+0x80] ;  /* 0x0f80008008ef7fae */ /* 0x0007ec000b901d50 */
[----:B-----5:R-:W-:Y:S06]  /*118c0*/  LDSM.16.M88.4 R64, [R227] ;  /* 0x00000000e340783b */ /* 0x020fec0000000200 */
[----:B------:R-:W1:Y:S06]  /*118d0*/  LDSM.16.M88.4 R16, [R220+0x8000] ;  /* 0x00800000dc10783b */ /* 0x000e6c0000000200 */
        /* <DEDUP_REMOVED lines=9> */
[----:B------:R-:W3:Y:S05]  /*11970*/  LDSM.16.M88.4 R216, [R228+0x2000] ;  /* 0x00200000e4d8783b */ /* 0x000eea0000000200 */
        /* <DEDUP_REMOVED lines=30> */
[-C--:B--2---:R-:W-:Y:S08]  /*11b60*/  HMMA.16816.F32 R52, R208, R204.reuse, R52 ;  /* 0x000000ccd034723c */ /* 0x084ff00000001834 */
[C---:B------:R-:W-:Y:S08]  /*11b70*/  HMMA.16816.F32 R56, R216.reuse, R204, R56 ;  /* 0x000000ccd838723c */ /* 0x040ff00000001838 */
[-C--:B------:R-:W-:Y:S01]  /*11b80*/  HMMA.16816.F32 R60, R216, R206.reuse, R60 ;  /* 0x000000ced83c723c */ /* 0x080fe2000000183c */
[----:B------:R-:W1:Y:S07]  /*11b90*/  LDSM.16.M88.4 R216, [R226+0x8000] ;  /* 0x00800000e2d8783b */ /* 0x000e6e0000000200 */
[----:B------:R-:W-:Y:S01]  /*11ba0*/  HMMA.16816.F32 R64, R208, R206, R64 ;  /* 0x000000ced040723c */ /* 0x000fe20000001840 */
[----:B------:R-:W2:Y:S06]  /*11bb0*/  LDSM.16.M88.4 R204, [R230+0x2000] ;  /* 0x00200000e6cc783b */ /* 0x000eac0000000200 */
[----:B------:R-:W3:Y:S01]  /*11bc0*/  LDSM.16.M88.4 R208, [R226+0x8800] ;  /* 0x00880000e2d0783b */ /* 0x000ee20000000200 */
[-C--:B-1----:R-:W-:Y:S08]  /*11bd0*/  HMMA.16816.F32 R4, R212, R216.reuse, R4 ;  /* 0x000000d8d404723c */ /* 0x082ff00000001804 */
[C---:B--2---:R-:W-:Y:S08]  /*11be0*/  HMMA.16816.F32 R8, R204.reuse, R216, R8 ;  /* 0x000000d8cc08723c */ /* 0x044ff00000001808 */
[-C--:B------:R-:W-:Y:S08]  /*11bf0*/  HMMA.16816.F32 R12, R204, R218.reuse, R12 ;  /* 0x000000dacc0c723c */ /* 0x080ff0000000180c */
[C---:B------:R-:W-:Y:S01]  /*11c00*/  HMMA.16816.F32 R16, R212.reuse, R218, R16 ;  /* 0x000000dad410723c */ /* 0x040fe20000001810 */
[----:B------:R-:W1:Y:S07]  /*11c10*/  LDSM.16.M88.4 R216, [R226+0x9000] ;  /* 0x00900000e2d8783b */ /* 0x000e6e0000000200 */
[-C--:B---3--:R-:W-:Y:S08]  /*11c20*/  HMMA.16816.F32 R20, R212, R208.reuse, R20 ;  /* 0x000000d0d414723c */ /* 0x088ff00000001814 */
[C---:B------:R-:W-:Y:S08]  /*11c30*/  HMMA.16816.F32 R24, R204.reuse, R208, R24 ;  /* 0x000000d0cc18723c */ /* 0x040ff00000001818 */
[-C--:B------:R-:W-:Y:S08]  /*11c40*/  HMMA.16816.F32 R28, R204, R210.reuse, R28 ;  /* 0x000000d2cc1c723c */ /* 0x080ff0000000181c */
[C---:B------:R-:W-:Y:S01]  /*11c50*/  HMMA.16816.F32 R32, R212.reuse, R210, R32 ;  /* 0x000000d2d420723c */ /* 0x040fe20000001820 */
[----:B------:R-:W2:Y:S07]  /*11c60*/  LDSM.16.M88.4 R208, [R226+0x9800] ;  /* 0x00980000e2d0783b */ /* 0x000eae0000000200 */
        /* <DEDUP_REMOVED lines=8> */
[----:B------:R-:W1:Y:S07]  /*11cf0*/  LDSM.16.M88.4 R204, [R229] ;  /* 0x00000000e5cc783b */ /* 0x000e6e0000000200 */
        /* <DEDUP_REMOVED lines=17> */
[----:B------:R-:W-:Y:S07]  /*11e10*/  LDSM.16.M88.4 R216, [R220+0xa000] ;  /* 0x00a00000dcd8783b */ /* 0x000fee0000000200 */
        /* <DEDUP_REMOVED lines=28> */
[----:B------:R-:W3:Y:S01]  /*11fe0*/  LDSM.16.M88.4 R212, [R234] ;  /* 0x00000000ead4783b */ /* 0x000ee20000000200 */
        /* <DEDUP_REMOVED lines=53> */
[----:B------:R-:W2:Y:S01]  /*12340*/  LDSM.16.M88.4 R212, [R225+0x3800] ;  /* 0x00380000e1d4783b */ /* 0x000ea20000000200 */
[----:B------:R-:W-:Y:S05]  /*12350*/  DEPBAR.LE SB0, 0x0 ;  /* 0x000080000000791a */ /* 0x000fea0000000000 */
[----:B------:R-:W-:Y:S01]  /*12360*/  BAR.SYNC.DEFER_BLOCKING 0x0 ;  /* 0x0000000000007b1d */ /* 0x000fe20000010000 */
[-C--:B-1----:R-:W-:Y:S08]  /*12370*/  HMMA.16816.F32 R36, R204, R216.reuse, R36 ;  /* 0x000000d8cc24723c */ /* 0x082ff00000001824 */
[C---:B------:R-:W-:Y:S08]  /*12380*/  HMMA.16816.F32 R40, R208.reuse, R216, R40 ;  /* 0x000000d8d028723c */ /* 0x040ff00000001828 */
[-C--:B------:R-:W-:Y:S08]  /*12390*/  HMMA.16816.F32 R44, R208, R218.reuse, R44 ;  /* 0x000000dad02c723c */ /* 0x080ff0000000182c */
[C---:B------:R-:W-:Y:S08]  /*123a0*/  HMMA.16816.F32 R48, R204.reuse, R218, R48 ;  /* 0x000000dacc30723c */ /* 0x040ff00000001830 */
[-C--:B--2---:R-:W-:Y:S08]  /*123b0*/  HMMA.16816.F32 R52, R204, R212.reuse, R52 ;  /* 0x000000d4cc34723c */ /* 0x084ff00000001834 */
[C---:B------:R-:W-:Y:S08]  /*123c0*/  HMMA.16816.F32 R56, R208.reuse, R212, R56 ;  /* 0x000000d4d038723c */ /* 0x040ff00000001838 */
[-C--:B------:R-:W-:Y:S08]  /*123d0*/  HMMA.16816.F32 R60, R208, R214.reuse, R60 ;  /* 0x000000d6d03c723c */ /* 0x080ff0000000183c */
[----:B------:R-:W-:Y:S01]  /*123e0*/  HMMA.16816.F32 R64, R204, R214, R64 ;  /* 0x000000d6cc40723c */ /* 0x000fe20000001840 */
[----:B------:R-:W-:-:S07]  /*123f0*/  @P0 BRA `(.L_x_37) ;  /* 0xfffff0c000000947 */ /* 0x000fce000383ffff */
.L_x_36:
[----:B------:R-:W-:Y:S01]  /*12400*/  FMNMX.FTZ R0, R4, R152, !PT ;  /* 0x0000009804007209 */ /* 0x000fe20007810000 */
[----:B------:R-:W-:Y:S01]  /*12410*/  STL [R1+0xec], R230 ;  /* 0x0000ece601007387 */ /* 0x000fe20000100800 */
[----:B------:R-:W-:Y:S02]  /*12420*/  UIADD3 UR8, UR8, -0x1, URZ ;  /* 0xffffffff08087890 */ /* 0x000fe4000fffe03f */
[----:B-1----:R-:W-:Y:S01]  /*12430*/  FMNMX.FTZ R2, R5, R0, !PT ;  /* 0x0000000005027209 */ /* 0x002fe20007810000 */
        /* <DEDUP_REMOVED lines=72> */
[----:B------:R-:W3:Y:S08]  /*128c0*/  SHFL.BFLY PT, R2, R0, 0x2, 0x1f ;  /* 0x0c401f0000027f89 */ /* 0x000ef000000e0000 */
[----:B------:R-:W4:Y:S01]  /*128d0*/  SHFL.BFLY PT, R154, R153, 0x2, 0x1f ;  /* 0x0c401f00999a7f89 */ /* 0x000f2200000e0000 */
[----:B-1----:R-:W-:Y:S04]  /*128e0*/  FMNMX.FTZ R156, R156, R204, !PT ;  /* 0x000000cc9c9c7209 */ /* 0x002fe80007810000 */
[----:B------:R-:W-:Y:S02]  /*128f0*/  FSETP.NEU.FTZ.AND P1, PT, R156, -INF , PT ;  /* 0xff8000009c00780b */ /* 0x000fe40003f3d000 */
[----:B--2---:R-:W-:Y:S05]  /*12900*/  FMNMX.FTZ R155, R3, R155, !PT ;  /* 0x0000009b039b7209 */ /* 0x004fea0007810000 */
[----:B------:R-:W1:Y:S01]  /*12910*/  SHFL.BFLY PT, R205, R155, 0x1, 0x1f ;  /* 0x0c201f009bcd7f89 */ /* 0x000e6200000e0000 */
[----:B---3--:R-:W-:Y:S01]  /*12920*/  FMNMX.FTZ R2, R0, R2, !PT ;  /* 0x0000000200027209 */ /* 0x008fe20007810000 */
[----:B------:R-:W-:Y:S04]  /*12930*/  FADD.FTZ R0, -R156, R152 ;  /* 0x000000989c007221 */ /* 0x000fe80000010100 */
[----:B------:R-:W-:Y:S02]  /*12940*/  FMUL.FTZ R0, R0, c[0x0][0x23c] ;  /* 0x00008f0000007a20 */ /* 0x000fe40000410000 */
[----:B------:R-:W2:Y:S01]  /*12950*/  SHFL.BFLY PT, R3, R2, 0x1, 0x1f ;  /* 0x0c201f0002037f89 */ /* 0x000ea200000e0000 */
[----:B----4-:R-:W-:Y:S02]  /*12960*/  FMNMX.FTZ R154, R153, R154, !PT ;  /* 0x0000009a999a7209 */ /* 0x010fe40007810000 */
[----:B------:R3:W4:Y:S05]  /*12970*/  MUFU.EX2 R153, R0 ;  /* 0x0000000000997308 */ /* 0x00072a0000000800 */
[----:B------:R-:W4:Y:S01]  /*12980*/  SHFL.BFLY PT, R206, R154, 0x1, 0x1f ;  /* 0x0c201f009ace7f89 */ /* 0x000f2200000e0000 */
[----:B-1----:R-:W-:Y:S02]  /*12990*/  FMNMX.FTZ R155, R155, R205, !PT ;  /* 0x000000cd9b9b7209 */ /* 0x002fe40007810000 */
[----:B--2---:R-:W-:Y:S03]  /*129a0*/  FMNMX.FTZ R3, R2, R3, !PT ;  /* 0x0000000302037209 */ /* 0x004fe60007810000 */
[----:B---3--:R-:W-:Y:S02]  /*129b0*/  FADD.FTZ R0, -R155, R157 ;  /* 0x0000009d9b007221 */ /* 0x008fe40000010100 */
[----:B------:R-:W-:Y:S02]  /*129c0*/  FMUL.FTZ R157, R156, c[0x0][0x23c] ;  /* 0x00008f009c9d7a20 */ /* 0x000fe40000410000 */
[----:B------:R-:W-:Y:S01]  /*129d0*/  FMUL.FTZ R0, R0, c[0x0][0x23c] ;  /* 0x00008f0000007a20 */ /* 0x000fe20000410000 */
[----:B----4-:R-:W-:Y:S01]  /*129e0*/  FMNMX.FTZ R154, R154, R206, !PT ;  /* 0x000000ce9a9a7209 */ /* 0x010fe20007810000 */
[----:B------:R-:W-:Y:S01]  /*129f0*/  FMUL.FTZ R72, R153, R72 ;  /* 0x0000004899487220 */ /* 0x000fe20000410000 */
[----:B------:R-:W-:Y:S01]  /*12a00*/  FSEL R157, R157, RZ, P1 ;  /* 0x000000ff9d9d7208 */ /* 0x000fe20000800000 */
[----:B------:R1:W-:Y:S01]  /*12a10*/  MUFU.EX2 R152, R0 ;  /* 0x0000000000987308 */ /* 0x0003e20000000800 */
[----:B------:R-:W-:Y:S01]  /*12a20*/  FSETP.NEU.FTZ.AND P1, PT, R155, -INF , PT ;  /* 0xff8000009b00780b */ /* 0x000fe20003f3d000 */
[----:B------:R-:W2:Y:S01]  /*12a30*/  LDSM.16.MT88.4 R204, [R221+0xc000] ;  /* 0x00c00000ddcc783b */ /* 0x000ea20000004200 */
[----:B------:R-:W-:Y:S02]  /*12a40*/  FMUL.FTZ R73, R153, R73 ;  /* 0x0000004999497220 */ /* 0x000fe40000410000 */
[--C-:B------:R-:W-:Y:S02]  /*12a50*/  FFMA.FTZ R4, R4, c[0x0][0x23c], -R157.reuse ;  /* 0x00008f0004047a23 */ /* 0x100fe4000001089d */
[--C-:B------:R-:W-:Y:S02]  /*12a60*/  FFMA.FTZ R5, R5, c[0x0][0x23c], -R157.reuse ;  /* 0x00008f0005057a23 */ /* 0x100fe4000001089d */
[--C-:B------:R-:W-:Y:S01]  /*12a70*/  FFMA.FTZ R16, R16, c[0x0][0x23c], -R157.reuse ;  /* 0x00008f0010107a23 */ /* 0x100fe2000001089d */
[----:B------:R3:W4:Y:S01]  /*12a80*/  MUFU.EX2 R209, R4 ;  /* 0x0000000400d17308 */ /* 0x0007220000000800 */
[--C-:B------:R-:W-:Y:S02]  /*12a90*/  FFMA.FTZ R17, R17, c[0x0][0x23c], -R157.reuse ;  /* 0x00008f0011117a23 */ /* 0x100fe4000001089d */
[--C-:B------:R-:W-:Y:S02]  /*12aa0*/  FFMA.FTZ R215, R20, c[0x0][0x23c], -R157.reuse ;  /* 0x00008f0014d77a23 */ /* 0x100fe4000001089d */
[--C-:B------:R-:W-:Y:S02]  /*12ab0*/  FFMA.FTZ R248, R52, c[0x0][0x23c], -R157.reuse ;  /* 0x00008f0034f87a23 */ /* 0x100fe4000001089d */
[--C-:B------:R-:W-:Y:S02]  /*12ac0*/  FFMA.FTZ R249, R53, c[0x0][0x23c], -R157.reuse ;  /* 0x00008f0035f97a23 */ /* 0x100fe4000001089d */
[--C-:B------:R-:W-:Y:S01]  /*12ad0*/  FFMA.FTZ R213, R32, c[0x0][0x23c], -R157.reuse ;  /* 0x00008f0020d57a23 */ /* 0x100fe2000001089d */
[----:B------:R-:W2:Y:S01]  /*12ae0*/  MUFU.EX2 R210, R5 ;  /* 0x0000000500d27308 */ /* 0x000ea20000000800 */
[--C-:B------:R-:W-:Y:S02]  /*12af0*/  FFMA.FTZ R212, R33, c[0x0][0x23c], -R157.reuse ;  /* 0x00008f0021d47a23 */ /* 0x100fe4000001089d */
[--C-:B------:R-:W-:Y:S02]  /*12b00*/  FFMA.FTZ R243, R36, c[0x0][0x23c], -R157.reuse ;  /* 0x00008f0024f37a23 */ /* 0x100fe4000001089d */
[C---:B-1----:R-:W-:Y:S02]  /*12b10*/  FADD.FTZ R0, -R154.reuse, R158 ;  /* 0x0000009e9a007221 */ /* 0x042fe40000010100 */
[----:B------:R-:W-:Y:S02]  /*12b20*/  FMUL.FTZ R158, R154, c[0x0][0x23c] ;  /* 0x00008f009a9e7a20 */ /* 0x000fe40000410000 */
[----:B------:R-:W-:Y:S01]  /*12b30*/  FMUL.FTZ R0, R0, c[0x0][0x23c] ;  /* 0x00008f0000007a20 */ /* 0x000fe20000410000 */
[----:B------:R-:W1:Y:S01]  /*12b40*/  MUFU.EX2 R208, R16 ;  /* 0x0000001000d07308 */ /* 0x000e620000000800 */
[--C-:B------:R-:W-:Y:S02]  /*12b50*/  FFMA.FTZ R242, R37, c[0x0][0x23c], -R157.reuse ;  /* 0x00008f0025f27a23 */ /* 0x100fe4000001089d */
[--C-:B------:R-:W-:Y:S02]  /*12b60*/  FFMA.FTZ R241, R48, c[0x0][0x23c], -R157.reuse ;  /* 0x00008f0030f17a23 */ /* 0x100fe4000001089d */
[----:B---3--:R-:W-:Y:S02]  /*12b70*/  FMUL.FTZ R4, R155, c[0x0][0x23c] ;  /* 0x00008f009b047a20 */ /* 0x008fe40000410000 */
[--C-:B------:R-:W-:Y:S01]  /*12b80*/  FFMA.FTZ R250, R64, c[0x0][0x23c], -R157.reuse ;  /* 0x00008f0040fa7a23 */ /* 0x100fe2000001089d */
[----:B----4-:R-:W-:Y:S01]  /*12b90*/  MOV R64, R209 ;  /* 0x000000d100407202 */ /* 0x010fe20000000f00 */
[--C-:B------:R-:W-:Y:S01]  /*12ba0*/  FFMA.FTZ R214, R21, c[0x0][0x23c], -R157.reuse ;  /* 0x00008f0015d67a23 */ /* 0x100fe2000001089d */
[----:B------:R3:W-:Y:S01]  /*12bb0*/  MUFU.EX2 R2, R0 ;  /* 0x0000000000027308 */ /* 0x0007e20000000800 */
[----:B------:R-:W-:Y:S01]  /*12bc0*/  FSEL R4, R4, RZ, P1 ;  /* 0x000000ff04047208 */ /* 0x000fe20000800000 */
[--C-:B------:R-:W-:Y:S01]  /*12bd0*/  FFMA.FTZ R240, R49, c[0x0][0x23c], -R157.reuse ;  /* 0x00008f0031f07a23 */ /* 0x100fe2000001089d */
[----:B------:R-:W-:Y:S01]  /*12be0*/  FSETP.NEU.FTZ.AND P1, PT, R154, -INF , PT ;  /* 0xff8000009a00780b */ /* 0x000fe20003f3d000 */
[----:B------:R-:W-:Y:S01]  /*12bf0*/  FFMA.FTZ R157, R65, c[0x0][0x23c], -R157 ;  /* 0x00008f00419d7a23 */ /* 0x000fe2000001089d */
[----:B--2---:R-:W-:Y:S01]  /*12c00*/  MOV R21, R210 ;  /* 0x000000d200157202 */ /* 0x004fe20000000f00 */
[--C-:B------:R-:W-:Y:S01]  /*12c10*/  FFMA.FTZ R7, R7, c[0x0][0x23c], -R4.reuse ;  /* 0x00008f0007077a23 */ /* 0x100fe20000010804 */
[----:B------:R-:W-:Y:S01]  /*12c20*/  FSEL R158, R158, RZ, P1 ;  /* 0x000000ff9e9e7208 */ /* 0x000fe20000800000 */
[--C-:B------:R-:W-:Y:S01]  /*12c30*/  FFMA.FTZ R18, R18, c[0x0][0x23c], -R4.reuse ;  /* 0x00008f0012127a23 */ /* 0x100fe20000010804 */
[----:B------:R-:W-:Y:S01]  /*12c40*/  FSETP.NEU.FTZ.AND P1, PT, R3, -INF , PT ;  /* 0xff8000000300780b */ /* 0x000fe20003f3d000 */
[----:B------:R-:W-:Y:S01]  /*12c50*/  FFMA.FTZ R19, R19, c[0x0][0x23c], -R4 ;  /* 0x00008f0013137a23 */ /* 0x000fe20000010804 */
[----:B------:R-:W2:Y:S01]  /*12c60*/  MUFU.EX2 R211, R7 ;  /* 0x0000000700d37308 */ /* 0x000ea20000000800 */
[----:B------:R-:W-:Y:S02]  /*12c70*/  FFMA.FTZ R9, R9, c[0x0][0x23c], -R158 ;  /* 0x00008f0009097a23 */ /* 0x000fe4000001089e */
[----:B------:R-:W-:Y:S01]  /*12c80*/  FFMA.FTZ R6, R6, c[0x0][0x23c], -R4 ;  /* 0x00008f0006067a23 */ /* 0x000fe20000010804 */
[----:B-1----:R-:W-:Y:S01]  /*12c90*/  MOV R65, R208 ;  /* 0x000000d000417202 */ /* 0x002fe20000000f00 */
[--C-:B------:R-:W-:Y:S02]  /*12ca0*/  FFMA.FTZ R8, R8, c[0x0][0x23c], -R158.reuse ;  /* 0x00008f0008087a23 */ /* 0x100fe4000001089e */
[--C-:B------:R-:W-:Y:S02]  /*12cb0*/  FFMA.FTZ R12, R12, c[0x0][0x23c], -R158.reuse ;  /* 0x00008f000c0c7a23 */ /* 0x100fe4000001089e */
[----:B------:R-:W-:Y:S01]  /*12cc0*/  FFMA.FTZ R13, R13, c[0x0][0x23c], -R158 ;  /* 0x00008f000d0d7a23 */ /* 0x000fe2000001089e */
[----:B------:R1:W-:Y:S01]  /*12cd0*/  MUFU.EX2 R227, R17 ;  /* 0x0000001100e37308 */ /* 0x0003e20000000800 */
[--C-:B------:R-:W-:Y:S02]  /*12ce0*/  FFMA.FTZ R245, R54, c[0x0][0x23c], -R4.reuse ;  /* 0x00008f0036f57a23 */ /* 0x100fe40000010804 */
[C---:B---3--:R-:W-:Y:S02]  /*12cf0*/  FADD.FTZ R0, -R3.reuse, R159 ;  /* 0x0000009f03007221 */ /* 0x048fe40000010100 */
[----:B------:R-:W-:Y:S02]  /*12d00*/  FMUL.FTZ R159, R3, c[0x0][0x23c] ;  /* 0x00008f00039f7a20 */ /* 0x000fe40000410000 */
[----:B------:R-:W-:Y:S02]  /*12d10*/  FMUL.FTZ R0, R0, c[0x0][0x23c] ;  /* 0x00008f0000007a20 */ /* 0x000fe40000410000 */
[--C-:B------:R-:W-:Y:S01]  /*12d20*/  FFMA.FTZ R247, R66, c[0x0][0x23c], -R4.reuse ;  /* 0x00008f0042f77a23 */ /* 0x100fe20000010804 */
[----:B------:R-:W-:Y:S01]  /*12d30*/  FSEL R159, R159, RZ, P1 ;  /* 0x000000ff9f9f7208 */ /* 0x000fe20000800000 */
[----:B------:R3:W-:Y:S01]  /*12d40*/  MUFU.EX2 R230, R18 ;  /* 0x0000001200e67308 */ /* 0x0007e20000000800 */
[----:B------:R-:W-:Y:S01]  /*12d50*/  FMUL.FTZ R5, R153, R165 ;  /* 0x000000a599057220 */ /* 0x000fe20000410000 */
[----:B--2---:R-:W-:Y:S02]  /*12d60*/  MOV R20, R211 ;  /* 0x000000d300147202 */ /* 0x004fe40000000f00 */
[--C-:B------:R-:W-:Y:S02]  /*12d70*/  FFMA.FTZ R11, R11, c[0x0][0x23c], -R159.reuse ;  /* 0x00008f000b0b7a23 */ /* 0x100fe4000001089f */
[--C-:B------:R-:W-:Y:S02]  /*12d80*/  FFMA.FTZ R10, R10, c[0x0][0x23c], -R159.reuse ;  /* 0x00008f000a0a7a23 */ /* 0x100fe4000001089f */
[--C-:B------:R-:W-:Y:S02]  /*12d90*/  FFMA.FTZ R14, R14, c[0x0][0x23c], -R159.reuse ;  /* 0x00008f000e0e7a23 */ /* 0x100fe4000001089f */
[----:B------:R-:W2:Y:S01]  /*12da0*/  MUFU.EX2 R226, R19 ;  /* 0x0000001300e27308 */ /* 0x000ea20000000800 */
[--C-:B------:R-:W-:Y:S02]  /*12db0*/  FFMA.FTZ R15, R15, c[0x0][0x23c], -R159.reuse ;  /* 0x00008f000f0f7a23 */ /* 0x100fe4000001089f */
[----:B------:R-:W-:Y:S02]  /*12dc0*/  FMUL.FTZ R7, R152, R167 ;  /* 0x000000a798077220 */ /* 0x000fe40000410000 */
[--C-:B------:R-:W-:Y:S02]  /*12dd0*/  FFMA.FTZ R211, R22, c[0x0][0x23c], -R4.reuse ;  /* 0x00008f0016d37a23 */ /* 0x100fe40000010804 */
[--C-:B------:R-:W-:Y:S02]  /*12de0*/  FFMA.FTZ R210, R23, c[0x0][0x23c], -R4.reuse ;  /* 0x00008f0017d27a23 */ /* 0x100fe40000010804 */
[--C-:B------:R-:W-:Y:S01]  /*12df0*/  FFMA.FTZ R209, R34, c[0x0][0x23c], -R4.reuse ;  /* 0x00008f0022d17a23 */ /* 0x100fe20000010804 */
[----:B------:R-:W4:Y:S01]  /*12e00*/  MUFU.EX2 R252, R6 ;  /* 0x0000000600fc7308 */ /* 0x000f220000000800 */
[--C-:B------:R-:W-:Y:S02]  /*12e10*/  FFMA.FTZ R208, R35, c[0x0][0x23c], -R4.reuse ;  /* 0x00008f0023d07a23 */ /* 0x100fe40000010804 */
[--C-:B------:R-:W-:Y:S02]  /*12e20*/  FFMA.FTZ R219, R38, c[0x0][0x23c], -R4.reuse ;  /* 0x00008f0026db7a23 */ /* 0x100fe40000010804 */
[--C-:B------:R-:W-:Y:S02]  /*12e30*/  FFMA.FTZ R218, R39, c[0x0][0x23c], -R4.reuse ;  /* 0x00008f0027da7a23 */ /* 0x100fe40000010804 */
[--C-:B------:R-:W-:Y:S02]  /*12e40*/  FFMA.FTZ R217, R50, c[0x0][0x23c], -R4.reuse ;  /* 0x00008f0032d97a23 */ /* 0x100fe40000010804 */
[--C-:B------:R-:W-:Y:S01]  /*12e50*/  FFMA.FTZ R216, R51, c[0x0][0x23c], -R4.reuse ;  /* 0x00008f0033d87a23 */ /* 0x100fe20000010804 */
[----:B------:R-:W4:Y:S01]  /*12e60*/  MUFU.EX2 R246, R9 ;  /* 0x0000000900f67308 */ /* 0x000f220000000800 */
[----:B-1----:R-:W-:Y:S02]  /*12e70*/  FMUL.FTZ R17, R153, R173 ;  /* 0x000000ad99117220 */ /* 0x002fe40000410000 */
[----:B---3--:R-:W-:Y:S01]  /*12e80*/  FMUL.FTZ R18, R152, R174 ;  /* 0x000000ae98127220 */ /* 0x008fe20000410000 */
[----:B--2---:R-:W-:Y:S01]  /*12e90*/  F2FP.PACK_AB R167, R226, R230 ;  /* 0x000000e6e2a7723e */ /* 0x004fe200000000ff */
[C---:B------:R-:W-:Y:S01]  /*12ea0*/  FMUL.FTZ R19, R152.reuse, R175 ;  /* 0x000000af98137220 */ /* 0x040fe20000410000 */
[----:B------:R-:W2:Y:S01]  /*12eb0*/  LDL.LU R173, [R1+0x4] ;  /* 0x0000040001ad7983 */ /* 0x000ea20000300800 */
[C---:B------:R-:W-:Y:S02]  /*12ec0*/  FMUL.FTZ R22, R152.reuse, R182 ;  /* 0x000000b698167220 */ /* 0x040fe40000410000 */
[----:B------:R-:W-:Y:S01]  /*12ed0*/  FMUL.FTZ R23, R152, R183 ;  /* 0x000000b798177220 */ /* 0x000fe20000410000 */
[----:B------:R-:W1:Y:S01]  /*12ee0*/  MUFU.EX2 R244, R11 ;  /* 0x0000000b00f47308 */ /* 0x000e620000000800 */
[C---:B------:R-:W-:Y:S02]  /*12ef0*/  FMUL.FTZ R32, R2.reuse, R176 ;  /* 0x000000b002207220 */ /* 0x040fe40000410000 */
[----:B------:R-:W-:Y:S01]  /*12f00*/  FMUL.FTZ R33, R2, R177 ;  /* 0x000000b102217220 */ /* 0x000fe20000410000 */
[----:B----4-:R-:W-:Y:S01]  /*12f10*/  F2FP.PACK_AB R165, R20, R252 ;  /* 0x000000fc14a5723e */ /* 0x010fe200000000ff */
[----:B------:R-:W-:Y:S01]  /*12f20*/  FMUL.FTZ R6, R152, R166 ;  /* 0x000000a698067220 */ /* 0x000fe20000410000 */
[----:B------:R-:W-:Y:S01]  /*12f30*/  F2FP.PACK_AB R166, R227, R65 ;  /* 0x00000041e3a6723e */ /* 0x000fe200000000ff */
[C---:B------:R-:W-:Y:S02]  /*12f40*/  FMUL.FTZ R36, R2.reuse, R184 ;  /* 0x000000b802247220 */ /* 0x040fe40000410000 */
[C---:B------:R-:W-:Y:S01]  /*12f50*/  FMUL.FTZ R37, R2.reuse, R185 ;  /* 0x000000b902257220 */ /* 0x040fe20000410000 */
[----:B------:R3:W-:Y:S01]  /*12f60*/  MUFU.EX2 R229, R12 ;  /* 0x0000000c00e57308 */ /* 0x0007e20000000800 */
[C---:B------:R-:W-:Y:S01]  /*12f70*/  FMUL.FTZ R48, R153.reuse, R188 ;  /* 0x000000bc99307220 */ /* 0x040fe20000410000 */
[----:B------:R-:W-:Y:S01]  /*12f80*/  MOV R188, R65 ;  /* 0x0000004100bc7202 */ /* 0x000fe20000000f00 */
[----:B------:R-:W-:Y:S01]  /*12f90*/  FMUL.FTZ R49, R153, R189 ;  /* 0x000000bd99317220 */ /* 0x000fe20000410000 */
[----:B------:R-:W-:Y:S01]  /*12fa0*/  MOV R66, R246 ;  /* 0x000000f600427202 */ /* 0x000fe20000000f00 */
[--C-:B------:R-:W-:Y:S02]  /*12fb0*/  FFMA.FTZ R246, R67, c[0x0][0x23c], -R4.reuse ;  /* 0x00008f0043f67a23 */ /* 0x100fe40000010804 */
[----:B------:R-:W-:Y:S02]  /*12fc0*/  FMUL.FTZ R9, R2, R161 ;  /* 0x000000a102097220 */ /* 0x000fe40000410000 */
[----:B------:R-:W-:Y:S01]  /*12fd0*/  FMUL.FTZ R50, R152, R190 ;  /* 0x000000be98327220 */ /* 0x000fe20000410000 */
[----:B------:R4:W-:Y:S01]  /*12fe0*/  MUFU.EX2 R225, R13 ;  /* 0x0000000d00e17308 */ /* 0x0009e20000000800 */
[----:B------:R-:W-:Y:S01]  /*12ff0*/  MOV R190, R66 ;  /* 0x0000004200be7202 */ /* 0x000fe20000000f00 */
[C---:B------:R-:W-:Y:S01]  /*13000*/  FMUL.FTZ R65, R2.reuse, R193 ;  /* 0x000000c102417220 */ /* 0x040fe20000410000 */
[----:B-1----:R-:W-:Y:S01]  /*13010*/  MOV R51, R244 ;  /* 0x000000f400337202 */ /* 0x002fe20000000f00 */
[----:B------:R-:W-:Y:S02]  /*13020*/  FFMA.FTZ R244, R55, c[0x0][0x23c], -R4 ;  /* 0x00008f0037f47a23 */ /* 0x000fe40000010804 */
[----:B------:R-:W-:Y:S01]  /*13030*/  FMUL.FTZ R4, R153, R164 ;  /* 0x000000a499047220 */ /* 0x000fe20000410000 */
[----:B------:R-:W-:Y:S01]  /*13040*/  F2FP.PACK_AB R164, R21, R64 ;  /* 0x0000004015a4723e */ /* 0x000fe200000000ff */
[----:B------:R-:W1:Y:S02]  /*13050*/  LDSM.16.MT88.4 R52, [R222+0xc000] ;  /* 0x00c00000de34783b */ /* 0x000e640000004200 */
[----:B------:R-:W-:Y:S01]  /*13060*/  MUFU.EX2 R228, R14 ;  /* 0x0000000e00e47308 */ /* 0x000fe20000000800 */
[----:B------:R-:W-:Y:S01]  /*13070*/  MOV R189, R51 ;  /* 0x0000003300bd7202 */ /* 0x000fe20000000f00 */
[C---:B------:R-:W-:Y:S02]  /*13080*/  FMUL.FTZ R68, R2.reuse, R68 ;  /* 0x0000004402447220 */ /* 0x040fe40000410000 */
[C---:B---3--:R-:W-:Y:S01]  /*13090*/  FMUL.FTZ R12, R2.reuse, R168 ;  /* 0x000000a8020c7220 */ /* 0x048fe20000410000 */
[-C--:B------:R-:W-:Y:S05]  /*130a0*/  HMMA.16816.F32 R4, R164, R204.reuse, R4 ;  /* 0x000000cca404723c */ /* 0x080fea0000001804 */
[----:B------:R-:W-:Y:S01]  /*130b0*/  MUFU.EX2 R220, R15 ;  /* 0x0000000f00dc7308 */ /* 0x000fe20000000800 */
[----:B------:R-:W-:Y:S02]  /*130c0*/  FMUL.FTZ R69, R2, R69 ;  /* 0x0000004502457220 */ /* 0x000fe40000410000 */
[----:B------:R-:W-:Y:S04]  /*130d0*/  FMUL.FTZ R74, R152, R74 ;  /* 0x0000004a984a7220 */ /* 0x000fe80000410000 */
[----:B----4-:R-:W-:Y:S02]  /*130e0*/  FMUL.FTZ R13, R2, R169 ;  /* 0x000000a9020d7220 */ /* 0x010fe40000410000 */
[C---:B------:R-:W-:Y:S01]  /*130f0*/  FMUL.FTZ R75, R152.reuse, R75 ;  /* 0x0000004b984b7220 */ /* 0x040fe20000410000 */
[----:B------:R-:W3:Y:S01]  /*13100*/  MUFU.EX2 R0, R0 ;  /* 0x0000000000007308 */ /* 0x000ee20000000800 */
[C---:B------:R-:W-:Y:S02]  /*13110*/  FMUL.FTZ R76, R153.reuse, R76 ;  /* 0x0000004c994c7220 */ /* 0x040fe40000410000 */
[C---:B------:R-:W-:Y:S02]  /*13120*/  FMUL.FTZ R77, R153.reuse, R77 ;  /* 0x0000004d994d7220 */ /* 0x040fe40000410000 */
[C---:B------:R-:W-:Y:S02]  /*13130*/  FMUL.FTZ R78, R152.reuse, R78 ;  /* 0x0000004e984e7220 */ /* 0x040fe40000410000 */
[----:B------:R-:W-:Y:S02]  /*13140*/  FMUL.FTZ R79, R152, R79 ;  /* 0x0000004f984f7220 */ /* 0x000fe40000410000 */
[C---:B------:R-:W-:Y:S01]  /*13150*/  FMUL.FTZ R80, R2.reuse, R80 ;  /* 0x0000005002507220 */ /* 0x040fe20000410000 */
[----:B------:R4:W1:Y:S01]  /*13160*/  MUFU.EX2 R251, R8 ;  /* 0x0000000800fb7308 */ /* 0x0008620000000800 */
[C---:B------:R-:W-:Y:S02]  /*13170*/  FMUL.FTZ R81, R2.reuse, R81 ;  /* 0x0000005102517220 */ /* 0x040fe40000410000 */
[C---:B------:R-:W-:Y:S02]  /*13180*/  FMUL.FTZ R84, R2.reuse, R84 ;  /* 0x0000005402547220 */ /* 0x040fe40000410000 */
[----:B------:R-:W-:Y:S02]  /*13190*/  FMUL.FTZ R85, R2, R85 ;  /* 0x0000005502557220 */ /* 0x000fe40000410000 */
[C---:B------:R-:W-:Y:S02]  /*131a0*/  FMUL.FTZ R88, R153.reuse, R88 ;  /* 0x0000005899587220 */ /* 0x040fe40000410000 */
[----:B------:R-:W-:Y:S01]  /*131b0*/  FMUL.FTZ R89, R153, R89 ;  /* 0x0000005999597220 */ /* 0x000fe20000410000 */
[----:B------:R-:W1:Y:S01]  /*131c0*/  MUFU.EX2 R16, R10 ;  /* 0x0000000a00107308 */ /* 0x000e620000000800 */
[C---:B------:R-:W-:Y:S02]  /*131d0*/  FMUL.FTZ R90, R152.reuse, R90 ;  /* 0x0000005a985a7220 */ /* 0x040fe40000410000 */
[----:B------:R-:W-:Y:S02]  /*131e0*/  FMUL.FTZ R91, R152, R91 ;  /* 0x0000005b985b7220 */ /* 0x000fe40000410000 */
[----:B---3--:R-:W-:Y:S01]  /*131f0*/  FMUL.FTZ R11, R0, R163 ;  /* 0x000000a3000b7220 */ /* 0x008fe20000410000 */
[----:B------:R-:W-:Y:S01]  /*13200*/  F2FP.PACK_AB R163, R220, R228 ;  /* 0x000000e4dca3723e */ /* 0x000fe200000000ff */
[C---:B------:R-:W-:Y:S02]  /*13210*/  FMUL.FTZ R14, R0.reuse, R170 ;  /* 0x000000aa000e7220 */ /* 0x040fe40000410000 */
[C---:B------:R-:W-:Y:S01]  /*13220*/  FMUL.FTZ R15, R0.reuse, R171 ;  /* 0x000000ab000f7220 */ /* 0x040fe20000410000 */
[----:B------:R3:W-:Y:S01]  /*13230*/  MUFU.EX2 R184, R215 ;  /* 0x000000d700b87308 */ /* 0x0007e20000000800 */
[----:B------:R-:W3:Y:S01]  /*13240*/  LDSM.16.MT88.4 R168, [R224+0xc000] ;  /* 0x00c00000e0a8783b */ /* 0x000ee20000004200 */
[----:B------:R-:W-:Y:S02]  /*13250*/  FMUL.FTZ R34, R0, R178 ;  /* 0x000000b200227220 */ /* 0x000fe40000410000 */
[----:B----4-:R-:W-:Y:S01]  /*13260*/  FMUL.FTZ R8, R2, R160 ;  /* 0x000000a002087220 */ /* 0x010fe20000410000 */
[----:B-1----:R-:W-:Y:S01]  /*13270*/  F2FP.PACK_AB R160, R66, R251 ;  /* 0x000000fb42a0723e */ /* 0x002fe200000000ff */
[C---:B------:R-:W-:Y:S02]  /*13280*/  FMUL.FTZ R35, R0.reuse, R179 ;  /* 0x000000b300237220 */ /* 0x040fe40000410000 */
[C---:B------:R-:W-:Y:S02]  /*13290*/  FMUL.FTZ R38, R0.reuse, R186 ;  /* 0x000000ba00267220 */ /* 0x040fe40000410000 */
[C---:B------:R-:W-:Y:S01]  /*132a0*/  FMUL.FTZ R39, R0.reuse, R187 ;  /* 0x000000bb00277220 */ /* 0x040fe20000410000 */
[----:B------:R-:W-:Y:S01]  /*132b0*/  MUFU.EX2 R183, R211 ;  /* 0x000000d300b77308 */ /* 0x000fe20000000800 */
[C---:B------:R-:W-:Y:S01]  /*132c0*/  FMUL.FTZ R66, R0.reuse, R194 ;  /* 0x000000c200427220 */ /* 0x040fe20000410000 */
[----:B------:R-:W-:Y:S01]  /*132d0*/  F2FP.PACK_AB R161, R51, R16 ;  /* 0x0000001033a1723e */ /* 0x000fe200000000ff */
[----:B------:R-:W-:Y:S01]  /*132e0*/  FMUL.FTZ R10, R0, R162 ;  /* 0x000000a2000a7220 */ /* 0x000fe20000410000 */
[----:B------:R-:W-:Y:S01]  /*132f0*/  F2FP.PACK_AB R162, R225, R229 ;  /* 0x000000e5e1a2723e */ /* 0x000fe200000000ff */
[----:B------:R-:W-:Y:S02]  /*13300*/  FMUL.FTZ R51, R152, R191 ;  /* 0x000000bf98337220 */ /* 0x000fe40000410000 */
[----:B------:R-:W4:Y:S01]  /*13310*/  LDL.LU R191, [R1+0xc] ;  /* 0x00000c0001bf7983 */ /* 0x000f220000300800 */
[C---:B------:R-:W-:Y:S02]  /*13320*/  FMUL.FTZ R96, R2.reuse, R96 ;  /* 0x0000006002607220 */ /* 0x040fe40000410000 */
[----:B------:R-:W-:Y:S01]  /*13330*/  MUFU.EX2 R186, R210 ;  /* 0x000000d200ba7308 */ /* 0x000fe20000000800 */
[C---:B------:R-:W-:Y:S01]  /*13340*/  FMUL.FTZ R97, R2.reuse, R97 ;  /* 0x0000006102617220 */ /* 0x040fe20000410000 */
[C---:B------:R-:W-:Y:S01]  /*13350*/  HMMA.16816.F32 R8, R160.reuse, R204, R8 ;  /* 0x000000cca008723c */ /* 0x040fe20000001808 */
[----:B---3--:R-:W3:Y:S03]  /*13360*/  LDL.LU R215, [R1+0x8] ;  /* 0x0000080001d77983 */ /* 0x008ee60000300800 */
[C---:B------:R-:W-:Y:S02]  /*13370*/  FMUL.FTZ R100, R2.reuse, R100 ;  /* 0x0000006402647220 */ /* 0x040fe40000410000 */
[C---:B------:R-:W-:Y:S01]  /*13380*/  FMUL.FTZ R101, R2.reuse, R101 ;  /* 0x0000006502657220 */ /* 0x040fe20000410000 */
[----:B------:R-:W-:Y:S01]  /*13390*/  MOV R204, R16 ;  /* 0x0000001000cc7202 */ /* 0x000fe20000000f00 */
[-C--:B------:R-:W-:Y:S01]  /*133a0*/  HMMA.16816.F32 R12, R160, R206.reuse, R12 ;  /* 0x000000cea00c723c */ /* 0x080fe2000000180c */
[----:B------:R1:W-:Y:S03]  /*133b0*/  MUFU.EX2 R185, R214 ;  /* 0x000000d600b97308 */ /* 0x0003e60000000800 */
[C---:B------:R-:W-:Y:S01]  /*133c0*/  FMUL.FTZ R16, R153.reuse, R172 ;  /* 0x000000ac99107220 */ /* 0x040fe20000410000 */
[----:B------:R-:W-:Y:S01]  /*133d0*/  MOV R205, R64 ;  /* 0x0000004000cd7202 */ /* 0x000fe20000000f00 */
[C---:B------:R-:W-:Y:S02]  /*133e0*/  FMUL.FTZ R64, R2.reuse, R192 ;  /* 0x000000c002407220 */ /* 0x040fe40000410000 */
[----:B------:R-:W-:Y:S03]  /*133f0*/  FMUL.FTZ R112, R2, R112 ;  /* 0x0000007002707220 */ /* 0x000fe60000410000 */
[C---:B------:R-:W-:Y:S01]  /*13400*/  HMMA.16816.F32 R16, R164.reuse, R206, R16 ;  /* 0x000000cea410723c */ /* 0x040fe20000001810 */
[----:B------:R-:W-:Y:S03]  /*13410*/  MUFU.EX2 R194, R208 ;  /* 0x000000d000c27308 */ /* 0x000fe60000000800 */
[C---:B------:R-:W-:Y:S02]  /*13420*/  FMUL.FTZ R67, R0.reuse, R195 ;  /* 0x000000c300437220 */ /* 0x040fe40000410000 */
[----:B------:R-:W-:Y:S01]  /*13430*/  FMUL.FTZ R70, R0, R70 ;  /* 0x0000004600467220 */ /* 0x000fe20000410000 */
[----:B------:R-:W-:Y:S01]  /*13440*/  MOV R207, R21 ;  /* 0x0000001500cf7202 */ /* 0x000fe20000000f00 */
[C---:B------:R-:W-:Y:S01]  /*13450*/  FMUL.FTZ R21, R153.reuse, R181 ;  /* 0x000000b599157220 */ /* 0x040fe20000410000 */
[----:B------:R-:W-:Y:S03]  /*13460*/  MOV R206, R20 ;  /* 0x0000001400ce7202 */ /* 0x000fe60000000f00 */
[C---:B------:R-:W-:Y:S02]  /*13470*/  FMUL.FTZ R20, R153.reuse, R180 ;  /* 0x000000b499147220 */ /* 0x040fe40000410000 */
[C---:B------:R-:W-:Y:S01]  /*13480*/  FMUL.FTZ R113, R2.reuse, R113 ;  /* 0x0000007102717220 */ /* 0x040fe20000410000 */
[----:B-1----:R-:W-:Y:S01]  /*13490*/  MOV R214, R205 ;  /* 0x000000cd00d67202 */ /* 0x002fe20000000f00 */
[C---:B------:R-:W-:Y:S02]  /*134a0*/  FMUL.FTZ R116, R2.reuse, R116 ;  /* 0x0000007402747220 */ /* 0x040fe40000410000 */
[C---:B------:R-:W-:Y:S01]  /*134b0*/  FMUL.FTZ R117, R2.reuse, R117 ;  /* 0x0000007502757220 */ /* 0x040fe20000410000 */
[-C--:B------:R-:W-:Y:S03]  /*134c0*/  HMMA.16816.F32 R20, R164, R52.reuse, R20 ;  /* 0x00000034a414723c */ /* 0x080fe60000001814 */
[C---:B------:R-:W-:Y:S02]  /*134d0*/  FMUL.FTZ R128, R2.reuse, R128 ;  /* 0x0000008002807220 */ /* 0x040fe40000410000 */
[C---:B------:R-:W-:Y:S02]  /*134e0*/  FMUL.FTZ R129, R2.reuse, R129 ;  /* 0x0000008102817220 */ /* 0x040fe40000410000 */
[C---:B------:R-:W-:Y:S01]  /*134f0*/  FMUL.FTZ R132, R2.reuse, R132 ;  /* 0x0000008402847220 */ /* 0x040fe20000410000 */
[C---:B------:R-:W-:Y:S04]  /*13500*/  HMMA.16816.F32 R32, R160.reuse, R52, R32 ;  /* 0x00000034a020723c */ /* 0x040fe80000001820 */
[C---:B------:R-:W-:Y:S02]  /*13510*/  FMUL.FTZ R133, R2.reuse, R133 ;  /* 0x0000008502857220 */ /* 0x040fe40000410000 */
[C---:B------:R-:W-:Y:S02]  /*13520*/  FMUL.FTZ R144, R2.reuse, R144 ;  /* 0x0000009002907220 */ /* 0x040fe40000410000 */
[-C--:B------:R-:W-:Y:S04]  /*13530*/  HMMA.16816.F32 R36, R160, R54.reuse, R36 ;  /* 0x00000036a024723c */ /* 0x080fe80000001824 */
[C---:B------:R-:W-:Y:S02]  /*13540*/  FMUL.FTZ R145, R2.reuse, R145 ;  /* 0x0000009102917220 */ /* 0x040fe40000410000 */
[----:B------:R-:W-:Y:S02]  /*13550*/  FMUL.FTZ R148, R2, R148 ;  /* 0x0000009402947220 */ /* 0x000fe40000410000 */
[C---:B------:R-:W-:Y:S04]  /*13560*/  HMMA.16816.F32 R48, R164.reuse, R54, R48 ;  /* 0x00000036a430723c */ /* 0x040fe80000001830 */
[C---:B------:R-:W-:Y:S02]  /*13570*/  FMUL.FTZ R52, R153.reuse, R196 ;  /* 0x000000c499347220 */ /* 0x040fe40000410000 */
[----:B------:R-:W-:Y:S02]  /*13580*/  FMUL.FTZ R53, R153, R197 ;  /* 0x000000c599357220 */ /* 0x000fe40000410000 */
[C---:B------:R-:W-:Y:S01]  /*13590*/  FMUL.FTZ R54, R152.reuse, R198 ;  /* 0x000000c698367220 */ /* 0x040fe20000410000 */
[----:B------:R-:W-:Y:S03]  /*135a0*/  MUFU.EX2 R197, R209 ;  /* 0x000000d100c57308 */ /* 0x000fe60000000800 */
[----:B------:R-:W-:Y:S02]  /*135b0*/  FMUL.FTZ R55, R152, R199 ;  /* 0x000000c798377220 */ /* 0x000fe40000410000 */
[----:B------:R-:W-:Y:S02]  /*135c0*/  FMUL.FTZ R149, R2, R149 ;  /* 0x0000009502957220 */ /* 0x000fe40000410000 */
[--C-:B------:R-:W-:Y:S02]  /*135d0*/  FFMA.FTZ R175, R56, c[0x0][0x23c], -R158.reuse ;  /* 0x00008f0038af7a23 */ /* 0x100fe4000001089e */
[----:B------:R-:W-:Y:S01]  /*135e0*/  FFMA.FTZ R177, R57, c[0x0][0x23c], -R158 ;  /* 0x00008f0039b17a23 */ /* 0x000fe2000001089e */
[-C--:B------:R-:W-:Y:S01]  /*135f0*/  HMMA.16816.F32 R52, R164, R168.reuse, R52 ;  /* 0x000000a8a434723c */ /* 0x080fe20000001834 */
[----:B------:R-:W-:Y:S02]  /*13600*/  MUFU.EX2 R199, R213 ;  /* 0x000000d500c77308 */ /* 0x000fe40000000800 */
[--C-:B------:R-:W-:Y:S02]  /*13610*/  FFMA.FTZ R172, R46, c[0x0][0x23c], -R159.reuse ;  /* 0x00008f002eac7a23 */ /* 0x100fe4000001089f */
[--C-:B------:R-:W-:Y:S02]  /*13620*/  FFMA.FTZ R174, R47, c[0x0][0x23c], -R159.reuse ;  /* 0x00008f002fae7a23 */ /* 0x100fe4000001089f */
[--C-:B------:R-:W-:Y:S01]  /*13630*/  FFMA.FTZ R176, R58, c[0x0][0x23c], -R159.reuse ;  /* 0x00008f003ab07a23 */ /* 0x100fe2000001089f */
[C---:B------:R-:W-:Y:S03]  /*13640*/  HMMA.16816.F32 R64, R160.reuse, R168, R64 ;  /* 0x000000a8a040723c */ /* 0x040fe60000001840 */
[----:B------:R-:W-:Y:S01]  /*13650*/  MUFU.EX2 R213, R177 ;  /* 0x000000b100d57308 */ /* 0x000fe20000000800 */
[----:B------:R-:W-:Y:S02]  /*13660*/  FMUL.FTZ R71, R0, R71 ;  /* 0x0000004700477220 */ /* 0x000fe40000410000 */
[--C-:B------:R-:W-:Y:S02]  /*13670*/  FFMA.FTZ R178, R59, c[0x0][0x23c], -R159.reuse ;  /* 0x00008f003bb27a23 */ /* 0x100fe4000001089f */
[----:B------:R-:W-:Y:S01]  /*13680*/  LDSM.16.MT88.4 R56, [R223+0xc800] ;  /* 0x00c80000df38783b */ /* 0x000fe20000004200 */
[--C-:B------:R-:W-:Y:S02]  /*13690*/  FFMA.FTZ R180, R62, c[0x0][0x23c], -R159.reuse ;  /* 0x00008f003eb47a23 */ /* 0x100fe4000001089f */
[-C--:B------:R-:W-:Y:S02]  /*136a0*/  HMMA.16816.F32 R68, R160, R170.reuse, R68 ;  /* 0x000000aaa044723c */ /* 0x080fe40000001844 */
[----:B------:R-:W-:Y:S01]  /*136b0*/  MUFU.EX2 R208, R180 ;  /* 0x000000b400d07308 */ /* 0x000fe20000000800 */
[C---:B------:R-:W-:Y:S02]  /*136c0*/  FMUL.FTZ R82, R0.reuse, R82 ;  /* 0x0000005200527220 */ /* 0x040fe40000410000 */
[C---:B------:R-:W-:Y:S02]  /*136d0*/  FMUL.FTZ R83, R0.reuse, R83 ;  /* 0x0000005300537220 */ /* 0x040fe40000410000 */
[C---:B------:R-:W-:Y:S01]  /*136e0*/  FMUL.FTZ R86, R0.reuse, R86 ;  /* 0x0000005600567220 */ /* 0x040fe20000410000 */
[C---:B------:R-:W-:Y:S01]  /*136f0*/  HMMA.16816.F32 R72, R164.reuse, R170, R72 ;  /* 0x000000aaa448723c */ /* 0x040fe20000001848 */
[----:B------:R-:W1:Y:S03]  /*13700*/  LDSM.16.MT88.4 R168, [R223+0xc000] ;  /* 0x00c00000dfa8783b */ /* 0x000e660000004200 */
[----:B------:R-:W-:Y:S01]  /*13710*/  FMUL.FTZ R87, R0, R87 ;  /* 0x0000005700577220 */ /* 0x000fe20000410000 */
[----:B------:R-:W-:Y:S01]  /*13720*/  MUFU.EX2 R198, R212 ;  /* 0x000000d400c67308 */ /* 0x000fe20000000800 */
[C---:B------:R-:W-:Y:S02]  /*13730*/  FMUL.FTZ R92, R153.reuse, R92 ;  /* 0x0000005c995c7220 */ /* 0x040fe40000410000 */
[C---:B------:R-:W-:Y:S04]  /*13740*/  FMUL.FTZ R93, R153.reuse, R93 ;  /* 0x0000005d995d7220 */ /* 0x040fe80000410000 */
[C---:B------:R-:W-:Y:S02]  /*13750*/  FMUL.FTZ R94, R152.reuse, R94 ;  /* 0x0000005e985e7220 */ /* 0x040fe40000410000 */
[----:B------:R-:W-:Y:S01]  /*13760*/  FMUL.FTZ R95, R152, R95 ;  /* 0x0000005f985f7220 */ /* 0x000fe20000410000 */
[----:B------:R-:W-:Y:S01]  /*13770*/  MUFU.EX2 R211, R178 ;  /* 0x000000b200d37308 */ /* 0x000fe20000000800 */
[C---:B------:R-:W-:Y:S02]  /*13780*/  FMUL.FTZ R98, R0.reuse, R98 ;  /* 0x0000006200627220 */ /* 0x040fe40000410000 */
[C---:B------:R-:W-:Y:S02]  /*13790*/  FMUL.FTZ R99, R0.reuse, R99 ;  /* 0x0000006300637220 */ /* 0x040fe40000410000 */
[C---:B------:R-:W-:Y:S02]  /*137a0*/  FMUL.FTZ R102, R0.reuse, R102 ;  /* 0x0000006600667220 */ /* 0x040fe40000410000 */
[----:B------:R-:W-:Y:S02]  /*137b0*/  FMUL.FTZ R103, R0, R103 ;  /* 0x0000006700677220 */ /* 0x000fe40000410000 */
[C---:B------:R-:W-:Y:S01]  /*137c0*/  FMUL.FTZ R104, R153.reuse, R104 ;  /* 0x0000006899687220 */ /* 0x040fe20000410000 */
[----:B------:R-:W-:Y:S01]  /*137d0*/  MUFU.EX2 R212, R176 ;  /* 0x000000b000d47308 */ /* 0x000fe20000000800 */
[C---:B------:R-:W-:Y:S02]  /*137e0*/  FMUL.FTZ R105, R153.reuse, R105 ;  /* 0x0000006999697220 */ /* 0x040fe40000410000 */
[C---:B------:R-:W-:Y:S02]  /*137f0*/  FMUL.FTZ R106, R152.reuse, R106 ;  /* 0x0000006a986a7220 */ /* 0x040fe40000410000 */
[C---:B------:R-:W-:Y:S02]  /*13800*/  FMUL.FTZ R107, R152.reuse, R107 ;  /* 0x0000006b986b7220 */ /* 0x040fe40000410000 */
[C---:B------:R-:W-:Y:S02]  /*13810*/  FMUL.FTZ R108, R153.reuse, R108 ;  /* 0x0000006c996c7220 */ /* 0x040fe40000410000 */
[C---:B------:R-:W-:Y:S02]  /*13820*/  FMUL.FTZ R109, R153.reuse, R109 ;  /* 0x0000006d996d7220 */ /* 0x040fe40000410000 */
[C---:B------:R-:W-:Y:S02]  /*13830*/  FMUL.FTZ R110, R152.reuse, R110 ;  /* 0x0000006e986e7220 */ /* 0x040fe40000410000 */
[----:B------:R-:W-:Y:S02]  /*13840*/  FMUL.FTZ R111, R152, R111 ;  /* 0x0000006f986f7220 */ /* 0x000fe40000410000 */
[C---:B------:R-:W-:Y:S01]  /*13850*/  FMUL.FTZ R114, R0.reuse, R114 ;  /* 0x0000007200727220 */ /* 0x040fe20000410000 */
[-C--:B-1----:R-:W-:Y:S03]  /*13860*/  HMMA.16816.F32 R76, R164, R168.reuse, R76 ;  /* 0x000000a8a44c723c */ /* 0x082fe6000000184c */
[C---:B------:R-:W-:Y:S02]  /*13870*/  FMUL.FTZ R115, R0.reuse, R115 ;  /* 0x0000007300737220 */ /* 0x040fe40000410000 */
[C---:B------:R-:W-:Y:S02]  /*13880*/  FMUL.FTZ R118, R0.reuse, R118 ;  /* 0x0000007600767220 */ /* 0x040fe40000410000 */
[----:B------:R-:W-:Y:S01]  /*13890*/  FMUL.FTZ R119, R0, R119 ;  /* 0x0000007700777220 */ /* 0x000fe20000410000 */
[C---:B------:R-:W-:Y:S04]  /*138a0*/  HMMA.16816.F32 R80, R160.reuse, R168, R80 ;  /* 0x000000a8a050723c */ /* 0x040fe80000001850 */
[C---:B------:R-:W-:Y:S02]  /*138b0*/  FMUL.FTZ R120, R153.reuse, R120 ;  /* 0x0000007899787220 */ /* 0x040fe40000410000 */
[C---:B------:R-:W-:Y:S02]  /*138c0*/  FMUL.FTZ R121, R153.reuse, R121 ;  /* 0x0000007999797220 */ /* 0x040fe40000410000 */
[-C--:B------:R-:W-:Y:S04]  /*138d0*/  HMMA.16816.F32 R84, R160, R170.reuse, R84 ;  /* 0x000000aaa054723c */ /* 0x080fe80000001854 */
[C---:B------:R-:W-:Y:S02]  /*138e0*/  FMUL.FTZ R122, R152.reuse, R122 ;  /* 0x0000007a987a7220 */ /* 0x040fe40000410000 */
[C---:B------:R-:W-:Y:S02]  /*138f0*/  FMUL.FTZ R123, R152.reuse, R123 ;  /* 0x0000007b987b7220 */ /* 0x040fe40000410000 */
[C---:B------:R-:W-:Y:S01]  /*13900*/  HMMA.16816.F32 R88, R164.reuse, R170, R88 ;  /* 0x000000aaa458723c */ /* 0x040fe20000001858 */
[----:B------:R-:W1:Y:S03]  /*13910*/  LDSM.16.MT88.4 R168, [R221+0xe000] ;  /* 0x00e00000dda8783b */ /* 0x000e660000004200 */
[C---:B------:R-:W-:Y:S02]  /*13920*/  FMUL.FTZ R124, R153.reuse, R124 ;  /* 0x0000007c997c7220 */ /* 0x040fe40000410000 */
[C---:B------:R-:W-:Y:S02]  /*13930*/  FMUL.FTZ R125, R153.reuse, R125 ;  /* 0x0000007d997d7220 */ /* 0x040fe40000410000 */
[C---:B------:R-:W-:Y:S04]  /*13940*/  FMUL.FTZ R126, R152.reuse, R126 ;  /* 0x0000007e987e7220 */ /* 0x040fe80000410000 */
[----:B------:R-:W-:Y:S02]  /*13950*/  FMUL.FTZ R127, R152, R127 ;  /* 0x0000007f987f7220 */ /* 0x000fe40000410000 */
[C---:B------:R-:W-:Y:S02]  /*13960*/  FMUL.FTZ R130, R0.reuse, R130 ;  /* 0x0000008200827220 */ /* 0x040fe40000410000 */
[C---:B------:R-:W-:Y:S02]  /*13970*/  FMUL.FTZ R131, R0.reuse, R131 ;  /* 0x0000008300837220 */ /* 0x040fe40000410000 */
[C---:B------:R-:W-:Y:S02]  /*13980*/  FMUL.FTZ R134, R0.reuse, R134 ;  /* 0x0000008600867220 */ /* 0x040fe40000410000 */
[C---:B--2---:R-:W-:Y:S01]  /*13990*/  FFMA.FTZ R173, R153.reuse, R173, R214 ;  /* 0x000000ad99ad7223 */ /* 0x044fe200000100d6 */
[----:B------:R-:W-:Y:S01]  /*139a0*/  MOV R214, R204 ;  /* 0x000000cc00d67202 */ /* 0x000fe20000000f00 */
[----:B------:R-:W-:Y:S02]  /*139b0*/  FMUL.FTZ R135, R0, R135 ;  /* 0x0000008700877220 */ /* 0x000fe40000410000 */
[C---:B------:R-:W-:Y:S02]  /*139c0*/  FMUL.FTZ R136, R153.reuse, R136 ;  /* 0x0000008899887220 */ /* 0x040fe40000410000 */
[----:B------:R-:W-:Y:S02]  /*139d0*/  FMUL.FTZ R137, R153, R137 ;  /* 0x0000008999897220 */ /* 0x000fe40000410000 */
[C---:B------:R-:W-:Y:S02]  /*139e0*/  FMUL.FTZ R138, R152.reuse, R138 ;  /* 0x0000008a988a7220 */ /* 0x040fe40000410000 */
[----:B------:R-:W-:Y:S02]  /*139f0*/  FMUL.FTZ R139, R152, R139 ;  /* 0x0000008b988b7220 */ /* 0x000fe40000410000 */
[--C-:B------:R-:W-:Y:S02]  /*13a00*/  FFMA.FTZ R26, R26, c[0x0][0x23c], -R159.reuse ;  /* 0x00008f001a1a7a23 */ /* 0x100fe4000001089f */
[--C-:B------:R-:W-:Y:S02]  /*13a10*/  FFMA.FTZ R27, R27, c[0x0][0x23c], -R159.reuse ;  /* 0x00008f001b1b7a23 */ /* 0x100fe4000001089f */
[C---:B------:R-:W-:Y:S01]  /*13a20*/  FMUL.FTZ R140, R153.reuse, R140 ;  /* 0x0000008c998c7220 */ /* 0x040fe20000410000 */
[----:B------:R2:W-:Y:S01]  /*13a30*/  MUFU.EX2 R181, R26 ;  /* 0x0000001a00b57308 */ /* 0x0005e20000000800 */
[----:B------:R-:W-:Y:S02]  /*13a40*/  FMUL.FTZ R141, R153, R141 ;  /* 0x0000008d998d7220 */ /* 0x000fe40000410000 */
[C---:B------:R-:W-:Y:S01]  /*13a50*/  FMUL.FTZ R142, R152.reuse, R142 ;  /* 0x0000008e988e7220 */ /* 0x040fe20000410000 */
[-C--:B-1----:R-:W-:Y:S03]  /*13a60*/  HMMA.16816.F32 R92, R164, R168.reuse, R92 ;  /* 0x000000a8a45c723c */ /* 0x082fe6000000185c */
[----:B------:R-:W-:Y:S02]  /*13a70*/  FMUL.FTZ R143, R152, R143 ;  /* 0x0000008f988f7220 */ /* 0x000fe40000410000 */
[C---:B------:R-:W-:Y:S01]  /*13a80*/  FMUL.FTZ R146, R0.reuse, R146 ;  /* 0x0000009200927220 */ /* 0x040fe20000410000 */
[----:B------:R1:W-:Y:S01]  /*13a90*/  MUFU.EX2 R192, R27 ;  /* 0x0000001b00c07308 */ /* 0x0003e20000000800 */
[C---:B------:R-:W-:Y:S01]  /*13aa0*/  FMUL.FTZ R147, R0.reuse, R147 ;  /* 0x0000009300937220 */ /* 0x040fe20000410000 */
[C---:B------:R-:W-:Y:S04]  /*13ab0*/  HMMA.16816.F32 R96, R160.reuse, R168, R96 ;  /* 0x000000a8a060723c */ /* 0x040fe80000001860 */
[C---:B------:R-:W-:Y:S02]  /*13ac0*/  FMUL.FTZ R150, R0.reuse, R150 ;  /* 0x0000009600967220 */ /* 0x040fe40000410000 */
[----:B------:R-:W-:Y:S02]  /*13ad0*/  FMUL.FTZ R151, R0, R151 ;  /* 0x0000009700977220 */ /* 0x000fe40000410000 */
[-C--:B------:R-:W-:Y:S04]  /*13ae0*/  HMMA.16816.F32 R100, R160, R170.reuse, R100 ;  /* 0x000000aaa064723c */ /* 0x080fe80000001864 */
[----:B--2---:R-:W-:Y:S02]  /*13af0*/  FMUL.FTZ R26, R152, R202 ;  /* 0x000000ca981a7220 */ /* 0x004fe40000410000 */
[--C-:B------:R-:W-:Y:S01]  /*13b00*/  FFMA.FTZ R30, R30, c[0x0][0x23c], -R159.reuse ;  /* 0x00008f001e1e7a23 */ /* 0x100fe2000001089f */
[----:B------:R-:W2:Y:S01]  /*13b10*/  MUFU.EX2 R202, R243 ;  /* 0x000000f300ca7308 */ /* 0x000ea20000000800 */
[C---:B------:R-:W-:Y:S01]  /*13b20*/  HMMA.16816.F32 R104, R164.reuse, R170, R104 ;  /* 0x000000aaa468723c */ /* 0x040fe20000001868 */
[----:B------:R-:W4:Y:S03]  /*13b30*/  LDSM.16.MT88.4 R168, [R222+0xe000] ;  /* 0x00e00000dea8783b */ /* 0x000f260000004200 */
[--C-:B------:R-:W-:Y:S02]  /*13b40*/  FFMA.FTZ R31, R31, c[0x0][0x23c], -R159.reuse ;  /* 0x00008f001f1f7a23 */ /* 0x100fe4000001089f */
[----:B-1----:R-:W-:Y:S02]  /*13b50*/  FMUL.FTZ R27, R152, R203 ;  /* 0x000000cb981b7220 */ /* 0x002fe40000410000 */
[--C-:B------:R-:W-:Y:S01]  /*13b60*/  FFMA.FTZ R179, R60, c[0x0][0x23c], -R158.reuse ;  /* 0x00008f003cb37a23 */ /* 0x100fe2000001089e */
[----:B------:R-:W1:Y:S03]  /*13b70*/  MUFU.EX2 R205, R31 ;  /* 0x0000001f00cd7308 */ /* 0x000e660000000800 */
[----:B------:R-:W-:Y:S02]  /*13b80*/  FFMA.FTZ R60, R43, c[0x0][0x23c], -R159 ;  /* 0x00008f002b3c7a23 */ /* 0x000fe4000001089f */
[--C-:B------:R-:W-:Y:S02]  /*13b90*/  FFMA.FTZ R24, R24, c[0x0][0x23c], -R158.reuse ;  /* 0x00008f0018187a23 */ /* 0x100fe4000001089e */
[--C-:B------:R-:W-:Y:S02]  /*13ba0*/  FFMA.FTZ R25, R25, c[0x0][0x23c], -R158.reuse ;  /* 0x00008f0019197a23 */ /* 0x100fe4000001089e */
[--C-:B------:R-:W-:Y:S01]  /*13bb0*/  FFMA.FTZ R28, R28, c[0x0][0x23c], -R158.reuse ;  /* 0x00008f001c1c7a23 */ /* 0x100fe2000001089e */
[----:B------:R-:W-:Y:S01]  /*13bc0*/  MUFU.EX2 R243, R174 ;  /* 0x000000ae00f37308 */ /* 0x000fe20000000800 */
[----:B------:R-:W-:Y:S01]  /*13bd0*/  FFMA.FTZ R29, R29, c[0x0][0x23c], -R158 ;  /* 0x00008f001d1d7a23 */ /* 0x000fe2000001089e */
[----:B--2---:R-:W-:Y:S08]  /*13be0*/  MOV R176, R202 ;  /* 0x000000ca00b07202 */ /* 0x004ff00000000f00 */
[----:B------:R2:W-:Y:S01]  /*13bf0*/  MUFU.EX2 R182, R24 ;  /* 0x0000001800b67308 */ /* 0x0005e20000000800 */
[----:B-1----:R-:W-:Y:S02]  /*13c00*/  MOV R177, R205 ;  /* 0x000000cd00b17202 */ /* 0x002fe40000000f00 */
[----:B------:R-:W-:Y:S07]  /*13c10*/  F2FP.PACK_AB R31, R194, R197 ;  /* 0x000000c5c21f723e */ /* 0x000fee00000000ff */
[----:B------:R-:W1:Y:S01]  /*13c20*/  MUFU.EX2 R187, R30 ;  /* 0x0000001e00bb7308 */ /* 0x000e620000000800 */
[-C--:B----4-:R-:W-:Y:S08]  /*13c30*/  HMMA.16816.F32 R108, R164, R168.reuse, R108 ;  /* 0x000000a8a46c723c */ /* 0x090ff0000000186c */
[C---:B------:R-:W-:Y:S01]  /*13c40*/  HMMA.16816.F32 R112, R160.reuse, R168, R112 ;  /* 0x000000a8a070723c */ /* 0x040fe20000001870 */
[----:B------:R4:W-:Y:S03]  /*13c50*/  MUFU.EX2 R193, R25 ;  /* 0x0000001900c17308 */ /* 0x0009e60000000800 */
[----:B--2---:R-:W-:Y:S04]  /*13c60*/  FMUL.FTZ R24, R153, R200 ;  /* 0x000000c899187220 */ /* 0x004fe80000410000 */
[-C--:B------:R-:W-:Y:S03]  /*13c70*/  HMMA.16816.F32 R116, R160, R170.reuse, R116 ;  /* 0x000000aaa074723c */ /* 0x080fe60000001874 */
[----:B------:R2:W-:Y:S01]  /*13c80*/  MUFU.EX2 R196, R28 ;  /* 0x0000001c00c47308 */ /* 0x0005e20000000800 */
[----:B-1----:R-:W-:Y:S04]  /*13c90*/  F2FP.PACK_AB R43, R205, R187 ;  /* 0x000000bbcd2b723e */ /* 0x002fe800000000ff */
[C---:B------:R-:W-:Y:S01]  /*13ca0*/  HMMA.16816.F32 R120, R164.reuse, R170, R120 ;  /* 0x000000aaa478723c */ /* 0x040fe20000001878 */
[----:B------:R-:W1:Y:S03]  /*13cb0*/  LDSM.16.MT88.4 R168, [R224+0xe000] ;  /* 0x00e00000e0a8783b */ /* 0x000e660000004200 */
[----:B------:R-:W-:Y:S01]  /*13cc0*/  F2FP.PACK_AB R30, R198, R199 ;  /* 0x000000c7c61e723e */ /* 0x000fe200000000ff */
[----:B------:R2:W-:Y:S01]  /*13cd0*/  MUFU.EX2 R195, R29 ;  /* 0x0000001d00c37308 */ /* 0x0005e20000000800 */
[----:B----4-:R-:W-:Y:S02]  /*13ce0*/  FMUL.FTZ R25, R153, R201 ;  /* 0x000000c999197220 */ /* 0x010fe40000410000 */
[----:B---3--:R-:W-:Y:S01]  /*13cf0*/  FFMA.FTZ R153, R152, R215, R252 ;  /* 0x000000d798997223 */ /* 0x008fe200000100fc */
[----:B------:R-:W-:Y:S03]  /*13d00*/  MOV R215, R207 ;  /* 0x000000cf00d77202 */ /* 0x000fe60000000f00 */
[----:B------:R-:W-:Y:S01]  /*13d10*/  FFMA.FTZ R152, R2, R191, R251 ;  /* 0x000000bf02987223 */ /* 0x000fe200000100fb */
[----:B------:R-:W-:Y:S01]  /*13d20*/  MOV R191, R206 ;  /* 0x000000ce00bf7202 */ /* 0x000fe20000000f00 */
[----:B------:R-:W3:Y:S01]  /*13d30*/  LDL.LU R2, [R1+0x58] ;  /* 0x0000580001027983 */ /* 0x000ee20000300800 */
[----:B------:R-:W-:Y:S01]  /*13d40*/  MUFU.EX2 R206, R60 ;  /* 0x0000003c00ce7308 */ /* 0x000fe20000000800 */
[----:B--2---:R-:W-:Y:S09]  /*13d50*/  F2FP.PACK_AB R28, R185, R184 ;  /* 0x000000b8b91c723e */ /* 0x004ff200000000ff */
[----:B------:R-:W-:Y:S01]  /*13d60*/  MUFU.EX2 R207, R241 ;  /* 0x000000f100cf7308 */ /* 0x000fe20000000800 */
[----:B------:R-:W-:Y:S09]  /*13d70*/  F2FP.PACK_AB R29, R186, R183 ;  /* 0x000000b7ba1d723e */ /* 0x000ff200000000ff */
[----:B------:R-:W-:Y:S01]  /*13d80*/  MUFU.EX2 R251, R172 ;  /* 0x000000ac00fb7308 */ /* 0x000fe20000000800 */
[-C--:B-1----:R-:W-:Y:S09]  /*13d90*/  HMMA.16816.F32 R124, R164, R168.reuse, R124 ;  /* 0x000000a8a47c723c */ /* 0x082ff2000000187c */
[----:B------:R-:W-:Y:S01]  /*13da0*/  MUFU.EX2 R241, R246 ;  /* 0x000000f600f17308 */ /* 0x000fe20000000800 */
[C---:B------:R-:W-:Y:S08]  /*13db0*/  HMMA.16816.F32 R128, R160.reuse, R168, R128 ;  /* 0x000000a8a080723c */ /* 0x040ff00000001880 */
[-C--:B------:R-:W-:Y:S01]  /*13dc0*/  HMMA.16816.F32 R132, R160, R170.reuse, R132 ;  /* 0x000000aaa084723c */ /* 0x080fe20000001884 */
[----:B------:R-:W-:Y:S07]  /*13dd0*/  MUFU.EX2 R201, R242 ;  /* 0x000000f200c97308 */ /* 0x000fee0000000800 */
[C---:B------:R-:W-:Y:S01]  /*13de0*/  HMMA.16816.F32 R136, R164.reuse, R170, R136 ;  /* 0x000000aaa488723c */ /* 0x040fe20000001888 */
[----:B------:R-:W1:Y:S02]  /*13df0*/  LDSM.16.MT88.4 R168, [R223+0xe000] ;  /* 0x00e00000dfa8783b */ /* 0x000e640000004200 */
[----:B------:R-:W-:Y:S10]  /*13e00*/  MUFU.EX2 R242, R157 ;  /* 0x0000009d00f27308 */ /* 0x000ff40000000800 */
[----:B------:R-:W2:Y:S10]  /*13e10*/  MUFU.EX2 R203, R219 ;  /* 0x000000db00cb7308 */ /* 0x000eb40000000800 */
[----:B------:R4:W-:Y:S10]  /*13e20*/  MUFU.EX2 R219, R250 ;  /* 0x000000fa00db7308 */ /* 0x0009f40000000800 */
[----:B------:R-:W-:Y:S01]  /*13e30*/  MUFU.EX2 R200, R218 ;  /* 0x000000da00c87308 */ /* 0x000fe20000000800 */
[----:B--2---:R-:W-:Y:S01]  /*13e40*/  MOV R178, R203 ;  /* 0x000000cb00b27202 */ /* 0x004fe20000000f00 */
[-C--:B-1----:R-:W-:Y:S08]  /*13e50*/  HMMA.16816.F32 R140, R164, R168.reuse, R140 ;  /* 0x000000a8a48c723c */ /* 0x082ff0000000188c */
[----:B------:R-:W-:Y:S01]  /*13e60*/  MUFU.EX2 R218, R244 ;  /* 0x000000f400da7308 */ /* 0x000fe20000000800 */
[----:B----4-:R-:W-:Y:S01]  /*13e70*/  MOV R250, R207 ;  /* 0x000000cf00fa7202 */ /* 0x010fe20000000f00 */
[C---:B------:R-:W-:Y:S08]  /*13e80*/  HMMA.16816.F32 R144, R160.reuse, R168, R144 ;  /* 0x000000a8a090723c */ /* 0x040ff00000001890 */
[----:B------:R-:W-:Y:S01]  /*13e90*/  MUFU.EX2 R210, R179 ;  /* 0x000000b300d27308 */ /* 0x000fe20000000800 */
[--C-:B------:R-:W-:Y:S01]  /*13ea0*/  FFMA.FTZ R169, R40, c[0x0][0x23c], -R158.reuse ;  /* 0x00008f0028a97a23 */ /* 0x100fe2000001089e */
[-C--:B------:R-:W-:Y:S01]  /*13eb0*/  HMMA.16816.F32 R148, R160, R170.reuse, R148 ;  /* 0x000000aaa094723c */ /* 0x080fe20000001894 */
[----:B------:R-:W1:Y:S02]  /*13ec0*/  LDSM.16.MT88.4 R160, [R221+0xc800] ;  /* 0x00c80000dda0783b */ /* 0x000e640000004200 */
[----:B------:R-:W-:Y:S01]  /*13ed0*/  F2FP.PACK_AB R40, R193, R182 ;  /* 0x000000b6c128723e */ /* 0x000fe200000000ff */
[--C-:B------:R-:W-:Y:S04]  /*13ee0*/  FFMA.FTZ R168, R41, c[0x0][0x23c], -R158.reuse ;  /* 0x00008f0029a87a23 */ /* 0x100fe8000001089e */
[----:B------:R-:W2:Y:S01]  /*13ef0*/  MUFU.EX2 R169, R169 ;  /* 0x000000a900a97308 */ /* 0x000ea20000000800 */
[----:B------:R-:W-:Y:S01]  /*13f00*/  F2FP.PACK_AB R41, R192, R181 ;  /* 0x000000b5c029723e */ /* 0x000fe200000000ff */
[----:B------:R-:W-:Y:S01]  /*13f10*/  HMMA.16816.F32 R24, R164, R170, R24 ;  /* 0x000000aaa418723c */ /* 0x000fe20000001818 */
[----:B------:R-:W4:Y:S06]  /*13f20*/  LDSM.16.MT88.4 R164, [R222+0xc800] ;  /* 0x00c80000dea4783b */ /* 0x000f2c0000004200 */
[--C-:B------:R-:W-:Y:S01]  /*13f30*/  FFMA.FTZ R170, R44, c[0x0][0x23c], -R158.reuse ;  /* 0x00008f002caa7a23 */ /* 0x100fe2000001089e */
[----:B------:R-:W1:Y:S01]  /*13f40*/  MUFU.EX2 R168, R168 ;  /* 0x000000a800a87308 */ /* 0x000e620000000800 */
[--C-:B------:R-:W-:Y:S02]  /*13f50*/  FFMA.FTZ R171, R45, c[0x0][0x23c], -R158.reuse ;  /* 0x00008f002dab7a23 */ /* 0x100fe4000001089e */
[----:B------:R-:W4:Y:S01]  /*13f60*/  LDSM.16.MT88.4 R44, [R224+0xc800] ;  /* 0x00c80000e02c783b */ /* 0x000f220000004200 */
[----:B------:R-:W-:Y:S02]  /*13f70*/  FFMA.FTZ R158, R61, c[0x0][0x23c], -R158 ;  /* 0x00008f003d9e7a23 */ /* 0x000fe4000001089e */
[--C-:B------:R-:W-:Y:S01]  /*13f80*/  FFMA.FTZ R61, R42, c[0x0][0x23c], -R159.reuse ;  /* 0x00008f002a3d7a23 */ /* 0x100fe2000001089f */
[----:B------:R-:W-:Y:S01]  /*13f90*/  F2FP.PACK_AB R42, R195, R196 ;  /* 0x000000c4c32a723e */ /* 0x000fe200000000ff */
[----:B------:R-:W-:Y:S02]  /*13fa0*/  FFMA.FTZ R159, R63, c[0x0][0x23c], -R159 ;  /* 0x00008f003f9f7a23 */ /* 0x000fe4000001089f */
[----:B------:R1:W1:Y:S01]  /*13fb0*/  MUFU.EX2 R204, R61 ;  /* 0x0000003d00cc7308 */ /* 0x0002620000000800 */
[----:B--2---:R-:W-:Y:S09]  /*13fc0*/  MOV R179, R169 ;  /* 0x000000a900b37202 */ /* 0x004ff20000000f00 */
[----:B------:R-:W-:Y:S01]  /*13fd0*/  MUFU.EX2 R170, R170 ;  /* 0x000000aa00aa7308 */ /* 0x000fe20000000800 */
[----:B-1----:R-:W-:Y:S01]  /*13fe0*/  MOV R246, R168 ;  /* 0x000000a800f67202 */ /* 0x002fe20000000f00 */
[-C--:B------:R-:W-:Y:S08]  /*13ff0*/  HMMA.16816.F32 R4, R28, R160.reuse, R4 ;  /* 0x000000a01c04723c */ /* 0x080ff00000001804 */
[----:B------:R-:W-:Y:S01]  /*14000*/  MUFU.EX2 R252, R171 ;  /* 0x000000ab00fc7308 */ /* 0x000fe20000000800 */
[C---:B------:R-:W-:Y:S01]  /*14010*/  HMMA.16816.F32 R8, R40.reuse, R160, R8 ;  /* 0x000000a02808723c */ /* 0x040fe20000001808 */
[----:B------:R-:W-:Y:S03]  /*14020*/  LDSM.16.MT88.4 R60, [R222+0xd000] ;  /* 0x00d00000de3c783b */ /* 0x000fe60000004200 */
[----:B------:R-:W-:Y:S05]  /*14030*/  MOV R180, R204 ;  /* 0x000000cc00b47202 */ /* 0x000fea0000000f00 */
[----:B------:R-:W-:Y:S01]  /*14040*/  MUFU.EX2 R209, R158 ;  /* 0x0000009e00d17308 */ /* 0x000fe20000000800 */
[-C--:B------:R-:W-:Y:S08]  /*14050*/  HMMA.16816.F32 R12, R40, R162.reuse, R12 ;  /* 0x000000a2280c723c */ /* 0x080ff0000000180c */
[C---:B------:R-:W-:Y:S01]  /*14060*/  HMMA.16816.F32 R16, R28.reuse, R162, R16 ;  /* 0x000000a21c10723c */ /* 0x040fe20000001810 */
[----:B------:R-:W-:Y:S01]  /*14070*/  LDSM.16.MT88.4 R160, [R224+0xd000] ;  /* 0x00d00000e0a0783b */ /* 0x000fe20000004200 */
[----:B------:R-:W-:Y:S06]  /*14080*/  MUFU.EX2 R159, R159 ;  /* 0x0000009f009f7308 */ /* 0x000fec0000000800 */
[-C--:B----4-:R-:W-:Y:S08]  /*14090*/  HMMA.16816.F32 R20, R28, R164.reuse, R20 ;  /* 0x000000a41c14723c */ /* 0x090ff00000001814 */
[C---:B------:R-:W-:Y:S01]  /*140a0*/  HMMA.16816.F32 R32, R40.reuse, R164, R32 ;  /* 0x000000a42820723c */ /* 0x040fe20000001820 */
[----:B------:R-:W-:Y:S07]  /*140b0*/  MUFU.EX2 R164, R240 ;  /* 0x000000f000a47308 */ /* 0x000fee0000000800 */
[-C--:B------:R-:W-:Y:S03]  /*140c0*/  HMMA.16816.F32 R36, R40, R166.reuse, R36 ;  /* 0x000000a62824723c */ /* 0x080fe60000001824 */
[----:B------:R-:W1:Y:S05]  /*140d0*/  MUFU.EX2 R165, R217 ;  /* 0x000000d900a57308 */ /* 0x000e6a0000000800 */
[C---:B------:R-:W-:Y:S05]  /*140e0*/  HMMA.16816.F32 R48, R28.reuse, R166, R48 ;  /* 0x000000a61c30723c */ /* 0x040fea0000001830 */
[----:B------:R-:W2:Y:S03]  /*140f0*/  MUFU.EX2 R167, R216 ;  /* 0x000000d800a77308 */ /* 0x000ea60000000800 */
[-C--:B------:R-:W-:Y:S07]  /*14100*/  HMMA.16816.F32 R52, R28, R44.reuse, R52 ;  /* 0x0000002c1c34723c */ /* 0x080fee0000001834 */
[----:B------:R4:W2:Y:S01]  /*14110*/  MUFU.EX2 R240, R247 ;  /* 0x000000f700f07308 */ /* 0x0008a20000000800 */
[C---:B------:R-:W-:Y:S04]  /*14120*/  HMMA.16816.F32 R64, R40.reuse, R44, R64 ;  /* 0x0000002c2840723c */ /* 0x040fe80000001840 */
[----:B-1----:R-:W-:Y:S04]  /*14130*/  MOV R244, R165 ;  /* 0x000000a500f47202 */ /* 0x002fe80000000f00 */
[-C--:B------:R-:W-:Y:S01]  /*14140*/  HMMA.16816.F32 R68, R40, R46.reuse, R68 ;  /* 0x0000002e2844723c */ /* 0x080fe20000001844 */
[----:B------:R1:W-:Y:S07]  /*14150*/  MUFU.EX2 R217, R249 ;  /* 0x000000f900d97308 */ /* 0x0003ee0000000800 */
[C---:B------:R-:W-:Y:S01]  /*14160*/  HMMA.16816.F32 R72, R28.reuse, R46, R72 ;  /* 0x0000002e1c48723c */ /* 0x040fe20000001848 */
[----:B------:R-:W2:Y:S02]  /*14170*/  LDSM.16.MT88.4 R44, [R221+0xe800] ;  /* 0x00e80000dd2c783b */ /* 0x000ea40000004200 */
[----:B------:R1:W1:Y:S01]  /*14180*/  MUFU.EX2 R216, R245 ;  /* 0x000000f500d87308 */ /* 0x0002620000000800 */
[----:B----4-:R-:W-:Y:S04]  /*14190*/  MOV R247, R206 ;  /* 0x000000ce00f77202 */ /* 0x010fe80000000f00 */
[-C--:B------:R-:W-:Y:S08]  /*141a0*/  HMMA.16816.F32 R76, R28, R56.reuse, R76 ;  /* 0x000000381c4c723c */ /* 0x080ff0000000184c */
[C---:B------:R-:W-:Y:S04]  /*141b0*/  HMMA.16816.F32 R80, R40.reuse, R56, R80 ;  /* 0x000000382850723c */ /* 0x040fe80000001850 */
[----:B-1----:R-:W-:Y:S04]  /*141c0*/  MOV R249, R164 ;  /* 0x000000a400f97202 */ /* 0x002fe80000000f00 */
[-C--:B------:R-:W-:Y:S04]  /*141d0*/  HMMA.16816.F32 R84, R40, R58.reuse, R84 ;  /* 0x0000003a2854723c */ /* 0x080fe80000001854 */
[----:B------:R-:W-:Y:S04]  /*141e0*/  MOV R245, R170 ;  /* 0x000000aa00f57202 */ /* 0x000fe80000000f00 */
[C---:B------:R-:W-:Y:S01]  /*141f0*/  HMMA.16816.F32 R88, R28.reuse, R58, R88 ;  /* 0x0000003a1c58723c */ /* 0x040fe20000001858 */
[----:B------:R-:W1:Y:S07]  /*14200*/  LDSM.16.MT88.4 R56, [R222+0xe800] ;  /* 0x00e80000de38783b */ /* 0x000e6e0000004200 */
[-C--:B--2---:R-:W-:Y:S08]  /*14210*/  HMMA.16816.F32 R92, R28, R44.reuse, R92 ;  /* 0x0000002c1c5c723c */ /* 0x084ff0000000185c */
[C---:B------:R-:W-:Y:S08]  /*14220*/  HMMA.16816.F32 R96, R40.reuse, R44, R96 ;  /* 0x0000002c2860723c */ /* 0x040ff00000001860 */
[-C--:B------:R-:W-:Y:S08]  /*14230*/  HMMA.16816.F32 R100, R40, R46.reuse, R100 ;  /* 0x0000002e2864723c */ /* 0x080ff00000001864 */
[C---:B------:R-:W-:Y:S01]  /*14240*/  HMMA.16816.F32 R104, R28.reuse, R46, R104 ;  /* 0x0000002e1c68723c */ /* 0x040fe20000001868 */
[----:B------:R-:W2:Y:S03]  /*14250*/  LDSM.16.MT88.4 R44, [R224+0xe800] ;  /* 0x00e80000e02c783b */ /* 0x000ea60000004200 */
[----:B---3--:R-:W-:Y:S02]  /*14260*/  FFMA.FTZ R0, R0, R2, R214 ;  /* 0x0000000200007223 */ /* 0x008fe400000100d6 */
[----:B------:R-:W-:Y:S01]  /*14270*/  FADD.FTZ R2, R215, R173 ;  /* 0x000000add7027221 */ /* 0x000fe20000010000 */
[----:B------:R3:W4:Y:S01]  /*14280*/  MUFU.EX2 R214, R248 ;  /* 0x000000f800d67308 */ /* 0x0007220000000800 */
[-C--:B-1----:R-:W-:Y:S04]  /*14290*/  HMMA.16816.F32 R108, R28, R56.reuse, R108 ;  /* 0x000000381c6c723c */ /* 0x082fe8000000186c */
[----:B------:R-:W-:Y:S04]  /*142a0*/  FADD.FTZ R0, R189, R0 ;  /* 0x00000000bd007221 */ /* 0x000fe80000010000 */
[C---:B------:R-:W-:Y:S01]  /*142b0*/  HMMA.16816.F32 R112, R40.reuse, R56, R112 ;  /* 0x000000382870723c */ /* 0x040fe20000001870 */
[----:B------:R1:W1:Y:S03]  /*142c0*/  MUFU.EX2 R215, R175 ;  /* 0x000000af00d77308 */ /* 0x0002660000000800 */
[----:B------:R-:W-:Y:S04]  /*142d0*/  FADD.FTZ R0, R228, R0 ;  /* 0x00000000e4007221 */ /* 0x000fe80000010000 */
[-C--:B------:R-:W-:Y:S04]  /*142e0*/  HMMA.16816.F32 R116, R40, R58.reuse, R116 ;  /* 0x0000003a2874723c */ /* 0x080fe80000001874 */
[----:B---3--:R-:W-:Y:S04]  /*142f0*/  MOV R248, R167 ;  /* 0x000000a700f87202 */ /* 0x008fe80000000f00 */
[C---:B------:R-:W-:Y:S01]  /*14300*/  HMMA.16816.F32 R120, R28.reuse, R58, R120 ;  /* 0x0000003a1c78723c */ /* 0x040fe20000001878 */
[----:B------:R-:W3:Y:S07]  /*14310*/  LDSM.16.MT88.4 R56, [R223+0xe800] ;  /* 0x00e80000df38783b */ /* 0x000eee0000004200 */
[-C--:B--2---:R-:W-:Y:S01]  /*14320*/  HMMA.16816.F32 R124, R28, R44.reuse, R124 ;  /* 0x0000002c1c7c723c */ /* 0x084fe2000000187c */
[----:B-1----:R-:W-:Y:S07]  /*14330*/  LDSM.16.MT88.4 R172, [R221+0xd800] ;  /* 0x00d80000ddac783b */ /* 0x002fee0000004200 */
[C---:B------:R-:W-:Y:S08]  /*14340*/  HMMA.16816.F32 R128, R40.reuse, R44, R128 ;  /* 0x0000002c2880723c */ /* 0x040ff00000001880 */
[-C--:B------:R-:W-:Y:S08]  /*14350*/  HMMA.16816.F32 R132, R40, R46.reuse, R132 ;  /* 0x0000002e2884723c */ /* 0x080ff00000001884 */
[C---:B------:R-:W-:Y:S01]  /*14360*/  HMMA.16816.F32 R136, R28.reuse, R46, R136 ;  /* 0x0000002e1c88723c */ /* 0x040fe20000001888 */
[----:B------:R-:W1:Y:S07]  /*14370*/  LDSM.16.MT88.4 R44, [R221+0xd000] ;  /* 0x00d00000dd2c783b */ /* 0x000e6e0000004200 */
[-C--:B---3--:R-:W-:Y:S08]  /*14380*/  HMMA.16816.F32 R140, R28, R56.reuse, R140 ;  /* 0x000000381c8c723c */ /* 0x088ff0000000188c */
[C---:B------:R-:W-:Y:S08]  /*14390*/  HMMA.16816.F32 R144, R40.reuse, R56, R144 ;  /* 0x000000382890723c */ /* 0x040ff00000001890 */
[-C--:B------:R-:W-:Y:S07]  /*143a0*/  HMMA.16816.F32 R148, R40, R58.reuse, R148 ;  /* 0x0000003a2894723c */ /* 0x080fee0000001894 */
[----:B------:R-:W-:Y:S01]  /*143b0*/  FADD.FTZ R40, R191, R153 ;  /* 0x00000099bf287221 */ /* 0x000fe20000010000 */
[----:B------:R-:W-:Y:S01]  /*143c0*/  HMMA.16816.F32 R24, R28, R58, R24 ;  /* 0x0000003a1c18723c */ /* 0x000fe20000001818 */
[----:B------:R-:W2:Y:S03]  /*143d0*/  LDSM.16.MT88.4 R56, [R223+0xd000] ;  /* 0x00d00000df38783b */ /* 0x000ea60000004200 */
[----:B------:R-:W-:Y:S01]  /*143e0*/  FADD.FTZ R153, R190, R152 ;  /* 0x00000098be997221 */ /* 0x000fe20000010000 */
[----:B------:R-:W-:Y:S01]  /*143f0*/  F2FP.PACK_AB R41, R206, R204 ;  /* 0x000000ccce29723e */ /* 0x000fe200000000ff */
[----:B------:R-:W-:Y:S01]  /*14400*/  FADD.FTZ R152, R188, R2 ;  /* 0x00000002bc987221 */ /* 0x000fe20000010000 */
[----:B------:R-:W-:Y:S01]  /*14410*/  F2FP.PACK_AB R30, R164, R207 ;  /* 0x000000cfa41e723e */ /* 0x000fe200000000ff */
[----:B------:R-:W-:Y:S01]  /*14420*/  FADD.FTZ R2, R230, R40 ;  /* 0x00000028e6027221 */ /* 0x000fe20000010000 */
[----:B------:R-:W-:Y:S01]  /*14430*/  F2FP.PACK_AB R28, R201, R202 ;  /* 0x000000cac91c723e */ /* 0x000fe200000000ff */
[----:B------:R-:W-:Y:S02]  /*14440*/  LDSM.16.MT88.4 R188, [R222+0xd800] ;  /* 0x00d80000debc783b */ /* 0x000fe40000004200 */
[----:B------:R-:W-:Y:S02]  /*14450*/  F2FP.PACK_AB R29, R200, R203 ;  /* 0x000000cbc81d723e */ /* 0x000fe400000000ff */
[----:B------:R-:W-:Y:S02]  /*14460*/  F2FP.PACK_AB R31, R167, R165 ;  /* 0x000000a5a71f723e */ /* 0x000fe400000000ff */
[----:B------:R-:W-:Y:S02]  /*14470*/  F2FP.PACK_AB R40, R168, R169 ;  /* 0x000000a9a828723e */ /* 0x000fe400000000ff */
[----:B------:R-:W-:Y:S01]  /*14480*/  LDSM.16.MT88.4 R204, [R224+0xf800] ;  /* 0x00f80000e0cc783b */ /* 0x000fe20000004200 */
[----:B------:R-:W-:Y:S02]  /*14490*/  F2FP.PACK_AB R42, R252, R170 ;  /* 0x000000aafc2a723e */ /* 0x000fe400000000ff */
[-C--:B-1----:R-:W-:Y:S03]  /*144a0*/  HMMA.16816.F32 R4, R28, R44.reuse, R4 ;  /* 0x0000002c1c04723c */ /* 0x082fe60000001804 */
[----:B------:R-:W-:Y:S02]  /*144b0*/  F2FP.PACK_AB R43, R243, R251 ;  /* 0x000000fbf32b723e */ /* 0x000fe400000000ff */
[----:B------:R1:W5:Y:S01]  /*144c0*/  LDL.LU R230, [R1+0xec] ;  /* 0x0000ec0001e67983 */ /* 0x0003620000300800 */
[----:B------:R-:W-:Y:S02]  /*144d0*/  F2FP.PACK_AB R202, R242, R219 ;  /* 0x000000dbf2ca723e */ /* 0x000fe400000000ff */
[----:B------:R-:W-:Y:S02]  /*144e0*/  F2FP.PACK_AB R203, R241, R240 ;  /* 0x000000f0f1cb723e */ /* 0x000fe400000000ff */
[C---:B------:R-:W-:Y:S08]  /*144f0*/  HMMA.16816.F32 R8, R40.reuse, R44, R8 ;  /* 0x0000002c2808723c */ /* 0x040ff00000001808 */
[-C--:B------:R-:W-:Y:S08]  /*14500*/  HMMA.16816.F32 R12, R40, R46.reuse, R12 ;  /* 0x0000002e280c723c */ /* 0x080ff0000000180c */
[C---:B------:R-:W-:Y:S01]  /*14510*/  HMMA.16816.F32 R16, R28.reuse, R46, R16 ;  /* 0x0000002e1c10723c */ /* 0x040fe20000001810 */
[----:B------:R-:W3:Y:S07]  /*14520*/  LDSM.16.MT88.4 R44, [R221+0xf000] ;  /* 0x00f00000dd2c783b */ /* 0x000eee0000004200 */
[-C--:B------:R-:W-:Y:S08]  /*14530*/  HMMA.16816.F32 R20, R28, R60.reuse, R20 ;  /* 0x0000003c1c14723c */ /* 0x080ff00000001814 */
[C---:B------:R-:W-:Y:S08]  /*14540*/  HMMA.16816.F32 R32, R40.reuse, R60, R32 ;  /* 0x0000003c2820723c */ /* 0x040ff00000001820 */
[-C--:B------:R-:W-:Y:S08]  /*14550*/  HMMA.16816.F32 R36, R40, R62.reuse, R36 ;  /* 0x0000003e2824723c */ /* 0x080ff00000001824 */
[C---:B------:R-:W-:Y:S01]  /*14560*/  HMMA.16816.F32 R48, R28.reuse, R62, R48 ;  /* 0x0000003e1c30723c */ /* 0x040fe20000001830 */
[----:B------:R-:W1:Y:S07]  /*14570*/  LDSM.16.MT88.4 R60, [R222+0xf000] ;  /* 0x00f00000de3c783b */ /* 0x000e6e0000004200 */
[-C--:B------:R-:W-:Y:S08]  /*14580*/  HMMA.16816.F32 R52, R28, R160.reuse, R52 ;  /* 0x000000a01c34723c */ /* 0x080ff00000001834 */
        /* <DEDUP_REMOVED lines=9> */
[-C--:B---3--:R-:W-:Y:S08]  /*14620*/  HMMA.16816.F32 R92, R28, R44.reuse, R92 ;  /* 0x0000002c1c5c723c */ /* 0x088ff0000000185c */
[C---:B------:R-:W-:Y:S07]  /*14630*/  HMMA.16816.F32 R96, R40.reuse, R44, R96 ;  /* 0x0000002c2860723c */ /* 0x040fee0000001860 */
[----:B------:R-:W-:Y:S01]  /*14640*/  FADD.FTZ R45, R229, R153 ;  /* 0x00000099e52d7221 */ /* 0x000fe20000010000 */
[-C--:B------:R-:W-:Y:S01]  /*14650*/  HMMA.16816.F32 R100, R40, R46.reuse, R100 ;  /* 0x0000002e2864723c */ /* 0x080fe20000001864 */
[----:B------:R3:W5:Y:S03]  /*14660*/  LDL.LU R229, [R1+0xe8] ;  /* 0x0000e80001e57983 */ /* 0x0007660000300800 */
[----:B------:R-:W-:Y:S01]  /*14670*/  FADD.FTZ R44, R227, R152 ;  /* 0x00000098e32c7221 */ /* 0x000fe20000010000 */
[----:B------:R3:W5:Y:S01]  /*14680*/  LDL.LU R228, [R1+0xe4] ;  /* 0x0000e40001e47983 */ /* 0x0007620000300800 */
[----:B------:R-:W-:Y:S02]  /*14690*/  FADD.FTZ R45, R225, R45 ;  /* 0x0000002de12d7221 */ /* 0x000fe40000010000 */
[C---:B------:R-:W-:Y:S01]  /*146a0*/  HMMA.16816.F32 R104, R28.reuse, R46, R104 ;  /* 0x0000002e1c68723c */ /* 0x040fe20000001868 */
[----:B------:R3:W5:Y:S03]  /*146b0*/  LDL.LU R227, [R1+0xe0] ;  /* 0x0000e00001e37983 */ /* 0x0007660000300800 */
[----:B------:R-:W-:Y:S04]  /*146c0*/  FADD.FTZ R157, R182, R45 ;  /* 0x0000002db69d7221 */ /* 0x000fe80000010000 */
[-C--:B-1----:R-:W-:Y:S08]  /*146d0*/  HMMA.16816.F32 R108, R28, R60.reuse, R108 ;  /* 0x0000003c1c6c723c */ /* 0x082ff0000000186c */
[C---:B------:R-:W-:Y:S07]  /*146e0*/  HMMA.16816.F32 R112, R40.reuse, R60, R112 ;  /* 0x0000003c2870723c */ /* 0x040fee0000001870 */
[----:B------:R-:W-:Y:S01]  /*146f0*/  FADD.FTZ R60, R226, R2 ;  /* 0x00000002e23c7221 */ /* 0x000fe20000010000 */
[-C--:B------:R-:W-:Y:S01]  /*14700*/  HMMA.16816.F32 R116, R40, R62.reuse, R116 ;  /* 0x0000003e2874723c */ /* 0x080fe20000001874 */
[----:B------:R3:W5:Y:S03]  /*14710*/  LDL.LU R226, [R1+0xdc] ;  /* 0x0000dc0001e27983 */ /* 0x0007660000300800 */
[----:B------:R-:W-:Y:S01]  /*14720*/  FADD.FTZ R2, R220, R0 ;  /* 0x00000000dc027221 */ /* 0x000fe20000010000 */
[----:B------:R3:W5:Y:S01]  /*14730*/  LDL.LU R225, [R1+0xd8] ;  /* 0x0000d80001e17983 */ /* 0x0007620000300800 */
[----:B------:R-:W-:Y:S01]  /*14740*/  FADD.FTZ R0, R184, R44 ;  /* 0x0000002cb8007221 */ /* 0x000fe20000010000 */
[----:B------:R-:W-:Y:S01]  /*14750*/  MOV R184, R201 ;  /* 0x000000c900b87202 */ /* 0x000fe20000000f00 */
[C---:B------:R-:W-:Y:S01]  /*14760*/  HMMA.16816.F32 R120, R28.reuse, R62, R120 ;  /* 0x0000003e1c78723c */ /* 0x040fe20000001878 */
[----:B------:R-:W-:Y:S03]  /*14770*/  LDSM.16.MT88.4 R44, [R223+0xd800] ;  /* 0x00d80000df2c783b */ /* 0x000fe60000004200 */
[----:B------:R-:W-:Y:S01]  /*14780*/  FADD.FTZ R60, R183, R60 ;  /* 0x0000003cb73c7221 */ /* 0x000fe20000010000 */
[----:B------:R-:W-:Y:S01]  /*14790*/  F2FP.PACK_AB R201, R218, R216 ;  /* 0x000000d8dac9723e */ /* 0x000fe200000000ff */
[----:B------:R-:W-:Y:S01]  /*147a0*/  FADD.FTZ R153, R181, R2 ;  /* 0x00000002b5997221 */ /* 0x000fe20000010000 */
[----:B------:R-:W-:Y:S01]  /*147b0*/  MOV R183, R200 ;  /* 0x000000c800b77202 */ /* 0x000fe20000000f00 */
[-C--:B------:R-:W-:Y:S01]  /*147c0*/  HMMA.16816.F32 R124, R28, R160.reuse, R124 ;  /* 0x000000a01c7c723c */ /* 0x080fe2000000187c */
[----:B------:R3:W5:Y:S03]  /*147d0*/  LDL.LU R220, [R1+0xd4] ;  /* 0x0000d40001dc7983 */ /* 0x0007660000300800 */
[----:B------:R-:W-:Y:S01]  /*147e0*/  FADD.FTZ R152, R186, R60 ;  /* 0x0000003cba987221 */ /* 0x000fe20000010000 */
[----:B----4-:R-:W-:Y:S01]  /*147f0*/  F2FP.PACK_AB R200, R217, R214 ;  /* 0x000000d6d9c8723e */ /* 0x010fe200000000ff */
[----:B------:R-:W-:Y:S01]  /*14800*/  LDSM.16.MT88.4 R60, [R222+0xf800] ;  /* 0x00f80000de3c783b */ /* 0x000fe20000004200 */
[----:B------:R-:W-:Y:S01]  /*14810*/  FADD.FTZ R158, R185, R0 ;  /* 0x00000000b99e7221 */ /* 0x000fe20000010000 */
[C---:B------:R-:W-:Y:S04]  /*14820*/  HMMA.16816.F32 R128, R40.reuse, R160, R128 ;  /* 0x000000a02880723c */ /* 0x040fe80000001880 */
[----:B------:R-:W-:Y:S02]  /*14830*/  MOV R2, R193 ;  /* 0x000000c100027202 */ /* 0x000fe40000000f00 */
[----:B------:R-:W-:Y:S02]  /*14840*/  MOV R0, R192 ;  /* 0x000000c000007202 */ /* 0x000fe40000000f00 */
[-C--:B------:R-:W-:Y:S04]  /*14850*/  HMMA.16816.F32 R132, R40, R162.reuse, R132 ;  /* 0x000000a22884723c */ /* 0x080fe80000001884 */
[----:B------:R-:W-:Y:S01]  /*14860*/  FADD.FTZ R2, R2, R157 ;  /* 0x0000009d02027221 */ /* 0x000fe20000010000 */
[----:B------:R-:W-:Y:S01]  /*14870*/  MOV R157, R155 ;  /* 0x0000009b009d7202 */ /* 0x000fe20000000f00 */
[----:B------:R-:W-:Y:S02]  /*14880*/  FADD.FTZ R0, R0, R153 ;  /* 0x0000009900007221 */ /* 0x000fe40000010000 */
[C---:B------:R-:W-:Y:S08]  /*14890*/  HMMA.16816.F32 R136, R28.reuse, R162, R136 ;  /* 0x000000a21c88723c */ /* 0x040ff00000001888 */
[-C--:B--2---:R-:W-:Y:S08]  /*148a0*/  HMMA.16816.F32 R140, R28, R56.reuse, R140 ;  /* 0x000000381c8c723c */ /* 0x084ff0000000188c */
[C---:B------:R-:W-:Y:S08]  /*148b0*/  HMMA.16816.F32 R144, R40.reuse, R56, R144 ;  /* 0x000000382890723c */ /* 0x040ff00000001890 */
[-C--:B------:R-:W-:Y:S01]  /*148c0*/  HMMA.16816.F32 R148, R40, R58.reuse, R148 ;  /* 0x0000003a2894723c */ /* 0x080fe20000001894 */
[----:B------:R-:W1:Y:S07]  /*148d0*/  LDSM.16.MT88.4 R40, [R224+0xd800] ;  /* 0x00d80000e028783b */ /* 0x000e6e0000004200 */
[----:B------:R-:W-:Y:S01]  /*148e0*/  HMMA.16816.F32 R24, R28, R58, R24 ;  /* 0x0000003a1c18723c */ /* 0x000fe20000001818 */
[----:B------:R-:W2:Y:S06]  /*148f0*/  LDSM.16.MT88.4 R56, [R221+0xf800] ;  /* 0x00f80000dd38783b */ /* 0x000eac0000004200 */
[----:B------:R-:W-:Y:S01]  /*14900*/  F2FP.PACK_AB R28, R213, R215 ;  /* 0x000000d7d51c723e */ /* 0x000fe200000000ff */
[-C--:B------:R-:W-:Y:S01]  /*14910*/  HMMA.16816.F32 R164, R200, R172.reuse, R4 ;  /* 0x000000acc8a4723c */ /* 0x080fe20000001804 */
[----:B------:R-:W4:Y:S04]  /*14920*/  LDSM.16.MT88.4 R4, [R223+0xf800] ;  /* 0x00f80000df04783b */ /* 0x000f280000004200 */
[----:B------:R-:W-:Y:S02]  /*14930*/  F2FP.PACK_AB R29, R211, R212 ;  /* 0x000000d4d31d723e */ /* 0x000fe400000000ff */
[----:B------:R-:W-:Y:S02]  /*14940*/  F2FP.PACK_AB R30, R209, R210 ;  /* 0x000000d2d11e723e */ /* 0x000fe400000000ff */
[----:B------:R-:W-:Y:S07]  /*14950*/  F2FP.PACK_AB R31, R159, R208 ;  /* 0x000000d09f1f723e */ /* 0x000fee00000000ff */
[C---:B------:R-:W-:Y:S07]  /*14960*/  HMMA.16816.F32 R160, R28.reuse, R172, R8 ;  /* 0x000000ac1ca0723c */ /* 0x040fee0000001808 */
[----:B------:R-:W-:Y:S01]  /*14970*/  MOV R8, R197 ;  /* 0x000000c500087202 */ /* 0x000fe20000000f00 */
[-C--:B------:R-:W-:Y:S04]  /*14980*/  HMMA.16816.F32 R168, R28, R174.reuse, R12 ;  /* 0x000000ae1ca8723c */ /* 0x080fe8000000180c */
[----:B------:R-:W-:Y:S01]  /*14990*/  MOV R9, R177 ;  /* 0x000000b100097202 */ /* 0x000fe20000000f00 */
[----:B------:R-:W-:Y:S01]  /*149a0*/  FADD.FTZ R8, R8, R152 ;  /* 0x0000009808087221 */ /* 0x000fe20000010000 */
[----:B------:R-:W-:Y:S02]  /*149b0*/  MOV R10, R195 ;  /* 0x000000c3000a7202 */ /* 0x000fe40000000f00 */
[C---:B------:R-:W-:Y:S04]  /*149c0*/  HMMA.16816.F32 R172, R200.reuse, R174, R16 ;  /* 0x000000aec8ac723c */ /* 0x040fe80000001810 */
[----:B------:R-:W-:Y:S02]  /*149d0*/  MOV R15, R183 ;  /* 0x000000b7000f7202 */ /* 0x000fe40000000f00 */
[----:B------:R-:W-:Y:S02]  /*149e0*/  MOV R13, R180 ;  /* 0x000000b4000d7202 */ /* 0x000fe40000000f00 */
[-C--:B------:R-:W-:Y:S04]  /*149f0*/  HMMA.16816.F32 R180, R200, R188.reuse, R20 ;  /* 0x000000bcc8b4723c */ /* 0x080fe80000001814 */
[----:B------:R-:W-:Y:S02]  /*14a00*/  MOV R19, R179 ;  /* 0x000000b300137202 */ /* 0x000fe40000000f00 */
[----:B------:R-:W-:Y:S02]  /*14a10*/  MOV R18, R178 ;  /* 0x000000b200127202 */ /* 0x000fe40000000f00 */
[----:B------:R-:W-:Y:S02]  /*14a20*/  MOV R17, R176 ;  /* 0x000000b000117202 */ /* 0x000fe40000000f00 */
[C---:B------:R-:W-:Y:S04]  /*14a30*/  HMMA.16816.F32 R176, R28.reuse, R188, R32 ;  /* 0x000000bc1cb0723c */ /* 0x040fe80000001820 */
[----:B------:R-:W-:Y:S02]  /*14a40*/  MOV R14, R184 ;  /* 0x000000b8000e7202 */ /* 0x000fe40000000f00 */
[----:B------:R-:W-:Y:S02]  /*14a50*/  MOV R23, R187 ;  /* 0x000000bb00177202 */ /* 0x000fe40000000f00 */
[-C--:B------:R-:W-:Y:S04]  /*14a60*/  HMMA.16816.F32 R184, R28, R190.reuse, R36 ;  /* 0x000000be1cb8723c */ /* 0x080fe80000001824 */
[----:B------:R-:W-:Y:S01]  /*14a70*/  MOV R12, R199 ;  /* 0x000000c7000c7202 */ /* 0x000fe20000000f00 */
[----:B------:R-:W-:Y:S01]  /*14a80*/  FADD.FTZ R0, R23, R0 ;  /* 0x0000000017007221 */ /* 0x000fe20000010000 */
[----:B------:R-:W-:Y:S02]  /*14a90*/  MOV R16, R198 ;  /* 0x000000c600107202 */ /* 0x000fe40000000f00 */
[C---:B------:R-:W-:Y:S04]  /*14aa0*/  HMMA.16816.F32 R188, R200.reuse, R190, R48 ;  /* 0x000000bec8bc723c */ /* 0x040fe80000001830 */
[----:B------:R-:W-:Y:S01]  /*14ab0*/  MOV R22, R196 ;  /* 0x000000c400167202 */ /* 0x000fe20000000f00 */
[----:B------:R-:W-:Y:S01]  /*14ac0*/  FADD.FTZ R9, R9, R0 ;  /* 0x0000000009097221 */ /* 0x000fe20000010000 */
[----:B------:R-:W-:Y:S01]  /*14ad0*/  MOV R11, R194 ;  /* 0x000000c2000b7202 */ /* 0x000fe20000000f00 */
[----:B------:R-:W-:Y:S01]  /*14ae0*/  FADD.FTZ R12, R12, R158 ;  /* 0x0000009e0c0c7221 */ /* 0x000fe20000010000 */
[-C--:B-1----:R-:W-:Y:S04]  /*14af0*/  HMMA.16816.F32 R196, R200, R40.reuse, R52 ;  /* 0x00000028c8c4723c */ /* 0x082fe80000001834 */
[----:B------:R-:W-:Y:S01]  /*14b00*/  FADD.FTZ R2, R22, R2 ;  /* 0x0000000216027221 */ /* 0x000fe20000010000 */
[----:B------:R-:W-:Y:S01]  /*14b10*/  MOV R152, R156 ;  /* 0x0000009c00987202 */ /* 0x000fe20000000f00 */
[----:B------:R-:W-:Y:S01]  /*14b20*/  FADD.FTZ R12, R16, R12 ;  /* 0x0000000c100c7221 */ /* 0x000fe20000010000 */
        /* <DEDUP_REMOVED lines=22> */
[-C--:B--2---:R-:W-:Y:S04]  /*14c90*/  HMMA.16816.F32 R92, R200, R56.reuse, R92 ;  /* 0x00000038c85c723c */ /* 0x084fe8000000185c */
[----:B------:R-:W-:Y:S04]  /*14ca0*/  FADD.FTZ R9, R216, R9 ;  /* 0x00000009d8097221 */ /* 0x000fe80000010000 */
        /* <DEDUP_REMOVED lines=11> */
[-C--:B----4-:R-:W-:Y:S08]  /*14d60*/  HMMA.16816.F32 R140, R200, R4.reuse, R140 ;  /* 0x00000004c88c723c */ /* 0x090ff0000000188c */
        /* <DEDUP_REMOVED lines=17> */
[----:B------:R3:W-:Y:S01]  /*14e80*/  STL [R1+0x4], R6 ;  /* 0x0000040601007387 */ /* 0x0007e20000100800 */
[----:B------:R-:W-:Y:S02]  /*14e90*/  FADD.FTZ R2, R210, R0 ;  /* 0x00000000d2027221 */ /* 0x000fe40000010000 */
[----:B------:R-:W-:Y:S02]  /*14ea0*/  FADD.FTZ R0, R208, R4 ;  /* 0x00000004d0007221 */ /* 0x000fe40000010000 */
[----:B------:R-:W-:Y:S02]  /*14eb0*/  FADD.FTZ R4, R241, R5 ;  /* 0x00000005f1047221 */ /* 0x000fe40000010000 */
[----:B------:R-:W-:Y:S02]  /*14ec0*/  FADD.FTZ R2, R209, R2 ;  /* 0x00000002d1027221 */ /* 0x000fe40000010000 */
[----:B------:R-:W-:Y:S01]  /*14ed0*/  FADD.FTZ R0, R159, R0 ;  /* 0x000000009f007221 */ /* 0x000fe20000010000 */
[----:B------:R3:W-:Y:S01]  /*14ee0*/  STL [R1+0x8], R4 ;  /* 0x0000080401007387 */ /* 0x0007e20000100800 */
[----:B------:R-:W-:Y:S03]  /*14ef0*/  MOV R159, R3 ;  /* 0x00000003009f7202 */ /* 0x000fe60000000f00 */
[----:B------:R3:W-:Y:S04]  /*14f00*/  STL [R1+0xc], R2 ;  /* 0x00000c0201007387 */ /* 0x0007e80000100800 */
[----:B------:R3:W-:Y:S02]  /*14f10*/  STL [R1+0x58], R0 ;  /* 0x0000580001007387 */ /* 0x0007e40000100800 */
[----:B---3-5:R-:W-:-:S05]  /*14f20*/  @P0 BRA `(.L_x_35) ;  /* 0xffffc7c000000947 */ /* 0x028fca000383ffff */
.L_x_34:
[----:B---3--:R-:W2:Y:S01]  /*14f30*/  LDL.LU R2, [R1+0x4] ;  /* 0x0000040001027983 */ /* 0x008ea20000300800 */
[----:B------:R-:W1:Y:S01]  /*14f40*/  S2UR UR6, SR_CTAID.Y ;  /* 0x00000000000679c3 */ /* 0x000e620000002600 */
[----:B------:R-:W-:-:S02]  /*14f50*/  UISETP.NE.AND UP0, UPT, UR9, -0x1, UPT ;  /* 0xffffffff0900788c */ /* 0x000fc4000bf05270 */
[----:B------:R-:W3:Y:S01]  /*14f60*/  LDL.LU R9, [R1+0x8] ;  /* 0x0000080001097983 */ /* 0x000ee20000300800 */
[----:B------:R-:W-:-:S03]  /*14f70*/  ULDC.64 UR4, c[0x0][0x1e8] ;  /* 0x00007a0000047ab9 */ /* 0x000fc60000000a00 */
[----:B------:R-:W4:Y:S04]  /*14f80*/  LDL.LU R8, [R1+0xc] ;  /* 0x00000c0001087983 */ /* 0x000f280000300800 */
[----:B------:R-:W4:Y:S01]  /*14f90*/  LDL.LU R7, [R1+0x58] ;  /* 0x0000580001077983 */ /* 0x000f220000300800 */
[----:B------:R-:W-:Y:S01]  /*14fa0*/  @UP0 UIMAD.WIDE.U32 UR14, UR9, UR4, URZ ;  /* 0x00000004090e02a5 */ /* 0x000fe2000f8e003f */
[----:B------:R-:W1:Y:S01]  /*14fb0*/  S2UR UR11, SR_CTAID.X ;  /* 0x00000000000b79c3 */ /* 0x000e620000002500 */
[----:B------:R-:W-:Y:S01]  /*14fc0*/  ULDC UR8, c[0x0][0x214] ;  /* 0x0000850000087ab9 */ /* 0x000fe20000000800 */
[----:B------:R-:W-:Y:S01]  /*14fd0*/  BSSY B0, `(.L_x_38) ;  /* 0x00001ae000007945 */ /* 0x000fe20003800000 */
[----:B------:R-:W-:Y:S02]  /*14fe0*/  @UP0 UIMAD UR7, UR9, UR5, UR15 ;  /* 0x00000005090702a4 */ /* 0x000fe4000f8e020f */
[----:B------:R-:W-:-:S02]  /*14ff0*/  UMOV UR24, URZ ;  /* 0x0000003f00187c82 */ /* 0x000fc40008000000 */
[----:B------:R-:W-:Y:S01]  /*15000*/  ULDC.64 UR4, c[0x0][0x1e0] ;  /* 0x0000780000047ab9 */ /* 0x000fe20000000a00 */
[----:B------:R-:W1:Y:S01]  /*15010*/  S2UR UR12, SR_CTAID.Z ;  /* 0x00000000000c79c3 */ /* 0x000e620000002700 */
[----:B------:R-:W-:Y:S02]  /*15020*/  UMOV UR25, URZ ;  /* 0x0000003f00197c82 */ /* 0x000fe40008000000 */
[----:B-1----:R-:W-:Y:S02]  /*15030*/  @!UP0 USHF.R.S32.HI UR13, URZ, 0x1f, UR6 ;  /* 0x0000001f3f0d8899 */ /* 0x002fe40008011406 */
[----:B------:R-:W-:Y:S02]  /*15040*/  @!UP0 UIMAD.WIDE.U32 UR22, UR6, UR4, URZ ;  /* 0x00000004061682a5 */ /* 0x000fe4000f8e003f */
[----:B------:R-:W-:-:S03]  /*15050*/  @!UP0 UIMAD UR13, UR13, UR4, URZ ;  /* 0x000000040d0d82a4 */ /* 0x000fc6000f8e023f */
[----:B------:R-:W-:Y:S02]  /*15060*/  ULDC.U8 UR4, c[0x0][0x329] ;  /* 0x0000ca4000047ab9 */ /* 0x000fe40000000000 */
[----:B------:R-:W-:Y:S02]  /*15070*/  UISETP.NE.AND UP1, UPT, UR4, URZ, UPT ;  /* 0x0000003f0400728c */ /* 0x000fe4000bf25270 */
[----:B------:R-:W-:Y:S02]  /*15080*/  @!UP0 UIMAD UR13, UR6, UR5, UR13 ;  /* 0x00000005060d82a4 */ /* 0x000fe4000f8e020d */
[----:B------:R-:W-:Y:S02]  /*15090*/  @!UP0 UMOV UR14, UR22 ;  /* 0x00000016000e8c82 */ /* 0x000fe40008000000 */
[----:B------:R-:W-:Y:S02]  /*150a0*/  ULDC.U8 UR5, c[0x0][0x328] ;  /* 0x0000ca0000057ab9 */ /* 0x000fe40000000000 */
[----:B------:R-:W-:-:S02]  /*150b0*/  UISETP.NE.AND UP2, UPT, UR5, URZ, UPT ;  /* 0x0000003f0500728c */ /* 0x000fc4000bf45270 */
[----:B------:R-:W-:Y:S02]  /*150c0*/  @!UP0 UIADD3 UR7, UR23, UR13, URZ ;  /* 0x0000000d17078290 */ /* 0x000fe4000fffe03f */
[----:B------:R-:W-:Y:S02]  /*150d0*/  UISETP.NE.OR UP3, UPT, UR4, URZ, !UP2 ;  /* 0x0000003f0400728c */ /* 0x000fe4000d765670 */
[----:B------:R-:W-:Y:S02]  /*150e0*/  @UP1 ULDC UR15, c[0x0][0x210] ;  /* 0x00008400000f1ab9 */ /* 0x000fe40000000800 */
[----:B------:R-:W-:Y:S02]  /*150f0*/  ULDC UR5, c[0x0][0x234] ;  /* 0x00008d0000057ab9 */ /* 0x000fe40000000800 */
[----:B------:R-:W-:Y:S02]  /*15100*/  @UP1 UIMAD UR15, UR15, UR8, URZ ;  /* 0x000000080f0f12a4 */ /* 0x000fe4000f8e023f */
[----:B------:R-:W-:-:S02]  /*15110*/  @!UP1 USEL UR15, UR8, UR5, !UP2 ;  /* 0x00000005080f9287 */ /* 0x000fc4000d000000 */
[----:B------:R-:W-:Y:S02]  /*15120*/  ULDC UR4, c[0x0][0x1c0] ;  /* 0x0000700000047ab9 */ /* 0x000fe40000000800 */
[----:B------:R-:W-:Y:S02]  /*15130*/  @UP1 UMOV UR18, 0x1 ;  /* 0x0000000100121882 */ /* 0x000fe40000000000 */
[----:B------:R-:W-:Y:S02]  /*15140*/  @!UP1 UIMAD UR18, UR15, UR4, URZ ;  /* 0x000000040f1292a4 */ /* 0x000fe4000f8e023f */
[----:B------:R-:W-:Y:S02]  /*15150*/  @!UP3 UIMAD UR20, UR6, UR8, URZ ;  /* 0x000000080614b2a4 */ /* 0x000fe4000f8e023f */
[----:B------:R-:W-:Y:S02]  /*15160*/  @UP1 ULDC UR19, c[0x0][0x210] ;  /* 0x0000840000131ab9 */ /* 0x000fe40000000800 */
[----:B------:R-:W-:-:S02]  /*15170*/  UIMAD UR4, UR6, UR18, URZ ;  /* 0x00000012060472a4 */ /* 0x000fc4000f8e023f */
[----:B------:R-:W-:Y:S02]  /*15180*/  @!UP1 UMOV UR19, 0x1 ;  /* 0x0000000100139882 */ /* 0x000fe40000000000 */
[----:B------:R-:W-:Y:S02]  /*15190*/  @!UP3 USEL UR20, UR20, UR9, !UP0 ;  /* 0x000000091414b287 */ /* 0x000fe4000c000000 */
[----:B------:R-:W-:Y:S02]  /*151a0*/  UIMAD UR11, UR11, UR19, URZ ;  /* 0x000000130b0b72a4 */ /* 0x000fe4000f8e023f */
[----:B------:R-:W-:Y:S02]  /*151b0*/  USEL UR4, UR4, URZ, UP3 ;  /* 0x0000003f04047287 */ /* 0x000fe40009800000 */
[----:B------:R-:W-:Y:S02]  /*151c0*/  USHF.L.U32 UR11, UR11, 0x7, URZ ;  /* 0x000000070b0b7899 */ /* 0x000fe4000800063f */
[----:B------:R-:W-:-:S02]  /*151d0*/  UIMAD UR15, UR12, UR15, UR4 ;  /* 0x0000000f0c0f72a4 */ /* 0x000fc4000f8e0204 */
[----:B------:R-:W-:Y:S02]  /*151e0*/  @!UP3 UMOV UR24, UR20 ;  /* 0x000000140018bc82 */ /* 0x000fe40008000000 */
[----:B------:R-:W-:Y:S02]  /*151f0*/  USHF.R.S32.HI UR4, URZ, 0x1f, UR11 ;  /* 0x0000001f3f047899 */ /* 0x000fe4000801140b */
[----:B------:R-:W-:Y:S02]  /*15200*/  @!UP3 USHF.R.S32.HI UR25, URZ, 0x1f, UR20 ;  /* 0x0000001f3f19b899 */ /* 0x000fe40008011414 */
[----:B------:R-:W-:Y:S02]  /*15210*/  USHF.R.S32.HI UR5, URZ, 0x1f, UR15 ;  /* 0x0000001f3f057899 */ /* 0x000fe4000801140f */
[----:B------:R-:W-:-:S04]  /*15220*/  UIADD3 UR11, UP2, UP1, UR11, UR24, UR15 ;  /* 0x000000180b0b7290 */ /* 0x000fc8000f95e00f */
[----:B------:R-:W-:Y:S01]  /*15230*/  UIADD3.X UR4, UR4, UR25, UR5, UP2, UP1 ;  /* 0x0000001904047290 */ /* 0x000fe200097e2405 */
[----:B--2---:R-:W1:Y:S04]  /*15240*/  SHFL.BFLY PT, R0, R2, 0x2, 0x1f ;  /* 0x0c401f0002007f89 */ /* 0x004e6800000e0000 */
[----:B---3--:R-:W2:Y:S04]  /*15250*/  SHFL.BFLY PT, R4, R9, 0x2, 0x1f ;  /* 0x0c401f0009047f89 */ /* 0x008ea800000e0000 */
[----:B----4-:R-:W3:Y:S04]  /*15260*/  SHFL.BFLY PT, R5, R8, 0x2, 0x1f ;  /* 0x0c401f0008057f89 */ /* 0x010ee800000e0000 */
[----:B------:R-:W-:Y:S01]  /*15270*/  SHFL.BFLY PT, R6, R7, 0x2, 0x1f ;  /* 0x0c401f0007067f89 */ /* 0x000fe200000e0000 */
[----:B-1----:R-:W-:-:S02]  /*15280*/  FADD.FTZ R0, R0, R2 ;  /* 0x0000000200007221 */ /* 0x002fc40000010000 */
[----:B--2---:R-:W-:-:S03]  /*15290*/  FADD.FTZ R4, R4, R9 ;  /* 0x0000000904047221 */ /* 0x004fc60000010000 */
[----:B------:R-:W1:Y:S01]  /*152a0*/  SHFL.BFLY PT, R2, R0, 0x1, 0x1f ;  /* 0x0c201f0000027f89 */ /* 0x000e6200000e0000 */
[----:B---3--:R-:W-:-:S03]  /*152b0*/  FADD.FTZ R5, R5, R8 ;  /* 0x0000000805057221 */ /* 0x008fc60000010000 */
[----:B------:R-:W2:Y:S01]  /*152c0*/  SHFL.BFLY PT, R152, R4, 0x1, 0x1f ;  /* 0x0c201f0004987f89 */ /* 0x000ea200000e0000 */
[----:B-1----:R-:W-:Y:S01]  /*152d0*/  FADD.FTZ R153, R0, R2 ;  /* 0x0000000200997221 */ /* 0x002fe20000010000 */
[----:B------:R-:W-:Y:S01]  /*152e0*/  MOV R0, 0x3f800000 ;  /* 0x3f80000000007802 */ /* 0x000fe20000000f00 */
[----:B------:R-:W-:Y:S02]  /*152f0*/  FADD.FTZ R2, R6, R7 ;  /* 0x0000000706027221 */ /* 0x000fe40000010000 */
[----:B------:R-:W1:Y:S01]  /*15300*/  SHFL.BFLY PT, R7, R5, 0x1, 0x1f ;  /* 0x0c201f0005077f89 */ /* 0x000e6200000e0000 */
[----:B------:R-:W-:Y:S01]  /*15310*/  FSETP.NE.FTZ.AND P5, PT, R153, RZ, PT ;  /* 0x000000ff9900720b */ /* 0x000fe20003fb5000 */
[----:B--2---:R-:W-:Y:S01]  /*15320*/  FADD.FTZ R152, R4, R152 ;  /* 0x0000009804987221 */ /* 0x004fe20000010000 */
[----:B------:R-:W-:Y:S01]  /*15330*/  MOV R4, 0x3f800000 ;  /* 0x3f80000000047802 */ /* 0x000fe20000000f00 */
[----:B------:R-:W2:Y:S03]  /*15340*/  SHFL.BFLY PT, R6, R2, 0x1, 0x1f ;  /* 0x0c201f0002067f89 */ /* 0x000ea600000e0000 */
[----:B------:R-:W-:-:S07]  /*15350*/  FSETP.NE.FTZ.AND P4, PT, R152, RZ, PT ;  /* 0x000000ff9800720b */ /* 0x000fce0003f95000 */
[----:B------:R-:W3:Y:S08]  /*15360*/  @P5 MUFU.RCP R0, R153 ;  /* 0x0000009900005308 */ /* 0x000ef00000001000 */
[----:B------:R-:W-:Y:S01]  /*15370*/  @P4 MUFU.RCP R4, R152 ;  /* 0x0000009800044308 */ /* 0x000fe20000001000 */
[----:B-1----:R-:W-:Y:S02]  /*15380*/  FADD.FTZ R158, R5, R7 ;  /* 0x00000007059e7221 */ /* 0x002fe40000010000 */
[----:B--2---:R-:W-:-:S03]  /*15390*/  FADD.FTZ R157, R2, R6 ;  /* 0x00000006029d7221 */ /* 0x004fc60000010000 */
[----:B------:R-:W-:Y:S01]  /*153a0*/  FSETP.NE.FTZ.AND P3, PT, R158, RZ, PT ;  /* 0x000000ff9e00720b */ /* 0x000fe20003f75000 */
[C---:B---3--:R-:W-:Y:S01]  /*153b0*/  FMUL.FTZ R62, R0.reuse, R89 ;  /* 0x00000059003e7220 */ /* 0x048fe20000410000 */
[----:B------:R-:W-:Y:S01]  /*153c0*/  MOV R2, 0x3f800000 ;  /* 0x3f80000000027802 */ /* 0x000fe20000000f00 */
[C---:B------:R-:W-:Y:S01]  /*153d0*/  FMUL.FTZ R164, R0.reuse, R164 ;  /* 0x000000a400a47220 */ /* 0x040fe20000410000 */
[----:B------:R-:W-:Y:S01]  /*153e0*/  FSETP.NE.FTZ.AND P0, PT, R157, RZ, PT ;  /* 0x000000ff9d00720b */ /* 0x000fe20003f15000 */
[C---:B------:R-:W-:Y:S01]  /*153f0*/  FMUL.FTZ R7, R0.reuse, R165 ;  /* 0x000000a500077220 */ /* 0x040fe20000410000 */
[----:B------:R-:W1:Y:S01]  /*15400*/  S2R R89, SR_TID.X ;  /* 0x0000000000597919 */ /* 0x000e620000002100 */
[C---:B------:R-:W-:Y:S02]  /*15410*/  FMUL.FTZ R172, R0.reuse, R172 ;  /* 0x000000ac00ac7220 */ /* 0x040fe40000410000 */
[C---:B------:R-:W-:Y:S01]  /*15420*/  FMUL.FTZ R5, R0.reuse, R173 ;  /* 0x000000ad00057220 */ /* 0x040fe20000410000 */
[----:B------:R-:W-:Y:S01]  /*15430*/  F2FP.PACK_AB R7, R7, R164 ;  /* 0x000000a40707723e */ /* 0x000fe200000000ff */
[----:B------:R-:W-:-:S02]  /*15440*/  FMUL.FTZ R180, R0, R180 ;  /* 0x000000b400b47220 */ /* 0x000fc40000410000 */
[C---:B------:R-:W-:Y:S01]  /*15450*/  FMUL.FTZ R13, R0.reuse, R181 ;  /* 0x000000b5000d7220 */ /* 0x040fe20000410000 */
[----:B------:R-:W2:Y:S01]  /*15460*/  @P3 MUFU.RCP R2, R158 ;  /* 0x0000009e00023308 */ /* 0x000ea20000001000 */
[C---:B------:R-:W-:Y:S01]  /*15470*/  FMUL.FTZ R188, R0.reuse, R188 ;  /* 0x000000bc00bc7220 */ /* 0x040fe20000410000 */
[----:B------:R-:W-:Y:S01]  /*15480*/  F2FP.PACK_AB R5, R5, R172 ;  /* 0x000000ac0505723e */ /* 0x000fe200000000ff */
[C---:B------:R-:W-:Y:S01]  /*15490*/  FMUL.FTZ R16, R0.reuse, R189 ;  /* 0x000000bd00107220 */ /* 0x040fe20000410000 */
[----:B------:R-:W-:Y:S01]  /*154a0*/  F2FP.PACK_AB R13, R13, R180 ;  /* 0x000000b40d0d723e */ /* 0x000fe200000000ff */
[C---:B------:R-:W-:Y:S02]  /*154b0*/  FMUL.FTZ R196, R0.reuse, R196 ;  /* 0x000000c400c47220 */ /* 0x040fe40000410000 */
[----:B-----5:R-:W-:Y:S01]  /*154c0*/  FMUL.FTZ R23, R0, R197 ;  /* 0x000000c500177220 */ /* 0x020fe20000410000 */
        /* <DEDUP_REMOVED lines=32> */
[----:B------:R-:W-:Y:S01]  /*156d0*/  MOV R0, 0x3f800000 ;  /* 0x3f80000000007802 */ /* 0x000fe20000000f00 */
[----:B--2---:R-:W-:Y:S01]  /*156e0*/  FMUL.FTZ R26, R2, R68 ;  /* 0x00000044021a7220 */ /* 0x004fe20000410000 */
[----:B------:R-:W-:Y:S01]  /*156f0*/  F2FP.PACK_AB R34, R34, R140 ;  /* 0x0000008c2222723e */ /* 0x000fe200000000ff */
[----:B------:R-:W-:Y:S01]  /*15700*/  FMUL.FTZ R166, R4, R166 ;  /* 0x000000a604a67220 */ /* 0x000fe20000410000 */
[----:B------:R-:W-:Y:S01]  /*15710*/  F2FP.PACK_AB R30, R30, R200 ;  /* 0x000000c81e1e723e */ /* 0x000fe200000000ff */
[C---:B------:R-:W-:Y:S01]  /*15720*/  FMUL.FTZ R6, R4.reuse, R167 ;  /* 0x000000a704067220 */ /* 0x040fe20000410000 */
[----:B------:R-:W2:Y:S01]  /*15730*/  @P0 MUFU.RCP R0, R157 ;  /* 0x0000009d00000308 */ /* 0x000ea20000001000 */
        /* <DEDUP_REMOVED lines=12> */
[----:B--2---:R-:W-:Y:S01]  /*15800*/  FMUL.FTZ R67, R0, R70 ;  /* 0x0000004600437220 */ /* 0x004fe20000410000 */
[----:B-1----:R-:W-:Y:S01]  /*15810*/  SHF.R.S32.HI R70, RZ, 0x1f, R89 ;  /* 0x0000001fff467819 */ /* 0x002fe20000011459 */
[----:B------:R-:W-:Y:S01]  /*15820*/  FMUL.FTZ R74, R4, R74 ;  /* 0x0000004a044a7220 */ /* 0x000fe20000410000 */
[----:B------:R-:W-:Y:S01]  /*15830*/  F2FP.PACK_AB R22, R22, R198 ;  /* 0x000000c61616723e */ /* 0x000fe200000000ff */
[----:B------:R-:W-:Y:S01]  /*15840*/  FMUL.FTZ R19, R4, R75 ;  /* 0x0000004b04137220 */ /* 0x000fe20000410000 */
[----:B------:R-:W-:Y:S01]  /*15850*/  LEA.HI R28, R70, R89, RZ, 0x2 ;  /* 0x00000059461c7211 */ /* 0x000fe200078f10ff */
        /* <DEDUP_REMOVED lines=28> */
[----:B------:R-:W-:Y:S01]  /*15a20*/  FMUL.FTZ R29, R4, R203 ;  /* 0x000000cb041d7220 */ /* 0x000fe20000410000 */
[----:B------:R-:W-:Y:S01]  /*15a30*/  SHF.R.S32.HI R4, RZ, 0x1f, R28 ;  /* 0x0000001fff047819 */ /* 0x000fe2000001141c */
[C---:B------:R-:W-:Y:S01]  /*15a40*/  FMUL.FTZ R160, R2.reuse, R160 ;  /* 0x000000a002a07220 */ /* 0x040fe20000410000 */
[----:B------:R-:W-:Y:S01]  /*15a50*/  F2FP.PACK_AB R33, R33, R142 ;  /* 0x0000008e2121723e */ /* 0x000fe200000000ff */
        /* <DEDUP_REMOVED lines=26> */
[----:B------:R-:W-:Y:S01]  /*15c00*/  LEA.HI R84, R70, R89, RZ, 0x5 ;  /* 0x0000005946547211 */ /* 0x000fe200078f28ff */
[----:B------:R-:W-:Y:S01]  /*15c10*/  FMUL.FTZ R52, R2, R101 ;  /* 0x0000006502347220 */ /* 0x000fe20000410000 */
[----:B------:R-:W-:Y:S01]  /*15c20*/  F2FP.PACK_AB R56, R56, R96 ;  /* 0x000000603838723e */ /* 0x000fe200000000ff */
[C---:B------:R-:W-:Y:S01]  /*15c30*/  FMUL.FTZ R112, R2.reuse, R112 ;  /* 0x0000007002707220 */ /* 0x040fe20000410000 */
[----:B------:R-:W-:Y:S01]  /*15c40*/  SHF.R.S32.HI R26, RZ, 0x5, R84 ;  /* 0x00000005ff1a7819 */ /* 0x000fe20000011454 */
        /* <DEDUP_REMOVED lines=16> */
[----:B------:R-:W-:Y:S01]  /*15d50*/  SHF.R.S32.HI R2, RZ, 0x2, R28 ;  /* 0x00000002ff027819 */ /* 0x000fe2000001141c */
[----:B------:R-:W-:Y:S01]  /*15d60*/  FMUL.FTZ R163, R0, R163 ;  /* 0x000000a300a37220 */ /* 0x000fe20000410000 */
[----:B------:R-:W-:Y:S01]  /*15d70*/  F2FP.PACK_AB R32, R32, R144 ;  /* 0x000000902020723e */ /* 0x000fe200000000ff */
[----:B------:R-:W-:Y:S01]  /*15d80*/  FMUL.FTZ R9, R0, R162 ;  /* 0x000000a200097220 */ /* 0x000fe20000410000 */
[----:B------:R-:W-:Y:S01]  /*15d90*/  LEA.HI R4, R4, R2, RZ, 0x3 ;  /* 0x0000000204047211 */ /* 0x000fe200078f18ff */
[----:B------:R-:W-:-:S02]  /*15da0*/  FMUL.FTZ R171, R0, R171 ;  /* 0x000000ab00ab7220 */ /* 0x000fc40000410000 */
[----:B------:R-:W-:Y:S01]  /*15db0*/  FMUL.FTZ R14, R0, R170 ;  /* 0x000000aa000e7220 */ /* 0x000fe20000410000 */
[----:B------:R-:W-:Y:S01]  /*15dc0*/  LOP3.LUT R4, R4, 0xfffffff8, RZ, 0xc0, !PT ;  /* 0xfffffff804047812 */ /* 0x000fe200078ec0ff */
[C---:B------:R-:W-:Y:S01]  /*15dd0*/  FMUL.FTZ R179, R0.reuse, R179 ;  /* 0x000000b300b37220 */ /* 0x040fe20000410000 */
[----:B------:R-:W-:Y:S01]  /*15de0*/  F2FP.PACK_AB R9, R163, R9 ;  /* 0x00000009a309723e */ /* 0x000fe200000000ff */
[----:B------:R-:W-:Y:S01]  /*15df0*/  FMUL.FTZ R18, R0, R178 ;  /* 0x000000b200127220 */ /* 0x000fe20000410000 */
[----:B------:R-:W-:Y:S01]  /*15e00*/  IADD3 R4, R2, -R4, RZ ;  /* 0x8000000402047210 */ /* 0x000fe20007ffe0ff */
[C---:B------:R-:W-:Y:S01]  /*15e10*/  FMUL.FTZ R187, R0.reuse, R187 ;  /* 0x000000bb00bb7220 */ /* 0x040fe20000410000 */
[----:B------:R-:W-:Y:S01]  /*15e20*/  F2FP.PACK_AB R14, R171, R14 ;  /* 0x0000000eab0e723e */ /* 0x000fe200000000ff */
[----:B------:R-:W-:Y:S01]  /*15e30*/  FMUL.FTZ R24, R0, R186 ;  /* 0x000000ba00187220 */ /* 0x000fe20000410000 */
[----:B------:R-:W-:Y:S01]  /*15e40*/  SHF.L.U32 R2, R4, 0x6, RZ ;  /* 0x0000000604027819 */ /* 0x000fe200000006ff */
[C---:B------:R-:W-:Y:S01]  /*15e50*/  FMUL.FTZ R195, R0.reuse, R195 ;  /* 0x000000c300c37220 */ /* 0x040fe20000410000 */
[----:B------:R-:W-:Y:S01]  /*15e60*/  F2FP.PACK_AB R18, R179, R18 ;  /* 0x00000012b312723e */ /* 0x000fe200000000ff */
[C---:B------:R-:W-:Y:S01]  /*15e70*/  FMUL.FTZ R27, R0.reuse, R194 ;  /* 0x000000c2001b7220 */ /* 0x040fe20000410000 */
[----:B------:R-:W-:Y:S01]  /*15e80*/  F2FP.PACK_AB R24, R187, R24 ;  /* 0x00000018bb18723e */ /* 0x000fe200000000ff */
[----:B------:R-:W-:-:S02]  /*15e90*/  FMUL.FTZ R71, R0, R71 ;  /* 0x0000004700477220 */ /* 0x000fc40000410000 */
[C---:B------:R-:W-:Y:S01]  /*15ea0*/  FMUL.FTZ R83, R0.reuse, R83 ;  /* 0x0000005300537220 */ /* 0x040fe20000410000 */
[----:B------:R-:W-:Y:S01]  /*15eb0*/  F2FP.PACK_AB R27, R195, R27 ;  /* 0x0000001bc31b723e */ /* 0x000fe200000000ff */
        /* <DEDUP_REMOVED lines=28> */
[----:B------:R-:W-:Y:S02]  /*16080*/  LOP3.LUT R0, R28, 0x3ffffffc, RZ, 0xc0, !PT ;  /* 0x3ffffffc1c007812 */ /* 0x000fe400078ec0ff */
[----:B------:R-:W-:Y:S02]  /*16090*/  F2FP.PACK_AB R31, R147, R31 ;  /* 0x0000001f931f723e */ /* 0x000fe400000000ff */
[----:B------:R-:W-:Y:S02]  /*160a0*/  IADD3 R28, -R0, R89, RZ ;  /* 0x00000059001c7210 */ /* 0x000fe40007ffe1ff */
[----:B------:R-:W-:Y:S02]  /*160b0*/  LOP3.LUT R0, R2, 0x1c0, RZ, 0xc0, !PT ;  /* 0x000001c002007812 */ /* 0x000fe400078ec0ff */
[----:B------:R-:W-:Y:S02]  /*160c0*/  LOP3.LUT R2, R4, 0x1, RZ, 0xc0, !PT ;  /* 0x0000000104027812 */ /* 0x000fe400078ec0ff */
[----:B------:R-:W-:-:S02]  /*160d0*/  LEA R28, R26, R28, 0x9 ;  /* 0x0000001c1a1c7211 */ /* 0x000fc400078e48ff */
[----:B------:R-:W-:Y:S02]  /*160e0*/  LEA.HI R0, R0, R0, RZ, 0x1d ;  /* 0x0000000000007211 */ /* 0x000fe400078fe8ff */
[----:B------:R-:W-:Y:S02]  /*160f0*/  ISETP.NE.U32.AND P1, PT, R2, 0x1, PT ;  /* 0x000000010200780c */ /* 0x000fe40003f25070 */
[----:B------:R-:W-:Y:S02]  /*16100*/  LEA R0, R28, R0, 0x1 ;  /* 0x000000001c007211 */ /* 0x000fe400078e08ff */
[----:B------:R-:W-:Y:S02]  /*16110*/  F2FP.PACK_AB R28, R149, R148 ;  /* 0x00000094951c723e */ /* 0x000fe400000000ff */
[----:B------:R-:W-:Y:S02]  /*16120*/  SHF.L.U32 R0, R0, 0x1, RZ ;  /* 0x0000000100007819 */ /* 0x000fe400000006ff */
[----:B------:R-:W-:-:S02]  /*16130*/  F2FP.PACK_AB R69, R151, R69 ;  /* 0x000000459745723e */ /* 0x000fc400000000ff */
[C---:B------:R-:W-:Y:S01]  /*16140*/  IADD3 R2, R0.reuse, -0x10, RZ ;  /* 0xfffffff000027810 */ /* 0x040fe20007ffe0ff */
[----:B------:R1:W-:Y:S02]  /*16150*/  STS [R0+0x400], R6 ;  /* 0x0004000600007388 */ /* 0x0003e40000000800 */
[----:B------:R-:W-:Y:S02]  /*16160*/  @P1 IADD3 R2, R0, 0x10, RZ ;  /* 0x0000001000021810 */ /* 0x000fe40007ffe0ff */
[----:B------:R-:W-:Y:S01]  /*16170*/  R2P PR, R4, 0x6 ;  /* 0x0000000604007804 */ /* 0x000fe20000000000 */
[----:B------:R-:W-:Y:S01]  /*16180*/  STS [R0], R7 ;  /* 0x0000000700007388 */ /* 0x000fe20000000800 */
[----:B------:R-:W-:-:S03]  /*16190*/  MOV R4, 0x20 ;  /* 0x0000002000047802 */ /* 0x000fc60000000f00 */
[----:B------:R2:W-:Y:S01]  /*161a0*/  STS [R2], R5 ;  /* 0x0000000502007388 */ /* 0x0005e20000000800 */
[----:B------:R-:W-:-:S03]  /*161b0*/  SEL R4, R4, 0xffffffe0, !P1 ;  /* 0xffffffe004047807 */ /* 0x000fc60004800000 */
[----:B------:R3:W-:Y:S04]  /*161c0*/  STS [R2+0x400], R8 ;  /* 0x0004000802007388 */ /* 0x0007e80000000800 */
[----:B------:R-:W-:Y:S04]  /*161d0*/  STS [R0+0x2000], R10 ;  /* 0x0020000a00007388 */ /* 0x000fe80000000800 */
[----:B------:R4:W-:Y:S01]  /*161e0*/  STS [R0+0x2400], R9 ;  /* 0x0024000900007388 */ /* 0x0009e20000000800 */
[----:B-1----:R-:W-:-:S03]  /*161f0*/  MOV R6, 0x40 ;  /* 0x0000004000067802 */ /* 0x002fc60000000f00 */
[----:B------:R-:W-:Y:S01]  /*16200*/  STS [R2+0x2000], R11 ;  /* 0x0020000b02007388 */ /* 0x000fe20000000800 */
[----:B------:R-:W-:-:S03]  /*16210*/  SEL R6, R6, 0xffffffc0, !P2 ;  /* 0xffffffc006067807 */ /* 0x000fc60005000000 */
[----:B------:R1:W-:Y:S01]  /*16220*/  STS [R2+0x2400], R14 ;  /* 0x0024000e02007388 */ /* 0x0003e20000000800 */
[----:B--2---:R-:W-:Y:S02]  /*16230*/  IADD3 R5, R0, R4, RZ ;  /* 0x0000000400057210 */ /* 0x004fe40007ffe0ff */
[----:B------:R-:W-:Y:S02]  /*16240*/  IADD3 R4, R4, R2, RZ ;  /* 0x0000000204047210 */ /* 0x000fe40007ffe0ff */
[-C--:B---3--:R-:W-:Y:S01]  /*16250*/  IADD3 R8, R0, R6.reuse, RZ ;  /* 0x0000000600087210 */ /* 0x088fe20007ffe0ff */
[----:B------:R2:W-:Y:S01]  /*16260*/  STS [R5], R13 ;  /* 0x0000000d05007388 */ /* 0x0005e20000000800 */
[----:B------:R-:W-:-:S03]  /*16270*/  IADD3 R7, R5, R6, RZ ;  /* 0x0000000605077210 */ /* 0x000fc60007ffe0ff */
[----:B------:R3:W-:Y:S01]  /*16280*/  STS [R5+0x400], R12 ;  /* 0x0004000c05007388 */ /* 0x0007e20000000800 */
[----:B----4-:R-:W-:-:S03]  /*16290*/  IADD3 R9, R6, R2, RZ ;  /* 0x0000000206097210 */ /* 0x010fc60007ffe0ff */
[----:B------:R-:W-:Y:S01]  /*162a0*/  STS [R4], R16 ;  /* 0x0000001004007388 */ /* 0x000fe20000000800 */
[----:B------:R-:W-:-:S03]  /*162b0*/  IADD3 R6, R4, R6, RZ ;  /* 0x0000000604067210 */ /* 0x000fc60007ffe0ff */
[----:B------:R-:W-:Y:S04]  /*162c0*/  STS [R4+0x400], R15 ;  /* 0x0004000f04007388 */ /* 0x000fe80000000800 */
[----:B------:R-:W-:Y:S01]  /*162d0*/  STS [R5+0x2000], R17 ;  /* 0x0020001105007388 */ /* 0x000fe20000000800 */
[----:B-1----:R-:W-:-:S03]  /*162e0*/  MOV R14, 0x7f800000 ;  /* 0x7f800000000e7802 */ /* 0x002fc60000000f00 */
[----:B------:R-:W-:Y:S04]  /*162f0*/  STS [R5+0x2400], R18 ;  /* 0x0024001205007388 */ /* 0x000fe80000000800 */
[----:B------:R-:W-:Y:S01]  /*16300*/  STS [R4+0x2000], R25 ;  /* 0x0020001904007388 */ /* 0x000fe20000000800 */
[----:B--2---:R-:W-:-:S03]  /*16310*/  MOV R13, 0x7f800000 ;  /* 0x7f800000000d7802 */ /* 0x004fc60000000f00 */
[----:B------:R-:W-:Y:S01]  /*16320*/  STS [R4+0x2400], R24 ;  /* 0x0024001804007388 */ /* 0x000fe20000000800 */
[----:B---3--:R-:W-:-:S03]  /*16330*/  MOV R12, 0x7f800000 ;  /* 0x7f800000000c7802 */ /* 0x008fc60000000f00 */
[----:B------:R-:W-:Y:S04]  /*16340*/  STS [R8], R23 ;  /* 0x0000001708007388 */ /* 0x000fe80000000800 */
[----:B------:R-:W-:Y:S04]  /*16350*/  STS [R8+0x400], R22 ;  /* 0x0004001608007388 */ /* 0x000fe80000000800 */
[----:B------:R-:W-:Y:S04]  /*16360*/  STS [R9], R20 ;  /* 0x0000001409007388 */ /* 0x000fe80000000800 */
[----:B------:R-:W-:Y:S04]  /*16370*/  STS [R9+0x400], R19 ;  /* 0x0004001309007388 */ /* 0x000fe80000000800 */
[----:B------:R-:W-:Y:S04]  /*16380*/  STS [R8+0x2000], R21 ;  /* 0x0020001508007388 */ /* 0x000fe80000000800 */
[----:B------:R-:W-:Y:S04]  /*16390*/  STS [R8+0x2400], R27 ;  /* 0x0024001b08007388 */ /* 0x000fe80000000800 */
[----:B------:R-:W-:Y:S04]  /*163a0*/  STS [R9+0x2000], R68 ;  /* 0x0020004409007388 */ /* 0x000fe80000000800 */
[----:B------:R-:W-:Y:S04]  /*163b0*/  STS [R9+0x2400], R67 ;  /* 0x0024004309007388 */ /* 0x000fe80000000800 */
        /* <DEDUP_REMOVED lines=15> */
[----:B------:R2:W-:Y:S04]  /*164b0*/  STS [R2+0x6400], R51 ;  /* 0x0064003302007388 */ /* 0x0005e80000000800 */
[----:B------:R-:W-:Y:S04]  /*164c0*/  STS [R5+0x4000], R50 ;  /* 0x0040003205007388 */ /* 0x000fe80000000800 */
[----:B------:R-:W-:Y:S04]  /*164d0*/  STS [R5+0x4400], R49 ;  /* 0x0044003105007388 */ /* 0x000fe80000000800 */
[----:B------:R-:W-:Y:S04]  /*164e0*/  STS [R4+0x4000], R46 ;  /* 0x0040002e04007388 */ /* 0x000fe80000000800 */
[----:B------:R-:W-:Y:S01]  /*164f0*/  STS [R4+0x4400], R45 ;  /* 0x0044002d04007388 */ /* 0x000fe20000000800 */
[----:B-1----:R-:W-:-:S03]  /*16500*/  LOP3.LUT R0, R84, 0xffffffe0, RZ, 0xc0, !PT ;  /* 0xffffffe054007812 */ /* 0x002fc600078ec0ff */
[----:B------:R-:W-:Y:S01]  /*16510*/  STS [R5+0x6000], R48 ;  /* 0x0060003005007388 */ /* 0x000fe20000000800 */
[----:B------:R-:W-:-:S03]  /*16520*/  IADD3 R0, -R0, R89, RZ ;  /* 0x0000005900007210 */ /* 0x000fc60007ffe1ff */
[----:B------:R1:W-:Y:S01]  /*16530*/  STS [R5+0x6400], R47 ;  /* 0x0064002f05007388 */ /* 0x0003e20000000800 */
[----:B--2---:R-:W-:Y:S01]  /*16540*/  @P4 MUFU.LG2 R2, R152 ;  /* 0x0000009800024308 */ /* 0x004fe20000000c00 */
[----:B------:R-:W-:Y:S02]  /*16550*/  LOP3.LUT P1, RZ, R0, 0x3, RZ, 0xc0, !PT ;  /* 0x0000000300ff7812 */ /* 0x000fe4000782c0ff */
[----:B------:R-:W-:Y:S04]  /*16560*/  STS [R4+0x6000], R44 ;  /* 0x0060002c04007388 */ /* 0x000fe80000000800 */
[----:B------:R2:W-:Y:S01]  /*16570*/  STS [R4+0x6400], R43 ;  /* 0x0064002b04007388 */ /* 0x0005e20000000800 */
[----:B------:R-:W3:Y:S03]  /*16580*/  @P0 MUFU.LG2 R0, R157 ;  /* 0x0000009d00000308 */ /* 0x000ee60000000c00 */
[----:B------:R-:W-:Y:S04]  /*16590*/  STS [R8+0x4000], R42 ;  /* 0x0040002a08007388 */ /* 0x000fe80000000800 */
[----:B------:R-:W-:Y:S04]  /*165a0*/  STS [R8+0x4400], R41 ;  /* 0x0044002908007388 */ /* 0x000fe80000000800 */
[----:B------:R-:W-:Y:S04]  /*165b0*/  STS [R9+0x4000], R38 ;  /* 0x0040002609007388 */ /* 0x000fe80000000800 */
[----:B------:R-:W-:Y:S01]  /*165c0*/  STS [R9+0x4400], R37 ;  /* 0x0044002509007388 */ /* 0x000fe20000000800 */
[----:B-1----:R-:W-:Y:S01]  /*165d0*/  @P3 MUFU.LG2 R5, R158 ;  /* 0x0000009e00053308 */ /* 0x002fe20000000c00 */
[----:B---3--:R-:W-:-:S02]  /*165e0*/  @P0 FMUL.FTZ R0, R0, 0.69314718246459960938 ;  /* 0x3f31721800000820 */ /* 0x008fc40000410000 */
[----:B------:R-:W-:Y:S02]  /*165f0*/  STS [R8+0x6000], R40 ;  /* 0x0060002808007388 */ /* 0x000fe40000000800 */
[----:B------:R-:W-:Y:S02]  /*16600*/  @P0 FFMA.FTZ R12, R3, c[0x0][0x238], R0 ;  /* 0x00008e00030c0a23 */ /* 0x000fe40000010000 */
[----:B------:R-:W-:Y:S01]  /*16610*/  STS [R8+0x6400], R39 ;  /* 0x0064002708007388 */ /* 0x000fe20000000800 */
[----:B--2---:R-:W1:Y:S03]  /*16620*/  @P5 MUFU.LG2 R4, R153 ;  /* 0x0000009900045308 */ /* 0x004e660000000c00 */
        /* <DEDUP_REMOVED lines=8> */
[----:B--2---:R-:W-:-:S03]  /*166b0*/  MOV R9, 0x7f800000 ;  /* 0x7f80000000097802 */ /* 0x004fc60000000f00 */
[----:B------:R-:W-:Y:S04]  /*166c0*/  STS [R6+0x6000], R28 ;  /* 0x0060001c06007388 */ /* 0x000fe80000000800 */
[----:B------:R1:W-:Y:S04]  /*166d0*/  STS [R6+0x6400], R69 ;  /* 0x0064004506007388 */ /* 0x0003e80000000800 */
[----:B------:R-:W-:Y:S01]  /*166e0*/  BAR.SYNC.DEFER_BLOCKING 0x0 ;  /* 0x0000000000007b1d */ /* 0x000fe20000010000 */
[----:B-1----:R-:W-:Y:S02]  /*166f0*/  @P5 FMUL.FTZ R6, R4, 0.69314718246459960938 ;  /* 0x3f31721804065820 */ /* 0x002fe40000410000 */
[----:B------:R-:W-:-:S03]  /*16700*/  @P4 FMUL.FTZ R4, R2, 0.69314718246459960938 ;  /* 0x3f31721802044820 */ /* 0x000fc60000410000 */
[----:B------:R1:W2:Y:S01]  /*16710*/  LDS.128 R20, [R239] ;  /* 0x00000000ef147984 */ /* 0x0002a20000000c00 */
[----:B------:R-:W-:Y:S02]  /*16720*/  @P3 FMUL.FTZ R2, R5, 0.69314718246459960938 ;  /* 0x3f31721805023820 */ /* 0x000fe40000410000 */
[----:B------:R-:W-:Y:S01]  /*16730*/  @P5 FFMA.FTZ R13, R156, c[0x0][0x238], R6 ;  /* 0x00008e009c0d5a23 */ /* 0x000fe20000010006 */
[----:B------:R1:W3:Y:S01]  /*16740*/  LDS.128 R32, [R239+0x800] ;  /* 0x00080000ef207984 */ /* 0x0002e20000000c00 */
[----:B------:R-:W-:Y:S02]  /*16750*/  @P4 FFMA.FTZ R14, R155, c[0x0][0x238], R4 ;  /* 0x00008e009b0e4a23 */ /* 0x000fe40000010004 */
[----:B------:R-:W-:Y:S01]  /*16760*/  @P3 FFMA.FTZ R9, R154, c[0x0][0x238], R2 ;  /* 0x00008e009a093a23 */ /* 0x000fe20000010002 */
[----:B------:R1:W4:Y:S04]  /*16770*/  LDS.128 R40, [R239+0x1000] ;  /* 0x00100000ef287984 */ /* 0x0003280000000c00 */
[----:B------:R1:W1:Y:S04]  /*16780*/  LDS.128 R48, [R239+0x1800] ;  /* 0x00180000ef307984 */ /* 0x0002680000000c00 */
        /* <DEDUP_REMOVED lines=13> */
[----:B--234-:R-:W2:Y:S01]  /*16860*/  LDL.LU R159, [R1+0xd0] ;  /* 0x0000d000019f7983 */ /* 0x01cea20000300800 */
[----:B------:R-:W-:-:S04]  /*16870*/  SHF.R.S32.HI R0, RZ, 0x1f, R26 ;  /* 0x0000001fff007819 */ /* 0x000fc8000001141a */
[----:B------:R-:W-:-:S04]  /*16880*/  LEA.HI R0, R0, R26, RZ, 0x2 ;  /* 0x0000001a00007211 */ /* 0x000fc800078f10ff */
[----:B------:R-:W-:-:S05]  /*16890*/  LOP3.LUT R0, R0, 0xffffffc, RZ, 0xc0, !PT ;  /* 0x0ffffffc00007812 */ /* 0x000fca00078ec0ff */
[----:B------:R-:W-:-:S04]  /*168a0*/  IMAD.IADD R0, R26, 0x1, -R0 ;  /* 0x000000011a007824 */ /* 0x000fc800078e0a00 */
[----:B--2---:R-:W-:-:S05]  /*168b0*/  IMAD R0, R0, 0x10, R159 ;  /* 0x0000001000007824 */ /* 0x004fca00078e029f */
[C---:B------:R-:W-:Y:S02]  /*168c0*/  ISETP.GE.AND P6, PT, R0.reuse, UR10, PT ;  /* 0x0000000a00007c0c */ /* 0x040fe4000bfc6270 */
[C---:B------:R-:W-:Y:S02]  /*168d0*/  IADD3 R2, R0.reuse, 0x8, RZ ;  /* 0x0000000800027810 */ /* 0x040fe40007ffe0ff */
[----:B------:R-:W-:Y:S02]  /*168e0*/  IADD3 R5, R0, 0x40, RZ ;  /* 0x0000004000057810 */ /* 0x000fe40007ffe0ff */
[----:B------:R-:W-:Y:S02]  /*168f0*/  ISETP.GE.AND P5, PT, R2, UR10, PT ;  /* 0x0000000a02007c0c */ /* 0x000fe4000bfa6270 */
[----:B------:R-:W-:Y:S02]  /*16900*/  IADD3 R4, R0, 0x48, RZ ;  /* 0x0000004800047810 */ /* 0x000fe40007ffe0ff */
[----:B------:R-:W-:-:S02]  /*16910*/  ISETP.GE.AND P4, PT, R5, UR10, PT ;  /* 0x0000000a05007c0c */ /* 0x000fc4000bf86270 */
[----:B------:R-:W-:Y:S01]  /*16920*/  ISETP.GE.AND P3, PT, R4, UR10, PT ;  /* 0x0000000a04007c0c */ /* 0x000fe2000bf66270 */
[----:B------:R-:W-:-:S05]  /*16930*/  @!P6 IMAD R3, R0, UR19, RZ ;  /* 0x000000130003ec24 */ /* 0x000fca000f8e02ff */
[----:B------:R-:W-:Y:S01]  /*16940*/  @!P6 IADD3 R0, P0, R3, UR11, RZ ;  /* 0x0000000b0300ec10 */ /* 0x000fe2000ff1e0ff */
[----:B------:R-:W-:-:S03]  /*16950*/  @!P5 IMAD R2, R2, UR19, RZ ;  /* 0x000000130202dc24 */ /* 0x000fc6000f8e02ff */
[----:B------:R-:W-:Y:S01]  /*16960*/  @!P6 LEA.HI.X.SX32 R6, R3, UR4, 0x1, P0 ;  /* 0x000000040306ec11 */ /* 0x000fe200080f0eff */
[----:B------:R-:W-:Y:S01]  /*16970*/  @!P4 IMAD R5, R5, UR19, RZ ;  /* 0x000000130505cc24 */ /* 0x000fe2000f8e02ff */
[----:B------:R-:W-:Y:S01]  /*16980*/  @!P6 LEA R10, P1, R0, c[0x0][0x200], 0x2 ;  /* 0x00008000000aea11 */ /* 0x000fe200078210ff */
[----:B------:R-:W-:Y:S01]  /*16990*/  @!P3 IMAD R3, R4, UR19, RZ ;  /* 0x000000130403bc24 */ /* 0x000fe2000f8e02ff */
[----:B------:R-:W-:Y:S02]  /*169a0*/  @!P5 IADD3 R7, P0, R2, UR11, RZ ;  /* 0x0000000b0207dc10 */ /* 0x000fe4000ff1e0ff */
[----:B------:R-:W-:Y:S02]  /*169b0*/  @!P6 LEA.HI.X R11, R0, c[0x0][0x204], R6, 0x2, P1 ;  /* 0x00008100000bea11 */ /* 0x000fe400008f1406 */
[----:B------:R-:W-:Y:S02]  /*169c0*/  @!P5 LEA.HI.X.SX32 R2, R2, UR4, 0x1, P0 ;  /* 0x000000040202dc11 */ /* 0x000fe400080f0eff */
[----:B------:R-:W-:Y:S01]  /*169d0*/  @!P4 IADD3 R0, P1, R5, UR11, RZ ;  /* 0x0000000b0500cc10 */ /* 0x000fe2000ff3e0ff */
[----:B------:R2:W-:Y:S01]  /*169e0*/  @!P6 STG.E [R10.64], R13 ;  /* 0x0000000d0a00e986 */ /* 0x0005e2000c101910 */
[----:B------:R-:W-:-:S02]  /*169f0*/  @!P5 LEA R6, P2, R7, c[0x0][0x200], 0x2 ;  /* 0x000080000706da11 */ /* 0x000fc400078410ff */
[----:B------:R-:W-:Y:S02]  /*16a00*/  @!P3 IADD3 R8, P0, R3, UR11, RZ ;  /* 0x0000000b0308bc10 */ /* 0x000fe4000ff1e0ff */
[----:B------:R-:W-:Y:S02]  /*16a10*/  @!P4 LEA.HI.X.SX32 R5, R5, UR4, 0x1, P1 ;  /* 0x000000040505cc11 */ /* 0x000fe400088f0eff */
[----:B------:R-:W-:Y:S02]  /*16a20*/  @!P5 LEA.HI.X R7, R7, c[0x0][0x204], R2, 0x2, P2 ;  /* 0x000081000707da11 */ /* 0x000fe400010f1402 */
[----:B------:R-:W-:Y:S02]  /*16a30*/  @!P3 LEA.HI.X.SX32 R3, R3, UR4, 0x1, P0 ;  /* 0x000000040303bc11 */ /* 0x000fe400080f0eff */
[----:B------:R-:W-:Y:S01]  /*16a40*/  @!P4 LEA R4, P1, R0, c[0x0][0x200], 0x2 ;  /* 0x000080000004ca11 */ /* 0x000fe200078210ff */
[----:B------:R2:W-:Y:S01]  /*16a50*/  @!P5 STG.E [R6.64], R14 ;  /* 0x0000000e0600d986 */ /* 0x0005e2000c101910 */
[----:B------:R-:W-:-:S02]  /*16a60*/  @!P3 LEA R2, P0, R8, c[0x0][0x200], 0x2 ;  /* 0x000080000802ba11 */ /* 0x000fc400078010ff */
[----:B------:R-:W-:Y:S02]  /*16a70*/  @!P4 LEA.HI.X R5, R0, c[0x0][0x204], R5, 0x2, P1 ;  /* 0x000081000005ca11 */ /* 0x000fe400008f1405 */
[----:B------:R-:W-:-:S03]  /*16a80*/  @!P3 LEA.HI.X R3, R8, c[0x0][0x204], R3, 0x2, P0 ;  /* 0x000081000803ba11 */ /* 0x000fc600000f1403 */
[----:B------:R2:W-:Y:S04]  /*16a90*/  @!P4 STG.E [R4.64], R9 ;  /* 0x000000090400c986 */ /* 0x0005e8000c101910 */
[----:B------:R2:W-:Y:S02]  /*16aa0*/  @!P3 STG.E [R2.64], R12 ;  /* 0x0000000c0200b986 */ /* 0x0005e4000c101910 */
.L_x_39:
[----:B--234-:R-:W-:Y:S05]  /*16ab0*/  BSYNC B0 ;  /* 0x0000000000007941 */ /* 0x01cfea0003800000 */
.L_x_38:
[----:B------:R-:W2:Y:S04]  /*16ac0*/  LDL.LU.64 R4, [R1+0xa8] ;  /* 0x0000a80001047983 */ /* 0x000ea80000300a00 */
[----:B------:R-:W3:Y:S04]  /*16ad0*/  S2R R3, SR_TID.X ;  /* 0x0000000000037919 */ /* 0x000ee80000002100 */
[----:B------:R-:W4:Y:S01]  /*16ae0*/  S2R R8, SR_CTAID.Z ;  /* 0x0000000000087919 */ /* 0x000f220000002700 */
[----:B------:R-:W-:-:S02]  /*16af0*/  USHF.R.S32.HI UR6, URZ, 0x1f, UR12 ;  /* 0x0000001f3f067899 */ /* 0x000fc4000801140c */
[----:B------:R-:W-:Y:S01]  /*16b00*/  ULDC.64 UR4, c[0x0][0x1f0] ;  /* 0x00007c0000047ab9 */ /* 0x000fe20000000a00 */
[----:B------:R1:W5:Y:S01]  /*16b10*/  LDL.64 R12, [R1+0x70] ;  /* 0x00007000010c7983 */ /* 0x0003620000100a00 */
[----:B------:R-:W-:Y:S01]  /*16b20*/  UIMAD UR4, UR6, UR4, URZ ;  /* 0x00000004060472a4 */ /* 0x000fe2000f8e023f */
[----:B------:R-:W-:Y:S03]  /*16b30*/  BSSY B0, `(.L_x_40) ;  /* 0x0000014000007945 */ /* 0x000fe60003800000 */
[----:B------:R-:W-:Y:S01]  /*16b40*/  UIMAD UR4, UR12, UR5, UR4 ;  /* 0x000000050c0472a4 */ /* 0x000fe2000f8e0204 */
[----:B---3--:R-:W-:-:S04]  /*16b50*/  SHF.R.S32.HI R0, RZ, 0x1f, R3 ;  /* 0x0000001fff007819 */ /* 0x008fc80000011403 */
[----:B------:R-:W-:-:S04]  /*16b60*/  LEA.HI R0, R0, R3, RZ, 0x3 ;  /* 0x0000000300007211 */ /* 0x000fc800078f18ff */
[----:B------:R-:W-:Y:S02]  /*16b70*/  SHF.R.S32.HI R10, RZ, 0x3, R0 ;  /* 0x00000003ff0a7819 */ /* 0x000fe40000011400 */
[----:B--2---:R-:W-:-:S04]  /*16b80*/  IADD3 R2, P0, R4, UR14, RZ ;  /* 0x0000000e04027c10 */ /* 0x004fc8000ff1e0ff */
[----:B------:R-:W-:Y:S02]  /*16b90*/  IADD3.X R3, R5, UR7, RZ, P0, !PT ;  /* 0x0000000705037c10 */ /* 0x000fe400087fe4ff */
[----:B------:R-:W-:-:S03]  /*16ba0*/  ISETP.GE.AND P0, PT, R10, UR10, PT ;  /* 0x0000000a0a007c0c */ /* 0x000fc6000bf06270 */
[----:B----4-:R-:W-:-:S05]  /*16bb0*/  IMAD.WIDE.U32 R8, R8, c[0x0][0x1f0], R2 ;  /* 0x00007c0008087a25 */ /* 0x010fca00078e0002 */
[----:B------:R-:W-:-:S05]  /*16bc0*/  IADD3 R7, R9, UR4, RZ ;  /* 0x0000000409077c10 */ /* 0x000fca000fffe0ff */
[----:B------:R-:W-:Y:S05]  /*16bd0*/  @P0 BRA `(.L_x_41) ;  /* 0x0000009000000947 */ /* 0x000fea0003800000 */
[----:B-1----:R-:W-:Y:S01]  /*16be0*/  MOV R6, R8 ;  /* 0x0000000800067202 */ /* 0x002fe20000000f00 */
[----:B-----5:R-:W-:-:S04]  /*16bf0*/  IMAD R0, R13, c[0x0][0x1e8], RZ ;  /* 0x00007a000d007a24 */ /* 0x020fc800078e02ff */
[----:B------:R-:W-:-:S04]  /*16c00*/  IMAD.WIDE.U32 R2, R12, c[0x0][0x1e8], R6 ;  /* 0x00007a000c027a25 */ /* 0x000fc800078e0006 */
[----:B------:R-:W-:Y:S01]  /*16c10*/  IMAD R0, R12, c[0x0][0x1ec], R0 ;  /* 0x00007b000c007a24 */ /* 0x000fe200078e0200 */
[----:B------:R-:W-:-:S04]  /*16c20*/  LEA R4, P0, R2, c[0x0][0x1d0], 0x1 ;  /* 0x0000740002047a11 */ /* 0x000fc800078008ff */
[----:B------:R-:W-:-:S04]  /*16c30*/  IADD3 R0, R3, R0, RZ ;  /* 0x0000000003007210 */ /* 0x000fc80007ffe0ff */
[----:B------:R-:W-:-:S05]  /*16c40*/  LEA.HI.X R5, R2, c[0x0][0x1d4], R0, 0x1, P0 ;  /* 0x0000750002057a11 */ /* 0x000fca00000f0c00 */
[----:B------:R1:W-:Y:S04]  /*16c50*/  STG.E.128 [R4.64], R20 ;  /* 0x0000001404007986 */ /* 0x0003e8000c101d10 */
[----:B------:R1:W-:Y:S02]  /*16c60*/  STG.E.128 [R4.64+0x80], R16 ;  /* 0x0000801004007986 */ /* 0x0003e4000c101d10 */
.L_x_41:
[----:B-1----:R-:W-:Y:S05]  /*16c70*/  BSYNC B0 ;  /* 0x0000000000007941 */ /* 0x002fea0003800000 */
.L_x_40:
[----:B------:R-:W-:Y:S01]  /*16c80*/  IADD3 R0, R10, 0x10, RZ ;  /* 0x000000100a007810 */ /* 0x000fe20007ffe0ff */
[----:B------:R-:W-:Y:S03]  /*16c90*/  BSSY B0, `(.L_x_42) ;  /* 0x000000f000007945 */ /* 0x000fe60003800000 */
[----:B------:R-:W-:-:S13]  /*16ca0*/  ISETP.GE.AND P0, PT, R0, UR10, PT ;  /* 0x0000000a00007c0c */ /* 0x000fda000bf06270 */
[----:B------:R-:W-:Y:S05]  /*16cb0*/  @P0 BRA `(.L_x_43) ;  /* 0x000000c000000947 */ /* 0x000fea0003800000 */
[----:B-----5:R-:W-:Y:S01]  /*16cc0*/  IADD3 R4, P0, R12, 0x10, RZ ;  /* 0x000000100c047810 */ /* 0x020fe20007f1e0ff */
[----:B------:R-:W-:Y:S01]  /*16cd0*/  IMAD.MOV.U32 R2, RZ, RZ, R8 ;  /* 0x000000ffff027224 */ /* 0x000fe200078e0008 */
[----:B------:R-:W-:-:S03]  /*16ce0*/  MOV R3, R7 ;  /* 0x0000000700037202 */ /* 0x000fc60000000f00 */
[----:B------:R-:W-:Y:S02]  /*16cf0*/  IMAD.X R0, RZ, RZ, R13, P0 ;  /* 0x000000ffff007224 */ /* 0x000fe400000e060d */
[----:B------:R-:W-:-:S04]  /*16d00*/  IMAD.WIDE.U32 R2, R4, c[0x0][0x1e8], R2 ;  /* 0x00007a0004027a25 */ /* 0x000fc800078e0002 */
[----:B------:R-:W-:-:S04]  /*16d10*/  IMAD R0, R0, c[0x0][0x1e8], RZ ;  /* 0x00007a0000007a24 */ /* 0x000fc800078e02ff */
[----:B------:R-:W-:Y:S01]  /*16d20*/  IMAD R0, R4, c[0x0][0x1ec], R0 ;  /* 0x00007b0004007a24 */ /* 0x000fe200078e0200 */
[----:B------:R-:W-:-:S04]  /*16d30*/  LEA R4, P0, R2, c[0x0][0x1d0], 0x1 ;  /* 0x0000740002047a11 */ /* 0x000fc800078008ff */
[----:B------:R-:W-:-:S04]  /*16d40*/  IADD3 R0, R3, R0, RZ ;  /* 0x0000000003007210 */ /* 0x000fc80007ffe0ff */
[----:B------:R-:W-:-:S05]  /*16d50*/  LEA.HI.X R5, R2, c[0x0][0x1d4], R0, 0x1, P0 ;  /* 0x0000750002057a11 */ /* 0x000fca00000f0c00 */
[----:B------:R1:W-:Y:S04]  /*16d60*/  STG.E.128 [R4.64], R32 ;  /* 0x0000002004007986 */ /* 0x0003e8000c101d10 */
[----:B------:R1:W-:Y:S02]  /*16d70*/  STG.E.128 [R4.64+0x80], R28 ;  /* 0x0000801c04007986 */ /* 0x0003e4000c101d10 */
.L_x_43:
[----:B------:R-:W-:Y:S05]  /*16d80*/  BSYNC B0 ;  /* 0x0000000000007941 */ /* 0x000fea0003800000 */
.L_x_42:
[----:B------:R-:W-:Y:S01]  /*16d90*/  IADD3 R0, R10, 0x20, RZ ;  /* 0x000000200a007810 */ /* 0x000fe20007ffe0ff */
[----:B------:R-:W-:Y:S03]  /*16da0*/  BSSY B0, `(.L_x_44) ;  /* 0x000000f000007945 */ /* 0x000fe60003800000 */
[----:B------:R-:W-:-:S13]  /*16db0*/  ISETP.GE.AND P0, PT, R0, UR10, PT ;  /* 0x0000000a00007c0c */ /* 0x000fda000bf06270 */
[----:B------:R-:W-:Y:S05]  /*16dc0*/  @P0 BRA `(.L_x_45) ;  /* 0x000000c000000947 */ /* 0x000fea0003800000 */
[----:B-1---5:R-:W-:Y:S01]  /*16dd0*/  IADD3 R4, P0, R12, 0x20, RZ ;  /* 0x000000200c047810 */ /* 0x022fe20007f1e0ff */
        /* <DEDUP_REMOVED lines=11> */
.L_x_45:
[----:B------:R-:W-:Y:S05]  /*16e90*/  BSYNC B0 ;  /* 0x0000000000007941 */ /* 0x000fea0003800000 */
.L_x_44:
[----:B------:R-:W2:Y:S01]  /*16ea0*/  LDL.LU R0, [R1+0xa4] ;  /* 0x0000a40001007983 */ /* 0x000ea20000300800 */
[----:B------:R-:W-:Y:S01]  /*16eb0*/  BSSY B0, `(.L_x_46) ;  /* 0x000000f000007945 */ /* 0x000fe20003800000 */
[----:B--2---:R-:W-:-:S13]  /*16ec0*/  ISETP.GE.AND P0, PT, R0, UR10, PT ;  /* 0x0000000a00007c0c */ /* 0x004fda000bf06270 */
        /* <DEDUP_REMOVED lines=13> */
.L_x_47:
[----:B------:R-:W-:Y:S05]  /*16fa0*/  BSYNC B0 ;  /* 0x0000000000007941 */ /* 0x000fea0003800000 */
.L_x_46:
        /* <DEDUP_REMOVED lines=16> */
.L_x_49:
[----:B------:R-:W-:Y:S05]  /*170b0*/  BSYNC B0 ;  /* 0x0000000000007941 */ /* 0x000fea0003800000 */
.L_x_48:
        /* <DEDUP_REMOVED lines=16> */
.L_x_51:
[----:B------:R-:W-:Y:S05]  /*171c0*/  BSYNC B0 ;  /* 0x0000000000007941 */ /* 0x000fea0003800000 */
.L_x_50:
        /* <DEDUP_REMOVED lines=16> */
.L_x_53:
[----:B------:R-:W-:Y:S05]  /*172d0*/  BSYNC B0 ;  /* 0x0000000000007941 */ /* 0x000fea0003800000 */
.L_x_52:
[----:B------:R-:W2:Y:S02]  /*172e0*/  LDL.LU R0, [R1+0xc8] ;  /* 0x0000c80001007983 */ /* 0x000ea40000300800 */
[----:B--2---:R-:W-:-:S13]  /*172f0*/  ISETP.GE.AND P0, PT, R0, UR10, PT ;  /* 0x0000000a00007c0c */ /* 0x004fda000bf06270 */
[----:B------:R-:W-:Y:S05]  /*17300*/  @P0 EXIT ;  /* 0x000000000000094d */ /* 0x000fea0003800000 */
[----:B-----5:R-:W-:Y:S01]  /*17310*/  IADD3 R6, P0, R12, 0x70, RZ ;  /* 0x000000700c067810 */ /* 0x020fe20007f1e0ff */
[----:B------:R-:W-:Y:S01]  /*17320*/  IMAD.MOV.U32 R2, RZ, RZ, R8 ;  /* 0x000000ffff027224 */ /* 0x000fe200078e0008 */
[----:B------:R-:W-:-:S03]  /*17330*/  MOV R3, R7 ;  /* 0x0000000700037202 */ /* 0x000fc60000000f00 */
[----:B------:R-:W-:Y:S02]  /*17340*/  IMAD.X R0, RZ, RZ, R13, P0 ;  /* 0x000000ffff007224 */ /* 0x000fe400000e060d */
[----:B-1----:R-:W-:-:S04]  /*17350*/  IMAD.WIDE.U32 R4, R6, c[0x0][0x1e8], R2 ;  /* 0x00007a0006047a25 */ /* 0x002fc800078e0002 */
[----:B------:R-:W-:Y:S01]  /*17360*/  IMAD R0, R0, c[0x0][0x1e8], RZ ;  /* 0x00007a0000007a24 */ /* 0x000fe200078e02ff */
[----:B------:R-:W-:-:S03]  /*17370*/  LEA R2, P0, R4, c[0x0][0x1d0], 0x1 ;  /* 0x0000740004027a11 */ /* 0x000fc600078008ff */
[----:B------:R-:W-:-:S05]  /*17380*/  IMAD R0, R6, c[0x0][0x1ec], R0 ;  /* 0x00007b0006007a24 */ /* 0x000fca00078e0200 */
[----:B------:R-:W-:-:S04]  /*17390*/  IADD3 R0, R5, R0, RZ ;  /* 0x0000000005007210 */ /* 0x000fc80007ffe0ff */
[----:B------:R-:W-:-:S05]  /*173a0*/  LEA.HI.X R3, R4, c[0x0][0x1d4], R0, 0x1, P0 ;  /* 0x0000750004037a11 */ /* 0x000fca00000f0c00 */
[----:B------:R-:W-:Y:S04]  /*173b0*/  STG.E.128 [R2.64], R80 ;  /* 0x0000005002007986 */ /* 0x000fe8000c101d10 */
[----:B------:R-:W-:Y:S01]  /*173c0*/  STG.E.128 [R2.64+0x80], R76 ;  /* 0x0000804c02007986 */ /* 0x000fe2000c101d10 */
[----:B------:R-:W-:Y:S05]  /*173d0*/  EXIT ;  /* 0x000000000000794d */ /* 0x000fea0003800000 */
.L_x_26:
[----:B-1----:R-:W-:Y:S01]  /*173e0*/  UISETP.NE.AND UP4, UPT, UR9, -0x1, UPT ;  /* 0xffffffff0900788c */ /* 0x002fe2000bf85270 */
[----:B------:R-:W-:Y:S01]  /*173f0*/  SHF.R.S32.HI R8, RZ, 0x1f, R156 ;  /* 0x0000001fff087819 */ /* 0x000fe2000001149c */
[----:B------:R-:W-:Y:S01]  /*17400*/  ULDC.64 UR6, c[0x0][0x1e8] ;  /* 0x00007a0000067ab9 */ /* 0x000fe20000000a00 */
[----:B------:R-:W1:Y:S01]  /*17410*/  S2R R12, SR_CTAID.Z ;  /* 0x00000000000c7919 */ /* 0x000e620000002700 */
[----:B------:R-:W-:Y:S01]  /*17420*/  ULDC.64 UR4, c[0x0][0x1e0] ;  /* 0x0000780000047ab9 */ /* 0x000fe20000000a00 */
[----:B------:R-:W-:Y:S01]  /*17430*/  LEA.HI R8, R8, R156, RZ, 0x3 ;  /* 0x0000009c08087211 */ /* 0x000fe200078f18ff */
[----:B------:R-:W-:Y:S01]  /*17440*/  ULDC.U8 UR20, c[0x0][0x328] ;  /* 0x0000ca0000147ab9 */ /* 0x000fe20000000000 */
[----:B------:R-:W2:Y:S01]  /*17450*/  S2R R6, SR_CTAID.X ;  /* 0x0000000000067919 */ /* 0x000ea20000002500 */
[----:B------:R-:W-:Y:S01]  /*17460*/  USHF.R.S32.HI UR14, URZ, 0x1f, UR11 ;  /* 0x0000001f3f0e7899 */ /* 0x000fe2000801140b */
[----:B------:R-:W-:Y:S01]  /*17470*/  LOP3.LUT R0, R8, 0x1ffffff8, RZ, 0xc0, !PT ;  /* 0x1ffffff808007812 */ /* 0x000fe200078ec0ff */
[----:B------:R-:W-:Y:S01]  /*17480*/  UISETP.NE.AND UP3, UPT, UR20, URZ, UPT ;  /* 0x0000003f1400728c */ /* 0x000fe2000bf65270 */
[----:B------:R-:W-:Y:S01]  /*17490*/  SHF.R.S32.HI R8, RZ, 0x3, R8 ;  /* 0x00000003ff087819 */ /* 0x000fe20000011408 */
[----:B------:R-:W-:Y:S01]  /*174a0*/  @UP4 UIMAD.WIDE.U32 UR18, UR9, UR6, URZ ;  /* 0x00000006091242a5 */ /* 0x000fe2000f8e003f */
[----:B------:R-:W-:Y:S01]  /*174b0*/  BSSY B0, `(.L_x_54) ;  /* 0x000003a000007945 */ /* 0x000fe20003800000 */
[----:B------:R-:W-:Y:S01]  /*174c0*/  @!UP4 USHF.R.S32.HI UR21, URZ, 0x1f, UR10 ;  /* 0x0000001f3f15c899 */ /* 0x000fe2000801140a */
[----:B------:R-:W-:Y:S01]  /*174d0*/  IMAD.IADD R0, R156, 0x1, -R0 ;  /* 0x000000019c007824 */ /* 0x000fe200078e0a00 */
[----:B------:R-:W-:Y:S01]  /*174e0*/  @UP4 UIMAD UR7, UR9, UR7, UR19 ;  /* 0x00000007090742a4 */ /* 0x000fe2000f8e0213 */
[----:B------:R-:W-:Y:S01]  /*174f0*/  SHF.R.S32.HI R9, RZ, 0x1f, R8 ;  /* 0x0000001fff097819 */ /* 0x000fe20000011408 */
[----:B------:R-:W-:Y:S01]  /*17500*/  @!UP4 UIMAD UR21, UR21, UR4, URZ ;  /* 0x000000041515c2a4 */ /* 0x000fe2000f8e023f */
[----:B------:R-:W-:Y:S01]  /*17510*/  IMAD.SHL.U32 R0, R0, 0x8, RZ ;  /* 0x0000000800007824 */ /* 0x000fe200078e00ff */
[----:B------:R-:W-:-:S02]  /*17520*/  ULDC.U8 UR19, c[0x0][0x329] ;  /* 0x0000ca4000137ab9 */ /* 0x000fc40000000000 */
[----:B------:R-:W-:Y:S02]  /*17530*/  UISETP.NE.AND UP1, UPT, UR19, URZ, UPT ;  /* 0x0000003f1300728c */ /* 0x000fe4000bf25270 */
[----:B------:R-:W-:Y:S02]  /*17540*/  @!UP4 UIMAD.WIDE.U32 UR22, UR10, UR4, URZ ;  /* 0x000000040a16c2a5 */ /* 0x000fe4000f8e003f */
[----:B------:R-:W-:Y:S02]  /*17550*/  @!UP4 UIMAD UR21, UR10, UR5, UR21 ;  /* 0x000000050a15c2a4 */ /* 0x000fe4000f8e0215 */
[----:B------:R-:W-:Y:S02]  /*17560*/  UISETP.NE.OR UP2, UPT, UR19, URZ, !UP3 ;  /* 0x0000003f1300728c */ /* 0x000fe4000df45670 */
[----:B------:R-:W-:Y:S01]  /*17570*/  ULDC.64 UR4, c[0x0][0x1f0] ;  /* 0x00007c0000047ab9 */ /* 0x000fe20000000a00 */
[----:B--2---:R-:W-:Y:S01]  /*17580*/  IMAD.WIDE R6, R6, 0x80, R8 ;  /* 0x0000008006067825 */ /* 0x004fe200078e0208 */
[----:B------:R-:W-:-:S02]  /*17590*/  UIMAD UR4, UR14, UR4, URZ ;  /* 0x000000040e0472a4 */ /* 0x000fc4000f8e023f */
[----:B------:R-:W-:Y:S02]  /*175a0*/  ULDC UR13, c[0x0][0x214] ;  /* 0x00008500000d7ab9 */ /* 0x000fe40000000800 */
[----:B------:R-:W-:Y:S02]  /*175b0*/  @UP1 ULDC UR14, c[0x0][0x210] ;  /* 0x00008400000e1ab9 */ /* 0x000fe40000000800 */
[----:B------:R-:W-:Y:S02]  /*175c0*/  ULDC UR8, c[0x0][0x234] ;  /* 0x00008d0000087ab9 */ /* 0x000fe40000000800 */
[----:B------:R-:W-:Y:S02]  /*175d0*/  @UP1 UIMAD UR14, UR14, UR13, URZ ;  /* 0x0000000d0e0e12a4 */ /* 0x000fe4000f8e023f */
[----:B------:R-:W-:Y:S02]  /*175e0*/  UISETP.NE.OR UP0, UPT, UR9, -0x1, UP2 ;  /* 0xffffffff0900788c */ /* 0x000fe40009705670 */
[----:B------:R-:W-:-:S02]  /*175f0*/  @!UP1 USEL UR14, UR13, UR8, !UP3 ;  /* 0x000000080d0e9287 */ /* 0x000fc4000d800000 */
[----:B------:R-:W-:Y:S02]  /*17600*/  ULDC UR6, c[0x0][0x1c0] ;  /* 0x0000700000067ab9 */ /* 0x000fe40000000800 */
[----:B------:R-:W-:Y:S02]  /*17610*/  @UP1 UMOV UR19, 0x1 ;  /* 0x0000000100131882 */ /* 0x000fe40000000000 */
[----:B------:R-:W-:Y:S02]  /*17620*/  @!UP1 UIMAD UR19, UR14, UR6, URZ ;  /* 0x000000060e1392a4 */ /* 0x000fe4000f8e023f */
[----:B------:R-:W-:Y:S02]  /*17630*/  @!UP4 UMOV UR18, UR22 ;  /* 0x000000160012cc82 */ /* 0x000fe40008000000 */
[----:B------:R-:W-:Y:S01]  /*17640*/  @!UP4 UIADD3 UR7, UR23, UR21, URZ ;  /* 0x000000151707c290 */ /* 0x000fe2000fffe03f */
[----:B------:R-:W-:Y:S01]  /*17650*/  IADD3 R2, P0, R0, UR18, RZ ;  /* 0x0000001200027c10 */ /* 0x000fe2000ff1e0ff */
[----:B------:R-:W-:-:S02]  /*17660*/  UIADD3 UR15, -UR12, UR15, URZ ;  /* 0x0000000f0c0f7290 */ /* 0x000fc4000fffe13f */
[----:B------:R-:W-:Y:S02]  /*17670*/  UIMAD UR19, UR10, UR19, URZ ;  /* 0x000000130a1372a4 */ /* 0x000fe4000f8e023f */
[----:B------:R-:W-:Y:S01]  /*17680*/  @!UP0 UIMAD UR9, UR10, UR13, URZ ;  /* 0x0000000d0a0982a4 */ /* 0x000fe2000f8e023f */
[----:B------:R-:W-:Y:S01]  /*17690*/  LEA.HI.X.SX32 R3, R0, UR7, 0x1, P0 ;  /* 0x0000000700037c11 */ /* 0x000fe200080f0eff */
[----:B------:R-:W-:Y:S01]  /*176a0*/  @UP1 ULDC UR20, c[0x0][0x210] ;  /* 0x0000840000141ab9 */ /* 0x000fe20000000800 */
[----:B------:R-:W-:Y:S01]  /*176b0*/  ISETP.GE.AND P0, PT, R8, UR15, PT ;  /* 0x0000000f08007c0c */ /* 0x000fe2000bf06270 */
[----:B------:R-:W-:Y:S02]  /*176c0*/  USEL UR19, UR19, URZ, UP2 ;  /* 0x0000003f13137287 */ /* 0x000fe40009000000 */
[----:B------:R-:W-:Y:S01]  /*176d0*/  @!UP1 UMOV UR20, 0x1 ;  /* 0x0000000100149882 */ /* 0x000fe20000000000 */
[----:B-1----:R-:W-:Y:S01]  /*176e0*/  IMAD.WIDE.U32 R12, R12, c[0x0][0x1f0], R2 ;  /* 0x00007c000c0c7a25 */ /* 0x002fe200078e0002 */
[----:B------:R-:W-:-:S02]  /*176f0*/  UIMAD UR12, UR12, UR20, URZ ;  /* 0x000000140c0c72a4 */ /* 0x000fc4000f8e023f */
[----:B------:R-:W-:Y:S02]  /*17700*/  UIMAD UR19, UR11, UR14, UR19 ;  /* 0x0000000e0b1372a4 */ /* 0x000fe4000f8e0213 */
[----:B------:R-:W-:Y:S02]  /*17710*/  UMOV UR24, URZ ;  /* 0x0000003f00187c82 */ /* 0x000fe40008000000 */
[----:B------:R-:W-:Y:S02]  /*17720*/  @!UP2 UMOV UR24, UR9 ;  /* 0x000000090018ac82 */ /* 0x000fe40008000000 */
[----:B------:R-:W-:Y:S02]  /*17730*/  UIMAD UR4, UR11, UR5, UR4 ;  /* 0x000000050b0472a4 */ /* 0x000fe4000f8e0204 */
[----:B------:R-:W-:Y:S02]  /*17740*/  UMOV UR25, URZ ;  /* 0x0000003f00197c82 */ /* 0x000fe40008000000 */
[----:B------:R-:W-:-:S02]  /*17750*/  USHF.R.S32.HI UR6, URZ, 0x1f, UR12 ;  /* 0x0000001f3f067899 */ /* 0x000fc4000801140c */
[----:B------:R-:W-:Y:S01]  /*17760*/  @!UP2 USHF.R.S32.HI UR25, URZ, 0x1f, UR9 ;  /* 0x0000001f3f19a899 */ /* 0x000fe20008011409 */
[----:B------:R-:W-:Y:S01]  /*17770*/  IADD3 R11, R13, UR4, RZ ;  /* 0x000000040d0b7c10 */ /* 0x000fe2000fffe0ff */
[----:B------:R-:W-:Y:S02]  /*17780*/  USHF.R.S32.HI UR7, URZ, 0x1f, UR19 ;  /* 0x0000001f3f077899 */ /* 0x000fe40008011413 */
[----:B------:R-:W-:-:S04]  /*17790*/  UIADD3 UR12, UP1, UP0, UR12, UR24, UR19 ;  /* 0x000000180c0c7290 */ /* 0x000fc8000f83e013 */
[----:B------:R-:W-:Y:S01]  /*177a0*/  UIADD3.X UR6, UR6, UR25, UR7, UP1, UP0 ;  /* 0x0000001906067290 */ /* 0x000fe20008fe0407 */
[----:B------:R-:W-:Y:S06]  /*177b0*/  @P0 BRA `(.L_x_55) ;  /* 0x0000009000000947 */ /* 0x000fec0003800000 */
[----:B------:R-:W-:Y:S01]  /*177c0*/  MOV R10, R12 ;  /* 0x0000000c000a7202 */ /* 0x000fe20000000f00 */
[----:B------:R-:W-:-:S04]  /*177d0*/  IMAD R0, R7, c[0x0][0x1e8], RZ ;  /* 0x00007a0007007a24 */ /* 0x000fc800078e02ff */
[----:B------:R-:W-:-:S04]  /*177e0*/  IMAD.WIDE.U32 R2, R6, c[0x0][0x1e8], R10 ;  /* 0x00007a0006027a25 */ /* 0x000fc800078e000a */
[----:B------:R-:W-:Y:S01]  /*177f0*/  IMAD R0, R6, c[0x0][0x1ec], R0 ;  /* 0x00007b0006007a24 */ /* 0x000fe200078e0200 */
[----:B------:R-:W-:-:S04]  /*17800*/  LEA R4, P0, R2, c[0x0][0x1d0], 0x1 ;  /* 0x0000740002047a11 */ /* 0x000fc800078008ff */
[----:B------:R-:W-:-:S04]  /*17810*/  IADD3 R0, R0, R3, RZ ;  /* 0x0000000300007210 */ /* 0x000fc80007ffe0ff */
[----:B------:R-:W-:-:S05]  /*17820*/  LEA.HI.X R5, R2, c[0x0][0x1d4], R0, 0x1, P0 ;  /* 0x0000750002057a11 */ /* 0x000fca00000f0c00 */
[----:B------:R1:W-:Y:S04]  /*17830*/  STG.E.128 [R4.64], RZ ;  /* 0x000000ff04007986 */ /* 0x0003e8000c101d10 */
[----:B------:R1:W-:Y:S02]  /*17840*/  STG.E.128 [R4.64+0x80], RZ ;  /* 0x000080ff04007986 */ /* 0x0003e4000c101d10 */
.L_x_55:
[----:B------:R-:W-:Y:S05]  /*17850*/  BSYNC B0 ;  /* 0x0000000000007941 */ /* 0x000fea0003800000 */
.L_x_54:
[----:B------:R-:W-:Y:S01]  /*17860*/  IADD3 R20, R8, 0x10, RZ ;  /* 0x0000001008147810 */ /* 0x000fe20007ffe0ff */
[----:B------:R-:W-:Y:S03]  /*17870*/  BSSY B0, `(.L_x_56) ;  /* 0x000000f000007945 */ /* 0x000fe60003800000 */
[----:B------:R-:W-:-:S13]  /*17880*/  ISETP.GE.AND P0, PT, R20, UR15, PT ;  /* 0x0000000f14007c0c */ /* 0x000fda000bf06270 */
[----:B------:R-:W-:Y:S05]  /*17890*/  @P0 BRA `(.L_x_57) ;  /* 0x000000c000000947 */ /* 0x000fea0003800000 */
[----:B------:R-:W-:Y:S02]  /*178a0*/  IADD3 R0, P0, R6, 0x10, RZ ;  /* 0x0000001006007810 */ /* 0x000fe40007f1e0ff */
[----:B------:R-:W-:-:S03]  /*178b0*/  MOV R3, R11 ;  /* 0x0000000b00037202 */ /* 0x000fc60000000f00 */
[----:B------:R-:W-:-:S04]  /*178c0*/  IMAD.X R2, RZ, RZ, R7, P0 ;  /* 0x000000ffff027224 */ /* 0x000fc800000e0607 */
[----:B-1----:R-:W-:Y:S02]  /*178d0*/  IMAD R4, R2, c[0x0][0x1e8], RZ ;  /* 0x00007a0002047a24 */ /* 0x002fe400078e02ff */
[----:B------:R-:W-:-:S04]  /*178e0*/  IMAD.MOV.U32 R2, RZ, RZ, R12 ;  /* 0x000000ffff027224 */ /* 0x000fc800078e000c */
[----:B------:R-:W-:-:S04]  /*178f0*/  IMAD.WIDE.U32 R2, R0, c[0x0][0x1e8], R2 ;  /* 0x00007a0000027a25 */ /* 0x000fc800078e0002 */
[----:B------:R-:W-:Y:S01]  /*17900*/  IMAD R0, R0, c[0x0][0x1ec], R4 ;  /* 0x00007b0000007a24 */ /* 0x000fe200078e0204 */
[----:B------:R-:W-:-:S04]  /*17910*/  LEA R4, P0, R2, c[0x0][0x1d0], 0x1 ;  /* 0x0000740002047a11 */ /* 0x000fc800078008ff */
[----:B------:R-:W-:-:S04]  /*17920*/  IADD3 R0, R0, R3, RZ ;  /* 0x0000000300007210 */ /* 0x000fc80007ffe0ff */
[----:B------:R-:W-:-:S05]  /*17930*/  LEA.HI.X R5, R2, c[0x0][0x1d4], R0, 0x1, P0 ;  /* 0x0000750002057a11 */ /* 0x000fca00000f0c00 */
[----:B------:R1:W-:Y:S04]  /*17940*/  STG.E.128 [R4.64], RZ ;  /* 0x000000ff04007986 */ /* 0x0003e8000c101d10 */
[----:B------:R1:W-:Y:S02]  /*17950*/  STG.E.128 [R4.64+0x80], RZ ;  /* 0x000080ff04007986 */ /* 0x0003e4000c101d10 */
.L_x_57:
[----:B------:R-:W-:Y:S05]  /*17960*/  BSYNC B0 ;  /* 0x0000000000007941 */ /* 0x000fea0003800000 */
.L_x_56:
        /* <DEDUP_REMOVED lines=16> */
.L_x_59:
[----:B------:R-:W-:Y:S05]  /*17a70*/  BSYNC B0 ;  /* 0x0000000000007941 */ /* 0x000fea0003800000 */
.L_x_58:
        /* <DEDUP_REMOVED lines=16> */
.L_x_61:
[----:B------:R-:W-:Y:S05]  /*17b80*/  BSYNC B0 ;  /* 0x0000000000007941 */ /* 0x000fea0003800000 */
.L_x_60:
        /* <DEDUP_REMOVED lines=16> */
.L_x_63:
[----:B------:R-:W-:Y:S05]  /*17c90*/  BSYNC B0 ;  /* 0x0000000000007941 */ /* 0x000fea0003800000 */
.L_x_62:
        /* <DEDUP_REMOVED lines=16> */
.L_x_65:
[----:B------:R-:W-:Y:S05]  /*17da0*/  BSYNC B0 ;  /* 0x0000000000007941 */ /* 0x000fea0003800000 */
.L_x_64:
        /* <DEDUP_REMOVED lines=16> */
.L_x_67:
[----:B------:R-:W-:Y:S05]  /*17eb0*/  BSYNC B0 ;  /* 0x0000000000007941 */ /* 0x000fea0003800000 */
.L_x_66:
[----:B------:R-:W-:Y:S01]  /*17ec0*/  IADD3 R15, R8, 0x70, RZ ;  /* 0x00000070080f7810 */ /* 0x000fe20007ffe0ff */
[----:B------:R-:W-:Y:S03]  /*17ed0*/  BSSY B0, `(.L_x_68) ;  /* 0x000000f000007945 */ /* 0x000fe60003800000 */
[----:B------:R-:W-:-:S13]  /*17ee0*/  ISETP.GE.AND P0, PT, R15, UR15, PT ;  /* 0x0000000f0f007c0c */ /* 0x000fda000bf06270 */
[----:B------:R-:W-:Y:S05]  /*17ef0*/  @P0 BRA `(.L_x_69) ;  /* 0x000000c000000947 */ /* 0x000fea0003800000 */
[----:B------:R-:W-:Y:S01]  /*17f00*/  IADD3 R0, P0, R6, 0x70, RZ ;  /* 0x0000007006007810 */ /* 0x000fe20007f1e0ff */
        /* <DEDUP_REMOVED lines=9> */
[----:B------:R1:W-:Y:S04]  /*17fa0*/  STG.E.128 [R2.64], RZ ;  /* 0x000000ff02007986 */ /* 0x0003e8000c101d10 */
[----:B------:R1:W-:Y:S02]  /*17fb0*/  STG.E.128 [R2.64+0x80], RZ ;  /* 0x000080ff02007986 */ /* 0x0003e4000c101d10 */
.L_x_69:
[----:B------:R-:W-:Y:S05]  /*17fc0*/  BSYNC B0 ;  /* 0x0000000000007941 */ /* 0x000fea0003800000 */
.L_x_68:
[----:B------:R-:W-:-:S04]  /*17fd0*/  LOP3.LUT P6, RZ, R156, 0x7, RZ, 0xc0, !PT ;  /* 0x000000079cff7812 */ /* 0x000fc800078cc0ff */
[----:B------:R-:W-:Y:S02]  /*17fe0*/  ISETP.GE.OR P2, PT, R8, UR15, P6 ;  /* 0x0000000f08007c0c */ /* 0x000fe4000b746670 */
[----:B------:R-:W-:Y:S02]  /*17ff0*/  ISETP.GE.OR P1, PT, R20, UR15, P6 ;  /* 0x0000000f14007c0c */ /* 0x000fe4000b726670 */
[----:B------:R-:W-:Y:S02]  /*18000*/  ISETP.GE.OR P5, PT, R19, UR15, P6 ;  /* 0x0000000f13007c0c */ /* 0x000fe4000b7a6670 */
[----:B------:R-:W-:Y:S02]  /*18010*/  ISETP.GE.OR P4, PT, R18, UR15, P6 ;  /* 0x0000000f12007c0c */ /* 0x000fe4000b786670 */
[----:B------:R-:W-:-:S05]  /*18020*/  ISETP.GE.OR P3, PT, R17, UR15, P6 ;  /* 0x0000000f11007c0c */ /* 0x000fca000b766670 */
[----:B------:R-:W-:Y:S02]  /*18030*/  @!P2 IMAD R0, R8, UR20, RZ ;  /* 0x000000140800ac24 */ /* 0x000fe4000f8e02ff */
[----:B-1----:R-:W-:Y:S02]  /*18040*/  @!P2 IMAD.MOV.U32 R5, RZ, RZ, 0x7f800000 ;  /* 0x7f800000ff05a424 */ /* 0x002fe400078e00ff */
[----:B------:R-:W-:Y:S01]  /*18050*/  @!P5 IMAD R6, R19, UR20, RZ ;  /* 0x000000141306dc24 */ /* 0x000fe2000f8e02ff */
[----:B------:R-:W-:Y:S01]  /*18060*/  @!P2 IADD3 R3, P0, R0, UR12, RZ ;  /* 0x0000000c0003ac10 */ /* 0x000fe2000ff1e0ff */
[----:B------:R-:W-:-:S03]  /*18070*/  @!P5 IMAD.MOV.U32 R12, RZ, RZ, 0x7f800000 ;  /* 0x7f800000ff0cd424 */ /* 0x000fc600078e00ff */
[----:B------:R-:W-:Y:S01]  /*18080*/  @!P2 LEA.HI.X.SX32 R4, R0, UR6, 0x1, P0 ;  /* 0x000000060004ac11 */ /* 0x000fe200080f0eff */
[----:B------:R-:W-:Y:S01]  /*18090*/  @!P1 IMAD R0, R20, UR20, RZ ;  /* 0x0000001414009c24 */ /* 0x000fe2000f8e02ff */
[----:B------:R-:W-:-:S04]  /*180a0*/  @!P2 LEA R2, P0, R3, c[0x0][0x200], 0x2 ;  /* 0x000080000302aa11 */ /* 0x000fc800078010ff */
[----:B------:R-:W-:Y:S02]  /*180b0*/  @!P2 LEA.HI.X R3, R3, c[0x0][0x204], R4, 0x2, P0 ;  /* 0x000081000303aa11 */ /* 0x000fe400000f1404 */
[----:B------:R-:W-:-:S03]  /*180c0*/  @!P1 IADD3 R4, P0, R0, UR12, RZ ;  /* 0x0000000c00049c10 */ /* 0x000fc6000ff1e0ff */
[----:B------:R1:W-:Y:S02]  /*180d0*/  @!P2 STG.E [R2.64], R5 ;  /* 0x000000050200a986 */ /* 0x0003e4000c101910 */
[----:B-1----:R-:W-:Y:S01]  /*180e0*/  @!P1 LEA.HI.X.SX32 R3, R0, UR6, 0x1, P0 ;  /* 0x0000000600039c11 */ /* 0x002fe200080f0eff */
[----:B------:R-:W-:Y:S01]  /*180f0*/  @!P4 IMAD R5, R18, UR20, RZ ;  /* 0x000000141205cc24 */ /* 0x000fe2000f8e02ff */
[----:B------:R-:W-:Y:S02]  /*18100*/  @!P1 LEA R2, P2, R4, c[0x0][0x200], 0x2 ;  /* 0x0000800004029a11 */ /* 0x000fe400078410ff */
[----:B------:R-:W-:Y:S02]  /*18110*/  @!P5 IADD3 R0, P0, R6, UR12, RZ ;  /* 0x0000000c0600dc10 */ /* 0x000fe4000ff1e0ff */
[----:B------:R-:W-:Y:S02]  /*18120*/  @!P1 LEA.HI.X R3, R4, c[0x0][0x204], R3, 0x2, P2 ;  /* 0x0000810004039a11 */ /* 0x000fe400010f1403 */
[----:B------:R-:W-:-:S02]  /*18130*/  @!P5 LEA.HI.X.SX32 R6, R6, UR6, 0x1, P0 ;  /* 0x000000060606dc11 */ /* 0x000fc400080f0eff */
[C---:B------:R-:W-:Y:S02]  /*18140*/  @!P5 LEA R10, P2, R0.reuse, c[0x0][0x200], 0x2 ;  /* 0x00008000000ada11 */ /* 0x040fe400078410ff */
[C---:B------:R-:W-:Y:S02]  /*18150*/  @!P4 IADD3 R4, P0, R5.reuse, UR12, RZ ;  /* 0x0000000c0504cc10 */ /* 0x040fe4000ff1e0ff */
[----:B------:R-:W-:Y:S01]  /*18160*/  @!P5 LEA.HI.X R11, R0, c[0x0][0x204], R6, 0x2, P2 ;  /* 0x00008100000bda11 */ /* 0x000fe200010f1406 */
[----:B------:R-:W-:Y:S01]  /*18170*/  @!P1 IMAD.MOV.U32 R6, RZ, RZ, 0x7f800000 ;  /* 0x7f800000ff069424 */ /* 0x000fe200078e00ff */
[----:B------:R-:W-:Y:S02]  /*18180*/  ISETP.GE.OR P2, PT, R16, UR15, P6 ;  /* 0x0000000f10007c0c */ /* 0x000fe4000b746670 */
[----:B------:R-:W-:Y:S01]  /*18190*/  @!P4 LEA.HI.X.SX32 R0, R5, UR6, 0x1, P0 ;  /* 0x000000060500cc11 */ /* 0x000fe200080f0eff */
[----:B------:R-:W-:Y:S01]  /*181a0*/  @!P3 IMAD R5, R17, UR20, RZ ;  /* 0x000000141105bc24 */ /* 0x000fe2000f8e02ff */
[----:B------:R-:W-:Y:S01]  /*181b0*/  @!P4 LEA R8, P0, R4, c[0x0][0x200], 0x2 ;  /* 0x000080000408ca11 */ /* 0x000fe200078010ff */
[----:B------:R1:W-:Y:S01]  /*181c0*/  @!P1 STG.E [R2.64], R6 ;  /* 0x0000000602009986 */ /* 0x0003e2000c101910 */
[----:B------:R-:W-:-:S02]  /*181d0*/  ISETP.GE.OR P1, PT, R14, UR15, P6 ;  /* 0x0000000f0e007c0c */ /* 0x000fc4000b726670 */
[----:B------:R-:W-:Y:S01]  /*181e0*/  @!P4 LEA.HI.X R9, R4, c[0x0][0x204], R0, 0x2, P0 ;  /* 0x000081000409ca11 */ /* 0x000fe200000f1400 */
[----:B------:R2:W-:Y:S01]  /*181f0*/  @!P5 STG.E [R10.64], R12 ;  /* 0x0000000c0a00d986 */ /* 0x0005e2000c101910 */
[----:B------:R-:W-:Y:S02]  /*18200*/  @!P3 IADD3 R0, P0, R5, UR12, RZ ;  /* 0x0000000c0500bc10 */ /* 0x000fe4000ff1e0ff */
[----:B------:R-:W-:Y:S02]  /*18210*/  ISETP.GE.OR P6, PT, R15, UR15, P6 ;  /* 0x0000000f0f007c0c */ /* 0x000fe4000b7c6670 */
[----:B-1----:R-:W-:Y:S01]  /*18220*/  @!P3 LEA.HI.X.SX32 R3, R5, UR6, 0x1, P0 ;  /* 0x000000060503bc11 */ /* 0x002fe200080f0eff */
[----:B------:R-:W-:Y:S01]  /*18230*/  @!P2 IMAD R2, R16, UR20, RZ ;  /* 0x000000141002ac24 */ /* 0x000fe2000f8e02ff */
[----:B------:R-:W-:Y:S01]  /*18240*/  @!P3 LEA R6, P0, R0, c[0x0][0x200], 0x2 ;  /* 0x000080000006ba11 */ /* 0x000fe200078010ff */
[----:B--2---:R-:W-:-:S03]  /*18250*/  @!P3 IMAD.MOV.U32 R10, RZ, RZ, 0x7f800000 ;  /* 0x7f800000ff0ab424 */ /* 0x004fc600078e00ff */
[----:B------:R-:W-:Y:S01]  /*18260*/  @!P3 LEA.HI.X R7, R0, c[0x0][0x204], R3, 0x2, P0 ;  /* 0x000081000007ba11 */ /* 0x000fe200000f1403 */
[----:B------:R-:W-:Y:S01]  /*18270*/  @!P1 IMAD R3, R14, UR20, RZ ;  /* 0x000000140e039c24 */ /* 0x000fe2000f8e02ff */
[----:B------:R-:W-:-:S04]  /*18280*/  @!P2 IADD3 R0, P0, R2, UR12, RZ ;  /* 0x0000000c0200ac10 */ /* 0x000fc8000ff1e0ff */
[----:B------:R-:W-:Y:S02]  /*18290*/  @!P2 LEA.HI.X.SX32 R2, R2, UR6, 0x1, P0 ;  /* 0x000000060202ac11 */ /* 0x000fe400080f0eff */
[----:B------:R-:W-:-:S04]  /*182a0*/  @!P2 LEA R4, P0, R0, c[0x0][0x200], 0x2 ;  /* 0x000080000004aa11 */ /* 0x000fc800078010ff */
[----:B------:R-:W-:Y:S02]  /*182b0*/  @!P2 LEA.HI.X R5, R0, c[0x0][0x204], R2, 0x2, P0 ;  /* 0x000081000005aa11 */ /* 0x000fe400000f1402 */
[----:B------:R-:W-:-:S04]  /*182c0*/  @!P1 IADD3 R0, P0, R3, UR12, RZ ;  /* 0x0000000c03009c10 */ /* 0x000fc8000ff1e0ff */
[----:B------:R-:W-:Y:S02]  /*182d0*/  @!P1 LEA.HI.X.SX32 R3, R3, UR6, 0x1, P0 ;  /* 0x0000000603039c11 */ /* 0x000fe400080f0eff */
[----:B------:R-:W-:-:S04]  /*182e0*/  @!P1 LEA R2, P0, R0, c[0x0][0x200], 0x2 ;  /* 0x0000800000029a11 */ /* 0x000fc800078010ff */
[----:B------:R-:W-:Y:S01]  /*182f0*/  @!P1 LEA.HI.X R3, R0, c[0x0][0x204], R3, 0x2, P0 ;  /* 0x0000810000039a11 */ /* 0x000fe200000f1403 */
[----:B------:R-:W-:-:S05]  /*18300*/  @!P4 IMAD.MOV.U32 R0, RZ, RZ, 0x7f800000 ;  /* 0x7f800000ff00c424 */ /* 0x000fca00078e00ff */
[----:B------:R1:W-:Y:S04]  /*18310*/  @!P4 STG.E [R8.64], R0 ;  /* 0x000000000800c986 */ /* 0x0003e8000c101910 */
[----:B------:R2:W-:Y:S01]  /*18320*/  @!P3 STG.E [R6.64], R10 ;  /* 0x0000000a0600b986 */ /* 0x0005e2000c101910 */
[----:B-1----:R-:W-:Y:S02]  /*18330*/  @!P2 IMAD.MOV.U32 R8, RZ, RZ, 0x7f800000 ;  /* 0x7f800000ff08a424 */ /* 0x002fe400078e00ff */
[----:B------:R-:W-:-:S03]  /*18340*/  @!P1 IMAD.MOV.U32 R0, RZ, RZ, 0x7f800000 ;  /* 0x7f800000ff009424 */ /* 0x000fc600078e00ff */
[----:B------:R2:W-:Y:S04]  /*18350*/  @!P2 STG.E [R4.64], R8 ;  /* 0x000000080400a986 */ /* 0x0005e8000c101910 */
[----:B------:R2:W-:Y:S01]  /*18360*/  @!P1 STG.E [R2.64], R0 ;  /* 0x0000000002009986 */ /* 0x0005e2000c101910 */
[----:B------:R-:W-:Y:S05]  /*18370*/  @P6 EXIT ;  /* 0x000000000000694d */ /* 0x000fea0003800000 */
[----:B--2---:R-:W-:-:S05]  /*18380*/  IMAD R0, R15, UR20, RZ ;  /* 0x000000140f007c24 */ /* 0x004fca000f8e02ff */
[----:B------:R-:W-:-:S04]  /*18390*/  IADD3 R3, P0, R0, UR12, RZ ;  /* 0x0000000c00037c10 */ /* 0x000fc8000ff1e0ff */
[----:B------:R-:W-:Y:S02]  /*183a0*/  LEA.HI.X.SX32 R0, R0, UR6, 0x1, P0 ;  /* 0x0000000600007c11 */ /* 0x000fe400080f0eff */
[----:B------:R-:W-:-:S04]  /*183b0*/  LEA R2, P0, R3, c[0x0][0x200], 0x2 ;  /* 0x0000800003027a11 */ /* 0x000fc800078010ff */
[----:B------:R-:W-:Y:S01]  /*183c0*/  LEA.HI.X R3, R3, c[0x0][0x204], R0, 0x2, P0 ;  /* 0x0000810003037a11 */ /* 0x000fe200000f1400 */
[----:B------:R-:W-:-:S05]  /*183d0*/  IMAD.MOV.U32 R0, RZ, RZ, 0x7f800000 ;  /* 0x7f800000ff007424 */ /* 0x000fca00078e00ff */
[----:B------:R-:W-:Y:S01]  /*183e0*/  STG.E [R2.64], R0 ;  /* 0x0000000002007986 */ /* 0x000fe2000c101910 */
[----:B------:R-:W-:Y:S05]  /*183f0*/  EXIT ;  /* 0x000000000000794d */ /* 0x000fea0003800000 */
.L_x_70:
        /* <DEDUP_REMOVED lines=16> */
.L_x_1394:


//--------------------- .text._ZN5flash16flash_fwd_kernelI23Flash_fwd_kernel_traitsILi128ELi128ELi64ELi4ELb0ELb0EN7cutlass6half_tE19Flash_kernel_traitsILi128ELi128ELi64ELi4ES3_EELb0ELb1ELb0ELb0ELb0ELb1ELb1ELb0EEEvNS_16Flash_fwd_paramsE --------------------------
	.section	.text._ZN5flash16flash_fwd_kernelI23Flash_fwd_kernel_traitsILi128ELi128ELi64ELi4ELb0ELb0EN7cutlass6half_tE19Flash_kernel_traitsILi128ELi128ELi64ELi4ES3_EELb0ELb1ELb0ELb0ELb0ELb1ELb1ELb0EEEvNS_16Flash_fwd_paramsE,"ax",@progbits
	.sectioninfo	@"SHI_REGISTERS=255"
	.align	128
        .global         _ZN5flash16flash_fwd_kernelI23Flash_fwd_kernel_traitsILi128ELi128ELi64ELi4ELb0ELb0EN7cutlass6half_tE19Flash_kernel_traitsILi128ELi128ELi64ELi4ES3_EELb0ELb1ELb0ELb0ELb0ELb1ELb1ELb0EEEvNS_16Flash_fwd_paramsE
        .type           _ZN5flash16flash_fwd_kernelI23Flash_fwd_kernel_traitsILi128ELi128ELi64ELi4ELb0ELb0EN7cutlass6half_tE19Flash_kernel_traitsILi128ELi128ELi64ELi4ES3_EELb0ELb1ELb0ELb0ELb0ELb1ELb1ELb0EEEvNS_16Flash_fwd_paramsE,@function
        .size           _ZN5flash16flash_fwd_kernelI23Flash_fwd_kernel_traitsILi128ELi128ELi64ELi4ELb0ELb0EN7cutlass6half_tE19Flash_kernel_traitsILi128ELi128ELi64ELi4ES3_EELb0ELb1ELb0ELb0ELb0ELb1ELb1ELb0EEEvNS_16Flash_fwd_paramsE,(.L_x_1395 - _ZN5flash16flash_fwd_kernelI23Flash_fwd_kernel_traitsILi128ELi128ELi64ELi4ELb0ELb0EN7cutlass6half_tE19Flash_kernel_traitsILi128ELi128ELi64ELi4ES3_EELb0ELb1ELb0ELb0ELb0ELb1ELb1ELb0EEEvNS_16Flash_fwd_paramsE)
        .other          _ZN5flash16flash_fwd_kernelI23Flash_fwd_kernel_traitsILi128ELi128ELi64ELi4ELb0ELb0EN7cutlass6half_tE19Flash_kernel_traitsILi128ELi128ELi64ELi4ES3_EELb0ELb1ELb0ELb0ELb0ELb1ELb1ELb0EEEvNS_16Flash_fwd_paramsE,@"STO_CUDA_ENTRY STV_DEFAULT"
_ZN5flash16flash_fwd_kernelI23Flash_fwd_kernel_traitsILi128ELi128ELi64ELi4ELb0ELb0EN7cutlass6half_tE19Flash_kernel_traitsILi128ELi128ELi64ELi4ES3_EELb0ELb1ELb0ELb0ELb0ELb1ELb1ELb0EEEvNS_16Flash_fwd_paramsE:
.text._ZN5flash16flash_fwd_kernelI23Flash_fwd_kernel_traitsILi128ELi128ELi64ELi4ELb0ELb0EN7cutlass6half_tE19Flash_kernel_traitsILi128ELi128ELi64ELi4ES3_EELb0ELb1ELb0ELb0ELb0ELb1ELb1ELb0EEEvNS_16Flash_fwd_paramsE:
        /* <DEDUP_REMOVED lines=56> */
.L_x_71:
[----:B------:R-:W-:Y:S02]  /*0380*/  ULDC UR6, c[0x0][0x218] ;  /* 0x0000860000067ab9 */ /* 0x000fe40000000800 */
.L_x_72:
        /* <DEDUP_REMOVED lines=70> */
.L_x_74:
        /* <DEDUP_REMOVED lines=46> */
.L_x_75:
[----:B------:R-:W1:Y:S01]  /*0ad0*/  S2R R4, SR_CTAID.X ;  /* 0x0000000000047919 */ /* 0x000e620000002500 */
[----:B------:R-:W-:Y:S01]  /*0ae0*/  SHF.R.S32.HI R25, RZ, 0x1f, R155 ;  /* 0x0000001fff197819 */ /* 0x000fe2000001149b */
[----:B------:R-:W-:Y:S01]  /*0af0*/  UIADD3 UR10, -UR12, UR15, URZ ;  /* 0x0000000f0c0a7290 */ /* 0x000fe2000fffe13f */
[----:B------:R-:W-:Y:S01]  /*0b00*/  IMAD.MOV.U32 R161, RZ, RZ, c[0x0][0x19c] ;  /* 0x00006700ffa17624 */ /* 0x000fe200078e00ff */
[----:B------:R-:W2:Y:S01]  /*0b10*/  S2R R8, SR_CTAID.Z ;  /* 0x0000000000087919 */ /* 0x000ea20000002700 */
[CC--:B------:R-:W-:Y:S01]  /*0b20*/  LEA.HI R0, R25.reuse, R155.reuse, RZ, 0x3 ;  /* 0x0000009b19007211 */ /* 0x0c0fe200078f18ff */
[----:B------:R-:W-:Y:S01]  /*0b30*/  ULDC.64 UR4, c[0x0][0x1a8] ;  /* 0x00006a0000047ab9 */ /* 0x000fe20000000a00 */
[----:B------:R-:W-:Y:S01]  /*0b40*/  LEA.HI R7, R25, R155, RZ, 0x6 ;  /* 0x0000009b19077211 */ /* 0x000fe200078f30ff */
[----:B------:R-:W-:Y:S01]  /*0b50*/  UIMAD UR4, UR19, UR4, URZ ;  /* 0x00000004130472a4 */ /* 0x000fe2000f8e023f */
[----:B------:R-:W-:Y:S01]  /*0b60*/  SHF.R.S32.HI R2, RZ, 0x3, R0 ;  /* 0x00000003ff027819 */ /* 0x000fe20000011400 */
[----:B------:R-:W-:Y:S01]  /*0b70*/  UIADD3 UR14, UR8, -0x1, URZ ;  /* 0xffffffff080e7890 */ /* 0x000fe2000fffe03f */
[----:B------:R-:W-:Y:S01]  /*0b80*/  LOP3.LUT R0, R0, 0xfffffff8, RZ, 0xc0, !PT ;  /* 0xfffffff800007812 */ /* 0x000fe200078ec0ff */
[----:B------:R-:W-:Y:S01]  /*0b90*/  UIMAD UR4, UR11, UR5, UR4 ;  /* 0x000000050b0472a4 */ /* 0x000fe2000f8e0204 */
[C---:B------:R-:W-:Y:S01]  /*0ba0*/  IADD3 R23, R2.reuse, 0x10, RZ ;  /* 0x0000001002177810 */ /* 0x040fe20007ffe0ff */
[----:B------:R-:W-:Y:S01]  /*0bb0*/  UIMAD UR11, UR14, -0x40, UR13 ;  /* 0xffffffc00e0b78a4 */ /* 0x000fe2000f8e020d */
[----:B------:R-:W-:Y:S01]  /*0bc0*/  SHF.R.S32.HI R3, RZ, 0x1f, R2 ;  /* 0x0000001fff037819 */ /* 0x000fe20000011402 */
[----:B------:R-:W-:Y:S01]  /*0bd0*/  IMAD.IADD R60, R155, 0x1, -R0 ;  /* 0x000000019b3c7824 */ /* 0x000fe200078e0a00 */
[----:B------:R-:W-:Y:S01]  /*0be0*/  ISETP.GE.AND P0, PT, R23, UR10, PT ;  /* 0x0000000a17007c0c */ /* 0x000fe2000bf06270 */
[C---:B------:R-:W-:Y:S01]  /*0bf0*/  IMAD.SHL.U32 R0, R2.reuse, 0x40, RZ ;  /* 0x0000004002007824 */ /* 0x040fe200078e00ff */
[----:B------:R-:W-:Y:S01]  /*0c00*/  IADD3 R24, R2, 0x20, RZ ;  /* 0x0000002002187810 */ /* 0x000fe20007ffe0ff */
[----:B------:R-:W-:Y:S01]  /*0c10*/  IMAD.SHL.U32 R30, R60, 0x8, RZ ;  /* 0x000000083c1e7824 */ /* 0x000fe200078e00ff */
[----:B------:R-:W-:Y:S01]  /*0c20*/  IADD3 R28, R2, 0x30, RZ ;  /* 0x00000030021c7810 */ /* 0x000fe20007ffe0ff */
[----:B------:R-:W-:Y:S01]  /*0c30*/  UISETP.GE.AND UP0, UPT, UR8, 0x2, UPT ;  /* 0x000000020800788c */ /* 0x000fe2000bf06270 */
[----:B------:R-:W-:Y:S01]  /*0c40*/  LOP3.LUT R0, R0, 0x1c0, RZ, 0xc0, !PT ;  /* 0x000001c000007812 */ /* 0x000fe200078ec0ff */
[----:B-1----:R-:W-:Y:S01]  /*0c50*/  IMAD.WIDE R32, R4, 0x80, R2 ;  /* 0x0000008004207825 */ /* 0x002fe200078e0202 */
[----:B------:R-:W-:-:S02]  /*0c60*/  SHF.R.S32.HI R31, RZ, 0x1f, R30 ;  /* 0x0000001fff1f7819 */ /* 0x000fc4000001141e */
[----:B------:R-:W-:Y:S02]  /*0c70*/  IADD3 R4, P2, R30, UR6, RZ ;  /* 0x000000061e047c10 */ /* 0x000fe4000ff5e0ff */
[----:B------:R-:W-:Y:S01]  /*0c80*/  ISETP.GE.AND P1, PT, R2, UR10, PT ;  /* 0x0000000a02007c0c */ /* 0x000fe2000bf26270 */
[----:B------:R-:W-:Y:S01]  /*0c90*/  STL.64 [R1+0xa8], R32 ;  /* 0x0000a82001007387 */ /* 0x000fe20000100a00 */
[----:B------:R-:W-:Y:S02]  /*0ca0*/  SHF.R.U32.HI R6, RZ, 0x3, R0 ;  /* 0x00000003ff067819 */ /* 0x000fe40000011600 */
[----:B------:R-:W-:Y:S01]  /*0cb0*/  LOP3.LUT R0, R0, 0x38, R30, 0xf8, !PT ;  /* 0x0000003800007812 */ /* 0x000fe200078ef81e */
[----:B------:R-:W-:Y:S01]  /*0cc0*/  STL [R1+0xd8], R28 ;  /* 0x0000d81c01007387 */ /* 0x000fe20000100800 */
[----:B------:R-:W-:Y:S01]  /*0cd0*/  IADD3.X R5, R31, UR18, RZ, P2, !PT ;  /* 0x000000121f057c10 */ /* 0x000fe200097fe4ff */
[----:B------:R-:W-:Y:S01]  /*0ce0*/  UMOV UR18, 0x6 ;  /* 0x0000000600127882 */ /* 0x000fe20000000000 */
[----:B------:R-:W-:Y:S01]  /*0cf0*/  ISETP.GE.AND P5, PT, R24, UR10, PT ;  /* 0x0000000a18007c0c */ /* 0x000fe2000bfa6270 */
[----:B------:R-:W-:Y:S01]  /*0d00*/  STL.64 [R1+0xc0], R30 ;  /* 0x0000c01e01007387 */ /* 0x000fe20000100a00 */
[----:B------:R-:W-:Y:S01]  /*0d10*/  ISETP.GE.AND P3, PT, R28, UR10, PT ;  /* 0x0000000a1c007c0c */ /* 0x000fe2000bf66270 */
[----:B--2---:R-:W-:Y:S01]  /*0d20*/  IMAD.WIDE.U32 R4, R8, c[0x0][0x1a8], R4 ;  /* 0x00006a0008047a25 */ /* 0x004fe200078e0004 */
[----:B------:R-:W-:-:S02]  /*0d30*/  @!P0 IADD3 R12, P2, R32, 0x10, RZ ;  /* 0x00000010200c8810 */ /* 0x000fc40007f5e0ff */
[----:B------:R-:W-:Y:S01]  /*0d40*/  LOP3.LUT R0, R0, R6, RZ, 0x3c, !PT ;  /* 0x0000000600007212 */ /* 0x000fe200078e3cff */
[----:B------:R-:W-:Y:S01]  /*0d50*/  IMAD.SHL.U32 R6, R7, 0x8, RZ ;  /* 0x0000000807067824 */ /* 0x000fe200078e00ff */
[----:B------:R-:W-:Y:S01]  /*0d60*/  IADD3 R5, R5, UR4, RZ ;  /* 0x0000000405057c10 */ /* 0x000fe2000fffe0ff */
[----:B------:R-:W-:Y:S01]  /*0d70*/  @!P0 IMAD.X R7, RZ, RZ, R33, P2 ;  /* 0x000000ffff078224 */ /* 0x000fe200010e0621 */
[----:B------:R-:W-:Y:S02]  /*0d80*/  IADD3 R18, R2, 0x40, RZ ;  /* 0x0000004002127810 */ /* 0x000fe40007ffe0ff */
[----:B------:R-:W-:Y:S01]  /*0d90*/  LOP3.LUT R243, R0, 0xfffffe00, R6, 0xf8, !PT ;  /* 0xfffffe0000f37812 */ /* 0x000fe200078ef806 */
[----:B------:R-:W-:Y:S01]  /*0da0*/  @!P0 IMAD R6, R7, c[0x0][0x190], RZ ;  /* 0x0000640007068a24 */ /* 0x000fe200078e02ff */
[C---:B------:R-:W-:Y:S01]  /*0db0*/  @!P5 IADD3 R8, P4, R32.reuse, 0x20, RZ ;  /* 0x000000202008d810 */ /* 0x040fe20007f9e0ff */
[----:B------:R-:W-:Y:S01]  /*0dc0*/  @!P1 IMAD R0, R33, c[0x0][0x190], RZ ;  /* 0x0000640021009a24 */ /* 0x000fe200078e02ff */
[----:B------:R-:W-:Y:S01]  /*0dd0*/  @!P3 IADD3 R11, P2, R32, 0x30, RZ ;  /* 0x00000030200bb810 */ /* 0x000fe20007f5e0ff */
[----:B------:R-:W-:Y:S01]  /*0de0*/  @!P0 IMAD R16, R12, c[0x0][0x194], R6 ;  /* 0x000065000c108a24 */ /* 0x000fe200078e0206 */
[----:B------:R1:W-:Y:S01]  /*0df0*/  STL [R1+0xe0], R18 ;  /* 0x0000e01201007387 */ /* 0x0003e20000100800 */
[C---:B------:R-:W-:Y:S01]  /*0e00*/  @!P1 IMAD R9, R32.reuse, c[0x0][0x194], R0 ;  /* 0x0000650020099a24 */ /* 0x040fe200078e0200 */
[----:B------:R-:W-:Y:S01]  /*0e10*/  LEA.HI R154, R25, R155, RZ, 0x5 ;  /* 0x0000009b199a7211 */ /* 0x000fe200078f28ff */
[----:B------:R-:W-:-:S03]  /*0e20*/  @!P1 IMAD.WIDE.U32 R6, R32, c[0x0][0x190], R4 ;  /* 0x0000640020069a25 */ /* 0x000fc600078e0004 */
[----:B------:R-:W-:Y:S01]  /*0e30*/  SHF.R.S32.HI R153, RZ, 0x5, R154 ;  /* 0x00000005ff997819 */ /* 0x000fe2000001149a */
[--C-:B------:R-:W-:Y:S01]  /*0e40*/  @!P5 IMAD.X R0, RZ, RZ, R33.reuse, P4 ;  /* 0x000000ffff00d224 */ /* 0x100fe200020e0621 */
[----:B------:R-:W-:Y:S01]  /*0e50*/  ISETP.GE.AND P4, PT, R18, UR10, PT ;  /* 0x0000000a12007c0c */ /* 0x000fe2000bf86270 */
[----:B------:R-:W-:Y:S01]  /*0e60*/  @!P3 IMAD.X R10, RZ, RZ, R33, P2 ;  /* 0x000000ffff0ab224 */ /* 0x000fe200010e0621 */
[----:B------:R-:W-:Y:S01]  /*0e70*/  @!P1 LEA R14, P2, R6, c[0x0][0x160], 0x1 ;  /* 0x00005800060e9a11 */ /* 0x000fe200078408ff */
[----:B------:R-:W-:Y:S02]  /*0e80*/  @!P1 IMAD.IADD R7, R7, 0x1, R9 ;  /* 0x0000000107079824 */ /* 0x000fe400078e0209 */
[----:B------:R-:W-:Y:S02]  /*0e90*/  @!P5 IMAD R0, R0, c[0x0][0x190], RZ ;  /* 0x000064000000da24 */ /* 0x000fe400078e02ff */
[----:B------:R-:W-:Y:S01]  /*0ea0*/  @!P0 IMAD.WIDE.U32 R12, R12, c[0x0][0x190], R4 ;  /* 0x000064000c0c8a25 */ /* 0x000fe200078e0004 */
[----:B------:R-:W-:-:S03]  /*0eb0*/  @!P1 LEA.HI.X R15, R6, c[0x0][0x164], R7, 0x1, P2 ;  /* 0x00005900060f9a11 */ /* 0x000fc600010f0c07 */
[----:B------:R-:W-:Y:S01]  /*0ec0*/  @!P3 IMAD R6, R10, c[0x0][0x190], RZ ;  /* 0x000064000a06ba24 */ /* 0x000fe200078e02ff */
[----:B------:R-:W-:Y:S01]  /*0ed0*/  @!P0 LEA R10, P2, R12, c[0x0][0x160], 0x1 ;  /* 0x000058000c0a8a11 */ /* 0x000fe200078408ff */
[----:B------:R-:W-:Y:S02]  /*0ee0*/  @!P5 IMAD R17, R8, c[0x0][0x194], R0 ;  /* 0x000065000811da24 */ /* 0x000fe400078e0200 */
[----:B------:R-:W-:Y:S01]  /*0ef0*/  @!P0 IMAD.IADD R0, R13, 0x1, R16 ;  /* 0x000000010d008824 */ /* 0x000fe200078e0210 */
[----:B------:R-:W-:Y:S01]  /*0f00*/  IADD3 R16, R2, 0x50, RZ ;  /* 0x0000005002107810 */ /* 0x000fe20007ffe0ff */
[----:B------:R-:W-:Y:S02]  /*0f10*/  @!P3 IMAD R13, R11, c[0x0][0x194], R6 ;  /* 0x000065000b0dba24 */ /* 0x000fe400078e0206 */
[----:B------:R-:W-:Y:S02]  /*0f20*/  @!P3 IMAD.MOV.U32 R6, RZ, RZ, R4 ;  /* 0x000000ffff06b224 */ /* 0x000fe400078e0004 */
[----:B------:R-:W-:Y:S01]  /*0f30*/  @!P3 IMAD.MOV.U32 R7, RZ, RZ, R5 ;  /* 0x000000ffff07b224 */ /* 0x000fe200078e0005 */
[----:B------:R-:W-:Y:S01]  /*0f40*/  STL [R1+0xdc], R16 ;  /* 0x0000dc1001007387 */ /* 0x000fe20000100800 */
[----:B------:R-:W-:-:S02]  /*0f50*/  IMAD.SHL.U32 R243, R243, 0x2, RZ ;  /* 0x00000002f3f37824 */ /* 0x000fc400078e00ff */
[----:B------:R-:W-:-:S03]  /*0f60*/  @!P5 IMAD.WIDE.U32 R8, R8, c[0x0][0x190], R4 ;  /* 0x000064000808da25 */ /* 0x000fc600078e0004 */
[----:B------:R-:W-:Y:S01]  /*0f70*/  @!PT LDS RZ, [RZ] ;  /* 0x00000000fffff984 */ /* 0x000fe20000000800 */
[----:B------:R-:W-:Y:S01]  /*0f80*/  @!PT LDS RZ, [RZ] ;  /* 0x00000000fffff984 */ /* 0x000fe20000000800 */
[----:B------:R-:W-:Y:S01]  /*0f90*/  @!PT LDS RZ, [RZ] ;  /* 0x00000000fffff984 */ /* 0x000fe20000000800 */
[----:B------:R2:W-:Y:S01]  /*0fa0*/  @!P1 LDGSTS.E.BYPASS.LTC128B.128 [R243], [R14.64] ;  /* 0x000000000ef39fae */ /* 0x0005e2000b901d50 */
[----:B------:R-:W-:Y:S01]  /*0fb0*/  @!P3 IMAD.WIDE.U32 R6, R11, c[0x0][0x190], R6 ;  /* 0x000064000b06ba25 */ /* 0x000fe200078e0006 */
[----:B------:R-:W-:Y:S02]  /*0fc0*/  @!P0 LEA.HI.X R11, R12, c[0x0][0x164], R0, 0x1, P2 ;  /* 0x000059000c0b8a11 */ /* 0x000fe400010f0c00 */
[----:B------:R-:W-:Y:S01]  /*0fd0*/  ISETP.GE.AND P2, PT, R16, UR10, PT ;  /* 0x0000000a10007c0c */ /* 0x000fe2000bf46270 */
[----:B------:R2:W-:Y:S01]  /*0fe0*/  @!P1 LDGSTS.E.BYPASS.LTC128B.128 [R243+0x4000], [R14.64+0x80] ;  /* 0x040000800ef39fae */ /* 0x0005e2000b901d50 */
[----:B------:R-:W-:Y:S01]  /*0ff0*/  @!P5 IMAD.IADD R0, R9, 0x1, R17 ;  /* 0x000000010900d824 */ /* 0x000fe200078e0211 */
[----:B-1----:R-:W-:Y:S01]  /*1000*/  @!P5 LEA R18, P1, R8, c[0x0][0x160], 0x1 ;  /* 0x000058000812da11 */ /* 0x002fe200078208ff */
[----:B------:R-:W-:Y:S01]  /*1010*/  @!P3 IMAD.IADD R7, R7, 0x1, R13 ;  /* 0x000000010707b824 */ /* 0x000fe200078e020d */
[----:B------:R-:W-:Y:S01]  /*1020*/  @!P3 LEA R20, P6, R6, c[0x0][0x160], 0x1 ;  /* 0x000058000614ba11 */ /* 0x000fe200078c08ff */
[----:B------:R1:W-:Y:S01]  /*1030*/  @!P0 LDGSTS.E.BYPASS.LTC128B.128 [R243+0x800], [R10.64] ;  /* 0x008000000af38fae */ /* 0x0003e2000b901d50 */
[----:B------:R-:W-:-:S02]  /*1040*/  IADD3 R12, R2, 0x60, RZ ;  /* 0x00000060020c7810 */ /* 0x000fc40007ffe0ff */
[----:B------:R-:W-:Y:S01]  /*1050*/  @!P5 LEA.HI.X R19, R8, c[0x0][0x164], R0, 0x1, P1 ;  /* 0x000059000813da11 */ /* 0x000fe200008f0c00 */
[----:B------:R1:W-:Y:S01]  /*1060*/  @!P0 LDGSTS.E.BYPASS.LTC128B.128 [R243+0x4800], [R10.64+0x80] ;  /* 0x048000800af38fae */ /* 0x0003e2000b901d50 */
[----:B------:R-:W-:Y:S02]  /*1070*/  @!P3 LEA.HI.X R21, R6, c[0x0][0x164], R7, 0x1, P6 ;  /* 0x000059000615ba11 */ /* 0x000fe400030f0c07 */
[----:B------:R-:W-:Y:S01]  /*1080*/  ISETP.GE.AND P1, PT, R12, UR10, PT ;  /* 0x0000000a0c007c0c */ /* 0x000fe2000bf26270 */
[----:B------:R3:W-:Y:S01]  /*1090*/  STL [R1+0xe4], R12 ;  /* 0x0000e40c01007387 */ /* 0x0007e20000100800 */
[C---:B------:R-:W-:Y:S02]  /*10a0*/  @!P4 IADD3 R6, P6, R32.reuse, 0x40, RZ ;  /* 0x000000402006c810 */ /* 0x040fe40007fde0ff */
[----:B------:R-:W-:Y:S01]  /*10b0*/  @!P2 IADD3 R8, P0, R32, 0x50, RZ ;  /* 0x000000502008a810 */ /* 0x000fe20007f1e0ff */
[----:B------:R4:W-:Y:S01]  /*10c0*/  @!P5 LDGSTS.E.BYPASS.LTC128B.128 [R243+0x1000], [R18.64] ;  /* 0x0100000012f3dfae */ /* 0x0009e2000b901d50 */
[----:B------:R-:W-:Y:S01]  /*10d0*/  IADD3 R9, R2, 0x70, RZ ;  /* 0x0000007002097810 */ /* 0x000fe20007ffe0ff */
[----:B------:R-:W-:-:S02]  /*10e0*/  @!P4 IMAD.X R0, RZ, RZ, R33, P6 ;  /* 0x000000ffff00c224 */ /* 0x000fc400030e0621 */
[----:B------:R4:W-:Y:S01]  /*10f0*/  @!P5 LDGSTS.E.BYPASS.LTC128B.128 [R243+0x5000], [R18.64+0x80] ;  /* 0x0500008012f3dfae */ /* 0x0009e2000b901d50 */
[----:B------:R-:W-:-:S03]  /*1100*/  ISETP.GE.AND P5, PT, R23, UR11, PT ;  /* 0x0000000b17007c0c */ /* 0x000fc6000bfa6270 */
[----:B------:R5:W-:Y:S04]  /*1110*/  STL [R1+0xe8], R9 ;  /* 0x0000e80901007387 */ /* 0x000be80000100800 */
[----:B------:R4:W-:Y:S04]  /*1120*/  @!P3 LDGSTS.E.BYPASS.LTC128B.128 [R243+0x1800], [R20.64] ;  /* 0x0180000014f3bfae */ /* 0x0009e8000b901d50 */
[----:B------:R4:W-:Y:S01]  /*1130*/  @!P3 LDGSTS.E.BYPASS.LTC128B.128 [R243+0x5800], [R20.64+0x80] ;  /* 0x0580008014f3bfae */ /* 0x0009e2000b901d50 */
[----:B------:R-:W-:Y:S01]  /*1140*/  ISETP.GE.AND P3, PT, R23, UR11, PT ;  /* 0x0000000b17007c0c */ /* 0x000fe2000bf66270 */
[----:B-1----:R-:W-:Y:S01]  /*1150*/  @!P4 IMAD R11, R0, c[0x0][0x190], RZ ;  /* 0x00006400000bca24 */ /* 0x002fe200078e02ff */
[----:B------:R-:W-:Y:S01]  /*1160*/  @!P1 IADD3 R10, P6, R32, 0x60, RZ ;  /* 0x00000060200a9810 */ /* 0x000fe20007fde0ff */
[----:B------:R-:W-:Y:S01]  /*1170*/  @!P2 IMAD.X R0, RZ, RZ, R33, P0 ;  /* 0x000000ffff00a224 */ /* 0x000fe200000e0621 */
[----:B------:R-:W-:Y:S01]  /*1180*/  ISETP.GE.AND P0, PT, R9, UR10, PT ;  /* 0x0000000a09007c0c */ /* 0x000fe2000bf06270 */
[----:B------:R-:W-:-:S02]  /*1190*/  @!P4 IMAD R11, R6, c[0x0][0x194], R11 ;  /* 0x00006500060bca24 */ /* 0x000fc400078e020b */
[----:B------:R-:W-:-:S04]  /*11a0*/  @!P4 IMAD.WIDE.U32 R6, R6, c[0x0][0x190], R4 ;  /* 0x000064000606ca25 */ /* 0x000fc800078e0004 */
[----:B---3--:R-:W-:Y:S02]  /*11b0*/  @!P2 IMAD R12, R0, c[0x0][0x190], RZ ;  /* 0x00006400000caa24 */ /* 0x008fe400078e02ff */
[----:B------:R-:W-:Y:S02]  /*11c0*/  @!P4 IMAD.IADD R0, R7, 0x1, R11 ;  /* 0x000000010700c824 */ /* 0x000fe400078e020b */
[----:B-----5:R-:W-:Y:S01]  /*11d0*/  @!P1 IMAD.X R9, RZ, RZ, R33, P6 ;  /* 0x000000ffff099224 */ /* 0x020fe200030e0621 */
[----:B------:R-:W-:Y:S01]  /*11e0*/  @!P4 LEA R16, P6, R6, c[0x0][0x160], 0x1 ;  /* 0x000058000610ca11 */ /* 0x000fe200078c08ff */
[----:B------:R-:W-:Y:S02]  /*11f0*/  @!P2 IMAD R13, R8, c[0x0][0x194], R12 ;  /* 0x00006500080daa24 */ /* 0x000fe400078e020c */
[----:B--2---:R-:W-:Y:S01]  /*1200*/  @!P1 IMAD R14, R9, c[0x0][0x190], RZ ;  /* 0x00006400090e9a24 */ /* 0x004fe200078e02ff */
[----:B------:R-:W-:Y:S01]  /*1210*/  @!P4 LEA.HI.X R17, R6, c[0x0][0x164], R0, 0x1, P6 ;  /* 0x000059000611ca11 */ /* 0x000fe200030f0c00 */
[----:B------:R-:W-:Y:S01]  /*1220*/  @!P2 IMAD.WIDE.U32 R8, R8, c[0x0][0x190], R4 ;  /* 0x000064000808aa25 */ /* 0x000fe200078e0004 */
[----:B------:R-:W-:-:S03]  /*1230*/  @!P0 IADD3 R12, P6, R32, 0x70, RZ ;  /* 0x00000070200c8810 */ /* 0x000fc60007fde0ff */
[C---:B------:R-:W-:Y:S01]  /*1240*/  @!P1 IMAD R11, R10.reuse, c[0x0][0x194], R14 ;  /* 0x000065000a0b9a24 */ /* 0x040fe200078e020e */
[----:B------:R1:W-:Y:S01]  /*1250*/  @!P4 LDGSTS.E.BYPASS.LTC128B.128 [R243+0x2000], [R16.64] ;  /* 0x0200000010f3cfae */ /* 0x0003e2000b901d50 */
[----:B------:R-:W-:-:S03]  /*1260*/  @!P1 IMAD.WIDE.U32 R6, R10, c[0x0][0x190], R4 ;  /* 0x000064000a069a25 */ /* 0x000fc600078e0004 */
[----:B------:R1:W-:Y:S01]  /*1270*/  @!P4 LDGSTS.E.BYPASS.LTC128B.128 [R243+0x6000], [R16.64+0x80] ;  /* 0x0600008010f3cfae */ /* 0x0003e2000b901d50 */
[----:B------:R-:W-:Y:S01]  /*1280*/  @!P0 IMAD.X R10, RZ, RZ, R33, P6 ;  /* 0x000000ffff0a8224 */ /* 0x000fe200030e0621 */
[----:B------:R-:W-:Y:S01]  /*1290*/  @!P2 LEA R14, P6, R8, c[0x0][0x160], 0x1 ;  /* 0x00005800080eaa11 */ /* 0x000fe200078c08ff */
[----:B------:R-:W-:Y:S02]  /*12a0*/  @!P2 IMAD.IADD R0, R9, 0x1, R13 ;  /* 0x000000010900a824 */ /* 0x000fe400078e020d */
[----:B------:R-:W-:-:S03]  /*12b0*/  @!P0 IMAD R10, R10, c[0x0][0x190], RZ ;  /* 0x000064000a0a8a24 */ /* 0x000fc600078e02ff */
[----:B------:R-:W-:Y:S01]  /*12c0*/  @!P2 LEA.HI.X R15, R8, c[0x0][0x164], R0, 0x1, P6 ;  /* 0x00005900080faa11 */ /* 0x000fe200030f0c00 */
[----:B------:R-:W-:Y:S01]  /*12d0*/  @!P1 IMAD.IADD R0, R7, 0x1, R11 ;  /* 0x0000000107009824 */ /* 0x000fe200078e020b */
[----:B------:R-:W-:Y:S01]  /*12e0*/  @!P1 LEA R8, P6, R6, c[0x0][0x160], 0x1 ;  /* 0x0000580006089a11 */ /* 0x000fe200078c08ff */
[C---:B------:R-:W-:Y:S02]  /*12f0*/  @!P0 IMAD R7, R12.reuse, c[0x0][0x194], R10 ;  /* 0x000065000c078a24 */ /* 0x040fe400078e020a */
[----:B------:R-:W-:Y:S01]  /*1300*/  @!P0 IMAD.WIDE.U32 R12, R12, c[0x0][0x190], R4 ;  /* 0x000064000c0c8a25 */ /* 0x000fe200078e0004 */
[----:B------:R-:W-:Y:S01]  /*1310*/  @!P1 LEA.HI.X R9, R6, c[0x0][0x164], R0, 0x1, P6 ;  /* 0x0000590006099a11 */ /* 0x000fe200030f0c00 */
[----:B------:R2:W-:Y:S02]  /*1320*/  @!P2 LDGSTS.E.BYPASS.LTC128B.128 [R243+0x2800], [R14.64] ;  /* 0x028000000ef3afae */ /* 0x0005e4000b901d50 */
[----:B------:R-:W-:Y:S01]  /*1330*/  @!P0 IMAD.IADD R6, R13, 0x1, R7 ;  /* 0x000000010d068824 */ /* 0x000fe200078e0207 */
[----:B------:R-:W-:Y:S01]  /*1340*/  @!P0 LEA R10, P6, R12, c[0x0][0x160], 0x1 ;  /* 0x000058000c0a8a11 */ /* 0x000fe200078c08ff */
[----:B------:R-:W-:Y:S01]  /*1350*/  IMAD R0, R3, c[0x0][0x198], RZ ;  /* 0x0000660003007a24 */ /* 0x000fe200078e02ff */
[----:B------:R-:W-:Y:S01]  /*1360*/  SHF.R.S32.HI R13, RZ, 0x1f, R22 ;  /* 0x0000001fff0d7819 */ /* 0x000fe20000011416 */
[----:B------:R-:W-:Y:S01]  /*1370*/  IMAD.WIDE.U32 R4, R2, c[0x0][0x198], R30 ;  /* 0x0000660002047a25 */ /* 0x000fe200078e001e */
[----:B------:R-:W-:Y:S01]  /*1380*/  @!P0 LEA.HI.X R11, R12, c[0x0][0x164], R6, 0x1, P6 ;  /* 0x000059000c0b8a11 */ /* 0x000fe200030f0c06 */
[----:B------:R2:W-:Y:S01]  /*1390*/  @!P2 LDGSTS.E.BYPASS.LTC128B.128 [R243+0x6800], [R14.64+0x80] ;  /* 0x068000800ef3afae */ /* 0x0005e2000b901d50 */
[----:B------:R-:W-:Y:S01]  /*13a0*/  ISETP.GE.AND P2, PT, R24, UR11, PT ;  /* 0x0000000b18007c0c */ /* 0x000fe2000bf46270 */
[----:B------:R-:W-:Y:S01]  /*13b0*/  IMAD R0, R2, c[0x0][0x19c], R0 ;  /* 0x0000670002007a24 */ /* 0x000fe200078e0200 */
[----:B------:R-:W-:Y:S01]  /*13c0*/  IADD3 R6, P6, R4, UR20, RZ ;  /* 0x0000001404067c10 */ /* 0x000fe2000ffde0ff */
[----:B-1----:R-:W-:Y:S01]  /*13d0*/  IMAD.MOV.U32 R17, RZ, RZ, c[0x0][0x198] ;  /* 0x00006600ff117624 */ /* 0x002fe200078e00ff */
[----:B------:R1:W-:Y:S02]  /*13e0*/  @!P1 LDGSTS.E.BYPASS.LTC128B.128 [R243+0x3000], [R8.64] ;  /* 0x0300000008f39fae */ /* 0x0003e4000b901d50 */
[----:B------:R-:W-:Y:S01]  /*13f0*/  IADD3.X R7, R5, UR7, R0, P6, !PT ;  /* 0x0000000705077c10 */ /* 0x000fe2000b7fe400 */
[----:B------:R-:W-:Y:S01]  /*1400*/  IMAD R0, R3, c[0x0][0x1a0], RZ ;  /* 0x0000680003007a24 */ /* 0x000fe200078e02ff */
[----:B------:R-:W-:Y:S01]  /*1410*/  ULDC.64 UR6, c[0x0][0x198] ;  /* 0x0000660000067ab9 */ /* 0x000fe20000000a00 */
[C---:B------:R-:W-:Y:S01]  /*1420*/  IMAD.WIDE.U32 R4, R2.reuse, c[0x0][0x1a0], R30 ;  /* 0x0000680002047a25 */ /* 0x040fe200078e001e */
[----:B------:R-:W-:Y:S01]  /*1430*/  USHF.L.U64.HI UR20, UR6, UR18, UR7 ;  /* 0x0000001206147299 */ /* 0x000fe20008010207 */
[----:B------:R1:W-:Y:S01]  /*1440*/  @!P1 LDGSTS.E.BYPASS.LTC128B.128 [R243+0x7000], [R8.64+0x80] ;  /* 0x0700008008f39fae */ /* 0x0003e2000b901d50 */
[----:B------:R-:W-:Y:S01]  /*1450*/  USHF.R.S32.HI UR7, URZ, 0x1f, UR14 ;  /* 0x0000001f3f077899 */ /* 0x000fe2000801140e */
[----:B------:R-:W-:Y:S01]  /*1460*/  IMAD R0, R2, c[0x0][0x1a4], R0 ;  /* 0x0000690002007a24 */ /* 0x000fe200078e0200 */
[----:B----4-:R-:W-:Y:S01]  /*1470*/  IADD3 R18, P6, R4, UR22, RZ ;  /* 0x0000001604127c10 */ /* 0x010fe2000ffde0ff */
[----:B------:R-:W-:Y:S01]  /*1480*/  IMAD.WIDE.U32 R6, R22, c[0x0][0x1b0], R6 ;  /* 0x00006c0016067a25 */ /* 0x000fe200078e0006 */
[----:B------:R-:W-:Y:S01]  /*1490*/  UIMAD UR4, UR20, UR14, URZ ;  /* 0x0000000e140472a4 */ /* 0x000fe2000f8e023f */
[----:B------:R3:W-:Y:S01]  /*14a0*/  @!P0 LDGSTS.E.BYPASS.LTC128B.128 [R243+0x3800], [R10.64] ;  /* 0x038000000af38fae */ /* 0x0007e2000b901d50 */
[----:B------:R-:W-:Y:S01]  /*14b0*/  IADD3.X R19, R5, UR21, R0, P6, !PT ;  /* 0x0000001505137c10 */ /* 0x000fe2000b7fe400 */
[----:B------:R-:W-:Y:S01]  /*14c0*/  IMAD R0, R13, c[0x0][0x1b0], RZ ;  /* 0x00006c000d007a24 */ /* 0x000fe200078e02ff */
[----:B------:R-:W-:Y:S01]  /*14d0*/  USHF.L.U32 UR21, UR6, 0x6, URZ ;  /* 0x0000000606157899 */ /* 0x000fe2000800063f */
[----:B------:R-:W-:Y:S01]  /*14e0*/  IMAD.MOV.U32 R162, RZ, RZ, R6 ;  /* 0x000000ffffa27224 */ /* 0x000fe200078e0006 */
[----:B------:R-:W-:Y:S01]  /*14f0*/  ISETP.GE.AND P6, PT, R2, UR11, PT ;  /* 0x0000000b02007c0c */ /* 0x000fe2000bfc6270 */
[----:B------:R-:W-:Y:S01]  /*1500*/  IMAD R0, R22, c[0x0][0x1b4], R0 ;  /* 0x00006d0016007a24 */ /* 0x000fe200078e0200 */
[----:B------:R-:W-:Y:S01]  /*1510*/  UIMAD UR4, UR7, UR21, UR4 ;  /* 0x00000015070472a4 */ /* 0x000fe2000f8e0204 */
[----:B------:R4:W-:Y:S01]  /*1520*/  STL.64 [R1+0xb8], R6 ;  /* 0x0000b80601007387 */ /* 0x0009e20000100a00 */
[----:B------:R-:W-:Y:S01]  /*1530*/  IMAD.U32 R160, RZ, RZ, UR21 ;  /* 0x00000015ffa07e24 */ /* 0x000fe2000f8e00ff */
[----:B--2---:R-:W-:Y:S01]  /*1540*/  LEA.HI R14, R25, R155, RZ, 0x4 ;  /* 0x0000009b190e7211 */ /* 0x004fe200078f20ff */
[----:B------:R-:W-:Y:S01]  /*1550*/  IMAD.IADD R163, R7, 0x1, R0 ;  /* 0x0000000107a37824 */ /* 0x000fe200078e0200 */
[----:B------:R3:W-:Y:S01]  /*1560*/  @!P0 LDGSTS.E.BYPASS.LTC128B.128 [R243+0x7800], [R10.64+0x80] ;  /* 0x078000800af38fae */ /* 0x0007e2000b901d50 */
[----:B------:R-:W-:Y:S01]  /*1570*/  ISETP.GE.AND P0, PT, R28, UR11, PT ;  /* 0x0000000b1c007c0c */ /* 0x000fe2000bf06270 */
[----:B------:R-:W-:Y:S01]  /*1580*/  IMAD.WIDE.U32 R18, R22, c[0x0][0x1b8], R18 ;  /* 0x00006e0016127a25 */ /* 0x000fe200078e0012 */
[----:B------:R-:W-:Y:S01]  /*1590*/  SHF.R.S32.HI R3, RZ, 0x4, R14 ;  /* 0x00000004ff037819 */ /* 0x000fe2000001140e */
[----:B------:R-:W-:Y:S02]  /*15a0*/  STL.64 [R1+0xb0], R162 ;  /* 0x0000b0a201007387 */ /* 0x000fe40000100a00 */
[----:B------:R-:W-:-:S02]  /*15b0*/  IMAD.WIDE.U32 R4, R160, UR14, R162 ;  /* 0x0000000ea0047c25 */ /* 0x000fc4000f8e00a2 */
[----:B------:R-:W-:Y:S02]  /*15c0*/  STL.64 [R1+0xd0], R18 ;  /* 0x0000d01201007387 */ /* 0x000fe40000100a00 */
[----:B------:R-:W-:Y:S01]  /*15d0*/  IMAD.MOV.U32 R26, RZ, RZ, R18 ;  /* 0x000000ffff1a7224 */ /* 0x000fe200078e0012 */
[----:B------:R-:W-:Y:S01]  /*15e0*/  IADD3 R5, R5, UR4, RZ ;  /* 0x0000000405057c10 */ /* 0x000fe2000fffe0ff */
[----:B------:R-:W-:Y:S01]  /*15f0*/  UIMAD.WIDE.U32 UR4, UR6, 0x20, URZ ;  /* 0x00000020060478a5 */ /* 0x000fe2000f8e003f */
[----:B------:R-:W-:-:S04]  /*1600*/  @!P3 LEA R0, P1, R17, R4, 0x4 ;  /* 0x000000041100b211 */ /* 0x000fc800078220ff */
[----:B----4-:R-:W-:Y:S02]  /*1610*/  @!P3 LEA.HI.X R7, R17, R5, R161, 0x4, P1 ;  /* 0x000000051107b211 */ /* 0x010fe400008f24a1 */
[----:B-1----:R-:W-:Y:S02]  /*1620*/  @!P3 LEA R8, P1, R0, c[0x0][0x168], 0x1 ;  /* 0x00005a000008ba11 */ /* 0x002fe400078208ff */
[----:B---3--:R-:W-:Y:S01]  /*1630*/  LEA.HI R10, R14, R3, RZ, 0x1 ;  /* 0x000000030e0a7211 */ /* 0x008fe200078f08ff */
[----:B------:R-:W-:Y:S01]  /*1640*/  IMAD.SHL.U32 R11, R161, 0x20, RZ ;  /* 0x00000020a10b7824 */ /* 0x000fe200078e00ff */
[----:B------:R-:W-:Y:S02]  /*1650*/  @!P3 LEA.HI.X R9, R0, c[0x0][0x16c], R7, 0x1, P1 ;  /* 0x00005b000009ba11 */ /* 0x000fe400008f0c07 */
[----:B------:R-:W-:Y:S02]  /*1660*/  LOP3.LUT R0, R10, 0xfffffffe, RZ, 0xc0, !PT ;  /* 0xfffffffe0a007812 */ /* 0x000fe400078ec0ff */
[----:B------:R-:W-:-:S02]  /*1670*/  LOP3.LUT R10, R14, 0xfffffff0, RZ, 0xc0, !PT ;  /* 0xfffffff00e0a7812 */ /* 0x000fc400078ec0ff */
[C---:B------:R-:W-:Y:S01]  /*1680*/  @!P6 LEA R6, P4, R4.reuse, c[0x0][0x168], 0x1 ;  /* 0x00005a000406ea11 */ /* 0x040fe200078808ff */
[----:B------:R-:W-:Y:S01]  /*1690*/  IMAD.IADD R15, R3, 0x1, -R0 ;  /* 0x00000001030f7824 */ /* 0x000fe200078e0a00 */
[C---:B------:R-:W-:Y:S01]  /*16a0*/  @!P2 IADD3 R12, P1, R4.reuse, UR4, RZ ;  /* 0x00000004040cac10 */ /* 0x040fe2000ff3e0ff */
[----:B------:R-:W-:Y:S01]  /*16b0*/  IMAD.IADD R10, R155, 0x1, -R10 ;  /* 0x000000019b0a7824 */ /* 0x000fe200078e0a0a */
[----:B------:R-:W-:Y:S01]  /*16c0*/  @!P6 LEA.HI.X R7, R4, c[0x0][0x16c], R5, 0x1, P4 ;  /* 0x00005b000407ea11 */ /* 0x000fe200020f0c05 */
[----:B------:R-:W-:Y:S01]  /*16d0*/  IMAD.SHL.U32 R0, R60, 0x40, RZ ;  /* 0x000000403c007824 */ /* 0x000fe200078e00ff */
[----:B------:R-:W-:Y:S01]  /*16e0*/  @!P2 IADD3.X R14, R5, UR5, R11, P1, !PT ;  /* 0x00000005050eac10 */ /* 0x000fe20008ffe40b */
[----:B------:R-:W-:Y:S01]  /*16f0*/  ULDC.64 UR4, c[0x0][0x1a0] ;  /* 0x0000680000047ab9 */ /* 0x000fe20000000a00 */
[----:B------:R-:W-:Y:S01]  /*1700*/  SHF.R.S32.HI R3, RZ, 0x1f, R10 ;  /* 0x0000001fff037819 */ /* 0x000fe2000001140a */
[----:B------:R1:W-:Y:S01]  /*1710*/  @!P6 LDGSTS.E.BYPASS.LTC128B.128 [R243+0x8000], [R6.64] ;  /* 0x0800000006f3efae */ /* 0x0003e2000b901d50 */
[----:B------:R-:W-:Y:S01]  /*1720*/  LOP3.LUT R0, R0, 0x1c0, RZ, 0xc0, !PT ;  /* 0x000001c000007812 */ /* 0x000fe200078ec0ff */
[----:B------:R-:W-:Y:S01]  /*1730*/  USHF.L.U64.HI UR18, UR4, UR18, UR5 ;  /* 0x0000001204127299 */ /* 0x000fe20008010205 */
[----:B------:R-:W-:Y:S01]  /*1740*/  LEA.HI R16, R3, R10, RZ, 0x3 ;  /* 0x0000000a03107211 */ /* 0x000fe200078f18ff */
[----:B------:R1:W-:Y:S01]  /*1750*/  @!P6 LDGSTS.E.BYPASS.LTC128B.128 [R243+0xa000], [R6.64+0x80] ;  /* 0x0a00008006f3efae */ /* 0x0003e2000b901d50 */
[----:B------:R-:W-:Y:S01]  /*1760*/  ISETP.GE.AND P6, PT, R2, UR11, PT ;  /* 0x0000000b02007c0c */ /* 0x000fe2000bfc6270 */
[----:B------:R-:W-:Y:S01]  /*1770*/  USHF.L.U32 UR19, UR4, 0x6, URZ ;  /* 0x0000000604137899 */ /* 0x000fe2000800063f */
[----:B------:R-:W-:Y:S01]  /*1780*/  ISETP.GE.AND P4, PT, R24, UR11, PT ;  /* 0x0000000b18007c0c */ /* 0x000fe2000bf86270 */
[----:B------:R2:W-:Y:S01]  /*1790*/  @!P3 LDGSTS.E.BYPASS.LTC128B.128 [R243+0x8800], [R8.64] ;  /* 0x0880000008f3bfae */ /* 0x0005e2000b901d50 */
[----:B------:R-:W-:-:S02]  /*17a0*/  UIMAD UR5, UR18, UR14, URZ ;  /* 0x0000000e120572a4 */ /* 0x000fc4000f8e023f */
[----:B------:R-:W-:Y:S01]  /*17b0*/  UIMAD.WIDE.U32 UR22, UR4, 0x20, URZ ;  /* 0x00000020041678a5 */ /* 0x000fe2000f8e003f */
[----:B------:R2:W-:Y:S01]  /*17c0*/  @!P3 LDGSTS.E.BYPASS.LTC128B.128 [R243+0xa800], [R8.64+0x80] ;  /* 0x0a80008008f3bfae */ /* 0x0005e2000b901d50 */
[----:B------:R-:W-:Y:S01]  /*17d0*/  ISETP.GE.AND P3, PT, R28, UR11, PT ;  /* 0x0000000b1c007c0c */ /* 0x000fe2000bf66270 */
[----:B------:R-:W-:Y:S01]  /*17e0*/  UIMAD UR5, UR7, UR19, UR5 ;  /* 0x00000013070572a4 */ /* 0x000fe2000f8e0205 */
[----:B-1----:R-:W-:Y:S02]  /*17f0*/  IMAD.SHL.U32 R6, R2, 0x8, RZ ;  /* 0x0000000802067824 */ /* 0x002fe400078e00ff */
[----:B------:R-:W-:Y:S01]  /*1800*/  @!P0 IMAD.WIDE.U32 R2, R17, 0x30, R4 ;  /* 0x0000003011028825 */ /* 0x000fe200078e0004 */
[----:B------:R-:W-:Y:S02]  /*1810*/  LOP3.LUT R5, R16, 0xfffffff8, RZ, 0xc0, !PT ;  /* 0xfffffff810057812 */ /* 0x000fe400078ec0ff */
[----:B------:R-:W-:Y:S01]  /*1820*/  LOP3.LUT R11, R0, 0x8, R6, 0xf8, !PT ;  /* 0x00000008000b7812 */ /* 0x000fe200078ef806 */
[----:B------:R-:W-:Y:S01]  /*1830*/  @!P0 IMAD R6, R161, 0x30, RZ ;  /* 0x00000030a1068824 */ /* 0x000fe200078e02ff */
[----:B------:R-:W-:Y:S01]  /*1840*/  SHF.R.U32.HI R0, RZ, 0x3, R0 ;  /* 0x00000003ff007819 */ /* 0x000fe20000011600 */
[----:B------:R-:W-:Y:S01]  /*1850*/  IMAD.IADD R20, R10, 0x1, -R5 ;  /* 0x000000010a147824 */ /* 0x000fe200078e0a05 */
[C---:B------:R-:W-:Y:S01]  /*1860*/  @!P2 LEA R4, P1, R12.reuse, c[0x0][0x168], 0x1 ;  /* 0x00005a000c04aa11 */ /* 0x040fe200078208ff */
[----:B------:R-:W-:Y:S01]  /*1870*/  IMAD R7, R13, c[0x0][0x1b8], RZ ;  /* 0x00006e000d077a24 */ /* 0x000fe200078e02ff */
[----:B------:R-:W-:Y:S01]  /*1880*/  LOP3.LUT R11, R11, R0, RZ, 0x3c, !PT ;  /* 0x000000000b0b7212 */ /* 0x000fe200078e3cff */
[----:B------:R-:W-:Y:S01]  /*1890*/  @!P0 IMAD.IADD R0, R3, 0x1, R6 ;  /* 0x0000000103008824 */ /* 0x000fe200078e0206 */
[----:B------:R-:W-:Y:S01]  /*18a0*/  @!P2 LEA.HI.X R5, R12, c[0x0][0x16c], R14, 0x1, P1 ;  /* 0x00005b000c05aa11 */ /* 0x000fe200008f0c0e */
[----:B------:R-:W-:Y:S01]  /*18b0*/  IMAD R10, R22, c[0x0][0x1bc], R7 ;  /* 0x00006f00160a7a24 */ /* 0x000fe200078e0207 */
[----:B------:R-:W-:Y:S01]  /*18c0*/  @!P0 LEA R6, P1, R2, c[0x0][0x168], 0x1 ;  /* 0x00005a0002068a11 */ /* 0x000fe200078208ff */
[----:B------:R-:W-:-:S02]  /*18d0*/  IMAD.MOV.U32 R12, RZ, RZ, c[0x0][0x1a4] ;  /* 0x00006900ff0c7624 */ /* 0x000fc400078e00ff */
[----:B------:R1:W-:Y:S01]  /*18e0*/  @!P2 LDGSTS.E.BYPASS.LTC128B.128 [R243+0x9000], [R4.64] ;  /* 0x0900000004f3afae */ /* 0x0003e2000b901d50 */
[----:B------:R-:W-:Y:S01]  /*18f0*/  @!P0 LEA.HI.X R7, R2, c[0x0][0x16c], R0, 0x1, P1 ;  /* 0x00005b0002078a11 */ /* 0x000fe200008f0c00 */
[----:B------:R-:W-:Y:S02]  /*1900*/  IMAD.U32 R2, RZ, RZ, UR14 ;  /* 0x0000000eff027e24 */ /* 0x000fe4000f8e00ff */
[----:B------:R1:W-:Y:S01]  /*1910*/  @!P2 LDGSTS.E.BYPASS.LTC128B.128 [R243+0xb000], [R4.64+0x80] ;  /* 0x0b00008004f3afae */ /* 0x0003e2000b901d50 */
[----:B------:R-:W-:Y:S02]  /*1920*/  IMAD.IADD R27, R19, 0x1, R10 ;  /* 0x00000001131b7824 */ /* 0x000fe400078e020a */
[----:B------:R-:W-:Y:S01]  /*1930*/  IMAD.SHL.U32 R10, R15, 0x8, RZ ;  /* 0x000000080f0a7824 */ /* 0x000fe200078e00ff */
[----:B------:R3:W-:Y:S01]  /*1940*/  @!P0 LDGSTS.E.BYPASS.LTC128B.128 [R243+0x9800], [R6.64] ;  /* 0x0980000006f38fae */ /* 0x0007e2000b901d50 */
[----:B------:R-:W-:-:S03]  /*1950*/  IMAD.WIDE.U32 R2, R2, UR19, R26 ;  /* 0x0000001302027c25 */ /* 0x000fc6000f8e001a */
[----:B------:R3:W-:Y:S01]  /*1960*/  @!P0 LDGSTS.E.BYPASS.LTC128B.128 [R243+0xb800], [R6.64+0x80] ;  /* 0x0b80008006f38fae */ /* 0x0007e2000b901d50 */
[----:B------:R-:W-:Y:S01]  /*1970*/  IMAD.SHL.U32 R14, R12, 0x20, RZ ;  /* 0x000000200c0e7824 */ /* 0x000fe200078e00ff */
[----:B------:R-:W-:Y:S01]  /*1980*/  IADD3 R3, R3, UR5, RZ ;  /* 0x0000000503037c10 */ /* 0x000fe2000fffe0ff */
[----:B------:R-:W-:Y:S01]  /*1990*/  IMAD R0, R15, 0x200, R11 ;  /* 0x000002000f007824 */ /* 0x000fe200078e020b */
[----:B------:R-:W0:Y:S01]  /*19a0*/  LDGDEPBAR ;  /* 0x00000000000079af */ /* 0x000e220000000000 */
[C---:B--2---:R-:W-:Y:S02]  /*19b0*/  @!P6 LEA R8, P2, R2.reuse, c[0x0][0x170], 0x1 ;  /* 0x00005c000208ea11 */ /* 0x044fe400078408ff */
[----:B------:R-:W-:Y:S01]  /*19c0*/  @!P4 IADD3 R13, P0, R2, UR22, RZ ;  /* 0x00000016020dcc10 */ /* 0x000fe2000ff1e0ff */
[----:B------:R-:W-:Y:S01]  /*19d0*/  IMAD.SHL.U32 R224, R0, 0x2, RZ ;  /* 0x0000000200e07824 */ /* 0x000fe200078e00ff */
[----:B------:R-:W-:Y:S01]  /*19e0*/  @!P6 LEA.HI.X R9, R2, c[0x0][0x174], R3, 0x1, P2 ;  /* 0x00005d000209ea11 */ /* 0x000fe200010f0c03 */
[----:B------:R-:W-:Y:S03]  /*19f0*/  STL.64 [R1+0xc8], R26 ;  /* 0x0000c81a01007387 */ /* 0x000fe60000100a00 */
[----:B------:R-:W-:-:S02]  /*1a00*/  IADD3 R0, R224, 0x8000, RZ ;  /* 0x00008000e0007810 */ /* 0x000fc40007ffe0ff */
[----:B------:R-:W-:Y:S01]  /*1a10*/  IADD3 R235, R224, 0x8020, RZ ;  /* 0x00008020e0eb7810 */ /* 0x000fe20007ffe0ff */
[----:B-1----:R-:W-:-:S04]  /*1a20*/  IMAD.U32 R4, RZ, RZ, UR4 ;  /* 0x00000004ff047e24 */ /* 0x002fc8000f8e00ff */
[----:B------:R-:W-:-:S04]  /*1a30*/  @!P3 IMAD.WIDE.U32 R4, R4, 0x30, R2 ;  /* 0x000000300404b825 */ /* 0x000fc800078e0002 */
[----:B---3--:R-:W-:Y:S01]  /*1a40*/  IMAD.U32 R7, RZ, RZ, UR4 ;  /* 0x00000004ff077e24 */ /* 0x008fe2000f8e00ff */
        /* <DEDUP_REMOVED lines=18> */
[----:B------:R-:W-:Y:S02]  /*1b70*/  @!P3 LEA R10, P0, R4, c[0x0][0x170], 0x1 ;  /* 0x00005c00040aba11 */ /* 0x000fe400078008ff */
[----:B------:R-:W-:Y:S01]  /*1b80*/  LOP3.LUT R144, R12, 0xfffffe00, RZ, 0xc0, !PT ;  /* 0xfffffe000c907812 */ /* 0x000fe200078ec0ff */
[----:B------:R-:W-:Y:S01]  /*1b90*/  @P6 STS.128 [R243+0xe000], RZ ;  /* 0x00e000fff3006388 */ /* 0x000fe20000000c00 */
[----:B------:R-:W-:-:S02]  /*1ba0*/  @!P4 LEA.HI.X R7, R13, c[0x0][0x174], R11, 0x1, P1 ;  /* 0x00005d000d07ca11 */ /* 0x000fc400008f0c0b */
[----:B------:R-:W-:Y:S01]  /*1bb0*/  @!P3 LEA.HI.X R11, R4, c[0x0][0x174], R5, 0x1, P0 ;  /* 0x00005d00040bba11 */ /* 0x000fe200000f0c05 */
[----:B------:R-:W-:Y:S01]  /*1bc0*/  @!PT LDS RZ, [RZ] ;  /* 0x00000000fffff984 */ /* 0x000fe20000000800 */
[----:B------:R-:W-:Y:S01]  /*1bd0*/  @!PT LDS RZ, [RZ] ;  /* 0x00000000fffff984 */ /* 0x000fe20000000800 */
[----:B------:R-:W-:Y:S01]  /*1be0*/  @!PT LDS RZ, [RZ] ;  /* 0x00000000fffff984 */ /* 0x000fe20000000800 */
[----:B------:R1:W-:Y:S01]  /*1bf0*/  @!P6 LDGSTS.E.BYPASS.LTC128B.128 [R243+0xc000], [R8.64] ;  /* 0x0c00000008f3efae */ /* 0x0003e2000b901d50 */
[----:B------:R-:W-:Y:S01]  /*1c00*/  IMAD R4, R153, 0x400, R144 ;  /* 0x0000040099047824 */ /* 0x000fe200078e0290 */
[----:B------:R-:W-:Y:S02]  /*1c10*/  LOP3.LUT P0, RZ, R60, 0x2, RZ, 0xc0, !PT ;  /* 0x000000023cff7812 */ /* 0x000fe4000780c0ff */
[----:B------:R1:W-:Y:S02]  /*1c20*/  @!P6 LDGSTS.E.BYPASS.LTC128B.128 [R243+0xe000], [R8.64+0x80] ;  /* 0x0e00008008f3efae */ /* 0x0003e4000b901d50 */
[----:B------:R-:W-:Y:S02]  /*1c30*/  R2P PR, R20, 0x6 ;  /* 0x0000000614007804 */ /* 0x000fe40000000000 */
[----:B------:R-:W-:Y:S04]  /*1c40*/  @P5 STS.128 [R243+0xc800], RZ ;  /* 0x00c800fff3005388 */ /* 0x000fe80000000c00 */
[----:B------:R-:W-:Y:S03]  /*1c50*/  @P5 STS.128 [R243+0xe800], RZ ;  /* 0x00e800fff3005388 */ /* 0x000fe60000000c00 */
[----:B------:R-:W-:Y:S01]  /*1c60*/  @P0 IADD3 R235, R0, -0x20, RZ ;  /* 0xffffffe000eb0810 */ /* 0x000fe20007ffe0ff */
[----:B------:R-:W-:Y:S01]  /*1c70*/  @!PT LDS RZ, [RZ] ;  /* 0x00000000fffff984 */ /* 0x000fe20000000800 */
[----:B------:R-:W-:Y:S01]  /*1c80*/  @!PT LDS RZ, [RZ] ;  /* 0x00000000fffff984 */ /* 0x000fe20000000800 */
[----:B------:R-:W-:Y:S01]  /*1c90*/  @!PT LDS RZ, [RZ] ;  /* 0x00000000fffff984 */ /* 0x000fe20000000800 */
[----:B------:R2:W-:Y:S01]  /*1ca0*/  @!P5 LDGSTS.E.BYPASS.LTC128B.128 [R243+0xc800], [R2.64] ;  /* 0x0c80000002f3dfae */ /* 0x0005e2000b901d50 */
[----:B------:R-:W-:Y:S01]  /*1cb0*/  IMAD.MOV.U32 R0, RZ, RZ, 0x20 ;  /* 0x00000020ff007424 */ /* 0x000fe200078e00ff */
[----:B------:R-:W-:-:S02]  /*1cc0*/  LOP3.LUT P0, RZ, R60, 0x4, RZ, 0xc0, !PT ;  /* 0x000000043cff7812 */ /* 0x000fc4000780c0ff */
[----:B------:R2:W-:Y:S01]  /*1cd0*/  @!P5 LDGSTS.E.BYPASS.LTC128B.128 [R243+0xe800], [R2.64+0x80] ;  /* 0x0e80008002f3dfae */ /* 0x0005e2000b901d50 */
[C---:B------:R-:W-:Y:S02]  /*1ce0*/  IADD3 R242, R235.reuse, 0x800, RZ ;  /* 0x00000800ebf27810 */ /* 0x040fe40007ffe0ff */
        /* <DEDUP_REMOVED lines=20> */
[----:B------:R-:W-:-:S03]  /*1e30*/  IMAD.SHL.U32 R231, R2, 0x2, RZ ;  /* 0x0000000202e77824 */ /* 0x000fc600078e00ff */
[----:B------:R1:W-:Y:S01]  /*1e40*/  @!P3 LDGSTS.E.BYPASS.LTC128B.128 [R243+0xf800], [R10.64+0x80] ;  /* 0x0f8000800af3bfae */ /* 0x0003e2000b901d50 */
[C---:B------:R-:W-:Y:S02]  /*1e50*/  SEL R2, R0.reuse, 0xffffffe0, !P2 ;  /* 0xffffffe000027807 */ /* 0x040fe40005000000 */
[----:B------:R-:W-:Y:S01]  /*1e60*/  SEL R0, R0, 0xffffffe0, !P0 ;  /* 0xffffffe000007807 */ /* 0x000fe20004000000 */
[----:B------:R-:W-:Y:S02]  /*1e70*/  LDSM.16.M88.4 R12, [R231] ;  /* 0x00000000e70c783b */ /* 0x000fe40000000200 */
[----:B------:R-:W-:Y:S02]  /*1e80*/  IMAD R234, R2, 0x2, R231 ;  /* 0x0000000202ea7824 */ /* 0x000fe400078e02e7 */
[----:B------:R-:W2:Y:S01]  /*1e90*/  LDSM.16.M88.4 R24, [R224+0x8800] ;  /* 0x00880000e018783b */ /* 0x000ea20000000200 */
[C---:B------:R-:W-:Y:S02]  /*1ea0*/  IMAD R230, R0.reuse, 0x2, R224 ;  /* 0x0000000200e67824 */ /* 0x040fe400078e02e0 */
[----:B------:R-:W-:Y:S01]  /*1eb0*/  IMAD R229, R0, 0x2, R235 ;  /* 0x0000000200e57824 */ /* 0x000fe200078e02eb */
[----:B---3--:R-:W3:Y:S04]  /*1ec0*/  LDSM.16.M88.4 R4, [R224+0x8000] ;  /* 0x00800000e004783b */ /* 0x008ee80000000200 */
[----:B------:R-:W-:Y:S04]  /*1ed0*/  LDSM.16.M88.4 R16, [R224+0x9000] ;  /* 0x00900000e010783b */ /* 0x000fe80000000200 */
[----:B------:R-:W-:Y:S04]  /*1ee0*/  LDSM.16.M88.4 R28, [R224+0x9800] ;  /* 0x00980000e01c783b */ /* 0x000fe80000000200 */
[----:B------:R-:W-:Y:S04]  /*1ef0*/  LDSM.16.M88.4 R32, [R235] ;  /* 0x00000000eb20783b */ /* 0x000fe80000000200 */
[----:B-1----:R-:W1:Y:S04]  /*1f00*/  LDSM.16.M88.4 R8, [R231+0x2000] ;  /* 0x00200000e708783b */ /* 0x002e680000000200 */
[----:B------:R-:W-:Y:S04]  /*1f10*/  LDSM.16.M88.4 R48, [R235+0x800] ;  /* 0x00080000eb30783b */ /* 0x000fe80000000200 */
[----:B------:R-:W-:Y:S04]  /*1f20*/  LDSM.16.M88.4 R36, [R235+0x1800] ;  /* 0x00180000eb24783b */ /* 0x000fe80000000200 */
[----:B------:R-:W-:Y:S04]  /*1f30*/  LDSM.16.M88.4 R44, [R235+0x1000] ;  /* 0x00100000eb2c783b */ /* 0x000fe80000000200 */
[----:B------:R-:W-:Y:S01]  /*1f40*/  LDSM.16.M88.4 R88, [R230+0x8800] ;  /* 0x00880000e658783b */ /* 0x000fe20000000200 */
[C---:B--2---:R-:W-:Y:S03]  /*1f50*/  HMMA.16816.F32 R120, R12.reuse, R24, RZ ;  /* 0x000000180c78723c */ /* 0x044fe600000018ff */
[----:B------:R-:W-:Y:S04]  /*1f60*/  LDSM.16.M88.4 R100, [R230+0x9000] ;  /* 0x00900000e664783b */ /* 0x000fe80000000200 */
[----:B------:R-:W-:Y:S01]  /*1f70*/  LDSM.16.M88.4 R96, [R230+0x9800] ;  /* 0x00980000e660783b */ /* 0x000fe20000000200 */
[C---:B---3--:R-:W-:Y:S03]  /*1f80*/  HMMA.16816.F32 R52, R12.reuse, R4, RZ ;  /* 0x000000040c34723c */ /* 0x048fe600000018ff */
[----:B------:R-:W0:Y:S05]  /*1f90*/  LDGDEPBAR ;  /* 0x00000000000079af */ /* 0x000e2a0000000000 */
[----:B------:R-:W-:Y:S08]  /*1fa0*/  HMMA.16816.F32 R124, R12, R26, RZ ;  /* 0x0000001a0c7c723c */ /* 0x000ff000000018ff */
[C---:B-1----:R-:W-:Y:S07]  /*1fb0*/  HMMA.16816.F32 R40, R8.reuse, R4, RZ ;  /* 0x000000040828723c */ /* 0x042fee00000018ff */
[----:B------:R-:W-:Y:S01]  /*1fc0*/  IMAD.MOV.U32 R4, RZ, RZ, 0x10 ;  /* 0x00000010ff047424 */ /* 0x000fe200078e00ff */
[----:B------:R-:W-:Y:S04]  /*1fd0*/  HMMA.16816.F32 R72, R8, R6, RZ ;  /* 0x000000060848723c */ /* 0x000fe800000018ff */
[----:B------:R-:W-:-:S04]  /*1fe0*/  SEL R4, R4, 0xfffffff0, !P1 ;  /* 0xfffffff004047807 */ /* 0x000fc80004800000 */
[----:B------:R-:W-:Y:S01]  /*1ff0*/  HMMA.16816.F32 R64, R8, R24, RZ ;  /* 0x000000180840723c */ /* 0x000fe200000018ff */
[----:B------:R-:W-:-:S04]  /*2000*/  IMAD R232, R4, 0x2, R231 ;  /* 0x0000000204e87824 */ /* 0x000fc800078e02e7 */
[----:B------:R-:W-:Y:S01]  /*2010*/  IMAD R233, R2, 0x2, R232 ;  /* 0x0000000202e97824 */ /* 0x000fe200078e02e8 */
[----:B------:R-:W1:Y:S02]  /*2020*/  LDSM.16.M88.4 R20, [R232] ;  /* 0x00000000e814783b */ /* 0x000e640000000200 */
[C---:B------:R-:W-:Y:S08]  /*2030*/  HMMA.16816.F32 R56, R8.reuse, R16, RZ ;  /* 0x000000100838723c */ /* 0x040ff000000018ff */
[C---:B------:R-:W-:Y:S08]  /*2040*/  HMMA.16816.F32 R68, R8.reuse, R28, RZ ;  /* 0x0000001c0844723c */ /* 0x040ff000000018ff */
[C---:B------:R-:W-:Y:S01]  /*2050*/  HMMA.16816.F32 R76, R8.reuse, R26, RZ ;  /* 0x0000001a084c723c */ /* 0x040fe200000018ff */
[----:B------:R-:W-:Y:S07]  /*2060*/  LDSM.16.M88.4 R24, [R230+0x8000] ;  /* 0x00800000e618783b */ /* 0x000fee0000000200 */
[C---:B------:R-:W-:Y:S08]  /*2070*/  HMMA.16816.F32 R80, R8.reuse, R18, RZ ;  /* 0x000000120850723c */ /* 0x040ff000000018ff */
[----:B------:R-:W-:Y:S01]  /*2080*/  HMMA.16816.F32 R104, R8, R30, RZ ;  /* 0x0000001e0868723c */ /* 0x000fe200000018ff */
[----:B------:R-:W2:Y:S07]  /*2090*/  LDSM.16.M88.4 R8, [R232+0x2000] ;  /* 0x00200000e808783b */ /* 0x000eae0000000200 */
[C---:B------:R-:W-:Y:S08]  /*20a0*/  HMMA.16816.F32 R112, R12.reuse, R16, RZ ;  /* 0x000000100c70723c */ /* 0x040ff000000018ff */
[C---:B------:R-:W-:Y:S01]  /*20b0*/  HMMA.16816.F32 R116, R12.reuse, R18, RZ ;  /* 0x000000120c74723c */ /* 0x040fe200000018ff */
[----:B------:R-:W3:Y:S07]  /*20c0*/  LDSM.16.M88.4 R16, [R234] ;  /* 0x00000000ea10783b */ /* 0x000eee0000000200 */
[C---:B------:R-:W-:Y:S08]  /*20d0*/  HMMA.16816.F32 R128, R12.reuse, R6, RZ ;  /* 0x000000060c80723c */ /* 0x040ff000000018ff */
[C---:B------:R-:W-:Y:S08]  /*20e0*/  HMMA.16816.F32 R108, R12.reuse, R28, RZ ;  /* 0x0000001c0c6c723c */ /* 0x040ff000000018ff */
[----:B------:R-:W-:Y:S01]  /*20f0*/  HMMA.16816.F32 R92, R12, R30, RZ ;  /* 0x0000001e0c5c723c */ /* 0x000fe200000018ff */
[----:B------:R-:W4:Y:S07]  /*2100*/  LDSM.16.M88.4 R12, [R234+0x2000] ;  /* 0x00200000ea0c783b */ /* 0x000f2e0000000200 */
[-C--:B-1----:R-:W-:Y:S08]  /*2110*/  HMMA.16816.F32 R84, R20, R32.reuse, R52 ;  /* 0x000000201454723c */ /* 0x082ff00000001834 */
[C---:B--2---:R-:W-:Y:S01]  /*2120*/  HMMA.16816.F32 R28, R8.reuse, R32, R40 ;  /* 0x00000020081c723c */ /* 0x044fe20000001828 */
[----:B------:R-:W-:Y:S07]  /*2130*/  LDSM.16.M88.4 R40, [R233] ;  /* 0x00000000e928783b */ /* 0x000fee0000000200 */
[C---:B------:R-:W-:Y:S08]  /*2140*/  HMMA.16816.F32 R64, R8.reuse, R48, R64 ;  /* 0x000000300840723c */ /* 0x040ff00000001840 */
[C---:B------:R-:W-:Y:S01]  /*2150*/  HMMA.16816.F32 R60, R8.reuse, R50, R76 ;  /* 0x00000032083c723c */ /* 0x040fe2000000184c */
[----:B------:R-:W1:Y:S07]  /*2160*/  LDSM.16.M88.4 R76, [R229] ;  /* 0x00000000e54c783b */ /* 0x000e6e0000000200 */
        /* <DEDUP_REMOVED lines=9> */
[C---:B------:R-:W-:Y:S01]  /*2200*/  HMMA.16816.F32 R112, R20.reuse, R50, R124 ;  /* 0x000000321470723c */ /* 0x040fe2000000187c */
[----:B------:R-:W-:Y:S07]  /*2210*/  LDSM.16.M88.4 R48, [R229+0x1000] ;  /* 0x00100000e530783b */ /* 0x000fee0000000200 */
[C---:B------:R-:W-:Y:S08]  /*2220*/  HMMA.16816.F32 R120, R20.reuse, R46, R116 ;  /* 0x0000002e1478723c */ /* 0x040ff00000001874 */
[----:B------:R-:W-:Y:S01]  /*2230*/  HMMA.16816.F32 R108, R20, R38, R92 ;  /* 0x00000026146c723c */ /* 0x000fe2000000185c */
[----:B------:R-:W-:Y:S07]  /*2240*/  LDSM.16.M88.4 R36, [R232+0x4000] ;  /* 0x00400000e824783b */ /* 0x000fee0000000200 */
[----:B---3--:R-:W-:Y:S08]  /*2250*/  HMMA.16816.F32 R20, R16, R24, R84 ;  /* 0x000000181014723c */ /* 0x008ff00000001854 */
[----:B------:R-:W-:Y:S01]  /*2260*/  HMMA.16816.F32 R56, R8, R44, R56 ;  /* 0x0000002c0838723c */ /* 0x000fe20000001838 */
[----:B------:R-:W2:Y:S07]  /*2270*/  LDSM.16.M88.4 R8, [R233+0x2000] ;  /* 0x00200000e908783b */ /* 0x000eae0000000200 */
[C---:B----4-:R-:W-:Y:S01]  /*2280*/  HMMA.16816.F32 R124, R12.reuse, R88, R64 ;  /* 0x000000580c7c723c */ /* 0x050fe20000001840 */
[----:B------:R-:W3:Y:S07]  /*2290*/  LDSM.16.M88.4 R64, [R224+0xa000] ;  /* 0x00a00000e040783b */ /* 0x000eee0000000200 */
[----:B------:R-:W-:Y:S08]  /*22a0*/  HMMA.16816.F32 R44, R12, R24, R28 ;  /* 0x000000180c2c723c */ /* 0x000ff0000000181c */
[----:B-1----:R-:W-:Y:S08]  /*22b0*/  HMMA.16816.F32 R20, R40, R76, R20 ;  /* 0x0000004c2814723c */ /* 0x002ff00000001814 */
[-C--:B------:R-:W-:Y:S08]  /*22c0*/  HMMA.16816.F32 R28, R12, R26.reuse, R68 ;  /* 0x0000001a0c1c723c */ /* 0x080ff00000001844 */
[----:B------:R-:W-:Y:S01]  /*22d0*/  HMMA.16816.F32 R68, R16, R26, R104 ;  /* 0x0000001a1044723c */ /* 0x000fe20000001868 */
[----:B------:R-:W1:Y:S07]  /*22e0*/  LDSM.16.M88.4 R24, [R231+0x6000] ;  /* 0x00600000e718783b */ /* 0x000e6e0000000200 */
[C---:B------:R-:W-:Y:S08]  /*22f0*/  HMMA.16816.F32 R84, R12.reuse, R102, R72 ;  /* 0x000000660c54723c */ /* 0x040ff00000001848 */
[C---:B------:R-:W-:Y:S08]  /*2300*/  HMMA.16816.F32 R128, R12.reuse, R100, R56 ;  /* 0x000000640c80723c */ /* 0x040ff00000001838 */
[C---:B------:R-:W-:Y:S01]  /*2310*/  HMMA.16816.F32 R116, R12.reuse, R96, R52 ;  /* 0x000000600c74723c */ /* 0x040fe20000001834 */
[----:B------:R-:W-:Y:S07]  /*2320*/  LDSM.16.M88.4 R52, [R229+0x1800] ;  /* 0x00180000e534783b */ /* 0x000fee0000000200 */
[C---:B------:R-:W-:Y:S01]  /*2330*/  HMMA.16816.F32 R92, R12.reuse, R90, R60 ;  /* 0x0000005a0c5c723c */ /* 0x040fe2000000183c */
[----:B------:R-:W-:Y:S07]  /*2340*/  LDSM.16.M88.4 R60, [R235+0x2000] ;  /* 0x00200000eb3c783b */ /* 0x000fee0000000200 */
[----:B------:R-:W-:Y:S01]  /*2350*/  HMMA.16816.F32 R72, R12, R98, R80 ;  /* 0x000000620c48723c */ /* 0x000fe20000001850 */
[----:B------:R-:W4:Y:S07]  /*2360*/  LDSM.16.M88.4 R12, [R229+0x800] ;  /* 0x00080000e50c783b */ /* 0x000f2e0000000200 */
[----:B--2---:R-:W-:Y:S08]  /*2370*/  HMMA.16816.F32 R44, R8, R76, R44 ;  /* 0x0000004c082c723c */ /* 0x004ff0000000182c */
[C---:B------:R-:W-:Y:S08]  /*2380*/  HMMA.16816.F32 R104, R16.reuse, R100, R136 ;  /* 0x000000641068723c */ /* 0x040ff00000001888 */
[C---:B------:R-:W-:Y:S08]  /*2390*/  HMMA.16816.F32 R100, R16.reuse, R102, R120 ;  /* 0x000000661064723c */ /* 0x040ff00000001878 */
[C---:B------:R-:W-:Y:S08]  /*23a0*/  HMMA.16816.F32 R56, R16.reuse, R88, R132 ;  /* 0x000000581038723c */ /* 0x040ff00000001884 */
[C---:B------:R-:W-:Y:S01]  /*23b0*/  HMMA.16816.F32 R80, R16.reuse, R90, R112 ;  /* 0x0000005a1050723c */ /* 0x040fe20000001870 */
[----:B------:R-:W-:Y:S07]  /*23c0*/  LDSM.16.M88.4 R88, [R230+0xa000] ;  /* 0x00a00000e658783b */ /* 0x000fee0000000200 */
[C---:B------:R-:W-:Y:S08]  /*23d0*/  HMMA.16816.F32 R120, R16.reuse, R96, R140 ;  /* 0x000000601078723c */ /* 0x040ff0000000188c */
[----:B------:R-:W-:Y:S08]  /*23e0*/  HMMA.16816.F32 R108, R16, R98, R108 ;  /* 0x00000062106c723c */ /* 0x000ff0000000186c */
[----:B---3--:R-:W-:Y:S01]  /*23f0*/  HMMA.16816.F32 R16, R32, R64, R20 ;  /* 0x000000402010723c */ /* 0x008fe20000001814 */
[----:B------:R-:W2:Y:S07]  /*2400*/  LDSM.16.M88.4 R20, [R232+0x6000] ;  /* 0x00600000e814783b */ /* 0x000eae0000000200 */
[-C--:B------:R-:W-:Y:S01]  /*2410*/  HMMA.16816.F32 R96, R8, R78.reuse, R28 ;  /* 0x0000004e0860723c */ /* 0x080fe2000000181c */
[----:B------:R-:W3:Y:S07]  /*2420*/  LDSM.16.M88.4 R28, [R234+0x4000] ;  /* 0x00400000ea1c783b */ /* 0x000eee0000000200 */
[----:B------:R-:W-:Y:S08]  /*2430*/  HMMA.16816.F32 R76, R40, R78, R68 ;  /* 0x0000004e284c723c */ /* 0x000ff00000001844 */
[----:B-1----:R-:W-:Y:S01]  /*2440*/  HMMA.16816.F32 R68, R24, R64, R44 ;  /* 0x000000401844723c */ /* 0x002fe2000000182c */
[----:B------:R-:W-:Y:S07]  /*2450*/  LDSM.16.M88.4 R44, [R224+0xa800] ;  /* 0x00a80000e02c783b */ /* 0x000fee0000000200 */
[C---:B----4-:R-:W-:Y:S08]  /*2460*/  HMMA.16816.F32 R124, R8.reuse, R12, R124 ;  /* 0x0000000c087c723c */ /* 0x050ff0000000187c */
[C---:B------:R-:W-:Y:S08]  /*2470*/  HMMA.16816.F32 R112, R8.reuse, R14, R92 ;  /* 0x0000000e0870723c */ /* 0x040ff0000000185c */
[C---:B------:R-:W-:Y:S08]  /*2480*/  HMMA.16816.F32 R128, R8.reuse, R48, R128 ;  /* 0x000000300880723c */ /* 0x040ff00000001880 */
[C---:B------:R-:W-:Y:S08]  /*2490*/  HMMA.16816.F32 R132, R8.reuse, R50, R84 ;  /* 0x000000320884723c */ /* 0x040ff00000001854 */
[C---:B------:R-:W-:Y:S08]  /*24a0*/  HMMA.16816.F32 R136, R8.reuse, R52, R116 ;  /* 0x000000340888723c */ /* 0x040ff00000001874 */
[----:B------:R-:W-:Y:S08]  /*24b0*/  HMMA.16816.F32 R140, R8, R54, R72 ;  /* 0x00000036088c723c */ /* 0x000ff00000001848 */
[----:B------:R-:W-:Y:S01]  /*24c0*/  HMMA.16816.F32 R8, R36, R60, R16 ;  /* 0x0000003c2408723c */ /* 0x000fe20000001810 */
[----:B------:R-:W1:Y:S07]  /*24d0*/  LDSM.16.M88.4 R16, [R234+0x6000] ;  /* 0x00600000ea10783b */ /* 0x000e6e0000000200 */
[C---:B------:R-:W-:Y:S01]  /*24e0*/  HMMA.16816.F32 R92, R40.reuse, R12, R56 ;  /* 0x0000000c285c723c */ /* 0x040fe20000001838 */
[----:B------:R-:W-:Y:S07]  /*24f0*/  LDSM.16.M88.4 R56, [R229+0x2000] ;  /* 0x00200000e538783b */ /* 0x000fee0000000200 */
[----:B------:R-:W-:Y:S01]  /*2500*/  HMMA.16816.F32 R84, R40, R14, R80 ;  /* 0x0000000e2854723c */ /* 0x000fe20000001850 */
[----:B------:R-:W4:Y:S07]  /*2510*/  LDSM.16.M88.4 R12, [R233+0x4000] ;  /* 0x00400000e90c783b */ /* 0x000f2e0000000200 */
[----:B------:R-:W-:Y:S08]  /*2520*/  HMMA.16816.F32 R76, R32, R66, R76 ;  /* 0x00000042204c723c */ /* 0x000ff0000000184c */
[C---:B------:R-:W-:Y:S08]  /*2530*/  HMMA.16816.F32 R104, R40.reuse, R48, R104 ;  /* 0x000000302868723c */ /* 0x040ff00000001868 */
[----:B------:R-:W-:Y:S08]  /*2540*/  HMMA.16816.F32 R116, R40, R50, R100 ;  /* 0x000000322874723c */ /* 0x000ff00000001864 */
[----:B--2---:R-:W-:Y:S08]  /*2550*/  HMMA.16816.F32 R48, R20, R60, R68 ;  /* 0x0000003c1430723c */ /* 0x004ff00000001844 */
[----:B---3--:R-:W-:Y:S01]  /*2560*/  HMMA.16816.F32 R72, R28, R88, R8 ;  /* 0x000000581c48723c */ /* 0x008fe20000001808 */
[----:B------:R-:W2:Y:S07]  /*2570*/  LDSM.16.M88.4 R8, [R233+0x6000] ;  /* 0x00600000e908783b */ /* 0x000eae0000000200 */
[----:B------:R-:W-:Y:S08]  /*2580*/  HMMA.16816.F32 R68, R24, R66, R96 ;  /* 0x000000421844723c */ /* 0x000ff00000001860 */
[----:B------:R-:W-:Y:S08]  /*2590*/  HMMA.16816.F32 R64, R36, R62, R76 ;  /* 0x0000003e2440723c */ /* 0x000ff0000000184c */
[----:B-1----:R-:W-:Y:S08]  /*25a0*/  HMMA.16816.F32 R48, R16, R88, R48 ;  /* 0x000000581030723c */ /* 0x002ff00000001830 */
[C---:B------:R-:W-:Y:S08]  /*25b0*/  HMMA.16816.F32 R120, R40.reuse, R52, R120 ;  /* 0x000000342878723c */ /* 0x040ff00000001878 */
[----:B------:R-:W-:Y:S01]  /*25c0*/  HMMA.16816.F32 R108, R40, R54, R108 ;  /* 0x00000036286c723c */ /* 0x000fe2000000186c */
[----:B------:R-:W1:Y:S04]  /*25d0*/  LDSM.16.M88.4 R40, [R235+0x2800] ;  /* 0x00280000eb28783b */ /* 0x000e680000000200 */
[----:B------:R-:W-:Y:S03]  /*25e0*/  LDSM.16.M88.4 R52, [R224+0xb000] ;  /* 0x00b00000e034783b */ /* 0x000fe60000000200 */
[----:B----4-:R-:W-:Y:S08]  /*25f0*/  HMMA.16816.F32 R80, R12, R56, R72 ;  /* 0x000000380c50723c */ /* 0x010ff00000001848 */
[----:B------:R-:W-:Y:S08]  /*2600*/  HMMA.16816.F32 R60, R20, R62, R68 ;  /* 0x0000003e143c723c */ /* 0x000ff00000001844 */
[-C--:B------:R-:W-:Y:S08]  /*2610*/  HMMA.16816.F32 R72, R32, R44.reuse, R92 ;  /* 0x0000002c2048723c */ /* 0x080ff0000000185c */
[----:B------:R-:W-:Y:S01]  /*2620*/  HMMA.16816.F32 R76, R24, R44, R124 ;  /* 0x0000002c184c723c */ /* 0x000fe2000000187c */
[----:B------:R-:W-:-:S04]  /*2630*/  FMUL.FTZ R0, R80, c[0x0][0x2ec] ;  /* 0x0000bb0050007a20 */ /* 0x000fc80000410000 */
[----:B------:R3:W-:Y:S03]  /*2640*/  MUFU.TANH R159, R0 ;  /* 0x00000000009f7308 */ /* 0x0007e60000002400 */
[-C--:B------:R-:W-:Y:S08]  /*2650*/  HMMA.16816.F32 R96, R24, R46.reuse, R112 ;  /* 0x0000002e1860723c */ /* 0x080ff00000001870 */
[----:B------:R-:W-:Y:S01]  /*2660*/  HMMA.16816.F32 R92, R32, R46, R84 ;  /* 0x0000002e205c723c */ /* 0x000fe20000001854 */
[----:B---3--:R-:W-:-:S07]  /*2670*/  FMUL.FTZ R0, R81, c[0x0][0x2ec] ;  /* 0x0000bb0051007a20 */ /* 0x008fce0000410000 */
[----:B------:R-:W-:Y:S01]  /*2680*/  HMMA.16816.F32 R44, R28, R90, R64 ;  /* 0x0000005a1c2c723c */ /* 0x000fe20000001840 */
[----:B------:R3:W4:Y:S07]  /*2690*/  MUFU.TANH R152, R0 ;  /* 0x0000000000987308 */ /* 0x00072e0000002400 */
[----:B--2---:R-:W-:Y:S01]  /*26a0*/  HMMA.16816.F32 R84, R8, R56, R48 ;  /* 0x000000380854723c */ /* 0x004fe20000001830 */
[----:B------:R-:W2:Y:S07]  /*26b0*/  LDSM.16.M88.4 R48, [R230+0xa800] ;  /* 0x00a80000e630783b */ /* 0x000eae0000000200 */
[----:B------:R-:W-:Y:S01]  /*26c0*/  HMMA.16816.F32 R60, R16, R90, R60 ;  /* 0x0000005a103c723c */ /* 0x000fe2000000183c */
[----:B---3--:R-:W-:-:S04]  /*26d0*/  FMUL.FTZ R0, R82, c[0x0][0x2ec] ;  /* 0x0000bb0052007a20 */ /* 0x008fc80000410000 */
[----:B------:R3:W-:Y:S03]  /*26e0*/  MUFU.TANH R158, R0 ;  /* 0x00000000009e7308 */ /* 0x0007e60000002400 */
[----:B-1----:R-:W-:Y:S08]  /*26f0*/  HMMA.16816.F32 R64, R36, R40, R72 ;  /* 0x000000282440723c */ /* 0x002ff00000001848 */
[----:B------:R-:W-:Y:S01]  /*2700*/  HMMA.16816.F32 R72, R12, R58, R44 ;  /* 0x0000003a0c48723c */ /* 0x000fe2000000182c */
[----:B------:R-:W-:Y:S01]  /*2710*/  LDSM.16.M88.4 R44, [R229+0x2800] ;  /* 0x00280000e52c783b */ /* 0x000fe20000000200 */
[----:B---3--:R-:W-:-:S06]  /*2720*/  FMUL.FTZ R0, R83, c[0x0][0x2ec] ;  /* 0x0000bb0053007a20 */ /* 0x008fcc0000410000 */
[----:B------:R-:W-:Y:S01]  /*2730*/  HMMA.16816.F32 R80, R8, R58, R60 ;  /* 0x0000003a0850723c */ /* 0x000fe2000000183c */
[----:B------:R1:W-:Y:S01]  /*2740*/  MUFU.TANH R151, R0 ;  /* 0x0000000000977308 */ /* 0x0003e20000002400 */
[----:B------:R-:W3:Y:S06]  /*2750*/  LDSM.16.M88.4 R56, [R224+0xb800] ;  /* 0x00b80000e038783b */ /* 0x000eec0000000200 */
[----:B------:R-:W-:Y:S08]  /*2760*/  HMMA.16816.F32 R68, R20, R40, R76 ;  /* 0x000000281444723c */ /* 0x000ff0000000184c */
[----:B--2---:R-:W-:Y:S01]  /*2770*/  HMMA.16816.F32 R60, R28, R48, R64 ;  /* 0x000000301c3c723c */ /* 0x004fe20000001840 */
[----:B-1----:R-:W-:-:S04]  /*2780*/  FMUL.FTZ R0, R84, c[0x0][0x2ec] ;  /* 0x0000bb0054007a20 */ /* 0x002fc80000410000 */
[----:B------:R1:W-:Y:S03]  /*2790*/  MUFU.TANH R157, R0 ;  /* 0x00000000009d7308 */ /* 0x0003e60000002400 */
[-C--:B------:R-:W-:Y:S08]  /*27a0*/  HMMA.16816.F32 R76, R20, R42.reuse, R96 ;  /* 0x0000002a144c723c */ /* 0x080ff00000001860 */
[----:B------:R-:W-:Y:S01]  /*27b0*/  HMMA.16816.F32 R64, R36, R42, R92 ;  /* 0x0000002a2440723c */ /* 0x000fe2000000185c */
[----:B------:R-:W2:Y:S01]  /*27c0*/  LDSM.16.M88.4 R40, [R235+0x3000] ;  /* 0x00300000eb28783b */ /* 0x000ea20000000200 */
[----:B-1----:R-:W-:-:S06]  /*27d0*/  FMUL.FTZ R0, R85, c[0x0][0x2ec] ;  /* 0x0000bb0055007a20 */ /* 0x002fcc0000410000 */
[-C--:B------:R-:W-:Y:S01]  /*27e0*/  HMMA.16816.F32 R100, R24, R52.reuse, R128 ;  /* 0x000000341864723c */ /* 0x080fe20000001880 */
[----:B------:R1:W5:Y:S07]  /*27f0*/  MUFU.TANH R150, R0 ;  /* 0x0000000000967308 */ /* 0x00036e0000002400 */
[----:B------:R-:W-:Y:S08]  /*2800*/  HMMA.16816.F32 R88, R32, R52, R104 ;  /* 0x000000342058723c */ /* 0x000ff00000001868 */
[----:B------:R-:W-:Y:S01]  /*2810*/  HMMA.16816.F32 R68, R16, R48, R68 ;  /* 0x000000301044723c */ /* 0x000fe20000001844 */
[----:B-1----:R-:W-:-:S04]  /*2820*/  FMUL.FTZ R0, R86, c[0x0][0x2ec] ;  /* 0x0000bb0056007a20 */ /* 0x002fc80000410000 */
[----:B------:R1:W-:Y:S03]  /*2830*/  MUFU.TANH R156, R0 ;  /* 0x00000000009c7308 */ /* 0x0003e60000002400 */
[C---:B------:R-:W-:Y:S08]  /*2840*/  HMMA.16816.F32 R92, R24.reuse, R54, R132 ;  /* 0x00000036185c723c */ /* 0x040ff00000001884 */
[----:B---3--:R-:W-:Y:S01]  /*2850*/  HMMA.16816.F32 R96, R24, R56, R136 ;  /* 0x000000381860723c */ /* 0x008fe20000001888 */
[----:B-1----:R-:W-:-:S07]  /*2860*/  FMUL.FTZ R0, R87, c[0x0][0x2ec] ;  /* 0x0000bb0057007a20 */ /* 0x002fce0000410000 */
[----:B------:R-:W-:Y:S01]  /*2870*/  HMMA.16816.F32 R76, R16, R50, R76 ;  /* 0x00000032104c723c */ /* 0x000fe2000000184c */
[----:B------:R1:W3:Y:S07]  /*2880*/  MUFU.TANH R148, R0 ;  /* 0x0000000000947308 */ /* 0x0002ee0000002400 */
[----:B------:R-:W-:Y:S08]  /*2890*/  HMMA.16816.F32 R84, R8, R44, R68 ;  /* 0x0000002c0854723c */ /* 0x000ff00000001844 */
[----:B------:R-:W-:Y:S01]  /*28a0*/  HMMA.16816.F32 R52, R32, R54, R116 ;  /* 0x000000362034723c */ /* 0x000fe20000001874 */
[----:B-1----:R-:W-:-:S04]  /*28b0*/  FMUL.FTZ R0, R72, c[0x0][0x2ec] ;  /* 0x0000bb0048007a20 */ /* 0x002fc80000410000 */
[----:B------:R1:W1:Y:S03]  /*28c0*/  MUFU.TANH R147, R0 ;  /* 0x0000000000937308 */ /* 0x0002660000002400 */
[----:B------:R-:W-:Y:S01]  /*28d0*/  HMMA.16816.F32 R76, R8, R46, R76 ;  /* 0x0000002e084c723c */ /* 0x000fe2000000184c */
[----:B-1----:R-:W-:-:S04]  /*28e0*/  FMUL.FTZ R0, R73, c[0x0][0x2ec] ;  /* 0x0000bb0049007a20 */ /* 0x002fc80000410000 */
[----:B------:R1:W-:Y:S02]  /*28f0*/  MUFU.TANH R149, R0 ;  /* 0x0000000000957308 */ /* 0x0003e40000002400 */
[----:B-1----:R-:W-:-:S06]  /*2900*/  FMUL.FTZ R0, R74, c[0x0][0x2ec] ;  /* 0x0000bb004a007a20 */ /* 0x002fcc0000410000 */
[----:B------:R1:W1:Y:S02]  /*2910*/  MUFU.TANH R146, R0 ;  /* 0x0000000000927308 */ /* 0x0002640000002400 */
[----:B-1----:R-:W-:Y:S02]  /*2920*/  FMUL.FTZ R0, R75, c[0x0][0x2ec] ;  /* 0x0000bb004b007a20 */ /* 0x002fe40000410000 */
[----:B------:R-:W-:Y:S04]  /*2930*/  HMMA.16816.F32 R72, R12, R44, R60 ;  /* 0x0000002c0c48723c */ /* 0x000fe8000000183c */
[----:B------:R1:W-:Y:S04]  /*2940*/  MUFU.TANH R131, R0 ;  /* 0x0000000000837308 */ /* 0x0003e80000002400 */
[----:B------:R-:W-:Y:S08]  /*2950*/  HMMA.16816.F32 R60, R28, R50, R64 ;  /* 0x000000321c3c723c */ /* 0x000ff00000001840 */
[----:B--2---:R-:W-:Y:S01]  /*2960*/  HMMA.16816.F32 R64, R36, R40, R88 ;  /* 0x000000282440723c */ /* 0x004fe20000001858 */
[----:B-1----:R-:W-:-:S04]  /*2970*/  FMUL.FTZ R0, R80, c[0x0][0x2ec] ;  /* 0x0000bb0050007a20 */ /* 0x002fc80000410000 */
[----:B------:R1:W2:Y:S03]  /*2980*/  MUFU.TANH R129, R0 ;  /* 0x0000000000817308 */ /* 0x0002a60000002400 */
[----:B------:R-:W-:Y:S08]  /*2990*/  HMMA.16816.F32 R48, R20, R40, R100 ;  /* 0x000000281430723c */ /* 0x000ff00000001864 */
[----:B------:R-:W-:Y:S01]  /*29a0*/  HMMA.16816.F32 R68, R12, R46, R60 ;  /* 0x0000002e0c44723c */ /* 0x000fe2000000183c */
[----:B------:R-:W-:Y:S01]  /*29b0*/  LDSM.16.M88.4 R60, [R229+0x3000] ;  /* 0x00300000e53c783b */ /* 0x000fe20000000200 */
[----:B-1----:R-:W-:-:S04]  /*29c0*/  FMUL.FTZ R0, R81, c[0x0][0x2ec] ;  /* 0x0000bb0051007a20 */ /* 0x002fc80000410000 */
[----:B------:R1:W-:Y:S02]  /*29d0*/  MUFU.TANH R130, R0 ;  /* 0x0000000000827308 */ /* 0x0003e40000002400 */
[----:B-1----:R-:W-:-:S06]  /*29e0*/  FMUL.FTZ R0, R82, c[0x0][0x2ec] ;  /* 0x0000bb0052007a20 */ /* 0x002fcc0000410000 */
[----:B------:R1:W1:Y:S02]  /*29f0*/  MUFU.TANH R126, R0 ;  /* 0x00000000007e7308 */ /* 0x0002640000002400 */
[----:B-1----:R-:W-:Y:S02]  /*2a00*/  FMUL.FTZ R0, R83, c[0x0][0x2ec] ;  /* 0x0000bb0053007a20 */ /* 0x002fe40000410000 */
[----:B------:R-:W-:Y:S01]  /*2a10*/  HMMA.16816.F32 R80, R24, R58, R140 ;  /* 0x0000003a1850723c */ /* 0x000fe2000000188c */
[----:B------:R-:W1:Y:S03]  /*2a20*/  LDSM.16.M88.4 R24, [R230+0xb000] ;  /* 0x00b00000e618783b */ /* 0x000e660000000200 */
[----:B------:R2:W1:Y:S02]  /*2a30*/  MUFU.TANH R128, R0 ;  /* 0x0000000000807308 */ /* 0x0004640000002400 */
[----:B--2---:R-:W-:-:S06]  /*2a40*/  FMUL.FTZ R0, R72, c[0x0][0x2ec] ;  /* 0x0000bb0048007a20 */ /* 0x004fcc0000410000 */
[----:B------:R2:W1:Y:S02]  /*2a50*/  MUFU.TANH R125, R0 ;  /* 0x00000000007d7308 */ /* 0x0004640000002400 */
[----:B--2---:R-:W-:Y:S01]  /*2a60*/  FMUL.FTZ R0, R73, c[0x0][0x2ec] ;  /* 0x0000bb0049007a20 */ /* 0x004fe20000410000 */
[----:B-1----:R-:W-:Y:S05]  /*2a70*/  HMMA.16816.F32 R44, R28, R24, R64 ;  /* 0x000000181c2c723c */ /* 0x002fea0000001840 */
[----:B------:R1:W-:Y:S01]  /*2a80*/  MUFU.TANH R127, R0 ;  /* 0x00000000007f7308 */ /* 0x0003e20000002400 */
[----:B------:R-:W2:Y:S01]  /*2a90*/  LDSM.16.M88.4 R64, [R235+0x3800] ;  /* 0x00380000eb40783b */ /* 0x000ea20000000200 */
[----:B-1----:R-:W-:-:S06]  /*2aa0*/  FMUL.FTZ R0, R74, c[0x0][0x2ec] ;  /* 0x0000bb004a007a20 */ /* 0x002fcc0000410000 */
[----:B------:R1:W1:Y:S02]  /*2ab0*/  MUFU.TANH R115, R0 ;  /* 0x0000000000737308 */ /* 0x0002640000002400 */
[----:B-1----:R-:W-:Y:S02]  /*2ac0*/  FMUL.FTZ R0, R75, c[0x0][0x2ec] ;  /* 0x0000bb004b007a20 */ /* 0x002fe40000410000 */
[----:B------:R-:W-:Y:S04]  /*2ad0*/  HMMA.16816.F32 R72, R32, R56, R120 ;  /* 0x000000382048723c */ /* 0x000fe80000001878 */
[----:B------:R1:W-:Y:S02]  /*2ae0*/  MUFU.TANH R124, R0 ;  /* 0x00000000007c7308 */ /* 0x0003e40000002400 */
[----:B-1----:R-:W-:-:S06]  /*2af0*/  FMUL.FTZ R0, R84, c[0x0][0x2ec] ;  /* 0x0000bb0054007a20 */ /* 0x002fcc0000410000 */
[----:B------:R1:W1:Y:S02]  /*2b00*/  MUFU.TANH R113, R0 ;  /* 0x0000000000717308 */ /* 0x0002640000002400 */
[----:B-1----:R-:W-:-:S06]  /*2b10*/  FMUL.FTZ R0, R85, c[0x0][0x2ec] ;  /* 0x0000bb0055007a20 */ /* 0x002fcc0000410000 */
[----:B------:R1:W-:Y:S02]  /*2b20*/  MUFU.TANH R114, R0 ;  /* 0x0000000000727308 */ /* 0x0003e40000002400 */
[----:B-1----:R-:W-:-:S06]  /*2b30*/  FMUL.FTZ R0, R86, c[0x0][0x2ec] ;  /* 0x0000bb0056007a20 */ /* 0x002fcc0000410000 */
[----:B------:R1:W1:Y:S02]  /*2b40*/  MUFU.TANH R106, R0 ;  /* 0x00000000006a7308 */ /* 0x0002640000002400 */
[----:B-1----:R-:W-:Y:S02]  /*2b50*/  FMUL.FTZ R0, R87, c[0x0][0x2ec] ;  /* 0x0000bb0057007a20 */ /* 0x002fe40000410000 */
[----:B------:R-:W-:Y:S04]  /*2b60*/  HMMA.16816.F32 R84, R32, R58, R108 ;  /* 0x0000003a2054723c */ /* 0x000fe8000000186c */
[----:B------:R1:W1:Y:S04]  /*2b70*/  MUFU.TANH R112, R0 ;  /* 0x0000000000707308 */ /* 0x0002680000002400 */
[----:B------:R-:W-:Y:S08]  /*2b80*/  HMMA.16816.F32 R32, R16, R24, R48 ;  /* 0x000000181020723c */ /* 0x000ff00000001830 */
[----:B------:R-:W-:Y:S01]  /*2b90*/  HMMA.16816.F32 R48, R12, R60, R44 ;  /* 0x0000003c0c30723c */ /* 0x000fe2000000182c */
[----:B-1----:R-:W-:-:S04]  /*2ba0*/  FMUL.FTZ R0, R68, c[0x0][0x2ec] ;  /* 0x0000bb0044007a20 */ /* 0x002fc80000410000 */
[----:B------:R1:W1:Y:S03]  /*2bb0*/  MUFU.TANH R105, R0 ;  /* 0x0000000000697308 */ /* 0x0002660000002400 */
[----:B------:R-:W-:Y:S08]  /*2bc0*/  HMMA.16816.F32 R44, R36, R42, R52 ;  /* 0x0000002a242c723c */ /* 0x000ff00000001834 */
[----:B------:R-:W-:Y:S01]  /*2bd0*/  HMMA.16816.F32 R56, R8, R60, R32 ;  /* 0x0000003c0838723c */ /* 0x000fe20000001820 */
[----:B-1----:R-:W-:-:S07]  /*2be0*/  FMUL.FTZ R0, R69, c[0x0][0x2ec] ;  /* 0x0000bb0045007a20 */ /* 0x002fce0000410000 */
[----:B------:R-:W-:Y:S01]  /*2bf0*/  HMMA.16816.F32 R40, R20, R42, R92 ;  /* 0x0000002a1428723c */ /* 0x000fe2000000185c */
[----:B------:R-:W-:Y:S01]  /*2c00*/  FMUL.FTZ R3, R50, c[0x0][0x2ec] ;  /* 0x0000bb0032037a20 */ /* 0x000fe20000410000 */
[----:B------:R1:W-:Y:S01]  /*2c10*/  MUFU.TANH R107, R0 ;  /* 0x00000000006b7308 */ /* 0x0003e20000002400 */
[----:B------:R-:W-:-:S05]  /*2c20*/  FMUL.FTZ R5, R51, c[0x0][0x2ec] ;  /* 0x0000bb0033057a20 */ /* 0x000fca0000410000 */
[----:B------:R-:W-:Y:S02]  /*2c30*/  HMMA.16816.F32 R32, R28, R26, R44 ;  /* 0x0000001a1c20723c */ /* 0x000fe4000000182c */
[----:B------:R-:W-:Y:S06]  /*2c40*/  MUFU.TANH R93, R3 ;  /* 0x00000003005d7308 */ /* 0x000fec0000002400 */
[----:B--2---:R-:W-:Y:S01]  /*2c50*/  HMMA.16816.F32 R44, R36, R64, R72 ;  /* 0x00000040242c723c */ /* 0x004fe20000001848 */
[----:B------:R-:W-:Y:S01]  /*2c60*/  FMUL.FTZ R6, R57, c[0x0][0x2ec] ;  /* 0x0000bb0039067a20 */ /* 0x000fe20000410000 */
[----:B------:R2:W-:Y:S01]  /*2c70*/  MUFU.TANH R92, R5 ;  /* 0x00000005005c7308 */ /* 0x0005e20000002400 */
[----:B-1----:R-:W-:-:S05]  /*2c80*/  FMUL.FTZ R0, R70, c[0x0][0x2ec] ;  /* 0x0000bb0046007a20 */ /* 0x002fca0000410000 */
[----:B------:R-:W-:Y:S02]  /*2c90*/  HMMA.16816.F32 R36, R36, R66, R84 ;  /* 0x000000422424723c */ /* 0x000fe40000001854 */
[----:B------:R1:W1:Y:S06]  /*2ca0*/  MUFU.TANH R103, R0 ;  /* 0x0000000000677308 */ /* 0x00026c0000002400 */
[----:B------:R-:W-:Y:S01]  /*2cb0*/  HMMA.16816.F32 R52, R12, R62, R32 ;  /* 0x0000003e0c34723c */ /* 0x000fe20000001820 */
[----:B------:R-:W3:Y:S01]  /*2cc0*/  LDSM.16.M88.4 R32, [R230+0xb800] ;  /* 0x00b80000e620783b */ /* 0x000ee20000000200 */
[----:B--2---:R-:W-:Y:S01]  /*2cd0*/  FMUL.FTZ R5, R56, c[0x0][0x2ec] ;  /* 0x0000bb0038057a20 */ /* 0x004fe20000410000 */
[----:B------:R-:W-:Y:S01]  /*2ce0*/  MUFU.TANH R90, R6 ;  /* 0x00000006005a7308 */ /* 0x000fe20000002400 */
[----:B-1----:R-:W-:-:S07]  /*2cf0*/  FMUL.FTZ R0, R71, c[0x0][0x2ec] ;  /* 0x0000bb0047007a20 */ /* 0x002fce0000410000 */
[----:B------:R-:W-:Y:S01]  /*2d00*/  MUFU.TANH R91, R5 ;  /* 0x00000005005b7308 */ /* 0x000fe20000002400 */
[----:B------:R-:W-:Y:S07]  /*2d10*/  HMMA.16816.F32 R68, R20, R64, R96 ;  /* 0x000000401444723c */ /* 0x000fee0000001860 */
[----:B------:R1:W-:Y:S02]  /*2d20*/  MUFU.TANH R104, R0 ;  /* 0x0000000000687308 */ /* 0x0003e40000002400 */
[----:B-1----:R-:W-:-:S06]  /*2d30*/  FMUL.FTZ R0, R76, c[0x0][0x2ec] ;  /* 0x0000bb004c007a20 */ /* 0x002fcc0000410000 */
[----:B------:R1:W2:Y:S01]  /*2d40*/  MUFU.TANH R101, R0 ;  /* 0x0000000000657308 */ /* 0x0002a20000002400 */
[C---:B---3--:R-:W-:Y:S08]  /*2d50*/  HMMA.16816.F32 R44, R28.reuse, R32, R44 ;  /* 0x000000201c2c723c */ /* 0x048ff0000000182c */
[----:B------:R-:W-:Y:S01]  /*2d60*/  HMMA.16816.F32 R28, R28, R34, R36 ;  /* 0x000000221c1c723c */ /* 0x000fe20000001824 */
[----:B-1----:R-:W-:-:S04]  /*2d70*/  FMUL.FTZ R0, R77, c[0x0][0x2ec] ;  /* 0x0000bb004d007a20 */ /* 0x002fc80000410000 */
[----:B------:R1:W-:Y:S02]  /*2d80*/  MUFU.TANH R102, R0 ;  /* 0x0000000000667308 */ /* 0x0003e40000002400 */
[----:B-1----:R-:W-:-:S06]  /*2d90*/  FMUL.FTZ R0, R78, c[0x0][0x2ec] ;  /* 0x0000bb004e007a20 */ /* 0x002fcc0000410000 */
[----:B------:R1:W3:Y:S02]  /*2da0*/  MUFU.TANH R95, R0 ;  /* 0x00000000005f7308 */ /* 0x0002e40000002400 */
[----:B-1----:R-:W-:Y:S02]  /*2db0*/  FMUL.FTZ R0, R79, c[0x0][0x2ec] ;  /* 0x0000bb004f007a20 */ /* 0x002fe40000410000 */
[----:B------:R-:W-:Y:S04]  /*2dc0*/  HMMA.16816.F32 R76, R20, R66, R80 ;  /* 0x00000042144c723c */ /* 0x000fe80000001850 */
[----:B------:R1:W1:Y:S03]  /*2dd0*/  MUFU.TANH R100, R0 ;  /* 0x0000000000647308 */ /* 0x0002660000002400 */
[----:B------:R-:W-:-:S05]  /*2de0*/  FMUL.FTZ R21, R59, c[0x0][0x2ec] ;  /* 0x0000bb003b157a20 */ /* 0x000fca0000410000 */
[----:B------:R-:W-:Y:S01]  /*2df0*/  MUFU.TANH R88, R21 ;  /* 0x0000001500587308 */ /* 0x000fe20000002400 */
[----:B-1----:R-:W-:-:S07]  /*2e00*/  FMUL.FTZ R0, R48, c[0x0][0x2ec] ;  /* 0x0000bb0030007a20 */ /* 0x002fce0000410000 */
[----:B------:R1:W1:Y:S02]  /*2e10*/  MUFU.TANH R94, R0 ;  /* 0x00000000005e7308 */ /* 0x0002640000002400 */
[----:B-1----:R-:W-:Y:S02]  /*2e20*/  FMUL.FTZ R0, R49, c[0x0][0x2ec] ;  /* 0x0000bb0031007a20 */ /* 0x002fe40000410000 */
[----:B------:R-:W-:Y:S01]  /*2e30*/  HMMA.16816.F32 R48, R16, R26, R40 ;  /* 0x0000001a1030723c */ /* 0x000fe20000001828 */
[----:B------:R-:W1:Y:S03]  /*2e40*/  LDSM.16.M88.4 R40, [R229+0x3800] ;  /* 0x00380000e528783b */ /* 0x000e660000000200 */
[----:B------:R2:W-:Y:S01]  /*2e50*/  MUFU.TANH R167, R0 ;  /* 0x0000000000a77308 */ /* 0x0005e20000002400 */
[----:B------:R-:W-:-:S04]  /*2e60*/  DEPBAR.LE SB0, 0x0 ;  /* 0x000080000000791a */ /* 0x000fc80000000000 */
[----:B--2---:R-:W-:-:S05]  /*2e70*/  LOP3.LUT R0, R154, 0xffffffe0, RZ, 0xc0, !PT ;  /* 0xffffffe09a007812 */ /* 0x004fca00078ec0ff */
[----:B------:R-:W-:-:S10]  /*2e80*/  IMAD.IADD R0, R155, 0x1, -R0 ;  /* 0x000000019b007824 */ /* 0x000fd400078e0a00 */
[----:B------:R-:W-:Y:S01]  /*2e90*/  HMMA.16816.F32 R60, R8, R62, R48 ;  /* 0x0000003e083c723c */ /* 0x000fe20000001830 */
[----:B------:R-:W-:Y:S01]  /*2ea0*/  IMAD.SHL.U32 R155, R155, 0x2, RZ ;  /* 0x000000029b9b7824 */ /* 0x000fe200078e00ff */
[----:B------:R-:W-:-:S04]  /*2eb0*/  SHF.R.S32.HI R3, RZ, 0x1f, R0 ;  /* 0x0000001fff037819 */ /* 0x000fc80000011400 */
[----:B------:R-:W-:Y:S02]  /*2ec0*/  LOP3.LUT R7, R155, 0x6, RZ, 0xc0, !PT ;  /* 0x000000069b077812 */ /* 0x000fe400078ec0ff */
[----:B------:R-:W-:Y:S01]  /*2ed0*/  LEA.HI R3, R3, R0, RZ, 0x2 ;  /* 0x0000000003037211 */ /* 0x000fe200078f10ff */
[----:B------:R-:W-:Y:S01]  /*2ee0*/  HMMA.16816.F32 R48, R16, R32, R68 ;  /* 0x000000201030723c */ /* 0x000fe20000001844 */
[----:B------:R-:W-:Y:S02]  /*2ef0*/  LEA R0, R153, UR12, 0x4 ;  /* 0x0000000c99007c11 */ /* 0x000fe4000f8e20ff */
[----:B------:R-:W-:Y:S01]  /*2f00*/  SHF.R.S32.HI R164, RZ, 0x2, R3 ;  /* 0x00000002ffa47819 */ /* 0x000fe20000011403 */
[----:B------:R-:W-:-:S03]  /*2f10*/  IMAD.U32 R3, RZ, RZ, UR15 ;  /* 0x0000000fff037e24 */ /* 0x000fc6000f8e00ff */
[----:B------:R-:W-:Y:S01]  /*2f20*/  IADD3 R0, R0, 0x1, R164 ;  /* 0x0000000100007810 */ /* 0x000fe20007ffe0a4 */
[----:B------:R-:W-:Y:S01]  /*2f30*/  HMMA.16816.F32 R16, R16, R34, R76 ;  /* 0x000000221010723c */ /* 0x000fe2000000184c */
[----:B------:R2:W-:Y:S02]  /*2f40*/  STL [R1+0xec], R164 ;  /* 0x0000eca401007387 */ /* 0x0005e40000100800 */
[----:B------:R-:W-:Y:S01]  /*2f50*/  IADD3 R5, R0, UR13, -R3 ;  /* 0x0000000d00057c10 */ /* 0x000fe2000fffe803 */
[----:B------:R-:W-:Y:S02]  /*2f60*/  IMAD.U32 R3, RZ, RZ, UR14 ;  /* 0x0000000eff037e24 */ /* 0x000fe4000f8e00ff */
[----:B------:R-:W-:Y:S01]  /*2f70*/  IMAD.IADD R0, R144, 0x1, R145 ;  /* 0x0000000190007824 */ /* 0x000fe200078e0291 */
[----:B------:R-:W-:Y:S01]  /*2f80*/  IADD3 R5, R5, c[0x0][0x2e8], RZ ;  /* 0x0000ba0005057a10 */ /* 0x000fe20007ffe0ff */
[----:B------:R-:W-:Y:S01]  /*2f90*/  IMAD R3, R3, 0x40, R7 ;  /* 0x0000004003037824 */ /* 0x000fe200078e0207 */
[----:B-1----:R-:W-:Y:S01]  /*2fa0*/  HMMA.16816.F32 R44, R12, R40, R44 ;  /* 0x000000280c2c723c */ /* 0x002fe2000000182c */
[----:B------:R-:W-:Y:S01]  /*2fb0*/  FMUL.FTZ R7, R58, c[0x0][0x2ec] ;  /* 0x0000bb003a077a20 */ /* 0x000fe20000410000 */
[----:B------:R-:W-:-:S02]  /*2fc0*/  IMNMX R23, R5, UR13, PT ;  /* 0x0000000d05177c17 */ /* 0x000fc4000b800200 */
[----:B------:R-:W-:Y:S01]  /*2fd0*/  IADD3 R20, R5, 0x40, RZ ;  /* 0x0000004005147810 */ /* 0x000fe20007ffe0ff */
[----:B------:R1:W1:Y:S01]  /*2fe0*/  MUFU.TANH R89, R7 ;  /* 0x0000000700597308 */ /* 0x0002620000002400 */
[----:B------:R-:W-:Y:S02]  /*2ff0*/  IADD3 R6, R3, 0x1, RZ ;  /* 0x0000000103067810 */ /* 0x000fe40007ffe0ff */
[----:B------:R-:W-:Y:S01]  /*3000*/  IMNMX R26, R20, UR13, PT ;  /* 0x0000000d141a7c17 */ /* 0x000fe2000b800200 */
[----:B------:R-:W-:Y:S01]  /*3010*/  HMMA.16816.F32 R48, R8, R40, R48 ;  /* 0x000000280830723c */ /* 0x000fe20000001830 */
[C---:B------:R-:W-:Y:S02]  /*3020*/  ISETP.GE.AND P1, PT, R6.reuse, R23, PT ;  /* 0x000000170600720c */ /* 0x040fe40003f26270 */
[----:B------:R-:W-:Y:S02]  /*3030*/  ISETP.GE.AND P4, PT, R6, R26, PT ;  /* 0x0000001a0600720c */ /* 0x000fe40003f86270 */
[----:B----4-:R-:W-:-:S02]  /*3040*/  FSEL R56, R152, -INF , !P1 ;  /* 0xff80000098387808 */ /* 0x010fc40004800000 */
[----:B-----5:R-:W-:Y:S01]  /*3050*/  FSEL R72, R150, -INF , !P4 ;  /* 0xff80000096487808 */ /* 0x020fe20006000000 */
[----:B------:R-:W-:Y:S01]  /*3060*/  HMMA.16816.F32 R12, R12, R42, R28 ;  /* 0x0000002a0c0c723c */ /* 0x000fe2000000181c */
[C---:B-1----:R-:W-:Y:S02]  /*3070*/  IADD3 R7, R5.reuse, 0x8, RZ ;  /* 0x0000000805077810 */ /* 0x042fe40007ffe0ff */
[----:B------:R-:W-:-:S04]  /*3080*/  IADD3 R5, R5, 0x48, RZ ;  /* 0x0000004805057810 */ /* 0x000fc80007ffe0ff */
[----:B------:R-:W-:Y:S01]  /*3090*/  FMUL.FTZ R47, R47, c[0x0][0x2ec] ;  /* 0x0000bb002f2f7a20 */ /* 0x000fe20000410000 */
[----:B------:R-:W-:Y:S01]  /*30a0*/  IMNMX R24, R7, UR13, PT ;  /* 0x0000000d07187c17 */ /* 0x000fe2000b800200 */
[----:B------:R-:W-:Y:S01]  /*30b0*/  FMUL.FTZ R7, R53, c[0x0][0x2ec] ;  /* 0x0000bb0035077a20 */ /* 0x000fe20000410000 */
[----:B------:R-:W-:Y:S01]  /*30c0*/  IMNMX R25, R5, UR13, PT ;  /* 0x0000000d05197c17 */ /* 0x000fe2000b800200 */
[----:B------:R-:W-:Y:S01]  /*30d0*/  FMUL.FTZ R5, R52, c[0x0][0x2ec] ;  /* 0x0000bb0034057a20 */ /* 0x000fe20000410000 */
[CC--:B------:R-:W-:Y:S01]  /*30e0*/  ISETP.GE.AND P0, PT, R6.reuse, R24.reuse, PT ;  /* 0x000000180600720c */ /* 0x0c0fe20003f06270 */
[----:B------:R1:W-:Y:S01]  /*30f0*/  MUFU.TANH R83, R7 ;  /* 0x0000000700537308 */ /* 0x0003e20000002400 */
[----:B------:R-:W-:Y:S01]  /*3100*/  ISETP.GE.AND P2, PT, R6, R25, PT ;  /* 0x000000190600720c */ /* 0x000fe20003f46270 */
[----:B------:R-:W-:Y:S01]  /*3110*/  HMMA.16816.F32 R8, R8, R42, R16 ;  /* 0x0000002a0808723c */ /* 0x000fe20000001810 */
[----:B------:R-:W-:Y:S01]  /*3120*/  IADD3 R6, R3, 0x8, RZ ;  /* 0x0000000803067810 */ /* 0x000fe20007ffe0ff */
[----:B------:R-:W-:Y:S01]  /*3130*/  FMUL.FTZ R49, R49, c[0x0][0x2ec] ;  /* 0x0000bb0031317a20 */ /* 0x000fe20000410000 */
[----:B------:R-:W-:Y:S01]  /*3140*/  FSEL R65, R151, -INF , !P0 ;  /* 0xff80000097417808 */ /* 0x000fe20004000000 */
[----:B------:R-:W-:Y:S01]  /*3150*/  FMUL.FTZ R48, R48, c[0x0][0x2ec] ;  /* 0x0000bb0030307a20 */ /* 0x000fe20000410000 */
[C---:B------:R-:W-:Y:S01]  /*3160*/  ISETP.GE.AND P6, PT, R6.reuse, R23, PT ;  /* 0x000000170600720c */ /* 0x040fe20003fc6270 */
[----:B------:R4:W2:Y:S01]  /*3170*/  MUFU.TANH R82, R5 ;  /* 0x0000000500527308 */ /* 0x0008a20000002400 */
[----:B------:R-:W-:-:S02]  /*3180*/  ISETP.GE.AND P5, PT, R6, R24, PT ;  /* 0x000000180600720c */ /* 0x000fc40003fa6270 */
[----:B------:R-:W-:Y:S01]  /*3190*/  ISETP.GE.AND P3, PT, R6, R26, PT ;  /* 0x0000001a0600720c */ /* 0x000fe20003f66270 */
[----:B------:R-:W-:Y:S01]  /*31a0*/  FMUL.FTZ R12, R12, c[0x0][0x2ec] ;  /* 0x0000bb000c0c7a20 */ /* 0x000fe20000410000 */
[----:B------:R-:W-:Y:S01]  /*31b0*/  ISETP.GE.AND P1, PT, R6, R25, PT ;  /* 0x000000190600720c */ /* 0x000fe20003f26270 */
[----:B------:R-:W-:Y:S01]  /*31c0*/  FMUL.FTZ R6, R54, c[0x0][0x2ec] ;  /* 0x0000bb0036067a20 */ /* 0x000fe20000410000 */
[----:B------:R-:W-:Y:S01]  /*31d0*/  FSEL R73, R148, -INF , !P2 ;  /* 0xff80000094497808 */ /* 0x000fe20005000000 */
[----:B-1----:R-:W-:Y:S01]  /*31e0*/  FMUL.FTZ R7, R55, c[0x0][0x2ec] ;  /* 0x0000bb0037077a20 */ /* 0x002fe20000410000 */
[----:B------:R-:W-:Y:S01]  /*31f0*/  FSEL R57, R147, -INF , !P6 ;  /* 0xff80000093397808 */ /* 0x000fe20007000000 */
[----:B------:R1:W-:Y:S01]  /*3200*/  MUFU.TANH R81, R6 ;  /* 0x0000000600517308 */ /* 0x0003e20000002400 */
[----:B------:R-:W-:Y:S01]  /*3210*/  FSEL R64, R146, -INF , !P5 ;  /* 0xff80000092407808 */ /* 0x000fe20006800000 */
[----:B------:R-:W-:Y:S01]  /*3220*/  FMUL.FTZ R14, R14, c[0x0][0x2ec] ;  /* 0x0000bb000e0e7a20 */ /* 0x000fe20000410000 */
[----:B------:R-:W-:Y:S01]  /*3230*/  FSEL R68, R129, -INF , !P3 ;  /* 0xff80000081447808 */ /* 0x000fe20005800000 */
[----:B------:R-:W-:Y:S01]  /*3240*/  FMUL.FTZ R13, R13, c[0x0][0x2ec] ;  /* 0x0000bb000d0d7a20 */ /* 0x000fe20000410000 */
[----:B------:R-:W-:Y:S01]  /*3250*/  FSEL R69, R126, -INF , !P1 ;  /* 0xff8000007e457808 */ /* 0x000fe20004800000 */
[----:B------:R-:W-:Y:S01]  /*3260*/  FMUL.FTZ R15, R15, c[0x0][0x2ec] ;  /* 0x0000bb000f0f7a20 */ /* 0x000fe20000410000 */
[----:B----4-:R-:W-:Y:S01]  /*3270*/  IADD3 R5, R3, 0x9, RZ ;  /* 0x0000000903057810 */ /* 0x010fe20007ffe0ff */
[----:B------:R4:W-:Y:S01]  /*3280*/  MUFU.TANH R75, R7 ;  /* 0x00000007004b7308 */ /* 0x0009e20000002400 */
[----:B------:R-:W-:-:S02]  /*3290*/  FMUL.FTZ R8, R8, c[0x0][0x2ec] ;  /* 0x0000bb0008087a20 */ /* 0x000fc40000410000 */
[C---:B------:R-:W-:Y:S01]  /*32a0*/  ISETP.GE.AND P0, PT, R5.reuse, R23, PT ;  /* 0x000000170500720c */ /* 0x040fe20003f06270 */
[----:B------:R-:W-:Y:S01]  /*32b0*/  FMUL.FTZ R10, R10, c[0x0][0x2ec] ;  /* 0x0000bb000a0a7a20 */ /* 0x000fe20000410000 */
[----:B------:R-:W-:Y:S01]  /*32c0*/  ISETP.GE.AND P4, PT, R5, R24, PT ;  /* 0x000000180500720c */ /* 0x000fe20003f86270 */
[----:B------:R-:W-:Y:S01]  /*32d0*/  FMUL.FTZ R9, R9, c[0x0][0x2ec] ;  /* 0x0000bb0009097a20 */ /* 0x000fe20000410000 */
[----:B------:R-:W-:Y:S01]  /*32e0*/  ISETP.GE.AND P2, PT, R5, R26, PT ;  /* 0x0000001a0500720c */ /* 0x000fe20003f46270 */
[----:B------:R-:W-:Y:S01]  /*32f0*/  MUFU.TANH R49, R49 ;  /* 0x0000003100317308 */ /* 0x000fe20000002400 */
[----:B-1----:R-:W-:Y:S01]  /*3300*/  IADD3 R6, R3, 0x10, RZ ;  /* 0x0000001003067810 */ /* 0x002fe20007ffe0ff */
[----:B------:R-:W-:Y:S01]  /*3310*/  FMUL.FTZ R11, R11, c[0x0][0x2ec] ;  /* 0x0000bb000b0b7a20 */ /* 0x000fe20000410000 */
[----:B------:R-:W-:Y:S02]  /*3320*/  ISETP.GE.AND P6, PT, R5, R25, PT ;  /* 0x000000190500720c */ /* 0x000fe40003fc6270 */
[----:B------:R-:W-:-:S02]  /*3330*/  ISETP.GE.AND P5, PT, R6, R23, PT ;  /* 0x000000170600720c */ /* 0x000fc40003fa6270 */
[----:B------:R-:W-:Y:S01]  /*3340*/  IADD3 R5, R3, 0x11, RZ ;  /* 0x0000001103057810 */ /* 0x000fe20007ffe0ff */
[----:B----4-:R-:W-:Y:S01]  /*3350*/  FMUL.FTZ R7, R60, c[0x0][0x2ec] ;  /* 0x0000bb003c077a20 */ /* 0x010fe20000410000 */
[----:B------:R-:W-:Y:S01]  /*3360*/  FSEL R54, R149, -INF , !P0 ;  /* 0xff80000095367808 */ /* 0x000fe20004000000 */
[----:B------:R-:W-:Y:S01]  /*3370*/  MUFU.TANH R48, R48 ;  /* 0x0000003000307308 */ /* 0x000fe20000002400 */
[C---:B------:R-:W-:Y:S02]  /*3380*/  ISETP.GE.AND P3, PT, R6.reuse, R24, PT ;  /* 0x000000180600720c */ /* 0x040fe40003f66270 */
[C---:B------:R-:W-:Y:S02]  /*3390*/  ISETP.GE.AND P1, PT, R6.reuse, R26, PT ;  /* 0x0000001a0600720c */ /* 0x040fe40003f26270 */
[----:B------:R-:W-:Y:S01]  /*33a0*/  ISETP.GE.AND P0, PT, R6, R25, PT ;  /* 0x000000190600720c */ /* 0x000fe20003f06270 */
[----:B------:R-:W-:Y:S01]  /*33b0*/  FMUL.FTZ R6, R61, c[0x0][0x2ec] ;  /* 0x0000bb003d067a20 */ /* 0x000fe20000410000 */
[----:B------:R-:W-:Y:S01]  /*33c0*/  FSEL R59, R131, -INF , !P4 ;  /* 0xff800000833b7808 */ /* 0x000fe20006000000 */
[----:B------:R1:W-:Y:S01]  /*33d0*/  MUFU.TANH R74, R7 ;  /* 0x00000007004a7308 */ /* 0x0003e20000002400 */
[----:B------:R-:W-:-:S02]  /*33e0*/  FSEL R60, R130, -INF , !P2 ;  /* 0xff800000823c7808 */ /* 0x000fc40005000000 */
[----:B------:R-:W-:Y:S02]  /*33f0*/  FSEL R61, R128, -INF , !P6 ;  /* 0xff800000803d7808 */ /* 0x000fe40007000000 */
[----:B------:R-:W-:Y:S02]  /*3400*/  FSEL R53, R125, -INF , !P5 ;  /* 0xff8000007d357808 */ /* 0x000fe40006800000 */
[C---:B------:R-:W-:Y:S01]  /*3410*/  ISETP.GE.AND P4, PT, R5.reuse, R23, PT ;  /* 0x000000170500720c */ /* 0x040fe20003f86270 */
[----:B------:R4:W-:Y:S01]  /*3420*/  MUFU.TANH R71, R6 ;  /* 0x0000000600477308 */ /* 0x0009e20000002400 */
[C---:B------:R-:W-:Y:S02]  /*3430*/  ISETP.GE.AND P2, PT, R5.reuse, R24, PT ;  /* 0x000000180500720c */ /* 0x040fe40003f46270 */
[C---:B------:R-:W-:Y:S02]  /*3440*/  ISETP.GE.AND P6, PT, R5.reuse, R26, PT ;  /* 0x0000001a0500720c */ /* 0x040fe40003fc6270 */
[----:B------:R-:W-:-:S02]  /*3450*/  ISETP.GE.AND P5, PT, R5, R25, PT ;  /* 0x000000190500720c */ /* 0x000fc40003fa6270 */
[----:B------:R-:W-:Y:S01]  /*3460*/  IADD3 R5, R3, 0x18, RZ ;  /* 0x0000001803057810 */ /* 0x000fe20007ffe0ff */
[----:B-1----:R-:W-:Y:S01]  /*3470*/  FMUL.FTZ R7, R63, c[0x0][0x2ec] ;  /* 0x0000bb003f077a20 */ /* 0x002fe20000410000 */
[----:B------:R-:W-:Y:S01]  /*3480*/  FSEL R55, R115, -INF , !P3 ;  /* 0xff80000073377808 */ /* 0x000fe20005800000 */
[----:B------:R-:W-:Y:S01]  /*3490*/  MUFU.TANH R47, R47 ;  /* 0x0000002f002f7308 */ /* 0x000fe20000002400 */
[----:B------:R-:W-:Y:S02]  /*34a0*/  FSEL R58, R113, -INF , !P1 ;  /* 0xff800000713a7808 */ /* 0x000fe40004800000 */
[----:B------:R-:W-:Y:S02]  /*34b0*/  FSEL R66, R106, -INF , !P0 ;  /* 0xff8000006a427808 */ /* 0x000fe40004000000 */
[----:B------:R-:W-:Y:S01]  /*34c0*/  FSEL R52, R127, -INF , !P4 ;  /* 0xff8000007f347808 */ /* 0x000fe20006000000 */
[----:B----4-:R-:W-:Y:S01]  /*34d0*/  FMUL.FTZ R6, R62, c[0x0][0x2ec] ;  /* 0x0000bb003e067a20 */ /* 0x010fe20000410000 */
[C---:B------:R-:W-:Y:S01]  /*34e0*/  ISETP.GE.AND P3, PT, R5.reuse, R23, PT ;  /* 0x000000170500720c */ /* 0x040fe20003f66270 */
[----:B------:R1:W4:Y:S01]  /*34f0*/  MUFU.TANH R67, R7 ;  /* 0x0000000700437308 */ /* 0x0003220000002400 */
[----:B------:R-:W-:-:S02]  /*3500*/  ISETP.GE.AND P1, PT, R5, R24, PT ;  /* 0x000000180500720c */ /* 0x000fc40003f26270 */
[C---:B------:R-:W-:Y:S02]  /*3510*/  ISETP.GE.AND P0, PT, R5.reuse, R26, PT ;  /* 0x0000001a0500720c */ /* 0x040fe40003f06270 */
[----:B------:R-:W-:Y:S02]  /*3520*/  ISETP.GE.AND P4, PT, R5, R25, PT ;  /* 0x000000190500720c */ /* 0x000fe40003f86270 */
[----:B------:R-:W-:Y:S01]  /*3530*/  IADD3 R5, R3, 0x19, RZ ;  /* 0x0000001903057810 */ /* 0x000fe20007ffe0ff */
[----:B------:R5:W2:Y:S01]  /*3540*/  MUFU.TANH R70, R6 ;  /* 0x0000000600467308 */ /* 0x000aa20000002400 */
[----:B------:R-:W-:Y:S02]  /*3550*/  FSEL R40, R124, -INF , !P2 ;  /* 0xff8000007c287808 */ /* 0x000fe40005000000 */
[----:B------:R-:W-:Y:S02]  /*3560*/  FSEL R41, R114, -INF , !P6 ;  /* 0xff80000072297808 */ /* 0x000fe40007000000 */
[----:B------:R-:W-:-:S02]  /*3570*/  FSEL R80, R112, -INF , !P5 ;  /* 0xff80000070507808 */ /* 0x000fc40006800000 */
[----:B------:R-:W-:Y:S01]  /*3580*/  FSEL R32, R105, -INF , !P3 ;  /* 0xff80000069207808 */ /* 0x000fe20005800000 */
[----:B-1----:R-:W-:Y:S01]  /*3590*/  FMUL.FTZ R7, R51, c[0x0][0x2ec] ;  /* 0x0000bb0033077a20 */ /* 0x002fe20000410000 */
[C---:B------:R-:W-:Y:S01]  /*35a0*/  ISETP.GE.AND P2, PT, R5.reuse, R23, PT ;  /* 0x000000170500720c */ /* 0x040fe20003f46270 */
[----:B------:R-:W-:Y:S01]  /*35b0*/  MUFU.TANH R12, R12 ;  /* 0x0000000c000c7308 */ /* 0x000fe20000002400 */
[C---:B------:R-:W-:Y:S02]  /*35c0*/  ISETP.GE.AND P6, PT, R5.reuse, R24, PT ;  /* 0x000000180500720c */ /* 0x040fe40003fc6270 */
[C---:B------:R-:W-:Y:S02]  /*35d0*/  ISETP.GE.AND P5, PT, R5.reuse, R26, PT ;  /* 0x0000001a0500720c */ /* 0x040fe40003fa6270 */
[----:B------:R-:W-:Y:S01]  /*35e0*/  ISETP.GE.AND P3, PT, R5, R25, PT ;  /* 0x000000190500720c */ /* 0x000fe20003f66270 */
[----:B-----5:R-:W-:Y:S01]  /*35f0*/  FMUL.FTZ R6, R44, c[0x0][0x2ec] ;  /* 0x0000bb002c067a20 */ /* 0x020fe20000410000 */
[----:B------:R-:W-:Y:S01]  /*3600*/  IADD3 R5, R3, 0x20, RZ ;  /* 0x0000002003057810 */ /* 0x000fe20007ffe0ff */
[----:B------:R-:W-:Y:S01]  /*3610*/  MUFU.TANH R7, R7 ;  /* 0x0000000700077308 */ /* 0x000fe20000002400 */
[----:B------:R-:W-:-:S02]  /*3620*/  FSEL R36, R103, -INF , !P1 ;  /* 0xff80000067247808 */ /* 0x000fc40004800000 */
[----:B------:R-:W-:Y:S02]  /*3630*/  FSEL R44, R101, -INF , !P0 ;  /* 0xff800000652c7808 */ /* 0x000fe40004000000 */
[----:B---3--:R-:W-:Y:S02]  /*3640*/  FSEL R63, R95, -INF , !P4 ;  /* 0xff8000005f3f7808 */ /* 0x008fe40006000000 */
[----:B------:R-:W-:Y:S01]  /*3650*/  FSEL R27, R107, -INF , !P2 ;  /* 0xff8000006b1b7808 */ /* 0x000fe20005000000 */
[----:B------:R1:W3:Y:S01]  /*3660*/  MUFU.TANH R62, R6 ;  /* 0x00000006003e7308 */ /* 0x0002e20000002400 */
[C---:B------:R-:W-:Y:S02]  /*3670*/  ISETP.GE.AND P1, PT, R5.reuse, R23, PT ;  /* 0x000000170500720c */ /* 0x040fe40003f26270 */
[C---:B------:R-:W-:Y:S02]  /*3680*/  ISETP.GE.AND P0, PT, R5.reuse, R24, PT ;  /* 0x000000180500720c */ /* 0x040fe40003f06270 */
[----:B------:R-:W-:-:S02]  /*3690*/  ISETP.GE.AND P4, PT, R5, R26, PT ;  /* 0x0000001a0500720c */ /* 0x000fc40003f86270 */
[----:B------:R-:W-:Y:S01]  /*36a0*/  ISETP.GE.AND P2, PT, R5, R25, PT ;  /* 0x000000190500720c */ /* 0x000fe20003f46270 */
[----:B------:R-:W-:Y:S01]  /*36b0*/  MUFU.TANH R14, R14 ;  /* 0x0000000e000e7308 */ /* 0x000fe20000002400 */
[----:B------:R-:W-:Y:S02]  /*36c0*/  IADD3 R5, R3, 0x21, RZ ;  /* 0x0000002103057810 */ /* 0x000fe40007ffe0ff */
[----:B------:R-:W-:Y:S02]  /*36d0*/  FSEL R33, R104, -INF , !P6 ;  /* 0xff80000068217808 */ /* 0x000fe40007000000 */
[----:B------:R-:W-:Y:S02]  /*36e0*/  FSEL R34, R102, -INF , !P5 ;  /* 0xff80000066227808 */ /* 0x000fe40006800000 */
[----:B------:R-:W-:Y:S01]  /*36f0*/  FSEL R35, R100, -INF , !P3 ;  /* 0xff80000064237808 */ /* 0x000fe20005800000 */
[----:B-1----:R-:W-:Y:S01]  /*3700*/  FMUL.FTZ R6, R45, c[0x0][0x2ec] ;  /* 0x0000bb002d067a20 */ /* 0x002fe20000410000 */
[----:B------:R-:W-:Y:S01]  /*3710*/  FSEL R174, R94, -INF , !P1 ;  /* 0xff8000005eae7808 */ /* 0x000fe20004800000 */
[----:B------:R-:W-:Y:S01]  /*3720*/  MUFU.TANH R8, R8 ;  /* 0x0000000800087308 */ /* 0x000fe20000002400 */
[----:B------:R-:W-:-:S02]  /*3730*/  ISETP.GE.AND P6, PT, R5, R23, PT ;  /* 0x000000170500720c */ /* 0x000fc40003fc6270 */
[C---:B------:R-:W-:Y:S02]  /*3740*/  ISETP.GE.AND P5, PT, R5.reuse, R24, PT ;  /* 0x000000180500720c */ /* 0x040fe40003fa6270 */
[C---:B------:R-:W-:Y:S02]  /*3750*/  ISETP.GE.AND P3, PT, R5.reuse, R26, PT ;  /* 0x0000001a0500720c */ /* 0x040fe40003f66270 */
[----:B------:R-:W-:Y:S01]  /*3760*/  ISETP.GE.AND P1, PT, R5, R25, PT ;  /* 0x000000190500720c */ /* 0x000fe20003f26270 */
[----:B------:R1:W-:Y:S01]  /*3770*/  MUFU.TANH R22, R6 ;  /* 0x0000000600167308 */ /* 0x0003e20000002400 */
[----:B------:R-:W-:Y:S02]  /*3780*/  IADD3 R5, R3, 0x28, RZ ;  /* 0x0000002803057810 */ /* 0x000fe40007ffe0ff */
[----:B------:R-:W-:Y:S02]  /*3790*/  FSEL R170, R93, -INF , !P0 ;  /* 0xff8000005daa7808 */ /* 0x000fe40004000000 */
[----:B------:R-:W-:-:S02]  /*37a0*/  FSEL R171, R91, -INF , !P4 ;  /* 0xff8000005bab7808 */ /* 0x000fc40006000000 */
[----:B------:R-:W-:Y:S01]  /*37b0*/  FSEL R172, R89, -INF , !P2 ;  /* 0xff80000059ac7808 */ /* 0x000fe20005000000 */
[----:B------:R-:W-:Y:S01]  /*37c0*/  MUFU.TANH R10, R10 ;  /* 0x0000000a000a7308 */ /* 0x000fe20000002400 */
[----:B------:R-:W-:Y:S02]  /*37d0*/  FSEL R167, R167, -INF , !P6 ;  /* 0xff800000a7a77808 */ /* 0x000fe40007000000 */
[C---:B------:R-:W-:Y:S02]  /*37e0*/  ISETP.GE.AND P0, PT, R5.reuse, R23, PT ;  /* 0x000000170500720c */ /* 0x040fe40003f06270 */
[C---:B------:R-:W-:Y:S02]  /*37f0*/  ISETP.GE.AND P4, PT, R5.reuse, R24, PT ;  /* 0x000000180500720c */ /* 0x040fe40003f86270 */
[C---:B------:R-:W-:Y:S01]  /*3800*/  ISETP.GE.AND P2, PT, R5.reuse, R26, PT ;  /* 0x0000001a0500720c */ /* 0x040fe20003f46270 */
[----:B-1----:R-:W-:Y:S01]  /*3810*/  FMUL.FTZ R6, R46, c[0x0][0x2ec] ;  /* 0x0000bb002e067a20 */ /* 0x002fe20000410000 */
[----:B------:R-:W-:Y:S01]  /*3820*/  ISETP.GE.AND P6, PT, R5, R25, PT ;  /* 0x000000190500720c */ /* 0x000fe20003fc6270 */
[----:B------:R-:W-:Y:S01]  /*3830*/  MUFU.TANH R13, R13 ;  /* 0x0000000d000d7308 */ /* 0x000fe20000002400 */
[----:B------:R-:W-:-:S02]  /*3840*/  IADD3 R5, R3, 0x29, RZ ;  /* 0x0000002903057810 */ /* 0x000fc40007ffe0ff */
[----:B--2---:R-:W-:Y:S02]  /*3850*/  FSEL R164, R82, -INF , !P0 ;  /* 0xff80000052a47808 */ /* 0x004fe40004000000 */
[----:B------:R-:W-:Y:S02]  /*3860*/  ISETP.GE.AND P0, PT, R5, R25, PT ;  /* 0x000000190500720c */ /* 0x000fe40003f06270 */
[----:B------:R-:W-:Y:S01]  /*3870*/  FSEL R166, R92, -INF , !P5 ;  /* 0xff8000005ca67808 */ /* 0x000fe20006800000 */
[----:B------:R1:W2:Y:S01]  /*3880*/  MUFU.TANH R21, R6 ;  /* 0x0000000600157308 */ /* 0x0002a20000002400 */
[----:B----4-:R-:W-:Y:S02]  /*3890*/  FSEL R165, R67, -INF , !P0 ;  /* 0xff80000043a57808 */ /* 0x010fe40004000000 */
[----:B------:R-:W-:Y:S02]  /*38a0*/  FSEL R169, R90, -INF , !P3 ;  /* 0xff8000005aa97808 */ /* 0x000fe40005800000 */
[----:B------:R-:W-:-:S02]  /*38b0*/  FSEL R173, R88, -INF , !P1 ;  /* 0xff80000058ad7808 */ /* 0x000fc40004800000 */
[C---:B------:R-:W-:Y:S01]  /*38c0*/  ISETP.GE.AND P5, PT, R5.reuse, R23, PT ;  /* 0x000000170500720c */ /* 0x040fe20003fa6270 */
[----:B------:R-:W-:Y:S01]  /*38d0*/  MUFU.TANH R15, R15 ;  /* 0x0000000f000f7308 */ /* 0x000fe20000002400 */
[C---:B------:R-:W-:Y:S02]  /*38e0*/  ISETP.GE.AND P3, PT, R5.reuse, R24, PT ;  /* 0x000000180500720c */ /* 0x040fe40003f66270 */
[----:B------:R-:W-:Y:S02]  /*38f0*/  ISETP.GE.AND P1, PT, R5, R26, PT ;  /* 0x0000001a0500720c */ /* 0x000fe40003f26270 */
[----:B------:R-:W-:Y:S02]  /*3900*/  IADD3 R5, R3, 0x30, RZ ;  /* 0x0000003003057810 */ /* 0x000fe40007ffe0ff */
[----:B------:R-:W-:Y:S01]  /*3910*/  FSEL R152, R81, -INF , !P4 ;  /* 0xff80000051987808 */ /* 0x000fe20006000000 */
[----:B-1----:R-:W-:Y:S01]  /*3920*/  FMUL.FTZ R6, R50, c[0x0][0x2ec] ;  /* 0x0000bb0032067a20 */ /* 0x002fe20000410000 */
[----:B------:R-:W-:Y:S01]  /*3930*/  FSEL R154, R74, -INF , !P2 ;  /* 0xff8000004a9a7808 */ /* 0x000fe20005000000 */
[----:B------:R-:W-:Y:S01]  /*3940*/  MUFU.TANH R9, R9 ;  /* 0x0000000900097308 */ /* 0x000fe20000002400 */
[----:B------:R-:W-:-:S02]  /*3950*/  FSEL R168, R70, -INF , !P6 ;  /* 0xff80000046a87808 */ /* 0x000fc40007000000 */
[----:B------:R-:W-:Y:S02]  /*3960*/  FSEL R145, R83, -INF , !P5 ;  /* 0xff80000053917808 */ /* 0x000fe40006800000 */
[C---:B------:R-:W-:Y:S02]  /*3970*/  ISETP.GE.AND P4, PT, R5.reuse, R23, PT ;  /* 0x000000170500720c */ /* 0x040fe40003f86270 */
[C---:B------:R-:W-:Y:S01]  /*3980*/  ISETP.GE.AND P2, PT, R5.reuse, R24, PT ;  /* 0x000000180500720c */ /* 0x040fe20003f46270 */
[----:B------:R1:W4:Y:S01]  /*3990*/  MUFU.TANH R20, R6 ;  /* 0x0000000600147308 */ /* 0x0003220000002400 */
[C---:B------:R-:W-:Y:S02]  /*39a0*/  ISETP.GE.AND P6, PT, R5.reuse, R26, PT ;  /* 0x0000001a0500720c */ /* 0x040fe40003fc6270 */
[----:B------:R-:W-:Y:S02]  /*39b0*/  ISETP.GE.AND P5, PT, R5, R25, PT ;  /* 0x000000190500720c */ /* 0x000fe40003fa6270 */
[----:B------:R-:W-:-:S02]  /*39c0*/  IADD3 R5, R3, 0x38, RZ ;  /* 0x0000003803057810 */ /* 0x000fc40007ffe0ff */
[----:B------:R-:W-:Y:S01]  /*39d0*/  FSEL R146, R75, -INF , !P3 ;  /* 0xff8000004b927808 */ /* 0x000fe20005800000 */
[----:B------:R-:W5:Y:S01]  /*39e0*/  MUFU.TANH R11, R11 ;  /* 0x0000000b000b7308 */ /* 0x000f620000002400 */
[----:B------:R-:W-:Y:S02]  /*39f0*/  FSEL R149, R71, -INF , !P1 ;  /* 0xff80000047957808 */ /* 0x000fe40004800000 */
[----:B---3--:R-:W-:Y:S02]  /*3a00*/  FSEL R147, R62, -INF , !P4 ;  /* 0xff8000003e937808 */ /* 0x008fe40006000000 */
[----:B--2---:R-:W-:Y:S01]  /*3a10*/  FSEL R151, R21, -INF , !P2 ;  /* 0xff80000015977808 */ /* 0x004fe20005000000 */
[----:B------:R-:W-:Y:S01]  /*3a20*/  BAR.SYNC.DEFER_BLOCKING 0x0 ;  /* 0x0000000000007b1d */ /* 0x000fe20000010000 */
[----:B------:R-:W-:Y:S02]  /*3a30*/  ISETP.GE.AND P2, PT, R5, R23, PT ;  /* 0x000000170500720c */ /* 0x000fe40003f46270 */
[----:B-1----:R-:W-:-:S02]  /*3a40*/  IADD3 R6, R3, 0x31, RZ ;  /* 0x0000003103067810 */ /* 0x002fc40007ffe0ff */
[----:B------:R-:W-:Y:S02]  /*3a50*/  FSEL R153, R48, -INF , !P6 ;  /* 0xff80000030997808 */ /* 0x000fe40007000000 */
[C---:B------:R-:W-:Y:S02]  /*3a60*/  ISETP.GE.AND P0, PT, R6.reuse, R26, PT ;  /* 0x0000001a0600720c */ /* 0x040fe40003f06270 */
[C---:B------:R-:W-:Y:S02]  /*3a70*/  ISETP.GE.AND P3, PT, R6.reuse, R23, PT ;  /* 0x000000170600720c */ /* 0x040fe40003f66270 */
[----:B------:R-:W-:Y:S02]  /*3a80*/  FSEL R148, R49, -INF , !P0 ;  /* 0xff80000031947808 */ /* 0x000fe40004000000 */
[-C--:B------:R-:W-:Y:S02]  /*3a90*/  ISETP.GE.AND P0, PT, R3, R24.reuse, PT ;  /* 0x000000180300720c */ /* 0x080fe40003f06270 */
[----:B------:R-:W-:-:S02]  /*3aa0*/  ISETP.GE.AND P1, PT, R6, R24, PT ;  /* 0x000000180600720c */ /* 0x000fc40003f26270 */
[----:B------:R-:W-:Y:S02]  /*3ab0*/  FSEL R16, R158, -INF , !P0 ;  /* 0xff8000009e107808 */ /* 0x000fe40004000000 */
[----:B------:R-:W-:Y:S02]  /*3ac0*/  PLOP3.LUT P0, PT, PT, PT, UP0, 0x80, 0x0 ;  /* 0x000000000000781c */ /* 0x000fe40003f0f008 */
[----:B------:R-:W-:Y:S02]  /*3ad0*/  ISETP.GE.AND P4, PT, R6, R25, PT ;  /* 0x000000190600720c */ /* 0x000fe40003f86270 */
[----:B------:R-:W-:Y:S02]  /*3ae0*/  ISETP.GE.AND P6, PT, R5, R24, PT ;  /* 0x000000180500720c */ /* 0x000fe40003fc6270 */
[----:B----4-:R-:W-:Y:S02]  /*3af0*/  FSEL R155, R20, -INF , !P5 ;  /* 0xff800000149b7808 */ /* 0x010fe40006800000 */
[----:B------:R-:W-:-:S02]  /*3b00*/  FSEL R141, R22, -INF , !P3 ;  /* 0xff800000168d7808 */ /* 0x000fc40005800000 */
[----:B------:R-:W-:Y:S02]  /*3b10*/  FSEL R144, R47, -INF , !P1 ;  /* 0xff8000002f907808 */ /* 0x000fe40004800000 */
[----:B------:R-:W-:Y:S02]  /*3b20*/  FSEL R150, R7, -INF , !P4 ;  /* 0xff80000007967808 */ /* 0x000fe40006000000 */
[----:B------:R-:W-:Y:S02]  /*3b30*/  FSEL R137, R12, -INF , !P2 ;  /* 0xff8000000c897808 */ /* 0x000fe40005000000 */
[C---:B------:R-:W-:Y:S02]  /*3b40*/  ISETP.GE.AND P5, PT, R5.reuse, R26, PT ;  /* 0x0000001a0500720c */ /* 0x040fe40003fa6270 */
[----:B------:R-:W-:Y:S02]  /*3b50*/  ISETP.GE.AND P3, PT, R5, R25, PT ;  /* 0x000000190500720c */ /* 0x000fe40003f66270 */
[----:B------:R-:W-:-:S02]  /*3b60*/  ISETP.GE.AND P1, PT, R3, R23, PT ;  /* 0x000000170300720c */ /* 0x000fc40003f26270 */
[C---:B------:R-:W-:Y:S02]  /*3b70*/  ISETP.GE.AND P4, PT, R3.reuse, R26, PT ;  /* 0x0000001a0300720c */ /* 0x040fe40003f86270 */
[C---:B------:R-:W-:Y:S02]  /*3b80*/  ISETP.GE.AND P2, PT, R3.reuse, R25, PT ;  /* 0x000000190300720c */ /* 0x040fe40003f46270 */
[----:B------:R-:W-:Y:S02]  /*3b90*/  IADD3 R3, R3, 0x39, RZ ;  /* 0x0000003903037810 */ /* 0x000fe40007ffe0ff */
[----:B------:R-:W-:Y:S02]  /*3ba0*/  FSEL R139, R14, -INF , !P6 ;  /* 0xff8000000e8b7808 */ /* 0x000fe40007000000 */
[----:B------:R-:W-:Y:S02]  /*3bb0*/  FSEL R142, R8, -INF , !P5 ;  /* 0xff800000088e7808 */ /* 0x000fe40006800000 */
[----:B------:R-:W-:-:S02]  /*3bc0*/  FSEL R143, R10, -INF , !P3 ;  /* 0xff8000000a8f7808 */ /* 0x000fc40005800000 */
[----:B------:R-:W-:Y:S02]  /*3bd0*/  FSEL R14, R159, -INF , !P1 ;  /* 0xff8000009f0e7808 */ /* 0x000fe40004800000 */
[C---:B------:R-:W-:Y:S02]  /*3be0*/  ISETP.GE.AND P6, PT, R3.reuse, R23, PT ;  /* 0x000000170300720c */ /* 0x040fe40003fc6270 */
[C---:B------:R-:W-:Y:S02]  /*3bf0*/  ISETP.GE.AND P5, PT, R3.reuse, R24, PT ;  /* 0x000000180300720c */ /* 0x040fe40003fa6270 */
[C---:B------:R-:W-:Y:S02]  /*3c00*/  ISETP.GE.AND P3, PT, R3.reuse, R26, PT ;  /* 0x0000001a0300720c */ /* 0x040fe40003f66270 */
[----:B------:R-:W-:Y:S02]  /*3c10*/  ISETP.GE.AND P1, PT, R3, R25, PT ;  /* 0x000000190300720c */ /* 0x000fe40003f26270 */
[----:B------:R-:W-:-:S02]  /*3c20*/  FSEL R17, R157, -INF , !P4 ;  /* 0xff8000009d117808 */ /* 0x000fc40006000000 */
[----:B------:R-:W-:Y:S02]  /*3c30*/  FSEL R18, R156, -INF , !P2 ;  /* 0xff8000009c127808 */ /* 0x000fe40005000000 */
[----:B------:R-:W-:Y:S02]  /*3c40*/  FSEL R132, R13, -INF , !P6 ;  /* 0xff8000000d847808 */ /* 0x000fe40007000000 */
[----:B------:R-:W-:Y:S02]  /*3c50*/  FSEL R133, R15, -INF , !P5 ;  /* 0xff8000000f857808 */ /* 0x000fe40006800000 */
[----:B------:R-:W-:Y:S02]  /*3c60*/  FSEL R138, R9, -INF , !P3 ;  /* 0xff800000098a7808 */ /* 0x000fe40005800000 */
[----:B-----5:R-:W-:Y:S01]  /*3c70*/  FSEL R140, R11, -INF , !P1 ;  /* 0xff8000000b8c7808 */ /* 0x020fe20004800000 */
[----:B------:R-:W-:Y:S05]  /*3c80*/  @!P0 BRA `(.L_x_76) ;  /* 0x000001d000008947 */ /* 0x000fea0003800000 */
[----:B------:R-:W-:Y:S01]  /*3c90*/  UIADD3 UR7, UR8, -0x2, URZ ;  /* 0xfffffffe08077890 */ /* 0x000fe2000fffe03f */
[----:B------:R-:W-:-:S03]  /*3ca0*/  IMAD.U32 R3, RZ, RZ, UR6 ;  /* 0x00000006ff037e24 */ /* 0x000fc6000f8e00ff */
[----:B------:R-:W-:Y:S02]  /*3cb0*/  USHF.R.S32.HI UR5, URZ, 0x1f, UR7 ;  /* 0x0000001f3f057899 */ /* 0x000fe40008011407 */
[----:B------:R-:W-:Y:S01]  /*3cc0*/  UIMAD UR20, UR20, UR7, URZ ;  /* 0x00000007141472a4 */ /* 0x000fe2000f8e023f */
[----:B------:R-:W-:Y:S01]  /*3cd0*/  IMAD.WIDE.U32 R6, R160, UR7, R162 ;  /* 0x00000007a0067c25 */ /* 0x000fe2000f8e00a2 */
[----:B------:R-:W-:Y:S01]  /*3ce0*/  USHF.L.U32 UR7, UR6, 0x5, URZ ;  /* 0x0000000506077899 */ /* 0x000fe2000800063f */
[----:B------:R-:W-:Y:S01]  /*3cf0*/  SHF.L.U64.HI R3, R3, 0x5, R161 ;  /* 0x0000000503037819 */ /* 0x000fe200000102a1 */
[----:B------:R-:W-:Y:S02]  /*3d00*/  UIMAD UR5, UR5, UR21, UR20 ;  /* 0x00000015050572a4 */ /* 0x000fe4000f8e0214 */
[----:B------:R-:W-:-:S04]  /*3d10*/  LEA R10, P2, R6, c[0x0][0x168], 0x1 ;  /* 0x00005a00060a7a11 */ /* 0x000fc800078408ff */
[----:B------:R-:W-:Y:S02]  /*3d20*/  IADD3 R5, R7, UR5, RZ ;  /* 0x0000000507057c10 */ /* 0x000fe4000fffe0ff */
[----:B------:R-:W-:Y:S02]  /*3d30*/  IADD3 R8, P1, R10, UR7, RZ ;  /* 0x000000070a087c10 */ /* 0x000fe4000ff3e0ff */
[----:B------:R-:W-:Y:S02]  /*3d40*/  LEA.HI.X R11, R6, c[0x0][0x16c], R5, 0x1, P2 ;  /* 0x00005b00060b7a11 */ /* 0x000fe400010f0c05 */
[----:B------:R-:W-:-:S03]  /*3d50*/  IADD3 R6, P2, R8, UR7, RZ ;  /* 0x0000000708067c10 */ /* 0x000fc6000ff5e0ff */
[----:B------:R-:W-:Y:S01]  /*3d60*/  IMAD.X R9, R3, 0x1, R11, P1 ;  /* 0x0000000103097824 */ /* 0x000fe200008e060b */
[----:B------:R-:W-:Y:S01]  /*3d70*/  IADD3 R12, P1, R6, UR7, RZ ;  /* 0x00000007060c7c10 */ /* 0x000fe2000ff3e0ff */
[----:B------:R-:W-:Y:S01]  /*3d80*/  @!PT LDS RZ, [RZ] ;  /* 0x00000000fffff984 */ /* 0x000fe20000000800 */
[----:B------:R-:W-:Y:S01]  /*3d90*/  @!PT LDS RZ, [RZ] ;  /* 0x00000000fffff984 */ /* 0x000fe20000000800 */
[----:B------:R-:W-:Y:S01]  /*3da0*/  @!PT LDS RZ, [RZ] ;  /* 0x00000000fffff984 */ /* 0x000fe20000000800 */
[----:B------:R1:W-:Y:S02]  /*3db0*/  LDGSTS.E.BYPASS.LTC128B.128 [R243+0x8000], [R10.64] ;  /* 0x080000000af37fae */ /* 0x0003e4000b901d50 */
[--C-:B------:R-:W-:Y:S02]  /*3dc0*/  IMAD.X R7, R9, 0x1, R3.reuse, P2 ;  /* 0x0000000109077824 */ /* 0x100fe400010e0603 */
[----:B------:R1:W-:Y:S02]  /*3dd0*/  LDGSTS.E.BYPASS.LTC128B.128 [R243+0xa000], [R10.64+0x80] ;  /* 0x0a0000800af37fae */ /* 0x0003e4000b901d50 */
[----:B------:R-:W-:Y:S02]  /*3de0*/  IMAD.X R13, R7, 0x1, R3, P1 ;  /* 0x00000001070d7824 */ /* 0x000fe400008e0603 */
[----:B------:R1:W-:Y:S04]  /*3df0*/  LDGSTS.E.BYPASS.LTC128B.128 [R243+0x8800], [R8.64] ;  /* 0x0880000008f37fae */ /* 0x0003e8000b901d50 */
[----:B------:R1:W-:Y:S04]  /*3e00*/  LDGSTS.E.BYPASS.LTC128B.128 [R243+0xa800], [R8.64+0x80] ;  /* 0x0a80008008f37fae */ /* 0x0003e8000b901d50 */
[----:B------:R1:W-:Y:S04]  /*3e10*/  LDGSTS.E.BYPASS.LTC128B.128 [R243+0x9000], [R6.64] ;  /* 0x0900000006f37fae */ /* 0x0003e8000b901d50 */
[----:B------:R1:W-:Y:S04]  /*3e20*/  LDGSTS.E.BYPASS.LTC128B.128 [R243+0xb000], [R6.64+0x80] ;  /* 0x0b00008006f37fae */ /* 0x0003e8000b901d50 */
[----:B------:R1:W-:Y:S04]  /*3e30*/  LDGSTS.E.BYPASS.LTC128B.128 [R243+0x9800], [R12.64] ;  /* 0x098000000cf37fae */ /* 0x0003e8000b901d50 */
[----:B------:R1:W-:Y:S04]  /*3e40*/  LDGSTS.E.BYPASS.LTC128B.128 [R243+0xb800], [R12.64+0x80] ;  /* 0x0b8000800cf37fae */ /* 0x0003e8000b901d50 */
[----:B------:R-:W0:Y:S02]  /*3e50*/  LDGDEPBAR ;  /* 0x00000000000079af */ /* 0x000e240000000000 */
.L_x_76:
        /* <DEDUP_REMOVED lines=33> */
[----:B------:R-:W-:Y:S01]  /*4070*/  FMNMX.FTZ R136, R137, R136, !PT ;  /* 0x0000008889887209 */ /* 0x000fe20007810000 */
[----:B------:R-:W-:Y:S02]  /*4080*/  LDSM.16.MT88.4 R48, [R225+0xc800] ;  /* 0x00c80000e130783b */ /* 0x000fe40000004200 */
[----:B------:R-:W-:Y:S01]  /*4090*/  IMAD R227, R2, 0x2, R226 ;  /* 0x0000000202e37824 */ /* 0x000fe200078e02e2 */
[----:B------:R-:W-:Y:S01]  /*40a0*/  FMNMX.FTZ R136, R132, R136, !PT ;  /* 0x0000008884887209 */ /* 0x000fe20007810000 */
        /* <DEDUP_REMOVED lines=46> */
[C---:B------:R-:W-:Y:S01]  /*4390*/  FSETP.NEU.FTZ.AND P1, PT, R135.reuse, -INF , PT ;  /* 0xff8000008700780b */ /* 0x040fe20003f3d000 */
[----:B------:R-:W-:Y:S01]  /*43a0*/  FMUL.FTZ R21, R135, c[0x0][0x23c] ;  /* 0x00008f0087157a20 */ /* 0x000fe20000410000 */
[----:B------:R-:W-:Y:S01]  /*43b0*/  FMNMX.FTZ R3, R80, R3, !PT ;  /* 0x0000000350037209 */ /* 0x000fe20007810000 */
[----:B-1----:R-:W1:Y:S03]  /*43c0*/  SHFL.BFLY PT, R6, R134, 0x2, 0x1f ;  /* 0x0c401f0086067f89 */ /* 0x002e6600000e0000 */
[----:B------:R-:W-:-:S02]  /*43d0*/  FMNMX.FTZ R3, R63, R3, !PT ;  /* 0x000000033f037209 */ /* 0x000fc40007810000 */
[----:B------:R-:W-:Y:S02]  /*43e0*/  FSEL R21, R21, RZ, P1 ;  /* 0x000000ff15157208 */ /* 0x000fe40000800000 */
[----:B--2---:R-:W-:Y:S01]  /*43f0*/  FMNMX.FTZ R5, R35, R3, !PT ;  /* 0x0000000323057209 */ /* 0x004fe20007810000 */
[----:B------:R-:W-:-:S03]  /*4400*/  FFMA.FTZ R3, R53, c[0x0][0x23c], -R22 ;  /* 0x00008f0035037a23 */ /* 0x000fc60000010816 */
[----:B------:R-:W-:Y:S01]  /*4410*/  FMNMX.FTZ R5, R172, R5, !PT ;  /* 0x00000005ac057209 */ /* 0x000fe20007810000 */
[----:B------:R2:W-:Y:S03]  /*4420*/  MUFU.EX2 R217, R3 ;  /* 0x0000000300d97308 */ /* 0x0005e60000000800 */
[----:B------:R-:W-:-:S04]  /*4430*/  FMNMX.FTZ R5, R173, R5, !PT ;  /* 0x00000005ad057209 */ /* 0x000fc80007810000 */
[----:B------:R-:W-:Y:S02]  /*4440*/  FMNMX.FTZ R5, R168, R5, !PT ;  /* 0x00000005a8057209 */ /* 0x000fe40007810000 */
[----:B-1----:R-:W-:Y:S02]  /*4450*/  FMNMX.FTZ R134, R134, R6, !PT ;  /* 0x0000000686867209 */ /* 0x002fe40007810000 */
[----:B------:R-:W-:-:S03]  /*4460*/  FMNMX.FTZ R5, R165, R5, !PT ;  /* 0x00000005a5057209 */ /* 0x000fc60007810000 */
[----:B------:R-:W1:Y:S01]  /*4470*/  SHFL.BFLY PT, R6, R134, 0x1, 0x1f ;  /* 0x0c201f0086067f89 */ /* 0x000e6200000e0000 */
[----:B------:R-:W-:Y:S01]  /*4480*/  FMNMX.FTZ R5, R155, R5, !PT ;  /* 0x000000059b057209 */ /* 0x000fe20007810000 */
[----:B--2---:R-:W-:-:S03]  /*4490*/  FFMA.FTZ R3, R52, c[0x0][0x23c], -R22 ;  /* 0x00008f0034037a23 */ /* 0x004fc60000010816 */
[----:B------:R-:W-:Y:S01]  /*44a0*/  FMNMX.FTZ R5, R150, R5, !PT ;  /* 0x0000000596057209 */ /* 0x000fe20007810000 */
[----:B------:R2:W-:Y:S02]  /*44b0*/  MUFU.EX2 R220, R3 ;  /* 0x0000000300dc7308 */ /* 0x0005e40000000800 */
[----:B--2---:R-:W-:Y:S01]  /*44c0*/  FFMA.FTZ R3, R32, c[0x0][0x23c], -R22 ;  /* 0x00008f0020037a23 */ /* 0x004fe20000010816 */
[----:B-1----:R-:W-:-:S05]  /*44d0*/  FMNMX.FTZ R134, R134, R6, !PT ;  /* 0x0000000686867209 */ /* 0x002fca0007810000 */
[----:B------:R1:W-:Y:S01]  /*44e0*/  MUFU.EX2 R214, R3 ;  /* 0x0000000300d67308 */ /* 0x0003e20000000800 */
[C---:B------:R-:W-:Y:S01]  /*44f0*/  FSETP.NEU.FTZ.AND P1, PT, R134.reuse, -INF , PT ;  /* 0xff8000008600780b */ /* 0x040fe20003f3d000 */
[----:B------:R-:W-:-:S05]  /*4500*/  FMUL.FTZ R20, R134, c[0x0][0x23c] ;  /* 0x00008f0086147a20 */ /* 0x000fca0000410000 */
[----:B------:R-:W-:Y:S01]  /*4510*/  FSEL R20, R20, RZ, P1 ;  /* 0x000000ff14147208 */ /* 0x000fe20000800000 */
[----:B-1----:R-:W-:-:S04]  /*4520*/  FFMA.FTZ R3, R27, c[0x0][0x23c], -R22 ;  /* 0x00008f001b037a23 */ /* 0x002fc80000010816 */
[----:B------:R1:W-:Y:S02]  /*4530*/  MUFU.EX2 R10, R3 ;  /* 0x00000003000a7308 */ /* 0x0003e40000000800 */
[----:B-1----:R-:W-:Y:S01]  /*4540*/  FMNMX.FTZ R3, R143, R5, !PT ;  /* 0x000000058f037209 */ /* 0x002fe20007810000 */
[--C-:B------:R-:W-:Y:S01]  /*4550*/  FFMA.FTZ R5, R16, c[0x0][0x23c], -R21.reuse ;  /* 0x00008f0010057a23 */ /* 0x100fe20000010815 */
[----:B----4-:R-:W-:Y:S02]  /*4560*/  F2FP.PACK_AB R16, R199, R200 ;  /* 0x000000c8c710723e */ /* 0x010fe400000000ff */
[----:B------:R-:W-:Y:S02]  /*4570*/  FMNMX.FTZ R3, R140, R3, !PT ;  /* 0x000000038c037209 */ /* 0x000fe40007810000 */
[----:B------:R1:W-:Y:S03]  /*4580*/  MUFU.EX2 R198, R5 ;  /* 0x0000000500c67308 */ /* 0x0003e60000000800 */
[----:B------:R-:W2:Y:S01]  /*4590*/  SHFL.BFLY PT, R7, R3, 0x2, 0x1f ;  /* 0x0c401f0003077f89 */ /* 0x000ea200000e0000 */
[----:B-1----:R-:W-:-:S04]  /*45a0*/  FFMA.FTZ R5, R65, c[0x0][0x23c], -R21 ;  /* 0x00008f0041057a23 */ /* 0x002fc80000010815 */
[----:B------:R1:W-:Y:S01]  /*45b0*/  MUFU.EX2 R197, R5 ;  /* 0x0000000500c57308 */ /* 0x0003e20000000800 */
[----:B--2---:R-:W-:-:S05]  /*45c0*/  FMNMX.FTZ R3, R3, R7, !PT ;  /* 0x0000000703037209 */ /* 0x004fca0007810000 */
[----:B------:R-:W2:Y:S01]  /*45d0*/  SHFL.BFLY PT, R6, R3, 0x1, 0x1f ;  /* 0x0c201f0003067f89 */ /* 0x000ea200000e0000 */
[----:B-1----:R-:W-:-:S04]  /*45e0*/  FFMA.FTZ R5, R64, c[0x0][0x23c], -R21 ;  /* 0x00008f0040057a23 */ /* 0x002fc80000010815 */
[----:B------:R1:W-:Y:S02]  /*45f0*/  MUFU.EX2 R24, R5 ;  /* 0x0000000500187308 */ /* 0x0003e40000000800 */
[----:B-1----:R-:W-:Y:S01]  /*4600*/  FFMA.FTZ R5, R59, c[0x0][0x23c], -R21 ;  /* 0x00008f003b057a23 */ /* 0x002fe20000010815 */
[----:B--2---:R-:W-:Y:S01]  /*4610*/  FMNMX.FTZ R3, R3, R6, !PT ;  /* 0x0000000603037209 */ /* 0x004fe20007810000 */
[----:B------:R-:W-:-:S04]  /*4620*/  FFMA.FTZ R6, R58, c[0x0][0x23c], -R20 ;  /* 0x00008f003a067a23 */ /* 0x000fc80000010814 */
[----:B------:R1:W2:Y:S01]  /*4630*/  MUFU.EX2 R212, R5 ;  /* 0x0000000500d47308 */ /* 0x0002a20000000800 */
[----:B------:R-:W-:-:S07]  /*4640*/  FSETP.NEU.FTZ.AND P1, PT, R3, -INF , PT ;  /* 0xff8000000300780b */ /* 0x000fce0003f3d000 */
[----:B------:R-:W-:Y:S01]  /*4650*/  MUFU.EX2 R222, R6 ;  /* 0x0000000600de7308 */ /* 0x000fe20000000800 */
[--C-:B-1----:R-:W-:Y:S01]  /*4660*/  FFMA.FTZ R5, R55, c[0x0][0x23c], -R21.reuse ;  /* 0x00008f0037057a23 */ /* 0x102fe20000010815 */
[----:B--2---:R-:W-:Y:S01]  /*4670*/  F2FP.PACK_AB R19, R212, R24 ;  /* 0x00000018d413723e */ /* 0x004fe200000000ff */
[----:B------:R-:W-:Y:S05]  /*4680*/  LDSM.16.MT88.4 R52, [R225+0xc000] ;  /* 0x00c00000e134783b */ /* 0x000fea0000004200 */
[----:B------:R1:W-:Y:S02]  /*4690*/  MUFU.EX2 R216, R5 ;  /* 0x0000000500d87308 */ /* 0x0003e40000000800 */
[----:B-1----:R-:W-:-:S06]  /*46a0*/  FFMA.FTZ R5, R40, c[0x0][0x23c], -R21 ;  /* 0x00008f0028057a23 */ /* 0x002fcc0000010815 */
[----:B------:R1:W-:Y:S02]  /*46b0*/  MUFU.EX2 R202, R5 ;  /* 0x0000000500ca7308 */ /* 0x0003e40000000800 */
[--C-:B-1----:R-:W-:Y:S02]  /*46c0*/  FFMA.FTZ R5, R36, c[0x0][0x23c], -R21.reuse ;  /* 0x00008f0024057a23 */ /* 0x102fe40000010815 */
[----:B------:R-:W1:Y:S04]  /*46d0*/  LDSM.16.MT88.4 R36, [R226+0xc000] ;  /* 0x00c00000e224783b */ /* 0x000e680000004200 */
[----:B------:R2:W-:Y:S02]  /*46e0*/  MUFU.EX2 R219, R5 ;  /* 0x0000000500db7308 */ /* 0x0005e40000000800 */
[----:B--2---:R-:W-:-:S06]  /*46f0*/  FFMA.FTZ R5, R33, c[0x0][0x23c], -R21 ;  /* 0x00008f0021057a23 */ /* 0x004fcc0000010815 */
[----:B------:R2:W-:Y:S02]  /*4700*/  MUFU.EX2 R9, R5 ;  /* 0x0000000500097308 */ /* 0x0005e40000000800 */
[----:B--2---:R-:W-:Y:S01]  /*4710*/  FFMA.FTZ R5, R17, c[0x0][0x23c], -R20 ;  /* 0x00008f0011057a23 */ /* 0x004fe20000010814 */
[----:B------:R-:W-:-:S05]  /*4720*/  F2FP.PACK_AB R17, R197, R198 ;  /* 0x000000c6c511723e */ /* 0x000fca00000000ff */
[----:B------:R2:W-:Y:S02]  /*4730*/  MUFU.EX2 R196, R5 ;  /* 0x0000000500c47308 */ /* 0x0005e40000000800 */
[----:B--2---:R-:W-:-:S06]  /*4740*/  FFMA.FTZ R5, R72, c[0x0][0x23c], -R20 ;  /* 0x00008f0048057a23 */ /* 0x004fcc0000010814 */
[----:B------:R2:W3:Y:S02]  /*4750*/  MUFU.EX2 R175, R5 ;  /* 0x0000000500af7308 */ /* 0x0004e40000000800 */
[----:B--2---:R-:W-:Y:S01]  /*4760*/  FFMA.FTZ R5, R68, c[0x0][0x23c], -R20 ;  /* 0x00008f0044057a23 */ /* 0x004fe20000010814 */
[----:B---3--:R-:W-:-:S05]  /*4770*/  F2FP.PACK_AB R12, R175, R196 ;  /* 0x000000c4af0c723e */ /* 0x008fca00000000ff */
[----:B------:R2:W-:Y:S02]  /*4780*/  MUFU.EX2 R23, R5 ;  /* 0x0000000500177308 */ /* 0x0005e40000000800 */
[----:B--2---:R-:W-:-:S06]  /*4790*/  FFMA.FTZ R5, R60, c[0x0][0x23c], -R20 ;  /* 0x00008f003c057a23 */ /* 0x004fcc0000010814 */
[----:B------:R2:W3:Y:S02]  /*47a0*/  MUFU.EX2 R224, R5 ;  /* 0x0000000500e07308 */ /* 0x0004e40000000800 */
[----:B--2---:R-:W-:Y:S01]  /*47b0*/  FMUL.FTZ R5, R3, c[0x0][0x23c] ;  /* 0x00008f0003057a20 */ /* 0x004fe20000410000 */
[----:B---3--:R-:W-:-:S04]  /*47c0*/  F2FP.PACK_AB R14, R224, R23 ;  /* 0x00000017e00e723e */ /* 0x008fc800000000ff */
[----:B------:R-:W-:Y:S01]  /*47d0*/  FSEL R0, R5, RZ, P1 ;  /* 0x000000ff05007208 */ /* 0x000fe20000800000 */
[----:B------:R-:W-:-:S04]  /*47e0*/  FFMA.FTZ R5, R41, c[0x0][0x23c], -R20 ;  /* 0x00008f0029057a23 */ /* 0x000fc80000010814 */
[--C-:B------:R-:W-:Y:S01]  /*47f0*/  FFMA.FTZ R4, R69, c[0x0][0x23c], -R0.reuse ;  /* 0x00008f0045047a23 */ /* 0x100fe20000010800 */
[----:B------:R2:W-:Y:S08]  /*4800*/  MUFU.EX2 R203, R5 ;  /* 0x0000000500cb7308 */ /* 0x0005f00000000800 */
[----:B------:R3:W-:Y:S01]  /*4810*/  MUFU.EX2 R215, R4 ;  /* 0x0000000400d77308 */ /* 0x0007e20000000800 */
[----:B--2---:R-:W-:Y:S01]  /*4820*/  FFMA.FTZ R5, R18, c[0x0][0x23c], -R0 ;  /* 0x00008f0012057a23 */ /* 0x004fe20000010800 */
[----:B------:R-:W-:-:S06]  /*4830*/  F2FP.PACK_AB R18, R213, R25 ;  /* 0x00000019d512723e */ /* 0x000fcc00000000ff */
[----:B------:R2:W-:Y:S01]  /*4840*/  MUFU.EX2 R221, R5 ;  /* 0x0000000500dd7308 */ /* 0x0005e20000000800 */
[--C-:B---3--:R-:W-:Y:S01]  /*4850*/  FFMA.FTZ R4, R61, c[0x0][0x23c], -R0.reuse ;  /* 0x00008f003d047a23 */ /* 0x108fe20000010800 */
[C---:B-1----:R-:W-:Y:S06]  /*4860*/  HMMA.16816.F32 R56, R16.reuse, R36, RZ ;  /* 0x000000241038723c */ /* 0x042fec00000018ff */
[----:B------:R1:W3:Y:S02]  /*4870*/  MUFU.EX2 R218, R4 ;  /* 0x0000000400da7308 */ /* 0x0002e40000000800 */
[----:B------:R-:W-:Y:S01]  /*4880*/  HMMA.16816.F32 R108, R16, R84, RZ ;  /* 0x00000054106c723c */ /* 0x000fe200000018ff */
[----:B--2---:R-:W-:-:S05]  /*4890*/  FFMA.FTZ R5, R73, c[0x0][0x23c], -R0 ;  /* 0x00008f0049057a23 */ /* 0x004fca0000010800 */
[----:B------:R-:W2:Y:S02]  /*48a0*/  MUFU.EX2 R229, R5 ;  /* 0x0000000500e57308 */ /* 0x000ea40000000800 */
[C---:B------:R-:W-:Y:S01]  /*48b0*/  HMMA.16816.F32 R72, R16.reuse, R52, RZ ;  /* 0x000000341048723c */ /* 0x040fe200000018ff */
[----:B-1----:R-:W-:Y:S01]  /*48c0*/  FFMA.FTZ R4, R44, c[0x0][0x23c], -R20 ;  /* 0x00008f002c047a23 */ /* 0x002fe20000010814 */
[----:B---3--:R-:W-:Y:S01]  /*48d0*/  F2FP.PACK_AB R15, R218, R215 ;  /* 0x000000d7da0f723e */ /* 0x008fe200000000ff */
[----:B------:R-:W1:Y:S03]  /*48e0*/  LDSM.16.MT88.4 R44, [R226+0xc800] ;  /* 0x00c80000e22c783b */ /* 0x000e660000004200 */
[----:B------:R3:W4:Y:S02]  /*48f0*/  MUFU.EX2 R8, R4 ;  /* 0x0000000400087308 */ /* 0x0007240000000800 */
[----:B------:R-:W-:Y:S01]  /*4900*/  HMMA.16816.F32 R92, R16, R112, RZ ;  /* 0x00000070105c723c */ /* 0x000fe200000018ff */
[----:B--2---:R-:W-:-:S07]  /*4910*/  F2FP.PACK_AB R13, R229, R221 ;  /* 0x000000dde50d723e */ /* 0x004fce00000000ff */
[C---:B------:R-:W-:Y:S01]  /*4920*/  HMMA.16816.F32 R68, R12.reuse, R52, RZ ;  /* 0x000000340c44723c */ /* 0x040fe200000018ff */
[----:B---3--:R-:W-:Y:S01]  /*4930*/  FFMA.FTZ R4, R34, c[0x0][0x23c], -R20 ;  /* 0x00008f0022047a23 */ /* 0x008fe20000010814 */
[----:B----4-:R-:W-:Y:S02]  /*4940*/  MOV R2, R8 ;  /* 0x0000000800027202 */ /* 0x010fe40000000f00 */
[----:B------:R-:W-:Y:S01]  /*4950*/  F2FP.PACK_AB R8, R220, R217 ;  /* 0x000000d9dc08723e */ /* 0x000fe200000000ff */
[----:B------:R2:W3:Y:S02]  /*4960*/  MUFU.EX2 R252, R4 ;  /* 0x0000000400fc7308 */ /* 0x0004e40000000800 */
[----:B------:R-:W-:Y:S01]  /*4970*/  IMAD.MOV.U32 R52, RZ, RZ, R10 ;  /* 0x000000ffff347224 */ /* 0x000fe200078e000a */
[----:B------:R-:W-:Y:S01]  /*4980*/  HMMA.16816.F32 R40, R12, R36, RZ ;  /* 0x000000240c28723c */ /* 0x000fe200000018ff */
[----:B------:R-:W-:Y:S02]  /*4990*/  MOV R53, R9 ;  /* 0x0000000900357202 */ /* 0x000fe40000000f00 */
[----:B------:R-:W-:-:S02]  /*49a0*/  F2FP.PACK_AB R9, R202, R216 ;  /* 0x000000d8ca09723e */ /* 0x000fc400000000ff */
[----:B------:R-:W-:Y:S02]  /*49b0*/  F2FP.PACK_AB R10, R52, R214 ;  /* 0x000000d6340a723e */ /* 0x000fe400000000ff */
[----:B------:R-:W-:Y:S01]  /*49c0*/  F2FP.PACK_AB R11, R53, R219 ;  /* 0x000000db350b723e */ /* 0x000fe200000000ff */
[----:B------:R-:W-:Y:S01]  /*49d0*/  HMMA.16816.F32 R88, R12, R28, RZ ;  /* 0x0000001c0c58723c */ /* 0x000fe200000018ff */
[--C-:B--2---:R-:W-:Y:S01]  /*49e0*/  FFMA.FTZ R4, R66, c[0x0][0x23c], -R0.reuse ;  /* 0x00008f0042047a23 */ /* 0x104fe20000010800 */
[----:B---3--:R-:W-:Y:S01]  /*49f0*/  F2FP.PACK_AB R6, R252, R2 ;  /* 0x00000002fc06723e */ /* 0x008fe200000000ff */
[----:B------:R-:W2:Y:S05]  /*4a00*/  LDSM.16.MT88.4 R64, [R225+0xe000] ;  /* 0x00e00000e140783b */ /* 0x000eaa0000004200 */
[C---:B------:R-:W-:Y:S01]  /*4a10*/  HMMA.16816.F32 R156, R8.reuse, R48, R72 ;  /* 0x00000030089c723c */ /* 0x040fe20000001848 */
[----:B------:R3:W-:Y:S01]  /*4a20*/  MUFU.EX2 R26, R4 ;  /* 0x00000004001a7308 */ /* 0x0007e20000000800 */
[----:B------:R-:W-:Y:S06]  /*4a30*/  LDSM.16.MT88.4 R72, [R228+0xe800] ;  /* 0x00e80000e448783b */ /* 0x000fec0000004200 */
[----:B-1----:R-:W-:Y:S01]  /*4a40*/  HMMA.16816.F32 R180, R8, R44, R56 ;  /* 0x0000002c08b4723c */ /* 0x002fe20000001838 */
[----:B------:R-:W1:Y:S07]  /*4a50*/  LDSM.16.MT88.4 R56, [R226+0xe800] ;  /* 0x00e80000e238783b */ /* 0x000e6e0000004200 */
[----:B------:R-:W-:Y:S01]  /*4a60*/  HMMA.16816.F32 R104, R12, R84, RZ ;  /* 0x000000540c68723c */ /* 0x000fe200000018ff */
[----:B---3--:R-:W-:-:S02]  /*4a70*/  FFMA.FTZ R4, R80, c[0x0][0x23c], -R0 ;  /* 0x00008f0050047a23 */ /* 0x008fc40000010800 */
[----:B------:R-:W3:Y:S02]  /*4a80*/  LDSM.16.MT88.4 R80, [R228+0xe000] ;  /* 0x00e00000e450783b */ /* 0x000ee40000004200 */
[----:B------:R4:W4:Y:S02]  /*4a90*/  MUFU.EX2 R201, R4 ;  /* 0x0000000400c97308 */ /* 0x0009240000000800 */
[----:B------:R-:W-:Y:S01]  /*4aa0*/  IMAD.MOV.U32 R85, RZ, RZ, R217 ;  /* 0x000000ffff557224 */ /* 0x000fe200078e00d9 */
[----:B------:R-:W-:Y:S01]  /*4ab0*/  MOV R84, R216 ;  /* 0x000000d800547202 */ /* 0x000fe20000000f00 */
[--C-:B----4-:R-:W-:Y:S01]  /*4ac0*/  FFMA.FTZ R4, R63, c[0x0][0x23c], -R0.reuse ;  /* 0x00008f003f047a23 */ /* 0x110fe20000010800 */
[----:B------:R-:W-:Y:S01]  /*4ad0*/  F2FP.PACK_AB R5, R201, R26 ;  /* 0x0000001ac905723e */ /* 0x000fe200000000ff */
[----:B------:R-:W4:Y:S01]  /*4ae0*/  LDSM.16.MT88.4 R60, [R227+0xc000] ;  /* 0x00c00000e33c783b */ /* 0x000f220000004200 */
[-C--:B--2---:R-:W-:Y:S01]  /*4af0*/  HMMA.16816.F32 R120, R16, R64.reuse, RZ ;  /* 0x000000401078723c */ /* 0x084fe200000018ff */
[----:B------:R2:W-:Y:S07]  /*4b00*/  MUFU.EX2 R27, R4 ;  /* 0x00000004001b7308 */ /* 0x0005ee0000000800 */
[----:B------:R-:W-:Y:S07]  /*4b10*/  HMMA.16816.F32 R116, R12, R64, RZ ;  /* 0x000000400c74723c */ /* 0x000fee00000018ff */
[----:B------:R-:W-:Y:S01]  /*4b20*/  IMAD.MOV.U32 R65, RZ, RZ, R219 ;  /* 0x000000ffff417224 */ /* 0x000fe200078e00db */
[----:B------:R-:W-:Y:S01]  /*4b30*/  MOV R64, R218 ;  /* 0x000000da00407202 */ /* 0x000fe20000000f00 */
[----:B--2---:R-:W-:Y:S01]  /*4b40*/  FFMA.FTZ R4, R35, c[0x0][0x23c], -R0 ;  /* 0x00008f0023047a23 */ /* 0x004fe20000010800 */
[----:B-1----:R-:W-:Y:S03]  /*4b50*/  HMMA.16816.F32 R216, R8, R56, R108 ;  /* 0x0000003808d8723c */ /* 0x002fe6000000186c */
[----:B------:R1:W2:Y:S05]  /*4b60*/  MUFU.EX2 R36, R4 ;  /* 0x0000000400247308 */ /* 0x0002aa0000000800 */
[C---:B------:R-:W-:Y:S07]  /*4b70*/  HMMA.16816.F32 R32, R16.reuse, R28, RZ ;  /* 0x0000001c1020723c */ /* 0x040fee00000018ff */
[----:B------:R-:W-:Y:S01]  /*4b80*/  IMAD.MOV.U32 R29, RZ, RZ, R215 ;  /* 0x000000ffff1d7224 */ /* 0x000fe200078e00d7 */
[----:B---3--:R-:W-:Y:S01]  /*4b90*/  HMMA.16816.F32 R100, R16, R80, RZ ;  /* 0x000000501064723c */ /* 0x008fe200000018ff */
[----:B------:R-:W-:-:S02]  /*4ba0*/  MOV R28, R214 ;  /* 0x000000d6001c7202 */ /* 0x000fc40000000f00 */
[----:B-1----:R-:W-:Y:S02]  /*4bb0*/  F2FP.PACK_AB R4, R203, R222 ;  /* 0x000000decb04723e */ /* 0x002fe400000000ff */
[----:B--2---:R-:W-:-:S03]  /*4bc0*/  F2FP.PACK_AB R7, R36, R27 ;  /* 0x0000001b2407723e */ /* 0x004fc600000000ff */
[----:B----4-:R-:W-:Y:S08]  /*4bd0*/  HMMA.16816.F32 R128, R16, R60, RZ ;  /* 0x0000003c1080723c */ /* 0x010ff000000018ff */
[C---:B------:R-:W-:Y:S01]  /*4be0*/  HMMA.16816.F32 R160, R4.reuse, R48, R68 ;  /* 0x0000003004a0723c */ /* 0x040fe20000001844 */
[----:B------:R-:W1:Y:S06]  /*4bf0*/  LDSM.16.MT88.4 R68, [R227+0xe800] ;  /* 0x00e80000e344783b */ /* 0x000e6c0000004200 */
[----:B------:R-:W-:Y:S01]  /*4c00*/  IMAD.MOV.U32 R49, RZ, RZ, R213 ;  /* 0x000000ffff317224 */ /* 0x000fe200078e00d5 */
[----:B------:R-:W-:Y:S01]  /*4c10*/  HMMA.16816.F32 R184, R4, R76, R88 ;  /* 0x0000004c04b8723c */ /* 0x000fe20000001858 */
[----:B------:R-:W-:-:S07]  /*4c20*/  MOV R48, R212 ;  /* 0x000000d400307202 */ /* 0x000fce0000000f00 */
[----:B------:R-:W-:Y:S07]  /*4c30*/  HMMA.16816.F32 R88, R12, R112, RZ ;  /* 0x000000700c58723c */ /* 0x000fee00000018ff */
[----:B------:R-:W-:Y:S01]  /*4c40*/  MOV R113, R222 ;  /* 0x000000de00717202 */ /* 0x000fe20000000f00 */
[----:B------:R-:W-:Y:S01]  /*4c50*/  HMMA.16816.F32 R188, R8, R76, R32 ;  /* 0x0000004c08bc723c */ /* 0x000fe20000001820 */
[----:B------:R-:W2:Y:S01]  /*4c60*/  LDSM.16.MT88.4 R32, [R225+0xe800] ;  /* 0x00e80000e120783b */ /* 0x000ea20000004200 */
[----:B------:R-:W-:-:S06]  /*4c70*/  IMAD.MOV.U32 R112, RZ, RZ, R28 ;  /* 0x000000ffff707224 */ /* 0x000fcc00078e001c */
[----:B------:R-:W-:Y:S01]  /*4c80*/  HMMA.16816.F32 R176, R4, R44, R40 ;  /* 0x0000002c04b0723c */ /* 0x000fe20000001828 */
[----:B------:R-:W3:Y:S07]  /*4c90*/  LDSM.16.MT88.4 R40, [R227+0xc800] ;  /* 0x00c80000e328783b */ /* 0x000eee0000004200 */
[----:B------:R-:W-:Y:S07]  /*4ca0*/  HMMA.16816.F32 R124, R12, R60, RZ ;  /* 0x0000003c0c7c723c */ /* 0x000fee00000018ff */
[----:B------:R-:W-:Y:S01]  /*4cb0*/  IMAD.MOV.U32 R61, RZ, RZ, R221 ;  /* 0x000000ffff3d7224 */ /* 0x000fe200078e00dd */
[----:B-1----:R-:W-:Y:S01]  /*4cc0*/  HMMA.16816.F32 R244, R4, R68, R88 ;  /* 0x0000004404f4723c */ /* 0x002fe20000001858 */
[----:B------:R-:W-:-:S07]  /*4cd0*/  MOV R60, R220 ;  /* 0x000000dc003c7202 */ /* 0x000fce0000000f00 */
[----:B------:R-:W-:Y:S07]  /*4ce0*/  HMMA.16816.F32 R96, R12, R80, RZ ;  /* 0x000000500c60723c */ /* 0x000fee00000018ff */
[----:B------:R-:W-:Y:S01]  /*4cf0*/  IMAD.MOV.U32 R80, RZ, RZ, R2 ;  /* 0x000000ffff507224 */ /* 0x000fe200078e0002 */
[----:B------:R-:W-:Y:S01]  /*4d00*/  HMMA.16816.F32 R100, R8, R72, R100 ;  /* 0x000000480864723c */ /* 0x000fe20000001864 */
[----:B------:R-:W-:Y:S01]  /*4d10*/  FFMA.FTZ R2, R174, c[0x0][0x23c], -R22 ;  /* 0x00008f00ae027a23 */ /* 0x000fe20000010816 */
[----:B------:R-:W-:-:S06]  /*4d20*/  MOV R81, R27 ;  /* 0x0000001b00517202 */ /* 0x000fcc0000000f00 */
[----:B------:R-:W-:Y:S08]  /*4d30*/  HMMA.16816.F32 R88, R12, R86, RZ ;  /* 0x000000560c58723c */ /* 0x000ff000000018ff */
[-C--:B--2---:R-:W-:Y:S08]  /*4d40*/  HMMA.16816.F32 R208, R8, R32.reuse, R120 ;  /* 0x0000002008d0723c */ /* 0x084ff00000001878 */
[----:B------:R-:W-:Y:S07]  /*4d50*/  HMMA.16816.F32 R204, R4, R32, R116 ;  /* 0x0000002004cc723c */ /* 0x000fee0000001874 */
[----:B------:R-:W-:Y:S01]  /*4d60*/  IMAD.MOV.U32 R33, RZ, RZ, R36 ;  /* 0x000000ffff217224 */ /* 0x000fe200078e0024 */
[----:B---3--:R-:W-:Y:S01]  /*4d70*/  HMMA.16816.F32 R128, R8, R40, R128 ;  /* 0x000000280880723c */ /* 0x008fe20000001880 */
[----:B------:R-:W-:Y:S01]  /*4d80*/  IMAD.MOV.U32 R36, RZ, RZ, R101 ;  /* 0x000000ffff247224 */ /* 0x000fe200078e0065 */
[----:B------:R-:W-:-:S06]  /*4d90*/  MOV R32, R102 ;  /* 0x0000006600207202 */ /* 0x000fcc0000000f00 */
[C---:B------:R-:W-:Y:S07]  /*4da0*/  HMMA.16816.F32 R192, R4.reuse, R40, R124 ;  /* 0x0000002804c0723c */ /* 0x040fee000000187c */
[----:B------:R-:W-:Y:S01]  /*4db0*/  IMAD.MOV.U32 R41, RZ, RZ, R103 ;  /* 0x000000ffff297224 */ /* 0x000fe200078e0067 */
[----:B------:R-:W-:Y:S01]  /*4dc0*/  HMMA.16816.F32 R212, R4, R56, R104 ;  /* 0x0000003804d4723c */ /* 0x000fe20000001868 */
[----:B------:R-:W-:-:S07]  /*4dd0*/  MOV R40, R100 ;  /* 0x0000006400287202 */ /* 0x000fce0000000f00 */
[----:B------:R-:W-:Y:S08]  /*4de0*/  HMMA.16816.F32 R220, R4, R72, R96 ;  /* 0x0000004804dc723c */ /* 0x000ff00000001860 */
[----:B------:R-:W-:Y:S08]  /*4df0*/  HMMA.16816.F32 R248, R8, R68, R92 ;  /* 0x0000004408f8723c */ /* 0x000ff0000000185c */
[----:B------:R-:W-:Y:S08]  /*4e00*/  HMMA.16816.F32 R116, R4, R58, R88 ;  /* 0x0000003a0474723c */ /* 0x000ff00000001858 */
[C---:B------:R-:W-:Y:S08]  /*4e10*/  HMMA.16816.F32 R108, R12.reuse, R54, RZ ;  /* 0x000000360c6c723c */ /* 0x040ff000000018ff */
        /* <DEDUP_REMOVED lines=8> */
[----:B------:R-:W-:Y:S07]  /*4ea0*/  HMMA.16816.F32 R124, R4, R70, R12 ;  /* 0x00000046047c723c */ /* 0x000fee000000180c */
[----:B------:R-:W-:Y:S01]  /*4eb0*/  IMAD.MOV.U32 R13, RZ, RZ, R36 ;  /* 0x000000ffff0d7224 */ /* 0x000fe200078e0024 */
[----:B------:R-:W-:Y:S01]  /*4ec0*/  MOV R14, R53 ;  /* 0x00000035000e7202 */ /* 0x000fe20000000f00 */
[----:B------:R-:W-:Y:S01]  /*4ed0*/  IMAD.MOV.U32 R15, RZ, RZ, R52 ;  /* 0x000000ffff0f7224 */ /* 0x000fe200078e0034 */
[----:B------:R-:W-:Y:S01]  /*4ee0*/  HMMA.16816.F32 R36, R16, R38, RZ ;  /* 0x000000261024723c */ /* 0x000fe200000018ff */
[----:B------:R-:W-:-:S02]  /*4ef0*/  MOV R12, R32 ;  /* 0x00000020000c7202 */ /* 0x000fc40000000f00 */
[----:B------:R-:W-:-:S05]  /*4f00*/  MOV R32, R29 ;  /* 0x0000001d00207202 */ /* 0x000fca0000000f00 */
[C---:B------:R-:W-:Y:S08]  /*4f10*/  HMMA.16816.F32 R100, R4.reuse, R78, R100 ;  /* 0x0000004e0464723c */ /* 0x040ff00000001864 */
[C---:B------:R-:W-:Y:S08]  /*4f20*/  HMMA.16816.F32 R96, R4.reuse, R42, R96 ;  /* 0x0000002a0460723c */ /* 0x040ff00000001860 */
[C---:B------:R-:W-:Y:S08]  /*4f30*/  HMMA.16816.F32 R92, R4.reuse, R34, R92 ;  /* 0x00000022045c723c */ /* 0x040ff0000000185c */
[----:B------:R-:W-:Y:S08]  /*4f40*/  HMMA.16816.F32 R120, R4, R74, R88 ;  /* 0x0000004a0478723c */ /* 0x000ff00000001858 */
[C---:B------:R-:W-:Y:S08]  /*4f50*/  HMMA.16816.F32 R52, R16.reuse, R54, RZ ;  /* 0x000000361034723c */ /* 0x040ff000000018ff */
[----:B------:R-:W-:Y:S07]  /*4f60*/  HMMA.16816.F32 R4, R16, R62, RZ ;  /* 0x0000003e1004723c */ /* 0x000fee00000018ff */
[----:B------:R-:W-:Y:S01]  /*4f70*/  MOV R63, R12 ;  /* 0x0000000c003f7202 */ /* 0x000fe20000000f00 */
[----:B------:R-:W-:Y:S01]  /*4f80*/  HMMA.16816.F32 R88, R8, R46, R36 ;  /* 0x0000002e0858723c */ /* 0x000fe20000001824 */
[----:B------:R-:W-:-:S06]  /*4f90*/  IMAD.MOV.U32 R62, RZ, RZ, R13 ;  /* 0x000000ffff3e7224 */ /* 0x000fcc00078e000d */
[----:B------:R-:W-:Y:S01]  /*4fa0*/  IMAD.MOV.U32 R38, RZ, RZ, R48 ;  /* 0x000000ffff267224 */ /* 0x000fe200078e0030 */
[----:B------:R-:W-:Y:S01]  /*4fb0*/  HMMA.16816.F32 R52, R8, R50, R52 ;  /* 0x000000320834723c */ /* 0x000fe20000001834 */
[----:B------:R-:W-:Y:S01]  /*4fc0*/  MOV R39, R49 ;  /* 0x0000003100277202 */ /* 0x000fe20000000f00 */
[----:B------:R-:W-:-:S06]  /*4fd0*/  FFMA.FTZ R36, R147, c[0x0][0x23c], -R22 ;  /* 0x00008f0093247a23 */ /* 0x000fcc0000010816 */
[----:B------:R-:W-:Y:S07]  /*4fe0*/  HMMA.16816.F32 R48, R8, R42, R4 ;  /* 0x0000002a0830723c */ /* 0x000fee0000001804 */
[----:B------:R-:W-:Y:S01]  /*4ff0*/  MOV R43, R14 ;  /* 0x0000000e002b7202 */ /* 0x000fe20000000f00 */
[----:B------:R-:W-:Y:S01]  /*5000*/  HMMA.16816.F32 R4, R16, R66, RZ ;  /* 0x000000421004723c */ /* 0x000fe200000018ff */
[----:B------:R-:W-:Y:S02]  /*5010*/  IMAD.MOV.U32 R42, RZ, RZ, R15 ;  /* 0x000000ffff2a7224 */ /* 0x000fe400078e000f */
[----:B------:R-:W1:Y:S01]  /*5020*/  LDSM.16.MT88.4 R12, [R225+0xd000] ;  /* 0x00d00000e10c783b */ /* 0x000e620000004200 */
[----:B------:R-:W-:-:S04]  /*5030*/  IMAD.MOV.U32 R174, RZ, RZ, R43 ;  /* 0x000000ffffae7224 */ /* 0x000fc800078e002b */
[----:B------:R-:W-:Y:S11]  /*5040*/  HMMA.16816.F32 R28, R16, R30, RZ ;  /* 0x0000001e101c723c */ /* 0x000ff600000018ff */
[----:B------:R-:W-:Y:S05]  /*5050*/  @!UPT UIADD3 URZ, URZ, URZ, URZ ;  /* 0x0000003f3f3ff290 */ /* 0x000fea000fffe03f */
[----:B------:R-:W-:Y:S07]  /*5060*/  HMMA.16816.F32 R44, R8, R34, R4 ;  /* 0x00000022082c723c */ /* 0x000fee0000001804 */
[--C-:B------:R-:W-:Y:S01]  /*5070*/  FFMA.FTZ R35, R141, c[0x0][0x23c], -R22.reuse ;  /* 0x00008f008d237a23 */ /* 0x100fe20000010816 */
[----:B------:R-:W-:Y:S01]  /*5080*/  HMMA.16816.F32 R4, R16, R86, RZ ;  /* 0x000000561004723c */ /* 0x000fe200000018ff */
[----:B------:R-:W-:-:S07]  /*5090*/  FFMA.FTZ R34, R137, c[0x0][0x23c], -R22 ;  /* 0x00008f0089227a23 */ /* 0x000fce0000010816 */
[----:B------:R-:W-:Y:S07]  /*50a0*/  HMMA.16816.F32 R76, R8, R78, R28 ;  /* 0x0000004e084c723c */ /* 0x000fee000000181c */
[--C-:B------:R-:W-:Y:S02]  /*50b0*/  FFMA.FTZ R28, R133, c[0x0][0x23c], -R21.reuse ;  /* 0x00008f00851c7a23 */ /* 0x100fe40000010815 */
[--C-:B------:R-:W-:Y:S02]  /*50c0*/  FFMA.FTZ R29, R139, c[0x0][0x23c], -R21.reuse ;  /* 0x00008f008b1d7a23 */ /* 0x100fe40000010815 */
[----:B------:R-:W-:-:S02]  /*50d0*/  FFMA.FTZ R31, R151, c[0x0][0x23c], -R21 ;  /* 0x00008f00971f7a23 */ /* 0x000fc40000010815 */
[----:B------:R-:W-:-:S03]  /*50e0*/  FFMA.FTZ R30, R144, c[0x0][0x23c], -R21 ;  /* 0x00008f00901e7a23 */ /* 0x000fc60000010815 */
[----:B------:R-:W-:Y:S08]  /*50f0*/  HMMA.16816.F32 R56, R8, R58, R4 ;  /* 0x0000003a0838723c */ /* 0x000ff00000001804 */
[C---:B------:R-:W-:Y:S07]  /*5100*/  HMMA.16816.F32 R4, R16.reuse, R82, RZ ;  /* 0x000000521004723c */ /* 0x040fee00000018ff */
[----:B------:R-:W-:Y:S01]  /*5110*/  MOV R82, R33 ;  /* 0x0000002100527202 */ /* 0x000fe20000000f00 */
[----:B------:R-:W-:Y:S01]  /*5120*/  HMMA.16816.F32 R16, R16, R114, RZ ;  /* 0x000000721010723c */ /* 0x000fe200000018ff */
[----:B------:R2:W-:Y:S01]  /*5130*/  MUFU.EX2 R114, R2 ;  /* 0x0000000200727308 */ /* 0x0005e20000000800 */
[--C-:B------:R-:W-:Y:S11]  /*5140*/  FFMA.FTZ R33, R132, c[0x0][0x23c], -R22.reuse ;  /* 0x00008f0084217a23 */ /* 0x100ff60000010816 */
[----:B------:R-:W-:Y:S03]  /*5150*/  @!UPT UIADD3 URZ, URZ, URZ, URZ ;  /* 0x0000003f3f3ff290 */ /* 0x000fe6000fffe03f */
[----:B------:R-:W-:Y:S01]  /*5160*/  HMMA.16816.F32 R72, R8, R74, R4 ;  /* 0x0000004a0848723c */ /* 0x000fe20000001804 */
[----:B--2---:R-:W-:-:S06]  /*5170*/  FFMA.FTZ R2, R167, c[0x0][0x23c], -R22 ;  /* 0x00008f00a7027a23 */ /* 0x004fcc0000010816 */
[----:B------:R-:W-:Y:S01]  /*5180*/  IMAD.MOV.U32 R4, RZ, RZ, R82 ;  /* 0x000000ffff047224 */ /* 0x000fe200078e0052 */
[----:B------:R-:W-:Y:S01]  /*5190*/  HMMA.16816.F32 R68, R8, R70, R16 ;  /* 0x000000460844723c */ /* 0x000fe20000001810 */
[----:B------:R2:W-:Y:S01]  /*51a0*/  MUFU.EX2 R18, R2 ;  /* 0x0000000200127308 */ /* 0x0005e20000000800 */
[----:B------:R-:W-:Y:S01]  /*51b0*/  IMAD.MOV.U32 R6, RZ, RZ, R38 ;  /* 0x000000ffff067224 */ /* 0x000fe200078e0026 */
[----:B------:R-:W-:Y:S01]  /*51c0*/  MOV R7, R39 ;  /* 0x0000002700077202 */ /* 0x000fe20000000f00 */
[--C-:B------:R-:W-:Y:S01]  /*51d0*/  FFMA.FTZ R38, R143, c[0x0][0x23c], -R0.reuse ;  /* 0x00008f008f267a23 */ /* 0x100fe20000010800 */
[----:B------:R-:W-:Y:S01]  /*51e0*/  MOV R82, R80 ;  /* 0x0000005000527202 */ /* 0x000fe20000000f00 */
[----:B------:R-:W-:Y:S01]  /*51f0*/  FFMA.FTZ R39, R140, c[0x0][0x23c], -R0 ;  /* 0x00008f008c277a23 */ /* 0x000fe20000010800 */
[----:B------:R-:W-:Y:S01]  /*5200*/  MOV R140, R7 ;  /* 0x00000007008c7202 */ /* 0x000fe20000000f00 */
[----:B------:R-:W-:Y:S02]  /*5210*/  IMAD.MOV.U32 R16, RZ, RZ, R40 ;  /* 0x000000ffff107224 */ /* 0x000fe400078e0028 */
[----:B------:R-:W-:-:S02]  /*5220*/  FADD.FTZ R80, R198, R197 ;  /* 0x000000c5c6507221 */ /* 0x000fc40000010000 */
[----:B--2---:R-:W-:-:S04]  /*5230*/  FFMA.FTZ R2, R164, c[0x0][0x23c], -R22 ;  /* 0x00008f00a4027a23 */ /* 0x004fc80000010816 */
[----:B------:R2:W-:Y:S02]  /*5240*/  MUFU.EX2 R86, R2 ;  /* 0x0000000200567308 */ /* 0x0005e40000000800 */
[----:B--2---:R-:W-:Y:S02]  /*5250*/  FFMA.FTZ R2, R145, c[0x0][0x23c], -R22 ;  /* 0x00008f0091027a23 */ /* 0x004fe40000010816 */
[----:B------:R-:W-:-:S04]  /*5260*/  FFMA.FTZ R22, R148, c[0x0][0x23c], -R20 ;  /* 0x00008f0094167a23 */ /* 0x000fc80000010814 */
[----:B------:R2:W3:Y:S02]  /*5270*/  MUFU.EX2 R67, R2 ;  /* 0x0000000200437308 */ /* 0x0004e40000000800 */
[----:B--2---:R-:W-:Y:S01]  /*5280*/  FFMA.FTZ R2, R170, c[0x0][0x23c], -R21 ;  /* 0x00008f00aa027a23 */ /* 0x004fe20000010815 */
[----:B---3--:R-:W-:-:S05]  /*5290*/  F2FP.PACK_AB R10, R67, R86 ;  /* 0x00000056430a723e */ /* 0x008fca00000000ff */
[----:B------:R2:W3:Y:S02]  /*52a0*/  MUFU.EX2 R37, R2 ;  /* 0x0000000200257308 */ /* 0x0004e40000000800 */
[----:B--2---:R-:W-:Y:S02]  /*52b0*/  FFMA.FTZ R2, R166, c[0x0][0x23c], -R21 ;  /* 0x00008f00a6027a23 */ /* 0x004fe40000010815 */
[----:B---3--:R-:W-:-:S04]  /*52c0*/  IMAD.MOV.U32 R141, RZ, RZ, R37 ;  /* 0x000000ffff8d7224 */ /* 0x008fc800078e0025 */
[----:B------:R2:W3:Y:S01]  /*52d0*/  MUFU.EX2 R19, R2 ;  /* 0x0000000200137308 */ /* 0x0004e20000000800 */
[----:B------:R-:W-:-:S05]  /*52e0*/  IMAD.MOV.U32 R37, RZ, RZ, R252 ;  /* 0x000000ffff257224 */ /* 0x000fca00078e00fc */
[----:B------:R-:W-:Y:S01]  /*52f0*/  MOV R5, R37 ;  /* 0x0000002500057202 */ /* 0x000fe20000000f00 */
[----:B------:R-:W-:Y:S02]  /*5300*/  FFMA.FTZ R37, R150, c[0x0][0x23c], -R0 ;  /* 0x00008f0096257a23 */ /* 0x000fe40000010800 */
[----:B--2---:R-:W-:Y:S01]  /*5310*/  FFMA.FTZ R2, R152, c[0x0][0x23c], -R21 ;  /* 0x00008f0098027a23 */ /* 0x004fe20000010815 */
[----:B---3--:R-:W-:-:S03]  /*5320*/  F2FP.PACK_AB R9, R19, R141 ;  /* 0x0000008d1309723e */ /* 0x008fc600000000ff */
[----:B------:R2:W-:Y:S02]  /*5330*/  MUFU.EX2 R87, R2 ;  /* 0x0000000200577308 */ /* 0x0005e40000000800 */
[----:B--2---:R-:W-:Y:S02]  /*5340*/  FFMA.FTZ R2, R146, c[0x0][0x23c], -R21 ;  /* 0x00008f0092027a23 */ /* 0x004fe40000010815 */
[----:B------:R-:W-:-:S04]  /*5350*/  FFMA.FTZ R21, R142, c[0x0][0x23c], -R20 ;  /* 0x00008f008e157a23 */ /* 0x000fc80000010814 */
[----:B------:R2:W-:Y:S01]  /*5360*/  MUFU.EX2 R115, R2 ;  /* 0x0000000200737308 */ /* 0x0005e20000000800 */
[----:B------:R-:W-:Y:S02]  /*5370*/  IMAD.MOV.U32 R142, RZ, RZ, R114 ;  /* 0x000000ffff8e7224 */ /* 0x000fe400078e0072 */
[----:B------:R-:W-:Y:S02]  /*5380*/  IMAD.MOV.U32 R114, RZ, RZ, R32 ;  /* 0x000000ffff727224 */ /* 0x000fe400078e0020 */
[----:B------:R-:W-:Y:S01]  /*5390*/  FFMA.FTZ R32, R155, c[0x0][0x23c], -R0 ;  /* 0x00008f009b207a23 */ /* 0x000fe20000010800 */
[----:B------:R-:W-:Y:S01]  /*53a0*/  F2FP.PACK_AB R8, R18, R142 ;  /* 0x0000008e1208723e */ /* 0x000fe200000000ff */
[----:B------:R-:W-:Y:S01]  /*53b0*/  IMAD.MOV.U32 R143, RZ, RZ, R114 ;  /* 0x000000ffff8f7224 */ /* 0x000fe200078e0072 */
[----:B------:R-:W-:Y:S01]  /*53c0*/  MOV R114, R42 ;  /* 0x0000002a00727202 */ /* 0x000fe20000000f00 */
[----:B--2---:R-:W-:-:S04]  /*53d0*/  FFMA.FTZ R2, R171, c[0x0][0x23c], -R20 ;  /* 0x00008f00ab027a23 */ /* 0x004fc80000010814 */
[----:B------:R2:W-:Y:S02]  /*53e0*/  MUFU.EX2 R17, R2 ;  /* 0x0000000200117308 */ /* 0x0005e40000000800 */
[----:B--2---:R-:W-:-:S06]  /*53f0*/  FFMA.FTZ R2, R169, c[0x0][0x23c], -R20 ;  /* 0x00008f00a9027a23 */ /* 0x004fcc0000010814 */
[----:B------:R2:W-:Y:S02]  /*5400*/  MUFU.EX2 R83, R2 ;  /* 0x0000000200537308 */ /* 0x0005e40000000800 */
[----:B--2---:R-:W-:-:S06]  /*5410*/  FFMA.FTZ R2, R154, c[0x0][0x23c], -R20 ;  /* 0x00008f009a027a23 */ /* 0x004fcc0000010814 */
[----:B------:R2:W-:Y:S02]  /*5420*/  MUFU.EX2 R66, R2 ;  /* 0x0000000200427308 */ /* 0x0005e40000000800 */
[----:B--2---:R-:W-:-:S06]  /*5430*/  FFMA.FTZ R2, R149, c[0x0][0x23c], -R20 ;  /* 0x00008f0095027a23 */ /* 0x004fcc0000010814 */
[----:B------:R2:W3:Y:S02]  /*5440*/  MUFU.EX2 R27, R2 ;  /* 0x00000002001b7308 */ /* 0x0004e40000000800 */
[----:B--2---:R-:W-:Y:S01]  /*5450*/  FFMA.FTZ R2, R172, c[0x0][0x23c], -R0 ;  /* 0x00008f00ac027a23 */ /* 0x004fe20000010800 */
[----:B---3--:R-:W-:Y:S01]  /*5460*/  MOV R139, R27 ;  /* 0x0000001b008b7202 */ /* 0x008fe20000000f00 */
[----:B------:R-:W-:Y:S01]  /*5470*/  FFMA.FTZ R27, R153, c[0x0][0x23c], -R20 ;  /* 0x00008f00991b7a23 */ /* 0x000fe20000010814 */
[----:B------:R-:W-:-:S03]  /*5480*/  MOV R172, R5 ;  /* 0x0000000500ac7202 */ /* 0x000fc60000000f00 */
[----:B------:R2:W-:Y:S01]  /*5490*/  MUFU.EX2 R252, R2 ;  /* 0x0000000200fc7308 */ /* 0x0005e20000000800 */
[----:B------:R-:W-:Y:S01]  /*54a0*/  FFMA.FTZ R20, R138, c[0x0][0x23c], -R20 ;  /* 0x00008f008a147a23 */ /* 0x000fe20000010814 */
[----:B------:R-:W-:Y:S01]  /*54b0*/  MOV R138, R115 ;  /* 0x00000073008a7202 */ /* 0x000fe20000000f00 */
[----:B------:R-:W-:Y:S02]  /*54c0*/  IMAD.MOV.U32 R115, RZ, RZ, R81 ;  /* 0x000000ffff737224 */ /* 0x000fe400078e0051 */
[----:B------:R-:W-:Y:S01]  /*54d0*/  FADD.FTZ R81, R196, R175 ;  /* 0x000000afc4517221 */ /* 0x000fe20000010000 */
[----:B------:R-:W-:Y:S01]  /*54e0*/  F2FP.PACK_AB R11, R138, R87 ;  /* 0x000000578a0b723e */ /* 0x000fe200000000ff */
[----:B------:R-:W-:-:S06]  /*54f0*/  IMAD.MOV.U32 R175, RZ, RZ, R142 ;  /* 0x000000ffffaf7224 */ /* 0x000fcc00078e008e */
[----:B-1----:R-:W-:Y:S01]  /*5500*/  HMMA.16816.F32 R148, R8, R12, R156 ;  /* 0x0000000c0894723c */ /* 0x002fe2000000189c */
[----:B--2---:R-:W-:Y:S02]  /*5510*/  FFMA.FTZ R2, R173, c[0x0][0x23c], -R0 ;  /* 0x00008f00ad027a23 */ /* 0x004fe40000010800 */
[----:B------:R-:W-:Y:S02]  /*5520*/  IMAD.MOV.U32 R173, RZ, RZ, R4 ;  /* 0x000000ffffad7224 */ /* 0x000fe400078e0004 */
[----:B------:R1:W2:Y:S02]  /*5530*/  MUFU.EX2 R137, R2 ;  /* 0x0000000200897308 */ /* 0x0002a40000000800 */
[----:B------:R-:W-:Y:S01]  /*5540*/  MOV R158, R17 ;  /* 0x00000011009e7202 */ /* 0x000fe20000000f00 */
[----:B------:R-:W-:Y:S01]  /*5550*/  IMAD.MOV.U32 R157, RZ, RZ, R16 ;  /* 0x000000ffff9d7224 */ /* 0x000fe200078e0010 */
[----:B------:R-:W-:Y:S01]  /*5560*/  MOV R17, R62 ;  /* 0x0000003e00117202 */ /* 0x000fe20000000f00 */
[----:B------:R-:W-:Y:S01]  /*5570*/  IMAD.MOV.U32 R62, RZ, RZ, R63 ;  /* 0x000000ffff3e7224 */ /* 0x000fe200078e003f */
[----:B------:R-:W-:-:S02]  /*5580*/  F2FP.PACK_AB R4, R83, R158 ;  /* 0x0000009e5304723e */ /* 0x000fc400000000ff */
[----:B------:R-:W-:Y:S01]  /*5590*/  MOV R63, R41 ;  /* 0x00000029003f7202 */ /* 0x000fe20000000f00 */
[----:B------:R-:W-:Y:S01]  /*55a0*/  IMAD.MOV.U32 R16, RZ, RZ, R62 ;  /* 0x000000ffff107224 */ /* 0x000fe200078e003e */
[----:B------:R-:W-:Y:S01]  /*55b0*/  HMMA.16816.F32 R40, R8, R14, R52 ;  /* 0x0000000e0828723c */ /* 0x000fe20000001834 */
[----:B------:R-:W-:Y:S02]  /*55c0*/  MOV R156, R143 ;  /* 0x0000008f009c7202 */ /* 0x000fe40000000f00 */
[----:B------:R-:W-:Y:S02]  /*55d0*/  MOV R159, R141 ;  /* 0x0000008d009f7202 */ /* 0x000fe40000000f00 */
[----:B------:R-:W-:Y:S01]  /*55e0*/  MOV R62, R203 ;  /* 0x000000cb003e7202 */ /* 0x000fe20000000f00 */
[----:B-1----:R-:W-:Y:S01]  /*55f0*/  FFMA.FTZ R2, R168, c[0x0][0x23c], -R0 ;  /* 0x00008f00a8027a23 */ /* 0x002fe20000010800 */
[----:B--2---:R-:W-:-:S03]  /*5600*/  F2FP.PACK_AB R5, R137, R252 ;  /* 0x000000fc8905723e */ /* 0x004fc600000000ff */
[----:B------:R1:W-:Y:S02]  /*5610*/  MUFU.EX2 R133, R2 ;  /* 0x0000000200857308 */ /* 0x0003e40000000800 */
[----:B-1----:R-:W-:Y:S02]  /*5620*/  FFMA.FTZ R2, R165, c[0x0][0x23c], -R0 ;  /* 0x00008f00a5027a23 */ /* 0x002fe40000010800 */
[----:B------:R-:W-:-:S04]  /*5630*/  FADD.FTZ R0, R200, R199 ;  /* 0x000000c7c8007221 */ /* 0x000fc80000010000 */
[----:B------:R-:W1:Y:S01]  /*5640*/  MUFU.EX2 R132, R2 ;  /* 0x0000000200847308 */ /* 0x000e620000000800 */
[----:B------:R-:W-:Y:S01]  /*5650*/  IMAD.MOV.U32 R200, RZ, RZ, R6 ;  /* 0x000000ffffc87224 */ /* 0x000fe200078e0006 */
[----:B------:R-:W-:Y:S02]  /*5660*/  F2FP.PACK_AB R6, R139, R66 ;  /* 0x000000428b06723e */ /* 0x000fe400000000ff */
[----:B-1----:R-:W-:Y:S02]  /*5670*/  F2FP.PACK_AB R7, R132, R133 ;  /* 0x000000858407723e */ /* 0x002fe400000000ff */
[----:B------:R-:W-:Y:S02]  /*5680*/  MOV R2, R17 ;  /* 0x0000001100027202 */ /* 0x000fe40000000f00 */
[----:B------:R-:W-:Y:S01]  /*5690*/  MOV R17, R63 ;  /* 0x0000003f00117202 */ /* 0x000fe20000000f00 */
[----:B------:R-:W-:Y:S02]  /*56a0*/  IMAD.MOV.U32 R63, RZ, RZ, R202 ;  /* 0x000000ffff3f7224 */ /* 0x000fe400078e00ca */
[C---:B------:R-:W-:Y:S08]  /*56b0*/  HMMA.16816.F32 R144, R4.reuse, R12, R160 ;  /* 0x0000000c0490723c */ /* 0x040ff000000018a0 */
[----:B------:R-:W-:Y:S01]  /*56c0*/  HMMA.16816.F32 R152, R4, R14, R108 ;  /* 0x0000000e0498723c */ /* 0x000fe2000000186c */
[----:B------:R-:W1:Y:S06]  /*56d0*/  LDSM.16.MT88.4 R12, [R226+0xd000] ;  /* 0x00d00000e20c783b */ /* 0x000e6c0000004200 */
[----:B------:R-:W-:Y:S01]  /*56e0*/  IMAD.MOV.U32 R111, RZ, RZ, R140 ;  /* 0x000000ffff6f7224 */ /* 0x000fe200078e008c */
[-C--:B-1----:R-:W-:Y:S08]  /*56f0*/  HMMA.16816.F32 R164, R8, R12.reuse, R180 ;  /* 0x0000000c08a4723c */ /* 0x082ff000000018b4 */
[C---:B------:R-:W-:Y:S08]  /*5700*/  HMMA.16816.F32 R160, R4.reuse, R12, R176 ;  /* 0x0000000c04a0723c */ /* 0x040ff000000018b0 */
[-C--:B------:R-:W-:Y:S08]  /*5710*/  HMMA.16816.F32 R168, R4, R14.reuse, R104 ;  /* 0x0000000e04a8723c */ /* 0x080ff00000001868 */
[----:B------:R-:W-:Y:S01]  /*5720*/  HMMA.16816.F32 R52, R8, R14, R88 ;  /* 0x0000000e0834723c */ /* 0x000fe20000001858 */
[----:B------:R-:W1:Y:S07]  /*5730*/  LDSM.16.MT88.4 R12, [R228+0xd000] ;  /* 0x00d00000e40c783b */ /* 0x000e6e0000004200 */
[-C--:B-1----:R-:W-:Y:S08]  /*5740*/  HMMA.16816.F32 R176, R4, R12.reuse, R184 ;  /* 0x0000000c04b0723c */ /* 0x082ff000000018b8 */
[----:B------:R-:W-:Y:S07]  /*5750*/  HMMA.16816.F32 R180, R8, R12, R188 ;  /* 0x0000000c08b4723c */ /* 0x000fee00000018bc */
[----:B------:R-:W-:Y:S01]  /*5760*/  IMAD.MOV.U32 R191, RZ, RZ, R113 ;  /* 0x000000ffffbf7224 */ /* 0x000fe200078e0071 */
[----:B------:R-:W-:Y:S01]  /*5770*/  HMMA.16816.F32 R184, R4, R14, R100 ;  /* 0x0000000e04b8723c */ /* 0x000fe20000001864 */
[----:B------:R-:W-:Y:S01]  /*5780*/  MOV R113, R201 ;  /* 0x000000c900717202 */ /* 0x000fe20000000f00 */
[----:B------:R-:W-:Y:S01]  /*5790*/  IMAD.MOV.U32 R190, RZ, RZ, R83 ;  /* 0x000000ffffbe7224 */ /* 0x000fe200078e0053 */
[----:B------:R-:W-:Y:S01]  /*57a0*/  MOV R83, R65 ;  /* 0x0000004100537202 */ /* 0x000fe20000000f00 */
[----:B------:R-:W-:Y:S01]  /*57b0*/  IMAD.MOV.U32 R188, RZ, RZ, R87 ;  /* 0x000000ffffbc7224 */ /* 0x000fe200078e0057 */
[----:B------:R-:W-:-:S02]  /*57c0*/  MOV R189, R86 ;  /* 0x0000005600bd7202 */ /* 0x000fc40000000f00 */
[----:B------:R-:W-:Y:S01]  /*57d0*/  MOV R101, R2 ;  /* 0x0000000200657202 */ /* 0x000fe20000000f00 */
[C---:B------:R-:W-:Y:S01]  /*57e0*/  HMMA.16816.F32 R76, R8.reuse, R14, R76 ;  /* 0x0000000e084c723c */ /* 0x040fe2000000184c */
[----:B------:R-:W1:Y:S01]  /*57f0*/  LDSM.16.MT88.4 R12, [R227+0xd000] ;  /* 0x00d00000e30c783b */ /* 0x000e620000004200 */
[----:B------:R-:W-:Y:S01]  /*5800*/  IMAD.MOV.U32 R2, RZ, RZ, R61 ;  /* 0x000000ffff027224 */ /* 0x000fe200078e003d */
[----:B------:R-:W-:Y:S01]  /*5810*/  MOV R103, R17 ;  /* 0x0000001100677202 */ /* 0x000fe20000000f00 */
[----:B------:R-:W-:Y:S02]  /*5820*/  IMAD.MOV.U32 R100, RZ, RZ, R157 ;  /* 0x000000ffff647224 */ /* 0x000fe400078e009d */
[----:B------:R-:W-:Y:S02]  /*5830*/  IMAD.MOV.U32 R102, RZ, RZ, R16 ;  /* 0x000000ffff667224 */ /* 0x000fe400078e0010 */
[----:B------:R-:W-:Y:S01]  /*5840*/  IMAD.MOV.U32 R157, RZ, RZ, R18 ;  /* 0x000000ffff9d7224 */ /* 0x000fe200078e0012 */
[-C--:B-1----:R-:W-:Y:S07]  /*5850*/  HMMA.16816.F32 R196, R8, R12.reuse, R128 ;  /* 0x0000000c08c4723c */ /* 0x082fee0000001880 */
[----:B------:R-:W-:Y:S01]  /*5860*/  MOV R130, R200 ;  /* 0x000000c800827202 */ /* 0x000fe20000000f00 */
[----:B------:R-:W-:Y:S01]  /*5870*/  HMMA.16816.F32 R192, R4, R12, R192 ;  /* 0x0000000c04c0723c */ /* 0x000fe200000018c0 */
[----:B------:R-:W-:Y:S01]  /*5880*/  MOV R129, R66 ;  /* 0x0000004200817202 */ /* 0x000fe20000000f00 */
[----:B------:R-:W-:Y:S01]  /*5890*/  IMAD.MOV.U32 R128, RZ, RZ, R67 ;  /* 0x000000ffff807224 */ /* 0x000fe200078e0043 */
[----:B------:R-:W-:-:S05]  /*58a0*/  MOV R131, R60 ;  /* 0x0000003c00837202 */ /* 0x000fca0000000f00 */
[-C--:B------:R-:W-:Y:S07]  /*58b0*/  HMMA.16816.F32 R200, R4, R14.reuse, R96 ;  /* 0x0000000e04c8723c */ /* 0x080fee0000001860 */
[----:B------:R-:W-:Y:S01]  /*58c0*/  MOV R99, R62 ;  /* 0x0000003e00637202 */ /* 0x000fe20000000f00 */
[----:B------:R-:W-:Y:S01]  /*58d0*/  HMMA.16816.F32 R140, R8, R14, R48 ;  /* 0x0000000e088c723c */ /* 0x000fe20000001830 */
[----:B------:R-:W1:Y:S01]  /*58e0*/  LDSM.16.MT88.4 R12, [R225+0xf000] ;  /* 0x00f00000e10c783b */ /* 0x000e620000004200 */
[----:B------:R-:W-:Y:S01]  /*58f0*/  IMAD.MOV.U32 R98, RZ, RZ, R63 ;  /* 0x000000ffff627224 */ /* 0x000fe200078e003f */
[----:B------:R-:W-:-:S02]  /*5900*/  MOV R97, R84 ;  /* 0x0000005400617202 */ /* 0x000fc40000000f00 */
[----:B------:R-:W-:-:S03]  /*5910*/  MOV R96, R85 ;  /* 0x0000005500607202 */ /* 0x000fc60000000f00 */
[-C--:B-1----:R-:W-:Y:S07]  /*5920*/  HMMA.16816.F32 R48, R4, R12.reuse, R204 ;  /* 0x0000000c0430723c */ /* 0x082fee00000018cc */
[----:B------:R-:W-:Y:S01]  /*5930*/  IMAD.MOV.U32 R207, RZ, RZ, R64 ;  /* 0x000000ffffcf7224 */ /* 0x000fe200078e0040 */
[----:B------:R-:W-:Y:S01]  /*5940*/  HMMA.16816.F32 R208, R8, R12, R208 ;  /* 0x0000000c08d0723c */ /* 0x000fe200000018d0 */
[----:B------:R-:W-:Y:S01]  /*5950*/  MOV R205, R156 ;  /* 0x0000009c00cd7202 */ /* 0x000fe20000000f00 */
[----:B------:R-:W-:Y:S01]  /*5960*/  IMAD.MOV.U32 R206, RZ, RZ, R111 ;  /* 0x000000ffffce7224 */ /* 0x000fe200078e006f */
[----:B------:R-:W-:-:S02]  /*5970*/  MOV R156, R19 ;  /* 0x00000013009c7202 */ /* 0x000fc40000000f00 */
[----:B------:R-:W1:Y:S01]  /*5980*/  LDSM.16.MT88.4 R16, [R228+0xf000] ;  /* 0x00f00000e410783b */ /* 0x000e620000004200 */
[----:B------:R-:W-:Y:S02]  /*5990*/  MOV R204, R229 ;  /* 0x000000e500cc7202 */ /* 0x000fe40000000f00 */
[-C--:B------:R-:W-:Y:S01]  /*59a0*/  HMMA.16816.F32 R60, R4, R14.reuse, R92 ;  /* 0x0000000e043c723c */ /* 0x080fe2000000185c */
[----:B------:R-:W-:Y:S01]  /*59b0*/  FADD.FTZ R0, R25, R0 ;  /* 0x0000000019007221 */ /* 0x000fe20000010000 */
[----:B------:R-:W-:Y:S01]  /*59c0*/  MUFU.EX2 R36, R36 ;  /* 0x0000002400247308 */ /* 0x000fe20000000800 */
[----:B------:R2:W5:Y:S05]  /*59d0*/  LDL.LU R229, [R1+0x104] ;  /* 0x0001040001e57983 */ /* 0x00056a0000300800 */
[----:B------:R-:W-:Y:S01]  /*59e0*/  HMMA.16816.F32 R64, R8, R14, R44 ;  /* 0x0000000e0840723c */ /* 0x000fe2000000182c */
[----:B------:R-:W3:Y:S07]  /*59f0*/  LDSM.16.MT88.4 R12, [R226+0xf000] ;  /* 0x00f00000e20c783b */ /* 0x000eee0000004200 */
[C---:B-1----:R-:W-:Y:S08]  /*5a00*/  HMMA.16816.F32 R108, R4.reuse, R18, R120 ;  /* 0x00000012046c723c */ /* 0x042ff00000001878 */
[----:B------:R-:W-:Y:S08]  /*5a10*/  HMMA.16816.F32 R104, R4, R16, R220 ;  /* 0x000000100468723c */ /* 0x000ff000000018dc */
[-C--:B---3--:R-:W-:Y:S07]  /*5a20*/  HMMA.16816.F32 R84, R8, R12.reuse, R216 ;  /* 0x0000000c0854723c */ /* 0x088fee00000018d8 */
[----:B------:R-:W-:Y:S01]  /*5a30*/  MOV R218, R204 ;  /* 0x000000cc00da7202 */ /* 0x000fe20000000f00 */
[----:B------:R-:W-:Y:S01]  /*5a40*/  HMMA.16816.F32 R88, R4, R12, R212 ;  /* 0x0000000c0458723c */ /* 0x000fe200000018d4 */
[----:B------:R-:W-:Y:S01]  /*5a50*/  IMAD.MOV.U32 R219, RZ, RZ, R205 ;  /* 0x000000ffffdb7224 */ /* 0x000fe200078e00cd */
[----:B------:R-:W-:Y:S01]  /*5a60*/  MOV R204, R206 ;  /* 0x000000ce00cc7202 */ /* 0x000fe20000000f00 */
[----:B------:R-:W-:Y:S01]  /*5a70*/  IMAD.MOV.U32 R206, RZ, RZ, R224 ;  /* 0x000000ffffce7224 */ /* 0x000fe200078e00e0 */
[----:B------:R-:W-:-:S04]  /*5a80*/  MOV R205, R130 ;  /* 0x0000008200cd7202 */ /* 0x000fc80000000f00 */
[-C--:B------:R-:W-:Y:S08]  /*5a90*/  HMMA.16816.F32 R92, R4, R14.reuse, R116 ;  /* 0x0000000e045c723c */ /* 0x080ff00000001874 */
[C---:B------:R-:W-:Y:S01]  /*5aa0*/  HMMA.16816.F32 R56, R8.reuse, R14, R56 ;  /* 0x0000000e0838723c */ /* 0x040fe20000001838 */
[----:B------:R-:W1:Y:S01]  /*5ab0*/  LDSM.16.MT88.4 R12, [R227+0xf000] ;  /* 0x00f00000e30c783b */ /* 0x000e620000004200 */
[----:B------:R-:W-:Y:S01]  /*5ac0*/  FADD.FTZ R2, R2, R218 ;  /* 0x000000da02027221 */ /* 0x000fe20000010000 */
[----:B------:R-:W-:Y:S01]  /*5ad0*/  MOV R216, R204 ;  /* 0x000000cc00d87202 */ /* 0x000fe20000000f00 */
[----:B------:R-:W-:Y:S01]  /*5ae0*/  IMAD.MOV.U32 R217, RZ, RZ, R205 ;  /* 0x000000ffffd97224 */ /* 0x000fe200078e00cd */
[----:B------:R-:W-:Y:S01]  /*5af0*/  MOV R218, R206 ;  /* 0x000000ce00da7202 */ /* 0x000fe20000000f00 */
[----:B------:R-:W-:Y:S01]  /*5b00*/  IMAD.MOV.U32 R204, RZ, RZ, R96 ;  /* 0x000000ffffcc7224 */ /* 0x000fe200078e0060 */
[----:B------:R-:W-:Y:S01]  /*5b10*/  MOV R205, R97 ;  /* 0x0000006100cd7202 */ /* 0x000fe20000000f00 */
[C---:B------:R-:W-:Y:S01]  /*5b20*/  HMMA.16816.F32 R100, R8.reuse, R16, R100 ;  /* 0x000000100864723c */ /* 0x040fe20000001864 */
        /* <DEDUP_REMOVED lines=9> */
[----:B------:R-:W-:Y:S01]  /*5bc0*/  FADD.FTZ R0, R204, R0 ;  /* 0x00000000cc007221 */ /* 0x000fe20000010000 */
[----:B------:R-:W-:Y:S01]  /*5bd0*/  MOV R213, R206 ;  /* 0x000000ce00d57202 */ /* 0x000fe20000000f00 */
[----:B------:R-:W3:Y:S01]  /*5be0*/  MUFU.EX2 R35, R35 ;  /* 0x0000002300237308 */ /* 0x000ee20000000800 */
[----:B------:R-:W-:Y:S01]  /*5bf0*/  MOV R204, R129 ;  /* 0x0000008100cc7202 */ /* 0x000fe20000000f00 */
[----:B------:R2:W5:Y:S01]  /*5c00*/  LDL.LU R224, [R1+0x100] ;  /* 0x0001000001e07983 */ /* 0x0005620000300800 */
[----:B------:R-:W-:Y:S01]  /*5c10*/  MOV R130, R26 ;  /* 0x0000001a00827202 */ /* 0x000fe20000000f00 */
[----:B------:R-:W-:Y:S08]  /*5c20*/  HMMA.16816.F32 R16, R8, R18, R72 ;  /* 0x000000120810723c */ /* 0x000ff00000001848 */
[C---:B-1----:R-:W-:Y:S08]  /*5c30*/  HMMA.16816.F32 R120, R4.reuse, R12, R244 ;  /* 0x0000000c0478723c */ /* 0x042ff000000018f4 */
[----:B------:R-:W-:Y:S08]  /*5c40*/  HMMA.16816.F32 R44, R4, R14, R124 ;  /* 0x0000000e042c723c */ /* 0x000ff0000000187c */
[----:B------:R-:W-:Y:S01]  /*5c50*/  HMMA.16816.F32 R116, R8, R12, R248 ;  /* 0x0000000c0874723c */ /* 0x000fe200000018f8 */
[----:B------:R-:W-:Y:S01]  /*5c60*/  FADD.FTZ R5, R24, R80 ;  /* 0x0000005018057221 */ /* 0x000fe20000010000 */
[----:B------:R-:W-:Y:S01]  /*5c70*/  MUFU.EX2 R34, R34 ;  /* 0x0000002200227308 */ /* 0x000fe20000000800 */
[----:B------:R-:W-:Y:S01]  /*5c80*/  FADD.FTZ R4, R219, R2 ;  /* 0x00000002db047221 */ /* 0x000fe20000010000 */
[----:B------:R-:W-:Y:S01]  /*5c90*/  MOV R219, R207 ;  /* 0x000000cf00db7202 */ /* 0x000fe20000000f00 */
[----:B------:R-:W-:-:S05]  /*5ca0*/  FADD.FTZ R6, R23, R81 ;  /* 0x0000005117067221 */ /* 0x000fca0000010000 */
[----:B------:R-:W-:Y:S01]  /*5cb0*/  MUFU.EX2 R33, R33 ;  /* 0x0000002100217308 */ /* 0x000fe20000000800 */
[----:B------:R-:W-:Y:S01]  /*5cc0*/  IMAD.MOV.U32 R207, RZ, RZ, R99 ;  /* 0x000000ffffcf7224 */ /* 0x000fe200078e0063 */
        /* <DEDUP_REMOVED lines=18> */
[----:B------:R-:W-:Y:S01]  /*5df0*/  HMMA.16816.F32 R12, R8, R14, R68 ;  /* 0x0000000e080c723c */ /* 0x000fe20000001844 */
[----:B------:R-:W-:Y:S01]  /*5e00*/  FADD.FTZ R2, R191, R6 ;  /* 0x00000006bf027221 */ /* 0x000fe20000010000 */
[----:B------:R-:W-:Y:S01]  /*5e10*/  MOV R223, R207 ;  /* 0x000000cf00df7202 */ /* 0x000fe20000000f00 */
[----:B------:R-:W1:Y:S01]  /*5e20*/  LDSM.16.MT88.4 R188, [R228+0xd800] ;  /* 0x00d80000e4bc783b */ /* 0x000e620000004200 */
[----:B------:R-:W-:Y:S01]  /*5e30*/  IMAD.MOV.U32 R212, RZ, RZ, R206 ;  /* 0x000000ffffd47224 */ /* 0x000fe200078e00ce */
[----:B------:R-:W-:Y:S01]  /*5e40*/  MOV R222, R96 ;  /* 0x0000006000de7202 */ /* 0x000fe20000000f00 */
[----:B------:R-:W-:Y:S01]  /*5e50*/  IMAD.MOV.U32 R221, RZ, RZ, R97 ;  /* 0x000000ffffdd7224 */ /* 0x000fe200078e0061 */
        /* <DEDUP_REMOVED lines=9> */
[----:B------:R-:W4:Y:S01]  /*5ef0*/  LDSM.16.MT88.4 R156, [R225+0xd800] ;  /* 0x00d80000e19c783b */ /* 0x000f220000004200 */
[----:B------:R-:W-:Y:S01]  /*5f00*/  MOV R244, R82 ;  /* 0x0000005200f47202 */ /* 0x000fe20000000f00 */
[----:B------:R-:W-:Y:S01]  /*5f10*/  FADD.FTZ R11, R130, R5 ;  /* 0x00000005820b7221 */ /* 0x000fe20000010000 */
[----:B------:R-:W-:Y:S01]  /*5f20*/  MOV R250, R112 ;  /* 0x0000007000fa7202 */ /* 0x000fe20000000f00 */
[----:B------:R-:W1:Y:S01]  /*5f30*/  LDSM.16.MT88.4 R172, [R226+0xd800] ;  /* 0x00d80000e2ac783b */ /* 0x000e620000004200 */
[----:B------:R-:W-:-:S03]  /*5f40*/  MOV R249, R113 ;  /* 0x0000007100f97202 */ /* 0x000fc60000000f00 */
[----:B------:R-:W1:Y:S04]  /*5f50*/  LDSM.16.MT88.4 R204, [R227+0xd800] ;  /* 0x00d80000e3cc783b */ /* 0x000e680000004200 */
[----:B------:R-:W1:Y:S04]  /*5f60*/  LDSM.16.MT88.4 R80, [R225+0xf800] ;  /* 0x00f80000e150783b */ /* 0x000e680000004200 */
[----:B------:R-:W1:Y:S04]  /*5f70*/  LDSM.16.MT88.4 R96, [R226+0xf800] ;  /* 0x00f80000e260783b */ /* 0x000e680000004200 */
[----:B------:R-:W1:Y:S04]  /*5f80*/  LDSM.16.MT88.4 R112, [R228+0xf800] ;  /* 0x00f80000e470783b */ /* 0x000e680000004200 */
[----:B------:R-:W1:Y:S01]  /*5f90*/  LDSM.16.MT88.4 R4, [R227+0xf800] ;  /* 0x00f80000e304783b */ /* 0x000e620000004200 */
        /* <DEDUP_REMOVED lines=8> */
[----:B------:R-:W-:Y:S08]  /*6020*/  MUFU.EX2 R32, R32 ;  /* 0x0000002000207308 */ /* 0x000ff00000000800 */
[----:B------:R-:W1:Y:S08]  /*6030*/  MUFU.EX2 R37, R37 ;  /* 0x0000002500257308 */ /* 0x000e700000000800 */
[----:B------:R-:W-:Y:S08]  /*6040*/  MUFU.EX2 R38, R38 ;  /* 0x0000002600267308 */ /* 0x000ff00000000800 */
[----:B------:R-:W2:Y:S01]  /*6050*/  MUFU.EX2 R39, R39 ;  /* 0x0000002700277308 */ /* 0x000ea20000000800 */
[----:B------:R-:W-:Y:S01]  /*6060*/  MOV R215, R128 ;  /* 0x0000008000d77202 */ /* 0x000fe20000000f00 */
[----:B------:R-:W-:Y:S01]  /*6070*/  FADD.FTZ R10, R131, R0 ;  /* 0x00000000830a7221 */ /* 0x000fe20000010000 */
[----:B---3--:R-:W-:Y:S01]  /*6080*/  F2FP.PACK_AB R128, R35, R36 ;  /* 0x000000242380723e */ /* 0x008fe200000000ff */
[----:B------:R3:W5:Y:S01]  /*6090*/  LDL.LU R26, [R1+0xfc] ;  /* 0x0000fc00011a7983 */ /* 0x0007620000300800 */
[----:B-1----:R-:W-:-:S02]  /*60a0*/  F2FP.PACK_AB R129, R30, R31 ;  /* 0x0000001f1e81723e */ /* 0x002fc400000000ff */
[----:B------:R-:W-:Y:S02]  /*60b0*/  F2FP.PACK_AB R130, R33, R34 ;  /* 0x000000222182723e */ /* 0x000fe400000000ff */
[----:B------:R-:W-:Y:S02]  /*60c0*/  F2FP.PACK_AB R131, R28, R29 ;  /* 0x0000001d1c83723e */ /* 0x000fe400000000ff */
[----:B------:R-:W-:Y:S02]  /*60d0*/  F2FP.PACK_AB R124, R22, R27 ;  /* 0x0000001b167c723e */ /* 0x000fe400000000ff */
[----:B------:R-:W-:Y:S02]  /*60e0*/  F2FP.PACK_AB R125, R37, R32 ;  /* 0x00000020257d723e */ /* 0x000fe400000000ff */
[----:B------:R-:W-:Y:S02]  /*60f0*/  F2FP.PACK_AB R126, R20, R21 ;  /* 0x00000015147e723e */ /* 0x000fe400000000ff */
[----:B--2---:R-:W-:Y:S01]  /*6100*/  F2FP.PACK_AB R127, R39, R38 ;  /* 0x00000026277f723e */ /* 0x004fe200000000ff */
[----:B------:R-:W-:Y:S01]  /*6110*/  HMMA.16816.F32 R180, R128, R188, R180 ;  /* 0x000000bc80b4723c */ /* 0x000fe200000018b4 */
[----:B------:R-:W-:Y:S01]  /*6120*/  FADD.FTZ R0, R249, R11 ;  /* 0x0000000bf9007221 */ /* 0x000fe20000010000 */
[----:B------:R3:W5:Y:S01]  /*6130*/  LDL.LU R25, [R1+0xf8] ;  /* 0x0000f80001197983 */ /* 0x0007620000300800 */
[----:B------:R-:W-:-:S03]  /*6140*/  FADD.FTZ R2, R251, R9 ;  /* 0x00000009fb027221 */ /* 0x000fc60000010000 */
[----:B------:R3:W5:Y:S02]  /*6150*/  LDL.LU R24, [R1+0xf4] ;  /* 0x0000f40001187983 */ /* 0x0007640000300800 */
[C---:B------:R-:W-:Y:S08]  /*6160*/  HMMA.16816.F32 R176, R124.reuse, R188, R176 ;  /* 0x000000bc7cb0723c */ /* 0x040ff000000018b0 */
[-C--:B------:R-:W-:Y:S01]  /*6170*/  HMMA.16816.F32 R184, R124, R190.reuse, R184 ;  /* 0x000000be7cb8723c */ /* 0x080fe200000018b8 */
[----:B------:R-:W-:Y:S01]  /*6180*/  FADD.FTZ R2, R247, R2 ;  /* 0x00000002f7027221 */ /* 0x000fe20000010000 */
[----:B------:R3:W5:Y:S06]  /*6190*/  LDL.LU R23, [R1+0xf0] ;  /* 0x0000f00001177983 */ /* 0x00076c0000300800 */
[C---:B------:R-:W-:Y:S08]  /*61a0*/  HMMA.16816.F32 R188, R128.reuse, R190, R76 ;  /* 0x000000be80bc723c */ /* 0x040ff0000000184c */
[-C--:B----4-:R-:W-:Y:S08]  /*61b0*/  HMMA.16816.F32 R148, R128, R156.reuse, R148 ;  /* 0x0000009c8094723c */ /* 0x090ff00000001894 */
[C---:B------:R-:W-:Y:S08]  /*61c0*/  HMMA.16816.F32 R144, R124.reuse, R156, R144 ;  /* 0x0000009c7c90723c */ /* 0x040ff00000001890 */
[----:B------:R-:W-:Y:S08]  /*61d0*/  HMMA.16816.F32 R152, R124, R158, R152 ;  /* 0x0000009e7c98723c */ /* 0x000ff00000001898 */
        /* <DEDUP_REMOVED lines=74> */
[----:B------:R-:W-:Y:S01]  /*6680*/  IMAD.U32 R0, RZ, RZ, UR4 ;  /* 0x00000004ff007e24 */ /* 0x000fe2000f8e00ff */
[----:B------:R-:W-:Y:S02]  /*6690*/  UISETP.NE.AND UP0, UPT, UR8, 0x2, UPT ;  /* 0x000000020800788c */ /* 0x000fe4000bf05270 */
[----:B------:R-:W-:Y:S02]  /*66a0*/  UIMAD UR5, UR5, UR19, UR6 ;  /* 0x00000013050572a4 */ /* 0x000fe4000f8e0206 */
[----:B------:R-:W-:Y:S01]  /*66b0*/  USHF.L.U32 UR6, UR4, 0x5, URZ ;  /* 0x0000000504067899 */ /* 0x000fe2000800063f */
[----:B------:R-:W-:Y:S01]  /*66c0*/  BAR.SYNC.DEFER_BLOCKING 0x0 ;  /* 0x0000000000007b1d */ /* 0x000fe20000010000 */
[----:B--2---:R-:W-:-:S04]  /*66d0*/  IMAD.WIDE.U32 R4, R4, UR19, R138 ;  /* 0x0000001304047c25 */ /* 0x004fc8000f8e008a */
[----:B------:R-:W-:Y:S01]  /*66e0*/  IMAD.MOV.U32 R139, RZ, RZ, c[0x0][0x1a4] ;  /* 0x00006900ff8b7624 */ /* 0x000fe200078e00ff */
[----:B------:R-:W-:Y:S02]  /*66f0*/  IADD3 R2, R5, UR5, RZ ;  /* 0x0000000505027c10 */ /* 0x000fe4000fffe0ff */
[----:B------:R-:W-:Y:S02]  /*6700*/  LEA R8, P0, R4, c[0x0][0x170], 0x1 ;  /* 0x00005c0004087a11 */ /* 0x000fe400078008ff */
[----:B------:R-:W-:Y:S02]  /*6710*/  SHF.L.U64.HI R0, R0, 0x5, R139 ;  /* 0x0000000500007819 */ /* 0x000fe4000001028b */
[----:B------:R-:W-:Y:S01]  /*6720*/  LEA.HI.X R9, R4, c[0x0][0x174], R2, 0x1, P0 ;  /* 0x00005d0004097a11 */ /* 0x000fe200000f0c02 */
[----:B------:R-:W1:Y:S01]  /*6730*/  S2R R139, SR_TID.X ;  /* 0x00000000008b7919 */ /* 0x000e620000002100 */
[----:B------:R-:W-:-:S03]  /*6740*/  IADD3 R6, P0, R8, UR6, RZ ;  /* 0x0000000608067c10 */ /* 0x000fc6000ff1e0ff */
[----:B------:R-:W-:Y:S01]  /*6750*/  @!PT LDS RZ, [RZ] ;  /* 0x00000000fffff984 */ /* 0x000fe20000000800 */
[----:B------:R-:W-:Y:S01]  /*6760*/  @!PT LDS RZ, [RZ] ;  /* 0x00000000fffff984 */ /* 0x000fe20000000800 */
[----:B------:R-:W-:Y:S01]  /*6770*/  @!PT LDS RZ, [RZ] ;  /* 0x00000000fffff984 */ /* 0x000fe20000000800 */
[----:B------:R2:W-:Y:S02]  /*6780*/  LDGSTS.E.BYPASS.LTC128B.128 [R243+0xc000], [R8.64] ;  /* 0x0c00000008f37fae */ /* 0x0005e4000b901d50 */
[----:B------:R-:W-:Y:S01]  /*6790*/  IMAD.X R7, R0, 0x1, R9, P0 ;  /* 0x0000000100077824 */ /* 0x000fe200000e0609 */
[----:B------:R-:W-:Y:S01]  /*67a0*/  IADD3 R4, P0, R6, UR6, RZ ;  /* 0x0000000606047c10 */ /* 0x000fe2000ff1e0ff */
[----:B------:R2:W-:Y:S03]  /*67b0*/  LDGSTS.E.BYPASS.LTC128B.128 [R243+0xe000], [R8.64+0x80] ;  /* 0x0e00008008f37fae */ /* 0x0005e6000b901d50 */
[----:B------:R-:W-:Y:S01]  /*67c0*/  IADD3.X R5, R7, R0, RZ, P0, !PT ;  /* 0x0000000007057210 */ /* 0x000fe200007fe4ff */
[----:B------:R3:W-:Y:S01]  /*67d0*/  LDGSTS.E.BYPASS.LTC128B.128 [R243+0xc800], [R6.64] ;  /* 0x0c80000006f37fae */ /* 0x0007e2000b901d50 */
[----:B------:R-:W-:-:S03]  /*67e0*/  IADD3 R10, P0, R4, UR6, RZ ;  /* 0x00000006040a7c10 */ /* 0x000fc6000ff1e0ff */
[----:B------:R3:W-:Y:S02]  /*67f0*/  LDGSTS.E.BYPASS.LTC128B.128 [R243+0xe800], [R6.64+0x80] ;  /* 0x0e80008006f37fae */ /* 0x0007e4000b901d50 */
[----:B------:R-:W-:Y:S02]  /*6800*/  IMAD.X R11, R5, 0x1, R0, P0 ;  /* 0x00000001050b7824 */ /* 0x000fe400000e0600 */
[----:B------:R3:W-:Y:S04]  /*6810*/  LDGSTS.E.BYPASS.LTC128B.128 [R243+0xd000], [R4.64] ;  /* 0x0d00000004f37fae */ /* 0x0007e8000b901d50 */
[----:B------:R3:W-:Y:S01]  /*6820*/  LDGSTS.E.BYPASS.LTC128B.128 [R243+0xf000], [R4.64+0x80] ;  /* 0x0f00008004f37fae */ /* 0x0007e2000b901d50 */
[----:B-1----:R-:W-:-:S03]  /*6830*/  SHF.L.U32 R139, R139, 0x1, RZ ;  /* 0x000000018b8b7819 */ /* 0x002fc600000006ff */
[----:B------:R2:W-:Y:S01]  /*6840*/  LDGSTS.E.BYPASS.LTC128B.128 [R243+0xd800], [R10.64] ;  /* 0x0d8000000af37fae */ /* 0x0005e2000b901d50 */
[----:B------:R-:W-:-:S03]  /*6850*/  LOP3.LUT R139, R139, 0x6, RZ, 0xc0, !PT ;  /* 0x000000068b8b7812 */ /* 0x000fc600078ec0ff */
[----:B------:R2:W-:Y:S04]  /*6860*/  LDGSTS.E.BYPASS.LTC128B.128 [R243+0xf800], [R10.64+0x80] ;  /* 0x0f8000800af37fae */ /* 0x0005e8000b901d50 */
[----:B------:R-:W-:Y:S04]  /*6870*/  LDSM.16.M88.4 R16, [R231] ;  /* 0x00000000e710783b */ /* 0x000fe80000000200 */
[----:B------:R-:W-:Y:S04]  /*6880*/  LDSM.16.M88.4 R12, [R231+0x2000] ;  /* 0x00200000e70c783b */ /* 0x000fe80000000200 */
[----:B-----5:R-:W1:Y:S04]  /*6890*/  LDSM.16.M88.4 R48, [R224+0x9000] ;  /* 0x00900000e030783b */ /* 0x020e680000000200 */
[----:B------:R-:W4:Y:S04]  /*68a0*/  LDSM.16.M88.4 R44, [R224+0x9800] ;  /* 0x00980000e02c783b */ /* 0x000f280000000200 */
[----:B------:R-:W4:Y:S04]  /*68b0*/  LDSM.16.M88.4 R56, [R224+0x8000] ;  /* 0x00800000e038783b */ /* 0x000f280000000200 */
[----:B------:R-:W4:Y:S04]  /*68c0*/  LDSM.16.M88.4 R52, [R224+0x8800] ;  /* 0x00880000e034783b */ /* 0x000f280000000200 */
[----:B--2---:R-:W-:Y:S04]  /*68d0*/  LDSM.16.M88.4 R8, [R232] ;  /* 0x00000000e808783b */ /* 0x004fe80000000200 */
[----:B---3--:R-:W-:Y:S04]  /*68e0*/  LDSM.16.M88.4 R4, [R232+0x2000] ;  /* 0x00200000e804783b */ /* 0x008fe80000000200 */
[----:B------:R-:W2:Y:S04]  /*68f0*/  LDSM.16.M88.4 R32, [R241] ;  /* 0x00000000f120783b */ /* 0x000ea80000000200 */
[----:B------:R-:W3:Y:S04]  /*6900*/  LDSM.16.M88.4 R28, [R240] ;  /* 0x00000000f01c783b */ /* 0x000ee80000000200 */
[----:B------:R-:W2:Y:S04]  /*6910*/  LDSM.16.M88.4 R40, [R235] ;  /* 0x00000000eb28783b */ /* 0x000ea80000000200 */
[----:B------:R-:W2:Y:S01]  /*6920*/  LDSM.16.M88.4 R36, [R242] ;  /* 0x00000000f224783b */ /* 0x000ea20000000200 */
[----:B-1----:R-:W-:Y:S03]  /*6930*/  HMMA.16816.F32 R140, R12, R48, RZ ;  /* 0x000000300c8c723c */ /* 0x002fe600000018ff */
        /* <DEDUP_REMOVED lines=8> */
[----:B--2---:R-:W-:Y:S08]  /*69c0*/  HMMA.16816.F32 R140, R4, R32, R140 ;  /* 0x00000020048c723c */ /* 0x004ff0000000188c */
[-C--:B---3--:R-:W-:Y:S08]  /*69d0*/  HMMA.16816.F32 R64, R8, R28.reuse, R64 ;  /* 0x0000001c0840723c */ /* 0x088ff00000001840 */
        /* <DEDUP_REMOVED lines=16> */
[----:B------:R-:W-:Y:S01]  /*6ae0*/  MOV R33, R64 ;  /* 0x0000004000217202 */ /* 0x000fe20000000f00 */
[----:B------:R-:W-:Y:S01]  /*6af0*/  IMAD.MOV.U32 R32, RZ, RZ, R65 ;  /* 0x000000ffff207224 */ /* 0x000fe200078e0041 */
[C---:B------:R-:W-:Y:S08]  /*6b00*/  HMMA.16816.F32 R140, R12.reuse, R58, RZ ;  /* 0x0000003a0c8c723c */ /* 0x040ff000000018ff */
[C---:B------:R-:W-:Y:S07]  /*6b10*/  HMMA.16816.F32 R64, R12.reuse, R54, RZ ;  /* 0x000000360c40723c */ /* 0x040fee00000018ff */
[----:B------:R-:W-:Y:S01]  /*6b20*/  IMAD.MOV.U32 R21, RZ, RZ, R208 ;  /* 0x000000ffff157224 */ /* 0x000fe200078e00d0 */
[----:B------:R-:W-:Y:S01]  /*6b30*/  HMMA.16816.F32 R60, R12, R50, RZ ;  /* 0x000000320c3c723c */ /* 0x000fe200000018ff */
[----:B------:R-:W-:Y:S01]  /*6b40*/  IMAD.MOV.U32 R20, RZ, RZ, R209 ;  /* 0x000000ffff147224 */ /* 0x000fe200078e00d1 */
[----:B------:R-:W-:Y:S01]  /*6b50*/  MOV R0, R211 ;  /* 0x000000d300007202 */ /* 0x000fe20000000f00 */
[----:B------:R-:W-:-:S05]  /*6b60*/  IMAD.MOV.U32 R2, RZ, RZ, R210 ;  /* 0x000000ffff027224 */ /* 0x000fca00078e00d2 */
        /* <DEDUP_REMOVED lines=8> */
[----:B------:R-:W-:Y:S01]  /*6bf0*/  MOV R133, R14 ;  /* 0x0000000e00857202 */ /* 0x000fe20000000f00 */
[----:B------:R-:W-:Y:S01]  /*6c00*/  IMAD.MOV.U32 R137, RZ, RZ, R13 ;  /* 0x000000ffff897224 */ /* 0x000fe200078e000d */
[----:B------:R-:W-:Y:S01]  /*6c10*/  HMMA.16816.F32 R56, R8, R42, R56 ;  /* 0x0000002a0838723c */ /* 0x000fe20000001838 */
[----:B------:R-:W-:-:S02]  /*6c20*/  IMAD.MOV.U32 R132, RZ, RZ, R15 ;  /* 0x000000ffff847224 */ /* 0x000fc400078e000f */
[----:B------:R-:W-:Y:S05]  /*6c30*/  LDSM.16.M88.4 R12, [R230+0x8000] ;  /* 0x00800000e60c783b */ /* 0x000fea0000000200 */
        /* <DEDUP_REMOVED lines=20> */
[----:B------:R-:W-:Y:S01]  /*6d80*/  MOV R140, R41 ;  /* 0x00000029008c7202 */ /* 0x000fe20000000f00 */
[----:B------:R-:W-:Y:S02]  /*6d90*/  IMAD.MOV.U32 R141, RZ, RZ, R40 ;  /* 0x000000ffff8d7224 */ /* 0x000fe400078e0028 */
[----:B------:R-:W-:Y:S02]  /*6da0*/  IMAD.MOV.U32 R142, RZ, RZ, R37 ;  /* 0x000000ffff8e7224 */ /* 0x000fe400078e0025 */
[----:B------:R-:W-:Y:S01]  /*6db0*/  IMAD.MOV.U32 R143, RZ, RZ, R36 ;  /* 0x000000ffff8f7224 */ /* 0x000fe200078e0024 */
[-C--:B-1----:R-:W-:Y:S07]  /*6dc0*/  HMMA.16816.F32 R40, R8, R12.reuse, R248 ;  /* 0x0000000c0828723c */ /* 0x082fee00000018f8 */
[----:B------:R-:W-:Y:S01]  /*6dd0*/  MOV R248, R33 ;  /* 0x0000002100f87202 */ /* 0x000fe20000000f00 */
[----:B------:R-:W-:Y:S01]  /*6de0*/  IMAD.MOV.U32 R249, RZ, RZ, R32 ;  /* 0x000000fffff97224 */ /* 0x000fe200078e0020 */
[----:B------:R-:W-:Y:S01]  /*6df0*/  HMMA.16816.F32 R36, R4, R12, R212 ;  /* 0x0000000c0424723c */ /* 0x000fe200000018d4 */
[----:B------:R-:W-:-:S02]  /*6e00*/  IMAD.MOV.U32 R250, RZ, RZ, R27 ;  /* 0x000000fffffa7224 */ /* 0x000fc400078e001b */
[----:B------:R-:W-:-:S04]  /*6e10*/  IMAD.MOV.U32 R251, RZ, RZ, R22 ;  /* 0x000000fffffb7224 */ /* 0x000fc800078e0016 */
[----:B------:R-:W-:Y:S01]  /*6e20*/  MOV R212, R21 ;  /* 0x0000001500d47202 */ /* 0x000fe20000000f00 */
        /* <DEDUP_REMOVED lines=16> */
[----:B------:R-:W-:Y:S01]  /*6f30*/  MOV R49, R208 ;  /* 0x000000d000317202 */ /* 0x000fe20000000f00 */
[----:B------:R-:W-:-:S02]  /*6f40*/  IMAD.MOV.U32 R48, RZ, RZ, R209 ;  /* 0x000000ffff307224 */ /* 0x000fc400078e00d1 */
[----:B------:R-:W1:Y:S01]  /*6f50*/  LDSM.16.M88.4 R8, [R233] ;  /* 0x00000000e908783b */ /* 0x000e620000000200 */
[----:B------:R-:W-:Y:S02]  /*6f60*/  IMAD.MOV.U32 R27, RZ, RZ, R210 ;  /* 0x000000ffff1b7224 */ /* 0x000fe400078e00d2 */
[----:B------:R-:W-:Y:S01]  /*6f70*/  MOV R133, R4 ;  /* 0x0000000400857202 */ /* 0x000fe20000000f00 */
[----:B------:R-:W-:Y:S02]  /*6f80*/  IMAD.MOV.U32 R132, RZ, RZ, R5 ;  /* 0x000000ffff847224 */ /* 0x000fe400078e0005 */
[----:B------:R-:W-:Y:S02]  /*6f90*/  IMAD.MOV.U32 R51, RZ, RZ, R6 ;  /* 0x000000ffff337224 */ /* 0x000fe400078e0006 */
[----:B------:R-:W-:Y:S02]  /*6fa0*/  IMAD.MOV.U32 R50, RZ, RZ, R7 ;  /* 0x000000ffff327224 */ /* 0x000fe400078e0007 */
[----:B------:R-:W2:Y:S01]  /*6fb0*/  LDSM.16.M88.4 R4, [R233+0x2000] ;  /* 0x00200000e904783b */ /* 0x000ea20000000200 */
[----:B------:R-:W-:Y:S01]  /*6fc0*/  IMAD.MOV.U32 R22, RZ, RZ, R211 ;  /* 0x000000ffff167224 */ /* 0x000fe200078e00d3 */
[C---:B-1----:R-:W-:Y:S08]  /*6fd0*/  HMMA.16816.F32 R52, R8.reuse, R12, R52 ;  /* 0x0000000c0834723c */ /* 0x042ff00000001834 */
[----:B------:R-:W-:Y:S08]  /*6fe0*/  HMMA.16816.F32 R208, R8, R14, R28 ;  /* 0x0000000e08d0723c */ /* 0x000ff0000000181c */
[C---:B--2---:R-:W-:Y:S08]  /*6ff0*/  HMMA.16816.F32 R60, R4.reuse, R12, R60 ;  /* 0x0000000c043c723c */ /* 0x044ff0000000183c */
[----:B------:R-:W-:Y:S01]  /*7000*/  HMMA.16816.F32 R244, R4, R14, R44 ;  /* 0x0000000e04f4723c */ /* 0x000fe2000000182c */
[----:B------:R-:W1:Y:S01]  /*7010*/  LDSM.16.M88.4 R12, [R229+0x800] ;  /* 0x00080000e50c783b */ /* 0x000e620000000200 */
[----:B------:R-:W-:Y:S01]  /*7020*/  IMAD.MOV.U32 R17, RZ, RZ, R54 ;  /* 0x000000ffff117224 */ /* 0x000fe200078e0036 */
[----:B------:R-:W-:Y:S01]  /*7030*/  MOV R19, R52 ;  /* 0x0000003400137202 */ /* 0x000fe20000000f00 */
[----:B------:R-:W-:Y:S01]  /*7040*/  IMAD.MOV.U32 R16, RZ, RZ, R55 ;  /* 0x000000ffff107224 */ /* 0x000fe200078e0037 */
[----:B------:R-:W-:Y:S01]  /*7050*/  MOV R52, R49 ;  /* 0x0000003100347202 */ /* 0x000fe20000000f00 */
[----:B------:R-:W-:-:S02]  /*7060*/  IMAD.MOV.U32 R18, RZ, RZ, R53 ;  /* 0x000000ffff127224 */ /* 0x000fc400078e0035 */
[----:B------:R-:W-:Y:S02]  /*7070*/  IMAD.MOV.U32 R54, RZ, RZ, R27 ;  /* 0x000000ffff367224 */ /* 0x000fe400078e001b */
[----:B------:R-:W-:Y:S02]  /*7080*/  IMAD.MOV.U32 R55, RZ, RZ, R22 ;  /* 0x000000ffff377224 */ /* 0x000fe400078e0016 */
[----:B------:R-:W-:-:S04]  /*7090*/  IMAD.MOV.U32 R53, RZ, RZ, R48 ;  /* 0x000000ffff357224 */ /* 0x000fc800078e0030 */
[----:B------:R-:W-:Y:S01]  /*70a0*/  MOV R21, R60 ;  /* 0x0000003c00157202 */ /* 0x000fe20000000f00 */
[----:B------:R-:W-:Y:S01]  /*70b0*/  IMAD.MOV.U32 R20, RZ, RZ, R61 ;  /* 0x000000ffff147224 */ /* 0x000fe200078e003d */
[----:B------:R-:W-:Y:S01]  /*70c0*/  MOV R60, R133 ;  /* 0x00000085003c7202 */ /* 0x000fe20000000f00 */
[----:B------:R-:W-:Y:S02]  /*70d0*/  IMAD.MOV.U32 R2, RZ, RZ, R62 ;  /* 0x000000ffff027224 */ /* 0x000fe400078e003e */
[----:B------:R-:W-:Y:S02]  /*70e0*/  IMAD.MOV.U32 R0, RZ, RZ, R63 ;  /* 0x000000ffff007224 */ /* 0x000fe400078e003f */
[----:B------:R-:W-:Y:S02]  /*70f0*/  IMAD.MOV.U32 R61, RZ, RZ, R132 ;  /* 0x000000ffff3d7224 */ /* 0x000fe400078e0084 */
[----:B------:R-:W-:Y:S02]  /*7100*/  IMAD.MOV.U32 R62, RZ, RZ, R51 ;  /* 0x000000ffff3e7224 */ /* 0x000fe400078e0033 */
[----:B------:R-:W-:Y:S01]  /*7110*/  IMAD.MOV.U32 R63, RZ, RZ, R50 ;  /* 0x000000ffff3f7224 */ /* 0x000fe200078e0032 */
[-C--:B-1----:R-:W-:Y:S08]  /*7120*/  HMMA.16816.F32 R40, R8, R12.reuse, R40 ;  /* 0x0000000c0828723c */ /* 0x082ff00000001828 */
[----:B------:R-:W-:Y:S08]  /*7130*/  HMMA.16816.F32 R48, R4, R12, R36 ;  /* 0x0000000c0430723c */ /* 0x000ff00000001824 */
[----:B------:R-:W-:Y:S08]  /*7140*/  HMMA.16816.F32 R28, R8, R14, R56 ;  /* 0x0000000e081c723c */ /* 0x000ff00000001838 */
[----:B------:R-:W-:Y:S01]  /*7150*/  MOV R133, R40 ;  /* 0x0000002800857202 */ /* 0x000fe20000000f00 */
[----:B------:R-:W-:-:S02]  /*7160*/  IMAD.MOV.U32 R132, RZ, RZ, R41 ;  /* 0x000000ffff847224 */ /* 0x000fc400078e0029 */
[----:B------:R-:W-:Y:S02]  /*7170*/  IMAD.MOV.U32 R27, RZ, RZ, R42 ;  /* 0x000000ffff1b7224 */ /* 0x000fe400078e002a */
[----:B------:R-:W-:Y:S02]  /*7180*/  IMAD.MOV.U32 R22, RZ, RZ, R43 ;  /* 0x000000ffff167224 */ /* 0x000fe400078e002b */
[C---:B------:R-:W-:Y:S01]  /*7190*/  HMMA.16816.F32 R40, R4.reuse, R14, R32 ;  /* 0x0000000e0428723c */ /* 0x040fe20000001820 */
[----:B------:R-:W1:Y:S07]  /*71a0*/  LDSM.16.M88.4 R12, [R229+0x1000] ;  /* 0x00100000e50c783b */ /* 0x000e6e0000000200 */
[----:B-1----:R-:W-:Y:S07]  /*71b0*/  HMMA.16816.F32 R32, R4, R14, R216 ;  /* 0x0000000e0420723c */ /* 0x002fee00000018d8 */
[----:B------:R-:W-:Y:S01]  /*71c0*/  MOV R216, R19 ;  /* 0x0000001300d87202 */ /* 0x000fe20000000f00 */
[----:B------:R-:W-:Y:S01]  /*71d0*/  IMAD.MOV.U32 R217, RZ, RZ, R18 ;  /* 0x000000ffffd97224 */ /* 0x000fe200078e0012 */
[----:B------:R-:W-:Y:S01]  /*71e0*/  HMMA.16816.F32 R44, R8, R12, R64 ;  /* 0x0000000c082c723c */ /* 0x000fe20000001840 */
[----:B------:R-:W-:-:S02]  /*71f0*/  IMAD.MOV.U32 R218, RZ, RZ, R17 ;  /* 0x000000ffffda7224 */ /* 0x000fc400078e0011 */
[----:B------:R-:W-:-:S05]  /*7200*/  IMAD.MOV.U32 R219, RZ, RZ, R16 ;  /* 0x000000ffffdb7224 */ /* 0x000fca00078e0010 */
[----:B------:R-:W-:Y:S07]  /*7210*/  HMMA.16816.F32 R36, R4, R12, R140 ;  /* 0x0000000c0424723c */ /* 0x000fee000000188c */
[----:B------:R-:W-:Y:S01]  /*7220*/  MOV R140, R133 ;  /* 0x00000085008c7202 */ /* 0x000fe20000000f00 */
[----:B------:R-:W-:Y:S01]  /*7230*/  HMMA.16816.F32 R16, R8, R14, R212 ;  /* 0x0000000e0810723c */ /* 0x000fe200000018d4 */
[----:B------:R-:W1:Y:S01]  /*7240*/  LDSM.16.M88.4 R12, [R229+0x1800] ;  /* 0x00180000e50c783b */ /* 0x000e620000000200 */
        /* <DEDUP_REMOVED lines=17> */
[C---:B------:R-:W-:Y:S01]  /*7360*/  HMMA.16816.F32 R212, R8.reuse, R14, R208 ;  /* 0x0000000e08d4723c */ /* 0x040fe200000018d0 */
[----:B------:R-:W1:Y:S07]  /*7370*/  LDSM.16.M88.4 R12, [R224+0xa800] ;  /* 0x00a80000e00c783b */ /* 0x000e6e0000000200 */
[-C--:B-1----:R-:W-:Y:S08]  /*7380*/  HMMA.16816.F32 R140, R8, R12.reuse, R140 ;  /* 0x0000000c088c723c */ /* 0x082ff0000000188c */
[C---:B------:R-:W-:Y:S08]  /*7390*/  HMMA.16816.F32 R216, R4.reuse, R12, R48 ;  /* 0x0000000c04d8723c */ /* 0x040ff00000001830 */
[----:B------:R-:W-:Y:S08]  /*73a0*/  HMMA.16816.F32 R208, R4, R14, R40 ;  /* 0x0000000e04d0723c */ /* 0x000ff00000001828 */
[----:B------:R-:W-:Y:S01]  /*73b0*/  MOV R133, R140 ;  /* 0x0000008c00857202 */ /* 0x000fe20000000f00 */
[----:B------:R-:W-:-:S02]  /*73c0*/  IMAD.MOV.U32 R132, RZ, RZ, R141 ;  /* 0x000000ffff847224 */ /* 0x000fc400078e008d */
[----:B------:R-:W-:Y:S02]  /*73d0*/  IMAD.MOV.U32 R27, RZ, RZ, R142 ;  /* 0x000000ffff1b7224 */ /* 0x000fe400078e008e */
[----:B------:R-:W-:Y:S02]  /*73e0*/  IMAD.MOV.U32 R22, RZ, RZ, R143 ;  /* 0x000000ffff167224 */ /* 0x000fe400078e008f */
[C---:B------:R-:W-:Y:S01]  /*73f0*/  HMMA.16816.F32 R140, R8.reuse, R14, R28 ;  /* 0x0000000e088c723c */ /* 0x040fe2000000181c */
[----:B------:R-:W1:Y:S07]  /*7400*/  LDSM.16.M88.4 R12, [R224+0xb000] ;  /* 0x00b00000e00c783b */ /* 0x000e6e0000000200 */
[-C--:B-1----:R-:W-:Y:S08]  /*7410*/  HMMA.16816.F32 R44, R8, R12.reuse, R44 ;  /* 0x0000000c082c723c */ /* 0x082ff0000000182c */
[C---:B------:R-:W-:Y:S11]  /*7420*/  HMMA.16816.F32 R48, R4.reuse, R12, R36 ;  /* 0x0000000c0430723c */ /* 0x040ff60000001824 */
[----:B------:R-:W-:Y:S05]  /*7430*/  @!UPT UIADD3 URZ, URZ, URZ, URZ ;  /* 0x0000003f3f3ff290 */ /* 0x000fea000fffe03f */
[----:B------:R-:W-:Y:S01]  /*7440*/  MOV R21, R44 ;  /* 0x0000002c00157202 */ /* 0x000fe20000000f00 */
[----:B------:R-:W-:Y:S02]  /*7450*/  IMAD.MOV.U32 R20, RZ, RZ, R45 ;  /* 0x000000ffff147224 */ /* 0x000fe400078e002d */
[----:B------:R-:W-:Y:S02]  /*7460*/  IMAD.MOV.U32 R2, RZ, RZ, R46 ;  /* 0x000000ffff027224 */ /* 0x000fe400078e002e */
[----:B------:R-:W-:Y:S02]  /*7470*/  IMAD.MOV.U32 R0, RZ, RZ, R47 ;  /* 0x000000ffff007224 */ /* 0x000fe400078e002f */
[-C--:B------:R-:W-:Y:S08]  /*7480*/  HMMA.16816.F32 R44, R4, R14.reuse, R32 ;  /* 0x0000000e042c723c */ /* 0x080ff00000001820 */
[C---:B------:R-:W-:Y:S01]  /*7490*/  HMMA.16816.F32 R32, R8.reuse, R14, R16 ;  /* 0x0000000e0820723c */ /* 0x040fe20000001810 */
[----:B------:R-:W1:Y:S07]  /*74a0*/  LDSM.16.M88.4 R12, [R224+0xb800] ;  /* 0x00b80000e00c783b */ /* 0x000e6e0000000200 */
[-C--:B-1----:R-:W-:Y:S08]  /*74b0*/  HMMA.16816.F32 R40, R8, R12.reuse, R56 ;  /* 0x0000000c0828723c */ /* 0x082ff00000001838 */
[C---:B------:R-:W-:Y:S07]  /*74c0*/  HMMA.16816.F32 R36, R4.reuse, R12, R64 ;  /* 0x0000000c0424723c */ /* 0x040fee0000001840 */
[----:B------:R-:W-:Y:S01]  /*74d0*/  IMAD.MOV.U32 R66, RZ, RZ, R27 ;  /* 0x000000ffff427224 */ /* 0x000fe200078e001b */
[----:B------:R-:W-:Y:S01]  /*74e0*/  HMMA.16816.F32 R28, R4, R14, R60 ;  /* 0x0000000e041c723c */ /* 0x000fe2000000183c */
[----:B------:R-:W-:Y:S01]  /*74f0*/  LDSM.16.M88.4 R4, [R232+0x6000] ;  /* 0x00600000e804783b */ /* 0x000fe20000000200 */
[----:B------:R-:W-:Y:S01]  /*7500*/  IMAD.MOV.U32 R67, RZ, RZ, R22 ;  /* 0x000000ffff437224 */ /* 0x000fe200078e0016 */
[----:B------:R-:W-:Y:S01]  /*7510*/  MOV R64, R133 ;  /* 0x0000008500407202 */ /* 0x000fe20000000f00 */
[----:B------:R-:W-:-:S04]  /*7520*/  IMAD.MOV.U32 R65, RZ, RZ, R132 ;  /* 0x000000ffff417224 */ /* 0x000fc800078e0084 */
        /* <DEDUP_REMOVED lines=10> */
[C---:B------:R-:W-:Y:S01]  /*75d0*/  HMMA.16816.F32 R56, R8.reuse, R12, R220 ;  /* 0x0000000c0838723c */ /* 0x040fe200000018dc */
[----:B------:R-:W1:Y:S07]  /*75e0*/  LDSM.16.M88.4 R12, [R238] ;  /* 0x00000000ee0c783b */ /* 0x000e6e0000000200 */
[-C--:B-1----:R-:W-:Y:S08]  /*75f0*/  HMMA.16816.F32 R220, R8, R12.reuse, R64 ;  /* 0x0000000c08dc723c */ /* 0x082ff00000001840 */
[----:B------:R-:W-:Y:S07]  /*7600*/  HMMA.16816.F32 R244, R4, R12, R216 ;  /* 0x0000000c04f4723c */ /* 0x000fee00000018d8 */
[----:B------:R-:W-:Y:S01]  /*7610*/  MOV R216, R21 ;  /* 0x0000001500d87202 */ /* 0x000fe20000000f00 */
[----:B------:R-:W-:Y:S01]  /*7620*/  HMMA.16816.F32 R212, R8, R14, R140 ;  /* 0x0000000e08d4723c */ /* 0x000fe2000000188c */
[----:B------:R-:W-:-:S02]  /*7630*/  IMAD.MOV.U32 R217, RZ, RZ, R20 ;  /* 0x000000ffffd97224 */ /* 0x000fc400078e0014 */
[----:B------:R-:W-:Y:S02]  /*7640*/  IMAD.MOV.U32 R218, RZ, RZ, R2 ;  /* 0x000000ffffda7224 */ /* 0x000fe400078e0002 */
[----:B------:R-:W-:-:S03]  /*7650*/  IMAD.MOV.U32 R219, RZ, RZ, R0 ;  /* 0x000000ffffdb7224 */ /* 0x000fc600078e0000 */
[----:B------:R-:W-:Y:S01]  /*7660*/  MOV R65, R220 ;  /* 0x000000dc00417202 */ /* 0x000fe20000000f00 */
[----:B------:R-:W-:Y:S02]  /*7670*/  IMAD.MOV.U32 R64, RZ, RZ, R221 ;  /* 0x000000ffff407224 */ /* 0x000fe400078e00dd */
[----:B------:R-:W-:Y:S02]  /*7680*/  IMAD.MOV.U32 R55, RZ, RZ, R222 ;  /* 0x000000ffff377224 */ /* 0x000fe400078e00de */
[----:B------:R-:W-:Y:S02]  /*7690*/  IMAD.MOV.U32 R54, RZ, RZ, R223 ;  /* 0x000000ffff367224 */ /* 0x000fe400078e00df */
[----:B------:R-:W-:Y:S01]  /*76a0*/  HMMA.16816.F32 R220, R4, R14, R208 ;  /* 0x0000000e04dc723c */ /* 0x000fe200000018d0 */
[----:B------:R-:W1:Y:S07]  /*76b0*/  LDSM.16.M88.4 R12, [R237] ;  /* 0x00000000ed0c783b */ /* 0x000e6e0000000200 */
[----:B-1----:R-:W-:Y:S08]  /*76c0*/  HMMA.16816.F32 R216, R8, R12, R216 ;  /* 0x0000000c08d8723c */ /* 0x002ff000000018d8 */
[-C--:B------:R-:W-:Y:S08]  /*76d0*/  HMMA.16816.F32 R208, R4, R14.reuse, R44 ;  /* 0x0000000e04d0723c */ /* 0x080ff0000000182c */
[----:B------:R-:W-:Y:S07]  /*76e0*/  HMMA.16816.F32 R140, R8, R14, R32 ;  /* 0x0000000e088c723c */ /* 0x000fee0000001820 */
[----:B------:R-:W-:Y:S01]  /*76f0*/  MOV R32, R53 ;  /* 0x0000003500207202 */ /* 0x000fe20000000f00 */
[----:B------:R-:W-:Y:S01]  /*7700*/  IMAD.MOV.U32 R20, RZ, RZ, R217 ;  /* 0x000000ffff147224 */ /* 0x000fe200078e00d9 */
[----:B------:R-:W-:Y:S01]  /*7710*/  MOV R21, R216 ;  /* 0x000000d800157202 */ /* 0x000fe20000000f00 */
[----:B------:R-:W-:-:S02]  /*7720*/  IMAD.MOV.U32 R2, RZ, RZ, R218 ;  /* 0x000000ffff027224 */ /* 0x000fc400078e00da */
[----:B------:R-:W-:Y:S02]  /*7730*/  IMAD.MOV.U32 R0, RZ, RZ, R219 ;  /* 0x000000ffff007224 */ /* 0x000fe400078e00db */
[----:B------:R-:W-:Y:S01]  /*7740*/  HMMA.16816.F32 R216, R4, R12, R48 ;  /* 0x0000000c04d8723c */ /* 0x000fe20000001830 */
[----:B------:R-:W1:Y:S01]  /*7750*/  LDSM.16.M88.4 R12, [R236] ;  /* 0x00000000ec0c783b */ /* 0x000e620000000200 */
[----:B------:R-:W-:Y:S02]  /*7760*/  IMAD.MOV.U32 R33, RZ, RZ, R52 ;  /* 0x000000ffff217224 */ /* 0x000fe400078e0034 */
[----:B------:R-:W-:Y:S02]  /*7770*/  IMAD.MOV.U32 R34, RZ, RZ, R27 ;  /* 0x000000ffff227224 */ /* 0x000fe400078e001b */
[----:B------:R-:W-:Y:S01]  /*7780*/  IMAD.MOV.U32 R35, RZ, RZ, R22 ;  /* 0x000000ffff237224 */ /* 0x000fe200078e0016 */
[----:B------:R-:W-:Y:S01]  /*7790*/  MOV R48, R65 ;  /* 0x0000004100307202 */ /* 0x000fe20000000f00 */
[----:B------:R-:W-:-:S02]  /*77a0*/  IMAD.MOV.U32 R49, RZ, RZ, R64 ;  /* 0x000000ffff317224 */ /* 0x000fc400078e0040 */
[----:B------:R-:W-:Y:S02]  /*77b0*/  IMAD.MOV.U32 R50, RZ, RZ, R55 ;  /* 0x000000ffff327224 */ /* 0x000fe400078e0037 */
[----:B------:R-:W-:Y:S01]  /*77c0*/  IMAD.MOV.U32 R51, RZ, RZ, R54 ;  /* 0x000000ffff337224 */ /* 0x000fe200078e0036 */
[-C--:B-1----:R-:W-:Y:S08]  /*77d0*/  HMMA.16816.F32 R64, R8, R12.reuse, R40 ;  /* 0x0000000c0840723c */ /* 0x082ff00000001828 */
[C---:B------:R-:W-:Y:S08]  /*77e0*/  HMMA.16816.F32 R52, R4.reuse, R12, R36 ;  /* 0x0000000c0434723c */ /* 0x040ff00000001824 */
[-C--:B------:R-:W-:Y:S01]  /*77f0*/  HMMA.16816.F32 R44, R4, R14.reuse, R28 ;  /* 0x0000000e042c723c */ /* 0x080fe2000000181c */
[----:B------:R-:W-:Y:S07]  /*7800*/  LDSM.16.M88.4 R4, [R234+0x6000] ;  /* 0x00600000ea04783b */ /* 0x000fee0000000200 */
[----:B------:R-:W-:Y:S01]  /*7810*/  HMMA.16816.F32 R16, R8, R14, R16 ;  /* 0x0000000e0810723c */ /* 0x000fe20000001810 */
[----:B------:R-:W1:Y:S04]  /*7820*/  LDSM.16.M88.4 R12, [R230+0xa000] ;  /* 0x00a00000e60c783b */ /* 0x000e680000000200 */
[----:B------:R-:W2:Y:S03]  /*7830*/  LDSM.16.M88.4 R8, [R234+0x4000] ;  /* 0x00400000ea08783b */ /* 0x000ea60000000200 */
[-C--:B-1----:R-:W-:Y:S08]  /*7840*/  HMMA.16816.F32 R32, R4, R12.reuse, R32 ;  /* 0x0000000c0420723c */ /* 0x082ff00000001820 */
[C---:B--2---:R-:W-:Y:S08]  /*7850*/  HMMA.16816.F32 R36, R8.reuse, R12, R56 ;  /* 0x0000000c0824723c */ /* 0x044ff00000001838 */
[----:B------:R-:W-:Y:S08]  /*7860*/  HMMA.16816.F32 R28, R8, R14, R60 ;  /* 0x0000000e081c723c */ /* 0x000ff0000000183c */
[----:B------:R-:W-:Y:S01]  /*7870*/  MOV R133, R32 ;  /* 0x0000002000857202 */ /* 0x000fe20000000f00 */
[----:B------:R-:W-:-:S02]  /*7880*/  IMAD.MOV.U32 R132, RZ, RZ, R33 ;  /* 0x000000ffff847224 */ /* 0x000fc400078e0021 */
        /* <DEDUP_REMOVED lines=8> */
[----:B-1----:R-:W-:Y:S08]  /*7910*/  HMMA.16816.F32 R40, R8, R12, R48 ;  /* 0x0000000c0828723c */ /* 0x002ff00000001830 */
[-C--:B------:R-:W-:Y:S07]  /*7920*/  HMMA.16816.F32 R48, R4, R14.reuse, R220 ;  /* 0x0000000e0430723c */ /* 0x080fee00000018dc */
        /* <DEDUP_REMOVED lines=10> */
[----:B------:R-:W1:Y:S07]  /*79d0*/  LDSM.16.M88.4 R12, [R230+0xb000] ;  /* 0x00b00000e60c783b */ /* 0x000e6e0000000200 */
[-C--:B-1----:R-:W-:Y:S08]  /*79e0*/  HMMA.16816.F32 R60, R8, R12.reuse, R248 ;  /* 0x0000000c083c723c */ /* 0x082ff000000018f8 */
[----:B------:R-:W-:Y:S08]  /*79f0*/  HMMA.16816.F32 R248, R4, R12, R216 ;  /* 0x0000000c04f8723c */ /* 0x000ff000000018d8 */
[----:B------:R-:W-:Y:S07]  /*7a00*/  HMMA.16816.F32 R244, R8, R14, R140 ;  /* 0x0000000e08f4723c */ /* 0x000fee000000188c */
[----:B------:R-:W-:Y:S01]  /*7a10*/  MOV R140, R21 ;  /* 0x00000015008c7202 */ /* 0x000fe20000000f00 */
[----:B------:R-:W-:Y:S01]  /*7a20*/  IMAD.MOV.U32 R132, RZ, RZ, R61 ;  /* 0x000000ffff847224 */ /* 0x000fe200078e003d */
[----:B------:R-:W-:Y:S01]  /*7a30*/  MOV R133, R60 ;  /* 0x0000003c00857202 */ /* 0x000fe20000000f00 */
[----:B------:R-:W-:-:S02]  /*7a40*/  IMAD.MOV.U32 R27, RZ, RZ, R62 ;  /* 0x000000ffff1b7224 */ /* 0x000fc400078e003e */
[----:B------:R-:W-:Y:S02]  /*7a50*/  IMAD.MOV.U32 R22, RZ, RZ, R63 ;  /* 0x000000ffff167224 */ /* 0x000fe400078e003f */
[----:B------:R-:W-:Y:S01]  /*7a60*/  HMMA.16816.F32 R60, R4, R14, R208 ;  /* 0x0000000e043c723c */ /* 0x000fe200000018d0 */
[----:B------:R-:W1:Y:S01]  /*7a70*/  LDSM.16.M88.4 R12, [R230+0xb800] ;  /* 0x00b80000e60c783b */ /* 0x000e620000000200 */
[----:B------:R-:W-:Y:S02]  /*7a80*/  IMAD.MOV.U32 R141, RZ, RZ, R20 ;  /* 0x000000ffff8d7224 */ /* 0x000fe400078e0014 */
[----:B------:R-:W-:Y:S02]  /*7a90*/  IMAD.MOV.U32 R142, RZ, RZ, R2 ;  /* 0x000000ffff8e7224 */ /* 0x000fe400078e0002 */
[----:B------:R-:W-:Y:S02]  /*7aa0*/  IMAD.MOV.U32 R143, RZ, RZ, R0 ;  /* 0x000000ffff8f7224 */ /* 0x000fe400078e0000 */
[-C--:B-1----:R-:W-:Y:S08]  /*7ab0*/  HMMA.16816.F32 R64, R8, R12.reuse, R64 ;  /* 0x0000000c0840723c */ /* 0x082ff00000001840 */
[C---:B------:R-:W-:Y:S11]  /*7ac0*/  HMMA.16816.F32 R52, R4.reuse, R12, R52 ;  /* 0x0000000c0434723c */ /* 0x040ff60000001834 */
[----:B------:R-:W-:Y:S05]  /*7ad0*/  @!UPT UIADD3 URZ, URZ, URZ, URZ ;  /* 0x0000003f3f3ff290 */ /* 0x000fea000fffe03f */
[----:B------:R-:W-:Y:S01]  /*7ae0*/  MOV R21, R64 ;  /* 0x0000004000157202 */ /* 0x000fe20000000f00 */
[----:B------:R-:W-:Y:S02]  /*7af0*/  IMAD.MOV.U32 R20, RZ, RZ, R65 ;  /* 0x000000ffff147224 */ /* 0x000fe400078e0041 */
[----:B------:R-:W-:Y:S02]  /*7b00*/  IMAD.MOV.U32 R2, RZ, RZ, R66 ;  /* 0x000000ffff027224 */ /* 0x000fe400078e0042 */
[----:B------:R-:W-:Y:S02]  /*7b10*/  IMAD.MOV.U32 R0, RZ, RZ, R67 ;  /* 0x000000ffff007224 */ /* 0x000fe400078e0043 */
[-C--:B------:R-:W-:Y:S01]  /*7b20*/  HMMA.16816.F32 R64, R4, R14.reuse, R44 ;  /* 0x0000000e0440723c */ /* 0x080fe2000000182c */
[----:B------:R-:W-:Y:S07]  /*7b30*/  LDSM.16.M88.4 R4, [R233+0x6000] ;  /* 0x00600000e904783b */ /* 0x000fee0000000200 */
[----:B------:R-:W-:Y:S01]  /*7b40*/  HMMA.16816.F32 R44, R8, R14, R16 ;  /* 0x0000000e082c723c */ /* 0x000fe20000001810 */
[----:B------:R-:W1:Y:S04]  /*7b50*/  LDSM.16.M88.4 R12, [R229+0x2000] ;  /* 0x00200000e50c783b */ /* 0x000e680000000200 */
[----:B------:R-:W2:Y:S02]  /*7b60*/  LDSM.16.M88.4 R8, [R233+0x4000] ;  /* 0x00400000e908783b */ /* 0x000ea40000000200 */
[----:B------:R-:W-:Y:S01]  /*7b70*/  MOV R16, R133 ;  /* 0x0000008500107202 */ /* 0x000fe20000000f00 */
[----:B------:R-:W-:-:S02]  /*7b80*/  IMAD.MOV.U32 R17, RZ, RZ, R132 ;  /* 0x000000ffff117224 */ /* 0x000fc400078e0084 */
[----:B------:R-:W-:Y:S02]  /*7b90*/  IMAD.MOV.U32 R18, RZ, RZ, R27 ;  /* 0x000000ffff127224 */ /* 0x000fe400078e001b */
[----:B------:R-:W-:Y:S01]  /*7ba0*/  IMAD.MOV.U32 R19, RZ, RZ, R22 ;  /* 0x000000ffff137224 */ /* 0x000fe200078e0016 */
[-C--:B-1----:R-:W-:Y:S08]  /*7bb0*/  HMMA.16816.F32 R220, R4, R12.reuse, R220 ;  /* 0x0000000c04dc723c */ /* 0x082ff000000018dc */
[----:B--2---:R-:W-:Y:S08]  /*7bc0*/  HMMA.16816.F32 R216, R8, R12, R36 ;  /* 0x0000000c08d8723c */ /* 0x004ff00000001824 */
[-C--:B------:R-:W-:Y:S08]  /*7bd0*/  HMMA.16816.F32 R212, R4, R14.reuse, R32 ;  /* 0x0000000e04d4723c */ /* 0x080ff00000001820 */
[----:B------:R-:W-:Y:S01]  /*7be0*/  HMMA.16816.F32 R208, R8, R14, R28 ;  /* 0x0000000e08d0723c */ /* 0x000fe2000000181c */
[----:B------:R-:W1:Y:S01]  /*7bf0*/  LDSM.16.M88.4 R12, [R229+0x2800] ;  /* 0x00280000e50c783b */ /* 0x000e620000000200 */
[----:B------:R-:W-:-:S02]  /*7c00*/  FMUL.FTZ R221, R221, c[0x0][0x2ec] ;  /* 0x0000bb00dddd7a20 */ /* 0x000fc40000410000 */
[----:B------:R-:W-:Y:S02]  /*7c10*/  FMUL.FTZ R223, R223, c[0x0][0x2ec] ;  /* 0x0000bb00dfdf7a20 */ /* 0x000fe40000410000 */
[----:B------:R-:W-:Y:S02]  /*7c20*/  FMUL.FTZ R220, R220, c[0x0][0x2ec] ;  /* 0x0000bb00dcdc7a20 */ /* 0x000fe40000410000 */
[----:B------:R-:W-:Y:S01]  /*7c30*/  FMUL.FTZ R217, R217, c[0x0][0x2ec] ;  /* 0x0000bb00d9d97a20 */ /* 0x000fe20000410000 */
[----:B------:R-:W-:Y:S01]  /*7c40*/  MUFU.TANH R221, R221 ;  /* 0x000000dd00dd7308 */ /* 0x000fe20000002400 */
[----:B------:R-:W-:Y:S02]  /*7c50*/  FMUL.FTZ R219, R219, c[0x0][0x2ec] ;  /* 0x0000bb00dbdb7a20 */ /* 0x000fe40000410000 */
[----:B------:R-:W-:Y:S02]  /*7c60*/  FMUL.FTZ R218, R218, c[0x0][0x2ec] ;  /* 0x0000bb00dada7a20 */ /* 0x000fe40000410000 */
[----:B------:R-:W-:-:S02]  /*7c70*/  FMUL.FTZ R222, R222, c[0x0][0x2ec] ;  /* 0x0000bb00dede7a20 */ /* 0x000fc40000410000 */
[----:B------:R-:W-:Y:S01]  /*7c80*/  FMUL.FTZ R214, R214, c[0x0][0x2ec] ;  /* 0x0000bb00d6d67a20 */ /* 0x000fe20000410000 */
[----:B------:R-:W2:Y:S01]  /*7c90*/  MUFU.TANH R27, R223 ;  /* 0x000000df001b7308 */ /* 0x000ea20000002400 */
[----:B------:R-:W-:Y:S02]  /*7ca0*/  FMUL.FTZ R212, R212, c[0x0][0x2ec] ;  /* 0x0000bb00d4d47a20 */ /* 0x000fe40000410000 */
[----:B------:R-:W-:Y:S02]  /*7cb0*/  FMUL.FTZ R213, R213, c[0x0][0x2ec] ;  /* 0x0000bb00d5d57a20 */ /* 0x000fe40000410000 */
[----:B------:R-:W-:Y:S02]  /*7cc0*/  FMUL.FTZ R215, R215, c[0x0][0x2ec] ;  /* 0x0000bb00d7d77a20 */ /* 0x000fe40000410000 */
[----:B------:R-:W-:Y:S01]  /*7cd0*/  FMUL.FTZ R208, R208, c[0x0][0x2ec] ;  /* 0x0000bb00d0d07a20 */ /* 0x000fe20000410000 */
[----:B------:R-:W-:Y:S01]  /*7ce0*/  MUFU.TANH R22, R214 ;  /* 0x000000d600167308 */ /* 0x000fe20000002400 */
[----:B------:R-:W-:-:S02]  /*7cf0*/  FMUL.FTZ R210, R210, c[0x0][0x2ec] ;  /* 0x0000bb00d2d27a20 */ /* 0x000fc40000410000 */
[----:B------:R-:W-:Y:S02]  /*7d00*/  FMUL.FTZ R209, R209, c[0x0][0x2ec] ;  /* 0x0000bb00d1d17a20 */ /* 0x000fe40000410000 */
[----:B------:R-:W-:Y:S02]  /*7d10*/  FMUL.FTZ R211, R211, c[0x0][0x2ec] ;  /* 0x0000bb00d3d37a20 */ /* 0x000fe40000410000 */
[----:B------:R-:W-:Y:S01]  /*7d20*/  FMUL.FTZ R216, R216, c[0x0][0x2ec] ;  /* 0x0000bb00d8d87a20 */ /* 0x000fe20000410000 */
[----:B------:R-:W-:Y:S01]  /*7d30*/  MUFU.TANH R210, R210 ;  /* 0x000000d200d27308 */ /* 0x000fe20000002400 */
[-C--:B-1----:R-:W-:Y:S07]  /*7d40*/  HMMA.16816.F32 R140, R8, R12.reuse, R140 ;  /* 0x0000000c088c723c */ /* 0x082fee000000188c */
[----:B------:R-:W-:Y:S01]  /*7d50*/  MUFU.TANH R211, R211 ;  /* 0x000000d300d37308 */ /* 0x000fe20000002400 */
[C---:B------:R-:W-:Y:S07]  /*7d60*/  HMMA.16816.F32 R40, R4.reuse, R12, R40 ;  /* 0x0000000c0428723c */ /* 0x040fee0000001828 */
[----:B------:R-:W-:Y:S01]  /*7d70*/  MUFU.TANH R213, R213 ;  /* 0x000000d500d57308 */ /* 0x000fe20000002400 */
[-C--:B------:R-:W-:Y:S08]  /*7d80*/  HMMA.16816.F32 R36, R4, R14.reuse, R48 ;  /* 0x0000000e0424723c */ /* 0x080ff00000001830 */
[----:B------:R-:W-:Y:S01]  /*7d90*/  HMMA.16816.F32 R28, R8, R14, R56 ;  /* 0x0000000e081c723c */ /* 0x000fe20000001838 */
[----:B------:R-:W1:Y:S01]  /*7da0*/  LDSM.16.M88.4 R12, [R229+0x3000] ;  /* 0x00300000e50c783b */ /* 0x000e620000000200 */
[----:B------:R-:W-:-:S02]  /*7db0*/  FMUL.FTZ R140, R140, c[0x0][0x2ec] ;  /* 0x0000bb008c8c7a20 */ /* 0x000fc40000410000 */
[----:B------:R-:W-:Y:S02]  /*7dc0*/  FMUL.FTZ R141, R141, c[0x0][0x2ec] ;  /* 0x0000bb008d8d7a20 */ /* 0x000fe40000410000 */
[----:B------:R-:W-:Y:S01]  /*7dd0*/  FMUL.FTZ R142, R142, c[0x0][0x2ec] ;  /* 0x0000bb008e8e7a20 */ /* 0x000fe20000410000 */
[----:B------:R-:W-:Y:S01]  /*7de0*/  MOV R56, R21 ;  /* 0x0000001500387202 */ /* 0x000fe20000000f00 */
[----:B------:R-:W-:Y:S01]  /*7df0*/  IMAD.MOV.U32 R57, RZ, RZ, R20 ;  /* 0x000000ffff397224 */ /* 0x000fe200078e0014 */
[----:B------:R-:W-:Y:S01]  /*7e00*/  MUFU.TANH R140, R140 ;  /* 0x0000008c008c7308 */ /* 0x000fe20000002400 */
[----:B------:R-:W-:Y:S02]  /*7e10*/  IMAD.MOV.U32 R58, RZ, RZ, R2 ;  /* 0x000000ffff3a7224 */ /* 0x000fe400078e0002 */
[----:B------:R-:W-:Y:S02]  /*7e20*/  IMAD.MOV.U32 R59, RZ, RZ, R0 ;  /* 0x000000ffff3b7224 */ /* 0x000fe400078e0000 */
[----:B------:R-:W-:-:S02]  /*7e30*/  IMAD.U32 R0, RZ, RZ, UR14 ;  /* 0x0000000eff007e24 */ /* 0x000fc4000f8e00ff */
[----:B------:R-:W-:Y:S01]  /*7e40*/  FMUL.FTZ R40, R40, c[0x0][0x2ec] ;  /* 0x0000bb0028287a20 */ /* 0x000fe20000410000 */
[----:B------:R-:W3:Y:S01]  /*7e50*/  MUFU.TANH R20, R212 ;  /* 0x000000d400147308 */ /* 0x000ee20000002400 */
[----:B------:R-:W-:Y:S02]  /*7e60*/  IMAD R0, R0, 0x40, R139 ;  /* 0x0000004000007824 */ /* 0x000fe400078e028b */
[----:B------:R-:W-:Y:S02]  /*7e70*/  FMUL.FTZ R41, R41, c[0x0][0x2ec] ;  /* 0x0000bb0029297a20 */ /* 0x000fe40000410000 */
[----:B------:R-:W-:Y:S01]  /*7e80*/  FMUL.FTZ R42, R42, c[0x0][0x2ec] ;  /* 0x0000bb002a2a7a20 */ /* 0x000fe20000410000 */
[----:B------:R-:W-:Y:S01]  /*7e90*/  IADD3 R2, R0, 0x1, RZ ;  /* 0x0000000100027810 */ /* 0x000fe20007ffe0ff */
[----:B------:R-:W-:Y:S01]  /*7ea0*/  FMUL.FTZ R143, R143, c[0x0][0x2ec] ;  /* 0x0000bb008f8f7a20 */ /* 0x000fe20000410000 */
[----:B------:R-:W-:Y:S01]  /*7eb0*/  MUFU.TANH R40, R40 ;  /* 0x0000002800287308 */ /* 0x000fe20000002400 */
[----:B------:R-:W-:Y:S01]  /*7ec0*/  FMUL.FTZ R43, R43, c[0x0][0x2ec] ;  /* 0x0000bb002b2b7a20 */ /* 0x000fe20000410000 */
[----:B------:R-:W-:Y:S01]  /*7ed0*/  ISETP.GE.AND P1, PT, R2, R23, PT ;  /* 0x000000170200720c */ /* 0x000fe20003f26270 */
[----:B------:R-:W-:Y:S01]  /*7ee0*/  FMUL.FTZ R28, R28, c[0x0][0x2ec] ;  /* 0x0000bb001c1c7a20 */ /* 0x000fe20000410000 */
[C---:B------:R-:W-:Y:S01]  /*7ef0*/  ISETP.GE.AND P0, PT, R2.reuse, R24, PT ;  /* 0x000000180200720c */ /* 0x040fe20003f06270 */
[----:B------:R-:W-:Y:S01]  /*7f00*/  FMUL.FTZ R29, R29, c[0x0][0x2ec] ;  /* 0x0000bb001d1d7a20 */ /* 0x000fe20000410000 */
[----:B------:R-:W-:Y:S01]  /*7f10*/  ISETP.GE.AND P4, PT, R2, R26, PT ;  /* 0x0000001a0200720c */ /* 0x000fe20003f86270 */
[----:B------:R-:W-:Y:S01]  /*7f20*/  FMUL.FTZ R30, R30, c[0x0][0x2ec] ;  /* 0x0000bb001e1e7a20 */ /* 0x000fe20000410000 */
[----:B------:R-:W-:Y:S01]  /*7f30*/  ISETP.GE.AND P2, PT, R2, R25, PT ;  /* 0x000000190200720c */ /* 0x000fe20003f46270 */
[----:B------:R-:W-:Y:S01]  /*7f40*/  MUFU.TANH R141, R141 ;  /* 0x0000008d008d7308 */ /* 0x000fe20000002400 */
[----:B------:R-:W-:Y:S01]  /*7f50*/  IADD3 R2, R0, 0x8, RZ ;  /* 0x0000000800027810 */ /* 0x000fe20007ffe0ff */
[----:B------:R-:W-:Y:S01]  /*7f60*/  FMUL.FTZ R36, R36, c[0x0][0x2ec] ;  /* 0x0000bb0024247a20 */ /* 0x000fe20000410000 */
[----:B--2---:R-:W-:Y:S01]  /*7f70*/  FSEL R27, R27, -INF , !P2 ;  /* 0xff8000001b1b7808 */ /* 0x004fe20005000000 */
[----:B------:R-:W-:Y:S01]  /*7f80*/  FMUL.FTZ R38, R38, c[0x0][0x2ec] ;  /* 0x0000bb0026267a20 */ /* 0x000fe20000410000 */
[C---:B------:R-:W-:Y:S01]  /*7f90*/  ISETP.GE.AND P6, PT, R2.reuse, R23, PT ;  /* 0x000000170200720c */ /* 0x040fe20003fc6270 */
[----:B------:R-:W-:Y:S01]  /*7fa0*/  FMUL.FTZ R31, R31, c[0x0][0x2ec] ;  /* 0x0000bb001f1f7a20 */ /* 0x000fe20000410000 */
[----:B-1----:R-:W-:Y:S01]  /*7fb0*/  HMMA.16816.F32 R16, R8, R12, R16 ;  /* 0x0000000c0810723c */ /* 0x002fe20000001810 */
[C---:B------:R-:W-:Y:S01]  /*7fc0*/  ISETP.GE.AND P5, PT, R2.reuse, R24, PT ;  /* 0x000000180200720c */ /* 0x040fe20003fa6270 */
[----:B------:R-:W-:Y:S01]  /*7fd0*/  MUFU.TANH R21, R215 ;  /* 0x000000d700157308 */ /* 0x000fe20000002400 */
[----:B------:R-:W-:Y:S01]  /*7fe0*/  ISETP.GE.AND P3, PT, R2, R26, PT ;  /* 0x0000001a0200720c */ /* 0x000fe20003f66270 */
[----:B------:R-:W-:-:S02]  /*7ff0*/  FMUL.FTZ R37, R37, c[0x0][0x2ec] ;  /* 0x0000bb0025257a20 */ /* 0x000fc40000410000 */
[----:B------:R-:W-:Y:S01]  /*8000*/  FMUL.FTZ R39, R39, c[0x0][0x2ec] ;  /* 0x0000bb0027277a20 */ /* 0x000fe20000410000 */
[----:B---3--:R-:W-:Y:S01]  /*8010*/  FSEL R20, R20, -INF , !P3 ;  /* 0xff80000014147808 */ /* 0x008fe20005800000 */
[C---:B------:R-:W-:Y:S02]  /*8020*/  HMMA.16816.F32 R32, R4.reuse, R12, R248 ;  /* 0x0000000c0420723c */ /* 0x040fe400000018f8 */
[----:B------:R-:W-:Y:S06]  /*8030*/  MUFU.TANH R41, R41 ;  /* 0x0000002900297308 */ /* 0x000fec0000002400 */
[-C--:B------:R-:W-:Y:S02]  /*8040*/  HMMA.16816.F32 R60, R4, R14.reuse, R60 ;  /* 0x0000000e043c723c */ /* 0x080fe4000000183c */
[----:B------:R-:W-:Y:S06]  /*8050*/  MUFU.TANH R142, R142 ;  /* 0x0000008e008e7308 */ /* 0x000fec0000002400 */
[----:B------:R-:W-:Y:S01]  /*8060*/  HMMA.16816.F32 R48, R8, R14, R244 ;  /* 0x0000000e0830723c */ /* 0x000fe200000018f4 */
[----:B------:R-:W1:Y:S01]  /*8070*/  LDSM.16.M88.4 R12, [R229+0x3800] ;  /* 0x00380000e50c783b */ /* 0x000e620000000200 */
[----:B------:R-:W-:Y:S01]  /*8080*/  FMUL.FTZ R18, R18, c[0x0][0x2ec] ;  /* 0x0000bb0012127a20 */ /* 0x000fe20000410000 */
[----:B------:R-:W-:Y:S01]  /*8090*/  MUFU.TANH R42, R42 ;  /* 0x0000002a002a7308 */ /* 0x000fe20000002400 */
[----:B------:R-:W-:Y:S01]  /*80a0*/  FMUL.FTZ R16, R16, c[0x0][0x2ec] ;  /* 0x0000bb0010107a20 */ /* 0x000fe20000410000 */
[----:B------:R-:W-:-:S04]  /*80b0*/  DEPBAR.LE SB0, 0x0 ;  /* 0x000080000000791a */ /* 0x000fc80000000000 */
[----:B------:R-:W-:Y:S02]  /*80c0*/  FMUL.FTZ R17, R17, c[0x0][0x2ec] ;  /* 0x0000bb0011117a20 */ /* 0x000fe40000410000 */
[----:B------:R-:W-:Y:S01]  /*80d0*/  MUFU.TANH R143, R143 ;  /* 0x0000008f008f7308 */ /* 0x000fe20000002400 */
        /* <DEDUP_REMOVED lines=14> */
[----:B------:R-:W-:Y:S01]  /*81c0*/  MUFU.TANH R28, R28 ;  /* 0x0000001c001c7308 */ /* 0x000fe20000002400 */
[----:B------:R-:W-:Y:S01]  /*81d0*/  FMUL.FTZ R63, R63, c[0x0][0x2ec] ;  /* 0x0000bb003f3f7a20 */ /* 0x000fe20000410000 */
[C---:B-1----:R-:W-:Y:S06]  /*81e0*/  HMMA.16816.F32 R52, R4.reuse, R12, R52 ;  /* 0x0000000c0434723c */ /* 0x042fec0000001834 */
[----:B------:R-:W-:Y:S02]  /*81f0*/  MUFU.TANH R29, R29 ;  /* 0x0000001d001d7308 */ /* 0x000fe40000002400 */
[----:B------:R-:W-:Y:S06]  /*8200*/  HMMA.16816.F32 R64, R4, R14, R64 ;  /* 0x0000000e0440723c */ /* 0x000fec0000001840 */
[----:B------:R-:W1:Y:S02]  /*8210*/  MUFU.TANH R7, R217 ;  /* 0x000000d900077308 */ /* 0x000e640000002400 */
[C---:B------:R-:W-:Y:S06]  /*8220*/  HMMA.16816.F32 R56, R8.reuse, R12, R56 ;  /* 0x0000000c0838723c */ /* 0x040fec0000001838 */
[----:B------:R2:W-:Y:S02]  /*8230*/  MUFU.TANH R4, R18 ;  /* 0x0000001200047308 */ /* 0x0005e40000002400 */
[----:B------:R-:W-:Y:S01]  /*8240*/  HMMA.16816.F32 R44, R8, R14, R44 ;  /* 0x0000000e082c723c */ /* 0x000fe2000000182c */
[----:B------:R-:W-:-:S05]  /*8250*/  FMUL.FTZ R52, R52, c[0x0][0x2ec] ;  /* 0x0000bb0034347a20 */ /* 0x000fca0000410000 */
[----:B------:R-:W3:Y:S01]  /*8260*/  MUFU.TANH R15, R219 ;  /* 0x000000db000f7308 */ /* 0x000ee20000002400 */
[----:B-1----:R-:W-:Y:S01]  /*8270*/  FSEL R7, R7, -INF , !P1 ;  /* 0xff80000007077808 */ /* 0x002fe20004800000 */
[----:B------:R-:W-:Y:S01]  /*8280*/  FMUL.FTZ R54, R54, c[0x0][0x2ec] ;  /* 0x0000bb0036367a20 */ /* 0x000fe20000410000 */
[----:B------:R-:W-:Y:S01]  /*8290*/  ISETP.GE.AND P1, PT, R2, R25, PT ;  /* 0x000000190200720c */ /* 0x000fe20003f26270 */
[----:B------:R-:W-:Y:S01]  /*82a0*/  FMUL.FTZ R53, R53, c[0x0][0x2ec] ;  /* 0x0000bb0035357a20 */ /* 0x000fe20000410000 */
[----:B------:R-:W-:Y:S01]  /*82b0*/  IADD3 R2, R0, 0x9, RZ ;  /* 0x0000000900027810 */ /* 0x000fe20007ffe0ff */
[----:B------:R-:W-:Y:S01]  /*82c0*/  FMUL.FTZ R55, R55, c[0x0][0x2ec] ;  /* 0x0000bb0037377a20 */ /* 0x000fe20000410000 */
[----:B------:R-:W-:Y:S01]  /*82d0*/  FSEL R22, R22, -INF , !P1 ;  /* 0xff80000016167808 */ /* 0x000fe20004800000 */
[----:B------:R-:W1:Y:S01]  /*82e0*/  MUFU.TANH R8, R208 ;  /* 0x000000d000087308 */ /* 0x000e620000002400 */
[----:B--2---:R-:W-:Y:S02]  /*82f0*/  FSEL R18, R221, -INF , !P4 ;  /* 0xff800000dd127808 */ /* 0x004fe40006000000 */
[----:B------:R-:W-:-:S02]  /*8300*/  ISETP.GE.AND P4, PT, R2, R24, PT ;  /* 0x000000180200720c */ /* 0x000fc40003f86270 */
[-C--:B------:R-:W-:Y:S01]  /*8310*/  ISETP.GE.AND P2, PT, R2, R26.reuse, PT ;  /* 0x0000001a0200720c */ /* 0x080fe20003f46270 */
[----:B------:R-:W-:Y:S01]  /*8320*/  FMUL.FTZ R56, R56, c[0x0][0x2ec] ;  /* 0x0000bb0038387a20 */ /* 0x000fe20000410000 */
[----:B------:R-:W-:Y:S01]  /*8330*/  FSEL R17, R211, -INF , !P4 ;  /* 0xff800000d3117808 */ /* 0x000fe20006000000 */
[----:B------:R-:W2:Y:S01]  /*8340*/  MUFU.TANH R11, R209 ;  /* 0x000000d1000b7308 */ /* 0x000ea20000002400 */
[----:B---3--:R-:W-:Y:S01]  /*8350*/  FSEL R15, R15, -INF , !P0 ;  /* 0xff8000000f0f7808 */ /* 0x008fe20004000000 */
[----:B------:R-:W-:Y:S01]  /*8360*/  FMUL.FTZ R57, R57, c[0x0][0x2ec] ;  /* 0x0000bb0039397a20 */ /* 0x000fe20000410000 */
[----:B------:R-:W-:Y:S01]  /*8370*/  ISETP.GE.AND P0, PT, R2, R23, PT ;  /* 0x000000170200720c */ /* 0x000fe20003f06270 */
[----:B------:R-:W-:Y:S02]  /*8380*/  FMUL.FTZ R58, R58, c[0x0][0x2ec] ;  /* 0x0000bb003a3a7a20 */ /* 0x000fe40000410000 */
[----:B------:R-:W-:Y:S01]  /*8390*/  FMUL.FTZ R9, R46, c[0x0][0x2ec] ;  /* 0x0000bb002e097a20 */ /* 0x000fe20000410000 */
[----:B-1----:R-:W-:Y:S01]  /*83a0*/  FSEL R8, R8, -INF , !P6 ;  /* 0xff80000008087808 */ /* 0x002fe20007000000 */
[----:B------:R1:W-:Y:S01]  /*83b0*/  MUFU.TANH R5, R16 ;  /* 0x0000001000057308 */ /* 0x0003e20000002400 */
[----:B------:R-:W-:Y:S01]  /*83c0*/  ISETP.GE.AND P6, PT, R2, R25, PT ;  /* 0x000000190200720c */ /* 0x000fe20003fc6270 */
[----:B------:R-:W-:Y:S01]  /*83d0*/  FMUL.FTZ R59, R59, c[0x0][0x2ec] ;  /* 0x0000bb003b3b7a20 */ /* 0x000fe20000410000 */
[----:B------:R-:W-:Y:S01]  /*83e0*/  IADD3 R2, R0, 0x10, RZ ;  /* 0x0000001000027810 */ /* 0x000fe20007ffe0ff */
[----:B------:R-:W-:Y:S01]  /*83f0*/  FMUL.FTZ R44, R44, c[0x0][0x2ec] ;  /* 0x0000bb002c2c7a20 */ /* 0x000fe20000410000 */
[----:B------:R-:W-:Y:S01]  /*8400*/  FSEL R21, R21, -INF , !P6 ;  /* 0xff80000015157808 */ /* 0x000fe20007000000 */
[----:B------:R-:W-:Y:S01]  /*8410*/  FMUL.FTZ R45, R45, c[0x0][0x2ec] ;  /* 0x0000bb002d2d7a20 */ /* 0x000fe20000410000 */
[C---:B------:R-:W-:Y:S01]  /*8420*/  ISETP.GE.AND P1, PT, R2.reuse, R26, PT ;  /* 0x0000001a0200720c */ /* 0x040fe20003f26270 */
[----:B------:R-:W3:Y:S01]  /*8430*/  MUFU.TANH R30, R30 ;  /* 0x0000001e001e7308 */ /* 0x000ee20000002400 */
[----:B--2---:R-:W-:Y:S01]  /*8440*/  FSEL R11, R11, -INF , !P0 ;  /* 0xff8000000b0b7808 */ /* 0x004fe20004000000 */
[----:B------:R-:W-:Y:S01]  /*8450*/  FMUL.FTZ R47, R47, c[0x0][0x2ec] ;  /* 0x0000bb002f2f7a20 */ /* 0x000fe20000410000 */
[----:B------:R-:W-:-:S02]  /*8460*/  ISETP.GE.AND P3, PT, R2, R24, PT ;  /* 0x000000180200720c */ /* 0x000fc40003f66270 */
[----:B------:R-:W-:Y:S02]  /*8470*/  ISETP.GE.AND P0, PT, R2, R25, PT ;  /* 0x000000190200720c */ /* 0x000fe40003f06270 */
[----:B------:R-:W-:Y:S01]  /*8480*/  FSEL R142, R142, -INF , !P3 ;  /* 0xff8000008e8e7808 */ /* 0x000fe20005800000 */
[----:B------:R-:W2:Y:S01]  /*8490*/  MUFU.TANH R36, R36 ;  /* 0x0000002400247308 */ /* 0x000ea20000002400 */
[----:B-1----:R-:W-:Y:S02]  /*84a0*/  FSEL R16, R210, -INF , !P5 ;  /* 0xff800000d2107808 */ /* 0x002fe40006800000 */
[-C--:B------:R-:W-:Y:S02]  /*84b0*/  ISETP.GE.AND P5, PT, R2, R23.reuse, PT ;  /* 0x000000170200720c */ /* 0x080fe40003fa6270 */
[----:B------:R-:W-:Y:S02]  /*84c0*/  IADD3 R2, R0, 0x11, RZ ;  /* 0x0000001100027810 */ /* 0x000fe40007ffe0ff */
[----:B------:R-:W-:Y:S01]  /*84d0*/  FSEL R6, R140, -INF , !P5 ;  /* 0xff8000008c067808 */ /* 0x000fe20006800000 */
[----:B------:R-:W-:Y:S01]  /*84e0*/  MUFU.TANH R38, R38 ;  /* 0x0000002600267308 */ /* 0x000fe20000002400 */
[----:B------:R-:W-:-:S02]  /*84f0*/  ISETP.GE.AND P4, PT, R2, R23, PT ;  /* 0x000000170200720c */ /* 0x000fc40003f86270 */
[C---:B------:R-:W-:Y:S01]  /*8500*/  ISETP.GE.AND P6, PT, R2.reuse, R26, PT ;  /* 0x0000001a0200720c */ /* 0x040fe20003fc6270 */
[----:B------:R1:W-:Y:S01]  /*8510*/  STL [R1+0x30], R6 ;  /* 0x0000300601007387 */ /* 0x0003e20000100800 */
[----:B------:R-:W-:Y:S02]  /*8520*/  ISETP.GE.AND P5, PT, R2, R25, PT ;  /* 0x000000190200720c */ /* 0x000fe40003fa6270 */
[----:B------:R-:W-:Y:S01]  /*8530*/  FSEL R42, R42, -INF , !P0 ;  /* 0xff8000002a2a7808 */ /* 0x000fe20004000000 */
[----:B------:R4:W-:Y:S08]  /*8540*/  MUFU.TANH R247, R19 ;  /* 0x0000001300f77308 */ /* 0x0009f00000002400 */
[----:B------:R-:W-:Y:S01]  /*8550*/  MUFU.TANH R31, R31 ;  /* 0x0000001f001f7308 */ /* 0x000fe20000002400 */
[----:B----4-:R-:W-:-:S07]  /*8560*/  FSEL R19, R213, -INF , !P2 ;  /* 0xff800000d5137808 */ /* 0x010fce0005000000 */
[----:B------:R-:W4:Y:S01]  /*8570*/  MUFU.TANH R37, R37 ;  /* 0x0000002500257308 */ /* 0x000f220000002400 */
[-C--:B------:R-:W-:Y:S02]  /*8580*/  ISETP.GE.AND P2, PT, R2, R24.reuse, PT ;  /* 0x000000180200720c */ /* 0x080fe40003f46270 */
[----:B------:R-:W-:Y:S02]  /*8590*/  IADD3 R2, R0, 0x18, RZ ;  /* 0x0000001800027810 */ /* 0x000fe40007ffe0ff */
[----:B-1----:R-:W-:Y:S02]  /*85a0*/  FSEL R6, R40, -INF , !P1 ;  /* 0xff80000028067808 */ /* 0x002fe40004800000 */
[C---:B------:R-:W-:Y:S01]  /*85b0*/  ISETP.GE.AND P3, PT, R2.reuse, R23, PT ;  /* 0x000000170200720c */ /* 0x040fe20003f66270 */
[----:B------:R-:W1:Y:S01]  /*85c0*/  MUFU.TANH R39, R39 ;  /* 0x0000002700277308 */ /* 0x000e620000002400 */
[C---:B------:R-:W-:Y:S01]  /*85d0*/  ISETP.GE.AND P1, PT, R2.reuse, R24, PT ;  /* 0x000000180200720c */ /* 0x040fe20003f26270 */
[----:B------:R1:W-:Y:S01]  /*85e0*/  STL [R1+0x34], R6 ;  /* 0x0000340601007387 */ /* 0x0003e20000100800 */
[----:B------:R-:W-:-:S02]  /*85f0*/  ISETP.GE.AND P0, PT, R2, R26, PT ;  /* 0x0000001a0200720c */ /* 0x000fc40003f06270 */
[----:B------:R-:W-:Y:S02]  /*8600*/  FSEL R143, R143, -INF , !P2 ;  /* 0xff8000008f8f7808 */ /* 0x000fe40005000000 */
[----:B---3--:R-:W-:Y:S01]  /*8610*/  FSEL R30, R30, -INF , !P1 ;  /* 0xff8000001e1e7808 */ /* 0x008fe20004800000 */
[----:B------:R-:W3:Y:S01]  /*8620*/  MUFU.TANH R32, R32 ;  /* 0x0000002000207308 */ /* 0x000ee20000002400 */
[----:B--2---:R-:W-:-:S07]  /*8630*/  FSEL R36, R36, -INF , !P0 ;  /* 0xff80000024247808 */ /* 0x004fce0004000000 */
[----:B------:R-:W2:Y:S08]  /*8640*/  MUFU.TANH R34, R34 ;  /* 0x0000002200227308 */ /* 0x000eb00000002400 */
[----:B------:R-:W2:Y:S01]  /*8650*/  MUFU.TANH R33, R33 ;  /* 0x0000002100217308 */ /* 0x000ea20000002400 */
[----:B-1----:R-:W-:Y:S02]  /*8660*/  FSEL R6, R141, -INF , !P4 ;  /* 0xff8000008d067808 */ /* 0x002fe40006000000 */
[----:B------:R-:W-:-:S02]  /*8670*/  ISETP.GE.AND P4, PT, R2, R25, PT ;  /* 0x000000190200720c */ /* 0x000fc40003f86270 */
[----:B------:R-:W-:Y:S01]  /*8680*/  IADD3 R2, R0, 0x19, RZ ;  /* 0x0000001900027810 */ /* 0x000fe20007ffe0ff */
[----:B------:R1:W-:Y:S01]  /*8690*/  STL [R1+0x20], R6 ;  /* 0x0000200601007387 */ /* 0x0003e20000100800 */
[----:B------:R-:W-:Y:S01]  /*86a0*/  FSEL R141, R43, -INF , !P5 ;  /* 0xff8000002b8d7808 */ /* 0x000fe20006800000 */
[----:B------:R-:W1:Y:S01]  /*86b0*/  MUFU.TANH R35, R35 ;  /* 0x0000002300237308 */ /* 0x000e620000002400 */
[C---:B------:R-:W-:Y:S02]  /*86c0*/  ISETP.GE.AND P2, PT, R2.reuse, R23, PT ;  /* 0x000000170200720c */ /* 0x040fe40003f46270 */
[----:B------:R-:W-:Y:S02]  /*86d0*/  ISETP.GE.AND P5, PT, R2, R26, PT ;  /* 0x0000001a0200720c */ /* 0x000fe40003fa6270 */
[----:B------:R-:W-:Y:S02]  /*86e0*/  FSEL R140, R29, -INF , !P2 ;  /* 0xff8000001d8c7808 */ /* 0x000fe40005000000 */
[----:B----4-:R-:W-:Y:S01]  /*86f0*/  FSEL R37, R37, -INF , !P5 ;  /* 0xff80000025257808 */ /* 0x010fe20006800000 */
[----:B------:R-:W4:Y:S08]  /*8700*/  MUFU.TANH R48, R48 ;  /* 0x0000003000307308 */ /* 0x000f300000002400 */
[----:B------:R-:W-:Y:S01]  /*8710*/  MUFU.TANH R49, R49 ;  /* 0x0000003100317308 */ /* 0x000fe20000002400 */
[----:B-1----:R-:W-:-:S07]  /*8720*/  FSEL R6, R41, -INF , !P6 ;  /* 0xff80000029067808 */ /* 0x002fce0007000000 */
[----:B------:R-:W1:Y:S01]  /*8730*/  MUFU.TANH R50, R50 ;  /* 0x0000003200327308 */ /* 0x000e620000002400 */
[----:B------:R-:W-:Y:S01]  /*8740*/  ISETP.GE.AND P6, PT, R2, R24, PT ;  /* 0x000000180200720c */ /* 0x000fe20003fc6270 */
[----:B------:R1:W-:Y:S03]  /*8750*/  STL [R1+0x28], R6 ;  /* 0x0000280601007387 */ /* 0x0003e60000100800 */
[----:B------:R-:W-:-:S03]  /*8760*/  FSEL R252, R31, -INF , !P6 ;  /* 0xff8000001ffc7808 */ /* 0x000fc60007000000 */
[----:B------:R-:W1:Y:S08]  /*8770*/  MUFU.TANH R60, R60 ;  /* 0x0000003c003c7308 */ /* 0x000e700000002400 */
[----:B------:R-:W2:Y:S08]  /*8780*/  MUFU.TANH R62, R62 ;  /* 0x0000003e003e7308 */ /* 0x000eb00000002400 */
[----:B------:R-:W-:Y:S01]  /*8790*/  MUFU.TANH R51, R51 ;  /* 0x0000003300337308 */ /* 0x000fe20000002400 */
[----:B-1----:R-:W-:-:S02]  /*87a0*/  FSEL R6, R28, -INF , !P3 ;  /* 0xff8000001c067808 */ /* 0x002fc40005800000 */
[----:B------:R-:W-:-:S05]  /*87b0*/  ISETP.GE.AND P3, PT, R2, R25, PT ;  /* 0x000000190200720c */ /* 0x000fca0003f66270 */
[----:B------:R-:W-:Y:S01]  /*87c0*/  MUFU.TANH R61, R61 ;  /* 0x0000003d003d7308 */ /* 0x000fe20000002400 */
[----:B------:R-:W-:Y:S01]  /*87d0*/  IADD3 R2, R0, 0x20, RZ ;  /* 0x0000002000027810 */ /* 0x000fe20007ffe0ff */
[----:B------:R1:W-:Y:S01]  /*87e0*/  STL [R1+0x14], R6 ;  /* 0x0000140601007387 */ /* 0x0003e20000100800 */
[----:B------:R-:W-:Y:S02]  /*87f0*/  FSEL R28, R38, -INF , !P4 ;  /* 0xff800000261c7808 */ /* 0x000fe40006000000 */
[C---:B------:R-:W-:Y:S02]  /*8800*/  ISETP.GE.AND P1, PT, R2.reuse, R23, PT ;  /* 0x000000170200720c */ /* 0x040fe40003f26270 */
[C---:B------:R-:W-:Y:S01]  /*8810*/  ISETP.GE.AND P0, PT, R2.reuse, R24, PT ;  /* 0x000000180200720c */ /* 0x040fe20003f06270 */
[----:B------:R-:W1:Y:S01]  /*8820*/  MUFU.TANH R63, R63 ;  /* 0x0000003f003f7308 */ /* 0x000e620000002400 */
[C---:B------:R-:W-:Y:S02]  /*8830*/  ISETP.GE.AND P4, PT, R2.reuse, R26, PT ;  /* 0x0000001a0200720c */ /* 0x040fe40003f86270 */
[----:B------:R-:W-:-:S02]  /*8840*/  ISETP.GE.AND P2, PT, R2, R25, PT ;  /* 0x000000190200720c */ /* 0x000fc40003f46270 */
[----:B------:R-:W-:Y:S02]  /*8850*/  IADD3 R2, R0, 0x21, RZ ;  /* 0x0000002100027810 */ /* 0x000fe40007ffe0ff */
[----:B------:R-:W-:Y:S01]  /*8860*/  FSEL R40, R39, -INF , !P3 ;  /* 0xff80000027287808 */ /* 0x000fe20005800000 */
[----:B------:R-:W2:Y:S01]  /*8870*/  MUFU.TANH R56, R56 ;  /* 0x0000003800387308 */ /* 0x000ea20000002400 */
[----:B------:R-:W-:Y:S01]  /*8880*/  FSEL R249, R5, -INF , !P1 ;  /* 0xff80000005f97808 */ /* 0x000fe20004800000 */
[----:B------:R-:W-:Y:S01]  /*8890*/  FMUL.FTZ R5, R65, c[0x0][0x2ec] ;  /* 0x0000bb0041057a20 */ /* 0x000fe20000410000 */
[C---:B------:R-:W-:Y:S02]  /*88a0*/  ISETP.GE.AND P6, PT, R2.reuse, R23, PT ;  /* 0x000000170200720c */ /* 0x040fe40003fc6270 */
[C---:B------:R-:W-:Y:S02]  /*88b0*/  ISETP.GE.AND P5, PT, R2.reuse, R24, PT ;  /* 0x000000180200720c */ /* 0x040fe40003fa6270 */
[C---:B------:R-:W-:Y:S01]  /*88c0*/  ISETP.GE.AND P3, PT, R2.reuse, R26, PT ;  /* 0x0000001a0200720c */ /* 0x040fe20003f66270 */
[----:B------:R4:W-:Y:S01]  /*88d0*/  MUFU.TANH R10, R220 ;  /* 0x000000dc000a7308 */ /* 0x0009e20000002400 */
[----:B------:R-:W-:-:S02]  /*88e0*/  ISETP.GE.AND P1, PT, R2, R25, PT ;  /* 0x000000190200720c */ /* 0x000fc40003f26270 */
[----:B------:R-:W-:Y:S01]  /*88f0*/  IADD3 R2, R0, 0x28, RZ ;  /* 0x0000002800027810 */ /* 0x000fe20007ffe0ff */
[----:B-1----:R-:W-:Y:S01]  /*8900*/  FMUL.FTZ R6, R64, c[0x0][0x2ec] ;  /* 0x0000bb0040067a20 */ /* 0x002fe20000410000 */
[----:B------:R-:W-:Y:S01]  /*8910*/  FSEL R251, R4, -INF , !P0 ;  /* 0xff80000004fb7808 */ /* 0x000fe20004000000 */
[----:B------:R-:W-:Y:S01]  /*8920*/  FMUL.FTZ R4, R67, c[0x0][0x2ec] ;  /* 0x0000bb0043047a20 */ /* 0x000fe20000410000 */
[----:B---3--:R-:W-:Y:S01]  /*8930*/  FSEL R41, R32, -INF , !P4 ;  /* 0xff80000020297808 */ /* 0x008fe20006000000 */
[----:B------:R-:W-:Y:S01]  /*8940*/  MUFU.TANH R57, R57 ;  /* 0x0000003900397308 */ /* 0x000fe20000002400 */
[----:B--2---:R-:W-:Y:S02]  /*8950*/  FSEL R43, R34, -INF , !P2 ;  /* 0xff800000222b7808 */ /* 0x004fe40005000000 */
[----:B------:R-:W-:Y:S02]  /*8960*/  FSEL R245, R245, -INF , !P6 ;  /* 0xff800000f5f57808 */ /* 0x000fe40007000000 */
[----:B------:R-:W-:-:S02]  /*8970*/  ISETP.GE.AND P0, PT, R2, R23, PT ;  /* 0x000000170200720c */ /* 0x000fc40003f06270 */
[C---:B------:R-:W-:Y:S01]  /*8980*/  ISETP.GE.AND P4, PT, R2.reuse, R24, PT ;  /* 0x000000180200720c */ /* 0x040fe20003f86270 */
[----:B------:R-:W1:Y:S01]  /*8990*/  MUFU.TANH R58, R58 ;  /* 0x0000003a003a7308 */ /* 0x000e620000002400 */
[C---:B------:R-:W-:Y:S02]  /*89a0*/  ISETP.GE.AND P2, PT, R2.reuse, R26, PT ;  /* 0x0000001a0200720c */ /* 0x040fe40003f46270 */
[----:B------:R-:W-:Y:S02]  /*89b0*/  ISETP.GE.AND P6, PT, R2, R25, PT ;  /* 0x000000190200720c */ /* 0x000fe40003fc6270 */
[----:B------:R-:W-:Y:S02]  /*89c0*/  IADD3 R2, R0, 0x29, RZ ;  /* 0x0000002900027810 */ /* 0x000fe40007ffe0ff */
[----:B------:R-:W-:Y:S01]  /*89d0*/  FSEL R247, R247, -INF , !P5 ;  /* 0xff800000f7f77808 */ /* 0x000fe20006800000 */
[----:B------:R-:W2:Y:S01]  /*89e0*/  MUFU.TANH R52, R52 ;  /* 0x0000003400347308 */ /* 0x000ea20000002400 */
[----:B------:R-:W-:-:S02]  /*89f0*/  FSEL R248, R33, -INF , !P3 ;  /* 0xff80000021f87808 */ /* 0x000fc40005800000 */
[----:B------:R-:W-:Y:S02]  /*8a00*/  FSEL R35, R35, -INF , !P1 ;  /* 0xff80000023237808 */ /* 0x000fe40004800000 */
[----:B----4-:R-:W-:Y:S02]  /*8a10*/  FSEL R220, R48, -INF , !P0 ;  /* 0xff80000030dc7808 */ /* 0x010fe40004000000 */
[C---:B------:R-:W-:Y:S01]  /*8a20*/  ISETP.GE.AND P5, PT, R2.reuse, R23, PT ;  /* 0x000000170200720c */ /* 0x040fe20003fa6270 */
[----:B------:R-:W3:Y:S01]  /*8a30*/  MUFU.TANH R54, R54 ;  /* 0x0000003600367308 */ /* 0x000ee20000002400 */
[C---:B------:R-:W-:Y:S02]  /*8a40*/  ISETP.GE.AND P3, PT, R2.reuse, R24, PT ;  /* 0x000000180200720c */ /* 0x040fe40003f66270 */
[C---:B------:R-:W-:Y:S02]  /*8a50*/  ISETP.GE.AND P1, PT, R2.reuse, R26, PT ;  /* 0x0000001a0200720c */ /* 0x040fe40003f26270 */
[----:B------:R-:W-:-:S02]  /*8a60*/  ISETP.GE.AND P0, PT, R2, R25, PT ;  /* 0x000000190200720c */ /* 0x000fc40003f06270 */
[----:B------:R-:W-:Y:S01]  /*8a70*/  IADD3 R2, R0, 0x30, RZ ;  /* 0x0000003000027810 */ /* 0x000fe20007ffe0ff */
[----:B------:R-:W4:Y:S01]  /*8a80*/  MUFU.TANH R53, R53 ;  /* 0x0000003500357308 */ /* 0x000f220000002400 */
[----:B------:R-:W-:Y:S02]  /*8a90*/  FSEL R223, R50, -INF , !P4 ;  /* 0xff80000032df7808 */ /* 0x000fe40006000000 */
[----:B------:R-:W-:Y:S02]  /*8aa0*/  FSEL R244, R60, -INF , !P2 ;  /* 0xff8000003cf47808 */ /* 0x000fe40005000000 */
[----:B------:R-:W-:Y:S02]  /*8ab0*/  FSEL R250, R62, -INF , !P6 ;  /* 0xff8000003efa7808 */ /* 0x000fe40007000000 */
[----:B------:R-:W-:Y:S01]  /*8ac0*/  FSEL R217, R49, -INF , !P5 ;  /* 0xff80000031d97808 */ /* 0x000fe20006800000 */
[----:B------:R1:W-:Y:S01]  /*8ad0*/  MUFU.TANH R12, R218 ;  /* 0x000000da000c7308 */ /* 0x0003e20000002400 */
        /* <DEDUP_REMOVED lines=8> */
[C---:B------:R-:W-:Y:S01]  /*8b60*/  ISETP.GE.AND P0, PT, R2.reuse, R26, PT ;  /* 0x0000001a0200720c */ /* 0x040fe20003f06270 */
[----:B------:R-:W3:Y:S01]  /*8b70*/  MUFU.TANH R9, R9 ;  /* 0x0000000900097308 */ /* 0x000ee20000002400 */
[----:B-1----:R-:W-:Y:S02]  /*8b80*/  FSEL R218, R51, -INF , !P3 ;  /* 0xff80000033da7808 */ /* 0x002fe40005800000 */
[C---:B------:R-:W-:Y:S02]  /*8b90*/  ISETP.GE.AND P3, PT, R2.reuse, R23, PT ;  /* 0x000000170200720c */ /* 0x040fe40003f66270 */
[----:B------:R-:W-:Y:S02]  /*8ba0*/  ISETP.GE.AND P4, PT, R2, R25, PT ;  /* 0x000000190200720c */ /* 0x000fe40003f86270 */
[----:B------:R-:W-:Y:S01]  /*8bb0*/  FSEL R215, R58, -INF , !P2 ;  /* 0xff8000003ad77808 */ /* 0x000fe20005000000 */
[----:B------:R-:W1:Y:S01]  /*8bc0*/  MUFU.TANH R59, R59 ;  /* 0x0000003b003b7308 */ /* 0x000e620000002400 */
[----:B--2---:R-:W-:-:S02]  /*8bd0*/  FSEL R222, R61, -INF , !P1 ;  /* 0xff8000003dde7808 */ /* 0x004fc40004800000 */
[----:B------:R-:W-:Y:S02]  /*8be0*/  ISETP.GE.AND P1, PT, R2, R24, PT ;  /* 0x000000180200720c */ /* 0x000fe40003f26270 */
[----:B------:R-:W-:Y:S02]  /*8bf0*/  IADD3 R2, R0, 0x38, RZ ;  /* 0x0000003800027810 */ /* 0x000fe40007ffe0ff */
[----:B------:R-:W-:Y:S01]  /*8c00*/  FSEL R219, R52, -INF , !P6 ;  /* 0xff80000034db7808 */ /* 0x000fe20007000000 */
[----:B------:R-:W-:Y:S01]  /*8c10*/  MUFU.TANH R55, R55 ;  /* 0x0000003700377308 */ /* 0x000fe20000002400 */
[----:B---3--:R-:W-:Y:S02]  /*8c20*/  FSEL R221, R54, -INF , !P5 ;  /* 0xff80000036dd7808 */ /* 0x008fe40006800000 */
[----:B------:R-:W-:Y:S02]  /*8c30*/  FSEL R209, R57, -INF , !P3 ;  /* 0xff80000039d17808 */ /* 0x000fe40005800000 */
[----:B------:R-:W-:-:S02]  /*8c40*/  ISETP.GE.AND P2, PT, R2, R23, PT ;  /* 0x000000170200720c */ /* 0x000fc40003f46270 */
[C---:B------:R-:W-:Y:S01]  /*8c50*/  ISETP.GE.AND P6, PT, R2.reuse, R24, PT ;  /* 0x000000180200720c */ /* 0x040fe20003fc6270 */
[----:B------:R-:W2:Y:S01]  /*8c60*/  MUFU.TANH R44, R44 ;  /* 0x0000002c002c7308 */ /* 0x000ea20000002400 */
[C---:B------:R-:W-:Y:S02]  /*8c70*/  ISETP.GE.AND P5, PT, R2.reuse, R26, PT ;  /* 0x0000001a0200720c */ /* 0x040fe40003fa6270 */
[----:B------:R-:W-:Y:S01]  /*8c80*/  ISETP.GE.AND P3, PT, R2, R25, PT ;  /* 0x000000190200720c */ /* 0x000fe20003f66270 */
[----:B------:R-:W-:Y:S01]  /*8c90*/  FMUL.FTZ R2, R66, c[0x0][0x2ec] ;  /* 0x0000bb0042027a20 */ /* 0x000fe20000410000 */
[----:B----4-:R-:W-:Y:S02]  /*8ca0*/  FSEL R214, R53, -INF , !P0 ;  /* 0xff80000035d67808 */ /* 0x010fe40004000000 */
[----:B------:R-:W-:Y:S01]  /*8cb0*/  ISETP.GE.AND P0, PT, R0, R24, PT ;  /* 0x000000180000720c */ /* 0x000fe20003f06270 */
[----:B------:R-:W3:Y:S01]  /*8cc0*/  MUFU.TANH R6, R6 ;  /* 0x0000000600067308 */ /* 0x000ee20000002400 */
[----:B------:R-:W-:-:S02]  /*8cd0*/  FSEL R138, R9, -INF , !P6 ;  /* 0xff800000098a7808 */ /* 0x000fc40007000000 */
[----:B------:R-:W-:Y:S02]  /*8ce0*/  FSEL R9, R12, -INF , !P0 ;  /* 0xff8000000c097808 */ /* 0x000fe40004000000 */
[----:B------:R-:W-:Y:S02]  /*8cf0*/  PLOP3.LUT P0, PT, PT, PT, UP0, 0x80, 0x0 ;  /* 0x000000000000781c */ /* 0x000fe40003f0f008 */
[----:B-1----:R-:W-:Y:S01]  /*8d00*/  FSEL R208, R59, -INF , !P1 ;  /* 0xff8000003bd07808 */ /* 0x002fe20004800000 */
[----:B------:R1:W4:Y:S01]  /*8d10*/  MUFU.TANH R13, R216 ;  /* 0x000000d8000d7308 */ /* 0x0003220000002400 */
[----:B--2---:R-:W-:Y:S02]  /*8d20*/  FSEL R137, R44, -INF , !P2 ;  /* 0xff8000002c897808 */ /* 0x004fe40005000000 */
[C---:B------:R-:W-:Y:S02]  /*8d30*/  ISETP.GE.AND P1, PT, R0.reuse, R23, PT ;  /* 0x000000170000720c */ /* 0x040fe40003f26270 */
[----:B------:R-:W-:-:S03]  /*8d40*/  ISETP.GE.AND P2, PT, R0, R25, PT ;  /* 0x000000190000720c */ /* 0x000fc60003f46270 */
[----:B------:R-:W2:Y:S01]  /*8d50*/  MUFU.TANH R2, R2 ;  /* 0x0000000200027308 */ /* 0x000ea20000002400 */
[----:B---3--:R-:W-:Y:S02]  /*8d60*/  FSEL R211, R6, -INF , !P5 ;  /* 0xff80000006d37808 */ /* 0x008fe40006800000 */
[----:B------:R-:W-:-:S05]  /*8d70*/  FSEL R14, R14, -INF , !P2 ;  /* 0xff8000000e0e7808 */ /* 0x000fca0005000000 */
[----:B------:R-:W3:Y:S01]  /*8d80*/  MUFU.TANH R45, R45 ;  /* 0x0000002d002d7308 */ /* 0x000ee20000002400 */
[----:B-1----:R-:W-:Y:S01]  /*8d90*/  FSEL R216, R55, -INF , !P4 ;  /* 0xff80000037d87808 */ /* 0x002fe20006000000 */
[----:B------:R-:W-:Y:S01]  /*8da0*/  BAR.SYNC.DEFER_BLOCKING 0x0 ;  /* 0x0000000000007b1d */ /* 0x000fe20000010000 */
[C---:B------:R-:W-:Y:S02]  /*8db0*/  ISETP.GE.AND P4, PT, R0.reuse, R26, PT ;  /* 0x0000001a0000720c */ /* 0x040fe40003f86270 */
[----:B------:R-:W-:Y:S02]  /*8dc0*/  IADD3 R0, R0, 0x39, RZ ;  /* 0x0000003900007810 */ /* 0x000fe40007ffe0ff */
[----:B----4-:R-:W-:Y:S01]  /*8dd0*/  FSEL R6, R13, -INF , !P1 ;  /* 0xff8000000d067808 */ /* 0x010fe20004800000 */
[----:B------:R-:W1:Y:S01]  /*8de0*/  MUFU.TANH R47, R47 ;  /* 0x0000002f002f7308 */ /* 0x000e620000002400 */
[----:B--2---:R-:W-:Y:S02]  /*8df0*/  FSEL R212, R2, -INF , !P3 ;  /* 0xff80000002d47808 */ /* 0x004fe40005800000 */
[----:B------:R-:W-:-:S02]  /*8e00*/  ISETP.GE.AND P6, PT, R0, R23, PT ;  /* 0x000000170000720c */ /* 0x000fc40003fc6270 */
[C---:B------:R-:W-:Y:S02]  /*8e10*/  ISETP.GE.AND P5, PT, R0.reuse, R24, PT ;  /* 0x000000180000720c */ /* 0x040fe40003fa6270 */
[C---:B------:R-:W-:Y:S01]  /*8e20*/  ISETP.GE.AND P3, PT, R0.reuse, R26, PT ;  /* 0x0000001a0000720c */ /* 0x040fe20003f66270 */
[----:B------:R-:W2:Y:S01]  /*8e30*/  MUFU.TANH R5, R5 ;  /* 0x0000000500057308 */ /* 0x000ea20000002400 */
[----:B------:R-:W-:Y:S02]  /*8e40*/  ISETP.GE.AND P1, PT, R0, R25, PT ;  /* 0x000000190000720c */ /* 0x000fe40003f26270 */
[----:B------:R-:W-:Y:S02]  /*8e50*/  FSEL R10, R10, -INF , !P4 ;  /* 0xff8000000a0a7808 */ /* 0x000fe40006000000 */
[----:B---3--:R-:W-:-:S03]  /*8e60*/  FSEL R132, R45, -INF , !P6 ;  /* 0xff8000002d847808 */ /* 0x008fc60007000000 */
[----:B------:R-:W3:Y:S01]  /*8e70*/  MUFU.TANH R4, R4 ;  /* 0x0000000400047308 */ /* 0x000ee20000002400 */
[----:B-1----:R-:W-:Y:S02]  /*8e80*/  FSEL R133, R47, -INF , !P5 ;  /* 0xff8000002f857808 */ /* 0x002fe40006800000 */
[----:B--2---:R-:W-:Y:S02]  /*8e90*/  FSEL R139, R5, -INF , !P3 ;  /* 0xff800000058b7808 */ /* 0x004fe40005800000 */
[----:B---3--:R-:W-:Y:S01]  /*8ea0*/  FSEL R210, R4, -INF , !P1 ;  /* 0xff80000004d27808 */ /* 0x008fe20004800000 */
[----:B------:R-:W-:Y:S05]  /*8eb0*/  @!P0 BRA `(.L_x_78) ;  /* 0x0000024000008947 */ /* 0x000fea0003800000 */
[----:B------:R-:W2:Y:S04]  /*8ec0*/  LDL.64 R32, [R1+0xb8] ;  /* 0x0000b80001207983 */ /* 0x000ea80000100a00 */
[----:B------:R-:W3:Y:S01]  /*8ed0*/  LDL.64 R38, [R1+0xb0] ;  /* 0x0000b00001267983 */ /* 0x000ee20000100a00 */
[----:B------:R-:W-:-:S02]  /*8ee0*/  UIADD3 UR7, UR8, -0x3, URZ ;  /* 0xfffffffd08077890 */ /* 0x000fc4000fffe03f */
[----:B------:R-:W-:Y:S02]  /*8ef0*/  ULDC.64 UR4, c[0x0][0x198] ;  /* 0x0000660000047ab9 */ /* 0x000fe40000000a00 */
[----:B------:R-:W-:Y:S02]  /*8f00*/  USHF.R.S32.HI UR6, URZ, 0x1f, UR7 ;  /* 0x0000001f3f067899 */ /* 0x000fe40008011407 */
[----:B------:R-:W-:Y:S02]  /*8f10*/  UIMAD.WIDE.U32 UR12, UR7, UR4, URZ ;  /* 0x00000004070c72a5 */ /* 0x000fe4000f8e003f */
[----:B------:R-:W-:-:S04]  /*8f20*/  UIMAD UR6, UR6, UR4, URZ ;  /* 0x00000004060672a4 */ /* 0x000fc8000f8e023f */
[----:B------:R-:W-:Y:S01]  /*8f30*/  UIMAD UR6, UR7, UR5, UR6 ;  /* 0x00000005070672a4 */ /* 0x000fe2000f8e0206 */
[----:B------:R-:W-:Y:S02]  /*8f40*/  IMAD.U32 R0, RZ, RZ, UR12 ;  /* 0x0000000cff007e24 */ /* 0x000fe4000f8e00ff */
[----:B------:R-:W-:Y:S01]  /*8f50*/  IMAD.U32 R4, RZ, RZ, UR12 ;  /* 0x0000000cff047e24 */ /* 0x000fe2000f8e00ff */
[----:B------:R-:W-:-:S06]  /*8f60*/  UIADD3 UR6, UR13, UR6, URZ ;  /* 0x000000060d067290 */ /* 0x000fcc000fffe03f */
[----:B------:R-:W-:Y:S01]  /*8f70*/  IMAD.U32 R2, RZ, RZ, UR6 ;  /* 0x00000006ff027e24 */ /* 0x000fe2000f8e00ff */
[----:B------:R-:W-:Y:S02]  /*8f80*/  USHF.L.U32 UR6, UR4, 0x5, URZ ;  /* 0x0000000504067899 */ /* 0x000fe4000800063f */
[----:B------:R-:W-:Y:S01]  /*8f90*/  USHF.L.U64.HI UR4, UR4, 0x5, UR5 ;  /* 0x0000000504047899 */ /* 0x000fe20008010205 */
[----:B--2---:R-:W-:-:S04]  /*8fa0*/  LEA R0, P0, R0, R32, 0x6 ;  /* 0x0000002000007211 */ /* 0x004fc800078030ff */
        /* <DEDUP_REMOVED lines=21> */
.L_x_78:
[----:B------:R-:W2:Y:S04]  /*9100*/  LDL.LU R44, [R1+0x14] ;  /* 0x00001400012c7983 */ /* 0x000ea80000300800 */
[----:B------:R-:W3:Y:S01]  /*9110*/  LDL.LU R51, [R1+0x20] ;  /* 0x0000200001337983 */ /* 0x000ee20000300800 */
[----:B------:R-:W-:-:S03]  /*9120*/  MOV R39, R30 ;  /* 0x0000001e00277202 */ /* 0x000fc60000000f00 */
[----:B------:R-:W4:Y:S01]  /*9130*/  LDL.LU R38, [R1+0x30] ;  /* 0x0000300001267983 */ /* 0x000f220000300800 */
[----:B------:R-:W-:Y:S02]  /*9140*/  MOV R45, R28 ;  /* 0x0000001c002d7202 */ /* 0x000fe40000000f00 */
[----:B------:R-:W-:Y:S01]  /*9150*/  MOV R50, R35 ;  /* 0x0000002300327202 */ /* 0x000fe20000000f00 */
[----:B------:R-:W5:Y:S01]  /*9160*/  LDL.LU R46, [R1+0x28] ;  /* 0x00002800012e7983 */ /* 0x000f620000300800 */
[----:B------:R-:W-:-:S03]  /*9170*/  MOV R47, R141 ;  /* 0x0000008d002f7202 */ /* 0x000fc60000000f00 */
[----:B------:R-:W2:Y:S01]  /*9180*/  LDL.LU R48, [R1+0x34] ;  /* 0x0000340001307983 */ /* 0x000ea20000300800 */
[----:B------:R-:W-:Y:S02]  /*9190*/  FMNMX.FTZ R0, R136, R6, !PT ;  /* 0x0000000688007209 */ /* 0x000fe40007810000 */
[----:B------:R-:W-:Y:S01]  /*91a0*/  MOV R49, R37 ;  /* 0x0000002500317202 */ /* 0x000fe20000000f00 */
[----:B------:R-:W5:Y:S01]  /*91b0*/  LDL.LU R30, [R1+0x9c] ;  /* 0x00009c00011e7983 */ /* 0x000f620000300800 */
[----:B------:R-:W-:Y:S02]  /*91c0*/  FMNMX.FTZ R2, R7, R0, !PT ;  /* 0x0000000007027209 */ /* 0x000fe40007810000 */
[----:B------:R-:W-:Y:S01]  /*91d0*/  FMNMX.FTZ R0, R135, R9, !PT ;  /* 0x0000000987007209 */ /* 0x000fe20007810000 */
[----:B------:R-:W5:Y:S01]  /*91e0*/  LDL.LU R28, [R1+0x7c] ;  /* 0x00007c00011c7983 */ /* 0x000f620000300800 */
[----:B------:R-:W-:Y:S02]  /*91f0*/  FMNMX.FTZ R2, R8, R2, !PT ;  /* 0x0000000208027209 */ /* 0x000fe40007810000 */
[----:B------:R-:W-:-:S02]  /*9200*/  FMNMX.FTZ R0, R15, R0, !PT ;  /* 0x000000000f007209 */ /* 0x000fc40007810000 */
[----:B------:R-:W-:Y:S02]  /*9210*/  FMNMX.FTZ R2, R11, R2, !PT ;  /* 0x000000020b027209 */ /* 0x000fe40007810000 */
        /* <DEDUP_REMOVED lines=12> */
[----:B-1----:R-:W-:-:S04]  /*92e0*/  FMNMX.FTZ R4, R138, R0, !PT ;  /* 0x000000008a047209 */ /* 0x002fc80007810000 */
[----:B------:R-:W-:-:S05]  /*92f0*/  FMNMX.FTZ R4, R133, R4, !PT ;  /* 0x0000000485047209 */ /* 0x000fca0007810000 */
[----:B------:R-:W-:Y:S01]  /*9300*/  SHFL.BFLY PT, R5, R4, 0x2, 0x1f ;  /* 0x0c401f0004057f89 */ /* 0x000fe200000e0000 */
[----:B----4-:R-:W-:-:S04]  /*9310*/  FMNMX.FTZ R2, R38, R2, !PT ;  /* 0x0000000226027209 */ /* 0x010fc80007810000 */
[----:B---3--:R-:W-:-:S04]  /*9320*/  FMNMX.FTZ R2, R51, R2, !PT ;  /* 0x0000000233027209 */ /* 0x008fc80007810000 */
[----:B--2---:R-:W-:-:S04]  /*9330*/  FMNMX.FTZ R2, R44, R2, !PT ;  /* 0x000000022c027209 */ /* 0x004fc80007810000 */
        /* <DEDUP_REMOVED lines=8> */
[----:B------:R-:W-:-:S05]  /*93c0*/  FMNMX.FTZ R0, R132, R2, !PT ;  /* 0x0000000284007209 */ /* 0x000fca0007810000 */
[----:B------:R-:W1:Y:S02]  /*93d0*/  SHFL.BFLY PT, R2, R0, 0x2, 0x1f ;  /* 0x0c401f0000027f89 */ /* 0x000e6400000e0000 */
[----:B-1----:R-:W-:Y:S02]  /*93e0*/  FMNMX.FTZ R2, R0, R2, !PT ;  /* 0x0000000200027209 */ /* 0x002fe40007810000 */
[----:B------:R-:W-:-:S03]  /*93f0*/  FMNMX.FTZ R0, R4, R5, !PT ;  /* 0x0000000504007209 */ /* 0x000fc60007810000 */
[----:B------:R-:W1:Y:S04]  /*9400*/  SHFL.BFLY PT, R5, R2, 0x1, 0x1f ;  /* 0x0c201f0002057f89 */ /* 0x000e6800000e0000 */
[----:B------:R-:W2:Y:S01]  /*9410*/  SHFL.BFLY PT, R4, R0, 0x1, 0x1f ;  /* 0x0c201f0000047f89 */ /* 0x000ea200000e0000 */
[----:B-1----:R-:W-:Y:S02]  /*9420*/  FMNMX.FTZ R33, R2, R5, !PT ;  /* 0x0000000502217209 */ /* 0x002fe40007810000 */
[----:B------:R-:W-:Y:S02]  /*9430*/  FMNMX.FTZ R2, R134, R10, !PT ;  /* 0x0000000a86027209 */ /* 0x000fe40007810000 */
[----:B--2---:R-:W-:Y:S01]  /*9440*/  FMNMX.FTZ R37, R0, R4, !PT ;  /* 0x0000000400257209 */ /* 0x004fe20007810000 */
[----:B------:R-:W-:Y:S01]  /*9450*/  STL [R1+0x6c], R33 ;  /* 0x00006c2101007387 */ /* 0x000fe20000100800 */
[----:B------:R-:W-:Y:S01]  /*9460*/  FMNMX.FTZ R0, R3, R14, !PT ;  /* 0x0000000e03007209 */ /* 0x000fe20007810000 */
[----:B------:R-:W-:Y:S01]  /*9470*/  FMUL.FTZ R13, R33, c[0x0][0x23c] ;  /* 0x00008f00210d7a20 */ /* 0x000fe20000410000 */
        /* <DEDUP_REMOVED lines=9> */
[----:B-----5:R-:W-:Y:S02]  /*9510*/  FMNMX.FTZ R2, R46, R2, !PT ;  /* 0x000000022e027209 */ /* 0x020fe40007810000 */
[----:B------:R-:W-:Y:S02]  /*9520*/  FMNMX.FTZ R0, R47, R0, !PT ;  /* 0x000000002f007209 */ /* 0x000fe40007810000 */
[----:B------:R-:W-:Y:S02]  /*9530*/  FMNMX.FTZ R2, R36, R2, !PT ;  /* 0x0000000224027209 */ /* 0x000fe40007810000 */
[----:B------:R-:W-:Y:S02]  /*9540*/  FMNMX.FTZ R0, R45, R0, !PT ;  /* 0x000000002d007209 */ /* 0x000fe40007810000 */
[----:B------:R-:W-:Y:S02]  /*9550*/  FSETP.NEU.FTZ.AND P1, PT, R33, -INF , PT ;  /* 0xff8000002100780b */ /* 0x000fe40003f3d000 */
[----:B------:R-:W-:-:S02]  /*9560*/  FMNMX.FTZ R2, R49, R2, !PT ;  /* 0x0000000231027209 */ /* 0x000fc40007810000 */
[----:B------:R-:W-:Y:S02]  /*9570*/  FMNMX.FTZ R0, R40, R0, !PT ;  /* 0x0000000028007209 */ /* 0x000fe40007810000 */
[----:B------:R-:W-:Y:S02]  /*9580*/  FSEL R4, R33, RZ, P1 ;  /* 0x000000ff21047208 */ /* 0x000fe40000800000 */
[----:B------:R-:W-:Y:S02]  /*9590*/  FMNMX.FTZ R2, R41, R2, !PT ;  /* 0x0000000229027209 */ /* 0x000fe40007810000 */
[----:B------:R-:W-:Y:S01]  /*95a0*/  FMNMX.FTZ R0, R43, R0, !PT ;  /* 0x000000002b007209 */ /* 0x000fe20007810000 */
[----:B------:R-:W-:Y:S01]  /*95b0*/  FADD.FTZ R5, R136, -R4 ;  /* 0x8000000488057221 */ /* 0x000fe20000010000 */
[----:B------:R-:W-:Y:S02]  /*95c0*/  FSETP.NEU.FTZ.AND P0, PT, R37, -INF , PT ;  /* 0xff8000002500780b */ /* 0x000fe40003f1d000 */
[----:B------:R-:W-:Y:S01]  /*95d0*/  FMNMX.FTZ R2, R248, R2, !PT ;  /* 0x00000002f8027209 */ /* 0x000fe20007810000 */
[----:B------:R-:W-:Y:S01]  /*95e0*/  FMUL.FTZ R5, R5, c[0x0][0x23c] ;  /* 0x00008f0005057a20 */ /* 0x000fe20000410000 */
[----:B------:R-:W-:-:S02]  /*95f0*/  FMNMX.FTZ R0, R50, R0, !PT ;  /* 0x0000000032007209 */ /* 0x000fc40007810000 */
[----:B------:R-:W-:Y:S02]  /*9600*/  FSEL R4, R37, RZ, P0 ;  /* 0x000000ff25047208 */ /* 0x000fe40000000000 */
[----:B------:R-:W-:Y:S02]  /*9610*/  FMNMX.FTZ R2, R244, R2, !PT ;  /* 0x00000002f4027209 */ /* 0x000fe40007810000 */
[----:B------:R-:W-:Y:S01]  /*9620*/  FMNMX.FTZ R0, R250, R0, !PT ;  /* 0x00000000fa007209 */ /* 0x000fe20007810000 */
[----:B------:R-:W-:Y:S01]  /*9630*/  FADD.FTZ R12, R135, -R4 ;  /* 0x80000004870c7221 */ /* 0x000fe20000010000 */
[----:B------:R-:W-:Y:S02]  /*9640*/  FMNMX.FTZ R4, R222, R2, !PT ;  /* 0x00000002de047209 */ /* 0x000fe40007810000 */
[----:B------:R-:W-:Y:S02]  /*9650*/  FMNMX.FTZ R2, R246, R0, !PT ;  /* 0x00000000f6027209 */ /* 0x000fe40007810000 */
[----:B------:R-:W1:Y:S01]  /*9660*/  MUFU.EX2 R0, R5 ;  /* 0x0000000500007308 */ /* 0x000e620000000800 */
[----:B------:R-:W-:-:S02]  /*9670*/  FSEL R13, R13, RZ, P1 ;  /* 0x000000ff0d0d7208 */ /* 0x000fc40000800000 */
[----:B------:R-:W-:Y:S02]  /*9680*/  FMNMX.FTZ R4, R219, R4, !PT ;  /* 0x00000004db047209 */ /* 0x000fe40007810000 */
[----:B------:R-:W-:Y:S01]  /*9690*/  FMNMX.FTZ R2, R221, R2, !PT ;  /* 0x00000002dd027209 */ /* 0x000fe20007810000 */
[----:B------:R-:W-:Y:S01]  /*96a0*/  FFMA.FTZ R6, R6, c[0x0][0x23c], -R13 ;  /* 0x00008f0006067a23 */ /* 0x000fe2000001080d */
[----:B------:R-:W-:Y:S02]  /*96b0*/  FMNMX.FTZ R4, R214, R4, !PT ;  /* 0x00000004d6047209 */ /* 0x000fe40007810000 */
[----:B------:R-:W-:Y:S01]  /*96c0*/  FMNMX.FTZ R2, R216, R2, !PT ;  /* 0x00000002d8027209 */ /* 0x000fe20007810000 */
[----:B------:R-:W2:Y:S01]  /*96d0*/  MUFU.EX2 R136, R6 ;  /* 0x0000000600887308 */ /* 0x000ea20000000800 */
[----:B------:R-:W-:Y:S01]  /*96e0*/  FMNMX.FTZ R4, R211, R4, !PT ;  /* 0x00000004d3047209 */ /* 0x000fe20007810000 */
[-C--:B-1----:R-:W-:Y:S02]  /*96f0*/  FMUL.FTZ R60, R172, R0.reuse ;  /* 0x00000000ac3c7220 */ /* 0x082fe40000410000 */
[----:B------:R-:W-:-:S02]  /*9700*/  FMUL.FTZ R172, R96, R0 ;  /* 0x0000000060ac7220 */ /* 0x000fc40000410000 */
[----:B------:R-:W3:Y:S01]  /*9710*/  LDL.LU R96, [R1+0x80] ;  /* 0x0000800001607983 */ /* 0x000ee20000300800 */
[----:B------:R-:W-:Y:S02]  /*9720*/  FFMA.FTZ R5, R7, c[0x0][0x23c], -R13 ;  /* 0x00008f0007057a23 */ /* 0x000fe4000001080d */
[-C--:B------:R-:W-:Y:S02]  /*9730*/  FMUL.FTZ R53, R189, R0.reuse ;  /* 0x00000000bd357220 */ /* 0x080fe40000410000 */
[----:B------:R1:W-:Y:S01]  /*9740*/  MUFU.EX2 R34, R5 ;  /* 0x0000000500227308 */ /* 0x0003e20000000800 */
[-C--:B------:R-:W-:Y:S02]  /*9750*/  FMUL.FTZ R64, R156, R0.reuse ;  /* 0x000000009c407220 */ /* 0x080fe40000410000 */
[-C--:B------:R-:W-:Y:S02]  /*9760*/  FMUL.FTZ R65, R157, R0.reuse ;  /* 0x000000009d417220 */ /* 0x080fe40000410000 */
[----:B------:R-:W-:Y:S01]  /*9770*/  FMUL.FTZ R189, R85, R0 ;  /* 0x0000000055bd7220 */ /* 0x000fe20000410000 */
[----:B------:R-:W-:Y:S01]  /*9780*/  MOV R85, R140 ;  /* 0x0000008c00557202 */ /* 0x000fe20000000f00 */
[----:B--2---:R-:W-:-:S02]  /*9790*/  FFMA.FTZ R135, R28, R0, R136 ;  /* 0x000000001c877223 */ /* 0x004fc40000010088 */
[-C--:B------:R-:W-:Y:S02]  /*97a0*/  FMUL.FTZ R61, R173, R0.reuse ;  /* 0x00000000ad3d7220 */ /* 0x080fe40000410000 */
[-C--:B------:R-:W-:Y:S02]  /*97b0*/  FMUL.FTZ R56, R180, R0.reuse ;  /* 0x00000000b4387220 */ /* 0x080fe40000410000 */
[-C--:B------:R-:W-:Y:S02]  /*97c0*/  FMUL.FTZ R57, R181, R0.reuse ;  /* 0x00000000b5397220 */ /* 0x080fe40000410000 */
[----:B------:R-:W-:Y:S01]  /*97d0*/  FMUL.FTZ R52, R188, R0 ;  /* 0x00000000bc347220 */ /* 0x000fe20000410000 */
[----:B-1----:R-:W-:Y:S01]  /*97e0*/  FMNMX.FTZ R5, R212, R2, !PT ;  /* 0x00000002d4057209 */ /* 0x002fe20007810000 */
[----:B------:R-:W-:Y:S01]  /*97f0*/  FMUL.FTZ R156, R116, R0 ;  /* 0x00000000749c7220 */ /* 0x000fe20000410000 */
[----:B------:R-:W-:Y:S01]  /*9800*/  FMNMX.FTZ R2, R139, R4, !PT ;  /* 0x000000048b027209 */ /* 0x000fe20007810000 */
[----:B------:R-:W-:Y:S01]  /*9810*/  FMUL.FTZ R4, R12, c[0x0][0x23c] ;  /* 0x00008f000c047a20 */ /* 0x000fe20000410000 */
[----:B------:R-:W-:Y:S01]  /*9820*/  FMNMX.FTZ R5, R210, R5, !PT ;  /* 0x00000005d2057209 */ /* 0x000fe20007810000 */
[----:B------:R-:W-:-:S02]  /*9830*/  FMUL.FTZ R157, R117, R0 ;  /* 0x00000000759d7220 */ /* 0x000fc40000410000 */
[-C--:B------:R-:W-:Y:S01]  /*9840*/  FMUL.FTZ R148, R148, R0.reuse ;  /* 0x0000000094947220 */ /* 0x080fe20000410000 */
[----:B------:R-:W1:Y:S01]  /*9850*/  SHFL.BFLY PT, R7, R2, 0x2, 0x1f ;  /* 0x0c401f0002077f89 */ /* 0x000e6200000e0000 */
[-C--:B------:R-:W-:Y:S02]  /*9860*/  FMUL.FTZ R149, R149, R0.reuse ;  /* 0x0000000095957220 */ /* 0x080fe40000410000 */
[-C--:B------:R-:W-:Y:S02]  /*9870*/  FMUL.FTZ R164, R164, R0.reuse ;  /* 0x00000000a4a47220 */ /* 0x080fe40000410000 */
[-C--:B------:R-:W-:Y:S02]  /*9880*/  FMUL.FTZ R165, R165, R0.reuse ;  /* 0x00000000a5a57220 */ /* 0x080fe40000410000 */
[-C--:B------:R-:W-:Y:S02]  /*9890*/  FMUL.FTZ R196, R196, R0.reuse ;  /* 0x00000000c4c47220 */ /* 0x080fe40000410000 */
[----:B------:R-:W-:-:S02]  /*98a0*/  FMUL.FTZ R197, R197, R0 ;  /* 0x00000000c5c57220 */ /* 0x000fc40000410000 */
[-C--:B------:R-:W-:Y:S02]  /*98b0*/  FMUL.FTZ R204, R204, R0.reuse ;  /* 0x00000000cccc7220 */ /* 0x080fe40000410000 */
[-C--:B------:R-:W-:Y:S02]  /*98c0*/  FMUL.FTZ R205, R205, R0.reuse ;  /* 0x00000000cdcd7220 */ /* 0x080fe40000410000 */
[----:B------:R-:W-:Y:S01]  /*98d0*/  FMUL.FTZ R28, R68, R0 ;  /* 0x00000000441c7220 */ /* 0x000fe20000410000 */
[----:B------:R-:W-:Y:S01]  /*98e0*/  MOV R68, R142 ;  /* 0x0000008e00447202 */ /* 0x000fe20000000f00 */
[-C--:B------:R-:W-:Y:S02]  /*98f0*/  FMUL.FTZ R29, R69, R0.reuse ;  /* 0x00000000451d7220 */ /* 0x080fe40000410000 */
[-C--:B------:R-:W-:Y:S02]  /*9900*/  FMUL.FTZ R80, R80, R0.reuse ;  /* 0x0000000050507220 */ /* 0x080fe40000410000 */
[----:B------:R-:W-:-:S02]  /*9910*/  FMUL.FTZ R81, R81, R0 ;  /* 0x0000000051517220 */ /* 0x000fc40000410000 */
[----:B------:R-:W-:Y:S01]  /*9920*/  FMUL.FTZ R188, R84, R0 ;  /* 0x0000000054bc7220 */ /* 0x000fe20000410000 */
[----:B------:R-:W-:Y:S01]  /*9930*/  MOV R84, R30 ;  /* 0x0000001e00547202 */ /* 0x000fe20000000f00 */
[-C--:B------:R-:W-:Y:S02]  /*9940*/  FMUL.FTZ R173, R97, R0.reuse ;  /* 0x0000000061ad7220 */ /* 0x080fe40000410000 */
[-C--:B------:R-:W-:Y:S02]  /*9950*/  FMUL.FTZ R180, R100, R0.reuse ;  /* 0x0000000064b47220 */ /* 0x080fe40000410000 */
[-C--:B------:R-:W-:Y:S02]  /*9960*/  FMUL.FTZ R181, R101, R0.reuse ;  /* 0x0000000065b57220 */ /* 0x080fe40000410000 */
[-C--:B------:R-:W-:Y:S02]  /*9970*/  FMUL.FTZ R140, R112, R0.reuse ;  /* 0x00000000708c7220 */ /* 0x080fe40000410000 */
[----:B------:R-:W-:-:S02]  /*9980*/  FMUL.FTZ R141, R113, R0 ;  /* 0x00000000718d7220 */ /* 0x000fc40000410000 */
[-C--:B------:R-:W-:Y:S02]  /*9990*/  FMUL.FTZ R116, R128, R0.reuse ;  /* 0x0000000080747220 */ /* 0x080fe40000410000 */
[----:B------:R-:W-:Y:S02]  /*99a0*/  FMUL.FTZ R117, R129, R0 ;  /* 0x0000000081757220 */ /* 0x000fe40000410000 */
[----:B------:R2:W4:Y:S01]  /*99b0*/  MUFU.EX2 R0, R4 ;  /* 0x0000000400007308 */ /* 0x0005220000000800 */
[----:B------:R-:W-:Y:S02]  /*99c0*/  FFMA.FTZ R6, R8, c[0x0][0x23c], -R13 ;  /* 0x00008f0008067a23 */ /* 0x000fe4000001080d */
[----:B------:R-:W-:-:S05]  /*99d0*/  IMAD.MOV.U32 R69, RZ, RZ, R143 ;  /* 0x000000ffff457224 */ /* 0x000fca00078e008f */
[----:B------:R5:W-:Y:S01]  /*99e0*/  MUFU.EX2 R35, R6 ;  /* 0x0000000600237308 */ /* 0x000be20000000800 */
[----:B--2---:R-:W-:-:S05]  /*99f0*/  FMUL.FTZ R4, R37, c[0x0][0x23c] ;  /* 0x00008f0025047a20 */ /* 0x004fca0000410000 */
[----:B------:R-:W-:Y:S01]  /*9a00*/  FSEL R12, R4, RZ, P0 ;  /* 0x000000ff040c7208 */ /* 0x000fe20000000000 */
[----:B-----5:R-:W-:-:S04]  /*9a10*/  FFMA.FTZ R6, R11, c[0x0][0x23c], -R13 ;  /* 0x00008f000b067a23 */ /* 0x020fc8000001080d */
[----:B------:R2:W-:Y:S02]  /*9a20*/  MUFU.EX2 R32, R6 ;  /* 0x0000000600207308 */ /* 0x0005e40000000800 */
[----:B--2---:R-:W-:-:S06]  /*9a30*/  FFMA.FTZ R6, R9, c[0x0][0x23c], -R12 ;  /* 0x00008f0009067a23 */ /* 0x004fcc000001080c */
[----:B------:R-:W3:Y:S01]  /*9a40*/  MUFU.EX2 R9, R6 ;  /* 0x0000000600097308 */ /* 0x000ee20000000800 */
[-C--:B----4-:R-:W-:Y:S02]  /*9a50*/  FMUL.FTZ R142, R114, R0.reuse ;  /* 0x00000000728e7220 */ /* 0x090fe40000410000 */
[----:B---3--:R-:W-:Y:S02]  /*9a60*/  FFMA.FTZ R114, R96, R0, R9 ;  /* 0x0000000060727223 */ /* 0x008fe40000010009 */
[----:B------:R-:W2:Y:S04]  /*9a70*/  LDL.LU R96, [R1+0x84] ;  /* 0x0000840001607983 */ /* 0x000ea80000300800 */
[----:B------:R-:W3:Y:S01]  /*9a80*/  SHFL.BFLY PT, R8, R5, 0x2, 0x1f ;  /* 0x0c401f0005087f89 */ /* 0x000ee200000e0000 */
[----:B-1----:R-:W-:-:S05]  /*9a90*/  FMNMX.FTZ R4, R2, R7, !PT ;  /* 0x0000000702047209 */ /* 0x002fca0007810000 */
[----:B------:R-:W1:Y:S01]  /*9aa0*/  SHFL.BFLY PT, R6, R4, 0x1, 0x1f ;  /* 0x0c201f0004067f89 */ /* 0x000e6200000e0000 */
[----:B---3--:R-:W-:-:S05]  /*9ab0*/  FMNMX.FTZ R2, R5, R8, !PT ;  /* 0x0000000805027209 */ /* 0x008fca0007810000 */
[----:B------:R-:W3:Y:S01]  /*9ac0*/  SHFL.BFLY PT, R5, R2, 0x1, 0x1f ;  /* 0x0c201f0002057f89 */ /* 0x000ee200000e0000 */
        /* <DEDUP_REMOVED lines=10> */
[----:B------:R-:W-:Y:S01]  /*9b70*/  FMUL.FTZ R119, R131, R0 ;  /* 0x0000000083777220 */ /* 0x000fe20000410000 */
[----:B-1----:R-:W-:Y:S01]  /*9b80*/  FMNMX.FTZ R131, R4, R6, !PT ;  /* 0x0000000604837209 */ /* 0x002fe20007810000 */
        /* <DEDUP_REMOVED lines=19> */
[----:B------:R-:W-:Y:S02]  /*9cc0*/  FMUL.FTZ R118, R130, R0 ;  /* 0x0000000082767220 */ /* 0x000fe40000410000 */
[--C-:B------:R-:W-:Y:S01]  /*9cd0*/  FFMA.FTZ R0, R16, c[0x0][0x23c], -R12.reuse ;  /* 0x00008f0010007a23 */ /* 0x100fe2000001080c */
[----:B---3--:R-:W-:Y:S01]  /*9ce0*/  FMNMX.FTZ R70, R2, R5, !PT ;  /* 0x0000000502467209 */ /* 0x008fe20007810000 */
[C---:B------:R-:W-:Y:S01]  /*9cf0*/  FMUL.FTZ R2, R131.reuse, c[0x0][0x23c] ;  /* 0x00008f0083027a20 */ /* 0x040fe20000410000 */
[----:B------:R-:W-:Y:S01]  /*9d00*/  FSETP.NEU.FTZ.AND P0, PT, R131, -INF , PT ;  /* 0xff8000008300780b */ /* 0x000fe20003f1d000 */
[----:B------:R1:W-:Y:S03]  /*9d10*/  MUFU.EX2 R130, R0 ;  /* 0x0000000000827308 */ /* 0x0003e60000000800 */
[----:B------:R-:W-:Y:S01]  /*9d20*/  FSEL R2, R2, RZ, P0 ;  /* 0x000000ff02027208 */ /* 0x000fe20000000000 */
[----:B-1----:R-:W-:-:S04]  /*9d30*/  FFMA.FTZ R0, R17, c[0x0][0x23c], -R12 ;  /* 0x00008f0011007a23 */ /* 0x002fc8000001080c */
[----:B------:R1:W-:Y:S01]  /*9d40*/  MUFU.EX2 R11, R0 ;  /* 0x00000000000b7308 */ /* 0x0003e20000000800 */
[----:B------:R-:W-:-:S07]  /*9d50*/  FFMA.FTZ R4, R10, c[0x0][0x23c], -R2 ;  /* 0x00008f000a047a23 */ /* 0x000fce0000010802 */
[----:B------:R3:W-:Y:S01]  /*9d60*/  MUFU.EX2 R6, R4 ;  /* 0x0000000400067308 */ /* 0x0007e20000000800 */
[----:B-1----:R-:W-:Y:S02]  /*9d70*/  FSEL R0, R131, RZ, P0 ;  /* 0x000000ff83007208 */ /* 0x002fe40000000000 */
[----:B------:R-:W-:-:S03]  /*9d80*/  FSETP.NEU.FTZ.AND P0, PT, R70, -INF , PT ;  /* 0xff8000004600780b */ /* 0x000fc60003f1d000 */
[----:B------:R-:W-:-:S04]  /*9d90*/  FADD.FTZ R0, R134, -R0 ;  /* 0x8000000086007221 */ /* 0x000fc80000010000 */
[----:B---3--:R-:W-:Y:S01]  /*9da0*/  FMUL.FTZ R4, R0, c[0x0][0x23c] ;  /* 0x00008f0000047a20 */ /* 0x008fe20000410000 */
[----:B------:R-:W-:-:S05]  /*9db0*/  FSEL R0, R70, RZ, P0 ;  /* 0x000000ff46007208 */ /* 0x000fca0000000000 */
[----:B------:R-:W-:Y:S02]  /*9dc0*/  FADD.FTZ R5, R3, -R0 ;  /* 0x8000000003057221 */ /* 0x000fe40000010000 */
[----:B------:R-:W-:Y:S02]  /*9dd0*/  FFMA.FTZ R3, R18, c[0x0][0x23c], -R2 ;  /* 0x00008f0012037a23 */ /* 0x000fe40000010802 */
[----:B------:R-:W-:Y:S02]  /*9de0*/  FMUL.FTZ R0, R70, c[0x0][0x23c] ;  /* 0x00008f0046007a20 */ /* 0x000fe40000410000 */
[----:B------:R1:W-:Y:S03]  /*9df0*/  MUFU.EX2 R134, R3 ;  /* 0x0000000300867308 */ /* 0x0003e60000000800 */
[----:B------:R-:W-:-:S05]  /*9e00*/  FSEL R0, R0, RZ, P0 ;  /* 0x000000ff00007208 */ /* 0x000fca0000000000 */
[----:B------:R-:W3:Y:S01]  /*9e10*/  MUFU.EX2 R4, R4 ;  /* 0x0000000400047308 */ /* 0x000ee20000000800 */
[----:B-1----:R-:W-:Y:S02]  /*9e20*/  FMUL.FTZ R3, R5, c[0x0][0x23c] ;  /* 0x00008f0005037a20 */ /* 0x002fe40000410000 */
[----:B------:R-:W-:-:S05]  /*9e30*/  FFMA.FTZ R5, R14, c[0x0][0x23c], -R0 ;  /* 0x00008f000e057a23 */ /* 0x000fca0000010800 */
[----:B------:R-:W1:Y:S01]  /*9e40*/  MUFU.EX2 R3, R3 ;  /* 0x0000000300037308 */ /* 0x000e620000000800 */
[----:B------:R-:W-:Y:S01]  /*9e50*/  FFMA.FTZ R7, R15, c[0x0][0x23c], -R12 ;  /* 0x00008f000f077a23 */ /* 0x000fe2000001080c */
[----:B------:R-:W-:Y:S01]  /*9e60*/  MOV R128, R85 ;  /* 0x0000005500807202 */ /* 0x000fe20000000f00 */
[----:B------:R-:W-:Y:S01]  /*9e70*/  IMAD.MOV.U32 R101, RZ, RZ, R49 ;  /* 0x000000ffff657224 */ /* 0x000fe200078e0031 */
[----:B------:R-:W-:-:S04]  /*9e80*/  MOV R112, R84 ;  /* 0x0000005400707202 */ /* 0x000fc80000000f00 */
[----:B------:R-:W4:Y:S01]  /*9e90*/  MUFU.EX2 R5, R5 ;  /* 0x0000000500057308 */ /* 0x000f220000000800 */
[----:B------:R-:W-:Y:S01]  /*9ea0*/  MOV R100, R48 ;  /* 0x0000003000647202 */ /* 0x000fe20000000f00 */
[----:B------:R-:W-:Y:S01]  /*9eb0*/  IMAD.MOV.U32 R129, RZ, RZ, R36 ;  /* 0x000000ffff817224 */ /* 0x000fe200078e0024 */
[----:B------:R-:W-:Y:S01]  /*9ec0*/  MOV R85, R45 ;  /* 0x0000002d00557202 */ /* 0x000fe20000000f00 */
[----:B---3--:R-:W-:Y:S01]  /*9ed0*/  FMUL.FTZ R144, R144, R4 ;  /* 0x0000000490907220 */ /* 0x008fe20000410000 */
[----:B------:R-:W-:Y:S01]  /*9ee0*/  MOV R84, R44 ;  /* 0x0000002c00547202 */ /* 0x000fe20000000f00 */
[-C--:B------:R-:W-:Y:S01]  /*9ef0*/  FMUL.FTZ R145, R145, R4.reuse ;  /* 0x0000000491917220 */ /* 0x080fe20000410000 */
[----:B------:R-:W-:Y:S01]  /*9f00*/  MOV R86, R37 ;  /* 0x0000002500567202 */ /* 0x000fe20000000f00 */
[-C--:B------:R-:W-:Y:S01]  /*9f10*/  FMUL.FTZ R152, R152, R4.reuse ;  /* 0x0000000498987220 */ /* 0x080fe20000410000 */
[----:B------:R-:W-:Y:S01]  /*9f20*/  MOV R15, R33 ;  /* 0x00000021000f7202 */ /* 0x000fe20000000f00 */
[-C--:B------:R-:W-:Y:S01]  /*9f30*/  FMUL.FTZ R153, R153, R4.reuse ;  /* 0x0000000499997220 */ /* 0x080fe20000410000 */
[----:B------:R-:W-:Y:S01]  /*9f40*/  MOV R87, R41 ;  /* 0x0000002900577202 */ /* 0x000fe20000000f00 */
[----:B------:R-:W-:Y:S01]  /*9f50*/  FMUL.FTZ R160, R160, R4 ;  /* 0x00000004a0a07220 */ /* 0x000fe20000410000 */
        /* <DEDUP_REMOVED lines=29> */
[----:B------:R-:W-:Y:S01]  /*a130*/  MOV R98, R42 ;  /* 0x0000002a00627202 */ /* 0x000fe20000000f00 */
[----:B------:R-:W-:Y:S02]  /*a140*/  IMAD.MOV.U32 R8, RZ, RZ, R43 ;  /* 0x000000ffff087224 */ /* 0x000fe400078e002b */
[----:B-1----:R-:W-:Y:S01]  /*a150*/  FMUL.FTZ R43, R107, R3 ;  /* 0x000000036b2b7220 */ /* 0x002fe20000410000 */
[----:B------:R-:W-:Y:S01]  /*a160*/  MOV R107, R99 ;  /* 0x00000063006b7202 */ /* 0x000fe20000000f00 */
[----:B------:R-:W-:Y:S01]  /*a170*/  IMAD.MOV.U32 R99, RZ, RZ, R8 ;  /* 0x000000ffff637224 */ /* 0x000fe200078e0008 */
[----:B------:R-:W-:Y:S02]  /*a180*/  MOV R103, R98 ;  /* 0x0000006200677202 */ /* 0x000fe40000000f00 */
[----:B------:R-:W-:Y:S01]  /*a190*/  MOV R98, R39 ;  /* 0x0000002700627202 */ /* 0x000fe20000000f00 */
[-C--:B------:R-:W-:Y:S01]  /*a1a0*/  FMUL.FTZ R39, R111, R3.reuse ;  /* 0x000000036f277220 */ /* 0x080fe20000410000 */
[----:B------:R-:W-:Y:S01]  /*a1b0*/  MOV R8, R38 ;  /* 0x0000002600087202 */ /* 0x000fe20000000f00 */
[----:B------:R-:W-:Y:S01]  /*a1c0*/  FMUL.FTZ R38, R110, R3 ;  /* 0x000000036e267220 */ /* 0x000fe20000410000 */
[----:B------:R-:W-:Y:S01]  /*a1d0*/  MOV R115, R87 ;  /* 0x0000005700737202 */ /* 0x000fe20000000f00 */
[----:B------:R-:W1:Y:S01]  /*a1e0*/  MUFU.EX2 R7, R7 ;  /* 0x0000000700077308 */ /* 0x000e620000000800 */
[----:B------:R-:W-:Y:S01]  /*a1f0*/  MOV R102, R86 ;  /* 0x0000005600667202 */ /* 0x000fe20000000f00 */
[----:B------:R-:W-:Y:S01]  /*a200*/  IMAD.MOV.U32 R111, RZ, RZ, R34 ;  /* 0x000000ffff6f7224 */ /* 0x000fe200078e0022 */
[----:B------:R-:W-:Y:S01]  /*a210*/  MOV R97, R47 ;  /* 0x0000002f00617202 */ /* 0x000fe20000000f00 */
[----:B------:R-:W-:Y:S01]  /*a220*/  FMUL.FTZ R146, R146, R3 ;  /* 0x0000000392927220 */ /* 0x000fe20000410000 */
        /* <DEDUP_REMOVED lines=12> */
[----:B--2---:R-:W-:Y:S02]  /*a2f0*/  FFMA.FTZ R113, R96, R4, R6 ;  /* 0x0000000460717223 */ /* 0x004fe40000010006 */
[----:B------:R-:W-:Y:S02]  /*a300*/  FFMA.FTZ R4, R19, c[0x0][0x23c], -R2 ;  /* 0x00008f0013047a23 */ /* 0x000fe40000010802 */
[----:B------:R-:W2:Y:S01]  /*a310*/  LDSM.16.MT88.4 R16, [R225+0xc000] ;  /* 0x00c00000e110783b */ /* 0x000ea20000004200 */
[----:B------:R-:W-:Y:S01]  /*a320*/  MOV R96, R46 ;  /* 0x0000002e00607202 */ /* 0x000fe20000000f00 */
        /* <DEDUP_REMOVED lines=19> */
[----:B----4-:R-:W-:Y:S02]  /*a460*/  FFMA.FTZ R112, R112, R3, R5 ;  /* 0x0000000370707223 */ /* 0x010fe40000010005 */
[----:B------:R-:W-:Y:S01]  /*a470*/  FFMA.FTZ R3, R20, c[0x0][0x23c], -R2 ;  /* 0x00008f0014037a23 */ /* 0x000fe20000010802 */
[----:B------:R-:W-:-:S03]  /*a480*/  MOV R127, R130 ;  /* 0x00000082007f7202 */ /* 0x000fc60000000f00 */
[----:B------:R3:W-:Y:S01]  /*a490*/  MUFU.EX2 R14, R3 ;  /* 0x00000003000e7308 */ /* 0x0007e20000000800 */
[----:B------:R-:W-:Y:S02]  /*a4a0*/  MOV R130, R115 ;  /* 0x0000007300827202 */ /* 0x000fe40000000f00 */
[----:B-1----:R-:W-:Y:S02]  /*a4b0*/  MOV R104, R7 ;  /* 0x0000000700687202 */ /* 0x002fe40000000f00 */
[----:B------:R-:W-:Y:S01]  /*a4c0*/  MOV R7, R102 ;  /* 0x0000006600077202 */ /* 0x000fe20000000f00 */
[----:B---3--:R-:W-:-:S04]  /*a4d0*/  FFMA.FTZ R3, R27, c[0x0][0x23c], -R0 ;  /* 0x00008f001b037a23 */ /* 0x008fc80000010800 */
[----:B------:R1:W3:Y:S01]  /*a4e0*/  MUFU.EX2 R115, R3 ;  /* 0x0000000300737308 */ /* 0x0002e20000000800 */
[----:B------:R-:W-:Y:S01]  /*a4f0*/  MOV R102, R99 ;  /* 0x0000006300667202 */ /* 0x000fe20000000f00 */
[----:B------:R-:W-:Y:S01]  /*a500*/  IMAD.MOV.U32 R99, RZ, RZ, R8 ;  /* 0x000000ffff637224 */ /* 0x000fe200078e0008 */
[----:B------:R-:W-:Y:S02]  /*a510*/  F2FP.PACK_AB R8, R111, R136 ;  /* 0x000000886f08723e */ /* 0x000fe400000000ff */
[----:B------:R-:W-:Y:S01]  /*a520*/  MOV R136, R11 ;  /* 0x0000000b00887202 */ /* 0x000fe20000000f00 */
[----:B-1----:R-:W-:-:S04]  /*a530*/  FFMA.FTZ R3, R22, c[0x0][0x23c], -R0 ;  /* 0x00008f0016037a23 */ /* 0x002fc80000010800 */
[----:B------:R1:W4:Y:S01]  /*a540*/  MUFU.EX2 R105, R3 ;  /* 0x0000000300697308 */ /* 0x0003220000000800 */
[----:B------:R-:W-:Y:S02]  /*a550*/  F2FP.PACK_AB R9, R104, R9 ;  /* 0x000000096809723e */ /* 0x000fe400000000ff */
[----:B------:R-:W-:-:S05]  /*a560*/  F2FP.PACK_AB R10, R107, R110 ;  /* 0x0000006e6b0a723e */ /* 0x000fca00000000ff */
[----:B------:R5:W2:Y:S01]  /*a570*/  MUFU.EX2 R126, R4 ;  /* 0x00000004007e7308 */ /* 0x000aa20000000800 */
[----:B-1----:R-:W-:-:S07]  /*a580*/  FFMA.FTZ R3, R21, c[0x0][0x23c], -R0 ;  /* 0x00008f0015037a23 */ /* 0x002fce0000010800 */
[----:B------:R-:W1:Y:S01]  /*a590*/  MUFU.EX2 R20, R3 ;  /* 0x0000000300147308 */ /* 0x000e620000000800 */
[----:B------:R-:W-:Y:S02]  /*a5a0*/  F2FP.PACK_AB R11, R136, R127 ;  /* 0x0000007f880b723e */ /* 0x000fe400000000ff */
[----:B------:R-:W-:-:S05]  /*a5b0*/  MOV R106, R7 ;  /* 0x00000007006a7202 */ /* 0x000fca0000000f00 */
[----:B--2---:R-:W-:Y:S01]  /*a5c0*/  HMMA.16816.F32 R76, R8, R16, R148 ;  /* 0x00000010084c723c */ /* 0x004fe20000001894 */
[----:B-----5:R-:W-:Y:S02]  /*a5d0*/  F2FP.PACK_AB R4, R134, R6 ;  /* 0x000000068604723e */ /* 0x020fe400000000ff */
[----:B---3--:R-:W-:-:S04]  /*a5e0*/  F2FP.PACK_AB R5, R115, R5 ;  /* 0x000000057305723e */ /* 0x008fc800000000ff */
[----:B----4-:R-:W-:Y:S02]  /*a5f0*/  MOV R150, R105 ;  /* 0x0000006900967202 */ /* 0x010fe40000000f00 */
[----:B------:R-:W-:Y:S02]  /*a600*/  F2FP.PACK_AB R6, R126, R14 ;  /* 0x0000000e7e06723e */ /* 0x000fe400000000ff */
[----:B-1----:R-:W-:Y:S01]  /*a610*/  F2FP.PACK_AB R7, R20, R150 ;  /* 0x000000961407723e */ /* 0x002fe200000000ff */
[----:B------:R-:W-:Y:S08]  /*a620*/  HMMA.16816.F32 R64, R8, R18, R64 ;  /* 0x000000120840723c */ /* 0x000ff00000001840 */
[C---:B------:R-:W-:Y:S08]  /*a630*/  HMMA.16816.F32 R144, R4.reuse, R16, R144 ;  /* 0x000000100490723c */ /* 0x040ff00000001890 */
[----:B------:R-:W-:Y:S01]  /*a640*/  HMMA.16816.F32 R152, R4, R18, R152 ;  /* 0x000000120498723c */ /* 0x000fe20000001898 */
[----:B------:R-:W1:Y:S01]  /*a650*/  LDSM.16.MT88.4 R16, [R226+0xc000] ;  /* 0x00c00000e210783b */ /* 0x000e620000004200 */
[----:B------:R-:W-:Y:S01]  /*a660*/  MOV R148, R104 ;  /* 0x0000006800947202 */ /* 0x000fe20000000f00 */
[----:B------:R-:W-:Y:S01]  /*a670*/  IMAD.MOV.U32 R125, RZ, RZ, R69 ;  /* 0x000000ffff7d7224 */ /* 0x000fe200078e0045 */
[----:B------:R-:W-:Y:S01]  /*a680*/  MOV R108, R103 ;  /* 0x00000067006c7202 */ /* 0x000fe20000000f00 */
[----:B------:R-:W-:Y:S01]  /*a690*/  STL [R1+0x68], R131 ;  /* 0x0000688301007387 */ /* 0x000fe20000100800 */
[----:B------:R-:W-:-:S02]  /*a6a0*/  MOV R103, R71 ;  /* 0x0000004700677202 */ /* 0x000fc40000000f00 */
[----:B------:R-:W-:Y:S01]  /*a6b0*/  MOV R104, R70 ;  /* 0x0000004600687202 */ /* 0x000fe20000000f00 */
[----:B------:R1:W-:Y:S01]  /*a6c0*/  STL [R1+0x64], R70 ;  /* 0x0000644601007387 */ /* 0x0003e20000100800 */
[----:B------:R-:W-:Y:S02]  /*a6d0*/  MOV R124, R68 ;  /* 0x00000044007c7202 */ /* 0x000fe40000000f00 */
[-C--:B-1----:R-:W-:Y:S08]  /*a6e0*/  HMMA.16816.F32 R68, R8, R16.reuse, R164 ;  /* 0x000000100844723c */ /* 0x082ff000000018a4 */
[C---:B------:R-:W-:Y:S08]  /*a6f0*/  HMMA.16816.F32 R160, R4.reuse, R16, R160 ;  /* 0x0000001004a0723c */ /* 0x040ff000000018a0 */
[-C--:B------:R-:W-:Y:S08]  /*a700*/  HMMA.16816.F32 R168, R4, R18.reuse, R168 ;  /* 0x0000001204a8723c */ /* 0x080ff000000018a8 */
[----:B------:R-:W-:Y:S01]  /*a710*/  HMMA.16816.F32 R60, R8, R18, R60 ;  /* 0x00000012083c723c */ /* 0x000fe2000000183c */
[----:B------:R-:W1:Y:S01]  /*a720*/  LDSM.16.MT88.4 R16, [R228+0xc000] ;  /* 0x00c00000e410783b */ /* 0x000e620000004200 */
[----:B------:R-:W-:-:S06]  /*a730*/  IMAD.MOV.U32 R109, RZ, RZ, R130 ;  /* 0x000000ffff6d7224 */ /* 0x000fcc00078e0082 */
        /* <DEDUP_REMOVED lines=8> */
[----:B------:R-:W-:Y:S01]  /*a7c0*/  IMAD.MOV.U32 R27, RZ, RZ, R109 ;  /* 0x000000ffff1b7224 */ /* 0x000fe200078e006d */
[----:B------:R-:W-:Y:S02]  /*a7d0*/  MOV R149, R110 ;  /* 0x0000006e00957202 */ /* 0x000fe40000000f00 */
[----:B------:R-:W-:Y:S02]  /*a7e0*/  MOV R22, R120 ;  /* 0x0000007800167202 */ /* 0x000fe40000000f00 */
[----:B------:R-:W-:Y:S02]  /*a7f0*/  MOV R151, R107 ;  /* 0x0000006b00977202 */ /* 0x000fe40000000f00 */
[----:B------:R-:W-:-:S02]  /*a800*/  MOV R21, R106 ;  /* 0x0000006a00157202 */ /* 0x000fc40000000f00 */
[----:B------:R-:W-:Y:S02]  /*a810*/  MOV R120, R104 ;  /* 0x0000006800787202 */ /* 0x000fe40000000f00 */
[----:B------:R-:W-:Y:S01]  /*a820*/  MOV R122, R102 ;  /* 0x00000066007a7202 */ /* 0x000fe20000000f00 */
[----:B-1----:R-:W-:Y:S07]  /*a830*/  HMMA.16816.F32 R128, R8, R16, R196 ;  /* 0x000000100880723c */ /* 0x002fee00000018c4 */
[----:B------:R-:W-:-:S02]  /*a840*/  MOV R199, R111 ;  /* 0x0000006f00c77202 */ /* 0x000fc40000000f00 */
[----:B------:R-:W-:Y:S02]  /*a850*/  MOV R196, R108 ;  /* 0x0000006c00c47202 */ /* 0x000fe40000000f00 */
[----:B------:R-:W-:Y:S01]  /*a860*/  HMMA.16816.F32 R108, R4, R16, R192 ;  /* 0x00000010046c723c */ /* 0x000fe200000018c0 */
[----:B------:R-:W-:Y:S01]  /*a870*/  MOV R198, R101 ;  /* 0x0000006500c67202 */ /* 0x000fe20000000f00 */
[----:B------:R-:W-:-:S05]  /*a880*/  IMAD.MOV.U32 R197, RZ, RZ, R100 ;  /* 0x000000ffffc57224 */ /* 0x000fca00078e0064 */
[----:B------:R-:W-:Y:S02]  /*a890*/  MOV R193, R105 ;  /* 0x0000006900c17202 */ /* 0x000fe40000000f00 */
[----:B------:R-:W-:Y:S07]  /*a8a0*/  HMMA.16816.F32 R104, R4, R18, R200 ;  /* 0x000000120468723c */ /* 0x000fee00000018c8 */
[----:B------:R-:W-:Y:S01]  /*a8b0*/  MOV R201, R125 ;  /* 0x0000007d00c97202 */ /* 0x000fe20000000f00 */
[----:B------:R-:W-:-:S02]  /*a8c0*/  IMAD.MOV.U32 R125, RZ, RZ, R103 ;  /* 0x000000ffff7d7224 */ /* 0x000fc400078e0067 */
[C---:B------:R-:W-:Y:S01]  /*a8d0*/  HMMA.16816.F32 R100, R8.reuse, R18, R204 ;  /* 0x000000120864723c */ /* 0x040fe200000018cc */
[----:B------:R-:W1:Y:S01]  /*a8e0*/  LDSM.16.MT88.4 R16, [R225+0xe000] ;  /* 0x00e00000e110783b */ /* 0x000e620000004200 */
[----:B------:R-:W-:Y:S02]  /*a8f0*/  MOV R3, R99 ;  /* 0x0000006300037202 */ /* 0x000fe40000000f00 */
        /* <DEDUP_REMOVED lines=19> */
[----:B------:R-:W-:-:S04]  /*aa30*/  FFMA.FTZ R3, R3, c[0x0][0x23c], -R13 ;  /* 0x00008f0003037a23 */ /* 0x000fc8000001080d */
[----:B------:R2:W-:Y:S02]  /*aa40*/  MUFU.EX2 R203, R3 ;  /* 0x0000000300cb7308 */ /* 0x0005e40000000800 */
[-C--:B-1----:R-:W-:Y:S08]  /*aa50*/  HMMA.16816.F32 R180, R8, R16.reuse, R180 ;  /* 0x0000001008b4723c */ /* 0x082ff000000018b4 */
[C---:B------:R-:W-:Y:S08]  /*aa60*/  HMMA.16816.F32 R40, R4.reuse, R16, R40 ;  /* 0x000000100428723c */ /* 0x040ff00000001828 */
[-C--:B------:R-:W-:Y:S08]  /*aa70*/  HMMA.16816.F32 R36, R4, R18.reuse, R36 ;  /* 0x000000120424723c */ /* 0x080ff00000001824 */
[----:B------:R-:W-:Y:S01]  /*aa80*/  HMMA.16816.F32 R164, R8, R18, R140 ;  /* 0x0000001208a4723c */ /* 0x000fe2000000188c */
[----:B------:R-:W1:Y:S01]  /*aa90*/  LDSM.16.MT88.4 R16, [R227+0xe000] ;  /* 0x00e00000e310783b */ /* 0x000e620000004200 */
[----:B--2---:R-:W-:Y:S01]  /*aaa0*/  FFMA.FTZ R3, R202, c[0x0][0x23c], -R13 ;  /* 0x00008f00ca037a23 */ /* 0x004fe2000001080d */
[----:B------:R-:W-:-:S03]  /*aab0*/  MOV R202, R197 ;  /* 0x000000c500ca7202 */ /* 0x000fc60000000f00 */
[----:B------:R2:W-:Y:S02]  /*aac0*/  MUFU.EX2 R197, R3 ;  /* 0x0000000300c57308 */ /* 0x0005e40000000800 */
[--C-:B--2---:R-:W-:Y:S01]  /*aad0*/  FFMA.FTZ R3, R207, c[0x0][0x23c], -R13.reuse ;  /* 0x00008f00cf037a23 */ /* 0x104fe2000001080d */
[C---:B-1----:R-:W-:Y:S08]  /*aae0*/  HMMA.16816.F32 R48, R4.reuse, R16, R48 ;  /* 0x000000100430723c */ /* 0x042ff00000001830 */
[----:B------:R-:W-:Y:S01]  /*aaf0*/  HMMA.16816.F32 R32, R4, R18, R32 ;  /* 0x000000120420723c */ /* 0x000fe20000001820 */
[----:B------:R1:W2:Y:S02]  /*ab00*/  MUFU.EX2 R4, R3 ;  /* 0x0000000300047308 */ /* 0x0002a40000000800 */
[----:B-1----:R-:W-:-:S06]  /*ab10*/  FFMA.FTZ R3, R195, c[0x0][0x23c], -R13 ;  /* 0x00008f00c3037a23 */ /* 0x002fcc000001080d */
[----:B------:R1:W-:Y:S01]  /*ab20*/  MUFU.EX2 R195, R3 ;  /* 0x0000000300c37308 */ /* 0x0003e20000000800 */
[----:B------:R-:W-:Y:S01]  /*ab30*/  HMMA.16816.F32 R156, R8, R16, R156 ;  /* 0x00000010089c723c */ /* 0x000fe2000000189c */
[----:B-1----:R-:W-:-:S06]  /*ab40*/  FFMA.FTZ R3, R200, c[0x0][0x23c], -R12 ;  /* 0x00008f00c8037a23 */ /* 0x002fcc000001080c */
[----:B------:R1:W-:Y:S02]  /*ab50*/  MUFU.EX2 R204, R3 ;  /* 0x0000000300cc7308 */ /* 0x0003e40000000800 */
[----:B-1----:R-:W-:-:S06]  /*ab60*/  FFMA.FTZ R3, R201, c[0x0][0x23c], -R12 ;  /* 0x00008f00c9037a23 */ /* 0x002fcc000001080c */
[----:B------:R1:W3:Y:S01]  /*ab70*/  MUFU.EX2 R7, R3 ;  /* 0x0000000300077308 */ /* 0x0002e20000000800 */
[----:B------:R-:W-:Y:S01]  /*ab80*/  MOV R206, R198 ;  /* 0x000000c600ce7202 */ /* 0x000fe20000000f00 */
[----:B-1----:R-:W-:-:S06]  /*ab90*/  FFMA.FTZ R3, R194, c[0x0][0x23c], -R12 ;  /* 0x00008f00c2037a23 */ /* 0x002fcc000001080c */
[----:B------:R1:W-:Y:S02]  /*aba0*/  MUFU.EX2 R16, R3 ;  /* 0x0000000300107308 */ /* 0x0003e40000000800 */
[----:B-1----:R-:W-:-:S06]  /*abb0*/  FFMA.FTZ R3, R252, c[0x0][0x23c], -R12 ;  /* 0x00008f00fc037a23 */ /* 0x002fcc000001080c */
[----:B------:R1:W4:Y:S01]  /*abc0*/  MUFU.EX2 R194, R3 ;  /* 0x0000000300c27308 */ /* 0x0003220000000800 */
[----:B------:R-:W-:Y:S01]  /*abd0*/  MOV R201, R123 ;  /* 0x0000007b00c97202 */ /* 0x000fe20000000f00 */
[----:B-1----:R-:W-:-:S06]  /*abe0*/  FFMA.FTZ R3, R202, c[0x0][0x23c], -R2 ;  /* 0x00008f00ca037a23 */ /* 0x002fcc0000010802 */
[----:B------:R1:W-:Y:S01]  /*abf0*/  MUFU.EX2 R198, R3 ;  /* 0x0000000300c67308 */ /* 0x0003e20000000800 */
[----:B------:R-:W-:Y:S01]  /*ac00*/  IMAD.MOV.U32 R207, RZ, RZ, R20 ;  /* 0x000000ffffcf7224 */ /* 0x000fe200078e0014 */
[----:B------:R-:W-:Y:S01]  /*ac10*/  MOV R92, R201 ;  /* 0x000000c9005c7202 */ /* 0x000fe20000000f00 */
[----:B-1----:R-:W-:-:S05]  /*ac20*/  FFMA.FTZ R3, R192, c[0x0][0x23c], -R2 ;  /* 0x00008f00c0037a23 */ /* 0x002fca0000010802 */
[----:B------:R1:W5:Y:S01]  /*ac30*/  MUFU.EX2 R6, R3 ;  /* 0x0000000300067308 */ /* 0x0003620000000800 */
[----:B------:R-:W-:Y:S01]  /*ac40*/  MOV R192, R124 ;  /* 0x0000007c00c07202 */ /* 0x000fe20000000f00 */
[--C-:B------:R-:W-:Y:S01]  /*ac50*/  FFMA.FTZ R124, R245, c[0x0][0x23c], -R13.reuse ;  /* 0x00008f00f57c7a23 */ /* 0x100fe2000001080d */
[----:B------:R-:W-:Y:S01]  /*ac60*/  MOV R202, R125 ;  /* 0x0000007d00ca7202 */ /* 0x000fe20000000f00 */
[--C-:B------:R-:W-:Y:S01]  /*ac70*/  FFMA.FTZ R125, R249, c[0x0][0x23c], -R13.reuse ;  /* 0x00008f00f97d7a23 */ /* 0x100fe2000001080d */
[----:B------:R-:W-:Y:S01]  /*ac80*/  MOV R95, R207 ;  /* 0x000000cf005f7202 */ /* 0x000fe20000000f00 */
[----:B-1----:R-:W-:Y:S01]  /*ac90*/  FFMA.FTZ R3, R193, c[0x0][0x23c], -R2 ;  /* 0x00008f00c1037a23 */ /* 0x002fe20000010802 */
[----:B------:R-:W-:Y:S02]  /*aca0*/  MOV R193, R196 ;  /* 0x000000c400c17202 */ /* 0x000fe40000000f00 */
[----:B------:R-:W-:Y:S01]  /*acb0*/  MOV R196, R199 ;  /* 0x000000c700c47202 */ /* 0x000fe20000000f00 */
[----:B------:R1:W1:Y:S01]  /*acc0*/  MUFU.EX2 R5, R3 ;  /* 0x0000000300057308 */ /* 0x0002620000000800 */
[----:B------:R-:W-:Y:S01]  /*acd0*/  IMAD.MOV.U32 R199, RZ, RZ, R148 ;  /* 0x000000ffffc77224 */ /* 0x000fe200078e0094 */
[----:B------:R-:W-:Y:S01]  /*ace0*/  MOV R148, R120 ;  /* 0x0000007800947202 */ /* 0x000fe20000000f00 */
[--C-:B------:R-:W-:Y:S01]  /*acf0*/  FFMA.FTZ R82, R223, c[0x0][0x23c], -R12.reuse ;  /* 0x00008f00df527a23 */ /* 0x100fe2000001080c */
[----:B------:R-:W-:Y:S01]  /*ad00*/  MOV R20, R122 ;  /* 0x0000007a00147202 */ /* 0x000fe20000000f00 */
[--C-:B------:R-:W-:Y:S01]  /*ad10*/  FFMA.FTZ R81, R218, c[0x0][0x23c], -R12.reuse ;  /* 0x00008f00da517a23 */ /* 0x100fe2000001080c */
[----:B------:R-:W-:Y:S01]  /*ad20*/  MOV R207, R148 ;  /* 0x0000009400cf7202 */ /* 0x000fe20000000f00 */
[----:B------:R-:W-:Y:S01]  /*ad30*/  FFMA.FTZ R245, R215, c[0x0][0x23c], -R12 ;  /* 0x00008f00d7f57a23 */ /* 0x000fe2000001080c */
[----:B------:R-:W-:Y:S01]  /*ad40*/  MOV R148, R15 ;  /* 0x0000000f00947202 */ /* 0x000fe20000000f00 */
[----:B------:R-:W-:-:S02]  /*ad50*/  FFMA.FTZ R123, R220, c[0x0][0x23c], -R13 ;  /* 0x00008f00dc7b7a23 */ /* 0x000fc4000001080d */
[----:B-1----:R-:W-:-:S04]  /*ad60*/  FFMA.FTZ R3, R206, c[0x0][0x23c], -R2 ;  /* 0x00008f00ce037a23 */ /* 0x002fc80000010802 */
[----:B------:R1:W-:Y:S01]  /*ad70*/  MUFU.EX2 R201, R3 ;  /* 0x0000000300c97308 */ /* 0x0003e20000000800 */
[--C-:B------:R-:W-:Y:S02]  /*ad80*/  FFMA.FTZ R122, R217, c[0x0][0x23c], -R13.reuse ;  /* 0x00008f00d97a7a23 */ /* 0x100fe4000001080d */
[--C-:B------:R-:W-:Y:S02]  /*ad90*/  FFMA.FTZ R205, R213, c[0x0][0x23c], -R13.reuse ;  /* 0x00008f00d5cd7a23 */ /* 0x100fe4000001080d */
[--C-:B------:R-:W-:Y:S02]  /*ada0*/  FFMA.FTZ R252, R209, c[0x0][0x23c], -R13.reuse ;  /* 0x00008f00d1fc7a23 */ /* 0x100fe4000001080d */
[--C-:B------:R-:W-:Y:S02]  /*adb0*/  FFMA.FTZ R249, R137, c[0x0][0x23c], -R13.reuse ;  /* 0x00008f0089f97a23 */ /* 0x100fe4000001080d */
[----:B------:R-:W-:Y:S02]  /*adc0*/  FFMA.FTZ R200, R132, c[0x0][0x23c], -R13 ;  /* 0x00008f0084c87a23 */ /* 0x000fe4000001080d */
[----:B------:R-:W-:-:S02]  /*add0*/  FFMA.FTZ R120, R251, c[0x0][0x23c], -R12 ;  /* 0x00008f00fb787a23 */ /* 0x000fc4000001080c */
[----:B------:R-:W-:Y:S02]  /*ade0*/  FFMA.FTZ R83, R247, c[0x0][0x23c], -R12 ;  /* 0x00008f00f7537a23 */ /* 0x000fe4000001080c */
[----:B-1----:R-:W-:Y:S01]  /*adf0*/  FFMA.FTZ R3, R193, c[0x0][0x23c], -R0 ;  /* 0x00008f00c1037a23 */ /* 0x002fe20000010800 */
[----:B------:R-:W-:Y:S01]  /*ae00*/  MOV R193, R199 ;  /* 0x000000c700c17202 */ /* 0x000fe20000000f00 */
[--C-:B------:R-:W-:Y:S02]  /*ae10*/  FFMA.FTZ R223, R208, c[0x0][0x23c], -R12.reuse ;  /* 0x00008f00d0df7a23 */ /* 0x100fe4000001080c */
[--C-:B------:R-:W-:Y:S02]  /*ae20*/  FFMA.FTZ R218, R138, c[0x0][0x23c], -R12.reuse ;  /* 0x00008f008ada7a23 */ /* 0x100fe4000001080c */
[----:B------:R-:W-:Y:S02]  /*ae30*/  FFMA.FTZ R215, R133, c[0x0][0x23c], -R12 ;  /* 0x00008f0085d77a23 */ /* 0x000fe4000001080c */
[----:B------:R-:W-:-:S02]  /*ae40*/  IMAD.MOV.U32 R199, RZ, RZ, R14 ;  /* 0x000000ffffc77224 */ /* 0x000fc400078e000e */
[----:B------:R-:W1:Y:S01]  /*ae50*/  LDSM.16.MT88.4 R12, [R225+0xc800] ;  /* 0x00c80000e10c783b */ /* 0x000e620000004200 */
[----:B------:R-:W-:Y:S02]  /*ae60*/  MOV R206, R196 ;  /* 0x000000c400ce7202 */ /* 0x000fe40000000f00 */
[----:B------:R2:W-:Y:S01]  /*ae70*/  MUFU.EX2 R196, R3 ;  /* 0x0000000300c47308 */ /* 0x0005e20000000800 */
[----:B------:R-:W-:Y:S02]  /*ae80*/  MOV R93, R192 ;  /* 0x000000c0005d7202 */ /* 0x000fe40000000f00 */
[----:B------:R-:W-:Y:S02]  /*ae90*/  MOV R94, R202 ;  /* 0x000000ca005e7202 */ /* 0x000fe40000000f00 */
[----:B------:R-:W-:Y:S01]  /*aea0*/  MOV R202, R21 ;  /* 0x0000001500ca7202 */ /* 0x000fe20000000f00 */
[--C-:B------:R-:W-:Y:S01]  /*aeb0*/  FFMA.FTZ R21, R222, c[0x0][0x23c], -R2.reuse ;  /* 0x00008f00de157a23 */ /* 0x100fe20000010802 */
[----:B------:R-:W-:Y:S01]  /*aec0*/  MOV R192, R22 ;  /* 0x0000001600c07202 */ /* 0x000fe20000000f00 */
[----:B------:R-:W-:-:S02]  /*aed0*/  FFMA.FTZ R80, R27, c[0x0][0x23c], -R2 ;  /* 0x00008f001b507a23 */ /* 0x000fc40000010802 */
[----:B--2---:R-:W-:-:S04]  /*aee0*/  FFMA.FTZ R3, R92, c[0x0][0x23c], -R0 ;  /* 0x00008f005c037a23 */ /* 0x004fc80000010800 */
[----:B------:R2:W-:Y:S01]  /*aef0*/  MUFU.EX2 R222, R3 ;  /* 0x0000000300de7308 */ /* 0x0005e20000000800 */
[--C-:B------:R-:W-:Y:S01]  /*af00*/  FFMA.FTZ R27, R248, c[0x0][0x23c], -R2.reuse ;  /* 0x00008f00f81b7a23 */ /* 0x100fe20000010802 */
[----:B------:R-:W-:Y:S01]  /*af10*/  MOV R248, R4 ;  /* 0x0000000400f87202 */ /* 0x000fe20000000f00 */
[--C-:B------:R-:W-:Y:S02]  /*af20*/  FFMA.FTZ R220, R214, c[0x0][0x23c], -R2.reuse ;  /* 0x00008f00d6dc7a23 */ /* 0x100fe40000010802 */
[--C-:B------:R-:W-:Y:S02]  /*af30*/  FFMA.FTZ R22, R244, c[0x0][0x23c], -R2.reuse ;  /* 0x00008f00f4167a23 */ /* 0x100fe40000010802 */
[--C-:B------:R-:W-:Y:S02]  /*af40*/  FFMA.FTZ R219, R219, c[0x0][0x23c], -R2.reuse ;  /* 0x00008f00dbdb7a23 */ /* 0x100fe40000010802 */
[--C-:B------:R-:W-:Y:S02]  /*af50*/  FFMA.FTZ R217, R211, c[0x0][0x23c], -R2.reuse ;  /* 0x00008f00d3d97a23 */ /* 0x100fe40000010802 */
[----:B------:R-:W-:-:S02]  /*af60*/  FFMA.FTZ R214, R139, c[0x0][0x23c], -R2 ;  /* 0x00008f008bd67a23 */ /* 0x000fc40000010802 */
[--C-:B--2---:R-:W-:Y:S01]  /*af70*/  FFMA.FTZ R3, R93, c[0x0][0x23c], -R0.reuse ;  /* 0x00008f005d037a23 */ /* 0x104fe20000010800 */
[----:B------:R-:W-:Y:S01]  /*af80*/  MOV R17, R126 ;  /* 0x0000007e00117202 */ /* 0x000fe20000000f00 */
[--C-:B------:R-:W-:Y:S02]  /*af90*/  FFMA.FTZ R2, R94, c[0x0][0x23c], -R0.reuse ;  /* 0x00008f005e027a23 */ /* 0x100fe40000010800 */
[----:B------:R-:W2:Y:S01]  /*afa0*/  MUFU.EX2 R4, R3 ;  /* 0x0000000300047308 */ /* 0x000ea20000000800 */
[----:B------:R-:W-:Y:S01]  /*afb0*/  FFMA.FTZ R126, R250, c[0x0][0x23c], -R0 ;  /* 0x00008f00fa7e7a23 */ /* 0x000fe20000010800 */
[----:B---3--:R-:W-:Y:S02]  /*afc0*/  MOV R251, R7 ;  /* 0x0000000700fb7202 */ /* 0x008fe40000000f00 */
[----:B------:R-:W-:Y:S01]  /*afd0*/  MOV R250, R202 ;  /* 0x000000ca00fa7202 */ /* 0x000fe20000000f00 */
[----:B------:R-:W-:Y:S03]  /*afe0*/  HMMA.16816.F32 R140, R8, R18, R116 ;  /* 0x00000012088c723c */ /* 0x000fe60000001874 */
[----:B------:R3:W1:Y:S04]  /*aff0*/  MUFU.EX2 R202, R2 ;  /* 0x0000000200ca7308 */ /* 0x0006680000000800 */
[----:B------:R-:W-:-:S02]  /*b000*/  F2FP.PACK_AB R8, R197, R203 ;  /* 0x000000cbc508723e */ /* 0x000fc400000000ff */
[----:B------:R-:W-:Y:S02]  /*b010*/  F2FP.PACK_AB R9, R251, R204 ;  /* 0x000000ccfb09723e */ /* 0x000fe400000000ff */
[----:B------:R-:W-:Y:S02]  /*b020*/  F2FP.PACK_AB R10, R195, R248 ;  /* 0x000000f8c30a723e */ /* 0x000fe400000000ff */
[----:B----4-:R-:W-:Y:S02]  /*b030*/  F2FP.PACK_AB R11, R194, R16 ;  /* 0x00000010c20b723e */ /* 0x010fe400000000ff */
[----:B------:R-:W-:Y:S02]  /*b040*/  MOV R93, R95 ;  /* 0x0000005f005d7202 */ /* 0x000fe40000000f00 */
[----:B------:R-:W-:Y:S01]  /*b050*/  MOV R92, R127 ;  /* 0x0000007f005c7202 */ /* 0x000fe20000000f00 */
[----:B------:R-:W-:Y:S01]  /*b060*/  FFMA.FTZ R127, R246, c[0x0][0x23c], -R0 ;  /* 0x00008f00f67f7a23 */ /* 0x000fe20000010800 */
[----:B------:R-:W-:-:S02]  /*b070*/  MOV R244, R207 ;  /* 0x000000cf00f47202 */ /* 0x000fc40000000f00 */
[----:B------:R-:W-:Y:S02]  /*b080*/  MOV R95, R199 ;  /* 0x000000c7005f7202 */ /* 0x000fe40000000f00 */
[----:B------:R-:W-:Y:S02]  /*b090*/  MOV R246, R148 ;  /* 0x0000009400f67202 */ /* 0x000fe40000000f00 */
[----:B---3--:R-:W-:Y:S02]  /*b0a0*/  MOV R2, R149 ;  /* 0x0000009500027202 */ /* 0x008fe40000000f00 */
[----:B------:R-:W-:Y:S02]  /*b0b0*/  MOV R199, R150 ;  /* 0x0000009600c77202 */ /* 0x000fe40000000f00 */
[----:B------:R-:W-:Y:S01]  /*b0c0*/  MOV R207, R151 ;  /* 0x0000009700cf7202 */ /* 0x000fe20000000f00 */
[----:B-----5:R-:W-:Y:S01]  /*b0d0*/  IMAD.MOV.U32 R247, RZ, RZ, R6 ;  /* 0x000000fffff77224 */ /* 0x020fe200078e0006 */
[----:B-1----:R-:W-:Y:S01]  /*b0e0*/  HMMA.16816.F32 R148, R8, R12, R76 ;  /* 0x0000000c0894723c */ /* 0x002fe2000000184c */
[----:B------:R-:W-:-:S06]  /*b0f0*/  FFMA.FTZ R20, R20, c[0x0][0x23c], -R0 ;  /* 0x00008f0014147a23 */ /* 0x000fcc0000010800 */
[----:B------:R-:W-:Y:S01]  /*b100*/  IMAD.MOV.U32 R77, RZ, RZ, R5 ;  /* 0x000000ffff4d7224 */ /* 0x000fe200078e0005 */
[----:B--2---:R-:W-:Y:S01]  /*b110*/  MOV R79, R4 ;  /* 0x00000004004f7202 */ /* 0x004fe20000000f00 */
[--C-:B------:R-:W-:Y:S01]  /*b120*/  FFMA.FTZ R121, R121, c[0x0][0x23c], -R0.reuse ;  /* 0x00008f0079797a23 */ /* 0x100fe20000010800 */
[----:B------:R-:W-:Y:S01]  /*b130*/  F2FP.PACK_AB R4, R247, R198 ;  /* 0x000000c6f704723e */ /* 0x000fe200000000ff */
[--C-:B------:R-:W-:Y:S01]  /*b140*/  FFMA.FTZ R221, R221, c[0x0][0x23c], -R0.reuse ;  /* 0x00008f00dddd7a23 */ /* 0x100fe20000010800 */
[----:B------:R-:W-:Y:S01]  /*b150*/  F2FP.PACK_AB R5, R222, R196 ;  /* 0x000000c4de05723e */ /* 0x000fe200000000ff */
[--C-:B------:R-:W-:Y:S01]  /*b160*/  FFMA.FTZ R216, R216, c[0x0][0x23c], -R0.reuse ;  /* 0x00008f00d8d87a23 */ /* 0x100fe20000010800 */
[----:B------:R-:W-:Y:S01]  /*b170*/  F2FP.PACK_AB R6, R201, R77 ;  /* 0x0000004dc906723e */ /* 0x000fe200000000ff */
[--C-:B------:R-:W-:Y:S01]  /*b180*/  FFMA.FTZ R212, R212, c[0x0][0x23c], -R0.reuse ;  /* 0x00008f00d4d47a23 */ /* 0x100fe20000010800 */
[----:B------:R-:W-:Y:S01]  /*b190*/  F2FP.PACK_AB R7, R202, R79 ;  /* 0x0000004fca07723e */ /* 0x000fe200000000ff */
[----:B------:R-:W-:-:S02]  /*b1a0*/  FFMA.FTZ R213, R210, c[0x0][0x23c], -R0 ;  /* 0x00008f00d2d57a23 */ /* 0x000fc40000010800 */
[----:B------:R-:W-:Y:S01]  /*b1b0*/  FADD.FTZ R0, R206, R135 ;  /* 0x00000087ce007221 */ /* 0x000fe20000010000 */
[----:B------:R-:W-:Y:S02]  /*b1c0*/  MOV R206, R136 ;  /* 0x0000008800ce7202 */ /* 0x000fe40000000f00 */
[----:B------:R-:W-:Y:S01]  /*b1d0*/  HMMA.16816.F32 R136, R8, R14, R64 ;  /* 0x0000000e0888723c */ /* 0x000fe20000001840 */
[----:B------:R-:W-:-:S06]  /*b1e0*/  MOV R78, R16 ;  /* 0x00000010004e7202 */ /* 0x000fcc0000000f00 */
[----:B------:R-:W-:Y:S01]  /*b1f0*/  MOV R65, R17 ;  /* 0x0000001100417202 */ /* 0x000fe20000000f00 */
[C---:B------:R-:W-:Y:S01]  /*b200*/  HMMA.16816.F32 R144, R4.reuse, R12, R144 ;  /* 0x0000000c0490723c */ /* 0x040fe20000001890 */
[----:B------:R-:W1:Y:S07]  /*b210*/  LDSM.16.MT88.4 R16, [R226+0xc800] ;  /* 0x00c80000e210783b */ /* 0x000e6e0000004200 */
[----:B------:R-:W-:Y:S01]  /*b220*/  HMMA.16816.F32 R152, R4, R14, R152 ;  /* 0x0000000e0498723c */ /* 0x000fe20000001898 */
[----:B------:R-:W2:Y:S01]  /*b230*/  LDSM.16.MT88.4 R12, [R228+0xc800] ;  /* 0x00c80000e40c783b */ /* 0x000ea20000004200 */
[----:B------:R-:W-:-:S02]  /*b240*/  IMAD.MOV.U32 R94, RZ, RZ, R192 ;  /* 0x000000ffff5e7224 */ /* 0x000fc400078e00c0 */
[----:B------:R-:W-:Y:S01]  /*b250*/  FADD.FTZ R192, R134, R113 ;  /* 0x0000007186c07221 */ /* 0x000fe20000010000 */
[----:B------:R-:W-:Y:S01]  /*b260*/  MOV R64, R92 ;  /* 0x0000005c00407202 */ /* 0x000fe20000000f00 */
[----:B------:R-:W-:Y:S01]  /*b270*/  FADD.FTZ R193, R193, R114 ;  /* 0x00000072c1c17221 */ /* 0x000fe20000010000 */
[----:B------:R-:W-:Y:S01]  /*b280*/  MOV R76, R93 ;  /* 0x0000005d004c7202 */ /* 0x000fe20000000f00 */
[----:B------:R-:W-:Y:S01]  /*b290*/  FADD.FTZ R3, R115, R112 ;  /* 0x0000007073037221 */ /* 0x000fe20000010000 */
[-C--:B-1----:R-:W-:Y:S07]  /*b2a0*/  HMMA.16816.F32 R132, R8, R16.reuse, R68 ;  /* 0x000000100884723c */ /* 0x082fee0000001844 */
[----:B------:R-:W-:Y:S01]  /*b2b0*/  MOV R71, R94 ;  /* 0x0000005e00477202 */ /* 0x000fe20000000f00 */
[----:B------:R-:W-:Y:S01]  /*b2c0*/  IMAD.MOV.U32 R70, RZ, RZ, R95 ;  /* 0x000000ffff467224 */ /* 0x000fe200078e005f */
[C---:B------:R-:W-:Y:S08]  /*b2d0*/  HMMA.16816.F32 R160, R4.reuse, R16, R160 ;  /* 0x0000001004a0723c */ /* 0x040ff000000018a0 */
        /* <DEDUP_REMOVED lines=11> */
[----:B------:R-:W-:Y:S02]  /*b390*/  MOV R60, R196 ;  /* 0x000000c4003c7202 */ /* 0x000fe40000000f00 */
[----:B------:R-:W-:Y:S01]  /*b3a0*/  MOV R55, R206 ;  /* 0x000000ce00377202 */ /* 0x000fe20000000f00 */
[----:B-1----:R-:W-:Y:S01]  /*b3b0*/  HMMA.16816.F32 R196, R8, R16, R128 ;  /* 0x0000001008c4723c */ /* 0x002fe20000001880 */
[----:B------:R-:W-:Y:S02]  /*b3c0*/  MOV R63, R205 ;  /* 0x000000cd003f7202 */ /* 0x000fe40000000f00 */
[----:B------:R-:W-:Y:S02]  /*b3d0*/  MOV R62, R204 ;  /* 0x000000cc003e7202 */ /* 0x000fe40000000f00 */
[----:B------:R-:W-:-:S03]  /*b3e0*/  MOV R66, R207 ;  /* 0x000000cf00427202 */ /* 0x000fc60000000f00 */
        /* <DEDUP_REMOVED lines=8> */
[----:B------:R-:W2:Y:S04]  /*b470*/  LDSM.16.MT88.4 R12, [R227+0xe800] ;  /* 0x00e80000e30c783b */ /* 0x000ea80000004200 */
[----:B------:R-:W3:Y:S01]  /*b480*/  LDSM.16.MT88.4 R28, [R226+0xe800] ;  /* 0x00e80000e21c783b */ /* 0x000ee20000004200 */
[----:B------:R-:W-:-:S02]  /*b490*/  MOV R44, R76 ;  /* 0x0000004c002c7202 */ /* 0x000fc40000000f00 */
[----:B------:R-:W-:Y:S02]  /*b4a0*/  MOV R45, R77 ;  /* 0x0000004d002d7202 */ /* 0x000fe40000000f00 */
[----:B------:R-:W-:Y:S02]  /*b4b0*/  MOV R46, R78 ;  /* 0x0000004e002e7202 */ /* 0x000fe40000000f00 */
[----:B------:R-:W-:Y:S02]  /*b4c0*/  MOV R47, R79 ;  /* 0x0000004f002f7202 */ /* 0x000fe40000000f00 */
[----:B-1----:R-:W-:Y:S07]  /*b4d0*/  HMMA.16816.F32 R76, R4, R16, R40 ;  /* 0x00000010044c723c */ /* 0x002fee0000001828 */
[----:B------:R-:W-:Y:S01]  /*b4e0*/  MOV R40, R70 ;  /* 0x0000004600287202 */ /* 0x000fe20000000f00 */
[----:B------:R-:W-:Y:S01]  /*b4f0*/  IMAD.MOV.U32 R41, RZ, RZ, R71 ;  /* 0x000000ffff297224 */ /* 0x000fe200078e0047 */
[----:B------:R-:W-:-:S02]  /*b500*/  MOV R42, R64 ;  /* 0x00000040002a7202 */ /* 0x000fc40000000f00 */
[----:B------:R-:W-:Y:S01]  /*b510*/  MOV R43, R65 ;  /* 0x00000041002b7202 */ /* 0x000fe20000000f00 */
[C---:B------:R-:W-:Y:S07]  /*b520*/  HMMA.16816.F32 R72, R4.reuse, R18, R36 ;  /* 0x000000120448723c */ /* 0x040fee0000001824 */
[----:B------:R-:W-:Y:S01]  /*b530*/  MOV R36, R60 ;  /* 0x0000003c00247202 */ /* 0x000fe20000000f00 */
[----:B------:R-:W-:Y:S01]  /*b540*/  IMAD.MOV.U32 R37, RZ, RZ, R61 ;  /* 0x000000ffff257224 */ /* 0x000fe200078e003d */
[----:B--2---:R-:W-:Y:S01]  /*b550*/  HMMA.16816.F32 R68, R4, R12, R48 ;  /* 0x0000000c0444723c */ /* 0x004fe20000001830 */
[----:B------:R-:W-:-:S06]  /*b560*/  MOV R38, R62 ;  /* 0x0000003e00267202 */ /* 0x000fcc0000000f00 */
[----:B------:R-:W-:Y:S02]  /*b570*/  MOV R50, R66 ;  /* 0x0000004200327202 */ /* 0x000fe40000000f00 */
[----:B------:R-:W-:Y:S02]  /*b580*/  MOV R51, R67 ;  /* 0x0000004300337202 */ /* 0x000fe40000000f00 */
[----:B------:R-:W-:Y:S01]  /*b590*/  HMMA.16816.F32 R64, R4, R14, R32 ;  /* 0x0000000e0440723c */ /* 0x000fe20000001820 */
[----:B------:R-:W-:-:S06]  /*b5a0*/  MOV R39, R63 ;  /* 0x0000003f00277202 */ /* 0x000fcc0000000f00 */
[----:B------:R-:W-:Y:S02]  /*b5b0*/  MOV R35, R59 ;  /* 0x0000003b00237202 */ /* 0x000fe40000000f00 */
[----:B---3--:R-:W-:Y:S01]  /*b5c0*/  HMMA.16816.F32 R56, R8, R30, R172 ;  /* 0x0000001e0838723c */ /* 0x008fe200000018ac */
[----:B------:R-:W-:-:S06]  /*b5d0*/  IMAD.MOV.U32 R34, RZ, RZ, R41 ;  /* 0x000000ffff227224 */ /* 0x000fcc00078e0029 */
[----:B------:R-:W-:Y:S01]  /*b5e0*/  MOV R172, R55 ;  /* 0x0000003700ac7202 */ /* 0x000fe20000000f00 */
[----:B------:R-:W-:Y:S01]  /*b5f0*/  HMMA.16816.F32 R88, R4, R28, R88 ;  /* 0x0000001c0458723c */ /* 0x000fe20000001858 */
[----:B------:R-:W-:Y:S02]  /*b600*/  MOV R173, R43 ;  /* 0x0000002b00ad7202 */ /* 0x000fe40000000f00 */
[----:B------:R-:W-:Y:S02]  /*b610*/  MOV R174, R44 ;  /* 0x0000002c00ae7202 */ /* 0x000fe40000000f00 */
[----:B------:R-:W-:-:S03]  /*b620*/  MOV R175, R45 ;  /* 0x0000002d00af7202 */ /* 0x000fc60000000f00 */
[----:B------:R-:W-:Y:S07]  /*b630*/  HMMA.16816.F32 R84, R4, R30, R84 ;  /* 0x0000001e0454723c */ /* 0x000fee0000001854 */
[----:B------:R-:W-:Y:S01]  /*b640*/  MOV R4, R40 ;  /* 0x0000002800047202 */ /* 0x000fe20000000f00 */
[C---:B------:R-:W-:Y:S07]  /*b650*/  HMMA.16816.F32 R52, R8.reuse, R16, R180 ;  /* 0x000000100834723c */ /* 0x040fee00000018b4 */
[----:B------:R-:W-:Y:S01]  /*b660*/  MOV R183, R50 ;  /* 0x0000003200b77202 */ /* 0x000fe20000000f00 */
[----:B------:R-:W-:Y:S01]  /*b670*/  HMMA.16816.F32 R60, R8, R28, R188 ;  /* 0x0000001c083c723c */ /* 0x000fe200000018bc */
[----:B------:R-:W-:Y:S01]  /*b680*/  MOV R182, R51 ;  /* 0x0000003300b67202 */ /* 0x000fe20000000f00 */
[----:B------:R-:W1:Y:S01]  /*b690*/  LDSM.16.MT88.4 R28, [R225+0xd000] ;  /* 0x00d00000e11c783b */ /* 0x000e620000004200 */
[----:B------:R-:W-:-:S04]  /*b6a0*/  MOV R181, R42 ;  /* 0x0000002a00b57202 */ /* 0x000fc80000000f00 */
[----:B------:R-:W-:Y:S01]  /*b6b0*/  MOV R188, R46 ;  /* 0x0000002e00bc7202 */ /* 0x000fe20000000f00 */
[----:B------:R-:W-:Y:S01]  /*b6c0*/  HMMA.16816.F32 R48, R8, R12, R156 ;  /* 0x0000000c0830723c */ /* 0x000fe2000000189c */
[----:B------:R-:W-:-:S07]  /*b6d0*/  MOV R189, R47 ;  /* 0x0000002f00bd7202 */ /* 0x000fce0000000f00 */
[C---:B------:R-:W-:Y:S01]  /*b6e0*/  HMMA.16816.F32 R40, R8.reuse, R14, R140 ;  /* 0x0000000e0828723c */ /* 0x040fe2000000188c */
[----:B------:R-:W2:Y:S07]  /*b6f0*/  LDSM.16.MT88.4 R12, [R228+0xd000] ;  /* 0x00d00000e40c783b */ /* 0x000eae0000004200 */
[----:B------:R-:W-:Y:S01]  /*b700*/  HMMA.16816.F32 R44, R8, R18, R164 ;  /* 0x00000012082c723c */ /* 0x000fe200000018a4 */
[----:B------:R-:W3:Y:S01]  /*b710*/  LDSM.16.MT88.4 R16, [R226+0xd000] ;  /* 0x00d00000e210783b */ /* 0x000ee20000004200 */
[----:B------:R-:W-:Y:S01]  /*b720*/  IMAD.MOV.U32 R190, RZ, RZ, R246 ;  /* 0x000000ffffbe7224 */ /* 0x000fe200078e00f6 */
[----:B------:R-:W-:Y:S01]  /*b730*/  MOV R191, R250 ;  /* 0x000000fa00bf7202 */ /* 0x000fe20000000f00 */
[----:B------:R-:W-:Y:S01]  /*b740*/  MUFU.EX2 R246, R120 ;  /* 0x0000007800f67308 */ /* 0x000fe20000000800 */
[----:B------:R-:W-:-:S02]  /*b750*/  MOV R6, R248 ;  /* 0x000000f800067202 */ /* 0x000fc40000000f00 */
[----:B------:R-:W-:Y:S02]  /*b760*/  MOV R5, R244 ;  /* 0x000000f400057202 */ /* 0x000fe40000000f00 */
[----:B------:R-:W-:-:S03]  /*b770*/  MOV R7, R222 ;  /* 0x000000de00077202 */ /* 0x000fc60000000f00 */
[----:B------:R-:W-:Y:S01]  /*b780*/  MUFU.EX2 R250, R125 ;  /* 0x0000007d00fa7308 */ /* 0x000fe20000000800 */
[----:B------:R-:W-:Y:S02]  /*b790*/  MOV R32, R247 ;  /* 0x000000f700207202 */ /* 0x000fe40000000f00 */
[----:B------:R-:W-:-:S05]  /*b7a0*/  MOV R33, R251 ;  /* 0x000000fb00217202 */ /* 0x000fca0000000f00 */
[----:B------:R-:W4:Y:S08]  /*b7b0*/  MUFU.EX2 R124, R124 ;  /* 0x0000007c007c7308 */ /* 0x000f300000000800 */
[----:B------:R-:W-:Y:S08]  /*b7c0*/  MUFU.EX2 R123, R123 ;  /* 0x0000007b007b7308 */ /* 0x000ff00000000800 */
[----:B------:R-:W-:Y:S08]  /*b7d0*/  MUFU.EX2 R122, R122 ;  /* 0x0000007a007a7308 */ /* 0x000ff00000000800 */
[----:B------:R-:W5:Y:S08]  /*b7e0*/  MUFU.EX2 R248, R83 ;  /* 0x0000005300f87308 */ /* 0x000f700000000800 */
[----:B------:R-:W-:Y:S08]  /*b7f0*/  MUFU.EX2 R125, R82 ;  /* 0x00000052007d7308 */ /* 0x000ff00000000800 */
[----:B------:R-:W1:Y:S08]  /*b800*/  MUFU.EX2 R120, R81 ;  /* 0x0000005100787308 */ /* 0x000e700000000800 */
[----:B------:R-:W-:Y:S08]  /*b810*/  MUFU.EX2 R222, R80 ;  /* 0x0000005000de7308 */ /* 0x000ff00000000800 */
[----:B------:R-:W1:Y:S08]  /*b820*/  MUFU.EX2 R244, R27 ;  /* 0x0000001b00f47308 */ /* 0x000e700000000800 */
[----:B------:R1:W-:Y:S08]  /*b830*/  MUFU.EX2 R247, R22 ;  /* 0x0000001600f77308 */ /* 0x0003f00000000800 */
[----:B------:R-:W-:Y:S08]  /*b840*/  MUFU.EX2 R251, R21 ;  /* 0x0000001500fb7308 */ /* 0x000ff00000000800 */
[----:B------:R1:W-:Y:S08]  /*b850*/  MUFU.EX2 R140, R20 ;  /* 0x00000014008c7308 */ /* 0x0003f00000000800 */
[----:B------:R1:W1:Y:S08]  /*b860*/  MUFU.EX2 R142, R121 ;  /* 0x00000079008e7308 */ /* 0x0002700000000800 */
[----:B------:R-:W-:Y:S08]  /*b870*/  MUFU.EX2 R141, R126 ;  /* 0x0000007e008d7308 */ /* 0x000ff00000000800 */
[----:B------:R-:W2:Y:S01]  /*b880*/  MUFU.EX2 R143, R127 ;  /* 0x0000007f008f7308 */ /* 0x000ea20000000800 */
[----:B------:R-:W-:-:S02]  /*b890*/  FADD.FTZ R2, R2, R0 ;  /* 0x0000000002027221 */ /* 0x000fc40000010000 */
[----:B------:R-:W-:Y:S02]  /*b8a0*/  FADD.FTZ R3, R182, R3 ;  /* 0x00000003b6037221 */ /* 0x000fe40000010000 */
[----:B------:R-:W-:Y:S01]  /*b8b0*/  FADD.FTZ R4, R4, R192 ;  /* 0x000000c004047221 */ /* 0x000fe20000010000 */
[----:B----4-:R-:W-:Y:S01]  /*b8c0*/  F2FP.PACK_AB R8, R124, R250 ;  /* 0x000000fa7c08723e */ /* 0x010fe200000000ff */
[----:B-1----:R-:W-:Y:S01]  /*b8d0*/  FADD.FTZ R22, R183, R2 ;  /* 0x00000002b7167221 */ /* 0x002fe20000010000 */
[----:B-----5:R-:W-:Y:S01]  /*b8e0*/  F2FP.PACK_AB R9, R248, R246 ;  /* 0x000000f6f809723e */ /* 0x020fe200000000ff */
[----:B------:R-:W-:Y:S01]  /*b8f0*/  FADD.FTZ R20, R174, R3 ;  /* 0x00000003ae147221 */ /* 0x000fe20000010000 */
[----:B------:R-:W-:Y:S01]  /*b900*/  F2FP.PACK_AB R10, R122, R123 ;  /* 0x0000007b7a0a723e */ /* 0x000fe200000000ff */
[----:B------:R-:W-:Y:S01]  /*b910*/  FADD.FTZ R2, R173, R4 ;  /* 0x00000004ad027221 */ /* 0x000fe20000010000 */
[----:B------:R-:W-:Y:S01]  /*b920*/  F2FP.PACK_AB R11, R120, R125 ;  /* 0x0000007d780b723e */ /* 0x000fe200000000ff */
[----:B------:R-:W-:Y:S01]  /*b930*/  IMAD.MOV.U32 R121, RZ, RZ, R7 ;  /* 0x000000ffff797224 */ /* 0x000fe200078e0007 */
[----:B------:R-:W-:-:S02]  /*b940*/  MOV R174, R5 ;  /* 0x0000000500ae7202 */ /* 0x000fc40000000f00 */
[----:B------:R-:W-:Y:S02]  /*b950*/  MOV R156, R6 ;  /* 0x00000006009c7202 */ /* 0x000fe40000000f00 */
[----:B------:R-:W-:Y:S02]  /*b960*/  F2FP.PACK_AB R4, R244, R222 ;  /* 0x000000def404723e */ /* 0x000fe400000000ff */
[----:B------:R-:W-:Y:S02]  /*b970*/  F2FP.PACK_AB R5, R142, R140 ;  /* 0x0000008c8e05723e */ /* 0x000fe400000000ff */
[----:B------:R-:W-:Y:S02]  /*b980*/  F2FP.PACK_AB R6, R251, R247 ;  /* 0x000000f7fb06723e */ /* 0x000fe400000000ff */
[----:B--2---:R-:W-:Y:S01]  /*b990*/  F2FP.PACK_AB R7, R143, R141 ;  /* 0x0000008d8f07723e */ /* 0x004fe200000000ff */
[----:B------:R-:W-:Y:S01]  /*b9a0*/  FADD.FTZ R0, R181, R193 ;  /* 0x000000c1b5007221 */ /* 0x000fe20000010000 */
[----:B------:R-:W-:Y:S01]  /*b9b0*/  HMMA.16816.F32 R80, R8, R30, R136 ;  /* 0x0000001e0850723c */ /* 0x000fe20000001888 */
[----:B------:R-:W-:Y:S01]  /*b9c0*/  IMAD.MOV.U32 R159, RZ, RZ, R175 ;  /* 0x000000ffff9f7224 */ /* 0x000fe200078e00af */
[----:B------:R-:W-:Y:S01]  /*b9d0*/  MOV R27, R39 ;  /* 0x00000027001b7202 */ /* 0x000fe20000000f00 */
[----:B------:R-:W-:Y:S01]  /*b9e0*/  IMAD.MOV.U32 R3, RZ, RZ, R38 ;  /* 0x000000ffff037224 */ /* 0x000fe200078e0026 */
[----:B------:R-:W-:-:S02]  /*b9f0*/  MOV R126, R32 ;  /* 0x00000020007e7202 */ /* 0x000fc40000000f00 */
[----:B------:R-:W-:Y:S02]  /*ba00*/  MOV R127, R33 ;  /* 0x00000021007f7202 */ /* 0x000fe40000000f00 */
[----:B------:R-:W-:Y:S01]  /*ba10*/  HMMA.16816.F32 R180, R8, R12, R112 ;  /* 0x0000000c08b4723c */ /* 0x000fe20000001870 */
[----:B------:R-:W-:-:S06]  /*ba20*/  MOV R175, R34 ;  /* 0x0000002200af7202 */ /* 0x000fcc0000000f00 */
[----:B------:R-:W-:Y:S01]  /*ba30*/  MOV R114, R36 ;  /* 0x0000002400727202 */ /* 0x000fe20000000f00 */
[-C--:B---3--:R-:W-:Y:S01]  /*ba40*/  HMMA.16816.F32 R164, R8, R16.reuse, R132 ;  /* 0x0000001008a4723c */ /* 0x088fe20000001884 */
[----:B------:R-:W-:Y:S02]  /*ba50*/  MOV R113, R37 ;  /* 0x0000002500717202 */ /* 0x000fe40000000f00 */
[----:B------:R-:W-:Y:S01]  /*ba60*/  MOV R115, R35 ;  /* 0x0000002300737202 */ /* 0x000fe20000000f00 */
[----:B------:R-:W-:Y:S04]  /*ba70*/  LDSM.16.MT88.4 R36, [R227+0xd000] ;  /* 0x00d00000e324783b */ /* 0x000fe80000004200 */
[C---:B------:R-:W-:Y:S01]  /*ba80*/  HMMA.16816.F32 R160, R4.reuse, R16, R160 ;  /* 0x0000001004a0723c */ /* 0x040fe200000018a0 */
[----:B------:R-:W1:Y:S07]  /*ba90*/  LDSM.16.MT88.4 R32, [R225+0xf000] ;  /* 0x00f00000e120783b */ /* 0x000e6e0000004200 */
[-C--:B------:R-:W-:Y:S08]  /*baa0*/  HMMA.16816.F32 R168, R4, R18.reuse, R168 ;  /* 0x0000001204a8723c */ /* 0x080ff000000018a8 */
[C---:B------:R-:W-:Y:S01]  /*bab0*/  HMMA.16816.F32 R136, R8.reuse, R18, R116 ;  /* 0x000000120888723c */ /* 0x040fe20000001874 */
[----:B------:R-:W2:Y:S07]  /*bac0*/  LDSM.16.MT88.4 R16, [R228+0xf000] ;  /* 0x00f00000e410783b */ /* 0x000eae0000004200 */
[-C--:B------:R-:W-:Y:S08]  /*bad0*/  HMMA.16816.F32 R148, R8, R28.reuse, R148 ;  /* 0x0000001c0894723c */ /* 0x080ff00000001894 */
[C---:B------:R-:W-:Y:S08]  /*bae0*/  HMMA.16816.F32 R144, R4.reuse, R28, R144 ;  /* 0x0000001c0490723c */ /* 0x040ff00000001890 */
[C---:B------:R-:W-:Y:S01]  /*baf0*/  HMMA.16816.F32 R152, R4.reuse, R30, R152 ;  /* 0x0000001e0498723c */ /* 0x040fe20000001898 */
[----:B------:R-:W3:Y:S07]  /*bb00*/  LDSM.16.MT88.4 R28, [R226+0xf000] ;  /* 0x00f00000e21c783b */ /* 0x000eee0000004200 */
[C---:B------:R-:W-:Y:S08]  /*bb10*/  HMMA.16816.F32 R176, R4.reuse, R12, R176 ;  /* 0x0000000c04b0723c */ /* 0x040ff000000018b0 */
[-C--:B------:R-:W-:Y:S08]  /*bb20*/  HMMA.16816.F32 R184, R4, R14.reuse, R184 ;  /* 0x0000000e04b8723c */ /* 0x080ff000000018b8 */
[----:B------:R-:W-:Y:S01]  /*bb30*/  HMMA.16816.F32 R132, R8, R14, R92 ;  /* 0x0000000e0884723c */ /* 0x000fe2000000185c */
[----:B------:R-:W4:Y:S01]  /*bb40*/  LDSM.16.MT88.4 R12, [R227+0xf000] ;  /* 0x00f00000e30c783b */ /* 0x000f220000004200 */
[----:B------:R-:W-:Y:S01]  /*bb50*/  FADD.FTZ R21, R172, R0 ;  /* 0x00000000ac157221 */ /* 0x000fe20000010000 */
[----:B------:R-:W-:-:S02]  /*bb60*/  MOV R158, R188 ;  /* 0x000000bc009e7202 */ /* 0x000fc40000000f00 */
[----:B------:R-:W-:Y:S02]  /*bb70*/  MOV R157, R189 ;  /* 0x000000bd009d7202 */ /* 0x000fe40000000f00 */
[----:B------:R-:W-:Y:S02]  /*bb80*/  MOV R112, R200 ;  /* 0x000000c800707202 */ /* 0x000fe40000000f00 */
[----:B------:R-:W-:Y:S02]  /*bb90*/  MOV R0, R203 ;  /* 0x000000cb00007202 */ /* 0x000fe40000000f00 */
[----:B------:R-:W-:Y:S02]  /*bba0*/  MOV R188, R202 ;  /* 0x000000ca00bc7202 */ /* 0x000fe40000000f00 */
[----:B------:R-:W-:Y:S01]  /*bbb0*/  MOV R189, R201 ;  /* 0x000000c900bd7202 */ /* 0x000fe20000000f00 */
[C---:B-1----:R-:W-:Y:S08]  /*bbc0*/  HMMA.16816.F32 R92, R4.reuse, R34, R96 ;  /* 0x00000022045c723c */ /* 0x042ff00000001860 */
[----:B------:R-:W-:Y:S01]  /*bbd0*/  HMMA.16816.F32 R200, R4, R38, R104 ;  /* 0x0000002604c8723c */ /* 0x000fe20000001868 */
[----:B------:R-:W-:-:S02]  /*bbe0*/  MOV R97, R113 ;  /* 0x0000007100617202 */ /* 0x000fc40000000f00 */
[----:B------:R-:W-:Y:S02]  /*bbf0*/  MOV R98, R114 ;  /* 0x0000007200627202 */ /* 0x000fe40000000f00 */
[----:B------:R-:W-:-:S03]  /*bc00*/  MOV R99, R115 ;  /* 0x0000007300637202 */ /* 0x000fc60000000f00 */
[----:B--2---:R-:W-:Y:S01]  /*bc10*/  HMMA.16816.F32 R104, R4, R16, R76 ;  /* 0x000000100468723c */ /* 0x004fe2000000184c */
[----:B------:R-:W-:Y:S01]  /*bc20*/  MOV R113, R126 ;  /* 0x0000007e00717202 */ /* 0x000fe20000000f00 */
[----:B------:R-:W-:Y:S01]  /*bc30*/  IMAD.MOV.U32 R115, RZ, RZ, R156 ;  /* 0x000000ffff737224 */ /* 0x000fe200078e009c */
[----:B------:R-:W-:Y:S02]  /*bc40*/  MOV R114, R121 ;  /* 0x0000007900727202 */ /* 0x000fe40000000f00 */
[----:B------:R-:W-:-:S03]  /*bc50*/  MOV R121, R157 ;  /* 0x0000009d00797202 */ /* 0x000fc60000000f00 */
[----:B------:R-:W-:Y:S01]  /*bc60*/  HMMA.16816.F32 R52, R8, R16, R52 ;  /* 0x000000100834723c */ /* 0x000fe20000001834 */
[----:B------:R1:W-:Y:S01]  /*bc70*/  MUFU.EX2 R16, R112 ;  /* 0x0000007000107308 */ /* 0x0003e20000000800 */
[----:B------:R-:W-:Y:S02]  /*bc80*/  MOV R126, R159 ;  /* 0x0000009f007e7202 */ /* 0x000fe40000000f00 */
[----:B-1----:R-:W-:Y:S02]  /*bc90*/  MOV R112, R127 ;  /* 0x0000007f00707202 */ /* 0x002fe40000000f00 */
[----:B------:R-:W-:Y:S02]  /*bca0*/  MOV R127, R158 ;  /* 0x0000009e007f7202 */ /* 0x000fe40000000f00 */
[----:B------:R-:W1:Y:S01]  /*bcb0*/  LDSM.16.MT88.4 R156, [R225+0xd800] ;  /* 0x00d80000e19c783b */ /* 0x000e620000004200 */
[----:B------:R-:W-:Y:S01]  /*bcc0*/  MUFU.EX2 R27, R27 ;  /* 0x0000001b001b7308 */ /* 0x000fe20000000800 */
[----:B------:R-:W-:Y:S01]  /*bcd0*/  MOV R172, R190 ;  /* 0x000000be00ac7202 */ /* 0x000fe20000000f00 */
[----:B------:R-:W-:-:S06]  /*bce0*/  FADD.FTZ R0, R0, R22 ;  /* 0x0000001600007221 */ /* 0x000fcc0000010000 */
[----:B------:R-:W-:Y:S01]  /*bcf0*/  MUFU.EX2 R252, R252 ;  /* 0x000000fc00fc7308 */ /* 0x000fe20000000800 */
[----:B------:R-:W-:Y:S01]  /*bd00*/  MOV R173, R191 ;  /* 0x000000bf00ad7202 */ /* 0x000fe20000000f00 */
[----:B------:R-:W-:-:S06]  /*bd10*/  FADD.FTZ R3, R3, R21 ;  /* 0x0000001503037221 */ /* 0x000fcc0000010000 */
[----:B------:R-:W-:Y:S01]  /*bd20*/  MUFU.EX2 R249, R249 ;  /* 0x000000f900f97308 */ /* 0x000fe20000000800 */
[----:B------:R-:W-:-:S07]  /*bd30*/  MOV R191, R195 ;  /* 0x000000c300bf7202 */ /* 0x000fce0000000f00 */
[----:B------:R-:W-:Y:S01]  /*bd40*/  MUFU.EX2 R245, R245 ;  /* 0x000000f500f57308 */ /* 0x000fe20000000800 */
[----:B------:R-:W-:-:S07]  /*bd50*/  IMAD.MOV.U32 R190, RZ, RZ, R194 ;  /* 0x000000ffffbe7224 */ /* 0x000fce00078e00c2 */
[----:B------:R-:W-:Y:S01]  /*bd60*/  MUFU.EX2 R223, R223 ;  /* 0x000000df00df7308 */ /* 0x000fe20000000800 */
[----:B------:R-:W-:-:S07]  /*bd70*/  FADD.FTZ R2, R97, R2 ;  /* 0x0000000261027221 */ /* 0x000fce0000010000 */
[----:B------:R-:W-:Y:S08]  /*bd80*/  MUFU.EX2 R218, R218 ;  /* 0x000000da00da7308 */ /* 0x000ff00000000800 */
[----:B------:R-:W-:Y:S08]  /*bd90*/  MUFU.EX2 R215, R215 ;  /* 0x000000d700d77308 */ /* 0x000ff00000000800 */
[----:B------:R-:W-:Y:S08]  /*bda0*/  MUFU.EX2 R219, R219 ;  /* 0x000000db00db7308 */ /* 0x000ff00000000800 */
[----:B------:R-:W2:Y:S08]  /*bdb0*/  MUFU.EX2 R220, R220 ;  /* 0x000000dc00dc7308 */ /* 0x000eb00000000800 */
[----:B------:R-:W-:Y:S08]  /*bdc0*/  MUFU.EX2 R217, R217 ;  /* 0x000000d900d97308 */ /* 0x000ff00000000800 */
[----:B------:R-:W-:Y:S08]  /*bdd0*/  MUFU.EX2 R214, R214 ;  /* 0x000000d600d67308 */ /* 0x000ff00000000800 */
[----:B------:R-:W-:Y:S08]  /*bde0*/  MUFU.EX2 R221, R221 ;  /* 0x000000dd00dd7308 */ /* 0x000ff00000000800 */
[----:B------:R-:W5:Y:S08]  /*bdf0*/  MUFU.EX2 R216, R216 ;  /* 0x000000d800d87308 */ /* 0x000f700000000800 */
[----:B------:R-:W-:Y:S08]  /*be00*/  MUFU.EX2 R212, R212 ;  /* 0x000000d400d47308 */ /* 0x000ff00000000800 */
[----:B------:R-:W1:Y:S01]  /*be10*/  MUFU.EX2 R213, R213 ;  /* 0x000000d500d57308 */ /* 0x000e620000000800 */
[----:B------:R-:W-:Y:S01]  /*be20*/  HMMA.16816.F32 R192, R4, R36, R108 ;  /* 0x0000002404c0723c */ /* 0x000fe2000000186c */
[----:B------:R-:W-:Y:S01]  /*be30*/  FADD.FTZ R0, R99, R0 ;  /* 0x0000000063007221 */ /* 0x000fe20000010000 */
[----:B------:R-:W-:-:S06]  /*be40*/  MOV R17, R124 ;  /* 0x0000007c00117202 */ /* 0x000fcc0000000f00 */
[----:B------:R-:W-:Y:S01]  /*be50*/  HMMA.16816.F32 R100, R4, R32, R100 ;  /* 0x000000200464723c */ /* 0x000fe20000001864 */
[----:B--2---:R-:W-:-:S07]  /*be60*/  F2FP.PACK_AB R124, R220, R219 ;  /* 0x000000dbdc7c723e */ /* 0x004fce00000000ff */
[C---:B---3--:R-:W-:Y:S08]  /*be70*/  HMMA.16816.F32 R88, R4.reuse, R28, R88 ;  /* 0x0000001c0458723c */ /* 0x048ff00000001858 */
[C---:B------:R-:W-:Y:S08]  /*be80*/  HMMA.16816.F32 R84, R4.reuse, R30, R84 ;  /* 0x0000001e0454723c */ /* 0x040ff00000001854 */
[C---:B------:R-:W-:Y:S08]  /*be90*/  HMMA.16816.F32 R108, R4.reuse, R18, R72 ;  /* 0x00000012046c723c */ /* 0x040ff00000001848 */
[C---:B----4-:R-:W-:Y:S08]  /*bea0*/  HMMA.16816.F32 R68, R4.reuse, R12, R68 ;  /* 0x0000000c0444723c */ /* 0x050ff00000001844 */
[----:B------:R-:W-:Y:S07]  /*beb0*/  HMMA.16816.F32 R64, R4, R14, R64 ;  /* 0x0000000e0440723c */ /* 0x000fee0000001840 */
[----:B------:R-:W-:Y:S01]  /*bec0*/  FADD.FTZ R5, R112, R3 ;  /* 0x0000000370057221 */ /* 0x000fe20000010000 */
[----:B------:R-:W-:Y:S01]  /*bed0*/  HMMA.16816.F32 R196, R8, R36, R196 ;  /* 0x0000002408c4723c */ /* 0x000fe200000018c4 */
[----:B------:R-:W-:-:S07]  /*bee0*/  FADD.FTZ R3, R113, R2 ;  /* 0x0000000271037221 */ /* 0x000fce0000010000 */
[C---:B------:R-:W-:Y:S01]  /*bef0*/  HMMA.16816.F32 R116, R8.reuse, R32, R204 ;  /* 0x000000200874723c */ /* 0x040fe200000018cc */
[----:B------:R-:W-:Y:S01]  /*bf00*/  FADD.FTZ R4, R98, R20 ;  /* 0x0000001462047221 */ /* 0x000fe20000010000 */
[----:B------:R-:W-:Y:S06]  /*bf10*/  LDSM.16.MT88.4 R204, [R227+0xd800] ;  /* 0x00d80000e3cc783b */ /* 0x000fec0000004200 */
[C---:B------:R-:W-:Y:S08]  /*bf20*/  HMMA.16816.F32 R36, R8.reuse, R38, R208 ;  /* 0x000000260824723c */ /* 0x040ff000000018d0 */
[C---:B------:R-:W-:Y:S01]  /*bf30*/  HMMA.16816.F32 R32, R8.reuse, R34, R128 ;  /* 0x000000220820723c */ /* 0x040fe20000001880 */
[----:B------:R-:W-:Y:S07]  /*bf40*/  LDSM.16.MT88.4 R96, [R226+0xf800] ;  /* 0x00f80000e260783b */ /* 0x000fee0000004200 */
[----:B------:R-:W-:Y:S01]  /*bf50*/  HMMA.16816.F32 R60, R8, R28, R60 ;  /* 0x0000001c083c723c */ /* 0x000fe2000000183c */
[----:B------:R-:W-:-:S02]  /*bf60*/  F2FP.PACK_AB R128, R252, R27 ;  /* 0x0000001bfc80723e */ /* 0x000fc400000000ff */
[----:B------:R-:W-:Y:S02]  /*bf70*/  F2FP.PACK_AB R129, R223, R245 ;  /* 0x000000f5df81723e */ /* 0x000fe400000000ff */
[----:B------:R-:W-:-:S03]  /*bf80*/  F2FP.PACK_AB R130, R16, R249 ;  /* 0x000000f91082723e */ /* 0x000fc600000000ff */
[----:B------:R-:W-:Y:S01]  /*bf90*/  HMMA.16816.F32 R56, R8, R30, R56 ;  /* 0x0000001e0838723c */ /* 0x000fe20000001838 */
[----:B------:R-:W-:-:S07]  /*bfa0*/  F2FP.PACK_AB R131, R215, R218 ;  /* 0x000000dad783723e */ /* 0x000fce00000000ff */
[----:B------:R-:W-:Y:S01]  /*bfb0*/  HMMA.16816.F32 R44, R8, R18, R44 ;  /* 0x00000012082c723c */ /* 0x000fe2000000182c */
[----:B------:R-:W-:Y:S02]  /*bfc0*/  MOV R31, R125 ;  /* 0x0000007d001f7202 */ /* 0x000fe40000000f00 */
[----:B-----5:R-:W-:-:S05]  /*bfd0*/  F2FP.PACK_AB R125, R216, R221 ;  /* 0x000000ddd87d723e */ /* 0x020fca00000000ff */
[C---:B------:R-:W-:Y:S08]  /*bfe0*/  HMMA.16816.F32 R48, R8.reuse, R12, R48 ;  /* 0x0000000c0830723c */ /* 0x040ff00000001830 */
[----:B------:R-:W-:Y:S07]  /*bff0*/  HMMA.16816.F32 R40, R8, R14, R40 ;  /* 0x0000000e0828723c */ /* 0x000fee0000001828 */
[----:B------:R-:W-:-:S02]  /*c000*/  FADD.FTZ R10, R115, R0 ;  /* 0x00000000730a7221 */ /* 0x000fc40000010000 */
[----:B------:R-:W-:Y:S01]  /*c010*/  FADD.FTZ R9, R127, R5 ;  /* 0x000000057f097221 */ /* 0x000fe20000010000 */
[----:B-1----:R-:W-:Y:S01]  /*c020*/  F2FP.PACK_AB R127, R213, R212 ;  /* 0x000000d4d57f723e */ /* 0x002fe200000000ff */
[----:B------:R-:W-:Y:S01]  /*c030*/  FADD.FTZ R0, R126, R3 ;  /* 0x000000037e007221 */ /* 0x000fe20000010000 */
[----:B------:R-:W-:Y:S01]  /*c040*/  F2FP.PACK_AB R126, R214, R217 ;  /* 0x000000d9d67e723e */ /* 0x000fe200000000ff */
[----:B------:R-:W-:Y:S01]  /*c050*/  FADD.FTZ R2, R114, R4 ;  /* 0x0000000472027221 */ /* 0x000fe20000010000 */
[-C--:B------:R-:W-:Y:S01]  /*c060*/  HMMA.16816.F32 R148, R128, R156.reuse, R148 ;  /* 0x0000009c8094723c */ /* 0x080fe20000001894 */
[----:B------:R-:W1:Y:S07]  /*c070*/  LDSM.16.MT88.4 R4, [R227+0xf800] ;  /* 0x00f80000e304783b */ /* 0x000e6e0000004200 */
[C---:B------:R-:W-:Y:S08]  /*c080*/  HMMA.16816.F32 R144, R124.reuse, R156, R144 ;  /* 0x0000009c7c90723c */ /* 0x040ff00000001890 */
[-C--:B------:R-:W-:Y:S01]  /*c090*/  HMMA.16816.F32 R152, R124, R158.reuse, R152 ;  /* 0x0000009e7c98723c */ /* 0x080fe20000001898 */
[----:B------:R-:W-:Y:S01]  /*c0a0*/  MOV R12, R191 ;  /* 0x000000bf000c7202 */ /* 0x000fe20000000f00 */
[----:B------:R-:W-:Y:S01]  /*c0b0*/  IMAD.MOV.U32 R18, RZ, RZ, R189 ;  /* 0x000000ffff127224 */ /* 0x000fe200078e00bd */
[----:B------:R-:W-:Y:S01]  /*c0c0*/  MOV R13, R190 ;  /* 0x000000be000d7202 */ /* 0x000fe20000000f00 */
[----:B------:R-:W-:Y:S01]  /*c0d0*/  IMAD.MOV.U32 R30, RZ, RZ, R123 ;  /* 0x000000ffff1e7224 */ /* 0x000fe200078e007b */
[----:B------:R-:W-:Y:S01]  /*c0e0*/  MOV R19, R188 ;  /* 0x000000bc00137202 */ /* 0x000fe20000000f00 */
[----:B------:R-:W-:Y:S02]  /*c0f0*/  LDSM.16.MT88.4 R112, [R228+0xf800] ;  /* 0x00f80000e470783b */ /* 0x000fe40000004200 */
[----:B------:R-:W-:Y:S02]  /*c100*/  HMMA.16816.F32 R156, R128, R158, R80 ;  /* 0x0000009e809c723c */ /* 0x000fe40000001850 */
[----:B------:R-:W2:Y:S01]  /*c110*/  LDSM.16.MT88.4 R80, [R225+0xf800] ;  /* 0x00f80000e150783b */ /* 0x000ea20000004200 */
        /* <DEDUP_REMOVED lines=8> */
[----:B------:R-:W-:Y:S01]  /*c1a0*/  LDSM.16.MT88.4 R188, [R228+0xd800] ;  /* 0x00d80000e4bc783b */ /* 0x000fe20000004200 */
[----:B-1----:R-:W-:Y:S01]  /*c1b0*/  HMMA.16816.F32 R120, R124, R4, R68 ;  /* 0x000000047c78723c */ /* 0x002fe20000001844 */
[----:B------:R-:W-:-:S02]  /*c1c0*/  MOV R210, R174 ;  /* 0x000000ae00d27202 */ /* 0x000fc40000000f00 */
[----:B------:R-:W-:Y:S02]  /*c1d0*/  MOV R211, R175 ;  /* 0x000000af00d37202 */ /* 0x000fe40000000f00 */
[----:B------:R-:W1:Y:S03]  /*c1e0*/  LDSM.16.MT88.4 R172, [R226+0xd800] ;  /* 0x00d80000e2ac783b */ /* 0x000e660000004200 */
[C---:B--2---:R-:W-:Y:S08]  /*c1f0*/  HMMA.16816.F32 R68, R128.reuse, R80, R116 ;  /* 0x000000508044723c */ /* 0x044ff00000001874 */
        /* <DEDUP_REMOVED lines=40> */
[C---:B------:R-:W-:Y:S08]  /*c480*/  HMMA.16816.F32 R76, R124.reuse, R82, R92 ;  /* 0x000000527c4c723c */ /* 0x040ff0000000185c */
[C---:B------:R-:W-:Y:S08]  /*c490*/  HMMA.16816.F32 R72, R124.reuse, R80, R100 ;  /* 0x000000507c48723c */ /* 0x040ff00000001864 */
[----:B------:R-:W-:Y:S01]  /*c4a0*/  HMMA.16816.F32 R92, R124, R98, R84 ;  /* 0x000000627c5c723c */ /* 0x000fe20000001854 */
[----:B--2---:R-:W-:-:S07]  /*c4b0*/  MOV R3, R210 ;  /* 0x000000d200037202 */ /* 0x004fce0000000f00 */
[C---:B-1----:R-:W-:Y:S08]  /*c4c0*/  HMMA.16816.F32 R160, R124.reuse, R172, R160 ;  /* 0x000000ac7ca0723c */ /* 0x042ff000000018a0 */
        /* <DEDUP_REMOVED lines=14> */
[----:B------:R-:W-:Y:S01]  /*c5b0*/  HMMA.16816.F32 R188, R128, R190, R132 ;  /* 0x000000be80bc723c */ /* 0x000fe20000001884 */
[----:B------:R-:W-:-:S07]  /*c5c0*/  MOV R136, R209 ;  /* 0x000000d100887202 */ /* 0x000fce0000000f00 */
[----:B------:R-:W-:Y:S01]  /*c5d0*/  HMMA.16816.F32 R204, R128, R206, R36 ;  /* 0x000000ce80cc723c */ /* 0x000fe20000001824 */
[----:B------:R-:W-:Y:S02]  /*c5e0*/  MOV R135, R208 ;  /* 0x000000d000877202 */ /* 0x000fe40000000f00 */
[----:B------:R-:W-:-:S05]  /*c5f0*/  MOV R134, R211 ;  /* 0x000000d300867202 */ /* 0x000fca0000000f00 */
[C---:B------:R-:W-:Y:S08]  /*c600*/  HMMA.16816.F32 R80, R128.reuse, R82, R32 ;  /* 0x000000528050723c */ /* 0x040ff00000001820 */
[C---:B------:R-:W-:Y:S08]  /*c610*/  HMMA.16816.F32 R96, R128.reuse, R98, R56 ;  /* 0x000000628060723c */ /* 0x040ff00000001838 */
[----:B------:R-:W-:Y:S08]  /*c620*/  HMMA.16816.F32 R112, R128, R114, R44 ;  /* 0x000000728070723c */ /* 0x000ff0000000182c */
[-C--:B------:R-:W-:Y:S08]  /*c630*/  HMMA.16816.F32 R124, R124, R6.reuse, R64 ;  /* 0x000000067c7c723c */ /* 0x080ff00000001840 */
[----:B------:R-:W-:Y:S01]  /*c640*/  HMMA.16816.F32 R128, R128, R6, R40 ;  /* 0x000000068080723c */ /* 0x000fe20000001828 */
[----:B------:R-:W-:Y:S11]  /*c650*/  @!P0 BRA `(.L_x_77) ;  /* 0x00005cb000008947 */ /* 0x000ff60003800000 */
[----:B---3--:R-:W2:Y:S04]  /*c660*/  LDL.64 R208, [R1+0xd0] ;  /* 0x0000d00001d07983 */ /* 0x008ea80000100a00 */
        /* <DEDUP_REMOVED lines=60> */
[----:B------:R-:W4:Y:S04]  /*ca30*/  LDSM.16.M88.4 R132, [R231+0x2000] ;  /* 0x00200000e784783b */ /* 0x000f280000000200 */
[----:B------:R-:W2:Y:S04]  /*ca40*/  LDSM.16.M88.4 R136, [R231] ;  /* 0x00000000e788783b */ /* 0x000ea80000000200 */
[----:B-1----:R-:W-:Y:S04]  /*ca50*/  LDSM.16.M88.4 R4, [R235] ;  /* 0x00000000eb04783b */ /* 0x002fe80000000200 */
[----:B------:R-:W-:Y:S04]  /*ca60*/  LDSM.16.M88.4 R60, [R232+0x2000] ;  /* 0x00200000e83c783b */ /* 0x000fe80000000200 */
[----:B------:R-:W-:Y:S04]  /*ca70*/  LDSM.16.M88.4 R64, [R232] ;  /* 0x00000000e840783b */ /* 0x000fe80000000200 */
[----:B---3--:R-:W1:Y:S04]  /*ca80*/  LDSM.16.M88.4 R8, [R224+0x8800] ;  /* 0x00880000e008783b */ /* 0x008e680000000200 */
[----:B------:R-:W3:Y:S04]  /*ca90*/  LDSM.16.M88.4 R16, [R242] ;  /* 0x00000000f210783b */ /* 0x000ee80000000200 */
[----:B------:R-:W-:Y:S04]  /*caa0*/  LDSM.16.M88.4 R52, [R234+0x2000] ;  /* 0x00200000ea34783b */ /* 0x000fe80000000200 */
[----:B------:R-:W-:Y:S04]  /*cab0*/  LDSM.16.M88.4 R56, [R234] ;  /* 0x00000000ea38783b */ /* 0x000fe80000000200 */
[----:B------:R-:W-:Y:S01]  /*cac0*/  LDSM.16.M88.4 R48, [R233] ;  /* 0x00000000e930783b */ /* 0x000fe20000000200 */
[----:B----4-:R-:W-:Y:S01]  /*cad0*/  HMMA.16816.F32 R28, R132, R12, RZ ;  /* 0x0000000c841c723c */ /* 0x010fe200000018ff */
[----:B------:R-:W-:-:S02]  /*cae0*/  UIADD3 UR4, UR8, -0x3, URZ ;  /* 0xfffffffd08047890 */ /* 0x000fc4000fffe03f */
[----:B------:R-:W0:Y:S05]  /*caf0*/  LDGDEPBAR ;  /* 0x00000000000079af */ /* 0x000e2a0000000000 */
[----:B--2---:R-:W-:Y:S08]  /*cb00*/  HMMA.16816.F32 R32, R136, R12, RZ ;  /* 0x0000000c8820723c */ /* 0x004ff000000018ff */
[-C--:B------:R-:W-:Y:S08]  /*cb10*/  HMMA.16816.F32 R36, R132, R14.reuse, RZ ;  /* 0x0000000e8424723c */ /* 0x080ff000000018ff */
[C---:B------:R-:W-:Y:S01]  /*cb20*/  HMMA.16816.F32 R44, R136.reuse, R14, RZ ;  /* 0x0000000e882c723c */ /* 0x040fe200000018ff */
[----:B------:R-:W2:Y:S07]  /*cb30*/  LDSM.16.M88.4 R12, [R230+0x8000] ;  /* 0x00800000e60c783b */ /* 0x000eae0000000200 */
[-C--:B-1----:R-:W-:Y:S08]  /*cb40*/  HMMA.16816.F32 R208, R136, R8.reuse, RZ ;  /* 0x0000000888d0723c */ /* 0x082ff000000018ff */
[C---:B------:R-:W-:Y:S08]  /*cb50*/  HMMA.16816.F32 R140, R132.reuse, R8, RZ ;  /* 0x00000008848c723c */ /* 0x040ff000000018ff */
[----:B------:R-:W-:Y:S08]  /*cb60*/  HMMA.16816.F32 R40, R132, R10, RZ ;  /* 0x0000000a8428723c */ /* 0x000ff000000018ff */
[-C--:B------:R-:W-:Y:S01]  /*cb70*/  HMMA.16816.F32 R216, R60, R4.reuse, R28 ;  /* 0x000000043cd8723c */ /* 0x080fe2000000181c */
[----:B------:R-:W1:Y:S07]  /*cb80*/  LDSM.16.M88.4 R28, [R230+0x8800] ;  /* 0x00880000e61c783b */ /* 0x000e6e0000000200 */
[----:B------:R-:W-:Y:S08]  /*cb90*/  HMMA.16816.F32 R72, R64, R4, R32 ;  /* 0x000000044048723c */ /* 0x000ff00000001820 */
[----:B------:R-:W-:Y:S01]  /*cba0*/  HMMA.16816.F32 R32, R136, R10, RZ ;  /* 0x0000000a8820723c */ /* 0x000fe200000018ff */
[----:B------:R-:W-:Y:S07]  /*cbb0*/  LDSM.16.M88.4 R8, [R229] ;  /* 0x00000000e508783b */ /* 0x000fee0000000200 */
[-C--:B------:R-:W-:Y:S08]  /*cbc0*/  HMMA.16816.F32 R36, R60, R6.reuse, R36 ;  /* 0x000000063c24723c */ /* 0x080ff00000001824 */
[C---:B------:R-:W-:Y:S01]  /*cbd0*/  HMMA.16816.F32 R220, R64.reuse, R6, R44 ;  /* 0x0000000640dc723c */ /* 0x040fe2000000182c */
[----:B------:R-:W4:Y:S04]  /*cbe0*/  LDSM.16.M88.4 R44, [R233+0x2000] ;  /* 0x00200000e92c783b */ /* 0x000f280000000200 */
[----:B------:R-:W-:Y:S03]  /*cbf0*/  LDSM.16.M88.4 R4, [R224+0xa000] ;  /* 0x00a00000e004783b */ /* 0x000fe60000000200 */
[-C--:B---3--:R-:W-:Y:S08]  /*cc00*/  HMMA.16816.F32 R68, R64, R16.reuse, R208 ;  /* 0x000000104044723c */ /* 0x088ff000000018d0 */
[C---:B------:R-:W-:Y:S08]  /*cc10*/  HMMA.16816.F32 R248, R60.reuse, R16, R140 ;  /* 0x000000103cf8723c */ /* 0x040ff0000000188c */
[----:B------:R-:W-:Y:S01]  /*cc20*/  HMMA.16816.F32 R244, R60, R18, R40 ;  /* 0x000000123cf4723c */ /* 0x000fe20000001828 */
[----:B------:R-:W-:Y:S07]  /*cc30*/  LDSM.16.M88.4 R40, [R231+0x4000] ;  /* 0x00400000e728783b */ /* 0x000fee0000000200 */
[----:B--2---:R-:W-:Y:S08]  /*cc40*/  HMMA.16816.F32 R208, R52, R12, R216 ;  /* 0x0000000c34d0723c */ /* 0x004ff000000018d8 */
[----:B------:R-:W-:Y:S01]  /*cc50*/  HMMA.16816.F32 R212, R64, R18, R32 ;  /* 0x0000001240d4723c */ /* 0x000fe20000001820 */
[----:B------:R-:W2:Y:S07]  /*cc60*/  LDSM.16.M88.4 R16, [R229+0x800] ;  /* 0x00080000e510783b */ /* 0x000eae0000000200 */
[----:B------:R-:W-:Y:S08]  /*cc70*/  HMMA.16816.F32 R140, R56, R12, R72 ;  /* 0x0000000c388c723c */ /* 0x000ff00000001848 */
[-C--:B------:R-:W-:Y:S01]  /*cc80*/  HMMA.16816.F32 R32, R52, R14.reuse, R36 ;  /* 0x0000000e3420723c */ /* 0x080fe20000001824 */
[----:B------:R-:W3:Y:S07]  /*cc90*/  LDSM.16.M88.4 R36, [R231+0x6000] ;  /* 0x00600000e724783b */ /* 0x000eee0000000200 */
[C---:B------:R-:W-:Y:S08]  /*cca0*/  HMMA.16816.F32 R220, R56.reuse, R14, R220 ;  /* 0x0000000e38dc723c */ /* 0x040ff000000018dc */
[-C--:B-1----:R-:W-:Y:S08]  /*ccb0*/  HMMA.16816.F32 R76, R56, R28.reuse, R68 ;  /* 0x0000001c384c723c */ /* 0x082ff00000001844 */
[C---:B------:R-:W-:Y:S08]  /*ccc0*/  HMMA.16816.F32 R72, R52.reuse, R28, R248 ;  /* 0x0000001c3448723c */ /* 0x040ff000000018f8 */
[----:B------:R-:W-:Y:S08]  /*ccd0*/  HMMA.16816.F32 R68, R52, R30, R244 ;  /* 0x0000001e3444723c */ /* 0x000ff000000018f4 */
[----:B----4-:R-:W-:Y:S01]  /*cce0*/  HMMA.16816.F32 R244, R44, R8, R208 ;  /* 0x000000082cf4723c */ /* 0x010fe200000018d0 */
[----:B------:R-:W-:Y:S07]  /*ccf0*/  LDSM.16.M88.4 R208, [R239] ;  /* 0x00000000efd0783b */ /* 0x000fee0000000200 */
[----:B------:R-:W-:Y:S01]  /*cd00*/  HMMA.16816.F32 R248, R56, R30, R212 ;  /* 0x0000001e38f8723c */ /* 0x000fe200000018d4 */
[----:B------:R-:W-:Y:S07]  /*cd10*/  LDSM.16.M88.4 R28, [R232+0x6000] ;  /* 0x00600000e81c783b */ /* 0x000fee0000000200 */
[----:B------:R-:W-:Y:S01]  /*cd20*/  HMMA.16816.F32 R216, R48, R8, R140 ;  /* 0x0000000830d8723c */ /* 0x000fe2000000188c */
[----:B------:R-:W1:Y:S07]  /*cd30*/  LDSM.16.M88.4 R140, [R224+0xa800] ;  /* 0x00a80000e08c783b */ /* 0x000e6e0000000200 */
[-C--:B------:R-:W-:Y:S01]  /*cd40*/  HMMA.16816.F32 R12, R44, R10.reuse, R32 ;  /* 0x0000000a2c0c723c */ /* 0x080fe20000001820 */
[----:B------:R-:W-:Y:S07]  /*cd50*/  LDSM.16.M88.4 R32, [R232+0x4000] ;  /* 0x00400000e820783b */ /* 0x000fee0000000200 */
[C---:B------:R-:W-:Y:S01]  /*cd60*/  HMMA.16816.F32 R212, R48.reuse, R10, R220 ;  /* 0x0000000a30d4723c */ /* 0x040fe200000018dc */
[----:B------:R-:W-:Y:S07]  /*cd70*/  LDSM.16.M88.4 R8, [R238] ;  /* 0x00000000ee08783b */ /* 0x000fee0000000200 */
[-C--:B--2---:R-:W-:Y:S08]  /*cd80*/  HMMA.16816.F32 R88, R48, R16.reuse, R76 ;  /* 0x000000103058723c */ /* 0x084ff0000000184c */
[C---:B------:R-:W-:Y:S08]  /*cd90*/  HMMA.16816.F32 R80, R44.reuse, R16, R72 ;  /* 0x000000102c50723c */ /* 0x040ff00000001848 */
[----:B------:R-:W-:Y:S08]  /*cda0*/  HMMA.16816.F32 R76, R44, R18, R68 ;  /* 0x000000122c4c723c */ /* 0x000ff00000001844 */
[----:B---3--:R-:W-:Y:S08]  /*cdb0*/  HMMA.16816.F32 R68, R36, R4, R244 ;  /* 0x000000042444723c */ /* 0x008ff000000018f4 */
[----:B------:R-:W-:Y:S01]  /*cdc0*/  HMMA.16816.F32 R72, R48, R18, R248 ;  /* 0x000000123048723c */ /* 0x000fe200000018f8 */
[----:B------:R-:W-:Y:S07]  /*cdd0*/  LDSM.16.M88.4 R16, [R234+0x4000] ;  /* 0x00400000ea10783b */ /* 0x000fee0000000200 */
[----:B------:R-:W-:Y:S08]  /*cde0*/  HMMA.16816.F32 R248, R40, R4, R216 ;  /* 0x0000000428f8723c */ /* 0x000ff000000018d8 */
[-C--:B------:R-:W-:Y:S01]  /*cdf0*/  HMMA.16816.F32 R244, R36, R6.reuse, R12 ;  /* 0x0000000624f4723c */ /* 0x080fe2000000180c */
[----:B------:R-:W-:Y:S07]  /*ce00*/  LDSM.16.M88.4 R12, [R234+0x6000] ;  /* 0x00600000ea0c783b */ /* 0x000fee0000000200 */
[----:B------:R-:W-:Y:S01]  /*ce10*/  HMMA.16816.F32 R220, R40, R6, R212 ;  /* 0x0000000628dc723c */ /* 0x000fe200000018d4 */
[----:B------:R-:W2:Y:S07]  /*ce20*/  LDSM.16.M88.4 R4, [R230+0xa000] ;  /* 0x00a00000e604783b */ /* 0x000eae0000000200 */
[----:B-1----:R-:W-:Y:S08]  /*ce30*/  HMMA.16816.F32 R212, R36, R140, R80 ;  /* 0x0000008c24d4723c */ /* 0x002ff00000001850 */
[----:B------:R-:W-:Y:S08]  /*ce40*/  HMMA.16816.F32 R80, R28, R208, R68 ;  /* 0x000000d01c50723c */ /* 0x000ff00000001844 */
[C---:B------:R-:W-:Y:S08]  /*ce50*/  HMMA.16816.F32 R216, R40.reuse, R140, R88 ;  /* 0x0000008c28d8723c */ /* 0x040ff00000001858 */
[----:B------:R-:W-:Y:S08]  /*ce60*/  HMMA.16816.F32 R88, R40, R142, R72 ;  /* 0x0000008e2858723c */ /* 0x000ff00000001848 */
[----:B------:R-:W-:Y:S08]  /*ce70*/  HMMA.16816.F32 R72, R28, R210, R244 ;  /* 0x000000d21c48723c */ /* 0x000ff000000018f4 */
[----:B--2---:R-:W-:Y:S08]  /*ce80*/  HMMA.16816.F32 R80, R12, R4, R80 ;  /* 0x000000040c50723c */ /* 0x004ff00000001850 */
[----:B------:R-:W-:Y:S01]  /*ce90*/  HMMA.16816.F32 R92, R36, R142, R76 ;  /* 0x0000008e245c723c */ /* 0x000fe2000000184c */
[----:B------:R-:W1:Y:S07]  /*cea0*/  LDSM.16.M88.4 R140, [R230+0xa800] ;  /* 0x00a80000e68c783b */ /* 0x000e6e0000000200 */
[C---:B------:R-:W-:Y:S08]  /*ceb0*/  HMMA.16816.F32 R248, R32.reuse, R208, R248 ;  /* 0x000000d020f8723c */ /* 0x040ff000000018f8 */
[----:B------:R-:W-:Y:S01]  /*cec0*/  IMAD.MOV.U32 R27, RZ, RZ, R80 ;  /* 0x000000ffff1b7224 */ /* 0x000fe200078e0050 */
[----:B------:R-:W-:Y:S01]  /*ced0*/  HMMA.16816.F32 R76, R32, R210, R220 ;  /* 0x000000d2204c723c */ /* 0x000fe200000018dc */
[----:B------:R-:W-:Y:S01]  /*cee0*/  IMAD.MOV.U32 R22, RZ, RZ, R81 ;  /* 0x000000ffff167224 */ /* 0x000fe200078e0051 */
[----:B------:R-:W-:Y:S01]  /*cef0*/  LDSM.16.M88.4 R208, [R229+0x2000] ;  /* 0x00200000e5d0783b */ /* 0x000fe20000000200 */
[----:B------:R-:W-:-:S02]  /*cf00*/  IMAD.MOV.U32 R21, RZ, RZ, R82 ;  /* 0x000000ffff157224 */ /* 0x000fc400078e0052 */
[----:B------:R-:W-:-:S03]  /*cf10*/  IMAD.MOV.U32 R0, RZ, RZ, R83 ;  /* 0x000000ffff007224 */ /* 0x000fc600078e0053 */
[----:B------:R-:W-:Y:S08]  /*cf20*/  HMMA.16816.F32 R80, R12, R6, R72 ;  /* 0x000000060c50723c */ /* 0x000ff00000001848 */
[-C--:B------:R-:W-:Y:S01]  /*cf30*/  HMMA.16816.F32 R68, R32, R8.reuse, R216 ;  /* 0x000000082044723c */ /* 0x080fe200000018d8 */
[----:B------:R-:W-:Y:S07]  /*cf40*/  LDSM.16.M88.4 R216, [R224+0x9800] ;  /* 0x00980000e0d8783b */ /* 0x000fee0000000200 */
[C---:B------:R-:W-:Y:S08]  /*cf50*/  HMMA.16816.F32 R244, R28.reuse, R8, R212 ;  /* 0x000000081cf4723c */ /* 0x040ff000000018d4 */
[----:B------:R-:W-:Y:S01]  /*cf60*/  HMMA.16816.F32 R220, R28, R10, R92 ;  /* 0x0000000a1cdc723c */ /* 0x000fe2000000185c */
[----:B------:R-:W-:-:S02]  /*cf70*/  IMAD.MOV.U32 R72, RZ, RZ, R80 ;  /* 0x000000ffff487224 */ /* 0x000fc400078e0050 */
[----:B------:R-:W-:Y:S02]  /*cf80*/  IMAD.MOV.U32 R20, RZ, RZ, R81 ;  /* 0x000000ffff147224 */ /* 0x000fe400078e0051 */
[----:B------:R-:W-:Y:S02]  /*cf90*/  IMAD.MOV.U32 R3, RZ, RZ, R82 ;  /* 0x000000ffff037224 */ /* 0x000fe400078e0052 */
[----:B------:R-:W-:Y:S01]  /*cfa0*/  IMAD.MOV.U32 R2, RZ, RZ, R83 ;  /* 0x000000ffff027224 */ /* 0x000fe200078e0053 */
[----:B------:R-:W-:Y:S01]  /*cfb0*/  HMMA.16816.F32 R212, R32, R10, R88 ;  /* 0x0000000a20d4723c */ /* 0x000fe20000001858 */
[----:B------:R-:W2:Y:S07]  /*cfc0*/  LDSM.16.M88.4 R8, [R233+0x4000] ;  /* 0x00400000e908783b */ /* 0x000eae0000000200 */
[C---:B------:R-:W-:Y:S08]  /*cfd0*/  HMMA.16816.F32 R248, R16.reuse, R4, R248 ;  /* 0x0000000410f8723c */ /* 0x040ff000000018f8 */
[C---:B------:R-:W-:Y:S01]  /*cfe0*/  HMMA.16816.F32 R92, R16.reuse, R6, R76 ;  /* 0x00000006105c723c */ /* 0x040fe2000000184c */
[----:B------:R-:W3:Y:S07]  /*cff0*/  LDSM.16.M88.4 R4, [R233+0x6000] ;  /* 0x00600000e904783b */ /* 0x000eee0000000200 */
[----:B-1----:R-:W-:Y:S08]  /*d000*/  HMMA.16816.F32 R80, R16, R140, R68 ;  /* 0x0000008c1050723c */ /* 0x002ff00000001844 */
[C---:B------:R-:W-:Y:S08]  /*d010*/  HMMA.16816.F32 R88, R12.reuse, R142, R220 ;  /* 0x0000008e0c58723c */ /* 0x040ff000000018dc */
[----:B------:R-:W-:Y:S07]  /*d020*/  HMMA.16816.F32 R68, R12, R140, R244 ;  /* 0x0000008c0c44723c */ /* 0x000fee00000018f4 */
[----:B------:R-:W-:Y:S01]  /*d030*/  IMAD.MOV.U32 R244, RZ, RZ, R27 ;  /* 0x000000fffff47224 */ /* 0x000fe200078e001b */
[----:B------:R-:W-:Y:S01]  /*d040*/  HMMA.16816.F32 R220, R16, R142, R212 ;  /* 0x0000008e10dc723c */ /* 0x000fe200000018d4 */
[----:B------:R-:W1:Y:S01]  /*d050*/  LDSM.16.M88.4 R140, [R229+0x2800] ;  /* 0x00280000e58c783b */ /* 0x000e620000000200 */
[----:B------:R-:W-:-:S02]  /*d060*/  IMAD.MOV.U32 R245, RZ, RZ, R22 ;  /* 0x000000fffff57224 */ /* 0x000fc400078e0016 */
[----:B------:R-:W-:Y:S01]  /*d070*/  IMAD.MOV.U32 R246, RZ, RZ, R21 ;  /* 0x000000fffff67224 */ /* 0x000fe200078e0015 */
[----:B------:R-:W4:Y:S01]  /*d080*/  LDSM.16.M88.4 R212, [R240] ;  /* 0x00000000f0d4783b */ /* 0x000f220000000200 */
[----:B------:R-:W-:Y:S02]  /*d090*/  IMAD.MOV.U32 R247, RZ, RZ, R0 ;  /* 0x000000fffff77224 */ /* 0x000fe400078e0000 */
[----:B--2---:R-:W-:Y:S07]  /*d0a0*/  HMMA.16816.F32 R76, R8, R208, R248 ;  /* 0x000000d0084c723c */ /* 0x004fee00000018f8 */
[----:B------:R-:W-:Y:S01]  /*d0b0*/  IMAD.MOV.U32 R248, RZ, RZ, R72 ;  /* 0x000000fffff87224 */ /* 0x000fe200078e0048 */
[----:B------:R-:W-:Y:S01]  /*d0c0*/  HMMA.16816.F32 R96, R132, R216, RZ ;  /* 0x000000d88460723c */ /* 0x000fe200000018ff */
[----:B------:R-:W-:-:S02]  /*d0d0*/  IMAD.MOV.U32 R249, RZ, RZ, R20 ;  /* 0x000000fffff97224 */ /* 0x000fc400078e0014 */
[----:B------:R-:W-:Y:S02]  /*d0e0*/  IMAD.MOV.U32 R250, RZ, RZ, R3 ;  /* 0x000000fffffa7224 */ /* 0x000fe400078e0003 */
[----:B------:R-:W-:-:S03]  /*d0f0*/  IMAD.MOV.U32 R251, RZ, RZ, R2 ;  /* 0x000000fffffb7224 */ /* 0x000fc600078e0002 */
[C---:B---3--:R-:W-:Y:S08]  /*d100*/  HMMA.16816.F32 R244, R4.reuse, R208, R244 ;  /* 0x000000d004f4723c */ /* 0x048ff000000018f4 */
[----:B------:R-:W-:Y:S01]  /*d110*/  HMMA.16816.F32 R248, R4, R210, R248 ;  /* 0x000000d204f8723c */ /* 0x000fe200000018f8 */
[----:B------:R-:W-:Y:S02]  /*d120*/  IMAD.MOV.U32 R0, RZ, RZ, R76 ;  /* 0x000000ffff007224 */ /* 0x000fe400078e004c */
[----:B------:R-:W-:-:S02]  /*d130*/  IMAD.MOV.U32 R27, RZ, RZ, R77 ;  /* 0x000000ffff1b7224 */ /* 0x000fc400078e004d */
[----:B------:R-:W-:Y:S02]  /*d140*/  IMAD.MOV.U32 R22, RZ, RZ, R78 ;  /* 0x000000ffff167224 */ /* 0x000fe400078e004e */
[----:B------:R-:W-:Y:S01]  /*d150*/  IMAD.MOV.U32 R21, RZ, RZ, R79 ;  /* 0x000000ffff157224 */ /* 0x000fe200078e004f */
[C---:B------:R-:W-:Y:S01]  /*d160*/  HMMA.16816.F32 R208, R8.reuse, R210, R92 ;  /* 0x000000d208d0723c */ /* 0x040fe2000000185c */
[----:B------:R-:W-:Y:S02]  /*d170*/  IMAD.MOV.U32 R75, RZ, RZ, R96 ;  /* 0x000000ffff4b7224 */ /* 0x000fe400078e0060 */
[----:B------:R-:W-:Y:S02]  /*d180*/  IMAD.MOV.U32 R20, RZ, RZ, R97 ;  /* 0x000000ffff147224 */ /* 0x000fe400078e0061 */
[----:B------:R-:W-:Y:S02]  /*d190*/  IMAD.MOV.U32 R3, RZ, RZ, R98 ;  /* 0x000000ffff037224 */ /* 0x000fe400078e0062 */
[----:B------:R-:W-:Y:S01]  /*d1a0*/  IMAD.MOV.U32 R2, RZ, RZ, R99 ;  /* 0x000000ffff027224 */ /* 0x000fe200078e0063 */
[----:B-1----:R-:W-:Y:S08]  /*d1b0*/  HMMA.16816.F32 R92, R8, R140, R80 ;  /* 0x0000008c085c723c */ /* 0x002ff00000001850 */
[-C--:B------:R-:W-:Y:S08]  /*d1c0*/  HMMA.16816.F32 R88, R4, R142.reuse, R88 ;  /* 0x0000008e0458723c */ /* 0x080ff00000001858 */
[----:B------:R-:W-:Y:S01]  /*d1d0*/  HMMA.16816.F32 R220, R8, R142, R220 ;  /* 0x0000008e08dc723c */ /* 0x000fe200000018dc */
[----:B------:R-:W-:Y:S01]  /*d1e0*/  FMUL.FTZ R0, R0, c[0x0][0x2ec] ;  /* 0x0000bb0000007a20 */ /* 0x000fe20000410000 */
[----:B------:R1:W5:Y:S04]  /*d1f0*/  LDL.LU.64 R98, [R1+0x160] ;  /* 0x0001600001627983 */ /* 0x0003680000300a00 */
[----:B------:R1:W5:Y:S02]  /*d200*/  LDL.LU.64 R96, [R1+0x158] ;  /* 0x0001580001607983 */ /* 0x0003640000300a00 */
[----:B------:R-:W-:Y:S01]  /*d210*/  IMAD.MOV.U32 R84, RZ, RZ, R92 ;  /* 0x000000ffff547224 */ /* 0x000fe200078e005c */
[----:B------:R-:W-:Y:S01]  /*d220*/  HMMA.16816.F32 R76, R136, R216, RZ ;  /* 0x000000d8884c723c */ /* 0x000fe200000018ff */
[----:B------:R-:W-:-:S02]  /*d230*/  IMAD.MOV.U32 R83, RZ, RZ, R93 ;  /* 0x000000ffff537224 */ /* 0x000fc400078e005d */
[----:B------:R-:W-:Y:S02]  /*d240*/  IMAD.MOV.U32 R82, RZ, RZ, R94 ;  /* 0x000000ffff527224 */ /* 0x000fe400078e005e */
[----:B------:R-:W-:Y:S02]  /*d250*/  IMAD.MOV.U32 R81, RZ, RZ, R95 ;  /* 0x000000ffff517224 */ /* 0x000fe400078e005f */
[----:B------:R-:W-:Y:S01]  /*d260*/  IMAD.MOV.U32 R142, RZ, RZ, R3 ;  /* 0x000000ffff8e7224 */ /* 0x000fe200078e0003 */
[----:B------:R-:W-:Y:S01]  /*d270*/  HMMA.16816.F32 R92, R4, R140, R68 ;  /* 0x0000008c045c723c */ /* 0x000fe20000001844 */
[----:B------:R-:W-:-:S06]  /*d280*/  IMAD.MOV.U32 R143, RZ, RZ, R2 ;  /* 0x000000ffff8f7224 */ /* 0x000fcc00078e0002 */
[----:B------:R-:W-:Y:S02]  /*d290*/  IMAD.MOV.U32 R140, RZ, RZ, R75 ;  /* 0x000000ffff8c7224 */ /* 0x000fe400078e004b */
[----:B------:R-:W-:-:S07]  /*d2a0*/  IMAD.MOV.U32 R141, RZ, RZ, R20 ;  /* 0x000000ffff8d7224 */ /* 0x000fce00078e0014 */
[-C--:B----4-:R-:W-:Y:S01]  /*d2b0*/  HMMA.16816.F32 R140, R60, R212.reuse, R140 ;  /* 0x000000d43c8c723c */ /* 0x090fe2000000188c */
[----:B------:R2:W3:Y:S01]  /*d2c0*/  MUFU.TANH R216, R0 ;  /* 0x0000000000d87308 */ /* 0x0004e20000002400 */
[----:B------:R-:W-:Y:S02]  /*d2d0*/  IMAD.MOV.U32 R73, RZ, RZ, R88 ;  /* 0x000000ffff497224 */ /* 0x000fe400078e0058 */
[----:B------:R-:W-:Y:S02]  /*d2e0*/  IMAD.MOV.U32 R72, RZ, RZ, R89 ;  /* 0x000000ffff487224 */ /* 0x000fe400078e0059 */
[----:B--2---:R-:W-:Y:S11]  /*d2f0*/  FMUL.FTZ R0, R27, c[0x0][0x2ec] ;  /* 0x0000bb001b007a20 */ /* 0x004ff60000410000 */
[----:B------:R-:W-:Y:S07]  /*d300*/  @!UPT UIADD3 URZ, URZ, URZ, URZ ;  /* 0x0000003f3f3ff290 */ /* 0x000fee000fffe03f */
[----:B------:R-:W-:Y:S02]  /*d310*/  IMAD.MOV.U32 R3, RZ, RZ, R142 ;  /* 0x000000ffff037224 */ /* 0x000fe400078e008e */
[----:B------:R2:W4:Y:S01]  /*d320*/  MUFU.TANH R142, R0 ;  /* 0x00000000008e7308 */ /* 0x0005220000002400 */
[----:B------:R-:W-:Y:S02]  /*d330*/  IMAD.MOV.U32 R69, RZ, RZ, R90 ;  /* 0x000000ffff457224 */ /* 0x000fe400078e005a */
[----:B------:R-:W-:Y:S02]  /*d340*/  IMAD.MOV.U32 R68, RZ, RZ, R91 ;  /* 0x000000ffff447224 */ /* 0x000fe400078e005b */
[----:B------:R-:W-:Y:S01]  /*d350*/  HMMA.16816.F32 R88, R64, R212, R76 ;  /* 0x000000d44058723c */ /* 0x000fe2000000184c */
[----:B--2---:R-:W-:-:S04]  /*d360*/  FMUL.FTZ R0, R22, c[0x0][0x2ec] ;  /* 0x0000bb0016007a20 */ /* 0x004fc80000410000 */
[----:B------:R2:W-:Y:S01]  /*d370*/  MUFU.TANH R252, R0 ;  /* 0x0000000000fc7308 */ /* 0x0005e20000002400 */
[----:B------:R-:W-:Y:S02]  /*d380*/  IMAD.MOV.U32 R20, RZ, RZ, R140 ;  /* 0x000000ffff147224 */ /* 0x000fe400078e008c */
[----:B--2---:R-:W-:-:S05]  /*d390*/  FMUL.FTZ R0, R21, c[0x0][0x2ec] ;  /* 0x0000bb0015007a20 */ /* 0x004fca0000410000 */
[----:B------:R2:W-:Y:S01]  /*d3a0*/  MUFU.TANH R213, R0 ;  /* 0x0000000000d57308 */ /* 0x0005e20000002400 */
[----:B------:R-:W1:Y:S01]  /*d3b0*/  S2R R140, SR_TID.X ;  /* 0x00000000008c7919 */ /* 0x000e620000002100 */
[----:B------:R-:W-:Y:S02]  /*d3c0*/  IMAD.MOV.U32 R79, RZ, RZ, R143 ;  /* 0x000000ffff4f7224 */ /* 0x000fe400078e008f */
[----:B--2---:R-:W-:-:S04]  /*d3d0*/  FMUL.FTZ R0, R244, c[0x0][0x2ec] ;  /* 0x0000bb00f4007a20 */ /* 0x004fc80000410000 */
[----:B------:R2:W-:Y:S01]  /*d3e0*/  MUFU.TANH R217, R0 ;  /* 0x0000000000d97308 */ /* 0x0005e20000002400 */
[----:B------:R-:W-:Y:S02]  /*d3f0*/  IMAD.MOV.U32 R2, RZ, RZ, R141 ;  /* 0x000000ffff027224 */ /* 0x000fe400078e008d */
[----:B--2---:R-:W-:-:S05]  /*d400*/  FMUL.FTZ R0, R245, c[0x0][0x2ec] ;  /* 0x0000bb00f5007a20 */ /* 0x004fca0000410000 */
[----:B------:R2:W-:Y:S02]  /*d410*/  MUFU.TANH R212, R0 ;  /* 0x0000000000d47308 */ /* 0x0005e40000002400 */
[----:B--2---:R-:W-:-:S06]  /*d420*/  FMUL.FTZ R0, R246, c[0x0][0x2ec] ;  /* 0x0000bb00f6007a20 */ /* 0x004fcc0000410000 */
[----:B------:R2:W-:Y:S02]  /*d430*/  MUFU.TANH R143, R0 ;  /* 0x00000000008f7308 */ /* 0x0005e40000002400 */
[----:B--2---:R-:W-:-:S06]  /*d440*/  FMUL.FTZ R0, R208, c[0x0][0x2ec] ;  /* 0x0000bb00d0007a20 */ /* 0x004fcc0000410000 */
[----:B------:R2:W1:Y:S01]  /*d450*/  MUFU.TANH R141, R0 ;  /* 0x00000000008d7308 */ /* 0x0004620000002400 */
[----:B------:R-:W-:Y:S02]  /*d460*/  IMAD.MOV.U32 R244, RZ, RZ, R20 ;  /* 0x000000fffff47224 */ /* 0x000fe400078e0014 */
[----:B--2---:R-:W-:-:S05]  /*d470*/  FMUL.FTZ R0, R209, c[0x0][0x2ec] ;  /* 0x0000bb00d1007a20 */ /* 0x004fca0000410000 */
[----:B------:R2:W-:Y:S01]  /*d480*/  MUFU.TANH R22, R0 ;  /* 0x0000000000167308 */ /* 0x0005e20000002400 */
[----:B-1----:R-:W-:Y:S02]  /*d490*/  IMAD.SHL.U32 R140, R140, 0x2, RZ ;  /* 0x000000028c8c7824 */ /* 0x002fe400078e00ff */
[----:B--2---:R-:W-:-:S05]  /*d4a0*/  FMUL.FTZ R0, R210, c[0x0][0x2ec] ;  /* 0x0000bb00d2007a20 */ /* 0x004fca0000410000 */
[----:B------:R1:W2:Y:S01]  /*d4b0*/  MUFU.TANH R21, R0 ;  /* 0x0000000000157308 */ /* 0x0002a20000002400 */
[----:B------:R-:W-:Y:S01]  /*d4c0*/  LOP3.LUT R140, R140, 0x6, RZ, 0xc0, !PT ;  /* 0x000000068c8c7812 */ /* 0x000fe200078ec0ff */
[----:B------:R-:W-:Y:S02]  /*d4d0*/  IMAD.MOV.U32 R245, RZ, RZ, R2 ;  /* 0x000000fffff57224 */ /* 0x000fe400078e0002 */
[----:B-1----:R-:W-:-:S04]  /*d4e0*/  FMUL.FTZ R0, R211, c[0x0][0x2ec] ;  /* 0x0000bb00d3007a20 */ /* 0x002fc80000410000 */
[----:B------:R1:W-:Y:S01]  /*d4f0*/  MUFU.TANH R20, R0 ;  /* 0x0000000000147308 */ /* 0x0003e20000002400 */
[----:B------:R-:W-:Y:S02]  /*d500*/  FMUL.FTZ R2, R249, c[0x0][0x2ec] ;  /* 0x0000bb00f9027a20 */ /* 0x000fe40000410000 */
[----:B-1----:R-:W-:-:S05]  /*d510*/  FMUL.FTZ R0, R248, c[0x0][0x2ec] ;  /* 0x0000bb00f8007a20 */ /* 0x002fca0000410000 */
[----:B------:R1:W1:Y:S01]  /*d520*/  MUFU.TANH R27, R0 ;  /* 0x00000000001b7308 */ /* 0x0002620000002400 */
[----:B------:R-:W-:Y:S02]  /*d530*/  IMAD.MOV.U32 R246, RZ, RZ, R3 ;  /* 0x000000fffff67224 */ /* 0x000fe400078e0003 */
[----:B------:R-:W-:Y:S02]  /*d540*/  FMUL.FTZ R3, R247, c[0x0][0x2ec] ;  /* 0x0000bb00f7037a20 */ /* 0x000fe40000410000 */
[----:B-1----:R-:W-:-:S04]  /*d550*/  IMAD.U32 R0, RZ, RZ, UR4 ;  /* 0x00000004ff007e24 */ /* 0x002fc8000f8e00ff */
[----:B------:R-:W-:Y:S02]  /*d560*/  IMAD R0, R0, 0x40, R140 ;  /* 0x0000004000007824 */ /* 0x000fe400078e028c */
[----:B------:R1:W1:Y:S03]  /*d570*/  MUFU.TANH R140, R2 ;  /* 0x00000002008c7308 */ /* 0x0002660000002400 */
[----:B------:R-:W-:Y:S01]  /*d580*/  ISETP.GE.AND P1, PT, R0, R23, PT ;  /* 0x000000170000720c */ /* 0x000fe20003f26270 */
[----:B------:R-:W-:-:S04]  /*d590*/  IMAD.MOV.U32 R71, RZ, RZ, R94 ;  /* 0x000000ffff477224 */ /* 0x000fc800078e005e */
[----:B------:R2:W2:Y:S01]  /*d5a0*/  MUFU.TANH R209, R3 ;  /* 0x0000000300d17308 */ /* 0x0004a20000002400 */
[----:B-1----:R-:W-:-:S04]  /*d5b0*/  IADD3 R2, R0, 0x1, RZ ;  /* 0x0000000100027810 */ /* 0x002fc80007ffe0ff */
[C---:B------:R-:W-:Y:S02]  /*d5c0*/  ISETP.GE.AND P4, PT, R2.reuse, R23, PT ;  /* 0x000000170200720c */ /* 0x040fe40003f86270 */
[C---:B------:R-:W-:Y:S02]  /*d5d0*/  ISETP.GE.AND P2, PT, R2.reuse, R24, PT ;  /* 0x000000180200720c */ /* 0x040fe40003f46270 */
[C---:B------:R-:W-:Y:S02]  /*d5e0*/  ISETP.GE.AND P6, PT, R2.reuse, R26, PT ;  /* 0x0000001a0200720c */ /* 0x040fe40003fc6270 */
[----:B------:R-:W-:Y:S01]  /*d5f0*/  ISETP.GE.AND P5, PT, R2, R25, PT ;  /* 0x000000190200720c */ /* 0x000fe20003fa6270 */
[----:B--2---:R-:W-:Y:S01]  /*d600*/  FMUL.FTZ R3, R250, c[0x0][0x2ec] ;  /* 0x0000bb00fa037a20 */ /* 0x004fe20000410000 */
[----:B------:R-:W-:Y:S01]  /*d610*/  IADD3 R2, R0, 0x8, RZ ;  /* 0x0000000800027810 */ /* 0x000fe20007ffe0ff */
[----:B------:R-:W-:Y:S01]  /*d620*/  IMAD.MOV.U32 R70, RZ, RZ, R95 ;  /* 0x000000ffff467224 */ /* 0x000fe200078e005f */
[----:B---3--:R-:W-:Y:S01]  /*d630*/  FSEL R208, R216, -INF , !P1 ;  /* 0xff800000d8d07808 */ /* 0x008fe20004800000 */
[----:B------:R-:W-:Y:S01]  /*d640*/  IMAD.MOV.U32 R80, RZ, RZ, R92 ;  /* 0x000000ffff507224 */ /* 0x000fe200078e005c */
[----:B------:R-:W-:Y:S01]  /*d650*/  ISETP.GE.AND P0, PT, R2, R23, PT ;  /* 0x000000170200720c */ /* 0x000fe20003f06270 */
[----:B------:R-:W-:Y:S01]  /*d660*/  IMAD.MOV.U32 R74, RZ, RZ, R93 ;  /* 0x000000ffff4a7224 */ /* 0x000fe200078e005d */
[----:B----4-:R-:W-:Y:S01]  /*d670*/  FSEL R142, R142, -INF , !P4 ;  /* 0xff8000008e8e7808 */ /* 0x010fe20006000000 */
[----:B------:R1:W5:Y:S01]  /*d680*/  LDL.LU.64 R94, [R1+0x150] ;  /* 0x00015000015e7983 */ /* 0x0003620000300a00 */
[----:B------:R2:W3:Y:S01]  /*d690*/  MUFU.TANH R211, R3 ;  /* 0x0000000300d37308 */ /* 0x0004e20000002400 */
[C---:B------:R-:W-:Y:S01]  /*d6a0*/  ISETP.GE.AND P3, PT, R2.reuse, R24, PT ;  /* 0x000000180200720c */ /* 0x040fe20003f66270 */
[----:B------:R-:W-:Y:S01]  /*d6b0*/  IMAD.MOV.U32 R76, RZ, RZ, R90 ;  /* 0x000000ffff4c7224 */ /* 0x000fe200078e005a */
[C---:B------:R-:W-:Y:S01]  /*d6c0*/  ISETP.GE.AND P1, PT, R2.reuse, R26, PT ;  /* 0x0000001a0200720c */ /* 0x040fe20003f26270 */
[----:B------:R1:W5:Y:S01]  /*d6d0*/  LDL.LU.64 R92, [R1+0x148] ;  /* 0x00014800015c7983 */ /* 0x0003620000300a00 */
[----:B------:R-:W-:Y:S01]  /*d6e0*/  ISETP.GE.AND P4, PT, R2, R25, PT ;  /* 0x000000190200720c */ /* 0x000fe20003f86270 */
[----:B------:R-:W-:Y:S01]  /*d6f0*/  IMAD.MOV.U32 R75, RZ, RZ, R91 ;  /* 0x000000ffff4b7224 */ /* 0x000fe200078e005b */
[----:B------:R-:W-:Y:S01]  /*d700*/  IADD3 R2, R0, 0x9, RZ ;  /* 0x0000000900027810 */ /* 0x000fe20007ffe0ff */
[----:B------:R-:W-:Y:S01]  /*d710*/  IMAD.MOV.U32 R78, RZ, RZ, R88 ;  /* 0x000000ffff4e7224 */ /* 0x000fe200078e0058 */
[----:B------:R1:W5:Y:S01]  /*d720*/  LDL.LU.64 R90, [R1+0x140] ;  /* 0x00014000015a7983 */ /* 0x0003620000300a00 */
[----:B------:R-:W-:Y:S01]  /*d730*/  IMAD.MOV.U32 R77, RZ, RZ, R89 ;  /* 0x000000ffff4d7224 */ /* 0x000fe200078e0059 */
[----:B------:R-:W-:-:S02]  /*d740*/  FSEL R141, R141, -INF , !P0 ;  /* 0xff8000008d8d7808 */ /* 0x000fc40004000000 */
[----:B------:R1:W5:Y:S01]  /*d750*/  LDL.LU.64 R88, [R1+0x138] ;  /* 0x0001380001587983 */ /* 0x0003620000300a00 */
[----:B--2---:R-:W-:-:S03]  /*d760*/  FMUL.FTZ R3, R251, c[0x0][0x2ec] ;  /* 0x0000bb00fb037a20 */ /* 0x004fc60000410000 */
[----:B------:R2:W-:Y:S01]  /*d770*/  STL [R1+0x10], R208 ;  /* 0x000010d001007387 */ /* 0x0005e20000100800 */
[----:B------:R-:W-:-:S03]  /*d780*/  ISETP.GE.AND P0, PT, R2, R23, PT ;  /* 0x000000170200720c */ /* 0x000fc60003f06270 */
[----:B------:R-:W-:Y:S01]  /*d790*/  STL [R1+0x4c], R142 ;  /* 0x00004c8e01007387 */ /* 0x000fe20000100800 */
[----:B------:R-:W-:Y:S01]  /*d7a0*/  FSEL R21, R21, -INF , !P3 ;  /* 0xff80000015157808 */ /* 0x000fe20005800000 */
[----:B--2---:R2:W4:Y:S02]  /*d7b0*/  MUFU.TANH R208, R3 ;  /* 0x0000000300d07308 */ /* 0x0045240000002400 */
[----:B--2---:R-:W-:Y:S02]  /*d7c0*/  FMUL.FTZ R3, R84, c[0x0][0x2ec] ;  /* 0x0000bb0054037a20 */ /* 0x004fe40000410000 */
[----:B------:R1:W5:Y:S04]  /*d7d0*/  LDL.LU R84, [R1+0x130] ;  /* 0x0001300001547983 */ /* 0x0003680000300800 */
[----:B------:R2:W-:Y:S01]  /*d7e0*/  STL [R1+0x48], R141 ;  /* 0x0000488d01007387 */ /* 0x0005e20000100800 */
[----:B------:R-:W-:-:S02]  /*d7f0*/  FSEL R27, R27, -INF , !P1 ;  /* 0xff8000001b1b7808 */ /* 0x000fc40004800000 */
[----:B--2---:R-:W-:Y:S02]  /*d800*/  FSEL R141, R22, -INF , !P0 ;  /* 0xff800000168d7808 */ /* 0x004fe40004000000 */
[----:B------:R-:W-:-:S03]  /*d810*/  ISETP.GE.AND P0, PT, R0, R24, PT ;  /* 0x000000180000720c */ /* 0x000fc60003f06270 */
[----:B------:R2:W-:Y:S01]  /*d820*/  STL [R1+0x44], R141 ;  /* 0x0000448d01007387 */ /* 0x0005e20000100800 */
[----:B------:R-:W-:-:S03]  /*d830*/  FMUL.FTZ R22, R83, c[0x0][0x2ec] ;  /* 0x0000bb0053167a20 */ /* 0x000fc60000410000 */
[----:B------:R1:W5:Y:S01]  /*d840*/  LDL.LU R83, [R1+0x12c] ;  /* 0x00012c0001537983 */ /* 0x0003620000300800 */
[----:B--2---:R-:W-:Y:S02]  /*d850*/  FSEL R141, R252, -INF , !P0 ;  /* 0xff800000fc8d7808 */ /* 0x004fe40004000000 */
[----:B------:R-:W-:-:S03]  /*d860*/  ISETP.GE.AND P0, PT, R2, R24, PT ;  /* 0x000000180200720c */ /* 0x000fc60003f06270 */
[----:B------:R2:W-:Y:S01]  /*d870*/  STL [R1+0x14], R141 ;  /* 0x0000148d01007387 */ /* 0x0005e20000100800 */
[----:B------:R-:W-:Y:S02]  /*d880*/  FSEL R20, R20, -INF , !P0 ;  /* 0xff80000014147808 */ /* 0x000fe40004000000 */
[----:B------:R-:W-:-:S04]  /*d890*/  ISETP.GE.AND P0, PT, R0, R26, PT ;  /* 0x0000001a0000720c */ /* 0x000fc80003f06270 */
[----:B------:R-:W-:Y:S02]  /*d8a0*/  FSEL R252, R217, -INF , !P0 ;  /* 0xff800000d9fc7808 */ /* 0x000fe40004000000 */
[----:B------:R-:W-:Y:S02]  /*d8b0*/  ISETP.GE.AND P0, PT, R0, R25, PT ;  /* 0x000000190000720c */ /* 0x000fe40003f06270 */
[----:B--2---:R-:W-:Y:S02]  /*d8c0*/  FSEL R141, R213, -INF , !P2 ;  /* 0xff800000d58d7808 */ /* 0x004fe40005000000 */
[----:B------:R-:W-:-:S03]  /*d8d0*/  ISETP.GE.AND P2, PT, R2, R26, PT ;  /* 0x0000001a0200720c */ /* 0x000fc60003f46270 */
[----:B------:R2:W-:Y:S01]  /*d8e0*/  STL [R1+0x54], R141 ;  /* 0x0000548d01007387 */ /* 0x0005e20000100800 */
[----:B------:R-:W-:-:S03]  /*d8f0*/  FSEL R140, R140, -INF , !P2 ;  /* 0xff8000008c8c7808 */ /* 0x000fc60005000000 */
[----:B------:R-:W-:Y:S04]  /*d900*/  STL [R1+0x5c], R21 ;  /* 0x00005c1501007387 */ /* 0x000fe80000100800 */
[----:B------:R-:W-:Y:S01]  /*d910*/  STL [R1+0x58], R20 ;  /* 0x0000581401007387 */ /* 0x000fe20000100800 */
[----:B--2---:R-:W-:-:S05]  /*d920*/  FSEL R141, R212, -INF , !P6 ;  /* 0xff800000d48d7808 */ /* 0x004fca0007000000 */
[----:B------:R-:W-:Y:S04]  /*d930*/  STL [R1+0x50], R141 ;  /* 0x0000508d01007387 */ /* 0x000fe80000100800 */
[----:B------:R2:W-:Y:S01]  /*d940*/  STL [R1+0x30], R27 ;  /* 0x0000301b01007387 */ /* 0x0005e20000100800 */
[----:B------:R-:W1:Y:S01]  /*d950*/  MUFU.TANH R3, R3 ;  /* 0x0000000300037308 */ /* 0x000e620000002400 */
[----:B------:R-:W-:Y:S01]  /*d960*/  ISETP.GE.AND P3, PT, R2, R25, PT ;  /* 0x000000190200720c */ /* 0x000fe20003f66270 */
[----:B------:R-:W-:Y:S02]  /*d970*/  FMUL.FTZ R2, R220, c[0x0][0x2ec] ;  /* 0x0000bb00dc027a20 */ /* 0x000fe40000410000 */
[----:B--2---:R-:W-:Y:S02]  /*d980*/  FMUL.FTZ R27, R82, c[0x0][0x2ec] ;  /* 0x0000bb00521b7a20 */ /* 0x004fe40000410000 */
[----:B------:R2:W5:Y:S04]  /*d990*/  LDL.LU R82, [R1+0x128] ;  /* 0x0001280001527983 */ /* 0x0005680000300800 */
[----:B------:R1:W-:Y:S01]  /*d9a0*/  STL [R1+0x34], R140 ;  /* 0x0000348c01007387 */ /* 0x0003e20000100800 */
[----:B------:R1:W-:Y:S01]  /*d9b0*/  MUFU.TANH R21, R2 ;  /* 0x0000000200157308 */ /* 0x0003e20000002400 */
[----:B------:R-:W-:Y:S01]  /*d9c0*/  FSEL R212, R209, -INF , !P5 ;  /* 0xff800000d1d47808 */ /* 0x000fe20006800000 */
[----:B------:R-:W-:Y:S01]  /*d9d0*/  FMUL.FTZ R20, R221, c[0x0][0x2ec] ;  /* 0x0000bb00dd147a20 */ /* 0x000fe20000410000 */
[----:B-1----:R-:W-:-:S05]  /*d9e0*/  FSEL R140, R143, -INF , !P0 ;  /* 0xff8000008f8c7808 */ /* 0x002fca0004000000 */
[----:B------:R-:W-:Y:S04]  /*d9f0*/  STL [R1+0x18], R140 ;  /* 0x0000188c01007387 */ /* 0x000fe80000100800 */
[----:B------:R-:W1:Y:S01]  /*da00*/  LDSM.16.M88.4 R140, [R224+0x9000] ;  /* 0x00900000e08c783b */ /* 0x000e620000000200 */
[----:B------:R-:W-:Y:S01]  /*da10*/  IADD3 R2, R0, 0x10, RZ ;  /* 0x0000001000027810 */ /* 0x000fe20007ffe0ff */
[----:B------:R-:W1:Y:S01]  /*da20*/  MUFU.TANH R22, R22 ;  /* 0x0000001600167308 */ /* 0x000e620000002400 */
[----:B---3--:R-:W-:Y:S02]  /*da30*/  FSEL R211, R211, -INF , !P4 ;  /* 0xff800000d3d37808 */ /* 0x008fe40006000000 */
[----:B------:R-:W-:Y:S02]  /*da40*/  ISETP.GE.AND P6, PT, R2, R23, PT ;  /* 0x000000170200720c */ /* 0x000fe40003fc6270 */
[----:B----4-:R-:W-:-:S02]  /*da50*/  FSEL R208, R208, -INF , !P3 ;  /* 0xff800000d0d07808 */ /* 0x010fc40005800000 */
[C---:B------:R-:W-:Y:S01]  /*da60*/  ISETP.GE.AND P1, PT, R2.reuse, R24, PT ;  /* 0x000000180200720c */ /* 0x040fe20003f26270 */
[----:B------:R3:W-:Y:S01]  /*da70*/  MUFU.TANH R210, R27 ;  /* 0x0000001b00d27308 */ /* 0x0007e20000002400 */
[C---:B------:R-:W-:Y:S02]  /*da80*/  ISETP.GE.AND P2, PT, R2.reuse, R26, PT ;  /* 0x0000001a0200720c */ /* 0x040fe40003f46270 */
[----:B------:R-:W-:Y:S02]  /*da90*/  ISETP.GE.AND P0, PT, R2, R25, PT ;  /* 0x000000190200720c */ /* 0x000fe40003f06270 */
[----:B------:R-:W-:Y:S02]  /*daa0*/  FSEL R3, R3, -INF , !P6 ;  /* 0xff80000003037808 */ /* 0x000fe40007000000 */
[----:B------:R-:W-:Y:S01]  /*dab0*/  IADD3 R2, R0, 0x11, RZ ;  /* 0x0000001100027810 */ /* 0x000fe20007ffe0ff */
[----:B------:R-:W4:Y:S03]  /*dac0*/  MUFU.TANH R20, R20 ;  /* 0x0000001400147308 */ /* 0x000f260000002400 */
[----:B------:R-:W-:Y:S01]  /*dad0*/  ISETP.GE.AND P5, PT, R2, R23, PT ;  /* 0x000000170200720c */ /* 0x000fe20003fa6270 */
[----:B---3--:R-:W-:-:S02]  /*dae0*/  FMUL.FTZ R27, R81, c[0x0][0x2ec] ;  /* 0x0000bb00511b7a20 */ /* 0x008fc40000410000 */
[----:B------:R2:W5:Y:S04]  /*daf0*/  LDL.LU R81, [R1+0x124] ;  /* 0x0001240001517983 */ /* 0x0005680000300800 */
[----:B------:R3:W-:Y:S01]  /*db00*/  STL [R1+0x1c], R212 ;  /* 0x00001cd401007387 */ /* 0x0007e20000100800 */
[----:B------:R-:W-:-:S03]  /*db10*/  ISETP.GE.AND P4, PT, R2, R24, PT ;  /* 0x000000180200720c */ /* 0x000fc60003f86270 */
[----:B------:R-:W-:Y:S01]  /*db20*/  STL [R1+0x2c], R211 ;  /* 0x00002cd301007387 */ /* 0x000fe20000100800 */
[----:B------:R-:W-:-:S03]  /*db30*/  ISETP.GE.AND P3, PT, R2, R26, PT ;  /* 0x0000001a0200720c */ /* 0x000fc60003f66270 */
[----:B------:R-:W-:Y:S01]  /*db40*/  STL [R1+0x38], R208 ;  /* 0x000038d001007387 */ /* 0x000fe20000100800 */
[----:B------:R-:W-:Y:S01]  /*db50*/  ISETP.GE.AND P6, PT, R2, R25, PT ;  /* 0x000000190200720c */ /* 0x000fe20003fc6270 */
[----:B------:R-:W-:Y:S02]  /*db60*/  FMUL.FTZ R2, R223, c[0x0][0x2ec] ;  /* 0x0000bb00df027a20 */ /* 0x000fe40000410000 */
[----:B------:R2:W-:Y:S01]  /*db70*/  STL [R1+0x98], R3 ;  /* 0x0000980301007387 */ /* 0x0005e20000100800 */
[----:B------:R-:W2:Y:S01]  /*db80*/  MUFU.TANH R209, R27 ;  /* 0x0000001b00d17308 */ /* 0x000ea20000002400 */
[----:B-1----:R-:W-:-:S05]  /*db90*/  FSEL R22, R22, -INF , !P5 ;  /* 0xff80000016167808 */ /* 0x002fca0006800000 */
[----:B------:R1:W-:Y:S02]  /*dba0*/  STL [R1+0x94], R22 ;  /* 0x0000941601007387 */ /* 0x0003e40000100800 */
[----:B---3--:R3:W-:Y:S01]  /*dbb0*/  MUFU.TANH R212, R2 ;  /* 0x0000000200d47308 */ /* 0x0087e20000002400 */
[----:B--2---:R-:W-:-:S04]  /*dbc0*/  IADD3 R3, R0, 0x18, RZ ;  /* 0x0000001800037810 */ /* 0x004fc80007ffe0ff */
[-C--:B------:R-:W-:Y:S02]  /*dbd0*/  ISETP.GE.AND P5, PT, R3, R23.reuse, PT ;  /* 0x000000170300720c */ /* 0x080fe40003fa6270 */
[----:B---3--:R-:W-:Y:S02]  /*dbe0*/  IADD3 R2, R0, 0x19, RZ ;  /* 0x0000001900027810 */ /* 0x008fe40007ffe0ff */
[----:B------:R-:W-:Y:S01]  /*dbf0*/  FSEL R208, R21, -INF , !P5 ;  /* 0xff80000015d07808 */ /* 0x000fe20006800000 */
[----:B-1----:R-:W-:Y:S01]  /*dc00*/  FMUL.FTZ R22, R80, c[0x0][0x2ec] ;  /* 0x0000bb0050167a20 */ /* 0x002fe20000410000 */
[----:B------:R-:W-:Y:S01]  /*dc10*/  ISETP.GE.AND P5, PT, R2, R23, PT ;  /* 0x000000170200720c */ /* 0x000fe20003fa6270 */
[----:B------:R1:W5:Y:S01]  /*dc20*/  LDL.LU R80, [R1+0x120] ;  /* 0x0001200001507983 */ /* 0x0003620000300800 */
[----:B------:R-:W-:-:S03]  /*dc30*/  FMUL.FTZ R27, R222, c[0x0][0x2ec] ;  /* 0x0000bb00de1b7a20 */ /* 0x000fc60000410000 */
[----:B------:R4:W-:Y:S01]  /*dc40*/  STL [R1+0x90], R208 ;  /* 0x000090d001007387 */ /* 0x0009e20000100800 */
[----:B------:R-:W-:Y:S01]  /*dc50*/  IMAD.MOV.U32 R213, RZ, RZ, R246 ;  /* 0x000000ffffd57224 */ /* 0x000fe200078e00f6 */
[----:B------:R-:W-:Y:S01]  /*dc60*/  HMMA.16816.F32 R220, R132, R140, RZ ;  /* 0x0000008c84dc723c */ /* 0x000fe200000018ff */
[----:B------:R-:W-:-:S07]  /*dc70*/  IMAD.MOV.U32 R21, RZ, RZ, R245 ;  /* 0x000000ffff157224 */ /* 0x000fce00078e00f5 */
[----:B------:R-:W-:Y:S01]  /*dc80*/  HMMA.16816.F32 R248, R132, R142, RZ ;  /* 0x0000008e84f8723c */ /* 0x000fe200000018ff */
[----:B----4-:R-:W-:Y:S01]  /*dc90*/  FSEL R208, R20, -INF , !P5 ;  /* 0xff80000014d07808 */ /* 0x010fe20006800000 */
[----:B------:R-:W-:-:S06]  /*dca0*/  IMAD.MOV.U32 R20, RZ, RZ, R244 ;  /* 0x000000ffff147224 */ /* 0x000fcc00078e00f4 */
[----:B------:R-:W-:Y:S01]  /*dcb0*/  HMMA.16816.F32 R244, R132, R218, RZ ;  /* 0x000000da84f4723c */ /* 0x000fe200000018ff */
[----:B------:R2:W-:Y:S06]  /*dcc0*/  STL [R1+0x8c], R208 ;  /* 0x00008cd001007387 */ /* 0x0005ec0000100800 */
[----:B------:R-:W-:Y:S02]  /*dcd0*/  FSEL R133, R210, -INF , !P1 ;  /* 0xff800000d2857808 */ /* 0x000fe40004800000 */
[----:B------:R-:W-:-:S03]  /*dce0*/  FSEL R132, R209, -INF , !P4 ;  /* 0xff800000d1847808 */ /* 0x000fc60006000000 */
[----:B------:R-:W-:Y:S04]  /*dcf0*/  STL [R1+0x88], R133 ;  /* 0x0000888501007387 */ /* 0x000fe80000100800 */
[----:B------:R-:W-:Y:S04]  /*dd00*/  STL [R1+0x78], R132 ;  /* 0x0000788401007387 */ /* 0x000fe80000100800 */
[----:B------:R-:W3:Y:S01]  /*dd10*/  LDSM.16.M88.4 R132, [R241] ;  /* 0x00000000f184783b */ /* 0x000ee20000000200 */
[C---:B------:R-:W-:Y:S08]  /*dd20*/  HMMA.16816.F32 R216, R136.reuse, R218, RZ ;  /* 0x000000da88d8723c */ /* 0x040ff000000018ff */
[C---:B--2---:R-:W-:Y:S08]  /*dd30*/  HMMA.16816.F32 R208, R136.reuse, R140, RZ ;  /* 0x0000008c88d0723c */ /* 0x044ff000000018ff */
[----:B------:R-:W-:Y:S01]  /*dd40*/  HMMA.16816.F32 R140, R136, R142, RZ ;  /* 0x0000008e888c723c */ /* 0x000fe200000018ff */
[----:B------:R-:W2:Y:S01]  /*dd50*/  MUFU.TANH R27, R27 ;  /* 0x0000001b001b7308 */ /* 0x000ea20000002400 */
[----:B------:R-:W-:-:S07]  /*dd60*/  ISETP.GE.AND P5, PT, R3, R24, PT ;  /* 0x000000180300720c */ /* 0x000fce0003fa6270 */
[----:B------:R-:W4:Y:S07]  /*dd70*/  MUFU.TANH R22, R22 ;  /* 0x0000001600167308 */ /* 0x000f2e0000002400 */
[-C--:B---3--:R-:W-:Y:S08]  /*dd80*/  HMMA.16816.F32 R136, R64, R132.reuse, R208 ;  /* 0x000000844088723c */ /* 0x088ff000000018d0 */
[C---:B------:R-:W-:Y:S08]  /*dd90*/  HMMA.16816.F32 R208, R60.reuse, R132, R220 ;  /* 0x000000843cd0723c */ /* 0x040ff000000018dc */
[C---:B------:R-:W-:Y:S08]  /*dda0*/  HMMA.16816.F32 R220, R60.reuse, R134, R248 ;  /* 0x000000863cdc723c */ /* 0x040ff000000018f8 */
[----:B------:R-:W-:Y:S08]  /*ddb0*/  HMMA.16816.F32 R248, R60, R214, R244 ;  /* 0x000000d63cf8723c */ /* 0x000ff000000018f4 */
[C---:B------:R-:W-:Y:S01]  /*ddc0*/  HMMA.16816.F32 R140, R64.reuse, R134, R140 ;  /* 0x00000086408c723c */ /* 0x040fe2000000188c */
[----:B------:R-:W3:Y:S07]  /*ddd0*/  LDSM.16.M88.4 R132, [R230+0x9000] ;  /* 0x00900000e684783b */ /* 0x000eee0000000200 */
[----:B------:R-:W-:Y:S01]  /*dde0*/  HMMA.16816.F32 R60, R64, R214, R216 ;  /* 0x000000d6403c723c */ /* 0x000fe200000018d8 */
[----:B------:R-:W-:-:S02]  /*ddf0*/  ISETP.GE.AND P1, PT, R3, R26, PT ;  /* 0x0000001a0300720c */ /* 0x000fc40003f26270 */
[----:B------:R-:W-:Y:S02]  /*de00*/  ISETP.GE.AND P4, PT, R3, R25, PT ;  /* 0x000000190300720c */ /* 0x000fe40003f86270 */
[----:B--2---:R-:W-:Y:S02]  /*de10*/  FSEL R3, R27, -INF , !P5 ;  /* 0xff8000001b037808 */ /* 0x004fe40006800000 */
[----:B------:R-:W-:-:S03]  /*de20*/  ISETP.GE.AND P5, PT, R2, R24, PT ;  /* 0x000000180200720c */ /* 0x000fc60003fa6270 */
[----:B------:R4:W-:Y:S01]  /*de30*/  STL [R1+0x74], R3 ;  /* 0x0000740301007387 */ /* 0x0009e20000100800 */
[----:B------:R-:W-:Y:S01]  /*de40*/  FSEL R27, R212, -INF , !P5 ;  /* 0xff800000d41b7808 */ /* 0x000fe20006800000 */
[----:B------:R-:W-:Y:S01]  /*de50*/  IMAD.MOV.U32 R244, RZ, RZ, R20 ;  /* 0x000000fffff47224 */ /* 0x000fe200078e0014 */
[----:B------:R-:W-:Y:S01]  /*de60*/  ISETP.GE.AND P5, PT, R2, R26, PT ;  /* 0x0000001a0200720c */ /* 0x000fe20003fa6270 */
[----:B------:R-:W-:Y:S02]  /*de70*/  IMAD.MOV.U32 R245, RZ, RZ, R21 ;  /* 0x000000fffff57224 */ /* 0x000fe400078e0015 */
[----:B------:R-:W-:Y:S08]  /*de80*/  STL [R1+0x60], R27 ;  /* 0x0000601b01007387 */ /* 0x000ff00000100800 */
[----:B------:R-:W-:-:S02]  /*de90*/  IMAD.MOV.U32 R21, RZ, RZ, R60 ;  /* 0x000000ffff157224 */ /* 0x000fc400078e003c */
[----:B------:R-:W-:Y:S01]  /*dea0*/  IMAD.MOV.U32 R20, RZ, RZ, R61 ;  /* 0x000000ffff147224 */ /* 0x000fe200078e003d */
[----:B----4-:R-:W-:Y:S02]  /*deb0*/  FSEL R3, R22, -INF , !P2 ;  /* 0xff80000016037808 */ /* 0x010fe40005000000 */
[----:B------:R-:W-:Y:S01]  /*dec0*/  ISETP.GE.AND P2, PT, R2, R25, PT ;  /* 0x000000190200720c */ /* 0x000fe20003f46270 */
[----:B------:R-:W-:Y:S02]  /*ded0*/  IMAD.MOV.U32 R2, RZ, RZ, R63 ;  /* 0x000000ffff027224 */ /* 0x000fe400078e003f */
[----:B------:R2:W-:Y:S01]  /*dee0*/  STL [R1+0x40], R3 ;  /* 0x0000400301007387 */ /* 0x0005e20000100800 */
[-C--:B---3--:R-:W-:Y:S01]  /*def0*/  HMMA.16816.F32 R136, R56, R132.reuse, R136 ;  /* 0x000000843888723c */ /* 0x088fe20000001888 */
[----:B--2---:R-:W-:Y:S02]  /*df00*/  IMAD.MOV.U32 R3, RZ, RZ, R62 ;  /* 0x000000ffff037224 */ /* 0x004fe400078e003e */
[----:B------:R-:W2:Y:S05]  /*df10*/  LDSM.16.M88.4 R60, [R229+0x1000] ;  /* 0x00100000e53c783b */ /* 0x000eaa0000000200 */
[----:B------:R-:W-:Y:S01]  /*df20*/  HMMA.16816.F32 R64, R52, R132, R208 ;  /* 0x000000843440723c */ /* 0x000fe200000018d0 */
[----:B------:R-:W-:-:S07]  /*df30*/  IMAD.MOV.U32 R246, RZ, RZ, R213 ;  /* 0x000000fffff67224 */ /* 0x000fce00078e00d5 */
[-C--:B------:R-:W-:Y:S08]  /*df40*/  HMMA.16816.F32 R212, R52, R134.reuse, R220 ;  /* 0x0000008634d4723c */ /* 0x080ff000000018dc */
[----:B------:R-:W-:Y:S01]  /*df50*/  HMMA.16816.F32 R208, R56, R134, R140 ;  /* 0x0000008638d0723c */ /* 0x000fe2000000188c */
[----:B------:R-:W3:Y:S01]  /*df60*/  LDSM.16.M88.4 R132, [R230+0x9800] ;  /* 0x00980000e684783b */ /* 0x000ee20000000200 */
[----:B------:R-:W-:-:S02]  /*df70*/  IMAD.MOV.U32 R247, RZ, RZ, R79 ;  /* 0x000000fffff77224 */ /* 0x000fc400078e004f */
[----:B------:R-:W-:Y:S01]  /*df80*/  IMAD.MOV.U32 R216, RZ, RZ, R78 ;  /* 0x000000ffffd87224 */ /* 0x000fe200078e004e */
[----:B------:R1:W5:Y:S01]  /*df90*/  LDL.LU R79, [R1+0x11c] ;  /* 0x00011c00014f7983 */ /* 0x0003620000300800 */
[----:B------:R-:W-:Y:S02]  /*dfa0*/  IMAD.MOV.U32 R217, RZ, RZ, R77 ;  /* 0x000000ffffd97224 */ /* 0x000fe400078e004d */
[----:B------:R-:W-:Y:S01]  /*dfb0*/  IMAD.MOV.U32 R218, RZ, RZ, R76 ;  /* 0x000000ffffda7224 */ /* 0x000fe200078e004c */
[----:B------:R1:W5:Y:S01]  /*dfc0*/  LDL.LU R78, [R1+0x118] ;  /* 0x00011800014e7983 */ /* 0x0003620000300800 */
[----:B------:R-:W-:-:S03]  /*dfd0*/  IMAD.MOV.U32 R219, RZ, RZ, R75 ;  /* 0x000000ffffdb7224 */ /* 0x000fc600078e004b */
[----:B------:R1:W5:Y:S04]  /*dfe0*/  LDL.LU R77, [R1+0x114] ;  /* 0x00011400014d7983 */ /* 0x0003680000300800 */
[----:B------:R1:W5:Y:S04]  /*dff0*/  LDL.LU R76, [R1+0x110] ;  /* 0x00011000014c7983 */ /* 0x0003680000300800 */
[----:B------:R1:W5:Y:S01]  /*e000*/  LDL.LU R75, [R1+0x10c] ;  /* 0x00010c00014b7983 */ /* 0x0003620000300800 */
[-C--:B--2---:R-:W-:Y:S08]  /*e010*/  HMMA.16816.F32 R140, R48, R60.reuse, R136 ;  /* 0x0000003c308c723c */ /* 0x084ff00000001888 */
[C---:B------:R-:W-:Y:S01]  /*e020*/  HMMA.16816.F32 R136, R44.reuse, R60, R64 ;  /* 0x0000003c2c88723c */ /* 0x040fe20000001840 */
[----:B------:R-:W2:Y:S07]  /*e030*/  LDSM.16.M88.4 R64, [R224+0xb000] ;  /* 0x00b00000e040783b */ /* 0x000eae0000000200 */
[----:B------:R-:W-:Y:S08]  /*e040*/  HMMA.16816.F32 R212, R44, R62, R212 ;  /* 0x0000003e2cd4723c */ /* 0x000ff000000018d4 */
[C---:B---3--:R-:W-:Y:S08]  /*e050*/  HMMA.16816.F32 R244, R52.reuse, R132, R244 ;  /* 0x0000008434f4723c */ /* 0x048ff000000018f4 */
[----:B------:R-:W-:Y:S01]  /*e060*/  HMMA.16816.F32 R220, R52, R134, R248 ;  /* 0x0000008634dc723c */ /* 0x000fe200000018f8 */
[----:B------:R-:W3:Y:S07]  /*e070*/  LDSM.16.M88.4 R52, [R237] ;  /* 0x00000000ed34783b */ /* 0x000eee0000000200 */
[----:B------:R-:W-:Y:S01]  /*e080*/  HMMA.16816.F32 R208, R48, R62, R208 ;  /* 0x0000003e30d0723c */ /* 0x000fe200000018d0 */
[----:B------:R-:W4:Y:S01]  /*e090*/  LDSM.16.M88.4 R60, [R229+0x1800] ;  /* 0x00180000e53c783b */ /* 0x000f220000000200 */
[----:B------:R-:W-:-:S02]  /*e0a0*/  IMAD.MOV.U32 R248, RZ, RZ, R21 ;  /* 0x000000fffff87224 */ /* 0x000fc400078e0015 */
[----:B------:R-:W-:Y:S02]  /*e0b0*/  IMAD.MOV.U32 R249, RZ, RZ, R20 ;  /* 0x000000fffff97224 */ /* 0x000fe400078e0014 */
[----:B------:R-:W-:Y:S02]  /*e0c0*/  IMAD.MOV.U32 R250, RZ, RZ, R3 ;  /* 0x000000fffffa7224 */ /* 0x000fe400078e0003 */
[----:B------:R-:W-:Y:S01]  /*e0d0*/  IMAD.MOV.U32 R251, RZ, RZ, R2 ;  /* 0x000000fffffb7224 */ /* 0x000fe200078e0002 */
[----:B--2---:R-:W-:Y:S08]  /*e0e0*/  HMMA.16816.F32 R136, R36, R64, R136 ;  /* 0x000000402488723c */ /* 0x004ff00000001888 */
[C---:B------:R-:W-:Y:S08]  /*e0f0*/  HMMA.16816.F32 R216, R56.reuse, R132, R216 ;  /* 0x0000008438d8723c */ /* 0x040ff000000018d8 */
[----:B------:R-:W-:Y:S08]  /*e100*/  HMMA.16816.F32 R56, R56, R134, R248 ;  /* 0x000000863838723c */ /* 0x000ff000000018f8 */
[----:B------:R-:W-:Y:S08]  /*e110*/  HMMA.16816.F32 R140, R40, R64, R140 ;  /* 0x00000040288c723c */ /* 0x000ff0000000188c */
[-C--:B------:R-:W-:Y:S08]  /*e120*/  HMMA.16816.F32 R212, R36, R66.reuse, R212 ;  /* 0x0000004224d4723c */ /* 0x080ff000000018d4 */
[----:B------:R-:W-:Y:S08]  /*e130*/  HMMA.16816.F32 R132, R40, R66, R208 ;  /* 0x000000422884723c */ /* 0x000ff000000018d0 */
[----:B---3--:R-:W-:Y:S08]  /*e140*/  HMMA.16816.F32 R64, R28, R52, R136 ;  /* 0x000000341c40723c */ /* 0x008ff00000001888 */
[C---:B----4-:R-:W-:Y:S08]  /*e150*/  HMMA.16816.F32 R244, R44.reuse, R60, R244 ;  /* 0x0000003c2cf4723c */ /* 0x050ff000000018f4 */
[----:B------:R-:W-:Y:S01]  /*e160*/  HMMA.16816.F32 R220, R44, R62, R220 ;  /* 0x0000003e2cdc723c */ /* 0x000fe200000018dc */
[----:B------:R-:W2:Y:S07]  /*e170*/  LDSM.16.M88.4 R44, [R230+0xb000] ;  /* 0x00b00000e62c783b */ /* 0x000eae0000000200 */
[C---:B------:R-:W-:Y:S08]  /*e180*/  HMMA.16816.F32 R136, R48.reuse, R60, R216 ;  /* 0x0000003c3088723c */ /* 0x040ff000000018d8 */
[----:B------:R-:W-:Y:S01]  /*e190*/  HMMA.16816.F32 R60, R48, R62, R56 ;  /* 0x0000003e303c723c */ /* 0x000fe20000001838 */
[----:B------:R-:W3:Y:S04]  /*e1a0*/  LDSM.16.M88.4 R56, [R224+0xb800] ;  /* 0x00b80000e038783b */ /* 0x000ee80000000200 */
[----:B------:R-:W4:Y:S03]  /*e1b0*/  LDSM.16.M88.4 R48, [R229+0x3000] ;  /* 0x00300000e530783b */ /* 0x000f260000000200 */
[----:B------:R-:W-:Y:S08]  /*e1c0*/  HMMA.16816.F32 R140, R32, R52, R140 ;  /* 0x00000034208c723c */ /* 0x000ff0000000188c */
[-C--:B------:R-:W-:Y:S08]  /*e1d0*/  HMMA.16816.F32 R208, R28, R54.reuse, R212 ;  /* 0x000000361cd0723c */ /* 0x080ff000000018d4 */
[----:B------:R-:W-:Y:S08]  /*e1e0*/  HMMA.16816.F32 R52, R32, R54, R132 ;  /* 0x000000362034723c */ /* 0x000ff00000001884 */
[-C--:B--2---:R-:W-:Y:S08]  /*e1f0*/  HMMA.16816.F32 R212, R12, R44.reuse, R64 ;  /* 0x0000002c0cd4723c */ /* 0x084ff00000001840 */
[----:B------:R-:W-:Y:S08]  /*e200*/  HMMA.16816.F32 R132, R16, R44, R140 ;  /* 0x0000002c1084723c */ /* 0x000ff0000000188c */
[C---:B---3--:R-:W-:Y:S08]  /*e210*/  HMMA.16816.F32 R136, R40.reuse, R56, R136 ;  /* 0x000000382888723c */ /* 0x048ff00000001888 */
[----:B------:R-:W-:Y:S08]  /*e220*/  HMMA.16816.F32 R64, R40, R58, R60 ;  /* 0x0000003a2840723c */ /* 0x000ff0000000183c */
[-C--:B------:R-:W-:Y:S08]  /*e230*/  HMMA.16816.F32 R140, R12, R46.reuse, R208 ;  /* 0x0000002e0c8c723c */ /* 0x080ff000000018d0 */
[----:B------:R-:W-:Y:S01]  /*e240*/  HMMA.16816.F32 R40, R16, R46, R52 ;  /* 0x0000002e1028723c */ /* 0x000fe20000001834 */
[----:B------:R-:W2:Y:S07]  /*e250*/  LDSM.16.M88.4 R44, [R236] ;  /* 0x00000000ec2c783b */ /* 0x000eae0000000200 */
[C---:B----4-:R-:W-:Y:S11]  /*e260*/  HMMA.16816.F32 R60, R8.reuse, R48, R132 ;  /* 0x00000030083c723c */ /* 0x050ff60000001884 */
[----:B------:R-:W-:Y:S05]  /*e270*/  @!UPT UIADD3 URZ, URZ, URZ, URZ ;  /* 0x0000003f3f3ff290 */ /* 0x000fea000fffe03f */
[----:B------:R-:W-:Y:S01]  /*e280*/  HMMA.16816.F32 R52, R8, R50, R40 ;  /* 0x000000320834723c */ /* 0x000fe20000001828 */
[----:B------:R-:W-:Y:S07]  /*e290*/  LDSM.16.M88.4 R40, [R229+0x3800] ;  /* 0x00380000e528783b */ /* 0x000fee0000000200 */
[C---:B--2---:R-:W-:Y:S08]  /*e2a0*/  HMMA.16816.F32 R136, R32.reuse, R44, R136 ;  /* 0x0000002c2088723c */ /* 0x044ff00000001888 */
[----:B------:R-:W-:Y:S01]  /*e2b0*/  HMMA.16816.F32 R64, R32, R46, R64 ;  /* 0x0000002e2040723c */ /* 0x000fe20000001840 */
[----:B------:R-:W2:Y:S01]  /*e2c0*/  LDSM.16.M88.4 R32, [R230+0xb800] ;  /* 0x00b80000e620783b */ /* 0x000ea20000000200 */
[----:B------:R-:W-:Y:S01]  /*e2d0*/  FMUL.FTZ R60, R60, c[0x0][0x2ec] ;  /* 0x0000bb003c3c7a20 */ /* 0x000fe20000410000 */
[----:B------:R-:W-:Y:S01]  /*e2e0*/  UISETP.NE.AND UP0, UPT, UR8, 0x3, UPT ;  /* 0x000000030800788c */ /* 0x000fe2000bf05270 */
[----:B------:R-:W-:Y:S01]  /*e2f0*/  FMUL.FTZ R61, R61, c[0x0][0x2ec] ;  /* 0x0000bb003d3d7a20 */ /* 0x000fe20000410000 */
[----:B------:R-:W-:-:S04]  /*e300*/  DEPBAR.LE SB0, 0x0 ;  /* 0x000080000000791a */ /* 0x000fc80000000000 */
[----:B------:R-:W-:Y:S02]  /*e310*/  FMUL.FTZ R62, R62, c[0x0][0x2ec] ;  /* 0x0000bb003e3e7a20 */ /* 0x000fe40000410000 */
[----:B------:R-:W-:Y:S01]  /*e320*/  FMUL.FTZ R63, R63, c[0x0][0x2ec] ;  /* 0x0000bb003f3f7a20 */ /* 0x000fe20000410000 */
[----:B------:R-:W-:Y:S08]  /*e330*/  MUFU.TANH R216, R60 ;  /* 0x0000003c00d87308 */ /* 0x000ff00000002400 */
[----:B------:R-:W-:Y:S08]  /*e340*/  MUFU.TANH R211, R61 ;  /* 0x0000003d00d37308 */ /* 0x000ff00000002400 */
[----:B------:R-:W-:Y:S08]  /*e350*/  MUFU.TANH R208, R62 ;  /* 0x0000003e00d07308 */ /* 0x000ff00000002400 */
[----:B------:R3:W-:Y:S02]  /*e360*/  MUFU.TANH R27, R63 ;  /* 0x0000003f001b7308 */ /* 0x0007e40000002400 */
[C---:B---3--:R-:W-:Y:S08]  /*e370*/  HMMA.16816.F32 R60, R36.reuse, R56, R244 ;  /* 0x00000038243c723c */ /* 0x048ff000000018f4 */
[----:B------:R-:W-:Y:S01]  /*e380*/  HMMA.16816.F32 R36, R36, R58, R220 ;  /* 0x0000003a2424723c */ /* 0x000fe200000018dc */
[----:B------:R-:W-:-:S02]  /*e390*/  FMUL.FTZ R52, R52, c[0x0][0x2ec] ;  /* 0x0000bb0034347a20 */ /* 0x000fc40000410000 */
[----:B------:R-:W-:Y:S02]  /*e3a0*/  FMUL.FTZ R53, R53, c[0x0][0x2ec] ;  /* 0x0000bb0035357a20 */ /* 0x000fe40000410000 */
[----:B------:R-:W-:Y:S02]  /*e3b0*/  FMUL.FTZ R54, R54, c[0x0][0x2ec] ;  /* 0x0000bb0036367a20 */ /* 0x000fe40000410000 */
[----:B------:R-:W-:Y:S01]  /*e3c0*/  FMUL.FTZ R55, R55, c[0x0][0x2ec] ;  /* 0x0000bb0037377a20 */ /* 0x000fe20000410000 */
[----:B------:R-:W-:Y:S01]  /*e3d0*/  MUFU.TANH R210, R52 ;  /* 0x0000003400d27308 */ /* 0x000fe20000002400 */
[C---:B------:R-:W-:Y:S07]  /*e3e0*/  HMMA.16816.F32 R132, R4.reuse, R48, R212 ;  /* 0x000000300484723c */ /* 0x040fee00000018d4 */
[----:B------:R-:W-:Y:S01]  /*e3f0*/  MUFU.TANH R209, R53 ;  /* 0x0000003500d17308 */ /* 0x000fe20000002400 */
[----:B------:R-:W-:Y:S07]  /*e400*/  HMMA.16816.F32 R140, R4, R50, R140 ;  /* 0x00000032048c723c */ /* 0x000fee000000188c */
[----:B------:R-:W-:Y:S01]  /*e410*/  MUFU.TANH R22, R54 ;  /* 0x0000003600167308 */ /* 0x000fe20000002400 */
[----:B--2---:R-:W-:Y:S07]  /*e420*/  HMMA.16816.F32 R48, R16, R34, R64 ;  /* 0x000000221030723c */ /* 0x004fee0000001840 */
[----:B------:R2:W-:Y:S01]  /*e430*/  MUFU.TANH R21, R55 ;  /* 0x0000003700157308 */ /* 0x0005e20000002400 */
[----:B------:R-:W-:-:S02]  /*e440*/  FMUL.FTZ R2, R74, c[0x0][0x2ec] ;  /* 0x0000bb004a027a20 */ /* 0x000fc40000410000 */
[----:B------:R-:W-:Y:S01]  /*e450*/  FMUL.FTZ R132, R132, c[0x0][0x2ec] ;  /* 0x0000bb0084847a20 */ /* 0x000fe20000410000 */
[----:B------:R1:W5:Y:S01]  /*e460*/  LDL.LU R74, [R1+0x108] ;  /* 0x00010800014a7983 */ /* 0x0003620000300800 */
[----:B--2---:R-:W-:Y:S08]  /*e470*/  HMMA.16816.F32 R52, R16, R32, R136 ;  /* 0x000000201034723c */ /* 0x004ff00000001888 */
[C---:B------:R-:W-:Y:S08]  /*e480*/  HMMA.16816.F32 R16, R28.reuse, R44, R60 ;  /* 0x0000002c1c10723c */ /* 0x040ff0000000183c */
[----:B------:R-:W-:Y:S01]  /*e490*/  HMMA.16816.F32 R28, R28, R46, R36 ;  /* 0x0000002e1c1c723c */ /* 0x000fe20000001824 */
[----:B------:R2:W3:Y:S07]  /*e4a0*/  MUFU.TANH R249, R2 ;  /* 0x0000000200f97308 */ /* 0x0004ee0000002400 */
[----:B------:R-:W-:Y:S01]  /*e4b0*/  HMMA.16816.F32 R52, R8, R40, R52 ;  /* 0x000000280834723c */ /* 0x000fe20000001834 */
[----:B--2---:R-:W-:-:S07]  /*e4c0*/  FMUL.FTZ R2, R73, c[0x0][0x2ec] ;  /* 0x0000bb0049027a20 */ /* 0x004fce0000410000 */
[----:B------:R-:W-:Y:S01]  /*e4d0*/  HMMA.16816.F32 R48, R8, R42, R48 ;  /* 0x0000002a0830723c */ /* 0x000fe20000001830 */
[----:B------:R-:W-:Y:S01]  /*e4e0*/  MUFU.TANH R20, R132 ;  /* 0x0000008400147308 */ /* 0x000fe20000002400 */
[----:B------:R-:W-:Y:S01]  /*e4f0*/  FMUL.FTZ R134, R134, c[0x0][0x2ec] ;  /* 0x0000bb0086867a20 */ /* 0x000fe20000410000 */
[----:B---3--:R-:W-:Y:S01]  /*e500*/  FSEL R66, R249, -INF , !P3 ;  /* 0xff800000f9427808 */ /* 0x008fe20005800000 */
[----:B------:R-:W-:Y:S01]  /*e510*/  FMUL.FTZ R135, R135, c[0x0][0x2ec] ;  /* 0x0000bb0087877a20 */ /* 0x000fe20000410000 */
[----:B------:R1:W5:Y:S04]  /*e520*/  LDL.LU R73, [R1+0x104] ;  /* 0x0001040001497983 */ /* 0x0003680000300800 */
[----:B------:R2:W3:Y:S01]  /*e530*/  MUFU.TANH R248, R2 ;  /* 0x0000000200f87308 */ /* 0x0004e20000002400 */
[C---:B------:R-:W-:Y:S08]  /*e540*/  HMMA.16816.F32 R8, R12.reuse, R32, R16 ;  /* 0x000000200c08723c */ /* 0x040ff00000001810 */
[----:B------:R-:W-:Y:S01]  /*e550*/  HMMA.16816.F32 R12, R12, R34, R28 ;  /* 0x000000220c0c723c */ /* 0x000fe2000000181c */
[----:B--2---:R-:W-:Y:S01]  /*e560*/  FMUL.FTZ R2, R72, c[0x0][0x2ec] ;  /* 0x0000bb0048027a20 */ /* 0x004fe20000410000 */
[----:B---3--:R-:W-:Y:S01]  /*e570*/  FSEL R67, R248, -INF , !P1 ;  /* 0xff800000f8437808 */ /* 0x008fe20004800000 */
[----:B------:R-:W-:Y:S01]  /*e580*/  FMUL.FTZ R142, R142, c[0x0][0x2ec] ;  /* 0x0000bb008e8e7a20 */ /* 0x000fe20000410000 */
[----:B------:R-:W-:Y:S02]  /*e590*/  MUFU.TANH R134, R134 ;  /* 0x0000008600867308 */ /* 0x000fe40000002400 */
[----:B------:R-:W-:Y:S01]  /*e5a0*/  FMUL.FTZ R49, R49, c[0x0][0x2ec] ;  /* 0x0000bb0031317a20 */ /* 0x000fe20000410000 */
[----:B------:R1:W5:Y:S05]  /*e5b0*/  LDL.LU R72, [R1+0x100] ;  /* 0x0001000001487983 */ /* 0x00036a0000300800 */
[----:B------:R2:W3:Y:S02]  /*e5c0*/  MUFU.TANH R219, R2 ;  /* 0x0000000200db7308 */ /* 0x0004e40000002400 */
[----:B--2---:R-:W-:-:S02]  /*e5d0*/  FMUL.FTZ R2, R71, c[0x0][0x2ec] ;  /* 0x0000bb0047027a20 */ /* 0x004fc40000410000 */
[C---:B------:R-:W-:Y:S01]  /*e5e0*/  HMMA.16816.F32 R8, R4.reuse, R40, R8 ;  /* 0x000000280408723c */ /* 0x040fe20000001808 */
[----:B---3--:R-:W-:Y:S01]  /*e5f0*/  FSEL R132, R219, -INF , !P5 ;  /* 0xff800000db847808 */ /* 0x008fe20006800000 */
[----:B------:R-:W-:Y:S02]  /*e600*/  FMUL.FTZ R54, R54, c[0x0][0x2ec] ;  /* 0x0000bb0036367a20 */ /* 0x000fe40000410000 */
[----:B------:R2:W3:Y:S01]  /*e610*/  MUFU.TANH R3, R2 ;  /* 0x0000000200037308 */ /* 0x0004e20000002400 */
[----:B------:R-:W-:Y:S01]  /*e620*/  FMUL.FTZ R140, R140, c[0x0][0x2ec] ;  /* 0x0000bb008c8c7a20 */ /* 0x000fe20000410000 */
[----:B------:R1:W5:Y:S01]  /*e630*/  LDL.LU R71, [R1+0xfc] ;  /* 0x0000fc0001477983 */ /* 0x0003620000300800 */
[----:B--2---:R-:W-:Y:S01]  /*e640*/  FMUL.FTZ R2, R70, c[0x0][0x2ec] ;  /* 0x0000bb0046027a20 */ /* 0x004fe20000410000 */
[----:B------:R-:W-:Y:S01]  /*e650*/  HMMA.16816.F32 R40, R4, R42, R12 ;  /* 0x0000002a0428723c */ /* 0x000fe2000000180c */
[----:B---3--:R-:W-:-:S03]  /*e660*/  FSEL R137, R3, -INF , !P0 ;  /* 0xff80000003897808 */ /* 0x008fc60004000000 */
[----:B------:R-:W-:Y:S01]  /*e670*/  MUFU.TANH R135, R135 ;  /* 0x0000008700877308 */ /* 0x000fe20000002400 */
[----:B------:R-:W-:Y:S01]  /*e680*/  FMUL.FTZ R141, R141, c[0x0][0x2ec] ;  /* 0x0000bb008d8d7a20 */ /* 0x000fe20000410000 */
[----:B------:R1:W5:Y:S06]  /*e690*/  LDL.LU R70, [R1+0xf8] ;  /* 0x0000f80001467983 */ /* 0x00036c0000300800 */
[----:B------:R2:W3:Y:S01]  /*e6a0*/  MUFU.TANH R250, R2 ;  /* 0x0000000200fa7308 */ /* 0x0004e20000002400 */
[----:B------:R-:W-:Y:S01]  /*e6b0*/  IADD3 R4, R0, 0x21, RZ ;  /* 0x0000002100047810 */ /* 0x000fe20007ffe0ff */
[----:B--2---:R-:W-:Y:S01]  /*e6c0*/  FMUL.FTZ R2, R69, c[0x0][0x2ec] ;  /* 0x0000bb0045027a20 */ /* 0x004fe20000410000 */
[----:B---3--:R-:W-:-:S02]  /*e6d0*/  FSEL R63, R250, -INF , !P6 ;  /* 0xff800000fa3f7808 */ /* 0x008fc40007000000 */
[----:B------:R-:W-:-:S03]  /*e6e0*/  IADD3 R3, R0, 0x28, RZ ;  /* 0x0000002800037810 */ /* 0x000fc60007ffe0ff */
[----:B------:R2:W3:Y:S01]  /*e6f0*/  MUFU.TANH R218, R2 ;  /* 0x0000000200da7308 */ /* 0x0004e20000002400 */
[----:B------:R-:W-:Y:S01]  /*e700*/  ISETP.GE.AND P6, PT, R4, R23, PT ;  /* 0x000000170400720c */ /* 0x000fe20003fc6270 */
[----:B------:R-:W-:Y:S01]  /*e710*/  FMUL.FTZ R133, R133, c[0x0][0x2ec] ;  /* 0x0000bb0085857a20 */ /* 0x000fe20000410000 */
[----:B------:R1:W5:Y:S01]  /*e720*/  LDL.LU R69, [R1+0xf4] ;  /* 0x0000f40001457983 */ /* 0x0003620000300800 */
[----:B--2---:R-:W-:Y:S01]  /*e730*/  FMUL.FTZ R2, R68, c[0x0][0x2ec] ;  /* 0x0000bb0044027a20 */ /* 0x004fe20000410000 */
[----:B---3--:R-:W-:Y:S02]  /*e740*/  FSEL R65, R218, -INF , !P4 ;  /* 0xff800000da417808 */ /* 0x008fe40006000000 */
[----:B------:R-:W-:Y:S01]  /*e750*/  FSEL R34, R211, -INF , !P6 ;  /* 0xff800000d3227808 */ /* 0x000fe20007000000 */
[----:B------:R2:W3:Y:S01]  /*e760*/  MUFU.TANH R217, R2 ;  /* 0x0000000200d97308 */ /* 0x0004e20000002400 */
[----:B------:R-:W-:Y:S01]  /*e770*/  ISETP.GE.AND P4, PT, R4, R24, PT ;  /* 0x000000180400720c */ /* 0x000fe20003f86270 */
[----:B------:R-:W-:Y:S01]  /*e780*/  FMUL.FTZ R53, R53, c[0x0][0x2ec] ;  /* 0x0000bb0035357a20 */ /* 0x000fe20000410000 */
[----:B------:R1:W5:Y:S01]  /*e790*/  LDL.LU R68, [R1+0xf0] ;  /* 0x0000f00001447983 */ /* 0x0003620000300800 */
[----:B--2---:R-:W-:-:S04]  /*e7a0*/  IADD3 R2, R0, 0x20, RZ ;  /* 0x0000002000027810 */ /* 0x004fc80007ffe0ff */
[C---:B------:R-:W-:Y:S02]  /*e7b0*/  ISETP.GE.AND P3, PT, R2.reuse, R23, PT ;  /* 0x000000170200720c */ /* 0x040fe40003f66270 */
[C---:B------:R-:W-:Y:S02]  /*e7c0*/  ISETP.GE.AND P1, PT, R2.reuse, R24, PT ;  /* 0x000000180200720c */ /* 0x040fe40003f26270 */
[C---:B------:R-:W-:Y:S02]  /*e7d0*/  ISETP.GE.AND P5, PT, R2.reuse, R26, PT ;  /* 0x0000001a0200720c */ /* 0x040fe40003fa6270 */
[----:B------:R-:W-:Y:S02]  /*e7e0*/  ISETP.GE.AND P0, PT, R2, R25, PT ;  /* 0x000000190200720c */ /* 0x000fe40003f06270 */
[----:B------:R-:W-:-:S04]  /*e7f0*/  IADD3 R2, R0, 0x29, RZ ;  /* 0x0000002900027810 */ /* 0x000fc80007ffe0ff */
[-C--:B------:R-:W-:Y:S01]  /*e800*/  ISETP.GE.AND P6, PT, R2, R23.reuse, PT ;  /* 0x000000170200720c */ /* 0x080fe20003fc6270 */
[----:B------:R-:W2:Y:S01]  /*e810*/  MUFU.TANH R57, R140 ;  /* 0x0000008c00397308 */ /* 0x000ea20000002400 */
[----:B------:R-:W-:Y:S01]  /*e820*/  FSEL R35, R216, -INF , !P3 ;  /* 0xff800000d8237808 */ /* 0x000fe20005800000 */
[----:B------:R-:W-:Y:S01]  /*e830*/  FMUL.FTZ R48, R48, c[0x0][0x2ec] ;  /* 0x0000bb0030307a20 */ /* 0x000fe20000410000 */
[----:B------:R-:W-:Y:S02]  /*e840*/  FSEL R32, R209, -INF , !P6 ;  /* 0xff800000d1207808 */ /* 0x000fe40007000000 */
[----:B------:R-:W-:Y:S02]  /*e850*/  FSEL R58, R27, -INF , !P4 ;  /* 0xff8000001b3a7808 */ /* 0x000fe40006000000 */
[C---:B------:R-:W-:Y:S01]  /*e860*/  ISETP.GE.AND P3, PT, R3.reuse, R23, PT ;  /* 0x000000170300720c */ /* 0x040fe20003f66270 */
[----:B------:R-:W4:Y:S01]  /*e870*/  MUFU.TANH R142, R142 ;  /* 0x0000008e008e7308 */ /* 0x000f220000002400 */
[----:B------:R-:W-:-:S02]  /*e880*/  ISETP.GE.AND P6, PT, R3, R24, PT ;  /* 0x000000180300720c */ /* 0x000fc40003fc6270 */
[----:B------:R-:W-:-:S05]  /*e890*/  ISETP.GE.AND P4, PT, R2, R24, PT ;  /* 0x000000180200720c */ /* 0x000fca0003f86270 */
[----:B------:R-:W1:Y:S01]  /*e8a0*/  MUFU.TANH R49, R49 ;  /* 0x0000003100317308 */ /* 0x000e620000002400 */
[----:B------:R-:W-:Y:S01]  /*e8b0*/  FMUL.FTZ R143, R143, c[0x0][0x2ec] ;  /* 0x0000bb008f8f7a20 */ /* 0x000fe20000410000 */
[----:B------:R-:W-:-:S06]  /*e8c0*/  FSEL R33, R210, -INF , !P3 ;  /* 0xff800000d2217808 */ /* 0x000fcc0005800000 */
[----:B------:R-:W1:Y:S01]  /*e8d0*/  MUFU.TANH R54, R54 ;  /* 0x0000003600367308 */ /* 0x000e620000002400 */
[----:B------:R-:W-:Y:S02]  /*e8e0*/  FSEL R59, R208, -INF , !P1 ;  /* 0xff800000d03b7808 */ /* 0x000fe40004800000 */
[----:B------:R-:W-:Y:S02]  /*e8f0*/  FSEL R62, R22, -INF , !P6 ;  /* 0xff800000163e7808 */ /* 0x000fe40007000000 */
[----:B------:R-:W-:-:S03]  /*e900*/  FSEL R60, R21, -INF , !P4 ;  /* 0xff800000153c7808 */ /* 0x000fc60006000000 */
[----:B------:R-:W1:Y:S01]  /*e910*/  MUFU.TANH R64, R141 ;  /* 0x0000008d00407308 */ /* 0x000e620000002400 */
[----:B------:R-:W-:Y:S02]  /*e920*/  FSEL R61, R20, -INF , !P5 ;  /* 0xff800000143d7808 */ /* 0x000fe40006800000 */
[----:B------:R-:W-:Y:S02]  /*e930*/  ISETP.GE.AND P3, PT, R4, R25, PT ;  /* 0x000000190400720c */ /* 0x000fe40003f66270 */
[----:B------:R-:W-:-:S03]  /*e940*/  ISETP.GE.AND P1, PT, R3, R26, PT ;  /* 0x0000001a0300720c */ /* 0x000fc60003f26270 */
[----:B------:R3:W1:Y:S01]  /*e950*/  MUFU.TANH R56, R133 ;  /* 0x0000008500387308 */ /* 0x0006620000002400 */
[-C--:B------:R-:W-:Y:S02]  /*e960*/  ISETP.GE.AND P6, PT, R3, R25.reuse, PT ;  /* 0x000000190300720c */ /* 0x080fe40003fc6270 */
[C---:B------:R-:W-:Y:S02]  /*e970*/  ISETP.GE.AND P4, PT, R2.reuse, R26, PT ;  /* 0x0000001a0200720c */ /* 0x040fe40003f86270 */
[----:B------:R-:W-:Y:S02]  /*e980*/  ISETP.GE.AND P5, PT, R2, R25, PT ;  /* 0x000000190200720c */ /* 0x000fe40003fa6270 */
[C---:B------:R-:W-:Y:S01]  /*e990*/  IADD3 R3, R0.reuse, 0x31, RZ ;  /* 0x0000003100037810 */ /* 0x040fe20007ffe0ff */
[----:B------:R-:W1:Y:S01]  /*e9a0*/  MUFU.TANH R53, R53 ;  /* 0x0000003500357308 */ /* 0x000e620000002400 */
[----:B------:R-:W-:Y:S01]  /*e9b0*/  IADD3 R2, R0, 0x38, RZ ;  /* 0x0000003800027810 */ /* 0x000fe20007ffe0ff */
[----:B------:R-:W-:Y:S01]  /*e9c0*/  FMUL.FTZ R52, R52, c[0x0][0x2ec] ;  /* 0x0000bb0034347a20 */ /* 0x000fe20000410000 */
[----:B---3--:R-:W-:-:S05]  /*e9d0*/  FSEL R133, R217, -INF , !P2 ;  /* 0xff800000d9857808 */ /* 0x008fca0005000000 */
[----:B------:R-:W3:Y:S01]  /*e9e0*/  MUFU.TANH R48, R48 ;  /* 0x0000003000307308 */ /* 0x000ee20000002400 */
[----:B------:R-:W-:Y:S02]  /*e9f0*/  ISETP.GE.AND P2, PT, R4, R26, PT ;  /* 0x0000001a0400720c */ /* 0x000fe40003f46270 */
[C---:B------:R-:W-:Y:S02]  /*ea00*/  IADD3 R4, R0.reuse, 0x30, RZ ;  /* 0x0000003000047810 */ /* 0x040fe40007ffe0ff */
[----:B------:R-:W-:Y:S01]  /*ea10*/  IADD3 R0, R0, 0x39, RZ ;  /* 0x0000003900007810 */ /* 0x000fe20007ffe0ff */
[----:B------:R-:W-:Y:S01]  /*ea20*/  FMUL.FTZ R50, R50, c[0x0][0x2ec] ;  /* 0x0000bb0032327a20 */ /* 0x000fe20000410000 */
[----:B------:R-:W-:Y:S01]  /*ea30*/  FSEL R251, R134, -INF , !P0 ;  /* 0xff80000086fb7808 */ /* 0x000fe20004000000 */
[----:B------:R-:W-:Y:S01]  /*ea40*/  FMUL.FTZ R8, R8, c[0x0][0x2ec] ;  /* 0x0000bb0008087a20 */ /* 0x000fe20000410000 */
[----:B------:R-:W-:Y:S01]  /*ea50*/  MUFU.TANH R143, R143 ;  /* 0x0000008f008f7308 */ /* 0x000fe20000002400 */
[----:B------:R-:W-:Y:S01]  /*ea60*/  FSEL R215, R135, -INF , !P3 ;  /* 0xff80000087d77808 */ /* 0x000fe20005800000 */
[----:B------:R-:W-:Y:S01]  /*ea70*/  FMUL.FTZ R6, R10, c[0x0][0x2ec] ;  /* 0x0000bb000a067a20 */ /* 0x000fe20000410000 */
[----:B------:R-:W-:-:S02]  /*ea80*/  ISETP.GE.AND P0, PT, R0, R23, PT ;  /* 0x000000170000720c */ /* 0x000fc40003f06270 */
[-C--:B------:R-:W-:Y:S01]  /*ea90*/  ISETP.GE.AND P3, PT, R4, R24.reuse, PT ;  /* 0x000000180400720c */ /* 0x080fe20003f66270 */
[----:B------:R-:W-:Y:S01]  /*eaa0*/  FMUL.FTZ R51, R51, c[0x0][0x2ec] ;  /* 0x0000bb0033337a20 */ /* 0x000fe20000410000 */
[----:B--2---:R-:W-:Y:S01]  /*eab0*/  FSEL R57, R57, -INF , !P1 ;  /* 0xff80000039397808 */ /* 0x004fe20004800000 */
[----:B------:R-:W2:Y:S01]  /*eac0*/  MUFU.TANH R52, R52 ;  /* 0x0000003400347308 */ /* 0x000ea20000002400 */
[----:B----4-:R-:W-:Y:S01]  /*ead0*/  FSEL R10, R142, -INF , !P6 ;  /* 0xff8000008e0a7808 */ /* 0x010fe20007000000 */
[----:B------:R-:W-:Y:S01]  /*eae0*/  FMUL.FTZ R55, R55, c[0x0][0x2ec] ;  /* 0x0000bb0037377a20 */ /* 0x000fe20000410000 */
[----:B-1----:R-:W-:Y:S01]  /*eaf0*/  FSEL R28, R49, -INF , !P0 ;  /* 0xff800000311c7808 */ /* 0x002fe20004000000 */
[----:B------:R-:W-:Y:S01]  /*eb00*/  FMUL.FTZ R5, R11, c[0x0][0x2ec] ;  /* 0x0000bb000b057a20 */ /* 0x000fe20000410000 */
[----:B------:R-:W-:Y:S02]  /*eb10*/  FSEL R54, R54, -INF , !P3 ;  /* 0xff80000036367808 */ /* 0x000fe40005800000 */
[C---:B------:R-:W-:Y:S01]  /*eb20*/  ISETP.GE.AND P1, PT, R3.reuse, R23, PT ;  /* 0x000000170300720c */ /* 0x040fe20003f26270 */
[----:B------:R-:W-:Y:S01]  /*eb30*/  MUFU.TANH R50, R50 ;  /* 0x0000003200327308 */ /* 0x000fe20000002400 */
[----:B------:R-:W-:-:S02]  /*eb40*/  ISETP.GE.AND P6, PT, R3, R24, PT ;  /* 0x000000180300720c */ /* 0x000fc40003fc6270 */
[C---:B------:R-:W-:Y:S02]  /*eb50*/  ISETP.GE.AND P0, PT, R3.reuse, R26, PT ;  /* 0x0000001a0300720c */ /* 0x040fe40003f06270 */
[----:B------:R-:W-:Y:S01]  /*eb60*/  ISETP.GE.AND P3, PT, R3, R25, PT ;  /* 0x000000190300720c */ /* 0x000fe20003f66270 */
[----:B------:R-:W-:Y:S02]  /*eb70*/  FMUL.FTZ R3, R43, c[0x0][0x2ec] ;  /* 0x0000bb002b037a20 */ /* 0x000fe40000410000 */
[----:B------:R-:W1:Y:S01]  /*eb80*/  MUFU.TANH R8, R8 ;  /* 0x0000000800087308 */ /* 0x000e620000002400 */
[----:B------:R-:W-:Y:S02]  /*eb90*/  FSEL R64, R64, -INF , !P4 ;  /* 0xff80000040407808 */ /* 0x000fe40006000000 */
[----:B------:R-:W-:Y:S01]  /*eba0*/  ISETP.GE.AND P4, PT, R2, R23, PT ;  /* 0x000000170200720c */ /* 0x000fe20003f86270 */
[----:B------:R-:W-:-:S04]  /*ebb0*/  FMUL.FTZ R42, R42, c[0x0][0x2ec] ;  /* 0x0000bb002a2a7a20 */ /* 0x000fc80000410000 */
[----:B------:R-:W4:Y:S01]  /*ebc0*/  MUFU.TANH R6, R6 ;  /* 0x0000000600067308 */ /* 0x000f220000002400 */
[----:B------:R-:W-:Y:S02]  /*ebd0*/  FSEL R56, R56, -INF , !P2 ;  /* 0xff80000038387808 */ /* 0x000fe40005000000 */
[----:B------:R-:W-:Y:S02]  /*ebe0*/  FSEL R30, R53, -INF , !P1 ;  /* 0xff800000351e7808 */ /* 0x000fe40004800000 */
[----:B---3--:R-:W-:-:S03]  /*ebf0*/  FSEL R29, R48, -INF , !P4 ;  /* 0xff800000301d7808 */ /* 0x008fc60006000000 */
[----:B------:R-:W3:Y:S01]  /*ec00*/  MUFU.TANH R51, R51 ;  /* 0x0000003300337308 */ /* 0x000ee20000002400 */
[C---:B------:R-:W-:Y:S02]  /*ec10*/  ISETP.GE.AND P2, PT, R4.reuse, R23, PT ;  /* 0x000000170400720c */ /* 0x040fe40003f46270 */
[C---:B------:R-:W-:Y:S02]  /*ec20*/  ISETP.GE.AND P1, PT, R4.reuse, R26, PT ;  /* 0x0000001a0400720c */ /* 0x040fe40003f26270 */
[----:B------:R-:W-:-:S03]  /*ec30*/  ISETP.GE.AND P4, PT, R4, R25, PT ;  /* 0x000000190400720c */ /* 0x000fc60003f86270 */
[----:B------:R-:W1:Y:S01]  /*ec40*/  MUFU.TANH R55, R55 ;  /* 0x0000003700377308 */ /* 0x000e620000002400 */
[----:B------:R1:W-:Y:S01]  /*ec50*/  STL [R1+0x24], R10 ;  /* 0x0000240a01007387 */ /* 0x0003e20000100800 */
[----:B------:R-:W-:-:S06]  /*ec60*/  FMUL.FTZ R9, R9, c[0x0][0x2ec] ;  /* 0x0000bb0009097a20 */ /* 0x000fcc0000410000 */
[----:B------:R-:W1:Y:S01]  /*ec70*/  MUFU.TANH R5, R5 ;  /* 0x0000000500057308 */ /* 0x000e620000002400 */
[----:B--2---:R-:W-:-:S07]  /*ec80*/  FSEL R31, R52, -INF , !P2 ;  /* 0xff800000341f7808 */ /* 0x004fce0005000000 */
[----:B------:R-:W-:Y:S01]  /*ec90*/  MUFU.TANH R3, R3 ;  /* 0x0000000300037308 */ /* 0x000fe20000002400 */
[----:B------:R-:W-:-:S07]  /*eca0*/  ISETP.GE.AND P2, PT, R0, R24, PT ;  /* 0x000000180000720c */ /* 0x000fce0003f46270 */
[----:B------:R-:W2:Y:S01]  /*ecb0*/  MUFU.TANH R4, R42 ;  /* 0x0000002a00047308 */ /* 0x000ea20000002400 */
[----:B-1----:R-:W-:Y:S02]  /*ecc0*/  FSEL R10, R143, -INF , !P5 ;  /* 0xff8000008f0a7808 */ /* 0x002fe40006800000 */
[----:B------:R-:W-:Y:S02]  /*ecd0*/  ISETP.GE.AND P5, PT, R2, R24, PT ;  /* 0x000000180200720c */ /* 0x000fe40003fa6270 */
[----:B------:R-:W-:Y:S02]  /*ece0*/  FSEL R49, R8, -INF , !P1 ;  /* 0xff80000008317808 */ /* 0x000fe40004800000 */
[----:B------:R-:W-:Y:S01]  /*ecf0*/  FSEL R23, R50, -INF , !P5 ;  /* 0xff80000032177808 */ /* 0x000fe20006800000 */
[----:B------:R-:W1:Y:S01]  /*ed00*/  MUFU.TANH R9, R9 ;  /* 0x0000000900097308 */ /* 0x000e620000002400 */
[C---:B------:R-:W-:Y:S02]  /*ed10*/  ISETP.GE.AND P5, PT, R0.reuse, R26, PT ;  /* 0x0000001a0000720c */ /* 0x040fe40003fa6270 */
[----:B------:R-:W-:-:S02]  /*ed20*/  ISETP.GE.AND P1, PT, R0, R25, PT ;  /* 0x000000190000720c */ /* 0x000fc40003f26270 */
[----:B----4-:R-:W-:Y:S02]  /*ed30*/  FSEL R0, R6, -INF , !P4 ;  /* 0xff80000006007808 */ /* 0x010fe40006000000 */
[----:B---3--:R-:W-:Y:S01]  /*ed40*/  FSEL R21, R51, -INF , !P2 ;  /* 0xff80000033157808 */ /* 0x008fe20005000000 */
[----:B------:R-:W-:Y:S04]  /*ed50*/  STL [R1+0x20], R10 ;  /* 0x0000200a01007387 */ /* 0x000fe80000100800 */
[----:B------:R-:W-:Y:S01]  /*ed60*/  BAR.SYNC.DEFER_BLOCKING 0x0 ;  /* 0x0000000000007b1d */ /* 0x000fe20000010000 */
[----:B------:R-:W-:Y:S02]  /*ed70*/  ISETP.GE.AND P2, PT, R2, R25, PT ;  /* 0x000000190200720c */ /* 0x000fe40003f46270 */
[----:B------:R-:W-:-:S02]  /*ed80*/  FSEL R47, R55, -INF , !P6 ;  /* 0xff800000372f7808 */ /* 0x000fc40007000000 */
[----:B------:R-:W-:Y:S01]  /*ed90*/  FSEL R5, R5, -INF , !P3 ;  /* 0xff80000005057808 */ /* 0x000fe20005800000 */
[----:B------:R3:W-:Y:S01]  /*eda0*/  STL [R1+0xc], R0 ;  /* 0x00000c0001007387 */ /* 0x0007e20000100800 */
[----:B------:R-:W-:Y:S02]  /*edb0*/  ISETP.GE.AND P6, PT, R2, R26, PT ;  /* 0x0000001a0200720c */ /* 0x000fe40003fc6270 */
[----:B--2---:R-:W-:Y:S01]  /*edc0*/  FSEL R2, R4, -INF , !P2 ;  /* 0xff80000004027808 */ /* 0x004fe20005000000 */
[----:B------:R-:W-:Y:S01]  /*edd0*/  FMUL.FTZ R40, R40, c[0x0][0x2ec] ;  /* 0x0000bb0028287a20 */ /* 0x000fe20000410000 */
[----:B------:R2:W-:Y:S01]  /*ede0*/  STL [R1+0x8], R5 ;  /* 0x0000080501007387 */ /* 0x0005e20000100800 */
[----:B------:R-:W-:Y:S01]  /*edf0*/  FMUL.FTZ R7, R41, c[0x0][0x2ec] ;  /* 0x0000bb0029077a20 */ /* 0x000fe20000410000 */
[----:B-1----:R-:W-:Y:S02]  /*ee00*/  FSEL R48, R9, -INF , !P0 ;  /* 0xff80000009307808 */ /* 0x002fe40004000000 */
[----:B------:R-:W-:Y:S01]  /*ee10*/  PLOP3.LUT P0, PT, PT, PT, UP0, 0x80, 0x0 ;  /* 0x000000000000781c */ /* 0x000fe20003f0f008 */
[----:B------:R-:W1:Y:S01]  /*ee20*/  MUFU.TANH R40, R40 ;  /* 0x0000002800287308 */ /* 0x000e620000002400 */
[----:B---3--:R-:W-:-:S05]  /*ee30*/  FSEL R0, R3, -INF , !P1 ;  /* 0xff80000003007808 */ /* 0x008fca0004800000 */
[----:B------:R2:W-:Y:S04]  /*ee40*/  STL [R1], R0 ;  /* 0x0000000001007387 */ /* 0x0005e80000100800 */
[----:B------:R2:W-:Y:S01]  /*ee50*/  STL [R1+0x4], R2 ;  /* 0x0000040201007387 */ /* 0x0005e20000100800 */
[----:B------:R-:W3:Y:S01]  /*ee60*/  MUFU.TANH R7, R7 ;  /* 0x0000000700077308 */ /* 0x000ee20000002400 */
[----:B-1----:R-:W-:Y:S02]  /*ee70*/  FSEL R46, R40, -INF , !P6 ;  /* 0xff800000282e7808 */ /* 0x002fe40007000000 */
[----:B---3--:R-:W-:Y:S01]  /*ee80*/  FSEL R22, R7, -INF , !P5 ;  /* 0xff80000007167808 */ /* 0x008fe20006800000 */
[----:B------:R-:W-:Y:S05]  /*ee90*/  @!P0 BRA `(.L_x_79) ;  /* 0x0000024000008947 */ /* 0x000fea0003800000 */
[----:B------:R-:W3:Y:S04]  /*eea0*/  LDL.64 R246, [R1+0xb8] ;  /* 0x0000b80001f67983 */ /* 0x000ee80000100a00 */
[----:B------:R-:W4:Y:S01]  /*eeb0*/  LDL.64 R212, [R1+0xb0] ;  /* 0x0000b00001d47983 */ /* 0x000f220000100a00 */
[----:B------:R-:W-:-:S02]  /*eec0*/  UIADD3 UR7, UR8, -0x4, URZ ;  /* 0xfffffffc08077890 */ /* 0x000fc4000fffe03f */
[----:B------:R-:W-:Y:S02]  /*eed0*/  ULDC.64 UR4, c[0x0][0x198] ;  /* 0x0000660000047ab9 */ /* 0x000fe40000000a00 */
[----:B------:R-:W-:Y:S02]  /*eee0*/  USHF.R.S32.HI UR6, URZ, 0x1f, UR7 ;  /* 0x0000001f3f067899 */ /* 0x000fe40008011407 */
[----:B------:R-:W-:Y:S02]  /*eef0*/  UIMAD.WIDE.U32 UR12, UR7, UR4, URZ ;  /* 0x00000004070c72a5 */ /* 0x000fe4000f8e003f */
[----:B------:R-:W-:-:S04]  /*ef00*/  UIMAD UR6, UR6, UR4, URZ ;  /* 0x00000004060672a4 */ /* 0x000fc8000f8e023f */
[----:B------:R-:W-:Y:S01]  /*ef10*/  UIMAD UR6, UR7, UR5, UR6 ;  /* 0x00000005070672a4 */ /* 0x000fe2000f8e0206 */
[----:B--2---:R-:W-:Y:S02]  /*ef20*/  IMAD.U32 R0, RZ, RZ, UR12 ;  /* 0x0000000cff007e24 */ /* 0x004fe4000f8e00ff */
[----:B------:R-:W-:Y:S01]  /*ef30*/  IMAD.U32 R3, RZ, RZ, UR12 ;  /* 0x0000000cff037e24 */ /* 0x000fe2000f8e00ff */
[----:B------:R-:W-:-:S06]  /*ef40*/  UIADD3 UR6, UR13, UR6, URZ ;  /* 0x000000060d067290 */ /* 0x000fcc000fffe03f */
[----:B------:R-:W-:Y:S01]  /*ef50*/  IMAD.U32 R2, RZ, RZ, UR6 ;  /* 0x00000006ff027e24 */ /* 0x000fe2000f8e00ff */
[----:B------:R-:W-:Y:S02]  /*ef60*/  USHF.L.U32 UR6, UR4, 0x5, URZ ;  /* 0x0000000504067899 */ /* 0x000fe4000800063f */
[----:B------:R-:W-:Y:S01]  /*ef70*/  USHF.L.U64.HI UR4, UR4, 0x5, UR5 ;  /* 0x0000000504047899 */ /* 0x000fe20008010205 */
[----:B---3--:R-:W-:-:S04]  /*ef80*/  LEA R0, P0, R0, R246, 0x6 ;  /* 0x000000f600007211 */ /* 0x008fc800078030ff */
        /* <DEDUP_REMOVED lines=21> */
.L_x_79:
[----:B--2---:R-:W2:Y:S04]  /*f0e0*/  LDL.LU R5, [R1+0x8c] ;  /* 0x00008c0001057983 */ /* 0x004ea80000300800 */
[----:B------:R-:W3:Y:S04]  /*f0f0*/  LDL.LU R4, [R1+0x90] ;  /* 0x0000900001047983 */ /* 0x000ee80000300800 */
[----:B-1----:R-:W4:Y:S04]  /*f100*/  LDL.LU R3, [R1+0x94] ;  /* 0x0000940001037983 */ /* 0x002f280000300800 */
[----:B------:R-:W4:Y:S04]  /*f110*/  LDL.LU R2, [R1+0x98] ;  /* 0x0000980001027983 */ /* 0x000f280000300800 */
[----:B------:R-:W4:Y:S04]  /*f120*/  LDL.LU R0, [R1+0x88] ;  /* 0x0000880001007983 */ /* 0x000f280000300800 */
[----:B------:R-:W4:Y:S01]  /*f130*/  LDL.LU R7, [R1+0x6c] ;  /* 0x00006c0001077983 */ /* 0x000f220000300800 */
[----:B------:R-:W-:-:S02]  /*f140*/  MOV R53, R251 ;  /* 0x000000fb00357202 */ /* 0x000fc40000000f00 */
[----:B------:R-:W-:Y:S01]  /*f150*/  MOV R52, R215 ;  /* 0x000000d700347202 */ /* 0x000fe20000000f00 */
        /* <DEDUP_REMOVED lines=31> */
[----:B--2---:R-:W-:-:S02]  /*f350*/  MOV R27, R5 ;  /* 0x00000005001b7202 */ /* 0x004fc40000000f00 */
[----:B---3--:R-:W-:Y:S02]  /*f360*/  MOV R26, R4 ;  /* 0x00000004001a7202 */ /* 0x008fe40000000f00 */
[----:B----4-:R-:W-:Y:S02]  /*f370*/  MOV R25, R3 ;  /* 0x0000000300197202 */ /* 0x010fe40000000f00 */
[----:B------:R-:W-:Y:S02]  /*f380*/  MOV R24, R2 ;  /* 0x0000000200187202 */ /* 0x000fe40000000f00 */
[----:B------:R-:W-:Y:S02]  /*f390*/  MOV R10, R0 ;  /* 0x00000000000a7202 */ /* 0x000fe40000000f00 */
        /* <DEDUP_REMOVED lines=14> */
[----:B------:R-:W-:-:S04]  /*f480*/  FMNMX.FTZ R0, R17, R9, !PT ;  /* 0x0000000911007209 */ /* 0x000fc80007810000 */
[----:B------:R-:W-:Y:S02]  /*f490*/  FMNMX.FTZ R0, R38, R0, !PT ;  /* 0x0000000026007209 */ /* 0x000fe40007810000 */
[----:B------:R-:W-:Y:S02]  /*f4a0*/  FMNMX.FTZ R136, R29, R136, !PT ;  /* 0x000000881d887209 */ /* 0x000fe40007810000 */
[----:B------:R-:W-:Y:S02]  /*f4b0*/  FMNMX.FTZ R0, R12, R0, !PT ;  /* 0x000000000c007209 */ /* 0x000fe40007810000 */
        /* <DEDUP_REMOVED lines=18> */
[----:B------:R-:W-:Y:S01]  /*f5e0*/  FMNMX.FTZ R2, R60, R2, !PT ;  /* 0x000000023c027209 */ /* 0x000fe20007810000 */
[----:B------:R1:W-:Y:S01]  /*f5f0*/  STL [R1+0xf4], R229 ;  /* 0x0000f4e501007387 */ /* 0x0003e20000100800 */
[----:B------:R-:W-:Y:S02]  /*f600*/  FMNMX.FTZ R3, R67, R3, !PT ;  /* 0x0000000343037209 */ /* 0x000fe40007810000 */
[----:B------:R-:W-:Y:S02]  /*f610*/  FMNMX.FTZ R0, R19, R0, !PT ;  /* 0x0000000013007209 */ /* 0x000fe40007810000 */
[----:B------:R-:W-:-:S02]  /*f620*/  FMNMX.FTZ R4, R54, R2, !PT ;  /* 0x0000000236047209 */ /* 0x000fc40007810000 */
[----:B------:R-:W-:Y:S02]  /*f630*/  FMNMX.FTZ R3, R132, R3, !PT ;  /* 0x0000000384037209 */ /* 0x000fe40007810000 */
[----:B------:R-:W-:Y:S02]  /*f640*/  FMNMX.FTZ R0, R18, R0, !PT ;  /* 0x0000000012007209 */ /* 0x000fe40007810000 */
[----:B------:R-:W-:Y:S02]  /*f650*/  FMNMX.FTZ R4, R47, R4, !PT ;  /* 0x000000042f047209 */ /* 0x000fe40007810000 */
[----:B------:R-:W-:Y:S02]  /*f660*/  FMNMX.FTZ R3, R61, R3, !PT ;  /* 0x000000033d037209 */ /* 0x000fe40007810000 */
[----:B------:R-:W-:Y:S01]  /*f670*/  FMNMX.FTZ R0, R16, R0, !PT ;  /* 0x0000000010007209 */ /* 0x000fe20007810000 */
[----:B-1----:R-:W2:Y:S04]  /*f680*/  LDL.LU R229, [R1+0x4] ;  /* 0x0000040001e57983 */ /* 0x002ea80000300800 */
[----:B------:R1:W-:Y:S01]  /*f690*/  STL [R1+0xf0], R224 ;  /* 0x0000f0e001007387 */ /* 0x0003e20000100800 */
[----:B------:R-:W-:-:S02]  /*f6a0*/  FMNMX.FTZ R4, R23, R4, !PT ;  /* 0x0000000417047209 */ /* 0x000fc40007810000 */
[----:B------:R-:W-:Y:S02]  /*f6b0*/  FMNMX.FTZ R3, R56, R3, !PT ;  /* 0x0000000338037209 */ /* 0x000fe40007810000 */
[----:B------:R-:W-:Y:S02]  /*f6c0*/  FMNMX.FTZ R2, R137, R0, !PT ;  /* 0x0000000089027209 */ /* 0x000fe40007810000 */
[----:B------:R-:W-:Y:S02]  /*f6d0*/  FMNMX.FTZ R0, R21, R4, !PT ;  /* 0x0000000415007209 */ /* 0x000fe40007810000 */
[----:B------:R-:W-:Y:S01]  /*f6e0*/  FMNMX.FTZ R134, R57, R3, !PT ;  /* 0x0000000339867209 */ /* 0x000fe20007810000 */
[----:B-1----:R-:W3:Y:S03]  /*f6f0*/  LDL.LU R224, [R1] ;  /* 0x0000000001e07983 */ /* 0x002ee60000300800 */
[----:B------:R-:W-:Y:S01]  /*f700*/  FMNMX.FTZ R134, R64, R134, !PT ;  /* 0x0000008640867209 */ /* 0x000fe20007810000 */
[----:B------:R-:W1:Y:S01]  /*f710*/  SHFL.BFLY PT, R3, R0, 0x2, 0x1f ;  /* 0x0c401f0000037f89 */ /* 0x000e6200000e0000 */
[----:B------:R-:W-:-:S02]  /*f720*/  FMNMX.FTZ R2, R63, R2, !PT ;  /* 0x000000023f027209 */ /* 0x000fc40007810000 */
[----:B------:R-:W-:Y:S01]  /*f730*/  FMNMX.FTZ R134, R49, R134, !PT ;  /* 0x0000008631867209 */ /* 0x000fe20007810000 */
[----:B------:R-:W4:Y:S01]  /*f740*/  SHFL.BFLY PT, R4, R136, 0x1, 0x1f ;  /* 0x0c201f0088047f89 */ /* 0x000f2200000e0000 */
[----:B------:R-:W-:Y:S02]  /*f750*/  FMNMX.FTZ R2, R65, R2, !PT ;  /* 0x0000000241027209 */ /* 0x000fe40007810000 */
[----:B------:R-:W-:Y:S02]  /*f760*/  FMNMX.FTZ R134, R48, R134, !PT ;  /* 0x0000008630867209 */ /* 0x000fe40007810000 */
[----:B------:R-:W-:Y:S02]  /*f770*/  FMNMX.FTZ R2, R133, R2, !PT ;  /* 0x0000000285027209 */ /* 0x000fe40007810000 */
[----:B------:R-:W-:Y:S02]  /*f780*/  FMNMX.FTZ R134, R46, R134, !PT ;  /* 0x000000862e867209 */ /* 0x000fe40007810000 */
[----:B------:R-:W-:-:S02]  /*f790*/  FMNMX.FTZ R2, R53, R2, !PT ;  /* 0x0000000235027209 */ /* 0x000fc40007810000 */
[----:B------:R-:W-:Y:S02]  /*f7a0*/  FMNMX.FTZ R134, R22, R134, !PT ;  /* 0x0000008616867209 */ /* 0x000fe40007810000 */
[----:B------:R-:W-:-:S03]  /*f7b0*/  FMNMX.FTZ R2, R52, R2, !PT ;  /* 0x0000000234027209 */ /* 0x000fc60007810000 */
[----:B------:R-:W4:Y:S01]  /*f7c0*/  SHFL.BFLY PT, R5, R134, 0x2, 0x1f ;  /* 0x0c401f0086057f89 */ /* 0x000f2200000e0000 */
[----:B------:R-:W-:Y:S02]  /*f7d0*/  FMNMX.FTZ R2, R233, R2, !PT ;  /* 0x00000002e9027209 */ /* 0x000fe40007810000 */
[----:B-1----:R-:W-:Y:S02]  /*f7e0*/  FMNMX.FTZ R0, R0, R3, !PT ;  /* 0x0000000300007209 */ /* 0x002fe40007810000 */
[----:B------:R-:W-:Y:S02]  /*f7f0*/  FMNMX.FTZ R2, R232, R2, !PT ;  /* 0x00000002e8027209 */ /* 0x000fe40007810000 */
[----:B----4-:R-:W-:Y:S01]  /*f800*/  FMNMX.FTZ R136, R136, R4, !PT ;  /* 0x0000000488887209 */ /* 0x010fe20007810000 */
[----:B------:R-:W1:Y:S01]  /*f810*/  SHFL.BFLY PT, R135, R0, 0x1, 0x1f ;  /* 0x0c201f0000877f89 */ /* 0x000e6200000e0000 */
[----:B------:R-:W-:Y:S02]  /*f820*/  FMNMX.FTZ R2, R231, R2, !PT ;  /* 0x00000002e7027209 */ /* 0x000fe40007810000 */
[----:B------:R-:W-:-:S02]  /*f830*/  FSETP.NEU.FTZ.AND P3, PT, R136, -INF , PT ;  /* 0xff8000008800780b */ /* 0x000fc40003f7d000 */
[----:B------:R-:W-:Y:S01]  /*f840*/  FMNMX.FTZ R3, R230, R2, !PT ;  /* 0x00000002e6037209 */ /* 0x000fe20007810000 */
[----:B------:R-:W-:-:S05]  /*f850*/  FMUL.FTZ R2, R136, c[0x0][0x23c] ;  /* 0x00008f0088027a20 */ /* 0x000fca0000410000 */
[----:B------:R-:W-:Y:S02]  /*f860*/  FSEL R2, R2, RZ, P3 ;  /* 0x000000ff02027208 */ /* 0x000fe40001800000 */
[----:B------:R-:W-:-:S03]  /*f870*/  FMNMX.FTZ R134, R134, R5, !PT ;  /* 0x0000000586867209 */ /* 0x000fc60007810000 */
[----:B------:R-:W-:-:S04]  /*f880*/  FFMA.FTZ R4, R8, c[0x0][0x23c], -R2 ;  /* 0x00008f0008047a23 */ /* 0x000fc80000010802 */
[----:B------:R4:W-:Y:S01]  /*f890*/  MUFU.EX2 R8, R4 ;  /* 0x0000000400087308 */ /* 0x0009e20000000800 */
[----:B-1----:R-:W-:Y:S01]  /*f8a0*/  FMNMX.FTZ R135, R0, R135, !PT ;  /* 0x0000008700877209 */ /* 0x002fe20007810000 */
[----:B------:R-:W-:-:S03]  /*f8b0*/  FFMA.FTZ R0, R40, c[0x0][0x23c], -R2 ;  /* 0x00008f0028007a23 */ /* 0x000fc60000010802 */
[----:B------:R-:W-:-:S03]  /*f8c0*/  FSETP.NEU.FTZ.AND P2, PT, R135, -INF , PT ;  /* 0xff8000008700780b */ /* 0x000fc60003f5d000 */
[----:B------:R1:W-:Y:S01]  /*f8d0*/  MUFU.EX2 R245, R0 ;  /* 0x0000000000f57308 */ /* 0x0003e20000000800 */
[----:B----4-:R-:W-:Y:S02]  /*f8e0*/  FFMA.FTZ R4, R6, c[0x0][0x23c], -R2 ;  /* 0x00008f0006047a23 */ /* 0x010fe40000010802 */
[----:B------:R-:W4:Y:S05]  /*f8f0*/  SHFL.BFLY PT, R6, R134, 0x1, 0x1f ;  /* 0x0c201f0086067f89 */ /* 0x000f2a00000e0000 */
[----:B------:R4:W-:Y:S01]  /*f900*/  MUFU.EX2 R50, R4 ;  /* 0x0000000400327308 */ /* 0x0009e20000000800 */
[----:B-1----:R-:W-:-:S05]  /*f910*/  FMUL.FTZ R0, R135, c[0x0][0x23c] ;  /* 0x00008f0087007a20 */ /* 0x002fca0000410000 */
[----:B------:R-:W-:Y:S01]  /*f920*/  FSEL R0, R0, RZ, P2 ;  /* 0x000000ff00007208 */ /* 0x000fe20001000000 */
[----:B----4-:R-:W-:-:S04]  /*f930*/  FFMA.FTZ R4, R39, c[0x0][0x23c], -R2 ;  /* 0x00008f0027047a23 */ /* 0x010fc80000010802 */
[----:B------:R1:W-:Y:S01]  /*f940*/  MUFU.EX2 R55, R4 ;  /* 0x0000000400377308 */ /* 0x0003e20000000800 */
[----:B------:R-:W-:Y:S01]  /*f950*/  FMNMX.FTZ R134, R134, R6, !PT ;  /* 0x0000000686867209 */ /* 0x000fe20007810000 */
        /* <DEDUP_REMOVED lines=14> */
[----:B------:R-:W4:Y:S01]  /*fa40*/  LDL.LU R11, [R1+0x7c] ;  /* 0x00007c00010b7983 */ /* 0x000f220000300800 */
[----:B--2---:R-:W-:-:S04]  /*fa50*/  FMNMX.FTZ R3, R229, R3, !PT ;  /* 0x00000003e5037209 */ /* 0x004fc80007810000 */
[----:B---3--:R-:W-:-:S05]  /*fa60*/  FMNMX.FTZ R3, R224, R3, !PT ;  /* 0x00000003e0037209 */ /* 0x008fca0007810000 */
[----:B------:R-:W1:Y:S02]  /*fa70*/  SHFL.BFLY PT, R5, R3, 0x2, 0x1f ;  /* 0x0c401f0003057f89 */ /* 0x000e6400000e0000 */
[----:B-1----:R-:W-:-:S05]  /*fa80*/  FMNMX.FTZ R3, R3, R5, !PT ;  /* 0x0000000503037209 */ /* 0x002fca0007810000 */
[----:B------:R-:W1:Y:S01]  /*fa90*/  SHFL.BFLY PT, R5, R3, 0x1, 0x1f ;  /* 0x0c201f0003057f89 */ /* 0x000e6200000e0000 */
        /* <DEDUP_REMOVED lines=18> */
[----:B------:R-:W4:Y:S02]  /*fbc0*/  MUFU.EX2 R4, R4 ;  /* 0x0000000400047308 */ /* 0x000f240000000800 */
[----:B----4-:R-:W-:Y:S02]  /*fbd0*/  FFMA.FTZ R234, R11, R4, R8 ;  /* 0x000000040bea7223 */ /* 0x010fe40000010008 */
        /* <DEDUP_REMOVED lines=11> */
[----:B------:R-:W-:Y:S01]  /*fc90*/  FMUL.FTZ R7, R7, c[0x0][0x23c] ;  /* 0x00008f0007077a20 */ /* 0x000fe20000410000 */
[----:B------:R-:W-:Y:S08]  /*fca0*/  MUFU.EX2 R14, R14 ;  /* 0x0000000e000e7308 */ /* 0x000ff00000000800 */
[----:B------:R3:W-:Y:S01]  /*fcb0*/  MUFU.EX2 R20, R6 ;  /* 0x0000000600147308 */ /* 0x0007e20000000800 */
[----:B------:R-:W-:-:S07]  /*fcc0*/  FMUL.FTZ R40, R116, R4 ;  /* 0x0000000474287220 */ /* 0x000fce0000410000 */
[----:B------:R-:W-:Y:S08]  /*fcd0*/  MUFU.EX2 R15, R7 ;  /* 0x00000007000f7308 */ /* 0x000ff00000000800 */
[----:B------:R4:W1:Y:S01]  /*fce0*/  MUFU.EX2 R247, R5 ;  /* 0x0000000500f77308 */ /* 0x0008620000000800 */
[----:B------:R-:W-:Y:S01]  /*fcf0*/  MOV R116, R36 ;  /* 0x0000002400747202 */ /* 0x000fe20000000f00 */
[-C--:B------:R-:W-:Y:S01]  /*fd00*/  FMUL.FTZ R36, R128, R4.reuse ;  /* 0x0000000480247220 */ /* 0x080fe20000410000 */
[----:B------:R-:W-:Y:S01]  /*fd10*/  MOV R128, R37 ;  /* 0x0000002500807202 */ /* 0x000fe20000000f00 */
[----:B------:R-:W-:Y:S01]  /*fd20*/  FMUL.FTZ R37, R129, R4 ;  /* 0x0000000481257220 */ /* 0x000fe20000410000 */
[----:B------:R-:W-:Y:S01]  /*fd30*/  MOV R129, R38 ;  /* 0x0000002600817202 */ /* 0x000fe20000000f00 */
[----:B------:R-:W-:Y:S01]  /*fd40*/  FMUL.FTZ R41, R117, R4 ;  /* 0x0000000475297220 */ /* 0x000fe20000410000 */
[----:B------:R-:W-:Y:S01]  /*fd50*/  MOV R252, R10 ;  /* 0x0000000a00fc7202 */ /* 0x000fe20000000f00 */
[----:B------:R-:W-:Y:S01]  /*fd60*/  FMUL.FTZ R148, R148, R4 ;  /* 0x0000000494947220 */ /* 0x000fe20000410000 */
[----:B------:R-:W-:Y:S01]  /*fd70*/  F2FP.PACK_AB R8, R50, R8 ;  /* 0x000000083208723e */ /* 0x000fe200000000ff */
[-C--:B------:R-:W-:Y:S01]  /*fd80*/  FMUL.FTZ R149, R149, R4.reuse ;  /* 0x0000000495957220 */ /* 0x080fe20000410000 */
[----:B------:R-:W-:Y:S01]  /*fd90*/  F2FP.PACK_AB R10, R55, R245 ;  /* 0x000000f5370a723e */ /* 0x000fe200000000ff */
[-C--:B------:R-:W-:Y:S01]  /*fda0*/  FMUL.FTZ R156, R156, R4.reuse ;  /* 0x000000049c9c7220 */ /* 0x080fe20000410000 */
[----:B---3--:R-:W-:Y:S01]  /*fdb0*/  F2FP.PACK_AB R6, R128, R139 ;  /* 0x0000008b8006723e */ /* 0x008fe200000000ff */
[----:B------:R-:W-:-:S02]  /*fdc0*/  FMUL.FTZ R157, R157, R4 ;  /* 0x000000049d9d7220 */ /* 0x000fc40000410000 */
[----:B------:R-:W-:Y:S01]  /*fdd0*/  FMUL.FTZ R164, R164, R4 ;  /* 0x00000004a4a47220 */ /* 0x000fe20000410000 */
[----:B----4-:R-:W-:Y:S01]  /*fde0*/  F2FP.PACK_AB R5, R246, R44 ;  /* 0x0000002cf605723e */ /* 0x010fe200000000ff */
[----:B------:R-:W-:Y:S01]  /*fdf0*/  FMUL.FTZ R165, R165, R4 ;  /* 0x00000004a5a57220 */ /* 0x000fe20000410000 */
[----:B-1----:R-:W-:Y:S01]  /*fe00*/  F2FP.PACK_AB R7, R247, R248 ;  /* 0x000000f8f707723e */ /* 0x002fe200000000ff */
        /* <DEDUP_REMOVED lines=65> */
[C---:B------:R-:W-:Y:S01]  /*10220*/  HMMA.16816.F32 R216, R8.reuse, R18, R156 ;  /* 0x0000001208d8723c */ /* 0x040fe2000000189c */
[----:B------:R-:W1:Y:S07]  /*10230*/  LDSM.16.MT88.4 R16, [R226+0xc000] ;  /* 0x00c00000e210783b */ /* 0x000e6e0000004200 */
        /* <DEDUP_REMOVED lines=30> */
[----:B------:R-:W-:-:S07]  /*10420*/  FMUL.FTZ R75, R75, R14 ;  /* 0x0000000e4b4b7220 */ /* 0x000fce0000410000 */
[----:B-1----:R-:W-:Y:S01]  /*10430*/  HMMA.16816.F32 R160, R4, R16, R72 ;  /* 0x0000001004a0723c */ /* 0x002fe20000001848 */
[----:B------:R-:W2:Y:S04]  /*10440*/  LDL.LU R74, [R1+0x84] ;  /* 0x00008400014a7983 */ /* 0x000ea80000300800 */
[----:B------:R-:W3:Y:S01]  /*10450*/  LDL.LU R75, [R1+0x9c] ;  /* 0x00009c00014b7983 */ /* 0x000ee20000300800 */
        /* <DEDUP_REMOVED lines=8> */
[----:B------:R-:W-:Y:S07]  /*104e0*/  HMMA.16816.F32 R164, R8, R16, R68 ;  /* 0x0000001008a4723c */ /* 0x000fee0000001844 */
[----:B------:R-:W-:Y:S01]  /*104f0*/  MOV R71, R27 ;  /* 0x0000001b00477202 */ /* 0x000fe20000000f00 */
[----:B------:R-:W-:Y:S01]  /*10500*/  HMMA.16816.F32 R140, R4, R18, R76 ;  /* 0x00000012048c723c */ /* 0x000fe2000000184c */
[----:B------:R-:W-:-:S02]  /*10510*/  MOV R70, R26 ;  /* 0x0000001a00467202 */ /* 0x000fc40000000f00 */
[----:B------:R-:W-:Y:S02]  /*10520*/  MOV R69, R25 ;  /* 0x0000001900457202 */ /* 0x000fe40000000f00 */
[----:B------:R-:W-:-:S03]  /*10530*/  MOV R68, R24 ;  /* 0x0000001800447202 */ /* 0x000fc60000000f00 */
[----:B------:R-:W-:Y:S01]  /*10540*/  HMMA.16816.F32 R24, R8, R18, R80 ;  /* 0x000000120818723c */ /* 0x000fe20000001850 */
[----:B------:R-:W1:Y:S01]  /*10550*/  LDSM.16.MT88.4 R16, [R226+0xe000] ;  /* 0x00e00000e210783b */ /* 0x000e620000004200 */
[-C--:B------:R-:W-:Y:S02]  /*10560*/  FMUL.FTZ R86, R86, R20.reuse ;  /* 0x0000001456567220 */ /* 0x080fe40000410000 */
[----:B------:R-:W-:Y:S02]  /*10570*/  FMUL.FTZ R87, R87, R20 ;  /* 0x0000001457577220 */ /* 0x000fe40000410000 */
[-C--:B------:R-:W-:Y:S02]  /*10580*/  FMUL.FTZ R88, R88, R15.reuse ;  /* 0x0000000f58587220 */ /* 0x080fe40000410000 */
[----:B------:R-:W-:Y:S02]  /*10590*/  FMUL.FTZ R89, R89, R15 ;  /* 0x0000000f59597220 */ /* 0x000fe40000410000 */
[----:B------:R-:W-:-:S02]  /*105a0*/  FMUL.FTZ R90, R90, R14 ;  /* 0x0000000e5a5a7220 */ /* 0x000fc40000410000 */
[-C--:B------:R-:W-:Y:S02]  /*105b0*/  FMUL.FTZ R91, R91, R14.reuse ;  /* 0x0000000e5b5b7220 */ /* 0x080fe40000410000 */
[-C--:B------:R-:W-:Y:S02]  /*105c0*/  FMUL.FTZ R92, R92, R15.reuse ;  /* 0x0000000f5c5c7220 */ /* 0x080fe40000410000 */
[----:B------:R-:W-:Y:S02]  /*105d0*/  FMUL.FTZ R93, R93, R15 ;  /* 0x0000000f5d5d7220 */ /* 0x000fe40000410000 */
[-C--:B------:R-:W-:Y:S02]  /*105e0*/  FMUL.FTZ R94, R94, R14.reuse ;  /* 0x0000000e5e5e7220 */ /* 0x080fe40000410000 */
[----:B------:R-:W-:Y:S02]  /*105f0*/  FMUL.FTZ R95, R95, R14 ;  /* 0x0000000e5f5f7220 */ /* 0x000fe40000410000 */
[----:B------:R-:W-:-:S02]  /*10600*/  FMUL.FTZ R98, R98, R20 ;  /* 0x0000001462627220 */ /* 0x000fc40000410000 */
        /* <DEDUP_REMOVED lines=30> */
[----:B------:R-:W-:Y:S02]  /*107f0*/  FMUL.FTZ R127, R127, R14 ;  /* 0x0000000e7f7f7220 */ /* 0x000fe40000410000 */
[----:B------:R-:W-:Y:S01]  /*10800*/  FMUL.FTZ R43, R119, R20 ;  /* 0x00000014772b7220 */ /* 0x000fe20000410000 */
[C---:B-1----:R-:W-:Y:S08]  /*10810*/  HMMA.16816.F32 R120, R4.reuse, R16, R120 ;  /* 0x000000100478723c */ /* 0x042ff00000001878 */
[----:B------:R-:W-:Y:S07]  /*10820*/  HMMA.16816.F32 R124, R4, R18, R124 ;  /* 0x00000012047c723c */ /* 0x000fee000000187c */
[----:B------:R-:W-:-:S04]  /*10830*/  FFMA.FTZ R4, R68, c[0x0][0x23c], -R2 ;  /* 0x00008f0044047a23 */ /* 0x000fc80000010802 */
[----:B------:R1:W-:Y:S02]  /*10840*/  MUFU.EX2 R112, R4 ;  /* 0x0000000400707308 */ /* 0x0003e40000000800 */
[----:B-1----:R-:W-:-:S06]  /*10850*/  FFMA.FTZ R4, R69, c[0x0][0x23c], -R2 ;  /* 0x00008f0045047a23 */ /* 0x002fcc0000010802 */
[----:B------:R1:W4:Y:S01]  /*10860*/  MUFU.EX2 R72, R4 ;  /* 0x0000000400487308 */ /* 0x0003220000000800 */
[----:B------:R-:W-:Y:S02]  /*10870*/  FMUL.FTZ R39, R131, R20 ;  /* 0x0000001483277220 */ /* 0x000fe40000410000 */
[----:B-1----:R-:W-:-:S05]  /*10880*/  FFMA.FTZ R4, R70, c[0x0][0x23c], -R2 ;  /* 0x00008f0046047a23 */ /* 0x002fca0000010802 */
[----:B------:R1:W-:Y:S02]  /*10890*/  MUFU.EX2 R119, R4 ;  /* 0x0000000400777308 */ /* 0x0003e40000000800 */
[----:B-1----:R-:W-:-:S06]  /*108a0*/  FFMA.FTZ R4, R71, c[0x0][0x23c], -R2 ;  /* 0x00008f0047047a23 */ /* 0x002fcc0000010802 */
[----:B------:R1:W-:Y:S02]  /*108b0*/  MUFU.EX2 R100, R4 ;  /* 0x0000000400647308 */ /* 0x0003e40000000800 */
[----:B-1----:R-:W-:-:S06]  /*108c0*/  FFMA.FTZ R4, R252, c[0x0][0x23c], -R0 ;  /* 0x00008f00fc047a23 */ /* 0x002fcc0000010800 */
[----:B------:R1:W-:Y:S02]  /*108d0*/  MUFU.EX2 R131, R4 ;  /* 0x0000000400837308 */ /* 0x0003e40000000800 */
[----:B-1----:R-:W-:-:S06]  /*108e0*/  FFMA.FTZ R4, R51, c[0x0][0x23c], -R0 ;  /* 0x00008f0033047a23 */ /* 0x002fcc0000010800 */
[----:B------:R1:W1:Y:S01]  /*108f0*/  MUFU.EX2 R51, R4 ;  /* 0x0000000400337308 */ /* 0x0002620000000800 */
[----:B------:R-:W-:Y:S02]  /*10900*/  FMUL.FTZ R38, R130, R20 ;  /* 0x0000001482267220 */ /* 0x000fe40000410000 */
[----:B-1----:R-:W-:-:S05]  /*10910*/  FFMA.FTZ R4, R251, c[0x0][0x23c], -R0 ;  /* 0x00008f00fb047a23 */ /* 0x002fca0000010800 */
[----:B------:R1:W-:Y:S01]  /*10920*/  MUFU.EX2 R88, R4 ;  /* 0x0000000400587308 */ /* 0x0003e20000000800 */
[----:B------:R-:W-:Y:S01]  /*10930*/  FMUL.FTZ R42, R118, R20 ;  /* 0x00000014762a7220 */ /* 0x000fe20000410000 */
[----:B------:R-:W-:Y:S01]  /*10940*/  MOV R71, R50 ;  /* 0x0000003200477202 */ /* 0x000fe20000000f00 */
[----:B-1----:R-:W-:-:S05]  /*10950*/  FFMA.FTZ R4, R250, c[0x0][0x23c], -R0 ;  /* 0x00008f00fa047a23 */ /* 0x002fca0000010800 */
[----:B------:R1:W1:Y:S01]  /*10960*/  MUFU.EX2 R101, R4 ;  /* 0x0000000400657308 */ /* 0x0002620000000800 */
[----:B------:R-:W-:Y:S01]  /*10970*/  HMMA.16816.F32 R40, R8, R16, R40 ;  /* 0x000000100828723c */ /* 0x000fe20000001828 */
[----:B-1----:R-:W-:-:S06]  /*10980*/  FFMA.FTZ R4, R249, c[0x0][0x23c], -R12 ;  /* 0x00008f00f9047a23 */ /* 0x002fcc000001080c */
[----:B------:R1:W-:Y:S01]  /*10990*/  MUFU.EX2 R130, R4 ;  /* 0x0000000400827308 */ /* 0x0003e20000000800 */
[----:B------:R-:W-:Y:S01]  /*109a0*/  HMMA.16816.F32 R36, R8, R18, R36 ;  /* 0x000000120824723c */ /* 0x000fe20000001824 */
[----:B------:R-:W3:Y:S01]  /*109b0*/  LDSM.16.MT88.4 R16, [R225+0xc800] ;  /* 0x00c80000e110783b */ /* 0x000ee20000004200 */
[----:B-1----:R-:W-:-:S05]  /*109c0*/  FFMA.FTZ R4, R66, c[0x0][0x23c], -R12 ;  /* 0x00008f0042047a23 */ /* 0x002fca000001080c */
[----:B------:R1:W1:Y:S01]  /*109d0*/  MUFU.EX2 R50, R4 ;  /* 0x0000000400327308 */ /* 0x0002620000000800 */
[----:B--2---:R-:W-:Y:S01]  /*109e0*/  FFMA.FTZ R45, R74, R15, R45 ;  /* 0x0000000f4a2d7223 */ /* 0x004fe2000001002d */
[----:B------:R-:W-:Y:S01]  /*109f0*/  MOV R115, R248 ;  /* 0x000000f800737202 */ /* 0x000fe20000000f00 */
[----:B------:R-:W-:Y:S02]  /*10a00*/  FFMA.FTZ R252, R31, c[0x0][0x23c], -R2 ;  /* 0x00008f001ffc7a23 */ /* 0x000fe40000010802 */
[----:B-1----:R-:W-:-:S04]  /*10a10*/  FFMA.FTZ R4, R67, c[0x0][0x23c], -R12 ;  /* 0x00008f0043047a23 */ /* 0x002fc8000001080c */
[----:B------:R1:W-:Y:S01]  /*10a20*/  MUFU.EX2 R89, R4 ;  /* 0x0000000400597308 */ /* 0x0003e20000000800 */
[----:B------:R-:W-:Y:S01]  /*10a30*/  MOV R91, R246 ;  /* 0x000000f6005b7202 */ /* 0x000fe20000000f00 */
[--C-:B------:R-:W-:Y:S01]  /*10a40*/  FFMA.FTZ R250, R30, c[0x0][0x23c], -R2.reuse ;  /* 0x00008f001efa7a23 */ /* 0x100fe20000010802 */
[----:B------:R-:W-:Y:S01]  /*10a50*/  MOV R74, R244 ;  /* 0x000000f4004a7202 */ /* 0x000fe20000000f00 */
[--C-:B------:R-:W-:Y:S01]  /*10a60*/  FFMA.FTZ R249, R29, c[0x0][0x23c], -R2.reuse ;  /* 0x00008f001df97a23 */ /* 0x100fe20000010802 */
[----:B------:R-:W-:Y:S01]  /*10a70*/  MOV R66, R138 ;  /* 0x0000008a00427202 */ /* 0x000fe20000000f00 */
[----:B------:R-:W-:Y:S02]  /*10a80*/  FFMA.FTZ R251, R28, c[0x0][0x23c], -R2 ;  /* 0x00008f001cfb7a23 */ /* 0x000fe40000010802 */
[----:B-1----:R-:W-:-:S04]  /*10a90*/  FFMA.FTZ R4, R132, c[0x0][0x23c], -R12 ;  /* 0x00008f0084047a23 */ /* 0x002fc8000001080c */
[----:B------:R1:W-:Y:S01]  /*10aa0*/  MUFU.EX2 R102, R4 ;  /* 0x0000000400667308 */ /* 0x0003e20000000800 */
[--C-:B------:R-:W-:Y:S02]  /*10ab0*/  FFMA.FTZ R35, R35, c[0x0][0x23c], -R2.reuse ;  /* 0x00008f0023237a23 */ /* 0x100fe40000010802 */
[--C-:B------:R-:W-:Y:S02]  /*10ac0*/  FFMA.FTZ R34, R34, c[0x0][0x23c], -R2.reuse ;  /* 0x00008f0022227a23 */ /* 0x100fe40000010802 */
[--C-:B------:R-:W-:Y:S02]  /*10ad0*/  FFMA.FTZ R33, R33, c[0x0][0x23c], -R2.reuse ;  /* 0x00008f0021217a23 */ /* 0x100fe40000010802 */
[----:B------:R-:W-:Y:S02]  /*10ae0*/  FFMA.FTZ R32, R32, c[0x0][0x23c], -R2 ;  /* 0x00008f0020207a23 */ /* 0x000fe40000010802 */
[--C-:B------:R-:W-:Y:S02]  /*10af0*/  FFMA.FTZ R31, R59, c[0x0][0x23c], -R0.reuse ;  /* 0x00008f003b1f7a23 */ /* 0x100fe40000010800 */
[----:B------:R-:W-:-:S02]  /*10b00*/  FFMA.FTZ R30, R58, c[0x0][0x23c], -R0 ;  /* 0x00008f003a1e7a23 */ /* 0x000fc40000010800 */
[----:B-1----:R-:W-:Y:S02]  /*10b10*/  FFMA.FTZ R4, R137, c[0x0][0x23c], -R13 ;  /* 0x00008f0089047a23 */ /* 0x002fe4000001080d */
[--C-:B------:R-:W-:Y:S02]  /*10b20*/  FFMA.FTZ R29, R62, c[0x0][0x23c], -R0.reuse ;  /* 0x00008f003e1d7a23 */ /* 0x100fe40000010800 */
[----:B------:R1:W-:Y:S01]  /*10b30*/  MUFU.EX2 R113, R4 ;  /* 0x0000000400717308 */ /* 0x0003e20000000800 */
[--C-:B------:R-:W-:Y:S02]  /*10b40*/  FFMA.FTZ R28, R60, c[0x0][0x23c], -R0.reuse ;  /* 0x00008f003c1c7a23 */ /* 0x100fe40000010800 */
[--C-:B------:R-:W-:Y:S02]  /*10b50*/  FFMA.FTZ R248, R54, c[0x0][0x23c], -R0.reuse ;  /* 0x00008f0036f87a23 */ /* 0x100fe40000010800 */
[--C-:B------:R-:W-:Y:S02]  /*10b60*/  FFMA.FTZ R246, R47, c[0x0][0x23c], -R0.reuse ;  /* 0x00008f002ff67a23 */ /* 0x100fe40000010800 */
[----:B------:R-:W-:-:S02]  /*10b70*/  FFMA.FTZ R244, R23, c[0x0][0x23c], -R0 ;  /* 0x00008f0017f47a23 */ /* 0x000fc40000010800 */
[----:B------:R-:W-:Y:S02]  /*10b80*/  FFMA.FTZ R138, R21, c[0x0][0x23c], -R0 ;  /* 0x00008f00158a7a23 */ /* 0x000fe40000010800 */
[--C-:B------:R-:W-:Y:S02]  /*10b90*/  FFMA.FTZ R2, R65, c[0x0][0x23c], -R13.reuse ;  /* 0x00008f0041027a23 */ /* 0x100fe4000001080d */
[--C-:B------:R-:W-:Y:S02]  /*10ba0*/  FFMA.FTZ R0, R133, c[0x0][0x23c], -R13.reuse ;  /* 0x00008f0085007a23 */ /* 0x100fe4000001080d */
[----:B-1----:R-:W-:Y:S01]  /*10bb0*/  FFMA.FTZ R4, R63, c[0x0][0x23c], -R13 ;  /* 0x00008f003f047a23 */ /* 0x002fe2000001080d */
[----:B------:R-:W-:Y:S08]  /*10bc0*/  MUFU.EX2 R90, R2 ;  /* 0x00000002005a7308 */ /* 0x000ff00000000800 */
[----:B------:R1:W2:Y:S08]  /*10bd0*/  MUFU.EX2 R118, R4 ;  /* 0x0000000400767308 */ /* 0x0002b00000000800 */
[----:B------:R-:W3:Y:S01]  /*10be0*/  MUFU.EX2 R103, R0 ;  /* 0x0000000000677308 */ /* 0x000ee20000000800 */
[----:B------:R-:W-:Y:S01]  /*10bf0*/  MOV R73, R139 ;  /* 0x0000008b00497202 */ /* 0x000fe20000000f00 */
[----:B------:R-:W-:Y:S01]  /*10c00*/  FFMA.FTZ R139, R22, c[0x0][0x23c], -R12 ;  /* 0x00008f00168b7a23 */ /* 0x000fe2000001080c */
[----:B----4-:R-:W-:Y:S01]  /*10c10*/  F2FP.PACK_AB R8, R72, R112 ;  /* 0x000000704808723e */ /* 0x010fe200000000ff */
[----:B------:R-:W4:Y:S01]  /*10c20*/  LDSM.16.MT88.4 R20, [R226+0xc800] ;  /* 0x00c80000e214783b */ /* 0x000f220000004200 */
[----:B------:R-:W-:-:S02]  /*10c30*/  F2FP.PACK_AB R9, R51, R131 ;  /* 0x000000833309723e */ /* 0x000fc400000000ff */
[----:B------:R-:W-:Y:S02]  /*10c40*/  F2FP.PACK_AB R10, R100, R119 ;  /* 0x00000077640a723e */ /* 0x000fe400000000ff */
[----:B------:R-:W-:Y:S02]  /*10c50*/  F2FP.PACK_AB R11, R101, R88 ;  /* 0x00000058650b723e */ /* 0x000fe400000000ff */
[----:B-1----:R-:W-:Y:S02]  /*10c60*/  F2FP.PACK_AB R4, R50, R130 ;  /* 0x000000823204723e */ /* 0x002fe400000000ff */
[----:B--2---:R-:W-:Y:S02]  /*10c70*/  F2FP.PACK_AB R5, R118, R113 ;  /* 0x000000717605723e */ /* 0x004fe400000000ff */
[----:B------:R-:W-:Y:S02]  /*10c80*/  F2FP.PACK_AB R6, R102, R89 ;  /* 0x000000596606723e */ /* 0x000fe400000000ff */
[----:B---3--:R-:W-:Y:S01]  /*10c90*/  F2FP.PACK_AB R7, R103, R90 ;  /* 0x0000005a6707723e */ /* 0x008fe200000000ff */
[----:B------:R-:W-:Y:S01]  /*10ca0*/  FFMA.FTZ R15, R61, c[0x0][0x23c], -R12 ;  /* 0x00008f003d0f7a23 */ /* 0x000fe2000001080c */
[-C--:B------:R-:W-:Y:S08]  /*10cb0*/  HMMA.16816.F32 R148, R8, R16.reuse, R148 ;  /* 0x000000100894723c */ /* 0x080ff00000001894 */
[C---:B------:R-:W-:Y:S08]  /*10cc0*/  HMMA.16816.F32 R144, R4.reuse, R16, R144 ;  /* 0x000000100490723c */ /* 0x040ff00000001890 */
[-C--:B------:R-:W-:Y:S08]  /*10cd0*/  HMMA.16816.F32 R152, R4, R18.reuse, R152 ;  /* 0x000000120498723c */ /* 0x080ff00000001898 */
[----:B------:R-:W-:Y:S01]  /*10ce0*/  HMMA.16816.F32 R60, R8, R18, R216 ;  /* 0x00000012083c723c */ /* 0x000fe200000018d8 */
[----:B------:R-:W1:Y:S01]  /*10cf0*/  LDSM.16.MT88.4 R16, [R228+0xc800] ;  /* 0x00c80000e410783b */ /* 0x000e620000004200 */
[----:B------:R-:W-:Y:S01]  /*10d00*/  FFMA.FTZ R44, R75, R14, R44 ;  /* 0x0000000e4b2c7223 */ /* 0x000fe2000001002c */
[----:B------:R-:W-:Y:S01]  /*10d10*/  MOV R75, R245 ;  /* 0x000000f5004b7202 */ /* 0x000fe20000000f00 */
[----:B------:R-:W-:-:S04]  /*10d20*/  FFMA.FTZ R2, R64, c[0x0][0x23c], -R12 ;  /* 0x00008f0040027a23 */ /* 0x000fc8000001080c */
[----:B----4-:R-:W-:Y:S01]  /*10d30*/  HMMA.16816.F32 R76, R8, R20, R220 ;  /* 0x00000014084c723c */ /* 0x010fe200000018dc */
[----:B------:R-:W-:Y:S01]  /*10d40*/  FFMA.FTZ R245, R46, c[0x0][0x23c], -R12 ;  /* 0x00008f002ef57a23 */ /* 0x000fe2000001080c */
[----:B------:R-:W-:-:S05]  /*10d50*/  MOV R46, R116 ;  /* 0x00000074002e7202 */ /* 0x000fca0000000f00 */
[----:B------:R-:W-:Y:S02]  /*10d60*/  MOV R222, R71 ;  /* 0x0000004700de7202 */ /* 0x000fe40000000f00 */
[----:B------:R-:W-:Y:S01]  /*10d70*/  HMMA.16816.F32 R68, R4, R20, R212 ;  /* 0x000000140444723c */ /* 0x000fe200000018d4 */
[----:B------:R-:W-:Y:S02]  /*10d80*/  MOV R47, R55 ;  /* 0x00000037002f7202 */ /* 0x000fe40000000f00 */
[----:B------:R-:W-:-:S04]  /*10d90*/  MOV R116, R52 ;  /* 0x0000003400747202 */ /* 0x000fc80000000f00 */
[----:B------:R-:W-:Y:S02]  /*10da0*/  MOV R214, R66 ;  /* 0x0000004200d67202 */ /* 0x000fe40000000f00 */
[----:B------:R-:W-:Y:S01]  /*10db0*/  HMMA.16816.F32 R64, R4, R22, R208 ;  /* 0x000000160440723c */ /* 0x000fe200000018d0 */
[----:B------:R-:W-:Y:S01]  /*10dc0*/  MOV R114, R247 ;  /* 0x000000f700727202 */ /* 0x000fe20000000f00 */
[--C-:B------:R-:W-:Y:S02]  /*10dd0*/  FFMA.FTZ R137, R49, c[0x0][0x23c], -R12.reuse ;  /* 0x00008f0031897a23 */ /* 0x100fe4000001080c */
[----:B------:R-:W-:-:S03]  /*10de0*/  FFMA.FTZ R247, R48, c[0x0][0x23c], -R12 ;  /* 0x00008f0030f77a23 */ /* 0x000fc6000001080c */
[----:B------:R-:W-:Y:S02]  /*10df0*/  MOV R208, R128 ;  /* 0x0000008000d07202 */ /* 0x000fe40000000f00 */
[----:B------:R-:W-:Y:S02]  /*10e00*/  MOV R128, R53 ;  /* 0x0000003500807202 */ /* 0x000fe40000000f00 */
[----:B------:R-:W-:Y:S01]  /*10e10*/  MOV R132, R73 ;  /* 0x0000004900847202 */ /* 0x000fe20000000f00 */
[----:B-1----:R-:W-:Y:S01]  /*10e20*/  HMMA.16816.F32 R52, R8, R16, R180 ;  /* 0x000000100834723c */ /* 0x002fe200000018b4 */
[----:B------:R-:W-:Y:S01]  /*10e30*/  MOV R133, R75 ;  /* 0x0000004b00857202 */ /* 0x000fe20000000f00 */
[----:B------:R-:W-:-:S05]  /*10e40*/  FFMA.FTZ R14, R56, c[0x0][0x23c], -R12 ;  /* 0x00008f00380e7a23 */ /* 0x000fca000001080c */
[----:B------:R-:W-:Y:S02]  /*10e50*/  MOV R181, R51 ;  /* 0x0000003300b57202 */ /* 0x000fe40000000f00 */
[----:B------:R-:W-:Y:S02]  /*10e60*/  MOV R180, R50 ;  /* 0x0000003200b47202 */ /* 0x000fe40000000f00 */
[----:B------:R-:W-:Y:S01]  /*10e70*/  HMMA.16816.F32 R48, R4, R16, R176 ;  /* 0x000000100430723c */ /* 0x000fe200000018b0 */
[----:B------:R-:W-:Y:S01]  /*10e80*/  MOV R183, R72 ;  /* 0x0000004800b77202 */ /* 0x000fe20000000f00 */
[----:B------:R-:W-:-:S05]  /*10e90*/  FFMA.FTZ R0, R57, c[0x0][0x23c], -R12 ;  /* 0x00008f0039007a23 */ /* 0x000fca000001080c */
[----:B------:R-:W-:Y:S01]  /*10ea0*/  MOV R176, R74 ;  /* 0x0000004a00b07202 */ /* 0x000fe20000000f00 */
[-C--:B------:R-:W-:Y:S08]  /*10eb0*/  HMMA.16816.F32 R184, R4, R18.reuse, R184 ;  /* 0x0000001204b8723c */ /* 0x080ff000000018b8 */
[C---:B------:R-:W-:Y:S01]  /*10ec0*/  HMMA.16816.F32 R72, R8.reuse, R18, R188 ;  /* 0x000000120848723c */ /* 0x040fe200000018bc */
[----:B------:R-:W1:Y:S07]  /*10ed0*/  LDSM.16.MT88.4 R16, [R225+0xe800] ;  /* 0x00e80000e110783b */ /* 0x000e6e0000004200 */
[----:B------:R-:W-:Y:S01]  /*10ee0*/  HMMA.16816.F32 R56, R8, R22, R172 ;  /* 0x000000160838723c */ /* 0x000fe200000018ac */
[----:B------:R-:W2:Y:S01]  /*10ef0*/  LDSM.16.MT88.4 R20, [R227+0xc800] ;  /* 0x00c80000e314783b */ /* 0x000ea20000004200 */
[----:B------:R-:W-:-:S02]  /*10f00*/  MOV R191, R91 ;  /* 0x0000005b00bf7202 */ /* 0x000fc40000000f00 */
[----:B------:R-:W-:-:S03]  /*10f10*/  MOV R12, R131 ;  /* 0x00000083000c7202 */ /* 0x000fc60000000f00 */
[----:B------:R-:W-:Y:S02]  /*10f20*/  MOV R173, R90 ;  /* 0x0000005a00ad7202 */ /* 0x000fe40000000f00 */
[----:B------:R-:W-:Y:S02]  /*10f30*/  MOV R174, R89 ;  /* 0x0000005900ae7202 */ /* 0x000fe40000000f00 */
[----:B------:R-:W-:Y:S02]  /*10f40*/  MOV R175, R88 ;  /* 0x0000005800af7202 */ /* 0x000fe40000000f00 */
[----:B------:R-:W-:Y:S01]  /*10f50*/  MOV R215, R130 ;  /* 0x0000008200d77202 */ /* 0x000fe20000000f00 */
[----:B-1----:R-:W-:Y:S07]  /*10f60*/  HMMA.16816.F32 R88, R4, R16, R160 ;  /* 0x000000100458723c */ /* 0x002fee00000018a0 */
[----:B------:R-:W-:-:S02]  /*10f70*/  MOV R163, R129 ;  /* 0x0000008100a37202 */ /* 0x000fc40000000f00 */
[----:B------:R-:W-:Y:S01]  /*10f80*/  MOV R160, R128 ;  /* 0x0000008000a07202 */ /* 0x000fe20000000f00 */
[----:B--2---:R-:W-:Y:S08]  /*10f90*/  HMMA.16816.F32 R196, R8, R20, R196 ;  /* 0x0000001408c4723c */ /* 0x004ff000000018c4 */
[C---:B------:R-:W-:Y:S08]  /*10fa0*/  HMMA.16816.F32 R128, R4.reuse, R18, R140 ;  /* 0x000000120480723c */ /* 0x040ff0000000188c */
[C---:B------:R-:W-:Y:S08]  /*10fb0*/  HMMA.16816.F32 R192, R4.reuse, R20, R192 ;  /* 0x0000001404c0723c */ /* 0x040ff000000018c0 */
[-C--:B------:R-:W-:Y:S08]  /*10fc0*/  HMMA.16816.F32 R200, R4, R22.reuse, R200 ;  /* 0x0000001604c8723c */ /* 0x080ff000000018c8 */
[C---:B------:R-:W-:Y:S01]  /*10fd0*/  HMMA.16816.F32 R204, R8.reuse, R22, R204 ;  /* 0x0000001608cc723c */ /* 0x040fe200000018cc */
[----:B------:R-:W1:Y:S07]  /*10fe0*/  LDSM.16.MT88.4 R20, [R228+0xe800] ;  /* 0x00e80000e414783b */ /* 0x000e6e0000004200 */
[C---:B------:R-:W-:Y:S08]  /*10ff0*/  HMMA.16816.F32 R164, R8.reuse, R16, R164 ;  /* 0x0000001008a4723c */ /* 0x040ff000000018a4 */
[----:B------:R-:W-:Y:S01]  /*11000*/  HMMA.16816.F32 R140, R8, R18, R24 ;  /* 0x00000012088c723c */ /* 0x000fe20000001818 */
[----:B------:R-:W2:Y:S04]  /*11010*/  LDSM.16.MT88.4 R24, [R226+0xe800] ;  /* 0x00e80000e218783b */ /* 0x000ea80000004200 */
[----:B------:R-:W3:Y:S01]  /*11020*/  LDSM.16.MT88.4 R16, [R227+0xe800] ;  /* 0x00e80000e310783b */ /* 0x000ee20000004200 */
[----:B------:R-:W-:-:S02]  /*11030*/  MOV R161, R116 ;  /* 0x0000007400a17202 */ /* 0x000fc40000000f00 */
[----:B------:R-:W-:Y:S02]  /*11040*/  MOV R211, R113 ;  /* 0x0000007100d37202 */ /* 0x000fe40000000f00 */
[----:B------:R-:W-:Y:S02]  /*11050*/  MOV R210, R112 ;  /* 0x0000007000d27202 */ /* 0x000fe40000000f00 */
[----:B------:R-:W-:Y:S02]  /*11060*/  MOV R209, R114 ;  /* 0x0000007200d17202 */ /* 0x000fe40000000f00 */
[----:B------:R-:W-:Y:S01]  /*11070*/  MOV R182, R115 ;  /* 0x0000007300b67202 */ /* 0x000fe20000000f00 */
[----:B------:R4:W-:Y:S01]  /*11080*/  MUFU.EX2 R219, R0 ;  /* 0x0000000000db7308 */ /* 0x0009e20000000800 */
[----:B------:R-:W-:Y:S01]  /*11090*/  MOV R162, R117 ;  /* 0x0000007500a27202 */ /* 0x000fe20000000f00 */
[C---:B-1----:R-:W-:Y:S08]  /*110a0*/  HMMA.16816.F32 R104, R4.reuse, R20, R104 ;  /* 0x000000140468723c */ /* 0x042ff00000001868 */
[----:B------:R-:W-:Y:S01]  /*110b0*/  HMMA.16816.F32 R108, R4, R22, R108 ;  /* 0x00000016046c723c */ /* 0x000fe2000000186c */
[----:B----4-:R-:W-:Y:S01]  /*110c0*/  FFMA.FTZ R0, R160, c[0x0][0x23c], -R13 ;  /* 0x00008f00a0007a23 */ /* 0x010fe2000001080d */
[----:B------:R-:W-:-:S06]  /*110d0*/  MOV R160, R222 ;  /* 0x000000de00a07202 */ /* 0x000fcc0000000f00 */
[C---:B--2---:R-:W-:Y:S01]  /*110e0*/  HMMA.16816.F32 R112, R4.reuse, R24, R80 ;  /* 0x000000180470723c */ /* 0x044fe20000001850 */
[----:B------:R1:W-:Y:S07]  /*110f0*/  MUFU.EX2 R222, R2 ;  /* 0x0000000200de7308 */ /* 0x0003ee0000000800 */
[C---:B------:R-:W-:Y:S08]  /*11100*/  HMMA.16816.F32 R92, R4.reuse, R26, R92 ;  /* 0x0000001a045c723c */ /* 0x040ff0000000185c */
[C---:B---3--:R-:W-:Y:S08]  /*11110*/  HMMA.16816.F32 R120, R4.reuse, R16, R120 ;  /* 0x000000100478723c */ /* 0x048ff00000001878 */
[----:B------:R-:W-:Y:S07]  /*11120*/  HMMA.16816.F32 R124, R4, R18, R124 ;  /* 0x00000012047c723c */ /* 0x000fee000000187c */
[----:B------:R-:W-:-:S02]  /*11130*/  MOV R7, R161 ;  /* 0x000000a100077202 */ /* 0x000fc40000000f00 */
[----:B------:R-:W-:Y:S02]  /*11140*/  MOV R161, R234 ;  /* 0x000000ea00a17202 */ /* 0x000fe40000000f00 */
[----:B------:R-:W-:Y:S01]  /*11150*/  MOV R178, R102 ;  /* 0x0000006600b27202 */ /* 0x000fe20000000f00 */
[--C-:B-1----:R-:W-:Y:S01]  /*11160*/  FFMA.FTZ R2, R7, c[0x0][0x23c], -R13.reuse ;  /* 0x00008f0007027a23 */ /* 0x102fe2000001080d */
[----:B------:R-:W-:Y:S02]  /*11170*/  MOV R7, R161 ;  /* 0x000000a100077202 */ /* 0x000fe40000000f00 */
[----:B------:R-:W-:Y:S02]  /*11180*/  MOV R179, R103 ;  /* 0x0000006700b37202 */ /* 0x000fe40000000f00 */
[----:B------:R-:W-:Y:S02]  /*11190*/  MOV R212, R118 ;  /* 0x0000007600d47202 */ /* 0x000fe40000000f00 */
[----:B------:R-:W-:Y:S01]  /*111a0*/  MOV R213, R119 ;  /* 0x0000007700d57202 */ /* 0x000fe20000000f00 */
[C---:B------:R-:W-:Y:S01]  /*111b0*/  HMMA.16816.F32 R96, R8.reuse, R20, R96 ;  /* 0x000000140860723c */ /* 0x040fe20000001860 */
[----:B------:R-:W-:Y:S01]  /*111c0*/  MOV R161, R162 ;  /* 0x000000a200a17202 */ /* 0x000fe20000000f00 */
[----:B------:R-:W-:Y:S01]  /*111d0*/  MUFU.EX2 R221, R35 ;  /* 0x0000002300dd7308 */ /* 0x000fe20000000800 */
[----:B------:R-:W-:Y:S01]  /*111e0*/  MOV R162, R163 ;  /* 0x000000a300a27202 */ /* 0x000fe20000000f00 */
[--C-:B------:R-:W-:Y:S01]  /*111f0*/  FFMA.FTZ R4, R233, c[0x0][0x23c], -R13.reuse ;  /* 0x00008f00e9047a23 */ /* 0x100fe2000001080d */
[----:B------:R-:W-:Y:S01]  /*11200*/  MOV R163, R191 ;  /* 0x000000bf00a37202 */ /* 0x000fe20000000f00 */
[----:B------:R-:W-:Y:S01]  /*11210*/  FFMA.FTZ R5, R232, c[0x0][0x23c], -R13 ;  /* 0x00008f00e8057a23 */ /* 0x000fe2000001080d */
[----:B------:R-:W-:Y:S01]  /*11220*/  MOV R191, R176 ;  /* 0x000000b000bf7202 */ /* 0x000fe20000000f00 */
[----:B------:R-:W-:Y:S01]  /*11230*/  HMMA.16816.F32 R84, R8, R22, R84 ;  /* 0x000000160854723c */ /* 0x000fe20000001854 */
[----:B------:R-:W-:Y:S01]  /*11240*/  MOV R176, R178 ;  /* 0x000000b200b07202 */ /* 0x000fe20000000f00 */
[----:B------:R1:W-:Y:S01]  /*11250*/  MUFU.EX2 R190, R34 ;  /* 0x0000002200be7308 */ /* 0x0003e20000000800 */
[----:B------:R-:W-:Y:S01]  /*11260*/  MOV R178, R179 ;  /* 0x000000b300b27202 */ /* 0x000fe20000000f00 */
[----:B------:R-:W2:Y:S01]  /*11270*/  LDSM.16.MT88.4 R20, [R225+0xd000] ;  /* 0x00d00000e114783b */ /* 0x000ea20000004200 */
[----:B------:R-:W-:-:S02]  /*11280*/  MOV R179, R180 ;  /* 0x000000b400b37202 */ /* 0x000fc40000000f00 */
[----:B------:R-:W-:Y:S01]  /*11290*/  MOV R180, R181 ;  /* 0x000000b500b47202 */ /* 0x000fe20000000f00 */
[C---:B------:R-:W-:Y:S01]  /*112a0*/  HMMA.16816.F32 R80, R8.reuse, R16, R40 ;  /* 0x000000100850723c */ /* 0x040fe20000001828 */
[----:B------:R-:W-:Y:S01]  /*112b0*/  MOV R181, R182 ;  /* 0x000000b600b57202 */ /* 0x000fe20000000f00 */
[----:B------:R3:W-:Y:S01]  /*112c0*/  MUFU.EX2 R189, R33 ;  /* 0x0000002100bd7308 */ /* 0x0007e20000000800 */
[----:B------:R-:W-:Y:S01]  /*112d0*/  MOV R182, R208 ;  /* 0x000000d000b67202 */ /* 0x000fe20000000f00 */
[----:B------:R4:W5:Y:S01]  /*112e0*/  LDL.LU R234, [R1+0x108] ;  /* 0x0001080001ea7983 */ /* 0x0009620000300800 */
[----:B------:R-:W-:Y:S02]  /*112f0*/  MOV R208, R209 ;  /* 0x000000d100d07202 */ /* 0x000fe40000000f00 */
[----:B------:R-:W-:Y:S01]  /*11300*/  MOV R209, R210 ;  /* 0x000000d200d17202 */ /* 0x000fe20000000f00 */
[----:B------:R-:W-:Y:S01]  /*11310*/  HMMA.16816.F32 R116, R8, R24, R168 ;  /* 0x000000180874723c */ /* 0x000fe200000018a8 */
[----:B------:R-:W-:Y:S01]  /*11320*/  MOV R210, R211 ;  /* 0x000000d300d27202 */ /* 0x000fe20000000f00 */
[----:B------:R4:W-:Y:S01]  /*11330*/  MUFU.EX2 R188, R32 ;  /* 0x0000002000bc7308 */ /* 0x0009e20000000800 */
[----:B------:R-:W-:Y:S01]  /*11340*/  MOV R211, R212 ;  /* 0x000000d400d37202 */ /* 0x000fe20000000f00 */
[----:B-1----:R-:W-:-:S06]  /*11350*/  FFMA.FTZ R34, R231, c[0x0][0x23c], -R13 ;  /* 0x00008f00e7227a23 */ /* 0x002fcc000001080d */
[----:B------:R-:W-:Y:S01]  /*11360*/  MUFU.EX2 R216, R15 ;  /* 0x0000000f00d87308 */ /* 0x000fe20000000800 */
[----:B------:R-:W-:Y:S01]  /*11370*/  FADD.FTZ R168, R163, R44 ;  /* 0x0000002ca3a87221 */ /* 0x000fe20000010000 */
[----:B------:R-:W-:Y:S01]  /*11380*/  MOV R163, R180 ;  /* 0x000000b400a37202 */ /* 0x000fe20000000f00 */
[----:B------:R-:W-:Y:S01]  /*11390*/  HMMA.16816.F32 R36, R8, R18, R36 ;  /* 0x000000120824723c */ /* 0x000fe20000001824 */
[----:B------:R-:W-:Y:S01]  /*113a0*/  MOV R180, R208 ;  /* 0x000000d000b47202 */ /* 0x000fe20000000f00 */
[----:B------:R-:W1:Y:S01]  /*113b0*/  LDSM.16.MT88.4 R16, [R226+0xd000] ;  /* 0x00d00000e210783b */ /* 0x000e620000004200 */
[----:B------:R-:W-:Y:S01]  /*113c0*/  MOV R208, R211 ;  /* 0x000000d300d07202 */ /* 0x000fe20000000f00 */
[--C-:B---3--:R-:W-:Y:S01]  /*113d0*/  FFMA.FTZ R33, R230, c[0x0][0x23c], -R13.reuse ;  /* 0x00008f00e6217a23 */ /* 0x108fe2000001080d */
[----:B------:R3:W1:Y:S01]  /*113e0*/  MUFU.EX2 R217, R14 ;  /* 0x0000000e00d97308 */ /* 0x0006620000000800 */
[--C-:B----4-:R-:W-:Y:S01]  /*113f0*/  FFMA.FTZ R32, R229, c[0x0][0x23c], -R13.reuse ;  /* 0x00008f00e5207a23 */ /* 0x110fe2000001080d */
[----:B------:R-:W-:Y:S01]  /*11400*/  MOV R211, R12 ;  /* 0x0000000c00d37202 */ /* 0x000fe20000000f00 */
[----:B------:R-:W-:-:S05]  /*11410*/  FFMA.FTZ R35, R224, c[0x0][0x23c], -R13 ;  /* 0x00008f00e0237a23 */ /* 0x000fca000001080d */
[----:B------:R-:W-:Y:S01]  /*11420*/  MUFU.EX2 R218, R31 ;  /* 0x0000001f00da7308 */ /* 0x000fe20000000800 */
[----:B------:R-:W-:-:S07]  /*11430*/  FADD.FTZ R6, R214, R161 ;  /* 0x000000a1d6067221 */ /* 0x000fce0000010000 */
[----:B------:R-:W4:Y:S01]  /*11440*/  MUFU.EX2 R220, R30 ;  /* 0x0000001e00dc7308 */ /* 0x000f220000000800 */
[----:B---3--:R-:W3:Y:S01]  /*11450*/  LDSM.16.MT88.4 R12, [R228+0xd000] ;  /* 0x00d00000e40c783b */ /* 0x008ee20000004200 */
[----:B------:R-:W-:Y:S02]  /*11460*/  MOV R161, R191 ;  /* 0x000000bf00a17202 */ /* 0x000fe40000000f00 */
[----:B------:R-:W-:Y:S01]  /*11470*/  MOV R191, R178 ;  /* 0x000000b200bf7202 */ /* 0x000fe20000000f00 */
[----:B------:R1:W5:Y:S03]  /*11480*/  LDL.LU R233, [R1+0x104] ;  /* 0x0001040001e97983 */ /* 0x0003660000300800 */
[----:B------:R2:W-:Y:S01]  /*11490*/  MUFU.EX2 R214, R2 ;  /* 0x0000000200d67308 */ /* 0x0005e20000000800 */
[----:B------:R-:W-:Y:S01]  /*114a0*/  MOV R178, R181 ;  /* 0x000000b500b27202 */ /* 0x000fe20000000f00 */
[----:B------:R1:W5:Y:S01]  /*114b0*/  LDL.LU R232, [R1+0x100] ;  /* 0x0001000001e87983 */ /* 0x0003620000300800 */
[----:B------:R-:W-:-:S02]  /*114c0*/  MOV R181, R209 ;  /* 0x000000d100b57202 */ /* 0x000fc40000000f00 */
[----:B------:R-:W-:Y:S01]  /*114d0*/  MOV R209, R213 ;  /* 0x000000d500d17202 */ /* 0x000fe20000000f00 */
[----:B------:R1:W5:Y:S02]  /*114e0*/  LDL.LU R231, [R1+0xfc] ;  /* 0x0000fc0001e77983 */ /* 0x0003640000300800 */
[----:B------:R-:W-:Y:S08]  /*114f0*/  MUFU.EX2 R223, R29 ;  /* 0x0000001d00df7308 */ /* 0x000ff00000000800 */
[----:B------:R1:W1:Y:S01]  /*11500*/  MUFU.EX2 R171, R28 ;  /* 0x0000001c00ab7308 */ /* 0x0002620000000800 */
[----:B--2---:R-:W-:Y:S01]  /*11510*/  FADD.FTZ R2, R162, R45 ;  /* 0x0000002da2027221 */ /* 0x004fe20000010000 */
[----:B------:R-:W-:Y:S01]  /*11520*/  MOV R162, R179 ;  /* 0x000000b300a27202 */ /* 0x000fe20000000f00 */
[----:B------:R2:W5:Y:S01]  /*11530*/  LDL.LU R230, [R1+0xf8] ;  /* 0x0000f80001e67983 */ /* 0x0005620000300800 */
[----:B------:R-:W-:-:S02]  /*11540*/  MOV R179, R182 ;  /* 0x000000b600b37202 */ /* 0x000fc40000000f00 */
[----:B------:R-:W-:Y:S02]  /*11550*/  MOV R182, R210 ;  /* 0x000000d200b67202 */ /* 0x000fe40000000f00 */
[----:B------:R3:W2:Y:S01]  /*11560*/  MUFU.EX2 R212, R0 ;  /* 0x0000000000d47308 */ /* 0x0006a20000000800 */
[----:B------:R-:W-:-:S07]  /*11570*/  MOV R210, R215 ;  /* 0x000000d700d27202 */ /* 0x000fce0000000f00 */
[----:B------:R2:W-:Y:S01]  /*11580*/  MUFU.EX2 R213, R4 ;  /* 0x0000000400d57308 */ /* 0x0005e20000000800 */
[----:B------:R-:W-:Y:S02]  /*11590*/  MOV R177, R101 ;  /* 0x0000006500b17202 */ /* 0x000fe40000000f00 */
[----:B------:R-:W-:Y:S01]  /*115a0*/  MOV R172, R100 ;  /* 0x0000006400ac7202 */ /* 0x000fe20000000f00 */
[----:B------:R-:W-:Y:S01]  /*115b0*/  FADD.FTZ R132, R132, R2 ;  /* 0x0000000284847221 */ /* 0x000fe20000010000 */
[----:B------:R-:W-:Y:S01]  /*115c0*/  MOV R170, R162 ;  /* 0x000000a200aa7202 */ /* 0x000fe20000000f00 */
[----:B-1----:R-:W-:Y:S02]  /*115d0*/  LDSM.16.MT88.4 R28, [R227+0xd000] ;  /* 0x00d00000e31c783b */ /* 0x002fe40000004200 */
[----:B------:R1:W1:Y:S01]  /*115e0*/  MUFU.EX2 R215, R5 ;  /* 0x0000000500d77308 */ /* 0x0002620000000800 */
[----:B---3--:R-:W-:Y:S01]  /*115f0*/  FADD.FTZ R0, R160, R7 ;  /* 0x00000007a0007221 */ /* 0x008fe20000010000 */
[----:B------:R-:W-:Y:S01]  /*11600*/  HMMA.16816.F32 R100, R8, R26, R156 ;  /* 0x0000001a0864723c */ /* 0x000fe2000000189c */
[----:B------:R-:W-:Y:S01]  /*11610*/  MOV R169, R163 ;  /* 0x000000a300a97202 */ /* 0x000fe20000000f00 */
[----:B------:R-:W3:Y:S01]  /*11620*/  LDSM.16.MT88.4 R24, [R225+0xf000] ;  /* 0x00f00000e118783b */ /* 0x000ee20000004200 */
[----:B------:R-:W-:-:S02]  /*11630*/  FADD.FTZ R133, R133, R0 ;  /* 0x0000000085857221 */ /* 0x000fc40000010000 */
[----:B------:R-:W-:Y:S01]  /*11640*/  FADD.FTZ R0, R161, R6 ;  /* 0x00000006a1007221 */ /* 0x000fe20000010000 */
[----:B--2---:R-:W-:Y:S01]  /*11650*/  F2FP.PACK_AB R4, R217, R216 ;  /* 0x000000d8d904723e */ /* 0x004fe200000000ff */
[----:B------:R-:W-:Y:S01]  /*11660*/  MUFU.EX2 R252, R252 ;  /* 0x000000fc00fc7308 */ /* 0x000fe20000000800 */
[----:B------:R-:W-:Y:S01]  /*11670*/  F2FP.PACK_AB R8, R190, R221 ;  /* 0x000000ddbe08723e */ /* 0x000fe200000000ff */
[----:B------:R2:W5:Y:S01]  /*11680*/  LDL.LU R229, [R1+0xf4] ;  /* 0x0000f40001e57983 */ /* 0x0005620000300800 */
[----:B----4-:R-:W-:Y:S02]  /*11690*/  F2FP.PACK_AB R9, R220, R218 ;  /* 0x000000dadc09723e */ /* 0x010fe400000000ff */
[----:B------:R-:W-:Y:S01]  /*116a0*/  F2FP.PACK_AB R10, R188, R189 ;  /* 0x000000bdbc0a723e */ /* 0x000fe200000000ff */
[----:B------:R2:W5:Y:S01]  /*116b0*/  LDL.LU R224, [R1+0xf0] ;  /* 0x0000f00001e07983 */ /* 0x0005620000300800 */
[----:B------:R-:W-:Y:S02]  /*116c0*/  F2FP.PACK_AB R11, R171, R223 ;  /* 0x000000dfab0b723e */ /* 0x000fe400000000ff */
[----:B-1----:R-:W-:-:S02]  /*116d0*/  F2FP.PACK_AB R5, R214, R212 ;  /* 0x000000d4d605723e */ /* 0x002fc400000000ff */
[----:B------:R-:W-:Y:S02]  /*116e0*/  F2FP.PACK_AB R6, R222, R219 ;  /* 0x000000dbde06723e */ /* 0x000fe400000000ff */
[----:B------:R-:W-:Y:S01]  /*116f0*/  F2FP.PACK_AB R7, R215, R213 ;  /* 0x000000d5d707723e */ /* 0x000fe200000000ff */
[----:B------:R-:W-:Y:S01]  /*11700*/  HMMA.16816.F32 R148, R8, R20, R148 ;  /* 0x000000140894723c */ /* 0x000fe20000001894 */
[----:B------:R-:W-:Y:S02]  /*11710*/  MOV R157, R180 ;  /* 0x000000b4009d7202 */ /* 0x000fe40000000f00 */
[----:B------:R-:W-:Y:S02]  /*11720*/  MOV R156, R181 ;  /* 0x000000b5009c7202 */ /* 0x000fe40000000f00 */
[----:B------:R-:W-:-:S03]  /*11730*/  MOV R2, R182 ;  /* 0x000000b600027202 */ /* 0x000fc60000000f00 */
[----:B------:R-:W-:Y:S01]  /*11740*/  HMMA.16816.F32 R144, R4, R20, R144 ;  /* 0x000000140490723c */ /* 0x000fe20000001890 */
[----:B------:R-:W-:Y:S02]  /*11750*/  MOV R159, R178 ;  /* 0x000000b2009f7202 */ /* 0x000fe40000000f00 */
[----:B------:R-:W-:-:S05]  /*11760*/  MOV R158, R179 ;  /* 0x000000b3009e7202 */ /* 0x000fca0000000f00 */
[----:B------:R-:W-:Y:S01]  /*11770*/  HMMA.16816.F32 R152, R4, R22, R152 ;  /* 0x000000160498723c */ /* 0x000fe20000001898 */
[----:B------:R-:W-:-:S07]  /*11780*/  MOV R179, R208 ;  /* 0x000000d000b37202 */ /* 0x000fce0000000f00 */
[----:B------:R-:W-:Y:S01]  /*11790*/  HMMA.16816.F32 R40, R8, R22, R60 ;  /* 0x000000160828723c */ /* 0x000fe2000000183c */
[----:B------:R-:W1:Y:S01]  /*117a0*/  LDSM.16.MT88.4 R20, [R226+0xf000] ;  /* 0x00f00000e214783b */ /* 0x000e620000004200 */
[----:B------:R-:W-:-:S06]  /*117b0*/  MOV R178, R209 ;  /* 0x000000d100b27202 */ /* 0x000fcc0000000f00 */
[----:B------:R-:W-:Y:S01]  /*117c0*/  HMMA.16816.F32 R160, R4, R16, R68 ;  /* 0x0000001004a0723c */ /* 0x000fe20000001844 */
[----:B------:R-:W-:-:S06]  /*117d0*/  MOV R44, R210 ;  /* 0x000000d2002c7202 */ /* 0x000fcc0000000f00 */
[----:B------:R-:W-:Y:S01]  /*117e0*/  MOV R71, R183 ;  /* 0x000000b700477202 */ /* 0x000fe20000000f00 */
[----:B------:R-:W-:Y:S01]  /*117f0*/  HMMA.16816.F32 R60, R8, R18, R56 ;  /* 0x00000012083c723c */ /* 0x000fe20000001838 */
[----:B------:R-:W-:-:S07]  /*11800*/  MOV R45, R211 ;  /* 0x000000d3002d7202 */ /* 0x000fce0000000f00 */
[-C--:B------:R-:W-:Y:S08]  /*11810*/  HMMA.16816.F32 R180, R8, R12.reuse, R52 ;  /* 0x0000000c08b4723c */ /* 0x080ff00000001834 */
[C---:B------:R-:W-:Y:S08]  /*11820*/  HMMA.16816.F32 R48, R4.reuse, R12, R48 ;  /* 0x0000000c0430723c */ /* 0x040ff00000001830 */
[-C--:B------:R-:W-:Y:S08]  /*11830*/  HMMA.16816.F32 R184, R4, R14.reuse, R184 ;  /* 0x0000000e04b8723c */ /* 0x080ff000000018b8 */
[C---:B------:R-:W-:Y:S01]  /*11840*/  HMMA.16816.F32 R56, R8.reuse, R14, R72 ;  /* 0x0000000e0838723c */ /* 0x040fe20000001848 */
[----:B------:R-:W4:Y:S07]  /*11850*/  LDSM.16.MT88.4 R12, [R227+0xf000] ;  /* 0x00f00000e30c783b */ /* 0x000f2e0000004200 */
[----:B------:R-:W-:Y:S08]  /*11860*/  HMMA.16816.F32 R208, R8, R16, R76 ;  /* 0x0000001008d0723c */ /* 0x000ff0000000184c */
[C---:B------:R-:W-:Y:S01]  /*11870*/  HMMA.16816.F32 R64, R4.reuse, R18, R64 ;  /* 0x000000120440723c */ /* 0x040fe20000001840 */
[----:B------:R-:W2:Y:S07]  /*11880*/  LDSM.16.MT88.4 R16, [R228+0xf000] ;  /* 0x00f00000e410783b */ /* 0x000eae0000004200 */
[C---:B---3--:R-:W-:Y:S08]  /*11890*/  HMMA.16816.F32 R72, R4.reuse, R24, R88 ;  /* 0x000000180448723c */ /* 0x048ff00000001858 */
[C---:B------:R-:W-:Y:S07]  /*118a0*/  HMMA.16816.F32 R76, R4.reuse, R26, R128 ;  /* 0x0000001a044c723c */ /* 0x040fee0000001880 */
[----:B------:R-:W-:Y:S01]  /*118b0*/  MOV R131, R2 ;  /* 0x0000000200837202 */ /* 0x000fe20000000f00 */
[----:B-1----:R-:W-:Y:S01]  /*118c0*/  HMMA.16816.F32 R88, R4, R20, R112 ;  /* 0x000000140458723c */ /* 0x002fe20000001870 */
[----:B------:R-:W-:-:S02]  /*118d0*/  MOV R130, R44 ;  /* 0x0000002c00827202 */ /* 0x000fc40000000f00 */
[----:B------:R-:W-:Y:S02]  /*118e0*/  MOV R129, R45 ;  /* 0x0000002d00817202 */ /* 0x000fe40000000f00 */
[----:B------:R-:W-:Y:S02]  /*118f0*/  MOV R2, R47 ;  /* 0x0000002f00027202 */ /* 0x000fe40000000f00 */
[----:B------:R-:W-:Y:S02]  /*11900*/  MOV R112, R46 ;  /* 0x0000002e00707202 */ /* 0x000fe40000000f00 */
[----:B----4-:R-:W-:Y:S01]  /*11910*/  HMMA.16816.F32 R44, R4, R14, R124 ;  /* 0x0000000e042c723c */ /* 0x010fe2000000187c */
[----:B------:R-:W-:Y:S01]  /*11920*/  MOV R128, R156 ;  /* 0x0000009c00807202 */ /* 0x000fe20000000f00 */
[----:B------:R-:W-:Y:S01]  /*11930*/  FADD.FTZ R2, R2, R133 ;  /* 0x0000008502027221 */ /* 0x000fe20000010000 */
[----:B------:R-:W-:-:S04]  /*11940*/  MOV R114, R157 ;  /* 0x0000009d00727202 */ /* 0x000fc80000000f00 */
[----:B------:R-:W-:Y:S01]  /*11950*/  MOV R127, R159 ;  /* 0x0000009f007f7202 */ /* 0x000fe20000000f00 */
[C---:B------:R-:W-:Y:S01]  /*11960*/  HMMA.16816.F32 R192, R4.reuse, R28, R192 ;  /* 0x0000001c04c0723c */ /* 0x040fe200000018c0 */
[----:B------:R-:W-:Y:S02]  /*11970*/  MOV R113, R158 ;  /* 0x0000009e00717202 */ /* 0x000fe40000000f00 */
[----:B------:R-:W-:Y:S01]  /*11980*/  MOV R115, R71 ;  /* 0x0000004700737202 */ /* 0x000fe20000000f00 */
[----:B------:R-:W1:Y:S04]  /*11990*/  LDSM.16.MT88.4 R156, [R225+0xd800] ;  /* 0x00d80000e19c783b */ /* 0x000e680000004200 */
[----:B------:R-:W-:Y:S01]  /*119a0*/  HMMA.16816.F32 R200, R4, R30, R200 ;  /* 0x0000001e04c8723c */ /* 0x000fe200000018c8 */
[----:B------:R-:W-:-:S07]  /*119b0*/  FADD.FTZ R0, R112, R0 ;  /* 0x0000000070007221 */ /* 0x000fce0000010000 */
[C---:B------:R-:W-:Y:S08]  /*119c0*/  HMMA.16816.F32 R92, R4.reuse, R22, R92 ;  /* 0x00000016045c723c */ /* 0x040ff0000000185c */
[C---:B--2---:R-:W-:Y:S08]  /*119d0*/  HMMA.16816.F32 R104, R4.reuse, R16, R104 ;  /* 0x000000100468723c */ /* 0x044ff00000001868 */
[C---:B------:R-:W-:Y:S08]  /*119e0*/  HMMA.16816.F32 R108, R4.reuse, R18, R108 ;  /* 0x00000012046c723c */ /* 0x040ff0000000186c */
[----:B------:R-:W-:Y:S07]  /*119f0*/  HMMA.16816.F32 R120, R4, R12, R120 ;  /* 0x0000000c0478723c */ /* 0x000fee0000001878 */
[----:B------:R-:W-:Y:S01]  /*11a00*/  FADD.FTZ R6, R127, R168 ;  /* 0x000000a87f067221 */ /* 0x000fe20000010000 */
[----:B------:R-:W-:Y:S01]  /*11a10*/  HMMA.16816.F32 R68, R8, R24, R164 ;  /* 0x000000180844723c */ /* 0x000fe200000018a4 */
[----:B------:R-:W-:-:S02]  /*11a20*/  FADD.FTZ R4, R113, R132 ;  /* 0x0000008471047221 */ /* 0x000fc40000010000 */
[----:B------:R-:W-:Y:S02]  /*11a30*/  FADD.FTZ R6, R114, R6 ;  /* 0x0000000672067221 */ /* 0x000fe40000010000 */
[----:B------:R-:W-:-:S03]  /*11a40*/  FADD.FTZ R5, R128, R2 ;  /* 0x0000000280057221 */ /* 0x000fc60000010000 */
[----:B------:R-:W-:Y:S01]  /*11a50*/  HMMA.16816.F32 R52, R8, R26, R140 ;  /* 0x0000001a0834723c */ /* 0x000fe2000000188c */
[----:B------:R-:W-:Y:S01]  /*11a60*/  FADD.FTZ R2, R129, R0 ;  /* 0x0000000081027221 */ /* 0x000fe20000010000 */
[----:B------:R-:W-:Y:S01]  /*11a70*/  MOV R133, R174 ;  /* 0x000000ae00857202 */ /* 0x000fe20000000f00 */
[----:B------:R-:W-:Y:S01]  /*11a80*/  FADD.FTZ R0, R130, R4 ;  /* 0x0000000482007221 */ /* 0x000fe20000010000 */
[----:B------:R-:W-:-:S04]  /*11a90*/  MOV R132, R175 ;  /* 0x000000af00847202 */ /* 0x000fc80000000f00 */
[----:B------:R-:W-:Y:S01]  /*11aa0*/  HMMA.16816.F32 R24, R8, R20, R116 ;  /* 0x000000140818723c */ /* 0x000fe20000001874 */
[----:B------:R-:W-:Y:S02]  /*11ab0*/  MOV R142, R188 ;  /* 0x000000bc008e7202 */ /* 0x000fe40000000f00 */
[----:B------:R-:W-:Y:S02]  /*11ac0*/  MOV R141, R189 ;  /* 0x000000bd008d7202 */ /* 0x000fe40000000f00 */
[----:B------:R-:W-:-:S03]  /*11ad0*/  MOV R140, R190 ;  /* 0x000000be008c7202 */ /* 0x000fc60000000f00 */
[C---:B------:R-:W-:Y:S08]  /*11ae0*/  HMMA.16816.F32 R20, R8.reuse, R22, R100 ;  /* 0x000000160814723c */ /* 0x040ff00000001864 */
[C---:B------:R-:W-:Y:S08]  /*11af0*/  HMMA.16816.F32 R196, R8.reuse, R28, R196 ;  /* 0x0000001c08c4723c */ /* 0x040ff000000018c4 */
[C---:B------:R-:W-:Y:S01]  /*11b00*/  HMMA.16816.F32 R100, R8.reuse, R16, R96 ;  /* 0x000000100864723c */ /* 0x040fe20000001860 */
[----:B------:R-:W-:Y:S07]  /*11b10*/  LDSM.16.MT88.4 R96, [R226+0xf800] ;  /* 0x00f80000e260783b */ /* 0x000fee0000004200 */
[C---:B------:R-:W-:Y:S01]  /*11b20*/  HMMA.16816.F32 R28, R8.reuse, R30, R204 ;  /* 0x0000001e081c723c */ /* 0x040fe200000018cc */
[----:B------:R-:W-:Y:S07]  /*11b30*/  LDSM.16.MT88.4 R204, [R227+0xd800] ;  /* 0x00d80000e3cc783b */ /* 0x000fee0000004200 */
[C---:B------:R-:W-:Y:S08]  /*11b40*/  HMMA.16816.F32 R16, R8.reuse, R18, R84 ;  /* 0x000000120810723c */ /* 0x040ff00000001854 */
[C---:B------:R-:W-:Y:S01]  /*11b50*/  HMMA.16816.F32 R116, R8.reuse, R12, R80 ;  /* 0x0000000c0874723c */ /* 0x040fe20000001850 */
[----:B------:R-:W-:Y:S06]  /*11b60*/  LDSM.16.MT88.4 R80, [R225+0xf800] ;  /* 0x00f80000e150783b */ /* 0x000fec0000004200 */
[----:B------:R-:W-:Y:S01]  /*11b70*/  MOV R13, R191 ;  /* 0x000000bf000d7202 */ /* 0x000fe20000000f00 */
[----:B------:R-:W-:Y:S01]  /*11b80*/  HMMA.16816.F32 R36, R8, R14, R36 ;  /* 0x0000000e0824723c */ /* 0x000fe20000001824 */
[----:B------:R-:W-:Y:S06]  /*11b90*/  LDSM.16.MT88.4 R188, [R228+0xd800] ;  /* 0x00d80000e4bc783b */ /* 0x000fec0000004200 */
[----:B------:R-:W-:Y:S01]  /*11ba0*/  FADD.FTZ R9, R115, R5 ;  /* 0x0000000573097221 */ /* 0x000fe20000010000 */
[----:B------:R-:W-:Y:S01]  /*11bb0*/  MOV R14, R172 ;  /* 0x000000ac000e7202 */ /* 0x000fe20000000f00 */
[----:B------:R-:W-:Y:S01]  /*11bc0*/  FADD.FTZ R10, R131, R6 ;  /* 0x00000006830a7221 */ /* 0x000fe20000010000 */
[----:B------:R-:W-:Y:S01]  /*11bd0*/  MOV R11, R173 ;  /* 0x000000ad000b7202 */ /* 0x000fe20000000f00 */
[----:B------:R-:W-:Y:S04]  /*11be0*/  LDSM.16.MT88.4 R112, [R228+0xf800] ;  /* 0x00f80000e470783b */ /* 0x000fe80000004200 */
[----:B------:R-:W2:Y:S04]  /*11bf0*/  LDSM.16.MT88.4 R172, [R226+0xd800] ;  /* 0x00d80000e2ac783b */ /* 0x000ea80000004200 */
[----:B------:R-:W3:Y:S01]  /*11c00*/  LDSM.16.MT88.4 R4, [R227+0xf800] ;  /* 0x00f80000e304783b */ /* 0x000ee20000004200 */
[----:B------:R-:W4:Y:S08]  /*11c10*/  MUFU.EX2 R250, R250 ;  /* 0x000000fa00fa7308 */ /* 0x000f300000000800 */
[----:B------:R-:W-:Y:S08]  /*11c20*/  MUFU.EX2 R249, R249 ;  /* 0x000000f900f97308 */ /* 0x000ff00000000800 */
        /* <DEDUP_REMOVED lines=13> */
[----:B----4-:R-:W-:-:S02]  /*11d00*/  F2FP.PACK_AB R128, R250, R252 ;  /* 0x000000fcfa80723e */ /* 0x010fc400000000ff */
[----:B-1----:R-:W-:Y:S02]  /*11d10*/  F2FP.PACK_AB R129, R246, R248 ;  /* 0x000000f8f681723e */ /* 0x002fe400000000ff */
[----:B------:R-:W-:Y:S02]  /*11d20*/  F2FP.PACK_AB R130, R251, R249 ;  /* 0x000000f9fb82723e */ /* 0x000fe400000000ff */
[----:B------:R-:W-:Y:S02]  /*11d30*/  F2FP.PACK_AB R131, R138, R244 ;  /* 0x000000f48a83723e */ /* 0x000fe400000000ff */
[----:B------:R-:W-:Y:S02]  /*11d40*/  F2FP.PACK_AB R124, R247, R137 ;  /* 0x00000089f77c723e */ /* 0x000fe400000000ff */
[----:B------:R-:W-:Y:S02]  /*11d50*/  F2FP.PACK_AB R125, R33, R34 ;  /* 0x00000022217d723e */ /* 0x000fe400000000ff */
[----:B------:R-:W-:-:S02]  /*11d60*/  F2FP.PACK_AB R126, R139, R245 ;  /* 0x000000f58b7e723e */ /* 0x000fc400000000ff */
[----:B--2---:R-:W-:Y:S01]  /*11d70*/  F2FP.PACK_AB R127, R35, R32 ;  /* 0x00000020237f723e */ /* 0x004fe200000000ff */
[----:B------:R-:W-:Y:S01]  /*11d80*/  FADD.FTZ R8, R170, R0 ;  /* 0x00000000aa087221 */ /* 0x000fe20000010000 */
[----:B------:R-:W-:Y:S01]  /*11d90*/  HMMA.16816.F32 R148, R128, R156, R148 ;  /* 0x0000009c8094723c */ /* 0x000fe20000001894 */
[----:B------:R-:W-:Y:S01]  /*11da0*/  MOV R0, R179 ;  /* 0x000000b300007202 */ /* 0x000fe20000000f00 */
[----:B------:R-:W-:Y:S01]  /*11db0*/  FADD.FTZ R2, R169, R2 ;  /* 0x00000002a9027221 */ /* 0x000fe20000010000 */
[----:B------:R-:W-:-:S05]  /*11dc0*/  MOV R143, R171 ;  /* 0x000000ab008f7202 */ /* 0x000fca0000000f00 */
[----:B------:R-:W-:Y:S01]  /*11dd0*/  HMMA.16816.F32 R144, R124, R156, R144 ;  /* 0x0000009c7c90723c */ /* 0x000fe20000001890 */
[----:B------:R-:W-:Y:S01]  /*11de0*/  MOV R12, R176 ;  /* 0x000000b0000c7202 */ /* 0x000fe20000000f00 */
[----:B------:R-:W-:Y:S01]  /*11df0*/  FADD.FTZ R0, R0, R10 ;  /* 0x0000000a00007221 */ /* 0x000fe20000010000 */
[----:B------:R-:W-:-:S05]  /*11e00*/  MOV R15, R177 ;  /* 0x000000b1000f7202 */ /* 0x000fca0000000f00 */
[----:B------:R-:W-:Y:S01]  /*11e10*/  HMMA.16816.F32 R152, R124, R158, R152 ;  /* 0x0000009e7c98723c */ /* 0x000fe20000001898 */
[----:B------:R-:W-:-:S07]  /*11e20*/  FADD.FTZ R2, R132, R2 ;  /* 0x0000000284027221 */ /* 0x000fce0000010000 */
[----:B------:R-:W-:Y:S07]  /*11e30*/  HMMA.16816.F32 R156, R128, R158, R40 ;  /* 0x0000009e809c723c */ /* 0x000fee0000001828 */
[----:B------:R-:W-:Y:S01]  /*11e40*/  MOV R43, R178 ;  /* 0x000000b2002b7202 */ /* 0x000fe20000000f00 */
[----:B------:R-:W-:Y:S01]  /*11e50*/  HMMA.16816.F32 R160, R124, R172, R160 ;  /* 0x000000ac7ca0723c */ /* 0x000fe200000018a0 */
        /* <DEDUP_REMOVED lines=18> */
[----:B---3--:R-:W-:Y:S08]  /*11f80*/  HMMA.16816.F32 R120, R124, R4, R120 ;  /* 0x000000047c78723c */ /* 0x008ff00000001878 */
        /* <DEDUP_REMOVED lines=56> */
.L_x_77:
[----:B---3--:R-:W-:-:S12]  /*12310*/  UIADD3 UR8, UR14, -0x1, URZ ;  /* 0xffffffff0e087890 */ /* 0x008fd8000fffe03f */
.L_x_80:
[----:B------:R-:W-:-:S13]  /*12320*/  ISETP.LE.AND P0, PT, RZ, UR8, PT ;  /* 0x00000008ff007c0c */ /* 0x000fda000bf03270 */
[----:B------:R-:W-:Y:S05]  /*12330*/  @!P0 BRA `(.L_x_81) ;  /* 0x000048e000008947 */ /* 0x000fea0003800000 */
[----:B------:R-:W2:Y:S01]  /*12340*/  LDL.LU.64 R6, [R1+0xc8] ;  /* 0x0000c80001067983 */ /* 0x000ea20000300a00 */
[----:B------:R-:W-:Y:S01]  /*12350*/  MOV R141, R3 ;  /* 0x00000003008d7202 */ /* 0x000fe20000000f00 */
[----:B------:R-:W-:Y:S01]  /*12360*/  ULDC.64 UR6, c[0x0][0x198] ;  /* 0x0000660000067ab9 */ /* 0x000fe20000000a00 */
[----:B------:R-:W-:Y:S01]  /*12370*/  IMAD.MOV.U32 R139, RZ, RZ, R135 ;  /* 0x000000ffff8b7224 */ /* 0x000fe200078e0087 */
[----:B-1----:R-:W3:Y:S01]  /*12380*/  LDL.LU.64 R4, [R1+0xd0] ;  /* 0x0000d00001047983 */ /* 0x002ee20000300a00 */
[----:B------:R-:W-:Y:S01]  /*12390*/  IMAD.MOV.U32 R132, RZ, RZ, R136 ;  /* 0x000000ffff847224 */ /* 0x000fe200078e0088 */
[----:B------:R-:W-:Y:S01]  /*123a0*/  ULDC.64 UR4, c[0x0][0x1a0] ;  /* 0x0000680000047ab9 */ /* 0x000fe20000000a00 */
[----:B------:R-:W-:Y:S01]  /*123b0*/  IMAD.MOV.U32 R140, RZ, RZ, R134 ;  /* 0x000000ffff8c7224 */ /* 0x000fe200078e0086 */
[----:B------:R-:W-:Y:S02]  /*123c0*/  USHF.L.U64.HI UR7, UR6, 0x5, UR7 ;  /* 0x0000000506077899 */ /* 0x000fe40008010207 */
[----:B------:R-:W-:-:S02]  /*123d0*/  USHF.L.U64.HI UR11, UR4, 0x5, UR5 ;  /* 0x00000005040b7899 */ /* 0x000fc40008010205 */
[----:B------:R-:W-:Y:S02]  /*123e0*/  USHF.L.U32 UR12, UR4, 0x5, URZ ;  /* 0x00000005040c7899 */ /* 0x000fe4000800063f */
[----:B------:R-:W-:Y:S01]  /*123f0*/  USHF.L.U32 UR6, UR6, 0x5, URZ ;  /* 0x0000000506067899 */ /* 0x000fe2000800063f */
[----:B--2---:R-:W-:Y:S02]  /*12400*/  MOV R3, R7 ;  /* 0x0000000700037202 */ /* 0x004fe40000000f00 */
[----:B---3--:R-:W-:-:S05]  /*12410*/  MOV R2, R4 ;  /* 0x0000000400027202 */ /* 0x008fca0000000f00 */
[----:B------:R1:W-:Y:S01]  /*12420*/  STL.64 [R1+0xa0], R2 ;  /* 0x0000a00201007387 */ /* 0x0003e20000100a00 */
[----:B------:R-:W-:Y:S05]  /*12430*/  BRA `(.L_x_82) ;  /* 0x0000023000007947 */ /* 0x000fea0003800000 */
.L_x_84:
        /* <DEDUP_REMOVED lines=35> */
.L_x_82:
[----:B------:R-:W2:Y:S01]  /*12670*/  LDL.64 R4, [R1+0xa0] ;  /* 0x0000a00001047983 */ /* 0x000ea20000100a00 */
[----:B------:R-:W-:Y:S04]  /*12680*/  DEPBAR.LE SB0, 0x0 ;  /* 0x000080000000791a */ /* 0x000fe80000000000 */
[----:B-1----:R-:W-:Y:S01]  /*12690*/  MOV R2, UR8 ;  /* 0x0000000800027c02 */ /* 0x002fe20008000f00 */
[----:B------:R-:W-:Y:S01]  /*126a0*/  BAR.SYNC.DEFER_BLOCKING 0x0 ;  /* 0x0000000000007b1d */ /* 0x000fe20000010000 */
[----:B------:R-:W-:Y:S02]  /*126b0*/  USHF.R.S32.HI UR5, URZ, 0x1f, UR8 ;  /* 0x0000001f3f057899 */ /* 0x000fe40008011408 */
[----:B------:R-:W-:Y:S04]  /*126c0*/  UIMAD UR4, UR18, UR8, URZ ;  /* 0x00000008120472a4 */ /* 0x000fe8000f8e023f */
        /* <DEDUP_REMOVED lines=11> */
[----:B------:R-:W-:Y:S04]  /*12780*/  IADD3 R2, P0, R4, UR12, RZ ;  /* 0x0000000c04027c10 */ /* 0x000fe8000ff1e0ff */
[----:B------:R-:W-:Y:S01]  /*12790*/  IADD3.X R3, R5, UR11, RZ, P0, !PT ;  /* 0x0000000b05037c10 */ /* 0x000fe200087fe4ff */
[----:B------:R1:W-:Y:S01]  /*127a0*/  LDGSTS.E.BYPASS.LTC128B.128 [R243+0xe000], [R6.64+0x80] ;  /* 0x0e00008006f37fae */ /* 0x0003e2000b901d50 */
[----:B------:R-:W-:Y:S04]  /*127b0*/  IADD3 R8, P0, R2, UR12, RZ ;  /* 0x0000000c02087c10 */ /* 0x000fe8000ff1e0ff */
[----:B------:R-:W-:Y:S02]  /*127c0*/  IADD3.X R9, R3, UR11, RZ, P0, !PT ;  /* 0x0000000b03097c10 */ /* 0x000fe400087fe4ff */
[----:B------:R-:W-:Y:S01]  /*127d0*/  ISETP.LT.AND P0, PT, RZ, UR8, PT ;  /* 0x00000008ff007c0c */ /* 0x000fe2000bf01270 */
[----:B------:R1:W-:Y:S08]  /*127e0*/  LDGSTS.E.BYPASS.LTC128B.128 [R243+0xc800], [R4.64] ;  /* 0x0c80000004f37fae */ /* 0x0003f0000b901d50 */
[----:B------:R1:W-:Y:S08]  /*127f0*/  LDGSTS.E.BYPASS.LTC128B.128 [R243+0xe800], [R4.64+0x80] ;  /* 0x0e80008004f37fae */ /* 0x0003f0000b901d50 */
[----:B------:R2:W-:Y:S08]  /*12800*/  LDGSTS.E.BYPASS.LTC128B.128 [R243+0xd000], [R2.64] ;  /* 0x0d00000002f37fae */ /* 0x0005f0000b901d50 */
[----:B------:R2:W-:Y:S08]  /*12810*/  LDGSTS.E.BYPASS.LTC128B.128 [R243+0xf000], [R2.64+0x80] ;  /* 0x0f00008002f37fae */ /* 0x0005f0000b901d50 */
[----:B------:R3:W-:Y:S08]  /*12820*/  LDGSTS.E.BYPASS.LTC128B.128 [R243+0xd800], [R8.64] ;  /* 0x0d80000008f37fae */ /* 0x0007f0000b901d50 */
[----:B------:R3:W-:Y:S08]  /*12830*/  LDGSTS.E.BYPASS.LTC128B.128 [R243+0xf800], [R8.64+0x80] ;  /* 0x0f80008008f37fae */ /* 0x0007f0000b901d50 */
[----:B-----5:R-:W-:Y:S08]  /*12840*/  LDSM.16.M88.4 R64, [R231] ;  /* 0x00000000e740783b */ /* 0x020ff00000000200 */
[----:B------:R-:W1:Y:S08]  /*12850*/  LDSM.16.M88.4 R16, [R224+0x8000] ;  /* 0x00800000e010783b */ /* 0x000e700000000200 */
        /* <DEDUP_REMOVED lines=40> */
[-C--:B-1----:R-:W-:Y:S08]  /*12ae0*/  HMMA.16816.F32 R52, R212, R208.reuse, R52 ;  /* 0x000000d0d434723c */ /* 0x082ff00000001834 */
[C---:B------:R-:W-:Y:S08]  /*12af0*/  HMMA.16816.F32 R56, R220.reuse, R208, R56 ;  /* 0x000000d0dc38723c */ /* 0x040ff00000001838 */
[-C--:B------:R-:W-:Y:S01]  /*12b00*/  HMMA.16816.F32 R60, R220, R210.reuse, R60 ;  /* 0x000000d2dc3c723c */ /* 0x080fe2000000183c */
[----:B------:R-:W1:Y:S07]  /*12b10*/  LDSM.16.M88.4 R220, [R230+0x8000] ;  /* 0x00800000e6dc783b */ /* 0x000e6e0000000200 */
[----:B------:R-:W-:Y:S01]  /*12b20*/  HMMA.16816.F32 R64, R212, R210, R64 ;  /* 0x000000d2d440723c */ /* 0x000fe20000001840 */
[----:B------:R-:W2:Y:S08]  /*12b30*/  LDSM.16.M88.4 R208, [R234+0x2000] ;  /* 0x00200000ead0783b */ /* 0x000eb00000000200 */
        /* <DEDUP_REMOVED lines=65> */
[----:B------:R-:W2:Y:S08]  /*12f50*/  LDSM.16.M88.4 R212, [R232+0x6000] ;  /* 0x00600000e8d4783b */ /* 0x000eb00000000200 */
        /* <DEDUP_REMOVED lines=43> */
[----:B------:R-:W2:Y:S07]  /*13210*/  LDSM.16.M88.4 R212, [R233+0x6000] ;  /* 0x00600000e9d4783b */ /* 0x000eae0000000200 */
[-C--:B-1----:R-:W-:Y:S08]  /*13220*/  HMMA.16816.F32 R4, R220, R208.reuse, R4 ;  /* 0x000000d0dc04723c */ /* 0x082ff00000001804 */
[C---:B--2---:R-:W-:Y:S08]  /*13230*/  HMMA.16816.F32 R8, R212.reuse, R208, R8 ;  /* 0x000000d0d408723c */ /* 0x044ff00000001808 */
[-C--:B------:R-:W-:Y:S08]  /*13240*/  HMMA.16816.F32 R12, R212, R210.reuse, R12 ;  /* 0x000000d2d40c723c */ /* 0x080ff0000000180c */
[----:B------:R-:W-:Y:S01]  /*13250*/  FMUL.FTZ R4, R4, c[0x0][0x2ec] ;  /* 0x0000bb0004047a20 */ /* 0x000fe20000410000 */
[C---:B------:R-:W-:Y:S03]  /*13260*/  HMMA.16816.F32 R16, R220.reuse, R210, R16 ;  /* 0x000000d2dc10723c */ /* 0x040fe60000001810 */
[----:B------:R-:W-:Y:S01]  /*13270*/  MUFU.TANH R219, R4 ;  /* 0x0000000400db7308 */ /* 0x000fe20000002400 */
[----:B------:R-:W-:Y:S02]  /*13280*/  FMUL.FTZ R5, R5, c[0x0][0x2ec] ;  /* 0x0000bb0005057a20 */ /* 0x000fe40000410000 */
[----:B------:R-:W-:Y:S02]  /*13290*/  FMUL.FTZ R6, R6, c[0x0][0x2ec] ;  /* 0x0000bb0006067a20 */ /* 0x000fe40000410000 */
[----:B------:R-:W-:Y:S04]  /*132a0*/  FMUL.FTZ R7, R7, c[0x0][0x2ec] ;  /* 0x0000bb0007077a20 */ /* 0x000fe80000410000 */
[----:B------:R-:W-:Y:S01]  /*132b0*/  FMUL.FTZ R9, R9, c[0x0][0x2ec] ;  /* 0x0000bb0009097a20 */ /* 0x000fe20000410000 */
[----:B------:R-:W-:Y:S01]  /*132c0*/  MUFU.TANH R249, R5 ;  /* 0x0000000500f97308 */ /* 0x000fe20000002400 */
[----:B------:R-:W-:Y:S02]  /*132d0*/  FMUL.FTZ R11, R11, c[0x0][0x2ec] ;  /* 0x0000bb000b0b7a20 */ /* 0x000fe40000410000 */
[----:B------:R-:W-:Y:S02]  /*132e0*/  FMUL.FTZ R8, R8, c[0x0][0x2ec] ;  /* 0x0000bb0008087a20 */ /* 0x000fe40000410000 */
[----:B------:R-:W-:Y:S02]  /*132f0*/  FMUL.FTZ R10, R10, c[0x0][0x2ec] ;  /* 0x0000bb000a0a7a20 */ /* 0x000fe40000410000 */
[----:B------:R-:W-:Y:S02]  /*13300*/  FMUL.FTZ R12, R12, c[0x0][0x2ec] ;  /* 0x0000bb000c0c7a20 */ /* 0x000fe40000410000 */
[----:B------:R-:W-:Y:S01]  /*13310*/  FMUL.FTZ R13, R13, c[0x0][0x2ec] ;  /* 0x0000bb000d0d7a20 */ /* 0x000fe20000410000 */
[----:B------:R-:W-:Y:S01]  /*13320*/  MUFU.TANH R244, R6 ;  /* 0x0000000600f47308 */ /* 0x000fe20000002400 */
[----:B------:R-:W-:Y:S02]  /*13330*/  FMUL.FTZ R14, R14, c[0x0][0x2ec] ;  /* 0x0000bb000e0e7a20 */ /* 0x000fe40000410000 */
[----:B------:R-:W-:Y:S02]  /*13340*/  FMUL.FTZ R15, R15, c[0x0][0x2ec] ;  /* 0x0000bb000f0f7a20 */ /* 0x000fe40000410000 */
[----:B------:R-:W-:Y:S02]  /*13350*/  FMUL.FTZ R16, R16, c[0x0][0x2ec] ;  /* 0x0000bb0010107a20 */ /* 0x000fe40000410000 */
[----:B------:R-:W-:Y:S02]  /*13360*/  FMUL.FTZ R17, R17, c[0x0][0x2ec] ;  /* 0x0000bb0011117a20 */ /* 0x000fe40000410000 */
[----:B------:R-:W-:Y:S01]  /*13370*/  FMUL.FTZ R18, R18, c[0x0][0x2ec] ;  /* 0x0000bb0012127a20 */ /* 0x000fe20000410000 */
[----:B------:R1:W-:Y:S01]  /*13380*/  MUFU.TANH R250, R7 ;  /* 0x0000000700fa7308 */ /* 0x0003e20000002400 */
[----:B------:R-:W-:Y:S09]  /*13390*/  FMUL.FTZ R19, R19, c[0x0][0x2ec] ;  /* 0x0000bb0013137a20 */ /* 0x000ff20000410000 */
[----:B------:R-:W2:Y:S10]  /*133a0*/  MUFU.TANH R0, R9 ;  /* 0x0000000900007308 */ /* 0x000eb40000002400 */
[----:B------:R-:W-:Y:S01]  /*133b0*/  MUFU.TANH R246, R8 ;  /* 0x0000000800f67308 */ /* 0x000fe20000002400 */
[----:B-1----:R-:W1:Y:S09]  /*133c0*/  LDSM.16.M88.4 R4, [R229+0x2800] ;  /* 0x00280000e504783b */ /* 0x002e720000000200 */
[----:B------:R-:W-:Y:S01]  /*133d0*/  MUFU.TANH R245, R10 ;  /* 0x0000000a00f57308 */ /* 0x000fe20000002400 */
[----:B--2---:R2:W-:Y:S09]  /*133e0*/  STL [R1], R0 ;  /* 0x0000000001007387 */ /* 0x0045f20000100800 */
[----:B------:R-:W-:Y:S10]  /*133f0*/  MUFU.TANH R248, R12 ;  /* 0x0000000c00f87308 */ /* 0x000ff40000002400 */
[----:B------:R-:W-:Y:S10]  /*13400*/  MUFU.TANH R247, R13 ;  /* 0x0000000d00f77308 */ /* 0x000ff40000002400 */
[----:B--2---:R2:W3:Y:S01]  /*13410*/  MUFU.TANH R0, R11 ;  /* 0x0000000b00007308 */ /* 0x0044e20000002400 */
[-C--:B-1----:R-:W-:Y:S09]  /*13420*/  HMMA.16816.F32 R20, R220, R4.reuse, R20 ;  /* 0x00000004dc14723c */ /* 0x082ff20000001814 */
[----:B------:R-:W-:Y:S01]  /*13430*/  MUFU.TANH R252, R14 ;  /* 0x0000000e00fc7308 */ /* 0x000fe20000002400 */
[C---:B------:R-:W-:Y:S09]  /*13440*/  HMMA.16816.F32 R24, R212.reuse, R4, R24 ;  /* 0x00000004d418723c */ /* 0x040ff20000001818 */
[----:B------:R-:W-:Y:S01]  /*13450*/  MUFU.TANH R251, R15 ;  /* 0x0000000f00fb7308 */ /* 0x000fe20000002400 */
[-C--:B------:R-:W-:Y:S01]  /*13460*/  HMMA.16816.F32 R28, R212, R6.reuse, R28 ;  /* 0x00000006d41c723c */ /* 0x080fe2000000181c */
[----:B--2---:R-:W1:Y:S03]  /*13470*/  LDSM.16.M88.4 R8, [R229+0x3000] ;  /* 0x00300000e508783b */ /* 0x004e660000000200 */
[----:B------:R-:W-:Y:S04]  /*13480*/  FMUL.FTZ R22, R22, c[0x0][0x2ec] ;  /* 0x0000bb0016167a20 */ /* 0x000fe80000410000 */
[C---:B------:R-:W-:Y:S01]  /*13490*/  HMMA.16816.F32 R32, R220.reuse, R6, R32 ;  /* 0x00000006dc20723c */ /* 0x040fe20000001820 */
[----:B------:R-:W-:Y:S01]  /*134a0*/  MUFU.TANH R210, R16 ;  /* 0x0000001000d27308 */ /* 0x000fe20000002400 */
[----:B------:R-:W2:Y:S01]  /*134b0*/  LDSM.16.M88.4 R4, [R229+0x3800] ;  /* 0x00380000e504783b */ /* 0x000ea20000000200 */
[----:B------:R-:W-:Y:S04]  /*134c0*/  DEPBAR.LE SB0, 0x0 ;  /* 0x000080000000791a */ /* 0x000fe80000000000 */
[----:B------:R-:W-:Y:S04]  /*134d0*/  FMUL.FTZ R24, R24, c[0x0][0x2ec] ;  /* 0x0000bb0018187a20 */ /* 0x000fe80000410000 */
[----:B------:R-:W-:Y:S01]  /*134e0*/  MUFU.TANH R208, R17 ;  /* 0x0000001100d07308 */ /* 0x000fe20000002400 */
[----:B---3--:R3:W-:Y:S01]  /*134f0*/  STL [R1+0x4], R0 ;  /* 0x0000040001007387 */ /* 0x0087e20000100800 */
[----:B------:R-:W-:Y:S02]  /*13500*/  FMUL.FTZ R25, R25, c[0x0][0x2ec] ;  /* 0x0000bb0019197a20 */ /* 0x000fe40000410000 */
[----:B------:R-:W-:Y:S02]  /*13510*/  FMUL.FTZ R26, R26, c[0x0][0x2ec] ;  /* 0x0000bb001a1a7a20 */ /* 0x000fe40000410000 */
[----:B------:R-:W-:Y:S02]  /*13520*/  FMUL.FTZ R28, R28, c[0x0][0x2ec] ;  /* 0x0000bb001c1c7a20 */ /* 0x000fe40000410000 */
[----:B------:R-:W-:Y:S02]  /*13530*/  FMUL.FTZ R29, R29, c[0x0][0x2ec] ;  /* 0x0000bb001d1d7a20 */ /* 0x000fe40000410000 */
[----:B------:R-:W-:Y:S01]  /*13540*/  MUFU.TANH R143, R18 ;  /* 0x00000012008f7308 */ /* 0x000fe20000002400 */
[----:B------:R-:W-:Y:S01]  /*13550*/  BAR.SYNC.DEFER_BLOCKING 0x0 ;  /* 0x0000000000007b1d */ /* 0x000fe20000010000 */
[----:B------:R-:W-:Y:S02]  /*13560*/  FMUL.FTZ R23, R23, c[0x0][0x2ec] ;  /* 0x0000bb0017177a20 */ /* 0x000fe40000410000 */
[----:B------:R-:W-:Y:S02]  /*13570*/  FMUL.FTZ R27, R27, c[0x0][0x2ec] ;  /* 0x0000bb001b1b7a20 */ /* 0x000fe40000410000 */
[----:B------:R-:W-:Y:S02]  /*13580*/  FMUL.FTZ R30, R30, c[0x0][0x2ec] ;  /* 0x0000bb001e1e7a20 */ /* 0x000fe40000410000 */
[----:B------:R-:W-:Y:S02]  /*13590*/  FMUL.FTZ R31, R31, c[0x0][0x2ec] ;  /* 0x0000bb001f1f7a20 */ /* 0x000fe40000410000 */
[----:B------:R-:W-:Y:S01]  /*135a0*/  MUFU.TANH R209, R19 ;  /* 0x0000001300d17308 */ /* 0x000fe20000002400 */
[----:B------:R-:W-:Y:S02]  /*135b0*/  FMUL.FTZ R32, R32, c[0x0][0x2ec] ;  /* 0x0000bb0020207a20 */ /* 0x000fe40000410000 */
[----:B------:R-:W-:Y:S01]  /*135c0*/  FMUL.FTZ R20, R20, c[0x0][0x2ec] ;  /* 0x0000bb0014147a20 */ /* 0x000fe20000410000 */
[-C--:B-1----:R-:W-:Y:S05]  /*135d0*/  HMMA.16816.F32 R36, R220, R8.reuse, R36 ;  /* 0x00000008dc24723c */ /* 0x082fea0000001824 */
[----:B------:R-:W-:Y:S01]  /*135e0*/  FMUL.FTZ R21, R21, c[0x0][0x2ec] ;  /* 0x0000bb0015157a20 */ /* 0x000fe20000410000 */
[----:B---3--:R-:W1:Y:S02]  /*135f0*/  MUFU.TANH R0, R24 ;  /* 0x0000001800007308 */ /* 0x008e640000002400 */
[C---:B------:R-:W-:Y:S08]  /*13600*/  HMMA.16816.F32 R40, R212.reuse, R8, R40 ;  /* 0x00000008d428723c */ /* 0x040ff00000001828 */
[----:B------:R-:W-:Y:S01]  /*13610*/  MUFU.TANH R216, R22 ;  /* 0x0000001600d87308 */ /* 0x000fe20000002400 */
[-C--:B------:R-:W-:Y:S08]  /*13620*/  HMMA.16816.F32 R44, R212, R10.reuse, R44 ;  /* 0x0000000ad42c723c */ /* 0x080ff0000000182c */
[C---:B------:R-:W-:Y:S01]  /*13630*/  HMMA.16816.F32 R48, R220.reuse, R10, R48 ;  /* 0x0000000adc30723c */ /* 0x040fe20000001830 */
[----:B------:R-:W-:Y:S01]  /*13640*/  MUFU.TANH R211, R23 ;  /* 0x0000001700d37308 */ /* 0x000fe20000002400 */
[----:B-1----:R1:W-:Y:S05]  /*13650*/  STL [R1+0x3c], R0 ;  /* 0x00003c0001007387 */ /* 0x0023ea0000100800 */
[----:B------:R-:W-:Y:S01]  /*13660*/  FMUL.FTZ R40, R40, c[0x0][0x2ec] ;  /* 0x0000bb0028287a20 */ /* 0x000fe20000410000 */
[-C--:B--2---:R-:W-:Y:S03]  /*13670*/  HMMA.16816.F32 R52, R220, R4.reuse, R52 ;  /* 0x00000004dc34723c */ /* 0x084fe60000001834 */
[----:B------:R2:W-:Y:S01]  /*13680*/  MUFU.TANH R23, R27 ;  /* 0x0000001b00177308 */ /* 0x0005e20000002400 */
[----:B------:R-:W-:Y:S02]  /*13690*/  FMUL.FTZ R41, R41, c[0x0][0x2ec] ;  /* 0x0000bb0029297a20 */ /* 0x000fe40000410000 */
[----:B------:R-:W-:Y:S02]  /*136a0*/  FMUL.FTZ R42, R42, c[0x0][0x2ec] ;  /* 0x0000bb002a2a7a20 */ /* 0x000fe40000410000 */
[C---:B------:R-:W-:Y:S04]  /*136b0*/  HMMA.16816.F32 R56, R212.reuse, R4, R56 ;  /* 0x00000004d438723c */ /* 0x040fe80000001838 */
[----:B------:R-:W-:Y:S01]  /*136c0*/  FMUL.FTZ R43, R43, c[0x0][0x2ec] ;  /* 0x0000bb002b2b7a20 */ /* 0x000fe20000410000 */
[----:B------:R3:W-:Y:S01]  /*136d0*/  MUFU.TANH R22, R30 ;  /* 0x0000001e00167308 */ /* 0x0007e20000002400 */
[----:B------:R-:W-:Y:S02]  /*136e0*/  FMUL.FTZ R44, R44, c[0x0][0x2ec] ;  /* 0x0000bb002c2c7a20 */ /* 0x000fe40000410000 */
[-C--:B------:R-:W-:Y:S04]  /*136f0*/  HMMA.16816.F32 R60, R212, R6.reuse, R60 ;  /* 0x00000006d43c723c */ /* 0x080fe8000000183c */
[----:B------:R-:W-:Y:S02]  /*13700*/  FMUL.FTZ R24, R49, c[0x0][0x2ec] ;  /* 0x0000bb0031187a20 */ /* 0x000fe40000410000 */
[----:B------:R-:W-:Y:S01]  /*13710*/  FMUL.FTZ R19, R50, c[0x0][0x2ec] ;  /* 0x0000bb0032137a20 */ /* 0x000fe20000410000 */
[----:B-1----:R-:W1:Y:S01]  /*13720*/  MUFU.TANH R0, R25 ;  /* 0x0000001900007308 */ /* 0x002e620000002400 */
[----:B------:R-:W-:Y:S04]  /*13730*/  HMMA.16816.F32 R64, R220, R6, R64 ;  /* 0x00000006dc40723c */ /* 0x000fe80000001840 */
[----:B--2---:R-:W-:Y:S02]  /*13740*/  FMUL.FTZ R27, R38, c[0x0][0x2ec] ;  /* 0x0000bb00261b7a20 */ /* 0x004fe40000410000 */
[----:B------:R-:W-:Y:S02]  /*13750*/  FMUL.FTZ R18, R51, c[0x0][0x2ec] ;  /* 0x0000bb0033127a20 */ /* 0x000fe40000410000 */
[----:B------:R-:W-:Y:S01]  /*13760*/  FMUL.FTZ R17, R52, c[0x0][0x2ec] ;  /* 0x0000bb0034117a20 */ /* 0x000fe20000410000 */
[----:B------:R2:W-:Y:S03]  /*13770*/  MUFU.TANH R134, R31 ;  /* 0x0000001f00867308 */ /* 0x0005e60000002400 */
[----:B------:R-:W-:Y:S02]  /*13780*/  FMUL.FTZ R16, R53, c[0x0][0x2ec] ;  /* 0x0000bb0035107a20 */ /* 0x000fe40000410000 */
[----:B---3--:R-:W-:Y:S02]  /*13790*/  FMUL.FTZ R30, R35, c[0x0][0x2ec] ;  /* 0x0000bb00231e7a20 */ /* 0x008fe40000410000 */
[----:B------:R-:W-:Y:S02]  /*137a0*/  FMUL.FTZ R15, R54, c[0x0][0x2ec] ;  /* 0x0000bb00360f7a20 */ /* 0x000fe40000410000 */
[----:B------:R-:W-:Y:S01]  /*137b0*/  FMUL.FTZ R14, R55, c[0x0][0x2ec] ;  /* 0x0000bb00370e7a20 */ /* 0x000fe20000410000 */
[----:B------:R3:W-:Y:S01]  /*137c0*/  MUFU.TANH R142, R32 ;  /* 0x00000020008e7308 */ /* 0x0007e20000002400 */
[----:B------:R-:W-:Y:S02]  /*137d0*/  FMUL.FTZ R45, R45, c[0x0][0x2ec] ;  /* 0x0000bb002d2d7a20 */ /* 0x000fe40000410000 */
[----:B------:R-:W-:Y:S01]  /*137e0*/  FMUL.FTZ R46, R46, c[0x0][0x2ec] ;  /* 0x0000bb002e2e7a20 */ /* 0x000fe20000410000 */
[----:B-1----:R1:W-:Y:S01]  /*137f0*/  STL [R1+0x34], R0 ;  /* 0x0000340001007387 */ /* 0x0023e20000100800 */
[----:B------:R-:W-:Y:S02]  /*13800*/  FMUL.FTZ R25, R48, c[0x0][0x2ec] ;  /* 0x0000bb0030197a20 */ /* 0x000fe40000410000 */
[----:B------:R-:W-:Y:S02]  /*13810*/  FMUL.FTZ R13, R64, c[0x0][0x2ec] ;  /* 0x0000bb00400d7a20 */ /* 0x000fe40000410000 */
[----:B------:R-:W-:Y:S01]  /*13820*/  FMUL.FTZ R12, R65, c[0x0][0x2ec] ;  /* 0x0000bb00410c7a20 */ /* 0x000fe20000410000 */
[----:B------:R-:W-:Y:S01]  /*13830*/  MUFU.TANH R218, R20 ;  /* 0x0000001400da7308 */ /* 0x000fe20000002400 */
[----:B------:R-:W-:Y:S02]  /*13840*/  FMUL.FTZ R11, R66, c[0x0][0x2ec] ;  /* 0x0000bb00420b7a20 */ /* 0x000fe40000410000 */
[----:B------:R-:W-:Y:S02]  /*13850*/  FMUL.FTZ R10, R67, c[0x0][0x2ec] ;  /* 0x0000bb00430a7a20 */ /* 0x000fe40000410000 */
[----:B--2---:R-:W-:Y:S02]  /*13860*/  FMUL.FTZ R31, R34, c[0x0][0x2ec] ;  /* 0x0000bb00221f7a20 */ /* 0x004fe40000410000 */
[----:B------:R-:W-:Y:S02]  /*13870*/  FMUL.FTZ R47, R47, c[0x0][0x2ec] ;  /* 0x0000bb002f2f7a20 */ /* 0x000fe40000410000 */
[----:B------:R-:W-:Y:S01]  /*13880*/  FMUL.FTZ R56, R56, c[0x0][0x2ec] ;  /* 0x0000bb0038387a20 */ /* 0x000fe20000410000 */
[----:B------:R-:W-:Y:S01]  /*13890*/  MUFU.TANH R217, R21 ;  /* 0x0000001500d97308 */ /* 0x000fe20000002400 */
[----:B------:R-:W-:Y:S02]  /*138a0*/  FMUL.FTZ R57, R57, c[0x0][0x2ec] ;  /* 0x0000bb0039397a20 */ /* 0x000fe40000410000 */
[----:B------:R-:W-:Y:S02]  /*138b0*/  FMUL.FTZ R58, R58, c[0x0][0x2ec] ;  /* 0x0000bb003a3a7a20 */ /* 0x000fe40000410000 */
[----:B---3--:R-:W-:Y:S02]  /*138c0*/  FMUL.FTZ R32, R33, c[0x0][0x2ec] ;  /* 0x0000bb0021207a20 */ /* 0x008fe40000410000 */
[----:B------:R-:W-:Y:S02]  /*138d0*/  FMUL.FTZ R59, R59, c[0x0][0x2ec] ;  /* 0x0000bb003b3b7a20 */ /* 0x000fe40000410000 */
[----:B------:R-:W-:Y:S01]  /*138e0*/  FMUL.FTZ R60, R60, c[0x0][0x2ec] ;  /* 0x0000bb003c3c7a20 */ /* 0x000fe20000410000 */
[----:B-1----:R-:W1:Y:S01]  /*138f0*/  MUFU.TANH R0, R26 ;  /* 0x0000001a00007308 */ /* 0x002e620000002400 */
[----:B------:R-:W-:Y:S02]  /*13900*/  FMUL.FTZ R61, R61, c[0x0][0x2ec] ;  /* 0x0000bb003d3d7a20 */ /* 0x000fe40000410000 */
[----:B------:R-:W-:Y:S07]  /*13910*/  FMUL.FTZ R62, R62, c[0x0][0x2ec] ;  /* 0x0000bb003e3e7a20 */ /* 0x000fee0000410000 */
[----:B------:R-:W-:Y:S10]  /*13920*/  MUFU.TANH R32, R32 ;  /* 0x0000002000207308 */ /* 0x000ff40000002400 */
[----:B------:R-:W-:Y:S01]  /*13930*/  MUFU.TANH R31, R31 ;  /* 0x0000001f001f7308 */ /* 0x000fe20000002400 */
[----:B-1----:R1:W-:Y:S01]  /*13940*/  STL [R1+0x30], R0 ;  /* 0x0000300001007387 */ /* 0x0023e20000100800 */
[----:B------:R-:W-:Y:S08]  /*13950*/  FMUL.FTZ R26, R39, c[0x0][0x2ec] ;  /* 0x0000bb00271a7a20 */ /* 0x000ff00000410000 */
[----:B------:R-:W-:Y:S10]  /*13960*/  MUFU.TANH R30, R30 ;  /* 0x0000001e001e7308 */ /* 0x000ff40000002400 */
[----:B------:R-:W-:Y:S10]  /*13970*/  MUFU.TANH R27, R27 ;  /* 0x0000001b001b7308 */ /* 0x000ff40000002400 */
[----:B-1----:R-:W1:Y:S10]  /*13980*/  MUFU.TANH R0, R28 ;  /* 0x0000001c00007308 */ /* 0x002e740000002400 */
[----:B------:R-:W-:Y:S10]  /*13990*/  MUFU.TANH R26, R26 ;  /* 0x0000001a001a7308 */ /* 0x000ff40000002400 */
[----:B------:R-:W-:Y:S01]  /*139a0*/  MUFU.TANH R133, R40 ;  /* 0x0000002800857308 */ /* 0x000fe20000002400 */
[----:B-1----:R1:W-:Y:S01]  /*139b0*/  STL [R1+0x2c], R0 ;  /* 0x00002c0001007387 */ /* 0x0023e20000100800 */
[----:B------:R-:W-:Y:S08]  /*139c0*/  FMUL.FTZ R28, R37, c[0x0][0x2ec] ;  /* 0x0000bb00251c7a20 */ /* 0x000ff00000410000 */
[----:B------:R-:W-:Y:S10]  /*139d0*/  MUFU.TANH R135, R41 ;  /* 0x0000002900877308 */ /* 0x000ff40000002400 */
[----:B------:R-:W-:Y:S10]  /*139e0*/  MUFU.TANH R28, R28 ;  /* 0x0000001c001c7308 */ /* 0x000ff40000002400 */
[----:B-1----:R-:W1:Y:S10]  /*139f0*/  MUFU.TANH R0, R29 ;  /* 0x0000001d00007308 */ /* 0x002e740000002400 */
[----:B------:R2:W3:Y:S10]  /*13a00*/  MUFU.TANH R34, R42 ;  /* 0x0000002a00227308 */ /* 0x0004f40000002400 */
[----:B------:R2:W4:Y:S01]  /*13a10*/  MUFU.TANH R21, R43 ;  /* 0x0000002b00157308 */ /* 0x0005220000002400 */
[----:B-1----:R1:W-:Y:S01]  /*13a20*/  STL [R1+0x38], R0 ;  /* 0x0000380001007387 */ /* 0x0023e20000100800 */
[----:B------:R-:W-:Y:S08]  /*13a30*/  FMUL.FTZ R29, R36, c[0x0][0x2ec] ;  /* 0x0000bb00241d7a20 */ /* 0x000ff00000410000 */
[----:B------:R2:W2:Y:S10]  /*13a40*/  MUFU.TANH R33, R44 ;  /* 0x0000002c00217308 */ /* 0x0004b40000002400 */
[----:B------:R-:W2:Y:S01]  /*13a50*/  MUFU.TANH R29, R29 ;  /* 0x0000001d001d7308 */ /* 0x000ea20000002400 */
[----:B-1----:R-:W-:Y:S09]  /*13a60*/  FMUL.FTZ R0, R63, c[0x0][0x2ec] ;  /* 0x0000bb003f007a20 */ /* 0x002ff20000410000 */
[----:B------:R1:W1:Y:S10]  /*13a70*/  MUFU.TANH R35, R45 ;  /* 0x0000002d00237308 */ /* 0x0002740000002400 */
[----:B------:R1:W1:Y:S10]  /*13a80*/  MUFU.TANH R20, R46 ;  /* 0x0000002e00147308 */ /* 0x0002740000002400 */
[----:B------:R1:W1:Y:S10]  /*13a90*/  MUFU.TANH R136, R47 ;  /* 0x0000002f00887308 */ /* 0x0002740000002400 */
[----:B------:R-:W1:Y:S10]  /*13aa0*/  MUFU.TANH R25, R25 ;  /* 0x0000001900197308 */ /* 0x000e740000002400 */
[----:B------:R-:W1:Y:S10]  /*13ab0*/  MUFU.TANH R24, R24 ;  /* 0x0000001800187308 */ /* 0x000e740000002400 */
[----:B------:R-:W1:Y:S10]  /*13ac0*/  MUFU.TANH R19, R19 ;  /* 0x0000001300137308 */ /* 0x000e740000002400 */
[----:B------:R-:W1:Y:S10]  /*13ad0*/  MUFU.TANH R18, R18 ;  /* 0x0000001200127308 */ /* 0x000e740000002400 */
[----:B------:R-:W1:Y:S10]  /*13ae0*/  MUFU.TANH R17, R17 ;  /* 0x0000001100117308 */ /* 0x000e740000002400 */
[----:B------:R-:W1:Y:S10]  /*13af0*/  MUFU.TANH R16, R16 ;  /* 0x0000001000107308 */ /* 0x000e740000002400 */
[----:B------:R-:W1:Y:S10]  /*13b00*/  MUFU.TANH R15, R15 ;  /* 0x0000000f000f7308 */ /* 0x000e740000002400 */
        /* <DEDUP_REMOVED lines=9> */
[----:B------:R-:W1:Y:S10]  /*13ba0*/  MUFU.TANH R13, R13 ;  /* 0x0000000d000d7308 */ /* 0x000e740000002400 */
[----:B------:R-:W1:Y:S10]  /*13bb0*/  MUFU.TANH R12, R12 ;  /* 0x0000000c000c7308 */ /* 0x000e740000002400 */
[----:B------:R-:W1:Y:S10]  /*13bc0*/  MUFU.TANH R11, R11 ;  /* 0x0000000b000b7308 */ /* 0x000e740000002400 */
[----:B------:R-:W1:Y:S02]  /*13bd0*/  MUFU.TANH R10, R10 ;  /* 0x0000000a000a7308 */ /* 0x000e640000002400 */
[----:B-1234-:R-:W-:-:S05]  /*13be0*/  @P0 BRA `(.L_x_84) ;  /* 0xffffe85000000947 */ /* 0x01efca000383ffff */
.L_x_83:
[----:B-1----:R-:W2:Y:S01]  /*13bf0*/  LDL.LU R2, [R1+0x38] ;  /* 0x0000380001027983 */ /* 0x002ea20000300800 */
[----:B------:R-:W-:Y:S01]  /*13c00*/  MOV R48, R136 ;  /* 0x0000008800307202 */ /* 0x000fe20000000f00 */
[----:B------:R-:W-:Y:S01]  /*13c10*/  UIADD3 UR8, UR8, -0x1, URZ ;  /* 0xffffffff08087890 */ /* 0x000fe2000fffe03f */
[----:B------:R-:W-:Y:S01]  /*13c20*/  MOV R54, R133 ;  /* 0x0000008500367202 */ /* 0x000fe20000000f00 */
[----:B------:R-:W3:Y:S01]  /*13c30*/  LDL.LU R0, [R1+0x2c] ;  /* 0x00002c0001007983 */ /* 0x000ee20000300800 */
[----:B------:R-:W-:Y:S02]  /*13c40*/  MOV R52, R135 ;  /* 0x0000008700347202 */ /* 0x000fe40000000f00 */
[----:B------:R-:W-:Y:S01]  /*13c50*/  MOV R53, R134 ;  /* 0x0000008600357202 */ /* 0x000fe20000000f00 */
[----:B------:R-:W4:Y:S01]  /*13c60*/  LDL.LU R41, [R1+0x3c] ;  /* 0x00003c0001297983 */ /* 0x000f220000300800 */
[----:B------:R-:W-:Y:S02]  /*13c70*/  MOV R40, R23 ;  /* 0x0000001700287202 */ /* 0x000fe40000000f00 */
[----:B------:R-:W-:Y:S01]  /*13c80*/  MOV R45, R22 ;  /* 0x00000016002d7202 */ /* 0x000fe20000000f00 */
[----:B------:R-:W4:Y:S01]  /*13c90*/  LDL.LU R42, [R1+0x34] ;  /* 0x00003400012a7983 */ /* 0x000f220000300800 */
[----:B------:R-:W-:Y:S02]  /*13ca0*/  MOV R46, R21 ;  /* 0x00000015002e7202 */ /* 0x000fe40000000f00 */
[----:B------:R-:W-:Y:S01]  /*13cb0*/  MOV R47, R20 ;  /* 0x00000014002f7202 */ /* 0x000fe20000000f00 */
[----:B------:R-:W4:Y:S04]  /*13cc0*/  LDL.LU R43, [R1+0x30] ;  /* 0x00003000012b7983 */ /* 0x000f280000300800 */
[----:B------:R-:W4:Y:S04]  /*13cd0*/  LDL.LU R9, [R1] ;  /* 0x0000000001097983 */ /* 0x000f280000300800 */
[----:B------:R-:W4:Y:S04]  /*13ce0*/  LDL.LU R8, [R1+0x4] ;  /* 0x0000040001087983 */ /* 0x000f280000300800 */
        /* <DEDUP_REMOVED lines=10> */
[----:B------:R2:W-:Y:S04]  /*13d90*/  STL [R1+0xf0], R224 ;  /* 0x0000f0e001007387 */ /* 0x0005e80000100800 */
[----:B------:R-:W-:Y:S01]  /*13da0*/  LDSM.16.MT88.4 R20, [R225+0xc000] ;  /* 0x00c00000e114783b */ /* 0x000fe20000004200 */
[----:B--2---:R-:W-:Y:S02]  /*13db0*/  MOV R224, R2 ;  /* 0x0000000200e07202 */ /* 0x004fe40000000f00 */
[----:B---3--:R-:W-:Y:S02]  /*13dc0*/  MOV R44, R0 ;  /* 0x00000000002c7202 */ /* 0x008fe40000000f00 */
[----:B------:R-:W-:Y:S04]  /*13dd0*/  FMNMX.FTZ R0, R219, R132, !PT ;  /* 0x00000084db007209 */ /* 0x000fe80007810000 */
        /* <DEDUP_REMOVED lines=8> */
[----:B----4-:R-:W-:Y:S02]  /*13e60*/  FMNMX.FTZ R2, R9, R0, !PT ;  /* 0x0000000009027209 */ /* 0x010fe40007810000 */
        /* <DEDUP_REMOVED lines=35> */
[----:B------:R-:W2:Y:S01]  /*140a0*/  SHFL.BFLY PT, R5, R4, 0x2, 0x1f ;  /* 0x0c401f0004057f89 */ /* 0x000ea200000e0000 */
        /* <DEDUP_REMOVED lines=10> */
[----:B------:R-:W-:Y:S02]  /*14150*/  FMNMX.FTZ R3, R10, R3, !PT ;  /* 0x000000030a037209 */ /* 0x000fe40007810000 */
[----:B------:R-:W-:Y:S03]  /*14160*/  FMNMX.FTZ R0, R40, R0, !PT ;  /* 0x0000000028007209 */ /* 0x000fe60007810000 */
[----:B------:R-:W3:Y:S01]  /*14170*/  SHFL.BFLY PT, R135, R3, 0x2, 0x1f ;  /* 0x0c401f0003877f89 */ /* 0x000ee200000e0000 */
[----:B--2---:R-:W-:Y:S02]  /*14180*/  FMNMX.FTZ R4, R4, R5, !PT ;  /* 0x0000000504047209 */ /* 0x004fe40007810000 */
[----:B------:R-:W-:Y:S04]  /*14190*/  FMNMX.FTZ R0, R45, R0, !PT ;  /* 0x000000002d007209 */ /* 0x000fe80007810000 */
[----:B------:R-:W-:Y:S01]  /*141a0*/  FMNMX.FTZ R0, R53, R0, !PT ;  /* 0x0000000035007209 */ /* 0x000fe20007810000 */
[----:B------:R-:W2:Y:S03]  /*141b0*/  SHFL.BFLY PT, R134, R4, 0x1, 0x1f ;  /* 0x0c201f0004867f89 */ /* 0x000ea600000e0000 */
[----:B------:R-:W-:Y:S02]  /*141c0*/  FMNMX.FTZ R0, R34, R0, !PT ;  /* 0x0000000022007209 */ /* 0x000fe40007810000 */
[----:B-1----:R-:W-:Y:S02]  /*141d0*/  FMNMX.FTZ R136, R136, R6, !PT ;  /* 0x0000000688887209 */ /* 0x002fe40007810000 */
[----:B------:R-:W-:Y:S02]  /*141e0*/  FMNMX.FTZ R0, R46, R0, !PT ;  /* 0x000000002e007209 */ /* 0x000fe40007810000 */
[C---:B------:R-:W-:Y:S01]  /*141f0*/  FSETP.NEU.FTZ.AND P1, PT, R136.reuse, -INF , PT ;  /* 0xff8000008800780b */ /* 0x040fe20003f3d000 */
[----:B------:R-:W-:Y:S01]  /*14200*/  FMUL.FTZ R5, R136, c[0x0][0x23c] ;  /* 0x00008f0088057a20 */ /* 0x000fe20000410000 */
[----:B------:R-:W-:Y:S02]  /*14210*/  FMNMX.FTZ R0, R47, R0, !PT ;  /* 0x000000002f007209 */ /* 0x000fe40007810000 */
[----:B---3--:R-:W-:Y:S02]  /*14220*/  FMNMX.FTZ R135, R3, R135, !PT ;  /* 0x0000008703877209 */ /* 0x008fe40007810000 */
[----:B------:R-:W-:Y:S02]  /*14230*/  FSEL R5, R5, RZ, P1 ;  /* 0x000000ff05057208 */ /* 0x000fe40000800000 */
[----:B------:R-:W-:Y:S01]  /*14240*/  FMNMX.FTZ R0, R48, R0, !PT ;  /* 0x0000000030007209 */ /* 0x000fe20007810000 */
[----:B------:R-:W1:Y:S02]  /*14250*/  SHFL.BFLY PT, R7, R135, 0x1, 0x1f ;  /* 0x0c201f0087077f89 */ /* 0x000e6400000e0000 */
[--C-:B------:R-:W-:Y:S01]  /*14260*/  FFMA.FTZ R6, R249, c[0x0][0x23c], -R5.reuse ;  /* 0x00008f00f9067a23 */ /* 0x100fe20000010805 */
[----:B--2---:R-:W-:Y:S01]  /*14270*/  FMNMX.FTZ R134, R4, R134, !PT ;  /* 0x0000008604867209 */ /* 0x004fe20007810000 */
[--C-:B------:R-:W-:Y:S01]  /*14280*/  FFMA.FTZ R4, R219, c[0x0][0x23c], -R5.reuse ;  /* 0x00008f00db047a23 */ /* 0x100fe20000010805 */
[----:B------:R-:W-:Y:S01]  /*14290*/  FMNMX.FTZ R0, R49, R0, !PT ;  /* 0x0000000031007209 */ /* 0x000fe20007810000 */
[----:B------:R-:W-:Y:S01]  /*142a0*/  MUFU.EX2 R58, R6 ;  /* 0x00000006003a7308 */ /* 0x000fe20000000800 */
[--C-:B------:R-:W-:Y:S02]  /*142b0*/  FFMA.FTZ R238, R16, c[0x0][0x23c], -R5.reuse ;  /* 0x00008f0010ee7a23 */ /* 0x100fe40000010805 */
[----:B------:R-:W-:Y:S01]  /*142c0*/  FMNMX.FTZ R0, R50, R0, !PT ;  /* 0x0000000032007209 */ /* 0x000fe20007810000 */
[--C-:B------:R-:W-:Y:S02]  /*142d0*/  FFMA.FTZ R237, R13, c[0x0][0x23c], -R5.reuse ;  /* 0x00008f000ded7a23 */ /* 0x100fe40000010805 */
[--C-:B------:R-:W-:Y:S01]  /*142e0*/  FFMA.FTZ R236, R12, c[0x0][0x23c], -R5.reuse ;  /* 0x00008f000cec7a23 */ /* 0x100fe20000010805 */
[----:B------:R-:W-:Y:S01]  /*142f0*/  FMNMX.FTZ R0, R138, R0, !PT ;  /* 0x000000008a007209 */ /* 0x000fe20007810000 */
[--C-:B------:R-:W-:Y:S02]  /*14300*/  FFMA.FTZ R220, R218, c[0x0][0x23c], -R5.reuse ;  /* 0x00008f00dadc7a23 */ /* 0x100fe40000010805 */
[----:B------:R2:W-:Y:S01]  /*14310*/  MUFU.EX2 R51, R4 ;  /* 0x0000000400337308 */ /* 0x0005e20000000800 */
[----:B------:R-:W-:Y:S01]  /*14320*/  FMNMX.FTZ R0, R137, R0, !PT ;  /* 0x0000000089007209 */ /* 0x000fe20007810000 */
[--C-:B------:R-:W-:Y:S02]  /*14330*/  FFMA.FTZ R218, R142, c[0x0][0x23c], -R5.reuse ;  /* 0x00008f008eda7a23 */ /* 0x100fe40000010805 */
[--C-:B------:R-:W-:Y:S02]  /*14340*/  FFMA.FTZ R219, R217, c[0x0][0x23c], -R5.reuse ;  /* 0x00008f00d9db7a23 */ /* 0x100fe40000010805 */
[----:B------:R-:W3:Y:S01]  /*14350*/  SHFL.BFLY PT, R2, R0, 0x2, 0x1f ;  /* 0x0c401f0000027f89 */ /* 0x000ee200000e0000 */
[--C-:B------:R-:W-:Y:S01]  /*14360*/  FFMA.FTZ R217, R32, c[0x0][0x23c], -R5.reuse ;  /* 0x00008f0020d97a23 */ /* 0x100fe20000010805 */
[----:B-1----:R-:W-:Y:S02]  /*14370*/  FMNMX.FTZ R135, R135, R7, !PT ;  /* 0x0000000787877209 */ /* 0x002fe40007810000 */
[----:B------:R-:W-:Y:S02]  /*14380*/  MUFU.EX2 R220, R220 ;  /* 0x000000dc00dc7308 */ /* 0x000fe40000000800 */
[C---:B------:R-:W-:Y:S08]  /*14390*/  FSETP.NEU.FTZ.AND P1, PT, R135.reuse, -INF , PT ;  /* 0xff8000008700780b */ /* 0x040ff00003f3d000 */
[----:B------:R-:W-:Y:S01]  /*143a0*/  MUFU.EX2 R219, R219 ;  /* 0x000000db00db7308 */ /* 0x000fe20000000800 */
[----:B--2---:R-:W-:Y:S05]  /*143b0*/  FMUL.FTZ R4, R135, c[0x0][0x23c] ;  /* 0x00008f0087047a20 */ /* 0x004fea0000410000 */
[----:B------:R-:W-:Y:S02]  /*143c0*/  FSEL R4, R4, RZ, P1 ;  /* 0x000000ff04047208 */ /* 0x000fe40000800000 */
[----:B---3--:R-:W-:Y:S01]  /*143d0*/  FMNMX.FTZ R2, R0, R2, !PT ;  /* 0x0000000200027209 */ /* 0x008fe20007810000 */
[----:B------:R-:W-:Y:S01]  /*143e0*/  FADD.FTZ R0, -R136, R132 ;  /* 0x0000008488007221 */ /* 0x000fe20000010100 */
[----:B------:R-:W-:Y:S01]  /*143f0*/  FSETP.NEU.FTZ.AND P1, PT, R134, -INF , PT ;  /* 0xff8000008600780b */ /* 0x000fe20003f3d000 */
[--C-:B------:R-:W-:Y:S02]  /*14400*/  FFMA.FTZ R6, R244, c[0x0][0x23c], -R4.reuse ;  /* 0x00008f00f4067a23 */ /* 0x100fe40000010804 */
[----:B------:R-:W-:Y:S01]  /*14410*/  FMUL.FTZ R0, R0, c[0x0][0x23c] ;  /* 0x00008f0000007a20 */ /* 0x000fe20000410000 */
[----:B------:R-:W1:Y:S01]  /*14420*/  SHFL.BFLY PT, R3, R2, 0x1, 0x1f ;  /* 0x0c201f0002037f89 */ /* 0x000e6200000e0000 */
[----:B------:R2:W-:Y:S01]  /*14430*/  MUFU.EX2 R56, R6 ;  /* 0x0000000600387308 */ /* 0x0005e20000000800 */
[--C-:B------:R-:W-:Y:S02]  /*14440*/  FFMA.FTZ R7, R209, c[0x0][0x23c], -R4.reuse ;  /* 0x00008f00d1077a23 */ /* 0x100fe40000010804 */
[--C-:B------:R-:W-:Y:S02]  /*14450*/  FFMA.FTZ R223, R26, c[0x0][0x23c], -R4.reuse ;  /* 0x00008f001adf7a23 */ /* 0x100fe40000010804 */
        /* <DEDUP_REMOVED lines=9> */
[----:B------:R4:W-:Y:S01]  /*144f0*/  MUFU.EX2 R231, R7 ;  /* 0x0000000700e77308 */ /* 0x0009e20000000800 */
[----:B-1----:R-:W-:Y:S01]  /*14500*/  FMNMX.FTZ R3, R2, R3, !PT ;  /* 0x0000000302037209 */ /* 0x002fe20007810000 */
[--C-:B--2---:R-:W-:Y:S02]  /*14510*/  FFMA.FTZ R6, R250, c[0x0][0x23c], -R4.reuse ;  /* 0x00008f00fa067a23 */ /* 0x104fe40000010804 */
[----:B------:R-:W-:Y:S06]  /*14520*/  FFMA.FTZ R250, R17, c[0x0][0x23c], -R5 ;  /* 0x00008f0011fa7a23 */ /* 0x000fec0000010805 */
[----:B------:R1:W-:Y:S01]  /*14530*/  MUFU.EX2 R39, R6 ;  /* 0x0000000600277308 */ /* 0x0003e20000000800 */
[----:B---3--:R-:W-:Y:S02]  /*14540*/  FADD.FTZ R0, -R135, R139 ;  /* 0x0000008b87007221 */ /* 0x008fe40000010100 */
[----:B------:R-:W-:Y:S02]  /*14550*/  FMUL.FTZ R139, R134, c[0x0][0x23c] ;  /* 0x00008f00868b7a20 */ /* 0x000fe40000410000 */
[----:B------:R-:W-:Y:S02]  /*14560*/  FMUL.FTZ R0, R0, c[0x0][0x23c] ;  /* 0x00008f0000007a20 */ /* 0x000fe40000410000 */
[----:B----4-:R-:W-:Y:S01]  /*14570*/  FMUL.FTZ R16, R133, R156 ;  /* 0x0000009c85107220 */ /* 0x010fe20000410000 */
[----:B------:R-:W-:Y:S02]  /*14580*/  FSEL R139, R139, RZ, P1 ;  /* 0x000000ff8b8b7208 */ /* 0x000fe40000800000 */
[----:B------:R2:W3:Y:S01]  /*14590*/  MUFU.EX2 R132, R0 ;  /* 0x0000000000847308 */ /* 0x0004e20000000800 */
[----:B------:R-:W-:Y:S01]  /*145a0*/  FSETP.NEU.FTZ.AND P1, PT, R3, -INF , PT ;  /* 0xff8000000300780b */ /* 0x000fe20003f3d000 */
[----:B------:R-:W-:Y:S01]  /*145b0*/  FMUL.FTZ R17, R133, R157 ;  /* 0x0000009d85117220 */ /* 0x000fe20000410000 */
[----:B------:R-:W-:Y:S01]  /*145c0*/  MOV R157, R34 ;  /* 0x00000022009d7202 */ /* 0x000fe20000000f00 */
[----:B------:R-:W-:Y:S01]  /*145d0*/  FFMA.FTZ R7, R247, c[0x0][0x23c], -R139 ;  /* 0x00008f00f7077a23 */ /* 0x000fe2000001088b */
[----:B------:R-:W-:Y:S01]  /*145e0*/  MOV R156, R46 ;  /* 0x0000002e009c7202 */ /* 0x000fe20000000f00 */
[--C-:B------:R-:W-:Y:S02]  /*145f0*/  FFMA.FTZ R247, R28, c[0x0][0x23c], -R5.reuse ;  /* 0x00008f001cf77a23 */ /* 0x100fe40000010805 */
[C---:B------:R-:W-:Y:S01]  /*14600*/  FMUL.FTZ R32, R133.reuse, R172 ;  /* 0x000000ac85207220 */ /* 0x040fe20000410000 */
[----:B------:R-:W-:Y:S01]  /*14610*/  MOV R172, R53 ;  /* 0x0000003500ac7202 */ /* 0x000fe20000000f00 */
[----:B------:R4:W-:Y:S01]  /*14620*/  MUFU.EX2 R230, R7 ;  /* 0x0000000700e67308 */ /* 0x0009e20000000800 */
[----:B------:R-:W-:Y:S02]  /*14630*/  FMUL.FTZ R64, R133, R204 ;  /* 0x000000cc85407220 */ /* 0x000fe40000410000 */
[--C-:B-1----:R-:W-:Y:S02]  /*14640*/  FFMA.FTZ R6, R210, c[0x0][0x23c], -R5.reuse ;  /* 0x00008f00d2067a23 */ /* 0x102fe40000010805 */
[----:B------:R-:W-:Y:S02]  /*14650*/  FFMA.FTZ R210, R31, c[0x0][0x23c], -R4 ;  /* 0x00008f001fd27a23 */ /* 0x000fe40000010804 */
[C---:B------:R-:W-:Y:S02]  /*14660*/  FMUL.FTZ R65, R133.reuse, R205 ;  /* 0x000000cd85417220 */ /* 0x040fe40000410000 */
[C---:B------:R-:W-:Y:S01]  /*14670*/  FMUL.FTZ R68, R133.reuse, R68 ;  /* 0x0000004485447220 */ /* 0x040fe20000410000 */
[----:B------:R1:W-:Y:S01]  /*14680*/  MUFU.EX2 R36, R6 ;  /* 0x0000000600247308 */ /* 0x0003e20000000800 */
[C---:B------:R-:W-:Y:S02]  /*14690*/  FMUL.FTZ R69, R133.reuse, R69 ;  /* 0x0000004585457220 */ /* 0x040fe40000410000 */
[----:B------:R-:W-:Y:S02]  /*146a0*/  FMUL.FTZ R80, R133, R80 ;  /* 0x0000005085507220 */ /* 0x000fe40000410000 */
[----:B--2---:R-:W-:Y:S01]  /*146b0*/  FADD.FTZ R0, -R134, R140 ;  /* 0x0000008c86007221 */ /* 0x004fe20000010100 */
[----:B------:R-:W-:Y:S01]  /*146c0*/  F2FP.PACK_AB R140, R58, R51 ;  /* 0x000000333a8c723e */ /* 0x000fe200000000ff */
[----:B---3--:R-:W-:Y:S01]  /*146d0*/  FMUL.FTZ R18, R132, R158 ;  /* 0x0000009e84127220 */ /* 0x008fe20000410000 */
[----:B------:R-:W-:Y:S01]  /*146e0*/  MOV R158, R58 ;  /* 0x0000003a009e7202 */ /* 0x000fe20000000f00 */
[----:B------:R-:W-:Y:S01]  /*146f0*/  FMUL.FTZ R0, R0, c[0x0][0x23c] ;  /* 0x00008f0000007a20 */ /* 0x000fe20000410000 */
[----:B------:R-:W-:Y:S01]  /*14700*/  MUFU.EX2 R216, R216 ;  /* 0x000000d800d87308 */ /* 0x000fe20000000800 */
[C---:B------:R-:W-:Y:S01]  /*14710*/  FMUL.FTZ R19, R132.reuse, R159 ;  /* 0x0000009f84137220 */ /* 0x040fe20000410000 */
[----:B------:R-:W-:Y:S01]  /*14720*/  MOV R159, R54 ;  /* 0x00000036009f7202 */ /* 0x000fe20000000f00 */
[C---:B------:R-:W-:Y:S01]  /*14730*/  FMUL.FTZ R34, R132.reuse, R174 ;  /* 0x000000ae84227220 */ /* 0x040fe20000410000 */
[----:B------:R-:W-:Y:S01]  /*14740*/  MOV R174, R45 ;  /* 0x0000002d00ae7202 */ /* 0x000fe20000000f00 */
[C---:B----4-:R-:W-:Y:S02]  /*14750*/  FMUL.FTZ R7, R132.reuse, R151 ;  /* 0x0000009784077220 */ /* 0x050fe40000410000 */
[C---:B------:R-:W-:Y:S02]  /*14760*/  FMUL.FTZ R66, R132.reuse, R206 ;  /* 0x000000ce84427220 */ /* 0x040fe40000410000 */
[C---:B------:R-:W-:Y:S01]  /*14770*/  FMUL.FTZ R67, R132.reuse, R207 ;  /* 0x000000cf84437220 */ /* 0x040fe20000410000 */
[----:B------:R2:W3:Y:S01]  /*14780*/  MUFU.EX2 R2, R0 ;  /* 0x0000000000027308 */ /* 0x0004e20000000800 */
[C---:B------:R-:W-:Y:S02]  /*14790*/  FMUL.FTZ R70, R132.reuse, R70 ;  /* 0x0000004684467220 */ /* 0x040fe40000410000 */
[----:B------:R-:W-:Y:S02]  /*147a0*/  FMUL.FTZ R71, R132, R71 ;  /* 0x0000004784477220 */ /* 0x000fe40000410000 */
[----:B-1----:R-:W-:Y:S02]  /*147b0*/  FFMA.FTZ R6, R208, c[0x0][0x23c], -R5 ;  /* 0x00008f00d0067a23 */ /* 0x002fe40000010805 */
[----:B------:R-:W-:Y:S02]  /*147c0*/  FMUL.FTZ R208, R3, c[0x0][0x23c] ;  /* 0x00008f0003d07a20 */ /* 0x000fe40000410000 */
[C---:B------:R-:W-:Y:S01]  /*147d0*/  FMUL.FTZ R81, R133.reuse, R81 ;  /* 0x0000005185517220 */ /* 0x040fe20000410000 */
[----:B------:R-:W1:Y:S01]  /*147e0*/  MUFU.EX2 R232, R6 ;  /* 0x0000000600e87308 */ /* 0x000e620000000800 */
[----:B------:R-:W-:Y:S01]  /*147f0*/  FMUL.FTZ R82, R132, R82 ;  /* 0x0000005284527220 */ /* 0x000fe20000410000 */
[----:B------:R-:W-:Y:S01]  /*14800*/  FSEL R208, R208, RZ, P1 ;  /* 0x000000ffd0d07208 */ /* 0x000fe20000800000 */
[C---:B------:R-:W-:Y:S02]  /*14810*/  FMUL.FTZ R83, R132.reuse, R83 ;  /* 0x0000005384537220 */ /* 0x040fe40000410000 */
[C---:B------:R-:W-:Y:S02]  /*14820*/  FMUL.FTZ R84, R133.reuse, R84 ;  /* 0x0000005485547220 */ /* 0x040fe40000410000 */
[C---:B------:R-:W-:Y:S02]  /*14830*/  FMUL.FTZ R85, R133.reuse, R85 ;  /* 0x0000005585557220 */ /* 0x040fe40000410000 */
[C---:B------:R-:W-:Y:S01]  /*14840*/  FMUL.FTZ R86, R132.reuse, R86 ;  /* 0x0000005684567220 */ /* 0x040fe20000410000 */
[----:B------:R-:W-:Y:S01]  /*14850*/  MUFU.EX2 R205, R222 ;  /* 0x000000de00cd7308 */ /* 0x000fe20000000800 */
[----:B------:R-:W-:Y:S02]  /*14860*/  FMUL.FTZ R87, R132, R87 ;  /* 0x0000005784577220 */ /* 0x000fe40000410000 */
        /* <DEDUP_REMOVED lines=9> */
[----:B------:R-:W-:Y:S01]  /*14900*/  FMUL.FTZ R28, R2, R168 ;  /* 0x000000a8021c7220 */ /* 0x000fe20000410000 */
[----:B-1----:R-:W-:Y:S01]  /*14910*/  F2FP.PACK_AB R142, R232, R36 ;  /* 0x00000024e88e723e */ /* 0x002fe200000000ff */
[----:B------:R-:W-:Y:S01]  /*14920*/  FFMA.FTZ R6, R143, c[0x0][0x23c], -R4 ;  /* 0x00008f008f067a23 */ /* 0x000fe20000010804 */
[----:B------:R-:W-:Y:S01]  /*14930*/  MOV R168, R41 ;  /* 0x0000002900a87202 */ /* 0x000fe20000000f00 */
[----:B------:R-:W-:Y:S01]  /*14940*/  FMUL.FTZ R33, R133, R173 ;  /* 0x000000ad85217220 */ /* 0x000fe20000410000 */
[----:B------:R-:W-:Y:S01]  /*14950*/  MOV R173, R51 ;  /* 0x0000003300ad7202 */ /* 0x000fe20000000f00 */
[----:B------:R-:W-:Y:S01]  /*14960*/  FMUL.FTZ R35, R132, R175 ;  /* 0x000000af84237220 */ /* 0x000fe20000410000 */
[----:B------:R-:W1:Y:S01]  /*14970*/  MUFU.EX2 R59, R6 ;  /* 0x00000006003b7308 */ /* 0x000e620000000800 */
[C---:B------:R-:W-:Y:S01]  /*14980*/  FMUL.FTZ R41, R2.reuse, R177 ;  /* 0x000000b102297220 */ /* 0x040fe20000410000 */
[----:B------:R-:W-:Y:S01]  /*14990*/  MOV R175, R44 ;  /* 0x0000002c00af7202 */ /* 0x000fe20000000f00 */
[C---:B------:R-:W-:Y:S02]  /*149a0*/  FMUL.FTZ R44, R2.reuse, R184 ;  /* 0x000000b8022c7220 */ /* 0x040fe40000410000 */
[----:B------:R-:W-:Y:S02]  /*149b0*/  FMUL.FTZ R45, R2, R185 ;  /* 0x000000b9022d7220 */ /* 0x000fe40000410000 */
[----:B------:R-:W-:Y:S02]  /*149c0*/  FMUL.FTZ R51, R132, R191 ;  /* 0x000000bf84337220 */ /* 0x000fe40000410000 */
[C---:B------:R-:W-:Y:S01]  /*149d0*/  FMUL.FTZ R60, R2.reuse, R200 ;  /* 0x000000c8023c7220 */ /* 0x040fe20000410000 */
[----:B------:R-:W2:Y:S01]  /*149e0*/  MUFU.EX2 R0, R0 ;  /* 0x0000000000007308 */ /* 0x000ea20000000800 */
[C---:B------:R-:W-:Y:S02]  /*149f0*/  FMUL.FTZ R61, R2.reuse, R201 ;  /* 0x000000c9023d7220 */ /* 0x040fe40000410000 */
[C---:B------:R-:W-:Y:S02]  /*14a00*/  FMUL.FTZ R72, R2.reuse, R72 ;  /* 0x0000004802487220 */ /* 0x040fe40000410000 */
[C---:B------:R-:W-:Y:S02]  /*14a10*/  FMUL.FTZ R73, R2.reuse, R73 ;  /* 0x0000004902497220 */ /* 0x040fe40000410000 */
[C---:B------:R-:W-:Y:S02]  /*14a20*/  FMUL.FTZ R76, R2.reuse, R76 ;  /* 0x0000004c024c7220 */ /* 0x040fe40000410000 */
[C---:B------:R-:W-:Y:S01]  /*14a30*/  FMUL.FTZ R77, R2.reuse, R77 ;  /* 0x0000004d024d7220 */ /* 0x040fe20000410000 */
[----:B------:R-:W-:Y:S01]  /*14a40*/  MUFU.EX2 R201, R247 ;  /* 0x000000f700c97308 */ /* 0x000fe20000000800 */
[C---:B------:R-:W-:Y:S02]  /*14a50*/  FMUL.FTZ R88, R2.reuse, R88 ;  /* 0x0000005802587220 */ /* 0x040fe40000410000 */
[----:B------:R-:W-:Y:S01]  /*14a60*/  FMUL.FTZ R89, R2, R89 ;  /* 0x0000005902597220 */ /* 0x000fe20000410000 */
[----:B-1----:R-:W-:Y:S01]  /*14a70*/  F2FP.PACK_AB R143, R231, R59 ;  /* 0x0000003be78f723e */ /* 0x002fe200000000ff */
[----:B------:R-:W-:Y:S02]  /*14a80*/  FFMA.FTZ R6, R246, c[0x0][0x23c], -R139 ;  /* 0x00008f00f6067a23 */ /* 0x000fe4000001088b */
[----:B------:R-:W-:Y:S02]  /*14a90*/  FFMA.FTZ R246, R25, c[0x0][0x23c], -R5 ;  /* 0x00008f0019f67a23 */ /* 0x000fe40000010805 */
[C---:B------:R-:W-:Y:S01]  /*14aa0*/  FMUL.FTZ R25, R2.reuse, R161 ;  /* 0x000000a102197220 */ /* 0x040fe20000410000 */
[----:B------:R-:W1:Y:S01]  /*14ab0*/  MUFU.EX2 R55, R6 ;  /* 0x0000000600377308 */ /* 0x000e620000000800 */
[C---:B------:R-:W-:Y:S02]  /*14ac0*/  FMUL.FTZ R92, R2.reuse, R92 ;  /* 0x0000005c025c7220 */ /* 0x040fe40000410000 */
[----:B------:R-:W-:Y:S02]  /*14ad0*/  FMUL.FTZ R93, R2, R93 ;  /* 0x0000005d025d7220 */ /* 0x000fe40000410000 */
[C---:B--2---:R-:W-:Y:S02]  /*14ae0*/  FMUL.FTZ R11, R0.reuse, R147 ;  /* 0x00000093000b7220 */ /* 0x044fe40000410000 */
[C---:B------:R-:W-:Y:S01]  /*14af0*/  FMUL.FTZ R14, R0.reuse, R154 ;  /* 0x0000009a000e7220 */ /* 0x040fe20000410000 */
[----:B------:R-:W-:Y:S01]  /*14b00*/  MOV R154, R52 ;  /* 0x00000034009a7202 */ /* 0x000fe20000000f00 */
[C---:B------:R-:W-:Y:S01]  /*14b10*/  FMUL.FTZ R27, R0.reuse, R163 ;  /* 0x000000a3001b7220 */ /* 0x040fe20000410000 */
[----:B------:R-:W-:Y:S01]  /*14b20*/  MOV R163, R36 ;  /* 0x0000002400a37202 */ /* 0x000fe20000000f00 */
[C---:B------:R-:W-:Y:S01]  /*14b30*/  FMUL.FTZ R31, R0.reuse, R171 ;  /* 0x000000ab001f7220 */ /* 0x040fe20000410000 */
[----:B------:R-:W-:Y:S01]  /*14b40*/  MUFU.EX2 R250, R250 ;  /* 0x000000fa00fa7308 */ /* 0x000fe20000000800 */
[C---:B------:R-:W-:Y:S01]  /*14b50*/  FMUL.FTZ R26, R0.reuse, R162 ;  /* 0x000000a2001a7220 */ /* 0x040fe20000410000 */
[----:B------:R-:W-:Y:S01]  /*14b60*/  MOV R162, R47 ;  /* 0x0000002f00a27202 */ /* 0x000fe20000000f00 */
[C---:B------:R-:W-:Y:S01]  /*14b70*/  FMUL.FTZ R30, R0.reuse, R170 ;  /* 0x000000aa001e7220 */ /* 0x040fe20000410000 */
[----:B------:R-:W-:Y:S01]  /*14b80*/  MOV R170, R56 ;  /* 0x0000003800aa7202 */ /* 0x000fe20000000f00 */
[C---:B------:R-:W-:Y:S02]  /*14b90*/  FMUL.FTZ R46, R0.reuse, R186 ;  /* 0x000000ba002e7220 */ /* 0x040fe40000410000 */
[----:B------:R-:W-:Y:S02]  /*14ba0*/  FMUL.FTZ R47, R0, R187 ;  /* 0x000000bb002f7220 */ /* 0x000fe40000410000 */
[----:B------:R-:W-:Y:S01]  /*14bb0*/  FMUL.FTZ R56, R2, R192 ;  /* 0x000000c002387220 */ /* 0x000fe20000410000 */
[----:B------:R-:W-:Y:S01]  /*14bc0*/  MUFU.EX2 R186, R210 ;  /* 0x000000d200ba7308 */ /* 0x000fe20000000800 */
[----:B------:R-:W-:Y:S01]  /*14bd0*/  FMUL.FTZ R58, R0, R194 ;  /* 0x000000c2003a7220 */ /* 0x000fe20000410000 */
[----:B-1----:R-:W-:Y:S01]  /*14be0*/  MOV R171, R55 ;  /* 0x0000003700ab7202 */ /* 0x002fe20000000f00 */
[----:B------:R-:W-:Y:S02]  /*14bf0*/  FFMA.FTZ R6, R9, c[0x0][0x23c], -R139 ;  /* 0x00008f0009067a23 */ /* 0x000fe4000001088b */
[----:B------:R-:W-:Y:S02]  /*14c00*/  FMUL.FTZ R9, R2, R145 ;  /* 0x0000009102097220 */ /* 0x000fe40000410000 */
[C---:B------:R-:W-:Y:S02]  /*14c10*/  FMUL.FTZ R62, R0.reuse, R202 ;  /* 0x000000ca003e7220 */ /* 0x040fe40000410000 */
[C---:B------:R-:W-:Y:S01]  /*14c20*/  FMUL.FTZ R63, R0.reuse, R203 ;  /* 0x000000cb003f7220 */ /* 0x040fe20000410000 */
[----:B------:R1:W2:Y:S01]  /*14c30*/  MUFU.EX2 R38, R6 ;  /* 0x0000000600267308 */ /* 0x0002a20000000800 */
[C---:B------:R-:W-:Y:S02]  /*14c40*/  FMUL.FTZ R74, R0.reuse, R74 ;  /* 0x0000004a004a7220 */ /* 0x040fe40000410000 */
[C---:B------:R-:W-:Y:S02]  /*14c50*/  FMUL.FTZ R75, R0.reuse, R75 ;  /* 0x0000004b004b7220 */ /* 0x040fe40000410000 */
[C---:B------:R-:W-:Y:S02]  /*14c60*/  FMUL.FTZ R78, R0.reuse, R78 ;  /* 0x0000004e004e7220 */ /* 0x040fe40000410000 */
[C---:B------:R-:W-:Y:S02]  /*14c70*/  FMUL.FTZ R79, R0.reuse, R79 ;  /* 0x0000004f004f7220 */ /* 0x040fe40000410000 */
[C---:B------:R-:W-:Y:S01]  /*14c80*/  FMUL.FTZ R90, R0.reuse, R90 ;  /* 0x0000005a005a7220 */ /* 0x040fe20000410000 */
[----:B------:R-:W-:Y:S01]  /*14c90*/  MUFU.EX2 R202, R223 ;  /* 0x000000df00ca7308 */ /* 0x000fe20000000800 */
[C---:B------:R-:W-:Y:S02]  /*14ca0*/  FMUL.FTZ R91, R0.reuse, R91 ;  /* 0x0000005b005b7220 */ /* 0x040fe40000410000 */
[C---:B------:R-:W-:Y:S02]  /*14cb0*/  FMUL.FTZ R94, R0.reuse, R94 ;  /* 0x0000005e005e7220 */ /* 0x040fe40000410000 */
[----:B------:R-:W-:Y:S02]  /*14cc0*/  FMUL.FTZ R95, R0, R95 ;  /* 0x0000005f005f7220 */ /* 0x000fe40000410000 */
[C---:B------:R-:W-:Y:S02]  /*14cd0*/  FMUL.FTZ R97, R133.reuse, R97 ;  /* 0x0000006185617220 */ /* 0x040fe40000410000 */
[C---:B------:R-:W-:Y:S01]  /*14ce0*/  FMUL.FTZ R98, R132.reuse, R98 ;  /* 0x0000006284627220 */ /* 0x040fe20000410000 */
[----:B------:R-:W-:Y:S01]  /*14cf0*/  MUFU.EX2 R192, R235 ;  /* 0x000000eb00c07308 */ /* 0x000fe20000000800 */
[----:B------:R-:W-:Y:S02]  /*14d00*/  FMUL.FTZ R99, R132, R99 ;  /* 0x0000006384637220 */ /* 0x000fe40000410000 */
[----:B------:R-:W-:Y:S02]  /*14d10*/  FMUL.FTZ R100, R133, R100 ;  /* 0x0000006485647220 */ /* 0x000fe40000410000 */
[--C-:B-1----:R-:W-:Y:S02]  /*14d20*/  FFMA.FTZ R6, R245, c[0x0][0x23c], -R208.reuse ;  /* 0x00008f00f5067a23 */ /* 0x102fe400000108d0 */
[----:B------:R-:W-:Y:S02]  /*14d30*/  FFMA.FTZ R245, R24, c[0x0][0x23c], -R5 ;  /* 0x00008f0018f57a23 */ /* 0x000fe40000010805 */
[----:B------:R-:W-:Y:S01]  /*14d40*/  FMUL.FTZ R24, R2, R160 ;  /* 0x000000a002187220 */ /* 0x000fe20000410000 */
[----:B------:R1:W-:Y:S01]  /*14d50*/  MUFU.EX2 R57, R6 ;  /* 0x0000000600397308 */ /* 0x0003e20000000800 */
[----:B--2---:R-:W-:Y:S01]  /*14d60*/  MOV R160, R38 ;  /* 0x0000002600a07202 */ /* 0x004fe20000000f00 */
[C---:B------:R-:W-:Y:S02]  /*14d70*/  FMUL.FTZ R101, R133.reuse, R101 ;  /* 0x0000006585657220 */ /* 0x040fe40000410000 */
[C---:B------:R-:W-:Y:S02]  /*14d80*/  FMUL.FTZ R102, R132.reuse, R102 ;  /* 0x0000006684667220 */ /* 0x040fe40000410000 */
[----:B------:R-:W-:Y:S02]  /*14d90*/  FMUL.FTZ R103, R132, R103 ;  /* 0x0000006784677220 */ /* 0x000fe40000410000 */
[C---:B------:R-:W-:Y:S02]  /*14da0*/  FMUL.FTZ R104, R2.reuse, R104 ;  /* 0x0000006802687220 */ /* 0x040fe40000410000 */
[----:B------:R-:W-:Y:S01]  /*14db0*/  FMUL.FTZ R105, R2, R105 ;  /* 0x0000006902697220 */ /* 0x000fe20000410000 */
[----:B------:R-:W-:Y:S01]  /*14dc0*/  MUFU.EX2 R204, R245 ;  /* 0x000000f500cc7308 */ /* 0x000fe20000000800 */
[C---:B------:R-:W-:Y:S02]  /*14dd0*/  FMUL.FTZ R106, R0.reuse, R106 ;  /* 0x0000006a006a7220 */ /* 0x040fe40000410000 */
[----:B------:R-:W-:Y:S02]  /*14de0*/  FMUL.FTZ R107, R0, R107 ;  /* 0x0000006b006b7220 */ /* 0x000fe40000410000 */
[C---:B------:R-:W-:Y:S02]  /*14df0*/  FMUL.FTZ R108, R2.reuse, R108 ;  /* 0x0000006c026c7220 */ /* 0x040fe40000410000 */
[----:B------:R-:W-:Y:S02]  /*14e00*/  FMUL.FTZ R109, R2, R109 ;  /* 0x0000006d026d7220 */ /* 0x000fe40000410000 */
[C---:B------:R-:W-:Y:S01]  /*14e10*/  FMUL.FTZ R110, R0.reuse, R110 ;  /* 0x0000006e006e7220 */ /* 0x040fe20000410000 */
[----:B------:R-:W-:Y:S01]  /*14e20*/  MUFU.EX2 R203, R246 ;  /* 0x000000f600cb7308 */ /* 0x000fe20000000800 */
[----:B------:R-:W-:Y:S02]  /*14e30*/  FMUL.FTZ R111, R0, R111 ;  /* 0x0000006f006f7220 */ /* 0x000fe40000410000 */
[--C-:B-1----:R-:W-:Y:S02]  /*14e40*/  FFMA.FTZ R6, R8, c[0x0][0x23c], -R208.reuse ;  /* 0x00008f0008067a23 */ /* 0x102fe400000108d0 */
[----:B------:R-:W-:Y:S01]  /*14e50*/  FMUL.FTZ R8, R2, R144 ;  /* 0x0000009002087220 */ /* 0x000fe20000410000 */
[----:B------:R-:W-:Y:S01]  /*14e60*/  F2FP.PACK_AB R144, R38, R55 ;  /* 0x000000372690723e */ /* 0x000fe200000000ff */
[C---:B------:R-:W-:Y:S01]  /*14e70*/  FMUL.FTZ R112, R133.reuse, R112 ;  /* 0x0000007085707220 */ /* 0x040fe20000410000 */
[----:B------:R-:W-:Y:S01]  /*14e80*/  LDSM.16.MT88.4 R52, [R228+0xc000] ;  /* 0x00c00000e434783b */ /* 0x000fe20000004200 */
[C---:B------:R-:W-:Y:S01]  /*14e90*/  FMUL.FTZ R113, R133.reuse, R113 ;  /* 0x0000007185717220 */ /* 0x040fe20000410000 */
[----:B------:R-:W1:Y:S01]  /*14ea0*/  MUFU.EX2 R37, R6 ;  /* 0x0000000600257308 */ /* 0x000e620000000800 */
        /* <DEDUP_REMOVED lines=10> */
[C---:B------:R-:W-:Y:S02]  /*14f50*/  FMUL.FTZ R124, R2.reuse, R124 ;  /* 0x0000007c027c7220 */ /* 0x040fe40000410000 */
[----:B------:R-:W-:Y:S01]  /*14f60*/  FMUL.FTZ R125, R2, R125 ;  /* 0x0000007d027d7220 */ /* 0x000fe20000410000 */
[----:B-1----:R-:W-:Y:S01]  /*14f70*/  F2FP.PACK_AB R145, R37, R57 ;  /* 0x000000392591723e */ /* 0x002fe200000000ff */
[----:B------:R-:W-:Y:S01]  /*14f80*/  FFMA.FTZ R6, R248, c[0x0][0x23c], -R139 ;  /* 0x00008f00f8067a23 */ /* 0x000fe2000001088b */
[----:B------:R-:W-:Y:S01]  /*14f90*/  MOV R161, R37 ;  /* 0x0000002500a17202 */ /* 0x000fe20000000f00 */
[----:B------:R-:W-:Y:S02]  /*14fa0*/  FFMA.FTZ R248, R29, c[0x0][0x23c], -R5 ;  /* 0x00008f001df87a23 */ /* 0x000fe40000010805 */
[----:B------:R-:W1:Y:S01]  /*14fb0*/  MUFU.EX2 R234, R6 ;  /* 0x0000000600ea7308 */ /* 0x000e620000000800 */
[----:B------:R-:W-:Y:S02]  /*14fc0*/  FFMA.FTZ R5, R251, c[0x0][0x23c], -R208 ;  /* 0x00008f00fb057a23 */ /* 0x000fe400000108d0 */
[----:B------:R-:W-:Y:S02]  /*14fd0*/  FFMA.FTZ R251, R10, c[0x0][0x23c], -R4 ;  /* 0x00008f000afb7a23 */ /* 0x000fe40000010804 */
[----:B------:R-:W-:Y:S02]  /*14fe0*/  FMUL.FTZ R10, R0, R146 ;  /* 0x00000092000a7220 */ /* 0x000fe40000410000 */
[----:B------:R-:W-:Y:S01]  /*14ff0*/  FMUL.FTZ R29, R2, R169 ;  /* 0x000000a9021d7220 */ /* 0x000fe20000410000 */
[----:B------:R-:W-:Y:S01]  /*15000*/  MOV R169, R59 ;  /* 0x0000003b00a97202 */ /* 0x000fe20000000f00 */
[C---:B------:R-:W-:Y:S01]  /*15010*/  FMUL.FTZ R59, R0.reuse, R195 ;  /* 0x000000c3003b7220 */ /* 0x040fe20000410000 */
[----:B------:R2:W-:Y:S01]  /*15020*/  MUFU.EX2 R229, R5 ;  /* 0x0000000500e57308 */ /* 0x0005e20000000800 */
[C---:B------:R-:W-:Y:S02]  /*15030*/  FMUL.FTZ R126, R0.reuse, R126 ;  /* 0x0000007e007e7220 */ /* 0x040fe40000410000 */
[----:B------:R-:W-:Y:S02]  /*15040*/  FMUL.FTZ R127, R0, R127 ;  /* 0x0000007f007f7220 */ /* 0x000fe40000410000 */
[C---:B------:R-:W-:Y:S02]  /*15050*/  FMUL.FTZ R128, R133.reuse, R128 ;  /* 0x0000008085807220 */ /* 0x040fe40000410000 */
[----:B------:R-:W-:Y:S02]  /*15060*/  FMUL.FTZ R129, R133, R129 ;  /* 0x0000008185817220 */ /* 0x000fe40000410000 */
[C---:B------:R-:W-:Y:S01]  /*15070*/  FMUL.FTZ R130, R132.reuse, R130 ;  /* 0x0000008284827220 */ /* 0x040fe20000410000 */
[----:B------:R-:W-:Y:S01]  /*15080*/  MUFU.EX2 R194, R248 ;  /* 0x000000f800c27308 */ /* 0x000fe20000000800 */
[----:B------:R-:W-:Y:S02]  /*15090*/  FMUL.FTZ R131, R132, R131 ;  /* 0x0000008384837220 */ /* 0x000fe40000410000 */
[--C-:B------:R-:W-:Y:S01]  /*150a0*/  FFMA.FTZ R157, R157, c[0x0][0x23c], -R208.reuse ;  /* 0x00008f009d9d7a23 */ /* 0x100fe200000108d0 */
[----:B-1----:R-:W-:Y:S01]  /*150b0*/  F2FP.PACK_AB R146, R230, R234 ;  /* 0x000000eae692723e */ /* 0x002fe200000000ff */
[----:B------:R-:W-:Y:S02]  /*150c0*/  FFMA.FTZ R6, R252, c[0x0][0x23c], -R208 ;  /* 0x00008f00fc067a23 */ /* 0x000fe400000108d0 */
[----:B------:R-:W-:Y:S02]  /*150d0*/  FFMA.FTZ R252, R15, c[0x0][0x23c], -R4 ;  /* 0x00008f000ffc7a23 */ /* 0x000fe40000010804 */
[C---:B------:R-:W-:Y:S01]  /*150e0*/  FMUL.FTZ R4, R133.reuse, R148 ;  /* 0x0000009485047220 */ /* 0x040fe20000410000 */
[----:B------:R1:W3:Y:S01]  /*150f0*/  MUFU.EX2 R233, R6 ;  /* 0x0000000600e97308 */ /* 0x0002e20000000800 */
[----:B------:R-:W-:Y:S01]  /*15100*/  FMUL.FTZ R15, R0, R155 ;  /* 0x0000009b000f7220 */ /* 0x000fe20000410000 */
[----:B------:R-:W-:Y:S01]  /*15110*/  MOV R155, R57 ;  /* 0x00000039009b7202 */ /* 0x000fe20000000f00 */
[----:B------:R-:W-:Y:S02]  /*15120*/  FMUL.FTZ R57, R2, R193 ;  /* 0x000000c102397220 */ /* 0x000fe40000410000 */
[----:B--2---:R-:W-:Y:S02]  /*15130*/  FMUL.FTZ R5, R133, R149 ;  /* 0x0000009585057220 */ /* 0x004fe40000410000 */
[--C-:B------:R-:W-:Y:S02]  /*15140*/  FFMA.FTZ R156, R156, c[0x0][0x23c], -R208.reuse ;  /* 0x00008f009c9c7a23 */ /* 0x100fe400000108d0 */
[--C-:B------:R-:W-:Y:S01]  /*15150*/  FFMA.FTZ R162, R162, c[0x0][0x23c], -R208.reuse ;  /* 0x00008f00a2a27a23 */ /* 0x100fe200000108d0 */
[----:B------:R-:W-:Y:S01]  /*15160*/  MUFU.EX2 R200, R157 ;  /* 0x0000009d00c87308 */ /* 0x000fe20000000800 */
[--C-:B------:R-:W-:Y:S02]  /*15170*/  FFMA.FTZ R159, R159, c[0x0][0x23c], -R139.reuse ;  /* 0x00008f009f9f7a23 */ /* 0x100fe4000001088b */
[--C-:B------:R-:W-:Y:S02]  /*15180*/  FFMA.FTZ R215, R215, c[0x0][0x23c], -R139.reuse ;  /* 0x00008f00d7d77a23 */ /* 0x100fe4000001088b */
[--C-:B------:R-:W-:Y:S02]  /*15190*/  FFMA.FTZ R214, R214, c[0x0][0x23c], -R139.reuse ;  /* 0x00008f00d6d67a23 */ /* 0x100fe4000001088b */
[--C-:B------:R-:W-:Y:S02]  /*151a0*/  FFMA.FTZ R213, R213, c[0x0][0x23c], -R139.reuse ;  /* 0x00008f00d5d57a23 */ /* 0x100fe4000001088b */
[--C-:B------:R-:W-:Y:S01]  /*151b0*/  FFMA.FTZ R138, R138, c[0x0][0x23c], -R208.reuse ;  /* 0x00008f008a8a7a23 */ /* 0x100fe200000108d0 */
[----:B------:R-:W-:Y:S01]  /*151c0*/  MUFU.EX2 R193, R237 ;  /* 0x000000ed00c17308 */ /* 0x000fe20000000800 */
[----:B-1----:R-:W-:Y:S01]  /*151d0*/  FMUL.FTZ R6, R132, R150 ;  /* 0x0000009684067220 */ /* 0x002fe20000410000 */
[----:B---3--:R-:W-:Y:S01]  /*151e0*/  F2FP.PACK_AB R147, R229, R233 ;  /* 0x000000e9e593723e */ /* 0x008fe200000000ff */
[----:B------:R-:W-:Y:S07]  /*151f0*/  LDSM.16.MT88.4 R148, [R227+0xc000] ;  /* 0x00c00000e394783b */ /* 0x000fee0000004200 */
[----:B------:R-:W-:Y:S01]  /*15200*/  MUFU.EX2 R246, R213 ;  /* 0x000000d500f67308 */ /* 0x000fe20000000800 */
[-C--:B------:R-:W-:Y:S08]  /*15210*/  HMMA.16816.F32 R4, R140, R20.reuse, R4 ;  /* 0x000000148c04723c */ /* 0x080ff00000001804 */
[C---:B------:R-:W-:Y:S01]  /*15220*/  HMMA.16816.F32 R8, R144.reuse, R20, R8 ;  /* 0x000000149008723c */ /* 0x040fe20000001808 */
[----:B------:R-:W-:Y:S06]  /*15230*/  MUFU.EX2 R195, R244 ;  /* 0x000000f400c37308 */ /* 0x000fec0000000800 */
[C---:B------:R-:W-:Y:S01]  /*15240*/  FMUL.FTZ R20, R133.reuse, R164 ;  /* 0x000000a485147220 */ /* 0x040fe20000410000 */
[-C--:B------:R-:W-:Y:S03]  /*15250*/  HMMA.16816.F32 R12, R144, R22.reuse, R12 ;  /* 0x00000016900c723c */ /* 0x080fe6000000180c */
[----:B------:R-:W-:Y:S01]  /*15260*/  MUFU.EX2 R244, R138 ;  /* 0x0000008a00f47308 */ /* 0x000fe20000000800 */
[C---:B------:R-:W-:Y:S01]  /*15270*/  FMUL.FTZ R21, R133.reuse, R165 ;  /* 0x000000a585157220 */ /* 0x040fe20000410000 */
[----:B------:R-:W-:Y:S01]  /*15280*/  MOV R165, R49 ;  /* 0x0000003100a57202 */ /* 0x000fe20000000f00 */
[C---:B------:R-:W-:Y:S01]  /*15290*/  FMUL.FTZ R49, R133.reuse, R189 ;  /* 0x000000bd85317220 */ /* 0x040fe20000410000 */
[----:B------:R-:W-:Y:S01]  /*152a0*/  MOV R164, R48 ;  /* 0x0000003000a47202 */ /* 0x000fe20000000f00 */
[C---:B------:R-:W-:Y:S04]  /*152b0*/  HMMA.16816.F32 R16, R140.reuse, R22, R16 ;  /* 0x000000168c10723c */ /* 0x040fe80000001810 */
[----:B------:R-:W-:Y:S01]  /*152c0*/  FMUL.FTZ R48, R133, R188 ;  /* 0x000000bc85307220 */ /* 0x000fe20000410000 */
[----:B------:R-:W-:Y:S01]  /*152d0*/  MUFU.EX2 R189, R162 ;  /* 0x000000a200bd7308 */ /* 0x000fe20000000800 */
[--C-:B------:R-:W-:Y:S02]  /*152e0*/  FFMA.FTZ R164, R164, c[0x0][0x23c], -R208.reuse ;  /* 0x00008f00a4a47a23 */ /* 0x100fe400000108d0 */
[C---:B------:R-:W-:Y:S01]  /*152f0*/  FMUL.FTZ R23, R132.reuse, R167 ;  /* 0x000000a784177220 */ /* 0x040fe20000410000 */
[----:B------:R-:W-:Y:S02]  /*15300*/  MOV R167, R39 ;  /* 0x0000002700a77202 */ /* 0x000fe40000000f00 */
[----:B------:R-:W1:Y:S01]  /*15310*/  LDSM.16.MT88.4 R36, [R226+0xc000] ;  /* 0x00c00000e224783b */ /* 0x000e620000004200 */
[C---:B------:R-:W-:Y:S01]  /*15320*/  FMUL.FTZ R22, R132.reuse, R166 ;  /* 0x000000a684167220 */ /* 0x040fe20000410000 */
[----:B------:R-:W-:Y:S01]  /*15330*/  MOV R166, R50 ;  /* 0x0000003200a67202 */ /* 0x000fe20000000f00 */
[----:B------:R-:W-:Y:S01]  /*15340*/  FMUL.FTZ R50, R132, R190 ;  /* 0x000000be84327220 */ /* 0x000fe20000410000 */
[----:B------:R-:W-:Y:S01]  /*15350*/  MUFU.EX2 R184, R164 ;  /* 0x000000a400b87308 */ /* 0x000fe20000000800 */
[--C-:B------:R-:W-:Y:S02]  /*15360*/  FFMA.FTZ R165, R165, c[0x0][0x23c], -R208.reuse ;  /* 0x00008f00a5a57a23 */ /* 0x100fe400000108d0 */
[--C-:B------:R-:W-:Y:S07]  /*15370*/  FFMA.FTZ R166, R166, c[0x0][0x23c], -R208.reuse ;  /* 0x00008f00a6a67a23 */ /* 0x100fee00000108d0 */
[----:B------:R-:W-:Y:S10]  /*15380*/  MUFU.EX2 R252, R252 ;  /* 0x000000fc00fc7308 */ /* 0x000ff40000000800 */
[----:B------:R-:W-:Y:S10]  /*15390*/  MUFU.EX2 R247, R166 ;  /* 0x000000a600f77308 */ /* 0x000ff40000000800 */
[----:B------:R-:W2:Y:S01]  /*153a0*/  MUFU.EX2 R248, R165 ;  /* 0x000000a500f87308 */ /* 0x000ea20000000800 */
[-C--:B-1----:R-:W-:Y:S08]  /*153b0*/  HMMA.16816.F32 R20, R140, R36.reuse, R20 ;  /* 0x000000248c14723c */ /* 0x082ff00000001814 */
[C---:B------:R-:W-:Y:S07]  /*153c0*/  HMMA.16816.F32 R24, R144.reuse, R36, R24 ;  /* 0x000000249018723c */ /* 0x040fee0000001818 */
[C---:B------:R-:W-:Y:S01]  /*153d0*/  FMUL.FTZ R36, R133.reuse, R180 ;  /* 0x000000b485247220 */ /* 0x040fe20000410000 */
[-C--:B------:R-:W-:Y:S04]  /*153e0*/  HMMA.16816.F32 R28, R144, R38.reuse, R28 ;  /* 0x00000026901c723c */ /* 0x080fe8000000181c */
[----:B------:R-:W-:Y:S01]  /*153f0*/  FMUL.FTZ R37, R133, R181 ;  /* 0x000000b585257220 */ /* 0x000fe20000410000 */
[----:B------:R-:W-:Y:S01]  /*15400*/  MOV R180, R40 ;  /* 0x0000002800b47202 */ /* 0x000fe20000000f00 */
[----:B------:R-:W-:Y:S01]  /*15410*/  FMUL.FTZ R40, R2, R176 ;  /* 0x000000b002287220 */ /* 0x000fe20000410000 */
[----:B------:R-:W-:Y:S01]  /*15420*/  MOV R176, R42 ;  /* 0x0000002a00b07202 */ /* 0x000fe20000000f00 */
[C---:B------:R-:W-:Y:S01]  /*15430*/  HMMA.16816.F32 R32, R140.reuse, R38, R32 ;  /* 0x000000268c20723c */ /* 0x040fe20000001820 */
[----:B------:R2:W-:Y:S03]  /*15440*/  MUFU.EX2 R181, R209 ;  /* 0x000000d100b57308 */ /* 0x0005e60000000800 */
[----:B------:R-:W-:Y:S03]  /*15450*/  FMUL.FTZ R42, R0, R178 ;  /* 0x000000b2002a7220 */ /* 0x000fe60000410000 */
[C---:B------:R-:W-:Y:S02]  /*15460*/  FMUL.FTZ R38, R132.reuse, R182 ;  /* 0x000000b684267220 */ /* 0x040fe40000410000 */
[----:B------:R-:W-:Y:S02]  /*15470*/  FMUL.FTZ R39, R132, R183 ;  /* 0x000000b784277220 */ /* 0x000fe40000410000 */
[----:B------:R-:W-:Y:S01]  /*15480*/  MUFU.EX2 R182, R217 ;  /* 0x000000d900b67308 */ /* 0x000fe20000000800 */
[----:B------:R-:W-:Y:S01]  /*15490*/  MOV R183, R43 ;  /* 0x0000002b00b77202 */ /* 0x000fe20000000f00 */
[----:B------:R-:W-:Y:S03]  /*154a0*/  FMUL.FTZ R43, R0, R179 ;  /* 0x000000b3002b7220 */ /* 0x000fe60000410000 */
[-C--:B------:R-:W-:Y:S08]  /*154b0*/  HMMA.16816.F32 R36, R140, R52.reuse, R36 ;  /* 0x000000348c24723c */ /* 0x080ff00000001824 */
[C---:B------:R-:W-:Y:S04]  /*154c0*/  HMMA.16816.F32 R40, R144.reuse, R52, R40 ;  /* 0x000000349028723c */ /* 0x040fe80000001828 */
[----:B--2---:R-:W-:Y:S03]  /*154d0*/  F2FP.PACK_AB R209, R247, R248 ;  /* 0x000000f8f7d1723e */ /* 0x004fe600000000ff */
[C---:B------:R-:W-:Y:S01]  /*154e0*/  FMUL.FTZ R52, R133.reuse, R196 ;  /* 0x000000c485347220 */ /* 0x040fe20000410000 */
[-C--:B------:R-:W-:Y:S01]  /*154f0*/  HMMA.16816.F32 R44, R144, R54.reuse, R44 ;  /* 0x00000036902c723c */ /* 0x080fe2000000182c */
[----:B------:R-:W1:Y:S03]  /*15500*/  MUFU.EX2 R196, R218 ;  /* 0x000000da00c47308 */ /* 0x000e660000000800 */
[----:B------:R-:W-:Y:S04]  /*15510*/  FMUL.FTZ R53, R133, R197 ;  /* 0x000000c585357220 */ /* 0x000fe80000410000 */
[C---:B------:R-:W-:Y:S03]  /*15520*/  HMMA.16816.F32 R48, R140.reuse, R54, R48 ;  /* 0x000000368c30723c */ /* 0x040fe60000001830 */
[----:B------:R-:W-:Y:S04]  /*15530*/  MUFU.EX2 R197, R236 ;  /* 0x000000ec00c57308 */ /* 0x000fe80000000800 */
[C---:B------:R-:W-:Y:S02]  /*15540*/  FMUL.FTZ R54, R132.reuse, R198 ;  /* 0x000000c684367220 */ /* 0x040fe40000410000 */
[----:B------:R-:W-:Y:S04]  /*15550*/  FMUL.FTZ R55, R132, R199 ;  /* 0x000000c784377220 */ /* 0x000fe80000410000 */
[----:B------:R-:W-:Y:S03]  /*15560*/  MUFU.EX2 R199, R159 ;  /* 0x0000009f00c77308 */ /* 0x000fe60000000800 */
[-C--:B------:R-:W-:Y:S07]  /*15570*/  HMMA.16816.F32 R52, R140, R148.reuse, R52 ;  /* 0x000000948c34723c */ /* 0x080fee0000001834 */
[----:B------:R-:W-:Y:S01]  /*15580*/  MUFU.EX2 R198, R251 ;  /* 0x000000fb00c67308 */ /* 0x000fe20000000800 */
[C---:B------:R-:W-:Y:S08]  /*15590*/  HMMA.16816.F32 R56, R144.reuse, R148, R56 ;  /* 0x000000949038723c */ /* 0x040ff00000001838 */
[-C--:B------:R-:W-:Y:S01]  /*155a0*/  HMMA.16816.F32 R60, R144, R150.reuse, R60 ;  /* 0x00000096903c723c */ /* 0x080fe2000000183c */
[----:B------:R-:W-:Y:S07]  /*155b0*/  MUFU.EX2 R251, R215 ;  /* 0x000000d700fb7308 */ /* 0x000fee0000000800 */
[C---:B------:R-:W-:Y:S01]  /*155c0*/  HMMA.16816.F32 R64, R140.reuse, R150, R64 ;  /* 0x000000968c40723c */ /* 0x040fe20000001840 */
[----:B------:R-:W2:Y:S07]  /*155d0*/  LDSM.16.MT88.4 R148, [R225+0xe000] ;  /* 0x00e00000e194783b */ /* 0x000eae0000004200 */
[-C--:B--2---:R-:W-:Y:S08]  /*155e0*/  HMMA.16816.F32 R68, R140, R148.reuse, R68 ;  /* 0x000000948c44723c */ /* 0x084ff00000001844 */
[C---:B------:R-:W-:Y:S08]  /*155f0*/  HMMA.16816.F32 R72, R144.reuse, R148, R72 ;  /* 0x000000949048723c */ /* 0x040ff00000001848 */
[-C--:B------:R-:W-:Y:S08]  /*15600*/  HMMA.16816.F32 R76, R144, R150.reuse, R76 ;  /* 0x00000096904c723c */ /* 0x080ff0000000184c */
        /* <DEDUP_REMOVED lines=13> */
[C---:B------:R-:W-:Y:S07]  /*156e0*/  HMMA.16816.F32 R120, R144.reuse, R148, R120 ;  /* 0x000000949078723c */ /* 0x040fee0000001878 */
[--C-:B------:R-:W-:Y:S01]  /*156f0*/  FFMA.FTZ R148, R168, c[0x0][0x23c], -R139.reuse ;  /* 0x00008f00a8947a23 */ /* 0x100fe2000001088b */
[-C--:B------:R-:W-:Y:S03]  /*15700*/  HMMA.16816.F32 R124, R144, R150.reuse, R124 ;  /* 0x00000096907c723c */ /* 0x080fe6000000187c */
[----:B------:R2:W-:Y:S05]  /*15710*/  MUFU.EX2 R168, R148 ;  /* 0x0000009400a87308 */ /* 0x0005ea0000000800 */
[----:B------:R-:W-:Y:S01]  /*15720*/  HMMA.16816.F32 R128, R140, R150, R128 ;  /* 0x000000968c80723c */ /* 0x000fe20000001880 */
[----:B------:R-:W3:Y:S04]  /*15730*/  LDL.LU R141, [R1+0x7c] ;  /* 0x00007c00018d7983 */ /* 0x000ee80000300800 */
[----:B------:R-:W4:Y:S02]  /*15740*/  LDL.LU R149, [R1+0x80] ;  /* 0x0000800001957983 */ /* 0x000f240000300800 */
[----:B-1----:R-:W-:Y:S02]  /*15750*/  F2FP.PACK_AB R142, R182, R196 ;  /* 0x000000c4b68e723e */ /* 0x002fe400000000ff */
[----:B------:R-:W-:Y:S03]  /*15760*/  F2FP.PACK_AB R143, R181, R186 ;  /* 0x000000bab58f723e */ /* 0x000fe600000000ff */
[--C-:B--2---:R-:W-:Y:S04]  /*15770*/  FFMA.FTZ R148, R176, c[0x0][0x23c], -R139.reuse ;  /* 0x00008f00b0947a23 */ /* 0x104fe8000001088b */
[----:B------:R1:W-:Y:S02]  /*15780*/  MUFU.EX2 R187, R148 ;  /* 0x0000009400bb7308 */ /* 0x0003e40000000800 */
[--C-:B-1----:R-:W-:Y:S01]  /*15790*/  FFMA.FTZ R148, R183, c[0x0][0x23c], -R208.reuse ;  /* 0x00008f00b7947a23 */ /* 0x102fe200000108d0 */
[----:B------:R-:W-:Y:S02]  /*157a0*/  MOV R183, R175 ;  /* 0x000000af00b77202 */ /* 0x000fe40000000f00 */
[----:B------:R-:W-:Y:S02]  /*157b0*/  MOV R175, R174 ;  /* 0x000000ae00af7202 */ /* 0x000fe40000000f00 */
[----:B------:R-:W-:Y:S02]  /*157c0*/  MOV R174, R173 ;  /* 0x000000ad00ae7202 */ /* 0x000fe40000000f00 */
[----:B------:R-:W-:Y:S01]  /*157d0*/  MOV R173, R172 ;  /* 0x000000ac00ad7202 */ /* 0x000fe20000000f00 */
[--C-:B------:R-:W-:Y:S01]  /*157e0*/  FFMA.FTZ R140, R175, c[0x0][0x23c], -R208.reuse ;  /* 0x00008f00af8c7a23 */ /* 0x100fe200000108d0 */
[----:B------:R-:W-:Y:S02]  /*157f0*/  MOV R172, R171 ;  /* 0x000000ab00ac7202 */ /* 0x000fe40000000f00 */
[----:B------:R-:W-:Y:S02]  /*15800*/  MOV R171, R170 ;  /* 0x000000aa00ab7202 */ /* 0x000fe40000000f00 */
[----:B------:R-:W-:Y:S02]  /*15810*/  MOV R170, R169 ;  /* 0x000000a900aa7202 */ /* 0x000fe40000000f00 */
[----:B------:R-:W-:Y:S02]  /*15820*/  MOV R169, R163 ;  /* 0x000000a300a97202 */ /* 0x000fe40000000f00 */
[----:B------:R-:W-:Y:S02]  /*15830*/  MOV R163, R161 ;  /* 0x000000a100a37202 */ /* 0x000fe40000000f00 */
[----:B------:R-:W-:Y:S02]  /*15840*/  MOV R161, R160 ;  /* 0x000000a000a17202 */ /* 0x000fe40000000f00 */
[----:B------:R-:W-:Y:S02]  /*15850*/  MOV R160, R167 ;  /* 0x000000a700a07202 */ /* 0x000fe40000000f00 */
[----:B------:R1:W-:Y:S01]  /*15860*/  MUFU.EX2 R167, R148 ;  /* 0x0000009400a77308 */ /* 0x0003e20000000800 */
[----:B------:R-:W-:Y:S02]  /*15870*/  MOV R178, R174 ;  /* 0x000000ae00b27202 */ /* 0x000fe40000000f00 */
[----:B------:R-:W-:Y:S02]  /*15880*/  MOV R175, R172 ;  /* 0x000000ac00af7202 */ /* 0x000fe40000000f00 */
[----:B------:R-:W-:Y:S02]  /*15890*/  MOV R172, R170 ;  /* 0x000000aa00ac7202 */ /* 0x000fe40000000f00 */
[----:B------:R-:W-:Y:S02]  /*158a0*/  MOV R174, R163 ;  /* 0x000000a300ae7202 */ /* 0x000fe40000000f00 */
[----:B------:R-:W-:Y:S02]  /*158b0*/  MOV R163, R155 ;  /* 0x0000009b00a37202 */ /* 0x000fe40000000f00 */
[----:B------:R-:W-:Y:S01]  /*158c0*/  MOV R170, R160 ;  /* 0x000000a000aa7202 */ /* 0x000fe20000000f00 */
[--C-:B------:R-:W-:Y:S04]  /*158d0*/  FFMA.FTZ R160, R153, c[0x0][0x23c], -R139.reuse ;  /* 0x00008f0099a07a23 */ /* 0x100fe8000001088b */
[----:B------:R-:W-:Y:S01]  /*158e0*/  MUFU.EX2 R188, R160 ;  /* 0x000000a000bc7308 */ /* 0x000fe20000000800 */
[--C-:B-1----:R-:W-:Y:S01]  /*158f0*/  FFMA.FTZ R148, R180, c[0x0][0x23c], -R208.reuse ;  /* 0x00008f00b4947a23 */ /* 0x102fe200000108d0 */
[----:B------:R-:W-:Y:S08]  /*15900*/  MOV R180, R224 ;  /* 0x000000e000b47202 */ /* 0x000ff00000000f00 */
[----:B------:R1:W-:Y:S01]  /*15910*/  MUFU.EX2 R224, R148 ;  /* 0x0000009400e07308 */ /* 0x0003e20000000800 */
[--C-:B------:R-:W-:Y:S01]  /*15920*/  FFMA.FTZ R144, R180, c[0x0][0x23c], -R139.reuse ;  /* 0x00008f00b4907a23 */ /* 0x100fe2000001088b */
[----:B------:R-:W-:Y:S02]  /*15930*/  MOV R180, R171 ;  /* 0x000000ab00b47202 */ /* 0x000fe40000000f00 */
[----:B------:R-:W-:Y:S01]  /*15940*/  MOV R171, R161 ;  /* 0x000000a100ab7202 */ /* 0x000fe20000000f00 */
[--C-:B------:R-:W-:Y:S05]  /*15950*/  FFMA.FTZ R161, R152, c[0x0][0x23c], -R139.reuse ;  /* 0x00008f0098a17a23 */ /* 0x100fea000001088b */
[----:B------:R2:W-:Y:S10]  /*15960*/  MUFU.EX2 R179, R144 ;  /* 0x0000009000b37308 */ /* 0x0005f40000000800 */
[----:B------:R-:W-:Y:S01]  /*15970*/  MUFU.EX2 R185, R161 ;  /* 0x000000a100b97308 */ /* 0x000fe20000000800 */
[--C-:B-1----:R-:W-:Y:S09]  /*15980*/  FFMA.FTZ R148, R183, c[0x0][0x23c], -R139.reuse ;  /* 0x00008f00b7947a23 */ /* 0x102ff2000001088b */
[----:B------:R1:W1:Y:S01]  /*15990*/  MUFU.EX2 R176, R148 ;  /* 0x0000009400b07308 */ /* 0x0002620000000800 */
[----:B--2---:R-:W3:Y:S09]  /*159a0*/  LDSM.16.MT88.4 R144, [R225+0xc800] ;  /* 0x00c80000e190783b */ /* 0x004ef20000004200 */
[----:B------:R1:W-:Y:S02]  /*159b0*/  MUFU.EX2 R183, R140 ;  /* 0x0000008c00b77308 */ /* 0x0003e40000000800 */
[----:B-1----:R-:W2:Y:S01]  /*159c0*/  LDL.LU R148, [R1+0x84] ;  /* 0x0000840001947983 */ /* 0x002ea20000300800 */
[----:B------:R-:W-:Y:S01]  /*159d0*/  F2FP.PACK_AB R150, R179, R176 ;  /* 0x000000b0b396723e */ /* 0x000fe200000000ff */
[--C-:B------:R-:W-:Y:S01]  /*159e0*/  FFMA.FTZ R140, R173, c[0x0][0x23c], -R208.reuse ;  /* 0x00008f00ad8c7a23 */ /* 0x100fe200000108d0 */
[----:B------:R-:W-:Y:S01]  /*159f0*/  MOV R173, R169 ;  /* 0x000000a900ad7202 */ /* 0x000fe20000000f00 */
[----:B------:R-:W-:Y:S01]  /*15a00*/  FFMA.FTZ R208, R137, c[0x0][0x23c], -R208 ;  /* 0x00008f0089d07a23 */ /* 0x000fe200000108d0 */
[----:B------:R-:W-:Y:S03]  /*15a10*/  MOV R169, R158 ;  /* 0x0000009e00a97202 */ /* 0x000fe60000000f00 */
[----:B------:R1:W1:Y:S01]  /*15a20*/  MUFU.EX2 R177, R140 ;  /* 0x0000008c00b17308 */ /* 0x0002620000000800 */
[--C-:B------:R-:W-:Y:S02]  /*15a30*/  FFMA.FTZ R158, R154, c[0x0][0x23c], -R139.reuse ;  /* 0x00008f009a9e7a23 */ /* 0x100fe4000001088b */
[----:B------:R-:W2:Y:S01]  /*15a40*/  LDSM.16.MT88.4 R152, [R226+0xc800] ;  /* 0x00c80000e298783b */ /* 0x000ea20000004200 */
[----:B------:R-:W-:Y:S06]  /*15a50*/  FFMA.FTZ R139, R212, c[0x0][0x23c], -R139 ;  /* 0x00008f00d48b7a23 */ /* 0x000fec000001088b */
[----:B------:R-:W1:Y:S10]  /*15a60*/  MUFU.EX2 R245, R139 ;  /* 0x0000008b00f57308 */ /* 0x000e740000000800 */
[----:B------:R-:W-:Y:S01]  /*15a70*/  MUFU.EX2 R139, R208 ;  /* 0x000000d0008b7308 */ /* 0x000fe20000000800 */
[----:B-1----:R-:W-:Y:S02]  /*15a80*/  F2FP.PACK_AB R140, R219, R220 ;  /* 0x000000dcdb8c723e */ /* 0x002fe400000000ff */
[----:B------:R-:W-:Y:S02]  /*15a90*/  F2FP.PACK_AB R151, R177, R183 ;  /* 0x000000b7b197723e */ /* 0x000fe400000000ff */
[----:B------:R-:W-:Y:S01]  /*15aa0*/  F2FP.PACK_AB R210, R245, R246 ;  /* 0x000000f6f5d2723e */ /* 0x000fe200000000ff */
[----:B---3--:R-:W-:Y:S01]  /*15ab0*/  FFMA.FTZ R137, R133, R141, R178 ;  /* 0x0000008d85897223 */ /* 0x008fe200000100b2 */
[----:B------:R-:W-:Y:S02]  /*15ac0*/  F2FP.PACK_AB R141, R211, R216 ;  /* 0x000000d8d38d723e */ /* 0x000fe400000000ff */
[----:B------:R-:W-:Y:S01]  /*15ad0*/  MOV R178, R169 ;  /* 0x000000a900b27202 */ /* 0x000fe20000000f00 */
[----:B----4-:R-:W-:Y:S01]  /*15ae0*/  FFMA.FTZ R132, R132, R149, R180 ;  /* 0x0000009584847223 */ /* 0x010fe200000100b4 */
[----:B------:R-:W1:Y:S01]  /*15af0*/  MUFU.EX2 R169, R158 ;  /* 0x0000009e00a97308 */ /* 0x000e620000000800 */
[----:B------:R-:W-:Y:S02]  /*15b00*/  F2FP.PACK_AB R149, R224, R167 ;  /* 0x000000a7e095723e */ /* 0x000fe400000000ff */
[-C--:B------:R-:W-:Y:S03]  /*15b10*/  HMMA.16816.F32 R4, R140, R144.reuse, R4 ;  /* 0x000000908c04723c */ /* 0x080fe60000001804 */
[----:B------:R-:W-:Y:S04]  /*15b20*/  MOV R180, R170 ;  /* 0x000000aa00b47202 */ /* 0x000fe80000000f00 */
[----:B------:R-:W3:Y:S01]  /*15b30*/  MUFU.EX2 R170, R221 ;  /* 0x000000dd00aa7308 */ /* 0x000ee20000000800 */
[----:B------:R-:W-:Y:S09]  /*15b40*/  FADD.FTZ R132, R180, R132 ;  /* 0x00000084b4847221 */ /* 0x000ff20000010000 */
[----:B------:R4:W-:Y:S01]  /*15b50*/  MUFU.EX2 R180, R238 ;  /* 0x000000ee00b47308 */ /* 0x0009e20000000800 */
[----:B--2---:R-:W-:Y:S01]  /*15b60*/  FFMA.FTZ R133, R2, R148, R175 ;  /* 0x0000009402857223 */ /* 0x004fe200000100af */
[----:B------:R-:W-:Y:S01]  /*15b70*/  F2FP.PACK_AB R148, R187, R168 ;  /* 0x000000a8bb94723e */ /* 0x000fe200000000ff */
[----:B------:R-:W2:Y:S01]  /*15b80*/  LDL.LU R2, [R1+0x9c] ;  /* 0x00009c0001027983 */ /* 0x000ea20000300800 */
[----:B------:R-:W-:Y:S06]  /*15b90*/  MOV R175, R171 ;  /* 0x000000ab00af7202 */ /* 0x000fec0000000f00 */
[----:B------:R1:W1:Y:S01]  /*15ba0*/  MUFU.EX2 R171, R156 ;  /* 0x0000009c00ab7308 */ /* 0x0002620000000800 */
[----:B----4-:R4:W5:Y:S01]  /*15bb0*/  LDL.LU R238, [R1+0x118] ;  /* 0x0001180001ee7983 */ /* 0x0109620000300800 */
[C---:B------:R-:W-:Y:S03]  /*15bc0*/  HMMA.16816.F32 R8, R148.reuse, R144, R8 ;  /* 0x000000909408723c */ /* 0x040fe60000001808 */
[----:B------:R4:W5:Y:S04]  /*15bd0*/  LDL.LU R237, [R1+0x114] ;  /* 0x0001140001ed7983 */ /* 0x0009680000300800 */
[----:B------:R4:W5:Y:S01]  /*15be0*/  LDL.LU R236, [R1+0x110] ;  /* 0x0001100001ec7983 */ /* 0x0009620000300800 */
[-C--:B------:R-:W-:Y:S03]  /*15bf0*/  HMMA.16816.F32 R12, R148, R146.reuse, R12 ;  /* 0x00000092940c723c */ /* 0x080fe6000000180c */
[----:B------:R4:W5:Y:S05]  /*15c00*/  LDL.LU R235, [R1+0x10c] ;  /* 0x00010c0001eb7983 */ /* 0x00096a0000300800 */
[C---:B------:R-:W-:Y:S01]  /*15c10*/  HMMA.16816.F32 R16, R140.reuse, R146, R16 ;  /* 0x000000928c10723c */ /* 0x040fe20000001810 */
[----:B------:R-:W3:Y:S07]  /*15c20*/  LDSM.16.MT88.4 R144, [R228+0xc800] ;  /* 0x00c80000e490783b */ /* 0x000eee0000004200 */
[-C--:B------:R-:W-:Y:S01]  /*15c30*/  HMMA.16816.F32 R20, R140, R152.reuse, R20 ;  /* 0x000000988c14723c */ /* 0x080fe20000001814 */
[----:B-1----:R-:W-:Y:S07]  /*15c40*/  LDSM.16.MT88.4 R156, [R226+0xd000] ;  /* 0x00d00000e29c783b */ /* 0x002fee0000004200 */
[C---:B------:R-:W-:Y:S08]  /*15c50*/  HMMA.16816.F32 R24, R148.reuse, R152, R24 ;  /* 0x000000989418723c */ /* 0x040ff00000001818 */
[-C--:B------:R-:W-:Y:S08]  /*15c60*/  HMMA.16816.F32 R28, R148, R154.reuse, R28 ;  /* 0x0000009a941c723c */ /* 0x080ff0000000181c */
[C---:B------:R-:W-:Y:S01]  /*15c70*/  HMMA.16816.F32 R32, R140.reuse, R154, R32 ;  /* 0x0000009a8c20723c */ /* 0x040fe20000001820 */
[----:B------:R-:W1:Y:S07]  /*15c80*/  LDSM.16.MT88.4 R152, [R227+0xc800] ;  /* 0x00c80000e398783b */ /* 0x000e6e0000004200 */
[-C--:B---3--:R-:W-:Y:S08]  /*15c90*/  HMMA.16816.F32 R36, R140, R144.reuse, R36 ;  /* 0x000000908c24723c */ /* 0x088ff00000001824 */
        /* <DEDUP_REMOVED lines=37> */
[-C--:B---3--:R-:W-:Y:S08]  /*15ef0*/  HMMA.16816.F32 R4, R140, R144.reuse, R4 ;  /* 0x000000908c04723c */ /* 0x088ff00000001804 */
[C---:B------:R-:W-:Y:S08]  /*15f00*/  HMMA.16816.F32 R8, R148.reuse, R144, R8 ;  /* 0x000000909408723c */ /* 0x040ff00000001808 */
[-C--:B------:R-:W-:Y:S08]  /*15f10*/  HMMA.16816.F32 R12, R148, R146.reuse, R12 ;  /* 0x00000092940c723c */ /* 0x080ff0000000180c */
[C---:B------:R-:W-:Y:S01]  /*15f20*/  HMMA.16816.F32 R16, R140.reuse, R146, R16 ;  /* 0x000000928c10723c */ /* 0x040fe20000001810 */
[----:B------:R-:W-:Y:S03]  /*15f30*/  LDSM.16.MT88.4 R144, [R225+0xf000] ;  /* 0x00f00000e190783b */ /* 0x000fe60000004200 */
[----:B--2---:R-:W-:Y:S02]  /*15f40*/  FFMA.FTZ R0, R0, R2, R163 ;  /* 0x0000000200007223 */ /* 0x004fe400000100a3 */
[----:B------:R-:W-:Y:S02]  /*15f50*/  FADD.FTZ R2, R178, R137 ;  /* 0x00000089b2027221 */ /* 0x000fe40000010000 */
[-C--:B------:R-:W-:Y:S01]  /*15f60*/  HMMA.16816.F32 R20, R140, R156.reuse, R20 ;  /* 0x0000009c8c14723c */ /* 0x080fe20000001814 */
[----:B------:R-:W1:Y:S01]  /*15f70*/  LDSM.16.MT88.4 R160, [R228+0xd000] ;  /* 0x00d00000e4a0783b */ /* 0x000e620000004200 */
[----:B------:R-:W-:Y:S02]  /*15f80*/  MUFU.EX2 R178, R249 ;  /* 0x000000f900b27308 */ /* 0x000fe40000000800 */
[----:B------:R-:W-:Y:S02]  /*15f90*/  FADD.FTZ R137, R175, R133 ;  /* 0x00000085af897221 */ /* 0x000fe40000010000 */
[----:B------:R-:W-:Y:S02]  /*15fa0*/  FADD.FTZ R0, R174, R0 ;  /* 0x00000000ae007221 */ /* 0x000fe40000010000 */
[C---:B------:R-:W-:Y:S04]  /*15fb0*/  HMMA.16816.F32 R24, R148.reuse, R156, R24 ;  /* 0x0000009c9418723c */ /* 0x040fe80000001818 */
[----:B------:R-:W2:Y:S01]  /*15fc0*/  MUFU.EX2 R249, R214 ;  /* 0x000000d600f97308 */ /* 0x000ea20000000800 */
[----:B------:R-:W-:Y:S02]  /*15fd0*/  FADD.FTZ R2, R173, R2 ;  /* 0x00000002ad027221 */ /* 0x000fe40000010000 */
[----:B------:R-:W-:Y:S01]  /*15fe0*/  FADD.FTZ R133, R172, R132 ;  /* 0x00000084ac857221 */ /* 0x000fe20000010000 */
[-C--:B------:R-:W-:Y:S01]  /*15ff0*/  HMMA.16816.F32 R28, R148, R158.reuse, R28 ;  /* 0x0000009e941c723c */ /* 0x080fe2000000181c */
[----:B------:R-:W-:Y:S03]  /*16000*/  LDSM.16.MT88.4 R172, [R226+0xd800] ;  /* 0x00d80000e2ac783b */ /* 0x000fe60000004200 */
[----:B------:R-:W-:Y:S02]  /*16010*/  FADD.FTZ R0, R233, R0 ;  /* 0x00000000e9007221 */ /* 0x000fe40000010000 */
[----:B------:R-:W-:Y:S02]  /*16020*/  FADD.FTZ R132, R232, R2 ;  /* 0x00000002e8847221 */ /* 0x000fe40000010000 */
[C---:B------:R-:W-:Y:S01]  /*16030*/  HMMA.16816.F32 R32, R140.reuse, R158, R32 ;  /* 0x0000009e8c20723c */ /* 0x040fe20000001820 */
[----:B------:R-:W3:Y:S03]  /*16040*/  LDSM.16.MT88.4 R156, [R226+0xf000] ;  /* 0x00f00000e29c783b */ /* 0x000ee60000004200 */
[----:B------:R-:W-:Y:S02]  /*16050*/  FADD.FTZ R133, R231, R133 ;  /* 0x00000085e7857221 */ /* 0x000fe40000010000 */
[----:B------:R-:W-:Y:S02]  /*16060*/  FADD.FTZ R2, R229, R0 ;  /* 0x00000000e5027221 */ /* 0x000fe40000010000 */
[----:B------:R-:W-:Y:S02]  /*16070*/  FADD.FTZ R0, R220, R132 ;  /* 0x00000084dc007221 */ /* 0x000fe40000010000 */
[----:B------:R-:W-:Y:S02]  /*16080*/  LDSM.16.MT88.4 R220, [R228+0xf800] ;  /* 0x00f80000e4dc783b */ /* 0x000fe40000004200 */
[----:B------:R-:W-:Y:S01]  /*16090*/  FADD.FTZ R132, R216, R133 ;  /* 0x00000085d8847221 */ /* 0x000fe20000010000 */
[----:B--2---:R-:W-:Y:S01]  /*160a0*/  F2FP.PACK_AB R208, R249, R251 ;  /* 0x000000fbf9d0723e */ /* 0x004fe200000000ff */
[----:B------:R-:W-:Y:S02]  /*160b0*/  FADD.FTZ R137, R234, R137 ;  /* 0x00000089ea897221 */ /* 0x000fe40000010000 */
[----:B------:R-:W-:Y:S01]  /*160c0*/  FADD.FTZ R138, R219, R0 ;  /* 0x00000000db8a7221 */ /* 0x000fe20000010000 */
[-C--:B-1----:R-:W-:Y:S01]  /*160d0*/  HMMA.16816.F32 R36, R140, R160.reuse, R36 ;  /* 0x000000a08c24723c */ /* 0x082fe20000001824 */
[----:B------:R-:W-:Y:S02]  /*160e0*/  LDSM.16.MT88.4 R212, [R225+0xf800] ;  /* 0x00f80000e1d4783b */ /* 0x000fe40000004200 */
[----:B------:R-:W-:Y:S01]  /*160f0*/  MOV R0, R204 ;  /* 0x000000cc00007202 */ /* 0x000fe20000000f00 */
[----:B------:R-:W-:Y:S02]  /*16100*/  FADD.FTZ R137, R230, R137 ;  /* 0x00000089e6897221 */ /* 0x000fe40000010000 */
[----:B------:R-:W-:Y:S01]  /*16110*/  FADD.FTZ R133, R167, R2 ;  /* 0x00000002a7857221 */ /* 0x000fe20000010000 */
[----:B------:R-:W-:Y:S01]  /*16120*/  MOV R2, R187 ;  /* 0x000000bb00027202 */ /* 0x000fe20000000f00 */
[C---:B------:R-:W-:Y:S01]  /*16130*/  HMMA.16816.F32 R40, R148.reuse, R160, R40 ;  /* 0x000000a09428723c */ /* 0x040fe20000001828 */
[----:B------:R-:W-:Y:S03]  /*16140*/  LDSM.16.MT88.4 R216, [R226+0xf800] ;  /* 0x00f80000e2d8783b */ /* 0x000fe60000004200 */
[----:B------:R-:W-:Y:S01]  /*16150*/  FADD.FTZ R137, R168, R137 ;  /* 0x00000089a8897221 */ /* 0x000fe20000010000 */
[----:B------:R-:W-:Y:S01]  /*16160*/  MOV R168, R205 ;  /* 0x000000cd00a87202 */ /* 0x000fe20000000f00 */
[----:B------:R-:W-:Y:S01]  /*16170*/  FADD.FTZ R132, R211, R132 ;  /* 0x00000084d3847221 */ /* 0x000fe20000010000 */
[----:B------:R-:W-:Y:S01]  /*16180*/  F2FP.PACK_AB R211, R139, R244 ;  /* 0x000000f48bd3723e */ /* 0x000fe200000000ff */
[-C--:B------:R-:W-:Y:S01]  /*16190*/  HMMA.16816.F32 R44, R148, R162.reuse, R44 ;  /* 0x000000a2942c723c */ /* 0x080fe2000000182c */
[----:B------:R-:W-:Y:S03]  /*161a0*/  LDSM.16.MT88.4 R204, [R227+0xd800] ;  /* 0x00d80000e3cc783b */ /* 0x000fe60000004200 */
[----:B------:R-:W-:Y:S04]  /*161b0*/  FADD.FTZ R2, R2, R137 ;  /* 0x0000008902027221 */ /* 0x000fe80000010000 */
[C---:B------:R-:W-:Y:S01]  /*161c0*/  HMMA.16816.F32 R48, R140.reuse, R162, R48 ;  /* 0x000000a28c30723c */ /* 0x040fe20000001830 */
[----:B------:R-:W1:Y:S07]  /*161d0*/  LDSM.16.MT88.4 R160, [R228+0xf000] ;  /* 0x00f00000e4a0783b */ /* 0x000e6e0000004200 */
[-C--:B------:R-:W-:Y:S01]  /*161e0*/  HMMA.16816.F32 R52, R140, R152.reuse, R52 ;  /* 0x000000988c34723c */ /* 0x080fe20000001834 */
[----:B------:R4:W5:Y:S04]  /*161f0*/  LDL.LU R234, [R1+0x108] ;  /* 0x0001080001ea7983 */ /* 0x0009680000300800 */
[----:B------:R4:W5:Y:S03]  /*16200*/  LDL.LU R233, [R1+0x104] ;  /* 0x0001040001e97983 */ /* 0x0009660000300800 */
[C---:B------:R-:W-:Y:S01]  /*16210*/  HMMA.16816.F32 R56, R148.reuse, R152, R56 ;  /* 0x000000989438723c */ /* 0x040fe20000001838 */
[----:B------:R4:W5:Y:S04]  /*16220*/  LDL.LU R232, [R1+0x100] ;  /* 0x0001000001e87983 */ /* 0x0009680000300800 */
[----:B------:R4:W5:Y:S03]  /*16230*/  LDL.LU R231, [R1+0xfc] ;  /* 0x0000fc0001e77983 */ /* 0x0009660000300800 */
[-C--:B------:R-:W-:Y:S01]  /*16240*/  HMMA.16816.F32 R60, R148, R154.reuse, R60 ;  /* 0x0000009a943c723c */ /* 0x080fe2000000183c */
[----:B------:R4:W5:Y:S04]  /*16250*/  LDL.LU R230, [R1+0xf8] ;  /* 0x0000f80001e67983 */ /* 0x0009680000300800 */
[----:B------:R4:W5:Y:S03]  /*16260*/  LDL.LU R229, [R1+0xf4] ;  /* 0x0000f40001e57983 */ /* 0x0009660000300800 */
[C---:B------:R-:W-:Y:S01]  /*16270*/  HMMA.16816.F32 R64, R140.reuse, R154, R64 ;  /* 0x0000009a8c40723c */ /* 0x040fe20000001840 */
[----:B------:R-:W2:Y:S07]  /*16280*/  LDSM.16.MT88.4 R152, [R227+0xf000] ;  /* 0x00f00000e398783b */ /* 0x000eae0000004200 */
[-C--:B------:R-:W-:Y:S08]  /*16290*/  HMMA.16816.F32 R68, R140, R144.reuse, R68 ;  /* 0x000000908c44723c */ /* 0x080ff00000001844 */
[C---:B------:R-:W-:Y:S08]  /*162a0*/  HMMA.16816.F32 R72, R148.reuse, R144, R72 ;  /* 0x000000909448723c */ /* 0x040ff00000001848 */
[-C--:B------:R-:W-:Y:S08]  /*162b0*/  HMMA.16816.F32 R76, R148, R146.reuse, R76 ;  /* 0x00000092944c723c */ /* 0x080ff0000000184c */
[C---:B------:R-:W-:Y:S08]  /*162c0*/  HMMA.16816.F32 R80, R140.reuse, R146, R80 ;  /* 0x000000928c50723c */ /* 0x040ff00000001850 */
[-C--:B---3--:R-:W-:Y:S08]  /*162d0*/  HMMA.16816.F32 R84, R140, R156.reuse, R84 ;  /* 0x0000009c8c54723c */ /* 0x088ff00000001854 */
[C---:B------:R-:W-:Y:S08]  /*162e0*/  HMMA.16816.F32 R88, R148.reuse, R156, R88 ;  /* 0x0000009c9458723c */ /* 0x040ff00000001858 */
[-C--:B------:R-:W-:Y:S08]  /*162f0*/  HMMA.16816.F32 R92, R148, R158.reuse, R92 ;  /* 0x0000009e945c723c */ /* 0x080ff0000000185c */
[C---:B------:R-:W-:Y:S01]  /*16300*/  HMMA.16816.F32 R96, R140.reuse, R158, R96 ;  /* 0x0000009e8c60723c */ /* 0x040fe20000001860 */
[----:B------:R-:W3:Y:S07]  /*16310*/  LDSM.16.MT88.4 R156, [R225+0xd800] ;  /* 0x00d80000e19c783b */ /* 0x000eee0000004200 */
[-C--:B-1----:R-:W-:Y:S08]  /*16320*/  HMMA.16816.F32 R100, R140, R160.reuse, R100 ;  /* 0x000000a08c64723c */ /* 0x082ff00000001864 */
[C---:B------:R-:W-:Y:S07]  /*16330*/  HMMA.16816.F32 R104, R148.reuse, R160, R104 ;  /* 0x000000a09468723c */ /* 0x040fee0000001868 */
[----:B------:R-:W-:Y:S01]  /*16340*/  MOV R160, R189 ;  /* 0x000000bd00a07202 */ /* 0x000fe20000000f00 */
[-C--:B------:R-:W-:Y:S04]  /*16350*/  HMMA.16816.F32 R108, R148, R162.reuse, R108 ;  /* 0x000000a2946c723c */ /* 0x080fe8000000186c */
[----:B------:R-:W-:Y:S02]  /*16360*/  MOV R161, R188 ;  /* 0x000000bc00a17202 */ /* 0x000fe40000000f00 */
[----:B------:R-:W1:Y:S02]  /*16370*/  LDSM.16.MT88.4 R188, [R228+0xd800] ;  /* 0x00d80000e4bc783b */ /* 0x000e640000004200 */
[C---:B------:R-:W-:Y:S08]  /*16380*/  HMMA.16816.F32 R112, R140.reuse, R162, R112 ;  /* 0x000000a28c70723c */ /* 0x040ff00000001870 */
[-C--:B--2---:R-:W-:Y:S08]  /*16390*/  HMMA.16816.F32 R116, R140, R152.reuse, R116 ;  /* 0x000000988c74723c */ /* 0x084ff00000001874 */
[C---:B------:R-:W-:Y:S08]  /*163a0*/  HMMA.16816.F32 R120, R148.reuse, R152, R120 ;  /* 0x000000989478723c */ /* 0x040ff00000001878 */
[-C--:B------:R-:W-:Y:S08]  /*163b0*/  HMMA.16816.F32 R124, R148, R154.reuse, R124 ;  /* 0x0000009a947c723c */ /* 0x080ff0000000187c */
[----:B------:R-:W-:Y:S07]  /*163c0*/  HMMA.16816.F32 R128, R140, R154, R128 ;  /* 0x0000009a8c80723c */ /* 0x000fee0000001880 */
[----:B------:R-:W-:Y:S02]  /*163d0*/  F2FP.PACK_AB R140, R180, R250 ;  /* 0x000000fab48c723e */ /* 0x000fe400000000ff */
[----:B------:R-:W-:Y:S03]  /*163e0*/  F2FP.PACK_AB R141, R178, R252 ;  /* 0x000000fcb28d723e */ /* 0x000fe600000000ff */
[----:B------:R-:W-:Y:S02]  /*163f0*/  F2FP.PACK_AB R142, R197, R193 ;  /* 0x000000c1c58e723e */ /* 0x000fe400000000ff */
[----:B------:R-:W-:Y:S07]  /*16400*/  F2FP.PACK_AB R143, R198, R192 ;  /* 0x000000c0c68f723e */ /* 0x000fee00000000ff */
[-C--:B---3--:R-:W-:Y:S01]  /*16410*/  HMMA.16816.F32 R148, R140, R156.reuse, R4 ;  /* 0x0000009c8c94723c */ /* 0x088fe20000001804 */
[----:B------:R-:W2:Y:S07]  /*16420*/  LDSM.16.MT88.4 R4, [R227+0xf800] ;  /* 0x00f80000e304783b */ /* 0x000eae0000004200 */
[C---:B------:R-:W-:Y:S07]  /*16430*/  HMMA.16816.F32 R144, R208.reuse, R156, R8 ;  /* 0x0000009cd090723c */ /* 0x040fee0000001808 */
[----:B------:R-:W-:Y:S01]  /*16440*/  MOV R10, R179 ;  /* 0x000000b3000a7202 */ /* 0x000fe20000000f00 */
[-C--:B------:R-:W-:Y:S04]  /*16450*/  HMMA.16816.F32 R152, R208, R158.reuse, R12 ;  /* 0x0000009ed098723c */ /* 0x080fe8000000180c */
        /* <DEDUP_REMOVED lines=8> */
[----:B------:R-:W-:Y:S04]  /*164e0*/  MOV R21, R160 ;  /* 0x000000a000157202 */ /* 0x000fe80000000f00 */
[----:B------:R-:W-:Y:S02]  /*164f0*/  MOV R20, R161 ;  /* 0x000000a100147202 */ /* 0x000fe40000000f00 */
[C---:B------:R-:W-:Y:S04]  /*16500*/  HMMA.16816.F32 R160, R208.reuse, R172, R24 ;  /* 0x000000acd0a0723c */ /* 0x040fe80000001818 */
[----:B------:R-:W-:Y:S02]  /*16510*/  MOV R22, R170 ;  /* 0x000000aa00167202 */ /* 0x000fe40000000f00 */
[----:B------:R-:W-:Y:S02]  /*16520*/  MOV R23, R185 ;  /* 0x000000b900177202 */ /* 0x000fe40000000f00 */
[----:B------:R-:W-:Y:S04]  /*16530*/  MOV R27, R168 ;  /* 0x000000a8001b7202 */ /* 0x000fe80000000f00 */
[----:B------:R-:W-:Y:S02]  /*16540*/  MOV R25, R171 ;  /* 0x000000ab00197202 */ /* 0x000fe40000000f00 */
        /* <DEDUP_REMOVED lines=9> */
[----:B------:R-:W-:Y:S02]  /*165e0*/  MOV R32, R183 ;  /* 0x000000b700207202 */ /* 0x000fe40000000f00 */
[-C--:B-1----:R-:W-:Y:S03]  /*165f0*/  HMMA.16816.F32 R180, R140, R188.reuse, R36 ;  /* 0x000000bc8cb4723c */ /* 0x082fe60000001824 */
[----:B------:R-:W-:Y:S02]  /*16600*/  MOV R29, R200 ;  /* 0x000000c8001d7202 */ /* 0x000fe40000000f00 */
[----:B------:R-:W-:Y:S02]  /*16610*/  MOV R31, R202 ;  /* 0x000000ca001f7202 */ /* 0x000fe40000000f00 */
[----:B------:R-:W-:Y:S02]  /*16620*/  MOV R28, R199 ;  /* 0x000000c7001c7202 */ /* 0x000fe40000000f00 */
[----:B------:R-:W-:Y:S03]  /*16630*/  MOV R35, R195 ;  /* 0x000000c300237202 */ /* 0x000fe60000000f00 */
[----:B------:R-:W-:Y:S02]  /*16640*/  MOV R34, R194 ;  /* 0x000000c200227202 */ /* 0x000fe40000000f00 */
[----:B------:R-:W-:Y:S02]  /*16650*/  MOV R39, R176 ;  /* 0x000000b000277202 */ /* 0x000fe40000000f00 */
[C---:B------:R-:W-:Y:S04]  /*16660*/  HMMA.16816.F32 R176, R208.reuse, R188, R40 ;  /* 0x000000bcd0b0723c */ /* 0x040fe80000001828 */
[----:B------:R-:W-:Y:S02]  /*16670*/  MOV R38, R39 ;  /* 0x0000002700267202 */ /* 0x000fe40000000f00 */
[----:B------:R-:W-:Y:S02]  /*16680*/  MOV R39, R32 ;  /* 0x0000002000277202 */ /* 0x000fe40000000f00 */
[----:B------:R-:W-:Y:S01]  /*16690*/  MOV R32, R33 ;  /* 0x0000002100207202 */ /* 0x000fe20000000f00 */
[----:B------:R-:W-:Y:S03]  /*166a0*/  FADD.FTZ R2, R38, R2 ;  /* 0x0000000226027221 */ /* 0x000fe60000010000 */
        /* <DEDUP_REMOVED lines=17> */
[-C--:B------:R-:W-:Y:S03]  /*167c0*/  HMMA.16816.F32 R184, R208, R190.reuse, R44 ;  /* 0x000000bed0b8723c */ /* 0x080fe6000000182c */
[----:B------:R-:W-:Y:S01]  /*167d0*/  FADD.FTZ R8, R8, R132 ;  /* 0x0000008408087221 */ /* 0x000fe20000010000 */
[----:B------:R-:W-:Y:S01]  /*167e0*/  MOV R12, R196 ;  /* 0x000000c4000c7202 */ /* 0x000fe20000000f00 */
[----:B------:R-:W-:Y:S01]  /*167f0*/  FADD.FTZ R0, R39, R0 ;  /* 0x0000000027007221 */ /* 0x000fe20000010000 */
[----:B------:R-:W-:Y:S01]  /*16800*/  MOV R132, R136 ;  /* 0x0000008800847202 */ /* 0x000fe20000000f00 */
[----:B------:R-:W-:Y:S01]  /*16810*/  FADD.FTZ R11, R11, R8 ;  /* 0x000000080b0b7221 */ /* 0x000fe20000010000 */
        /* <DEDUP_REMOVED lines=33> */
[-C--:B--2---:R-:W-:Y:S08]  /*16a30*/  HMMA.16816.F32 R116, R140, R4.reuse, R116 ;  /* 0x000000048c74723c */ /* 0x084ff00000001874 */
        /* <DEDUP_REMOVED lines=10> */
[----:B------:R-:W-:Y:S01]  /*16ae0*/  FADD.FTZ R8, R251, R2 ;  /* 0x00000002fb087221 */ /* 0x000fe20000010000 */
[----:B------:R-:W-:Y:S03]  /*16af0*/  MOV R140, R134 ;  /* 0x00000086008c7202 */ /* 0x000fe60000000f00 */
        /* <DEDUP_REMOVED lines=17> */
[----:B----45:R-:W-:-:S05]  /*16c10*/  @P0 BRA `(.L_x_82) ;  /* 0xffffba5000000947 */ /* 0x030fca000383ffff */
.L_x_81:
[----:B-1----:R-:W2:Y:S01]  /*16c20*/  LDL.LU R2, [R1+0x7c] ;  /* 0x00007c0001027983 */ /* 0x002ea20000300800 */
        /* <DEDUP_REMOVED lines=67> */
[----:B------:R-:W4:Y:S01]  /*17060*/  @P4 MUFU.RCP R4, R132 ;  /* 0x0000008400044308 */ /* 0x000f220000001000 */
[----:B-1----:R-:W-:Y:S02]  /*17070*/  FADD.FTZ R138, R5, R7 ;  /* 0x00000007058a7221 */ /* 0x002fe40000010000 */
[----:B--2---:R-:W-:-:S03]  /*17080*/  FADD.FTZ R137, R2, R6 ;  /* 0x0000000602897221 */ /* 0x004fc60000010000 */
[----:B------:R-:W-:Y:S01]  /*17090*/  FSETP.NE.FTZ.AND P3, PT, R138, RZ, PT ;  /* 0x000000ff8a00720b */ /* 0x000fe20003f75000 */
[C---:B---3--:R-:W-:Y:S01]  /*170a0*/  FMUL.FTZ R50, R0.reuse, R85 ;  /* 0x0000005500327220 */ /* 0x048fe20000410000 */
[----:B------:R-:W-:Y:S01]  /*170b0*/  MOV R2, 0x3f800000 ;  /* 0x3f80000000027802 */ /* 0x000fe20000000f00 */
[----:B------:R-:W1:Y:S01]  /*170c0*/  S2R R85, SR_TID.X ;  /* 0x0000000000557919 */ /* 0x000e620000002100 */
[----:B------:R-:W-:Y:S01]  /*170d0*/  FSETP.NE.FTZ.AND P0, PT, R137, RZ, PT ;  /* 0x000000ff8900720b */ /* 0x000fe20003f15000 */
[C---:B------:R-:W-:Y:S02]  /*170e0*/  FMUL.FTZ R148, R0.reuse, R148 ;  /* 0x0000009400947220 */ /* 0x040fe40000410000 */
[C---:B------:R-:W-:Y:S02]  /*170f0*/  FMUL.FTZ R7, R0.reuse, R149 ;  /* 0x0000009500077220 */ /* 0x040fe40000410000 */
[C---:B------:R-:W-:Y:S02]  /*17100*/  FMUL.FTZ R156, R0.reuse, R156 ;  /* 0x0000009c009c7220 */ /* 0x040fe40000410000 */
[C---:B------:R-:W-:Y:S01]  /*17110*/  FMUL.FTZ R5, R0.reuse, R157 ;  /* 0x0000009d00057220 */ /* 0x040fe20000410000 */
[----:B------:R-:W-:Y:S01]  /*17120*/  F2FP.PACK_AB R7, R7, R148 ;  /* 0x000000940707723e */ /* 0x000fe200000000ff */
[----:B------:R-:W2:Y:S01]  /*17130*/  @P3 MUFU.RCP R2, R138 ;  /* 0x0000008a00023308 */ /* 0x000ea20000001000 */
[----:B------:R-:W-:-:S02]  /*17140*/  FMUL.FTZ R164, R0, R164 ;  /* 0x000000a400a47220 */ /* 0x000fc40000410000 */
[C---:B------:R-:W-:Y:S01]  /*17150*/  FMUL.FTZ R13, R0.reuse, R165 ;  /* 0x000000a5000d7220 */ /* 0x040fe20000410000 */
[----:B------:R-:W-:Y:S01]  /*17160*/  F2FP.PACK_AB R5, R5, R156 ;  /* 0x0000009c0505723e */ /* 0x000fe200000000ff */
[C---:B------:R-:W-:Y:S02]  /*17170*/  FMUL.FTZ R172, R0.reuse, R172 ;  /* 0x000000ac00ac7220 */ /* 0x040fe40000410000 */
        /* <DEDUP_REMOVED lines=37> */
[C---:B----4-:R-:W-:Y:S01]  /*173d0*/  FMUL.FTZ R57, R4.reuse, R71 ;  /* 0x0000004704397220 */ /* 0x050fe20000410000 */
[----:B-1----:R-:W-:Y:S01]  /*173e0*/  SHF.R.S32.HI R71, RZ, 0x1f, R85 ;  /* 0x0000001fff477819 */ /* 0x002fe20000011455 */
[----:B------:R-:W-:Y:S01]  /*173f0*/  FMUL.FTZ R150, R4, R150 ;  /* 0x0000009604967220 */ /* 0x000fe20000410000 */
[----:B------:R-:W-:Y:S01]  /*17400*/  F2FP.PACK_AB R34, R34, R116 ;  /* 0x000000742222723e */ /* 0x000fe200000000ff */
[C---:B------:R-:W-:Y:S01]  /*17410*/  FMUL.FTZ R6, R4.reuse, R151 ;  /* 0x0000009704067220 */ /* 0x040fe20000410000 */
[CC--:B------:R-:W-:Y:S01]  /*17420*/  LEA.HI R26, R71.reuse, R85.reuse, RZ, 0x2 ;  /* 0x00000055471a7211 */ /* 0x0c0fe200078f10ff */
[----:B------:R-:W1:Y:S01]  /*17430*/  @P0 MUFU.RCP R0, R137 ;  /* 0x0000008900000308 */ /* 0x000e620000001000 */
[C---:B------:R-:W-:Y:S01]  /*17440*/  FMUL.FTZ R158, R4.reuse, R158 ;  /* 0x0000009e049e7220 */ /* 0x040fe20000410000 */
[----:B------:R-:W-:Y:S01]  /*17450*/  LEA.HI R84, R71, R85, RZ, 0x5 ;  /* 0x0000005547547211 */ /* 0x000fe200078f28ff */
[----:B------:R-:W-:Y:S01]  /*17460*/  FMUL.FTZ R8, R4, R159 ;  /* 0x0000009f04087220 */ /* 0x000fe20000410000 */
[----:B------:R-:W-:Y:S01]  /*17470*/  F2FP.PACK_AB R6, R6, R150 ;  /* 0x000000960606723e */ /* 0x000fe200000000ff */
        /* <DEDUP_REMOVED lines=40> */
[----:B------:R-:W-:Y:S01]  /*17700*/  FMUL.FTZ R29, R4, R131 ;  /* 0x00000083041d7220 */ /* 0x000fe20000410000 */
[----:B------:R-:W-:Y:S01]  /*17710*/  SHF.R.S32.HI R4, RZ, 0x1f, R26 ;  /* 0x0000001fff047819 */ /* 0x000fe2000001141a */
[C---:B--2---:R-:W-:Y:S01]  /*17720*/  FMUL.FTZ R144, R2.reuse, R144 ;  /* 0x0000009002907220 */ /* 0x044fe20000410000 */
[----:B------:R-:W-:Y:S01]  /*17730*/  F2FP.PACK_AB R33, R33, R118 ;  /* 0x000000762121723e */ /* 0x000fe200000000ff */
        /* <DEDUP_REMOVED lines=46> */
[----:B------:R-:W-:Y:S01]  /*17a20*/  SHF.R.S32.HI R2, RZ, 0x2, R26 ;  /* 0x00000002ff027819 */ /* 0x000fe2000001141a */
[----:B-1----:R-:W-:Y:S01]  /*17a30*/  FMUL.FTZ R147, R0, R147 ;  /* 0x0000009300937220 */ /* 0x002fe20000410000 */
        /* <DEDUP_REMOVED lines=50> */
[----:B------:R-:W-:Y:S02]  /*17d60*/  LOP3.LUT R0, R26, 0x3ffffffc, RZ, 0xc0, !PT ;  /* 0x3ffffffc1a007812 */ /* 0x000fe400078ec0ff */
[----:B------:R-:W-:Y:S02]  /*17d70*/  SHF.R.S32.HI R26, RZ, 0x5, R84 ;  /* 0x00000005ff1a7819 */ /* 0x000fe40000011454 */
[----:B------:R-:W-:Y:S02]  /*17d80*/  IADD3 R28, -R0, R85, RZ ;  /* 0x00000055001c7210 */ /* 0x000fe40007ffe1ff */
[----:B------:R-:W-:-:S02]  /*17d90*/  LOP3.LUT R0, R2, 0x1c0, RZ, 0xc0, !PT ;  /* 0x000001c002007812 */ /* 0x000fc400078ec0ff */
[----:B------:R-:W-:Y:S02]  /*17da0*/  LOP3.LUT R2, R4, 0x1, RZ, 0xc0, !PT ;  /* 0x0000000104027812 */ /* 0x000fe400078ec0ff */
[----:B------:R-:W-:Y:S02]  /*17db0*/  LEA R28, R26, R28, 0x9 ;  /* 0x0000001c1a1c7211 */ /* 0x000fe400078e48ff */
[----:B------:R-:W-:Y:S02]  /*17dc0*/  LEA.HI R0, R0, R0, RZ, 0x1d ;  /* 0x0000000000007211 */ /* 0x000fe400078fe8ff */
[----:B------:R-:W-:Y:S02]  /*17dd0*/  ISETP.NE.U32.AND P1, PT, R2, 0x1, PT ;  /* 0x000000010200780c */ /* 0x000fe40003f25070 */
[----:B------:R-:W-:Y:S02]  /*17de0*/  LEA R0, R28, R0, 0x1 ;  /* 0x000000001c007211 */ /* 0x000fe400078e08ff */
[----:B------:R-:W-:-:S02]  /*17df0*/  F2FP.PACK_AB R31, R123, R31 ;  /* 0x0000001f7b1f723e */ /* 0x000fc400000000ff */
[----:B------:R-:W-:Y:S02]  /*17e00*/  SHF.L.U32 R0, R0, 0x1, RZ ;  /* 0x0000000100007819 */ /* 0x000fe400000006ff */
[----:B------:R-:W-:Y:S02]  /*17e10*/  F2FP.PACK_AB R28, R125, R124 ;  /* 0x0000007c7d1c723e */ /* 0x000fe400000000ff */
[C---:B------:R-:W-:Y:S01]  /*17e20*/  IADD3 R2, R0.reuse, -0x10, RZ ;  /* 0xfffffff000027810 */ /* 0x040fe20007ffe0ff */
[----:B------:R1:W-:Y:S01]  /*17e30*/  STS [R0+0x400], R6 ;  /* 0x0004000600007388 */ /* 0x0003e20000000800 */
[----:B------:R-:W-:Y:S02]  /*17e40*/  F2FP.PACK_AB R69, R127, R69 ;  /* 0x000000457f45723e */ /* 0x000fe400000000ff */
[----:B------:R-:W-:Y:S01]  /*17e50*/  @P1 IADD3 R2, R0, 0x10, RZ ;  /* 0x0000001000021810 */ /* 0x000fe20007ffe0ff */
[----:B------:R-:W-:Y:S01]  /*17e60*/  STS [R0], R7 ;  /* 0x0000000700007388 */ /* 0x000fe20000000800 */
[----:B------:R-:W-:-:S02]  /*17e70*/  R2P PR, R4, 0x6 ;  /* 0x0000000604007804 */ /* 0x000fc40000000000 */
[----:B------:R-:W-:Y:S01]  /*17e80*/  MOV R4, 0x20 ;  /* 0x0000002000047802 */ /* 0x000fe20000000f00 */
[----:B------:R2:W-:Y:S03]  /*17e90*/  STS [R2], R5 ;  /* 0x0000000502007388 */ /* 0x0005e60000000800 */
[----:B------:R-:W-:Y:S01]  /*17ea0*/  SEL R4, R4, 0xffffffe0, !P1 ;  /* 0xffffffe004047807 */ /* 0x000fe20004800000 */
[----:B------:R3:W-:Y:S04]  /*17eb0*/  STS [R2+0x400], R8 ;  /* 0x0004000802007388 */ /* 0x0007e80000000800 */
[----:B------:R-:W-:Y:S04]  /*17ec0*/  STS [R0+0x2000], R10 ;  /* 0x0020000a00007388 */ /* 0x000fe80000000800 */
[----:B------:R4:W-:Y:S04]  /*17ed0*/  STS [R0+0x2400], R9 ;  /* 0x0024000900007388 */ /* 0x0009e80000000800 */
[----:B------:R-:W-:Y:S01]  /*17ee0*/  STS [R2+0x2000], R11 ;  /* 0x0020000b02007388 */ /* 0x000fe20000000800 */
[----:B-1----:R-:W-:-:S03]  /*17ef0*/  MOV R6, 0x40 ;  /* 0x0000004000067802 */ /* 0x002fc60000000f00 */
[----:B------:R1:W-:Y:S01]  /*17f00*/  STS [R2+0x2400], R14 ;  /* 0x0024000e02007388 */ /* 0x0003e20000000800 */
[----:B------:R-:W-:Y:S02]  /*17f10*/  SEL R6, R6, 0xffffffc0, !P2 ;  /* 0xffffffc006067807 */ /* 0x000fe40005000000 */
        /* <DEDUP_REMOVED lines=9> */
[----:B------:R-:W-:Y:S01]  /*17fb0*/  STS [R4+0x400], R15 ;  /* 0x0004000f04007388 */ /* 0x000fe20000000800 */
[----:B-1----:R-:W-:-:S03]  /*17fc0*/  MOV R14, 0x7f800000 ;  /* 0x7f800000000e7802 */ /* 0x002fc60000000f00 */
[----:B------:R-:W-:Y:S04]  /*17fd0*/  STS [R5+0x2000], R17 ;  /* 0x0020001105007388 */ /* 0x000fe80000000800 */
        /* <DEDUP_REMOVED lines=46> */
[----:B-1----:R-:W1:Y:S01]  /*182c0*/  @P5 MUFU.LG2 R5, R133 ;  /* 0x0000008500055308 */ /* 0x002e620000000c00 */
[----:B---3--:R-:W-:-:S02]  /*182d0*/  @P0 FMUL.FTZ R0, R0, 0.69314718246459960938 ;  /* 0x3f31721800000820 */ /* 0x008fc40000410000 */
[----:B------:R-:W-:Y:S02]  /*182e0*/  STS [R8+0x6000], R40 ;  /* 0x0060002808007388 */ /* 0x000fe40000000800 */
[----:B------:R-:W-:Y:S02]  /*182f0*/  @P0 FFMA.FTZ R12, R3, c[0x0][0x238], R0 ;  /* 0x00008e00030c0a23 */ /* 0x000fe40000010000 */
[----:B------:R-:W-:Y:S01]  /*18300*/  STS [R8+0x6400], R39 ;  /* 0x0064002708007388 */ /* 0x000fe20000000800 */
[----:B--2---:R-:W-:-:S03]  /*18310*/  @P4 FMUL.FTZ R4, R2, 0.69314718246459960938 ;  /* 0x3f31721802044820 */ /* 0x004fc60000410000 */
[----:B------:R-:W-:Y:S01]  /*18320*/  STS [R9+0x6000], R36 ;  /* 0x0060002409007388 */ /* 0x000fe20000000800 */
[----:B------:R-:W-:-:S03]  /*18330*/  @P4 FFMA.FTZ R14, R135, c[0x0][0x238], R4 ;  /* 0x00008e00870e4a23 */ /* 0x000fc60000010004 */
[----:B------:R2:W-:Y:S01]  /*18340*/  STS [R9+0x6400], R35 ;  /* 0x0064002309007388 */ /* 0x0005e20000000800 */
[----:B-1----:R-:W-:-:S03]  /*18350*/  @P5 FMUL.FTZ R5, R5, 0.69314718246459960938 ;  /* 0x3f31721805055820 */ /* 0x002fc60000410000 */
[----:B------:R-:W-:Y:S01]  /*18360*/  STS [R7+0x4000], R34 ;  /* 0x0040002207007388 */ /* 0x000fe20000000800 */
[----:B------:R-:W-:-:S03]  /*18370*/  @P5 FFMA.FTZ R13, R136, c[0x0][0x238], R5 ;  /* 0x00008e00880d5a23 */ /* 0x000fc60000010005 */
        /* <DEDUP_REMOVED lines=8> */
[----:B------:R-:W-:Y:S06]  /*18400*/  BAR.SYNC.DEFER_BLOCKING 0x0 ;  /* 0x0000000000007b1d */ /* 0x000fec0000010000 */
[----:B-1----:R-:W1:Y:S01]  /*18410*/  @P3 MUFU.LG2 R6, R138 ;  /* 0x0000008a00063308 */ /* 0x002e620000000c00 */
[----:B------:R2:W3:Y:S04]  /*18420*/  LDS.128 R20, [R243] ;  /* 0x00000000f3147984 */ /* 0x0004e80000000c00 */
[----:B------:R2:W4:Y:S04]  /*18430*/  LDS.128 R32, [R243+0x800] ;  /* 0x00080000f3207984 */ /* 0x0005280000000c00 */
[----:B------:R2:W2:Y:S04]  /*18440*/  LDS.128 R40, [R243+0x1000] ;  /* 0x00100000f3287984 */ /* 0x0004a80000000c00 */
[----:B------:R2:W2:Y:S01]  /*18450*/  LDS.128 R48, [R243+0x1800] ;  /* 0x00180000f3307984 */ /* 0x0004a20000000c00 */
[----:B-1----:R-:W-:-:S03]  /*18460*/  @P3 FMUL.FTZ R2, R6, 0.69314718246459960938 ;  /* 0x3f31721806023820 */ /* 0x002fc60000410000 */
[----:B------:R1:W1:Y:S01]  /*18470*/  LDS.128 R56, [R243+0x2000] ;  /* 0x00200000f3387984 */ /* 0x0002620000000c00 */
[----:B------:R-:W-:-:S03]  /*18480*/  @P3 FFMA.FTZ R9, R134, c[0x0][0x238], R2 ;  /* 0x00008e0086093a23 */ /* 0x000fc60000010002 */
        /* <DEDUP_REMOVED lines=49> */
.L_x_86:
[----:B--234-:R-:W-:Y:S05]  /*187a0*/  BSYNC B0 ;  /* 0x0000000000007941 */ /* 0x01cfea0003800000 */
.L_x_85:
        /* <DEDUP_REMOVED lines=27> */
.L_x_88:
[----:B-1----:R-:W-:Y:S05]  /*18960*/  BSYNC B0 ;  /* 0x0000000000007941 */ /* 0x002fea0003800000 */
.L_x_87:
        /* <DEDUP_REMOVED lines=16> */
.L_x_90:
[----:B------:R-:W-:Y:S05]  /*18a70*/  BSYNC B0 ;  /* 0x0000000000007941 */ /* 0x000fea0003800000 */
.L_x_89:
        /* <DEDUP_REMOVED lines=16> */
.L_x_92:
[----:B------:R-:W-:Y:S05]  /*18b80*/  BSYNC B0 ;  /* 0x0000000000007941 */ /* 0x000fea0003800000 */
.L_x_91:
        /* <DEDUP_REMOVED lines=16> */
.L_x_94:
[----:B------:R-:W-:Y:S05]  /*18c90*/  BSYNC B0 ;  /* 0x0000000000007941 */ /* 0x000fea0003800000 */
.L_x_93:
        /* <DEDUP_REMOVED lines=16> */
.L_x_96:
[----:B------:R-:W-:Y:S05]  /*18da0*/  BSYNC B0 ;  /* 0x0000000000007941 */ /* 0x000fea0003800000 */
.L_x_95:
        /* <DEDUP_REMOVED lines=16> */
.L_x_98:
[----:B------:R-:W-:Y:S05]  /*18eb0*/  BSYNC B0 ;  /* 0x0000000000007941 */ /* 0x000fea0003800000 */
.L_x_97:
        /* <DEDUP_REMOVED lines=16> */
.L_x_100:
[----:B------:R-:W-:Y:S05]  /*18fc0*/  BSYNC B0 ;  /* 0x0000000000007941 */ /* 0x000fea0003800000 */
.L_x_99:
        /* <DEDUP_REMOVED lines=16> */
.L_x_73:
        /* <DEDUP_REMOVED lines=71> */
.L_x_102:
[----:B------:R-:W-:Y:S05]  /*19540*/  BSYNC B0 ;  /* 0x0000000000007941 */ /* 0x000fea0003800000 */
.L_x_101:
        /* <DEDUP_REMOVED lines=16> */
.L_x_104:
[----:B------:R-:W-:Y:S05]  /*19650*/  BSYNC B0 ;  /* 0x0000000000007941 */ /* 0x000fea0003800000 */
.L_x_103:
        /* <DEDUP_REMOVED lines=16> */
.L_x_106:
[----:B------:R-:W-:Y:S05]  /*19760*/  BSYNC B0 ;  /* 0x0000000000007941 */ /* 0x000fea0003800000 */
.L_x_105:
        /* <DEDUP_REMOVED lines=16> */
.L_x_108:
[----:B------:R-:W-:Y:S05]  /*19870*/  BSYNC B0 ;  /* 0x0000000000007941 */ /* 0x000fea0003800000 */
.L_x_107:
        /* <DEDUP_REMOVED lines=16> */
.L_x_110:
[----:B------:R-:W-:Y:S05]  /*19980*/  BSYNC B0 ;  /* 0x0000000000007941 */ /* 0x000fea0003800000 */
.L_x_109:
        /* <DEDUP_REMOVED lines=16> */
.L_x_112:
[----:B------:R-:W-:Y:S05]  /*19a90*/  BSYNC B0 ;  /* 0x0000000000007941 */ /* 0x000fea0003800000 */
.L_x_111:
        /* <DEDUP_REMOVED lines=16> */
.L_x_114:
[----:B------:R-:W-:Y:S05]  /*19ba0*/  BSYNC B0 ;  /* 0x0000000000007941 */ /* 0x000fea0003800000 */
.L_x_113:
        /* <DEDUP_REMOVED lines=16> */
.L_x_116:
[----:B------:R-:W-:Y:S05]  /*19cb0*/  BSYNC B0 ;  /* 0x0000000000007941 */ /* 0x000fea0003800000 */
.L_x_115:
        /* <DEDUP_REMOVED lines=67> */
.L_x_117:
        /* <DEDUP_REMOVED lines=9> */
.L_x_1395:


//--------------------- .text._ZN5flash16flash_fwd_kernelI23Flash_fwd_kernel_traitsILi128ELi128ELi64ELi4ELb0ELb0EN7cutlass6half_tE19Flash_kernel_traitsILi128ELi128ELi64ELi4ES3_EELb0ELb1ELb0ELb0ELb0ELb0ELb0ELb0EEEvNS_16Flash_fwd_paramsE --------------------------
	.section	.text._ZN5flash16flash_fwd_kernelI23Flash_fwd_kernel_traitsILi128ELi128ELi64ELi4ELb0ELb0EN7cutlass6half_tE19Flash_kernel_traitsILi128ELi128ELi64ELi4ES3_EELb0ELb1ELb0ELb0ELb0ELb0ELb0ELb0EEEvNS_16Flash_fwd_paramsE,"ax",@progbits
	.sectioninfo	@"SHI_REGISTERS=255"
	.align	128
        .global         _ZN5flash16flash_fwd_kernelI23Flash_fwd_kernel_traitsILi128ELi128ELi64ELi4ELb0ELb0EN7cutlass6half_tE19Flash_kernel_traitsILi128ELi128ELi64ELi4ES3_EELb0ELb1ELb0ELb0ELb0ELb0ELb0ELb0EEEvNS_16Flash_fwd_paramsE
        .type           _ZN5flash16flash_fwd_kernelI23Flash_fwd_kernel_traitsILi128ELi128ELi64ELi4ELb0ELb0EN7cutlass6half_tE19Flash_kernel_traitsILi128ELi128ELi64ELi4ES3_EELb0ELb1ELb0ELb0ELb0ELb0ELb0ELb0EEEvNS_16Flash_fwd_paramsE,@function
        .size           _ZN5flash16flash_fwd_kernelI23Flash_fwd_kernel_traitsILi128ELi128ELi64ELi4ELb0ELb0EN7cutlass6half_tE19Flash_kernel_traitsILi128ELi128ELi64ELi4ES3_EELb0ELb1ELb0ELb0ELb0ELb0ELb0ELb0EEEvNS_16Flash_fwd_paramsE,(.L_x_1396 - _ZN5flash16flash_fwd_kernelI23Flash_fwd_kernel_traitsILi128ELi128ELi64ELi4ELb0ELb0EN7cutlass6half_tE19Flash_kernel_traitsILi128ELi128ELi64ELi4ES3_EELb0ELb1ELb0ELb0ELb0ELb0ELb0ELb0EEEvNS_16Flash_fwd_paramsE)
        .other          _ZN5flash16flash_fwd_kernelI23Flash_fwd_kernel_traitsILi128ELi128ELi64ELi4ELb0ELb0EN7cutlass6half_tE19Flash_kernel_traitsILi128ELi128ELi64ELi4ES3_EELb0ELb1ELb0ELb0ELb0ELb0ELb0ELb0EEEvNS_16Flash_fwd_paramsE,@"STO_CUDA_ENTRY STV_DEFAULT"
_ZN5flash16flash_fwd_kernelI23Flash_fwd_kernel_traitsILi128ELi128ELi64ELi4ELb0ELb0EN7cutlass6half_tE19Flash_kernel_traitsILi128ELi128ELi64ELi4ES3_EELb0ELb1ELb0ELb0ELb0ELb0ELb0ELb0EEEvNS_16Flash_fwd_paramsE:
.text._ZN5flash16flash_fwd_kernelI23Flash_fwd_kernel_traitsILi128ELi128ELi64ELi4ELb0ELb0EN7cutlass6half_tE19Flash_kernel_traitsILi128ELi128ELi64ELi4ES3_EELb0ELb1ELb0ELb0ELb0ELb0ELb0ELb0EEEvNS_16Flash_fwd_paramsE:
        /* <DEDUP_REMOVED lines=56> */
.L_x_118:
[----:B------:R-:W-:Y:S02]  /*0380*/  ULDC UR6, c[0x0][0x218] ;  /* 0x0000860000067ab9 */ /* 0x000fe40000000800 */
.L_x_119:
        /* <DEDUP_REMOVED lines=42> */
[----:B------:R-:W-:Y:S02]  /*0630*/  @!UP1 USHF.R.S32.HI UR24, URZ, 0x1f, UR11 ;  /* 0x0000001f3f189899 */ /* 0x000fe4000801140b */
[----:B------:R-:W-:Y:S02]  /*0640*/  @UP1 UIMAD.WIDE.U32 UR26, UR10, UR4, URZ ;  /* 0x000000040a1a12a5 */ /* 0x000fe4000f8e003f */
[----:B------:R-:W-:Y:S02]  /*0650*/  @UP0 UIADD3 UR25, UR20, UR21, URZ ;  /* 0x0000001514190290 */ /* 0x000fe4000fffe03f */
[----:B------:R-:W-:Y:S02]  /*0660*/  @!UP1 UIMAD UR24, UR24, UR6, URZ ;  /* 0x00000006181892a4 */ /* 0x000fe4000f8e023f */
[----:B------:R-:W-:Y:S02]  /*0670*/  @UP1 UIMAD UR17, UR10, UR5, UR27 ;  /* 0x000000050a1112a4 */ /* 0x000fe4000f8e021b */
[----:B------:R-:W-:-:S02]  /*0680*/  @!UP1 UIMAD.WIDE.U32 UR22, UR11, UR6, URZ ;  /* 0x000000060b1692a5 */ /* 0x000fc4000f8e003f */
[----:B------:R-:W-:Y:S02]  /*0690*/  ULDC.64 UR4, c[0x0][0x198] ;  /* 0x0000660000047ab9 */ /* 0x000fe40000000a00 */
[----:B------:R-:W-:Y:S02]  /*06a0*/  @UP0 UIMAD.WIDE.U32 UR28, UR25, UR4, URZ ;  /* 0x00000004191c02a5 */ /* 0x000fe4000f8e003f */
[----:B------:R-:W-:Y:S02]  /*06b0*/  @!UP1 UIMAD UR24, UR11, UR7, UR24 ;  /* 0x000000070b1892a4 */ /* 0x000fe4000f8e0218 */
[----:B------:R-:W-:Y:S02]  /*06c0*/  @UP1 UMOV UR6, UR26 ;  /* 0x0000001a00061c82 */ /* 0x000fe40008000000 */
[----:B------:R-:W-:Y:S02]  /*06d0*/  @UP0 UIMAD UR7, UR25, UR5, UR29 ;  /* 0x00000005190702a4 */ /* 0x000fe4000f8e021d */
[----:B------:R-:W-:-:S02]  /*06e0*/  @!UP1 UIADD3 UR17, UR23, UR24, URZ ;  /* 0x0000001817119290 */ /* 0x000fc4000fffe03f */
[----:B------:R-:W-:Y:S01]  /*06f0*/  @!UP1 UMOV UR6, UR22 ;  /* 0x0000001600069c82 */ /* 0x000fe20008000000 */
[----:B------:R-:W-:Y:S05]  /*0700*/  @P0 BRA `(.L_x_121) ;  /* 0x000000d000000947 */ /* 0x000fea0003800000 */
[----:B------:R-:W-:Y:S02]  /*0710*/  USHF.R.S32.HI UR22, URZ, 0x1f, UR20 ;  /* 0x0000001f3f167899 */ /* 0x000fe40008011414 */
[----:B------:R-:W-:Y:S02]  /*0720*/  ULDC.64 UR4, c[0x0][0x198] ;  /* 0x0000660000047ab9 */ /* 0x000fe40000000a00 */
[----:B------:R-:W-:Y:S02]  /*0730*/  UIMAD UR22, UR22, UR4, URZ ;  /* 0x00000004161672a4 */ /* 0x000fe4000f8e023f */
[----:B------:R-:W-:Y:S02]  /*0740*/  UIMAD.WIDE.U32 UR24, UR20, UR4, URZ ;  /* 0x00000004141872a5 */ /* 0x000fe4000f8e003f */
[----:B------:R-:W-:Y:S02]  /*0750*/  UIMAD UR22, UR20, UR5, UR22 ;  /* 0x00000005141672a4 */ /* 0x000fe4000f8e0216 */
[----:B------:R-:W-:-:S02]  /*0760*/  USHF.R.S32.HI UR7, URZ, 0x1f, UR11 ;  /* 0x0000001f3f077899 */ /* 0x000fc4000801140b */
[----:B------:R-:W-:Y:S02]  /*0770*/  ULDC.64 UR4, c[0x0][0x180] ;  /* 0x0000600000047ab9 */ /* 0x000fe40000000a00 */
[----:B------:R-:W-:Y:S02]  /*0780*/  UIADD3 UR23, UR25, UR22, URZ ;  /* 0x0000001619177290 */ /* 0x000fe4000fffe03f */
[----:B------:R-:W-:Y:S02]  /*0790*/  UIMAD UR7, UR7, UR4, URZ ;  /* 0x00000004070772a4 */ /* 0x000fe4000f8e023f */
[----:B------:R-:W-:Y:S02]  /*07a0*/  UMOV UR22, UR24 ;  /* 0x0000001800167c82 */ /* 0x000fe40008000000 */
[----:B------:R-:W-:Y:S02]  /*07b0*/  UIMAD UR7, UR11, UR5, UR7 ;  /* 0x000000050b0772a4 */ /* 0x000fe4000f8e0207 */
[----:B------:R-:W-:-:S04]  /*07c0*/  UIMAD.WIDE.U32 UR28, UR11, UR4, UR22 ;  /* 0x000000040b1c72a5 */ /* 0x000fc8000f8e0016 */
[----:B------:R-:W-:Y:S02]  /*07d0*/  UIADD3 UR7, UR29, UR7, URZ ;  /* 0x000000071d077290 */ /* 0x000fe4000fffe03f */
.L_x_121:
        /* <DEDUP_REMOVED lines=19> */
[----:B------:R-:W-:Y:S01]  /*0910*/  IMAD.HI.U32 R0, R3, R0, R2 ;  /* 0x0000000003007227 */ /* 0x000fe200078e0002 */
[----:B------:R-:W-:-:S05]  /*0920*/  MOV R3, R5 ;  /* 0x0000000500037202 */ /* 0x000fca0000000f00 */
[----:B------:R-:W-:-:S04]  /*0930*/  IMAD.HI.U32 R0, R0, R3, RZ ;  /* 0x0000000300007227 */ /* 0x000fc800078e00ff */
[----:B------:R-:W-:-:S04]  /*0940*/  IMAD.MOV R2, RZ, RZ, -R0 ;  /* 0x000000ffff027224 */ /* 0x000fc800078e0a00 */
[----:B------:R-:W-:-:S05]  /*0950*/  IMAD R2, R4, R2, R3 ;  /* 0x0000000204027224 */ /* 0x000fca00078e0203 */
[----:B------:R-:W-:-:S13]  /*0960*/  ISETP.GT.U32.AND P2, PT, R4, R2, PT ;  /* 0x000000020400720c */ /* 0x000fda0003f44070 */
[----:B------:R-:W-:Y:S01]  /*0970*/  @!P2 IMAD.IADD R2, R2, 0x1, -R4 ;  /* 0x000000010202a824 */ /* 0x000fe200078e0a04 */
[----:B------:R-:W-:Y:S02]  /*0980*/  @!P2 IADD3 R0, R0, 0x1, RZ ;  /* 0x000000010000a810 */ /* 0x000fe40007ffe0ff */
[----:B------:R-:W-:Y:S02]  /*0990*/  ISETP.NE.AND P2, PT, RZ, c[0x0][0x1c8], PT ;  /* 0x00007200ff007a0c */ /* 0x000fe40003f45270 */
[----:B------:R-:W-:-:S13]  /*09a0*/  ISETP.GE.U32.AND P3, PT, R2, R4, PT ;  /* 0x000000040200720c */ /* 0x000fda0003f66070 */
[----:B------:R-:W-:-:S04]  /*09b0*/  @P3 IADD3 R0, R0, 0x1, RZ ;  /* 0x0000000100003810 */ /* 0x000fc80007ffe0ff */
        /* <DEDUP_REMOVED lines=16> */
.L_x_122:
[----:B------:R-:W-:Y:S01]  /*0ac0*/  SHF.R.S32.HI R16, RZ, 0x1f, R25 ;  /* 0x0000001fff107819 */ /* 0x000fe20000011419 */
[----:B------:R-:W1:Y:S01]  /*0ad0*/  S2R R14, SR_CTAID.Z ;  /* 0x00000000000e7919 */ /* 0x000e620000002700 */
[----:B------:R-:W-:Y:S01]  /*0ae0*/  IMAD.U32 R10, RZ, RZ, UR13 ;  /* 0x0000000dff0a7e24 */ /* 0x000fe2000f8e00ff */
[----:B------:R-:W-:Y:S01]  /*0af0*/  ULDC.64 UR4, c[0x0][0x1a8] ;  /* 0x00006a0000047ab9 */ /* 0x000fe20000000a00 */
[CC--:B------:R-:W-:Y:S01]  /*0b00*/  LEA.HI R3, R16.reuse, R25.reuse, RZ, 0x3 ;  /* 0x0000001910037211 */ /* 0x0c0fe200078f18ff */
[----:B------:R-:W-:Y:S01]  /*0b10*/  UIMAD UR4, UR21, UR4, URZ ;  /* 0x00000004150472a4 */ /* 0x000fe2000f8e023f */
[-C--:B------:R-:W-:Y:S01]  /*0b20*/  LEA.HI R24, R16, R25.reuse, RZ, 0x4 ;  /* 0x0000001910187211 */ /* 0x080fe200078f20ff */
[----:B------:R-:W-:Y:S01]  /*0b30*/  IMAD.MOV.U32 R26, RZ, RZ, 0x10 ;  /* 0x00000010ff1a7424 */ /* 0x000fe200078e00ff */
[----:B------:R-:W-:Y:S01]  /*0b40*/  SHF.R.S32.HI R2, RZ, 0x3, R3 ;  /* 0x00000003ff027819 */ /* 0x000fe20000011403 */
[----:B------:R-:W-:Y:S01]  /*0b50*/  UIMAD UR4, UR12, UR5, UR4 ;  /* 0x000000050c0472a4 */ /* 0x000fe2000f8e0204 */
[----:B------:R-:W-:Y:S01]  /*0b60*/  LOP3.LUT R3, R3, 0xfffffff8, RZ, 0xc0, !PT ;  /* 0xfffffff803037812 */ /* 0x000fe200078ec0ff */
[----:B------:R-:W-:Y:S01]  /*0b70*/  IMAD.MOV.U32 R27, RZ, RZ, 0x20 ;  /* 0x00000020ff1b7424 */ /* 0x000fe200078e00ff */
[----:B------:R-:W-:Y:S01]  /*0b80*/  LOP3.LUT R4, R24, 0xfffffff0, RZ, 0xc0, !PT ;  /* 0xfffffff018047812 */ /* 0x000fe200078ec0ff */
[----:B------:R-:W-:Y:S01]  /*0b90*/  IMAD.SHL.U32 R5, R2, 0x40, RZ ;  /* 0x0000004002057824 */ /* 0x000fe200078e00ff */
[----:B------:R-:W-:Y:S01]  /*0ba0*/  LEA.HI R9, R16, R25, RZ, 0x6 ;  /* 0x0000001910097211 */ /* 0x000fe200078f30ff */
[C---:B------:R-:W-:Y:S01]  /*0bb0*/  IMAD.IADD R21, R25.reuse, 0x1, -R3 ;  /* 0x0000000119157824 */ /* 0x040fe200078e0a03 */
[----:B------:R-:W-:Y:S01]  /*0bc0*/  SHF.R.S32.HI R3, RZ, 0x1f, R2 ;  /* 0x0000001fff037819 */ /* 0x000fe20000011402 */
[----:B------:R-:W-:Y:S01]  /*0bd0*/  IMAD.IADD R4, R25, 0x1, -R4 ;  /* 0x0000000119047824 */ /* 0x000fe200078e0a04 */
[----:B------:R-:W-:Y:S01]  /*0be0*/  LOP3.LUT R5, R5, 0x1c0, RZ, 0xc0, !PT ;  /* 0x000001c005057812 */ /* 0x000fe200078ec0ff */
[----:B------:R-:W-:Y:S01]  /*0bf0*/  IMAD.SHL.U32 R180, R21, 0x8, RZ ;  /* 0x0000000815b47824 */ /* 0x000fe200078e00ff */
[----:B------:R-:W-:Y:S01]  /*0c00*/  BSSY B0, `(.L_x_123) ;  /* 0x000004b000007945 */ /* 0x000fe20003800000 */
[----:B------:R-:W-:Y:S01]  /*0c10*/  IMAD.SHL.U32 R9, R9, 0x8, RZ ;  /* 0x0000000809097824 */ /* 0x000fe200078e00ff */
[----:B------:R-:W-:Y:S01]  /*0c20*/  SHF.R.S32.HI R7, RZ, 0x1f, R4 ;  /* 0x0000001fff077819 */ /* 0x000fe20000011404 */
[----:B------:R-:W-:Y:S01]  /*0c30*/  IMAD R13, R3, c[0x0][0x1a0], RZ ;  /* 0x00006800030d7a24 */ /* 0x000fe200078e02ff */
[----:B------:R-:W-:-:S02]  /*0c40*/  LOP3.LUT R6, R5, 0x38, R180, 0xf8, !PT ;  /* 0x0000003805067812 */ /* 0x000fc400078ef8b4 */
[----:B------:R-:W-:Y:S02]  /*0c50*/  SHF.R.U32.HI R5, RZ, 0x3, R5 ;  /* 0x00000003ff057819 */ /* 0x000fe40000011605 */
[----:B------:R-:W-:Y:S02]  /*0c60*/  LEA.HI R23, R7, R4, RZ, 0x3 ;  /* 0x0000000407177211 */ /* 0x000fe400078f18ff */
[----:B------:R-:W-:Y:S01]  /*0c70*/  LOP3.LUT R8, R6, R5, RZ, 0x3c, !PT ;  /* 0x0000000506087212 */ /* 0x000fe200078e3cff */
[----:B------:R-:W-:Y:S01]  /*0c80*/  IMAD.WIDE R6, R10, 0x80, R2 ;  /* 0x000000800a067825 */ /* 0x000fe200078e0202 */
[----:B------:R-:W-:Y:S02]  /*0c90*/  LOP3.LUT R5, R23, 0xfffffff8, RZ, 0xc0, !PT ;  /* 0xfffffff817057812 */ /* 0x000fe400078ec0ff */
[--C-:B------:R-:W-:Y:S02]  /*0ca0*/  SHF.R.S32.HI R181, RZ, 0x1f, R180.reuse ;  /* 0x0000001fffb57819 */ /* 0x100fe400000114b4 */
[----:B------:R-:W-:Y:S01]  /*0cb0*/  LOP3.LUT R244, R8, 0xfffffe00, R9, 0xf8, !PT ;  /* 0xfffffe0008f47812 */ /* 0x000fe200078ef809 */
[----:B------:R-:W-:Y:S01]  /*0cc0*/  IMAD.IADD R22, R4, 0x1, -R5 ;  /* 0x0000000104167824 */ /* 0x000fe200078e0a05 */
[C---:B------:R-:W-:Y:S01]  /*0cd0*/  IADD3 R4, P0, R180.reuse, UR6, RZ ;  /* 0x00000006b4047c10 */ /* 0x040fe2000ff1e0ff */
[----:B------:R-:W-:Y:S01]  /*0ce0*/  IMAD R8, R3, c[0x0][0x198], RZ ;  /* 0x0000660003087a24 */ /* 0x000fe200078e02ff */
[----:B------:R-:W-:Y:S01]  /*0cf0*/  IADD3 R166, R180, 0x40, RZ ;  /* 0x00000040b4a67810 */ /* 0x000fe20007ffe0ff */
[C---:B------:R-:W-:Y:S01]  /*0d00*/  IMAD.WIDE.U32 R10, R2.reuse, c[0x0][0x198], R180 ;  /* 0x00006600020a7a25 */ /* 0x040fe200078e00b4 */
[----:B------:R-:W-:Y:S01]  /*0d10*/  IADD3.X R5, R181, UR17, RZ, P0, !PT ;  /* 0x00000011b5057c10 */ /* 0x000fe200087fe4ff */
[----:B------:R2:W-:Y:S01]  /*0d20*/  STL.64 [R1+0x68], R180 ;  /* 0x000068b401007387 */ /* 0x0005e20000100a00 */
[----:B------:R-:W-:Y:S01]  /*0d30*/  UIADD3 UR6, -UR14, UR16, URZ ;  /* 0x000000100e067290 */ /* 0x000fe2000fffe13f */
[----:B------:R-:W-:Y:S01]  /*0d40*/  IMAD R12, R2, c[0x0][0x19c], R8 ;  /* 0x00006700020c7a24 */ /* 0x000fe200078e0208 */
[----:B------:R-:W-:Y:S01]  /*0d50*/  IADD3 R10, P0, R10, UR28, RZ ;  /* 0x0000001c0a0a7c10 */ /* 0x000fe2000ff1e0ff */
[----:B------:R-:W-:-:S03]  /*0d60*/  IMAD.WIDE.U32 R8, R2, c[0x0][0x1a0], R180 ;  /* 0x0000680002087a25 */ /* 0x000fc600078e00b4 */
[----:B------:R-:W-:Y:S01]  /*0d70*/  IADD3.X R11, R11, UR7, R12, P0, !PT ;  /* 0x000000070b0b7c10 */ /* 0x000fe200087fe40c */
[----:B-1----:R-:W-:Y:S01]  /*0d80*/  IMAD.WIDE.U32 R14, R14, c[0x0][0x1a8], R4 ;  /* 0x00006a000e0e7a25 */ /* 0x002fe200078e0004 */
[----:B------:R-:W-:Y:S02]  /*0d90*/  SHF.R.S32.HI R5, RZ, 0x1f, R0 ;  /* 0x0000001fff057819 */ /* 0x000fe40000011400 */
[----:B------:R-:W-:Y:S01]  /*0da0*/  IADD3 R4, P0, R8, UR24, RZ ;  /* 0x0000001808047c10 */ /* 0x000fe2000ff1e0ff */
[----:B------:R-:W-:Y:S02]  /*0db0*/  IMAD R12, R2, c[0x0][0x1a4], R13 ;  /* 0x00006900020c7a24 */ /* 0x000fe400078e020d */
[C---:B------:R-:W-:Y:S01]  /*0dc0*/  IMAD R13, R5.reuse, c[0x0][0x1b0], RZ ;  /* 0x00006c00050d7a24 */ /* 0x040fe200078e02ff */
[----:B------:R-:W-:Y:S01]  /*0dd0*/  R2P PR, R22, 0x6 ;  /* 0x0000000616007804 */ /* 0x000fe20000000000 */
[----:B------:R-:W-:Y:S01]  /*0de0*/  IMAD R8, R5, c[0x0][0x1b8], RZ ;  /* 0x00006e0005087a24 */ /* 0x000fe200078e02ff */
[----:B------:R-:W-:Y:S01]  /*0df0*/  IADD3.X R5, R9, UR22, R12, P0, !PT ;  /* 0x0000001609057c10 */ /* 0x000fe200087fe40c */
[----:B------:R-:W-:Y:S01]  /*0e00*/  IMAD R13, R0, c[0x0][0x1b4], R13 ;  /* 0x00006d00000d7a24 */ /* 0x000fe200078e020d */
[----:B------:R-:W-:Y:S01]  /*0e10*/  ISETP.GE.AND P0, PT, R2, UR6, PT ;  /* 0x0000000602007c0c */ /* 0x000fe2000bf06270 */
[C---:B------:R-:W-:Y:S01]  /*0e20*/  IMAD R8, R0.reuse, c[0x0][0x1bc], R8 ;  /* 0x00006f0000087a24 */ /* 0x040fe200078e0208 */
[----:B------:R-:W-:Y:S01]  /*0e30*/  IADD3 R9, R15, UR4, RZ ;  /* 0x000000040f097c10 */ /* 0x000fe2000fffe0ff */
[----:B------:R-:W-:Y:S01]  /*0e40*/  IMAD.WIDE.U32 R28, R0, c[0x0][0x1b8], R4 ;  /* 0x00006e00001c7a25 */ /* 0x000fe200078e0004 */
[----:B------:R-:W-:-:S03]  /*0e50*/  LEA.HI R4, R16, R25, RZ, 0x5 ;  /* 0x0000001910047211 */ /* 0x000fc600078f28ff */
[----:B------:R-:W-:Y:S01]  /*0e60*/  IMAD.WIDE.U32 R32, R0, c[0x0][0x1b0], R10 ;  /* 0x00006c0000207a25 */ /* 0x000fe200078e000a */
[----:B------:R-:W-:Y:S02]  /*0e70*/  LOP3.LUT R0, R4, 0xffffffe0, RZ, 0xc0, !PT ;  /* 0xffffffe004007812 */ /* 0x000fe400078ec0ff */
[----:B------:R-:W-:Y:S01]  /*0e80*/  SHF.R.S32.HI R20, RZ, 0x5, R4 ;  /* 0x00000005ff147819 */ /* 0x000fe20000011404 */
[----:B------:R-:W-:Y:S01]  /*0e90*/  IMAD.IADD R31, R29, 0x1, R8 ;  /* 0x000000011d1f7824 */ /* 0x000fe200078e0208 */
[----:B------:R2:W-:Y:S01]  /*0ea0*/  STL.64 [R1+0x80], R32 ;  /* 0x0000802001007387 */ /* 0x0005e20000100a00 */
[----:B------:R-:W-:Y:S01]  /*0eb0*/  IMAD.IADD R35, R33, 0x1, R13 ;  /* 0x0000000121237824 */ /* 0x000fe200078e020d */
[----:B------:R-:W-:Y:S01]  /*0ec0*/  SEL R4, R26, 0xfffffff0, !P1 ;  /* 0xfffffff01a047807 */ /* 0x000fe20004800000 */
[----:B------:R-:W-:Y:S01]  /*0ed0*/  IMAD.IADD R19, R25, 0x1, -R0 ;  /* 0x0000000119137824 */ /* 0x000fe200078e0a00 */
[----:B------:R2:W-:Y:S01]  /*0ee0*/  STL.64 [R1+0xa8], R28 ;  /* 0x0000a81c01007387 */ /* 0x0005e20000100a00 */
[----:B------:R-:W-:Y:S01]  /*0ef0*/  IMAD.SHL.U32 R244, R244, 0x2, RZ ;  /* 0x00000002f4f47824 */ /* 0x000fe200078e00ff */
[----:B------:R-:W-:-:S02]  /*0f00*/  SEL R0, R27, 0xffffffe0, !P2 ;  /* 0xffffffe01b007807 */ /* 0x000fc40005000000 */
[----:B------:R2:W-:Y:S04]  /*0f10*/  STL [R1+0x70], R166 ;  /* 0x000070a601007387 */ /* 0x0005e80000100800 */
[----:B------:R2:W-:Y:S04]  /*0f20*/  STL [R1+0xa4], R31 ;  /* 0x0000a41f01007387 */ /* 0x0005e80000100800 */
[----:B------:R2:W-:Y:S01]  /*0f30*/  STL [R1+0x7c], R35 ;  /* 0x00007c2301007387 */ /* 0x0005e20000100800 */
[----:B------:R-:W-:Y:S05]  /*0f40*/  @P0 BRA `(.L_x_124) ;  /* 0x0000016000000947 */ /* 0x000fea0003800000 */
[----:B------:R-:W-:Y:S01]  /*0f50*/  ISETP.GE.AND P2, PT, R180, c[0x0][0x220], PT ;  /* 0x00008800b4007a0c */ /* 0x000fe20003f46270 */
[----:B------:R-:W-:Y:S01]  /*0f60*/  IMAD R5, R7, c[0x0][0x190], RZ ;  /* 0x0000640007057a24 */ /* 0x000fe200078e02ff */
[----:B------:R-:W-:Y:S01]  /*0f70*/  ISETP.GE.AND P1, PT, R166, c[0x0][0x220], PT ;  /* 0x00008800a6007a0c */ /* 0x000fe20003f26270 */
[----:B------:R-:W-:-:S02]  /*0f80*/  IMAD.MOV.U32 R8, RZ, RZ, R14 ;  /* 0x000000ffff087224 */ /* 0x000fc400078e000e */
[C---:B------:R-:W-:Y:S02]  /*0f90*/  IMAD R5, R6.reuse, c[0x0][0x194], R5 ;  /* 0x0000650006057a24 */ /* 0x040fe400078e0205 */
[----:B------:R-:W-:-:S05]  /*0fa0*/  IMAD.WIDE.U32 R12, R6, c[0x0][0x190], R8 ;  /* 0x00006400060c7a25 */ /* 0x000fca00078e0008 */
[----:B------:R-:W-:Y:S01]  /*0fb0*/  IADD3 R5, R13, R5, RZ ;  /* 0x000000050d057210 */ /* 0x000fe20007ffe0ff */
[----:B------:R1:W-:Y:S01]  /*0fc0*/  @P2 STS.128 [R244], RZ ;  /* 0x000000fff4002388 */ /* 0x0003e20000000c00 */
[----:B------:R-:W-:-:S04]  /*0fd0*/  @!P2 LEA R10, P0, R12, c[0x0][0x160], 0x1 ;  /* 0x000058000c0aaa11 */ /* 0x000fc800078008ff */
[----:B------:R-:W-:-:S05]  /*0fe0*/  @!P2 LEA.HI.X R11, R12, c[0x0][0x164], R5, 0x1, P0 ;  /* 0x000059000c0baa11 */ /* 0x000fca00000f0c05 */
[----:B------:R-:W-:Y:S01]  /*0ff0*/  @!PT LDS RZ, [RZ] ;  /* 0x00000000fffff984 */ /* 0x000fe20000000800 */
[----:B------:R-:W-:Y:S01]  /*1000*/  @!PT LDS RZ, [RZ] ;  /* 0x00000000fffff984 */ /* 0x000fe20000000800 */
[----:B------:R-:W-:Y:S01]  /*1010*/  @!PT LDS RZ, [RZ] ;  /* 0x00000000fffff984 */ /* 0x000fe20000000800 */
[----:B------:R1:W-:Y:S04]  /*1020*/  @!P2 LDGSTS.E.BYPASS.LTC128B.128 [R244], [R10.64] ;  /* 0x000000000af4afae */ /* 0x0003e8000b901d52 */
[----:B------:R1:W-:Y:S01]  /*1030*/  @P1 STS.128 [R244+0x4000], RZ ;  /* 0x004000fff4001388 */ /* 0x0003e20000000c00 */
[----:B------:R-:W-:Y:S05]  /*1040*/  @P1 BRA `(.L_x_124) ;  /* 0x0000006000001947 */ /* 0x000fea0003800000 */
[----:B-1----:R-:W-:-:S04]  /*1050*/  LEA R10, P0, R12, c[0x0][0x160], 0x1 ;  /* 0x000058000c0a7a11 */ /* 0x002fc800078008ff */
[----:B------:R-:W-:-:S05]  /*1060*/  LEA.HI.X R11, R12, c[0x0][0x164], R5, 0x1, P0 ;  /* 0x000059000c0b7a11 */ /* 0x000fca00000f0c05 */
[----:B------:R-:W-:Y:S01]  /*1070*/  @!PT LDS RZ, [RZ] ;  /* 0x00000000fffff984 */ /* 0x000fe20000000800 */
[----:B------:R-:W-:Y:S01]  /*1080*/  @!PT LDS RZ, [RZ] ;  /* 0x00000000fffff984 */ /* 0x000fe20000000800 */
[----:B------:R-:W-:Y:S01]  /*1090*/  @!PT LDS RZ, [RZ] ;  /* 0x00000000fffff984 */ /* 0x000fe20000000800 */
[----:B------:R1:W-:Y:S04]  /*10a0*/  LDGSTS.E.BYPASS.LTC128B.128 [R244+0x4000], [R10.64+0x80] ;  /* 0x040000800af47fae */ /* 0x0003e8000b901d52 */
.L_x_124:
[----:B------:R-:W-:Y:S05]  /*10b0*/  BSYNC B0 ;  /* 0x0000000000007941 */ /* 0x000fea0003800000 */
.L_x_123:
[----:B------:R-:W-:Y:S01]  /*10c0*/  IADD3 R18, R2, 0x10, RZ ;  /* 0x0000001002127810 */ /* 0x000fe20007ffe0ff */
[----:B------:R-:W-:Y:S03]  /*10d0*/  BSSY B0, `(.L_x_125) ;  /* 0x000001c000007945 */ /* 0x000fe60003800000 */
[----:B------:R-:W-:-:S13]  /*10e0*/  ISETP.GE.AND P0, PT, R18, UR6, PT ;  /* 0x0000000612007c0c */ /* 0x000fda000bf06270 */
[----:B------:R-:W-:Y:S05]  /*10f0*/  @P0 BRA `(.L_x_126) ;  /* 0x0000019000000947 */ /* 0x000fea0003800000 */
[----:B------:R-:W-:Y:S02]  /*1100*/  IADD3 R5, P0, R6, 0x10, RZ ;  /* 0x0000001006057810 */ /* 0x000fe40007f1e0ff */
[----:B------:R-:W-:Y:S02]  /*1110*/  ISETP.GE.AND P1, PT, R180, c[0x0][0x220], PT ;  /* 0x00008800b4007a0c */ /* 0x000fe40003f26270 */
[----:B-1----:R-:W-:Y:S01]  /*1120*/  MOV R11, R9 ;  /* 0x00000009000b7202 */ /* 0x002fe20000000f00 */
[----:B------:R-:W-:Y:S01]  /*1130*/  IMAD.X R10, RZ, RZ, R7, P0 ;  /* 0x000000ffff0a7224 */ /* 0x000fe200000e0607 */
[----:B------:R-:W-:-:S03]  /*1140*/  ISETP.GE.AND P0, PT, R166, c[0x0][0x220], PT ;  /* 0x00008800a6007a0c */ /* 0x000fc60003f06270 */
[----:B------:R-:W-:Y:S02]  /*1150*/  IMAD R12, R10, c[0x0][0x190], RZ ;  /* 0x000064000a0c7a24 */ /* 0x000fe400078e02ff */
[----:B------:R-:W-:-:S04]  /*1160*/  IMAD.MOV.U32 R10, RZ, RZ, R14 ;  /* 0x000000ffff0a7224 */ /* 0x000fc800078e000e */
[C---:B------:R-:W-:Y:S01]  /*1170*/  IMAD.WIDE.U32 R10, R5.reuse, c[0x0][0x190], R10 ;  /* 0x00006400050a7a25 */ /* 0x040fe200078e000a */
[----:B------:R1:W-:Y:S03]  /*1180*/  @P1 STS.128 [R244+0x800], RZ ;  /* 0x000800fff4001388 */ /* 0x0003e60000000c00 */
[----:B------:R-:W-:Y:S01]  /*1190*/  IMAD R5, R5, c[0x0][0x194], R12 ;  /* 0x0000650005057a24 */ /* 0x000fe200078e020c */
[----:B------:R-:W-:-:S03]  /*11a0*/  @!P1 LEA R12, P2, R10, c[0x0][0x160], 0x1 ;  /* 0x000058000a0c9a11 */ /* 0x000fc600078408ff */
[----:B------:R-:W-:-:S05]  /*11b0*/  IMAD.IADD R5, R11, 0x1, R5 ;  /* 0x000000010b057824 */ /* 0x000fca00078e0205 */
[----:B------:R-:W-:-:S05]  /*11c0*/  @!P1 LEA.HI.X R13, R10, c[0x0][0x164], R5, 0x1, P2 ;  /* 0x000059000a0d9a11 */ /* 0x000fca00010f0c05 */
[----:B------:R-:W-:Y:S01]  /*11d0*/  @!PT LDS RZ, [RZ] ;  /* 0x00000000fffff984 */ /* 0x000fe20000000800 */
[----:B------:R-:W-:Y:S01]  /*11e0*/  @!PT LDS RZ, [RZ] ;  /* 0x00000000fffff984 */ /* 0x000fe20000000800 */
[----:B------:R-:W-:Y:S01]  /*11f0*/  @!PT LDS RZ, [RZ] ;  /* 0x00000000fffff984 */ /* 0x000fe20000000800 */
[----:B------:R1:W-:Y:S04]  /*1200*/  @!P1 LDGSTS.E.BYPASS.LTC128B.128 [R244+0x800], [R12.64] ;  /* 0x008000000cf49fae */ /* 0x0003e8000b901d52 */
        /* <DEDUP_REMOVED lines=8> */
.L_x_126:
[----:B------:R-:W-:Y:S05]  /*1290*/  BSYNC B0 ;  /* 0x0000000000007941 */ /* 0x000fea0003800000 */
.L_x_125:
        /* <DEDUP_REMOVED lines=29> */
.L_x_128:
[----:B------:R-:W-:Y:S05]  /*1470*/  BSYNC B0 ;  /* 0x0000000000007941 */ /* 0x000fea0003800000 */
.L_x_127:
        /* <DEDUP_REMOVED lines=29> */
.L_x_130:
[----:B------:R-:W-:Y:S05]  /*1650*/  BSYNC B0 ;  /* 0x0000000000007941 */ /* 0x000fea0003800000 */
.L_x_129:
        /* <DEDUP_REMOVED lines=29> */
.L_x_132:
[----:B------:R-:W-:Y:S05]  /*1830*/  BSYNC B0 ;  /* 0x0000000000007941 */ /* 0x000fea0003800000 */
.L_x_131:
        /* <DEDUP_REMOVED lines=29> */
.L_x_134:
[----:B------:R-:W-:Y:S05]  /*1a10*/  BSYNC B0 ;  /* 0x0000000000007941 */ /* 0x000fea0003800000 */
.L_x_133:
        /* <DEDUP_REMOVED lines=29> */
.L_x_136:
[----:B------:R-:W-:Y:S05]  /*1bf0*/  BSYNC B0 ;  /* 0x0000000000007941 */ /* 0x000fea0003800000 */
.L_x_135:
[----:B------:R-:W-:Y:S01]  /*1c00*/  IADD3 R5, R2, 0x70, RZ ;  /* 0x0000007002057810 */ /* 0x000fe20007ffe0ff */
[----:B------:R-:W-:Y:S01]  /*1c10*/  UMOV UR12, 0x6 ;  /* 0x00000006000c7882 */ /* 0x000fe20000000000 */
[----:B------:R-:W-:Y:S01]  /*1c20*/  BSSY B0, `(.L_x_137) ;  /* 0x000001e000007945 */ /* 0x000fe20003800000 */
[----:B------:R-:W-:Y:S01]  /*1c30*/  ULDC.64 UR4, c[0x0][0x198] ;  /* 0x0000660000047ab9 */ /* 0x000fe20000000a00 */
[----:B------:R-:W-:Y:S01]  /*1c40*/  ISETP.GE.AND P0, PT, R5, UR6, PT ;  /* 0x0000000605007c0c */ /* 0x000fe2000bf06270 */
[----:B------:R-:W-:Y:S02]  /*1c50*/  USHF.L.U64.HI UR22, UR4, UR12, UR5 ;  /* 0x0000000c04167299 */ /* 0x000fe40008010205 */
[----:B------:R-:W-:-:S10]  /*1c60*/  USHF.L.U32 UR23, UR4, 0x6, URZ ;  /* 0x0000000604177899 */ /* 0x000fd4000800063f */
[----:B------:R-:W-:Y:S05]  /*1c70*/  @P0 BRA `(.L_x_138) ;  /* 0x0000018000000947 */ /* 0x000fea0003800000 */
[----:B------:R-:W-:Y:S02]  /*1c80*/  IADD3 R5, P0, R6, 0x70, RZ ;  /* 0x0000007006057810 */ /* 0x000fe40007f1e0ff */
[----:B------:R-:W-:Y:S02]  /*1c90*/  ISETP.GE.AND P1, PT, R180, c[0x0][0x220], PT ;  /* 0x00008800b4007a0c */ /* 0x000fe40003f26270 */
[----:B------:R-:W-:Y:S01]  /*1ca0*/  MOV R8, R14 ;  /* 0x0000000e00087202 */ /* 0x000fe20000000f00 */
[----:B------:R-:W-:Y:S01]  /*1cb0*/  IMAD.X R6, RZ, RZ, R7, P0 ;  /* 0x000000ffff067224 */ /* 0x000fe200000e0607 */
[----:B------:R-:W-:-:S03]  /*1cc0*/  ISETP.GE.AND P0, PT, R166, c[0x0][0x220], PT ;  /* 0x00008800a6007a0c */ /* 0x000fc60003f06270 */
[----:B------:R-:W-:Y:S02]  /*1cd0*/  IMAD R6, R6, c[0x0][0x190], RZ ;  /* 0x0000640006067a24 */ /* 0x000fe400078e02ff */
[----:B------:R-:W-:-:S04]  /*1ce0*/  IMAD.WIDE.U32 R8, R5, c[0x0][0x190], R8 ;  /* 0x0000640005087a25 */ /* 0x000fc800078e0008 */
[----:B------:R-:W-:Y:S01]  /*1cf0*/  IMAD R5, R5, c[0x0][0x194], R6 ;  /* 0x0000650005057a24 */ /* 0x000fe200078e0206 */
[----:B------:R-:W-:Y:S01]  /*1d00*/  @!P1 LEA R6, P2, R8, c[0x0][0x160], 0x1 ;  /* 0x0000580008069a11 */ /* 0x000fe200078408ff */
[----:B------:R3:W-:Y:S02]  /*1d10*/  @P1 STS.128 [R244+0x3800], RZ ;  /* 0x003800fff4001388 */ /* 0x0007e40000000c00 */
        /* <DEDUP_REMOVED lines=8> */
[----:B---3--:R-:W-:-:S04]  /*1da0*/  LEA R6, P0, R8, c[0x0][0x160], 0x1 ;  /* 0x0000580008067a11 */ /* 0x008fc800078008ff */
[----:B------:R-:W-:-:S05]  /*1db0*/  LEA.HI.X R7, R8, c[0x0][0x164], R5, 0x1, P0 ;  /* 0x0000590008077a11 */ /* 0x000fca00000f0c05 */
[----:B------:R-:W-:Y:S01]  /*1dc0*/  @!PT LDS RZ, [RZ] ;  /* 0x00000000fffff984 */ /* 0x000fe20000000800 */
[----:B------:R-:W-:Y:S01]  /*1dd0*/  @!PT LDS RZ, [RZ] ;  /* 0x00000000fffff984 */ /* 0x000fe20000000800 */
[----:B------:R-:W-:Y:S01]  /*1de0*/  @!PT LDS RZ, [RZ] ;  /* 0x00000000fffff984 */ /* 0x000fe20000000800 */
[----:B------:R3:W-:Y:S04]  /*1df0*/  LDGSTS.E.BYPASS.LTC128B.128 [R244+0x7800], [R6.64+0x80] ;  /* 0x0780008006f47fae */ /* 0x0007e8000b901d52 */
.L_x_138:
[----:B------:R-:W-:Y:S05]  /*1e00*/  BSYNC B0 ;  /* 0x0000000000007941 */ /* 0x000fea0003800000 */
.L_x_137:
[----:B------:R-:W-:Y:S01]  /*1e10*/  IMAD.MOV.U32 R154, RZ, RZ, R34 ;  /* 0x000000ffff9a7224 */ /* 0x000fe200078e0022 */
[----:B------:R-:W-:Y:S01]  /*1e20*/  UIADD3 UR21, UR8, -0x1, URZ ;  /* 0xffffffff08157890 */ /* 0x000fe2000fffe03f */
[----:B------:R-:W-:Y:S01]  /*1e30*/  IMAD.MOV.U32 R155, RZ, RZ, R35 ;  /* 0x000000ffff9b7224 */ /* 0x000fe200078e0023 */
[----:B------:R-:W-:Y:S01]  /*1e40*/  MOV R154, R32 ;  /* 0x00000020009a7202 */ /* 0x000fe20000000f00 */
[----:B------:R-:W-:Y:S01]  /*1e50*/  BSSY B0, `(.L_x_139) ;  /* 0x000001c000007945 */ /* 0x000fe20003800000 */
[----:B------:R-:W-:Y:S01]  /*1e60*/  UIMAD UR20, UR21, -0x40, UR15 ;  /* 0xffffffc0151478a4 */ /* 0x000fe2000f8e020f */
[----:B------:R-:W-:Y:S01]  /*1e70*/  MOV R153, UR23 ;  /* 0x0000001700997c02 */ /* 0x000fe20008000f00 */
[----:B------:R-:W-:Y:S01]  /*1e80*/  USHF.R.S32.HI UR24, URZ, 0x1f, UR21 ;  /* 0x0000001f3f187899 */ /* 0x000fe20008011415 */
[----:B------:R4:W-:Y:S01]  /*1e90*/  STL.64 [R1+0x78], R154 ;  /* 0x0000789a01007387 */ /* 0x0009e20000100a00 */
[----:B------:R-:W-:Y:S02]  /*1ea0*/  UIMAD UR5, UR22, UR21, URZ ;  /* 0x00000015160572a4 */ /* 0x000fe4000f8e023f */
[----:B------:R-:W-:Y:S01]  /*1eb0*/  ISETP.GE.AND P0, PT, R2, UR20, PT ;  /* 0x0000001402007c0c */ /* 0x000fe2000bf06270 */
[----:B---3--:R-:W-:Y:S01]  /*1ec0*/  IMAD.WIDE.U32 R6, R153, UR21, R154 ;  /* 0x0000001599067c25 */ /* 0x008fe2000f8e009a */
[----:B------:R-:W-:-:S06]  /*1ed0*/  UIMAD UR5, UR24, UR23, UR5 ;  /* 0x00000017180572a4 */ /* 0x000fcc000f8e0205 */
[----:B------:R-:W-:-:S05]  /*1ee0*/  IADD3 R9, R7, UR5, RZ ;  /* 0x0000000507097c10 */ /* 0x000fca000fffe0ff */
[----:B------:R-:W-:Y:S05]  /*1ef0*/  @P0 BRA `(.L_x_140) ;  /* 0x0000011000000947 */ /* 0x000fea0003800000 */
[----:B------:R-:W-:Y:S02]  /*1f00*/  ISETP.GE.AND P1, PT, R180, c[0x0][0x220], PT ;  /* 0x00008800b4007a0c */ /* 0x000fe40003f26270 */
[----:B------:R-:W-:-:S11]  /*1f10*/  ISETP.GE.AND P0, PT, R166, c[0x0][0x220], PT ;  /* 0x00008800a6007a0c */ /* 0x000fd60003f06270 */
[C---:B-1----:R-:W-:Y:S01]  /*1f20*/  @!P1 LEA R10, P2, R6.reuse, c[0x0][0x168], 0x1 ;  /* 0x00005a00060a9a11 */ /* 0x042fe200078408ff */
[----:B------:R1:W-:Y:S03]  /*1f30*/  @P1 STS.128 [R244+0x8000], RZ ;  /* 0x008000fff4001388 */ /* 0x0003e60000000c00 */
        /* <DEDUP_REMOVED lines=13> */
.L_x_140:
[----:B------:R-:W-:Y:S05]  /*2010*/  BSYNC B0 ;  /* 0x0000000000007941 */ /* 0x000fea0003800000 */
.L_x_139:
[----:B------:R-:W-:Y:S01]  /*2020*/  ISETP.GE.AND P0, PT, R18, UR20, PT ;  /* 0x0000001412007c0c */ /* 0x000fe2000bf06270 */
[----:B------:R-:W-:Y:S01]  /*2030*/  ULDC UR11, c[0x0][0x19c] ;  /* 0x00006700000b7ab9 */ /* 0x000fe20000000800 */
[----:B------:R-:W-:Y:S01]  /*2040*/  BSSY B0, `(.L_x_141) ;  /* 0x0000017000007945 */ /* 0x000fe20003800000 */
[----:B------:R-:W-:Y:S02]  /*2050*/  USHF.L.U32 UR7, UR4, 0x4, URZ ;  /* 0x0000000404077899 */ /* 0x000fe4000800063f */
[----:B------:R-:W-:-:S08]  /*2060*/  USHF.L.U64.HI UR11, UR4, UR9, UR11 ;  /* 0x00000009040b7299 */ /* 0x000fd0000801020b */
[----:B------:R-:W-:Y:S05]  /*2070*/  @P0 BRA `(.L_x_142) ;  /* 0x0000013000000947 */ /* 0x000fea0003800000 */
[----:B------:R-:W-:Y:S02]  /*2080*/  ISETP.GE.AND P1, PT, R180, c[0x0][0x220], PT ;  /* 0x00008800b4007a0c */ /* 0x000fe40003f26270 */
[----:B------:R-:W-:Y:S02]  /*2090*/  IADD3 R5, P2, R6, UR7, RZ ;  /* 0x0000000706057c10 */ /* 0x000fe4000ff5e0ff */
[----:B------:R-:W-:Y:S02]  /*20a0*/  ISETP.GE.AND P0, PT, R166, c[0x0][0x220], PT ;  /* 0x00008800a6007a0c */ /* 0x000fe40003f06270 */
[----:B-1----:R-:W-:-:S07]  /*20b0*/  IADD3.X R12, R9, UR11, RZ, P2, !PT ;  /* 0x0000000b090c7c10 */ /* 0x002fce00097fe4ff */
[C---:B------:R-:W-:Y:S01]  /*20c0*/  @!P1 LEA R10, P2, R5.reuse, c[0x0][0x168], 0x1 ;  /* 0x00005a00050a9a11 */ /* 0x040fe200078408ff */
        /* <DEDUP_REMOVED lines=14> */
.L_x_142:
[----:B------:R-:W-:Y:S05]  /*21b0*/  BSYNC B0 ;  /* 0x0000000000007941 */ /* 0x000fea0003800000 */
.L_x_141:
[----:B------:R-:W-:Y:S01]  /*21c0*/  ISETP.GE.AND P0, PT, R17, UR20, PT ;  /* 0x0000001411007c0c */ /* 0x000fe2000bf06270 */
[----:B------:R-:W-:-:S12]  /*21d0*/  BSSY B0, `(.L_x_143) ;  /* 0x0000017000007945 */ /* 0x000fd80003800000 */
[----:B------:R-:W-:Y:S05]  /*21e0*/  @P0 BRA `(.L_x_144) ;  /* 0x0000015000000947 */ /* 0x000fea0003800000 */
[----:B------:R-:W-:Y:S01]  /*21f0*/  ISETP.GE.AND P1, PT, R180, c[0x0][0x220], PT ;  /* 0x00008800b4007a0c */ /* 0x000fe20003f26270 */
[----:B-1----:R-:W-:Y:S01]  /*2200*/  IMAD.MOV.U32 R12, RZ, RZ, c[0x0][0x198] ;  /* 0x00006600ff0c7624 */ /* 0x002fe200078e00ff */
[----:B------:R-:W-:Y:S01]  /*2210*/  ISETP.GE.AND P0, PT, R166, c[0x0][0x220], PT ;  /* 0x00008800a6007a0c */ /* 0x000fe20003f06270 */
[----:B------:R-:W-:-:S03]  /*2220*/  IMAD.MOV.U32 R10, RZ, RZ, c[0x0][0x19c] ;  /* 0x00006700ff0a7624 */ /* 0x000fc600078e00ff */
[----:B------:R-:W-:-:S04]  /*2230*/  LEA R5, P2, R12, R6, 0x5 ;  /* 0x000000060c057211 */ /* 0x000fc800078428ff */
[----:B------:R-:W-:-:S03]  /*2240*/  LEA.HI.X R12, R12, R9, R10, 0x5, P2 ;  /* 0x000000090c0c7211 */ /* 0x000fc600010f2c0a */
        /* <DEDUP_REMOVED lines=15> */
.L_x_144:
[----:B------:R-:W-:Y:S05]  /*2340*/  BSYNC B0 ;  /* 0x0000000000007941 */ /* 0x000fea0003800000 */
.L_x_143:
[----:B------:R-:W-:Y:S01]  /*2350*/  ISETP.GE.AND P0, PT, R16, UR20, PT ;  /* 0x0000001410007c0c */ /* 0x000fe2000bf06270 */
[----:B------:R-:W-:Y:S01]  /*2360*/  ULDC.64 UR4, c[0x0][0x1a0] ;  /* 0x0000680000047ab9 */ /* 0x000fe20000000a00 */
[----:B------:R-:W-:Y:S01]  /*2370*/  BSSY B0, `(.L_x_145) ;  /* 0x000001b000007945 */ /* 0x000fe20003800000 */
[----:B------:R-:W-:Y:S02]  /*2380*/  USHF.L.U64.HI UR12, UR4, UR12, UR5 ;  /* 0x0000000c040c7299 */ /* 0x000fe40008010205 */
[----:B------:R-:W-:-:S08]  /*2390*/  USHF.L.U32 UR17, UR4, 0x6, URZ ;  /* 0x0000000604117899 */ /* 0x000fd0000800063f */
[----:B------:R-:W-:Y:S05]  /*23a0*/  @P0 BRA `(.L_x_146) ;  /* 0x0000017000000947 */ /* 0x000fea0003800000 */
[----:B------:R-:W-:Y:S01]  /*23b0*/  ISETP.GE.AND P1, PT, R180, c[0x0][0x220], PT ;  /* 0x00008800b4007a0c */ /* 0x000fe20003f26270 */
[----:B------:R-:W-:Y:S01]  /*23c0*/  IMAD.MOV.U32 R5, RZ, RZ, c[0x0][0x198] ;  /* 0x00006600ff057624 */ /* 0x000fe200078e00ff */
[----:B------:R-:W-:Y:S01]  /*23d0*/  ULDC UR5, c[0x0][0x19c] ;  /* 0x0000670000057ab9 */ /* 0x000fe20000000800 */
[----:B------:R-:W-:Y:S01]  /*23e0*/  IMAD.MOV.U32 R8, RZ, RZ, R6 ;  /* 0x000000ffff087224 */ /* 0x000fe200078e0006 */
[----:B------:R-:W-:Y:S01]  /*23f0*/  UIMAD UR5, UR5, 0x30, URZ ;  /* 0x00000030050578a4 */ /* 0x000fe2000f8e023f */
[----:B------:R-:W-:Y:S02]  /*2400*/  ISETP.GE.AND P0, PT, R166, c[0x0][0x220], PT ;  /* 0x00008800a6007a0c */ /* 0x000fe40003f06270 */
[----:B------:R-:W-:-:S05]  /*2410*/  IMAD.WIDE.U32 R8, R5, 0x30, R8 ;  /* 0x0000003005087825 */ /* 0x000fca00078e0008 */
[----:B------:R-:W-:Y:S01]  /*2420*/  IADD3 R5, R9, UR5, RZ ;  /* 0x0000000509057c10 */ /* 0x000fe2000fffe0ff */
[----:B------:R3:W-:Y:S01]  /*2430*/  @P1 STS.128 [R244+0x9800], RZ ;  /* 0x009800fff4001388 */ /* 0x0007e20000000c00 */
[----:B------:R-:W-:-:S04]  /*2440*/  @!P1 LEA R6, P2, R8, c[0x0][0x168], 0x1 ;  /* 0x00005a0008069a11 */ /* 0x000fc800078408ff */
        /* <DEDUP_REMOVED lines=13> */
.L_x_146:
[----:B------:R-:W-:Y:S05]  /*2520*/  BSYNC B0 ;  /* 0x0000000000007941 */ /* 0x000fea0003800000 */
.L_x_145:
[----:B------:R-:W0:Y:S01]  /*2530*/  LDGDEPBAR ;  /* 0x00000000000079af */ /* 0x000e220000000000 */
[----:B------:R-:W-:Y:S01]  /*2540*/  SHF.R.S32.HI R8, RZ, 0x4, R24 ;  /* 0x00000004ff087819 */ /* 0x000fe20000011418 */
[----:B------:R-:W-:Y:S01]  /*2550*/  IMAD.SHL.U32 R3, R21, 0x40, RZ ;  /* 0x0000004015037824 */ /* 0x000fe200078e00ff */
[----:B------:R-:W-:Y:S01]  /*2560*/  SHF.R.S32.HI R5, RZ, 0x1f, R19 ;  /* 0x0000001fff057819 */ /* 0x000fe20000011413 */
[----:B---3--:R-:W-:Y:S01]  /*2570*/  IMAD.SHL.U32 R6, R2, 0x8, RZ ;  /* 0x0000000802067824 */ /* 0x008fe200078e00ff */
[----:B------:R-:W-:Y:S01]  /*2580*/  LEA.HI R7, R24, R8, RZ, 0x1 ;  /* 0x0000000818077211 */ /* 0x000fe200078f08ff */
[----:B-1----:R-:W-:Y:S01]  /*2590*/  IMAD.MOV.U32 R12, RZ, RZ, R30 ;  /* 0x000000ffff0c7224 */ /* 0x002fe200078e001e */
[----:B------:R-:W-:Y:S01]  /*25a0*/  ISETP.GE.AND P0, PT, R2, UR20, PT ;  /* 0x0000001402007c0c */ /* 0x000fe2000bf06270 */
[----:B------:R-:W-:Y:S01]  /*25b0*/  IMAD.MOV.U32 R13, RZ, RZ, R31 ;  /* 0x000000ffff0d7224 */ /* 0x000fe200078e001f */
[----:B------:R-:W-:Y:S01]  /*25c0*/  LOP3.LUT R7, R7, 0xfffffffe, RZ, 0xc0, !PT ;  /* 0xfffffffe07077812 */ /* 0x000fe200078ec0ff */
[----:B------:R-:W-:Y:S01]  /*25d0*/  IMAD.MOV.U32 R12, RZ, RZ, R28 ;  /* 0x000000ffff0c7224 */ /* 0x000fe200078e001c */
[----:B------:R-:W-:Y:S01]  /*25e0*/  LOP3.LUT R3, R3, 0x1c0, RZ, 0xc0, !PT ;  /* 0x000001c003037812 */ /* 0x000fe200078ec0ff */
[----:B------:R-:W-:Y:S01]  /*25f0*/  UIMAD UR5, UR12, UR21, URZ ;  /* 0x000000150c0572a4 */ /* 0x000fe2000f8e023f */
[----:B------:R-:W-:Y:S01]  /*2600*/  LEA.HI R5, R5, R19, RZ, 0x2 ;  /* 0x0000001305057211 */ /* 0x000fe200078f10ff */
[----:B------:R-:W-:Y:S01]  /*2610*/  IMAD.IADD R7, R8, 0x1, -R7 ;  /* 0x0000000108077824 */ /* 0x000fe200078e0a07 */
[----:B------:R-:W-:Y:S01]  /*2620*/  LOP3.LUT R8, R3, 0x8, R6, 0xf8, !PT ;  /* 0x0000000803087812 */ /* 0x000fe200078ef806 */
[----:B------:R-:W-:Y:S01]  /*2630*/  IMAD.SHL.U32 R6, R22, 0x40, RZ ;  /* 0x0000004016067824 */ /* 0x000fe200078e00ff */
[----:B------:R-:W-:Y:S01]  /*2640*/  SHF.R.U32.HI R2, RZ, 0x3, R3 ;  /* 0x00000003ff027819 */ /* 0x000fe20000011603 */
[----:B------:R1:W-:Y:S01]  /*2650*/  STL.64 [R1+0xa0], R12 ;  /* 0x0000a00c01007387 */ /* 0x0003e20000100a00 */
[----:B------:R-:W-:Y:S01]  /*2660*/  LEA R10, R20, UR14, 0x4 ;  /* 0x0000000e140a7c11 */ /* 0x000fe2000f8e20ff */
[----:B------:R-:W-:Y:S01]  /*2670*/  UIMAD UR5, UR24, UR17, UR5 ;  /* 0x00000011180572a4 */ /* 0x000fe2000f8e0205 */
[----:B------:R-:W-:Y:S01]  /*2680*/  SHF.R.S32.HI R3, RZ, 0x2, R5 ;  /* 0x00000002ff037819 */ /* 0x000fe20000011405 */
[----:B------:R-:W-:Y:S01]  /*2690*/  IMAD.SHL.U32 R25, R25, 0x2, RZ ;  /* 0x0000000219197824 */ /* 0x000fe200078e00ff */
[----:B------:R-:W-:Y:S01]  /*26a0*/  LOP3.LUT R5, R8, R2, RZ, 0x3c, !PT ;  /* 0x0000000208057212 */ /* 0x000fe200078e3cff */
[----:B------:R-:W-:-:S04]  /*26b0*/  DEPBAR.LE SB0, 0x0 ;  /* 0x000080000000791a */ /* 0x000fc80000000000 */
[----:B------:R-:W-:Y:S01]  /*26c0*/  BAR.SYNC.DEFER_BLOCKING 0x0 ;  /* 0x0000000000007b1d */ /* 0x000fe20000010000 */
[----:B------:R-:W-:Y:S01]  /*26d0*/  IADD3 R10, R10, 0x1, R3 ;  /* 0x000000010a0a7810 */ /* 0x000fe20007ffe003 */
[C---:B------:R-:W-:Y:S01]  /*26e0*/  IMAD.SHL.U32 R3, R7.reuse, 0x8, RZ ;  /* 0x0000000807037824 */ /* 0x040fe200078e00ff */
[----:B------:R-:W-:Y:S01]  /*26f0*/  LOP3.LUT R2, R6, 0x1c0, RZ, 0xc0, !PT ;  /* 0x000001c006027812 */ /* 0x000fe200078ec0ff */
[----:B------:R-:W-:Y:S01]  /*2700*/  IMAD R5, R7, 0x200, R5 ;  /* 0x0000020007057824 */ /* 0x000fe200078e0205 */
[----:B------:R-:W-:Y:S01]  /*2710*/  LOP3.LUT R156, R25, 0x6, RZ, 0xc0, !PT ;  /* 0x00000006199c7812 */ /* 0x000fe200078ec0ff */
[----:B------:R-:W-:Y:S01]  /*2720*/  IMAD.SHL.U32 R7, R23, 0x40, RZ ;  /* 0x0000004017077824 */ /* 0x000fe200078e00ff */
[----:B------:R-:W-:Y:S01]  /*2730*/  LOP3.LUT R3, R2, 0x8, R3, 0xf8, !PT ;  /* 0x0000000802037812 */ /* 0x000fe200078ef803 */
[----:B------:R-:W-:Y:S01]  /*2740*/  IMAD.U32 R8, RZ, RZ, UR21 ;  /* 0x00000015ff087e24 */ /* 0x000fe2000f8e00ff */
[----:B------:R-:W-:Y:S01]  /*2750*/  SHF.R.U32.HI R2, RZ, 0x3, R2 ;  /* 0x00000003ff027819 */ /* 0x000fe20000011602 */
[----:B------:R-:W-:Y:S01]  /*2760*/  BSSY B0, `(.L_x_147) ;  /* 0x000001f000007945 */ /* 0x000fe20003800000 */
[----:B------:R-:W-:Y:S01]  /*2770*/  LOP3.LUT R7, R7, 0xfffffe00, RZ, 0xc0, !PT ;  /* 0xfffffe0007077812 */ /* 0x000fe200078ec0ff */
[----:B------:R-:W-:Y:S01]  /*2780*/  IMAD.WIDE.U32 R8, R8, UR17, R12 ;  /* 0x0000001108087c25 */ /* 0x000fe2000f8e000c */
[----:B------:R-:W-:-:S03]  /*2790*/  LOP3.LUT R2, R3, R2, RZ, 0x3c, !PT ;  /* 0x0000000203027212 */ /* 0x000fc600078e3cff */
[----:B------:R-:W-:Y:S01]  /*27a0*/  IMAD.U32 R3, RZ, RZ, UR15 ;  /* 0x0000000fff037e24 */ /* 0x000fe2000f8e00ff */
[----:B------:R-:W-:Y:S01]  /*27b0*/  IADD3 R11, R9, UR5, RZ ;  /* 0x00000005090b7c10 */ /* 0x000fe2000fffe0ff */
[----:B------:R-:W-:Y:S01]  /*27c0*/  IMAD R6, R20, 0x400, R7 ;  /* 0x0000040014067824 */ /* 0x000fe200078e0207 */
[C---:B------:R-:W-:Y:S02]  /*27d0*/  LOP3.LUT R7, R2.reuse, R7, RZ, 0xfc, !PT ;  /* 0x0000000702077212 */ /* 0x040fe400078efcff */
[----:B------:R-:W-:Y:S01]  /*27e0*/  IADD3 R3, R3, -UR16, R10 ;  /* 0x8000001003037c10 */ /* 0x000fe2000fffe00a */
[----:B------:R-:W-:Y:S01]  /*27f0*/  IMAD.IADD R6, R2, 0x1, R6 ;  /* 0x0000000102067824 */ /* 0x000fe200078e0206 */
[----:B------:R1:W-:Y:S02]  /*2800*/  @P0 STS.128 [R244+0xc000], RZ ;  /* 0x00c000fff4000388 */ /* 0x0003e40000000c00 */
[----:B------:R-:W-:Y:S02]  /*2810*/  IADD3 R152, R3, c[0x0][0x2e8], RZ ;  /* 0x0000ba0003987a10 */ /* 0x000fe40007ffe0ff */
[----:B------:R1:W-:Y:S01]  /*2820*/  @P0 STS.128 [R244+0xe000], RZ ;  /* 0x00e000fff4000388 */ /* 0x0003e20000000c00 */
[----:B------:R-:W-:Y:S05]  /*2830*/  @P0 BRA `(.L_x_148) ;  /* 0x0000011000000947 */ /* 0x000fea0003800000 */
[----:B------:R-:W-:Y:S02]  /*2840*/  ISETP.GE.AND P1, PT, R180, c[0x0][0x220], PT ;  /* 0x00008800b4007a0c */ /* 0x000fe40003f26270 */
[----:B------:R-:W-:-:S11]  /*2850*/  ISETP.GE.AND P0, PT, R166, c[0x0][0x220], PT ;  /* 0x00008800a6007a0c */ /* 0x000fd60003f06270 */
        /* <DEDUP_REMOVED lines=15> */
.L_x_148:
[----:B------:R-:W-:Y:S05]  /*2950*/  BSYNC B0 ;  /* 0x0000000000007941 */ /* 0x000fea0003800000 */
.L_x_147:
[----:B------:R-:W-:Y:S01]  /*2960*/  ISETP.GE.AND P0, PT, R18, UR20, PT ;  /* 0x0000001412007c0c */ /* 0x000fe2000bf06270 */
[----:B------:R-:W-:Y:S01]  /*2970*/  ULDC UR5, c[0x0][0x1a4] ;  /* 0x0000690000057ab9 */ /* 0x000fe20000000800 */
[----:B------:R-:W-:Y:S01]  /*2980*/  BSSY B0, `(.L_x_149) ;  /* 0x0000019000007945 */ /* 0x000fe20003800000 */
[----:B------:R-:W-:Y:S02]  /*2990*/  USHF.L.U32 UR14, UR4, 0x4, URZ ;  /* 0x00000004040e7899 */ /* 0x000fe4000800063f */
[----:B------:R-:W-:-:S08]  /*29a0*/  USHF.L.U64.HI UR9, UR4, UR9, UR5 ;  /* 0x0000000904097299 */ /* 0x000fd00008010205 */
[----:B------:R1:W-:Y:S04]  /*29b0*/  @P0 STS.128 [R244+0xc800], RZ ;  /* 0x00c800fff4000388 */ /* 0x0003e80000000c00 */
[----:B------:R1:W-:Y:S01]  /*29c0*/  @P0 STS.128 [R244+0xe800], RZ ;  /* 0x00e800fff4000388 */ /* 0x0003e20000000c00 */
[----:B------:R-:W-:Y:S05]  /*29d0*/  @P0 BRA `(.L_x_150) ;  /* 0x0000013000000947 */ /* 0x000fea0003800000 */
[----:B------:R-:W-:Y:S02]  /*29e0*/  ISETP.GE.AND P1, PT, R180, c[0x0][0x220], PT ;  /* 0x00008800b4007a0c */ /* 0x000fe40003f26270 */
[----:B---3--:R-:W-:Y:S02]  /*29f0*/  IADD3 R2, P2, R8, UR14, RZ ;  /* 0x0000000e08027c10 */ /* 0x008fe4000ff5e0ff */
[----:B------:R-:W-:Y:S02]  /*2a00*/  ISETP.GE.AND P0, PT, R166, c[0x0][0x220], PT ;  /* 0x00008800a6007a0c */ /* 0x000fe40003f06270 */
[----:B------:R-:W-:-:S07]  /*2a10*/  IADD3.X R3, R11, UR9, RZ, P2, !PT ;  /* 0x000000090b037c10 */ /* 0x000fce00097fe4ff */
        /* <DEDUP_REMOVED lines=15> */
.L_x_150:
[----:B------:R-:W-:Y:S05]  /*2b10*/  BSYNC B0 ;  /* 0x0000000000007941 */ /* 0x000fea0003800000 */
.L_x_149:
[----:B------:R-:W-:Y:S01]  /*2b20*/  ISETP.GE.AND P0, PT, R17, UR20, PT ;  /* 0x0000001411007c0c */ /* 0x000fe2000bf06270 */
[----:B------:R-:W-:-:S12]  /*2b30*/  BSSY B0, `(.L_x_151) ;  /* 0x0000019000007945 */ /* 0x000fd80003800000 */
[----:B------:R1:W-:Y:S04]  /*2b40*/  @P0 STS.128 [R244+0xd000], RZ ;  /* 0x00d000fff4000388 */ /* 0x0003e80000000c00 */
[----:B------:R1:W-:Y:S01]  /*2b50*/  @P0 STS.128 [R244+0xf000], RZ ;  /* 0x00f000fff4000388 */ /* 0x0003e20000000c00 */
[----:B------:R-:W-:Y:S05]  /*2b60*/  @P0 BRA `(.L_x_152) ;  /* 0x0000015000000947 */ /* 0x000fea0003800000 */
[----:B------:R-:W-:Y:S01]  /*2b70*/  ISETP.GE.AND P1, PT, R180, c[0x0][0x220], PT ;  /* 0x00008800b4007a0c */ /* 0x000fe20003f26270 */
[----:B---3--:R-:W-:Y:S01]  /*2b80*/  IMAD.MOV.U32 R3, RZ, RZ, c[0x0][0x1a0] ;  /* 0x00006800ff037624 */ /* 0x008fe200078e00ff */
[----:B------:R-:W-:Y:S01]  /*2b90*/  ISETP.GE.AND P0, PT, R166, c[0x0][0x220], PT ;  /* 0x00008800a6007a0c */ /* 0x000fe20003f06270 */
[----:B-1----:R-:W-:-:S03]  /*2ba0*/  IMAD.MOV.U32 R12, RZ, RZ, c[0x0][0x1a4] ;  /* 0x00006900ff0c7624 */ /* 0x002fc600078e00ff */
        /* <DEDUP_REMOVED lines=17> */
.L_x_152:
[----:B------:R-:W-:Y:S05]  /*2cc0*/  BSYNC B0 ;  /* 0x0000000000007941 */ /* 0x000fea0003800000 */
.L_x_151:
[----:B------:R-:W-:Y:S01]  /*2cd0*/  ISETP.GE.AND P0, PT, R16, UR20, PT ;  /* 0x0000001410007c0c */ /* 0x000fe2000bf06270 */
[----:B------:R-:W-:Y:S03]  /*2ce0*/  BSSY B0, `(.L_x_153) ;  /* 0x000001e000007945 */ /* 0x000fe60003800000 */
[----:B------:R-:W-:-:S05]  /*2cf0*/  R2P PR, R21, 0x6 ;  /* 0x0000000615007804 */ /* 0x000fca0000000000 */
[----:B---3--:R-:W-:Y:S02]  /*2d00*/  SEL R3, R26, 0xfffffff0, !P1 ;  /* 0xfffffff01a037807 */ /* 0x008fe40004800000 */
[----:B------:R-:W-:Y:S02]  /*2d10*/  SEL R2, R27, 0xffffffe0, !P2 ;  /* 0xffffffe01b027807 */ /* 0x000fe40005000000 */
[----:B------:R3:W-:Y:S04]  /*2d20*/  @P0 STS.128 [R244+0xd800], RZ ;  /* 0x00d800fff4000388 */ /* 0x0007e80000000c00 */
[----:B------:R3:W-:Y:S01]  /*2d30*/  @P0 STS.128 [R244+0xf800], RZ ;  /* 0x00f800fff4000388 */ /* 0x0007e20000000c00 */
[----:B------:R-:W-:Y:S05]  /*2d40*/  @P0 BRA `(.L_x_154) ;  /* 0x0000017000000947 */ /* 0x000fea0003800000 */
[----:B------:R-:W-:Y:S01]  /*2d50*/  ISETP.GE.AND P1, PT, R180, c[0x0][0x220], PT ;  /* 0x00008800b4007a0c */ /* 0x000fe20003f26270 */
[----:B------:R-:W-:Y:S01]  /*2d60*/  IMAD.MOV.U32 R9, RZ, RZ, c[0x0][0x1a0] ;  /* 0x00006800ff097624 */ /* 0x000fe200078e00ff */
[----:B------:R-:W-:Y:S01]  /*2d70*/  ULDC UR4, c[0x0][0x1a4] ;  /* 0x0000690000047ab9 */ /* 0x000fe20000000800 */
[----:B------:R-:W-:Y:S01]  /*2d80*/  IMAD.MOV.U32 R10, RZ, RZ, R8 ;  /* 0x000000ffff0a7224 */ /* 0x000fe200078e0008 */
[----:B------:R-:W-:Y:S01]  /*2d90*/  UIMAD UR4, UR4, 0x30, URZ ;  /* 0x00000030040478a4 */ /* 0x000fe2000f8e023f */
[----:B------:R-:W-:-:S02]  /*2da0*/  ISETP.GE.AND P0, PT, R166, c[0x0][0x220], PT ;  /* 0x00008800a6007a0c */ /* 0x000fc40003f06270 */
[----:B------:R-:W-:-:S05]  /*2db0*/  IMAD.WIDE.U32 R10, R9, 0x30, R10 ;  /* 0x00000030090a7825 */ /* 0x000fca00078e000a */
[----:B-1----:R-:W-:Y:S01]  /*2dc0*/  IADD3 R12, R11, UR4, RZ ;  /* 0x000000040b0c7c10 */ /* 0x002fe2000fffe0ff */
        /* <DEDUP_REMOVED lines=15> */
.L_x_154:
[----:B------:R-:W-:Y:S05]  /*2ec0*/  BSYNC B0 ;  /* 0x0000000000007941 */ /* 0x000fea0003800000 */
.L_x_153:
[----:B------:R-:W-:Y:S01]  /*2ed0*/  IMAD.SHL.U32 R240, R6, 0x2, RZ ;  /* 0x0000000206f07824 */ /* 0x000fe200078e00ff */
[----:B------:R-:W0:Y:S01]  /*2ee0*/  LDGDEPBAR ;  /* 0x00000000000079af */ /* 0x000e220000000000 */
[----:B------:R-:W-:Y:S01]  /*2ef0*/  IMAD.SHL.U32 R232, R5, 0x2, RZ ;  /* 0x0000000205e87824 */ /* 0x000fe200078e00ff */
[----:B------:R-:W-:Y:S01]  /*2f00*/  UISETP.GE.AND UP0, UPT, UR8, 0x2, UPT ;  /* 0x000000020800788c */ /* 0x000fe2000bf06270 */
[----:B------:R-:W-:Y:S01]  /*2f10*/  IMAD R241, R4, 0x2, R240 ;  /* 0x0000000204f17824 */ /* 0x000fe200078e02f0 */
[----:B-1----:R-:W-:Y:S01]  /*2f20*/  LDSM.16.M88.4 R12, [R240] ;  /* 0x00000000f00c783b */ /* 0x002fe20000000200 */
[----:B------:R-:W-:Y:S01]  /*2f30*/  IMAD R6, R3, 0x2, R232 ;  /* 0x0000000203067824 */ /* 0x000fe200078e02e8 */
[----:B------:R-:W-:Y:S01]  /*2f40*/  IADD3 R5, R232, 0x8000, RZ ;  /* 0x00008000e8057810 */ /* 0x000fe20007ffe0ff */
[----:B------:R-:W-:Y:S01]  /*2f50*/  IMAD R243, R0, 0x2, R240 ;  /* 0x0000000200f37824 */ /* 0x000fe200078e02f0 */
[----:B------:R-:W1:Y:S01]  /*2f60*/  LDSM.16.M88.4 R20, [R232+0x8000] ;  /* 0x00800000e814783b */ /* 0x000e620000000200 */
[----:B------:R-:W-:-:S02]  /*2f70*/  IMAD R238, R2, 0x2, R232 ;  /* 0x0000000202ee7824 */ /* 0x000fc400078e02e8 */
[----:B------:R-:W-:Y:S01]  /*2f80*/  IMAD R239, R3, 0x2, R5 ;  /* 0x0000000203ef7824 */ /* 0x000fe200078e0205 */
[----:B------:R-:W5:Y:S01]  /*2f90*/  LDSM.16.M88.4 R8, [R240+0x2000] ;  /* 0x00200000f008783b */ /* 0x000f620000000200 */
[----:B------:R-:W-:Y:S01]  /*2fa0*/  IMAD R242, R0, 0x2, R241 ;  /* 0x0000000200f27824 */ /* 0x000fe200078e02f1 */
[----:B------:R-:W-:Y:S01]  /*2fb0*/  IADD3 R5, R152, 0x8, RZ ;  /* 0x0000000898057810 */ /* 0x000fe20007ffe0ff */
[----:B------:R-:W-:Y:S01]  /*2fc0*/  IMAD R237, R2, 0x2, R239 ;  /* 0x0000000202ed7824 */ /* 0x000fe200078e02ef */
[----:B--2---:R-:W2:Y:S01]  /*2fd0*/  LDSM.16.M88.4 R28, [R232+0x9000] ;  /* 0x00900000e81c783b */ /* 0x004ea20000000200 */
[----:B------:R-:W-:-:S03]  /*2fe0*/  IMAD.U32 R2, RZ, RZ, UR21 ;  /* 0x00000015ff027e24 */ /* 0x000fc6000f8e00ff */
[----:B------:R-:W3:Y:S01]  /*2ff0*/  LDSM.16.M88.4 R24, [R232+0x9800] ;  /* 0x00980000e818783b */ /* 0x000ee20000000200 */
[----:B------:R-:W-:-:S03]  /*3000*/  IMAD R2, R2, 0x40, R156 ;  /* 0x0000004002027824 */ /* 0x000fc600078e029c */
[----:B------:R-:W4:Y:S02]  /*3010*/  LDSM.16.M88.4 R32, [R232+0x8800] ;  /* 0x00880000e820783b */ /* 0x000f240000000200 */
[----:B------:R-:W-:Y:S02]  /*3020*/  IADD3 R3, R2, 0x1, RZ ;  /* 0x0000000102037810 */ /* 0x000fe40007ffe0ff */
[----:B------:R-:W-:Y:S04]  /*3030*/  LDSM.16.M88.4 R16, [R241+0x2000] ;  /* 0x00200000f110783b */ /* 0x000fe80000000200 */
[----:B------:R-:W2:Y:S04]  /*3040*/  LDSM.16.M88.4 R48, [R6+0x9000] ;  /* 0x009000000630783b */ /* 0x000ea80000000200 */
[----:B------:R-:W2:Y:S04]  /*3050*/  LDSM.16.M88.4 R44, [R6+0x9800] ;  /* 0x00980000062c783b */ /* 0x000ea80000000200 */
[----:B------:R-:W2:Y:S04]  /*3060*/  LDSM.16.M88.4 R40, [R6+0x8000] ;  /* 0x008000000628783b */ /* 0x000ea80000000200 */
[----:B------:R-:W3:Y:S01]  /*3070*/  LDSM.16.M88.4 R36, [R6+0x8800] ;  /* 0x008800000624783b */ /* 0x000ee20000000200 */
[-C--:B-1----:R-:W-:Y:S08]  /*3080*/  HMMA.16816.F32 R104, R12, R20.reuse, RZ ;  /* 0x000000140c68723c */ /* 0x082ff000000018ff */
[C---:B-----5:R-:W-:Y:S08]  /*3090*/  HMMA.16816.F32 R72, R8.reuse, R20, RZ ;  /* 0x000000140848723c */ /* 0x060ff000000018ff */
[-C--:B------:R-:W-:Y:S08]  /*30a0*/  HMMA.16816.F32 R68, R8, R22.reuse, RZ ;  /* 0x000000160844723c */ /* 0x080ff000000018ff */
[----:B------:R-:W-:Y:S08]  /*30b0*/  HMMA.16816.F32 R108, R12, R22, RZ ;  /* 0x000000160c6c723c */ /* 0x000ff000000018ff */
[C---:B--2---:R-:W-:Y:S08]  /*30c0*/  HMMA.16816.F32 R52, R8.reuse, R28, RZ ;  /* 0x0000001c0834723c */ /* 0x044ff000000018ff */
[C---:B---3--:R-:W-:Y:S08]  /*30d0*/  HMMA.16816.F32 R20, R8.reuse, R24, RZ ;  /* 0x000000180814723c */ /* 0x048ff000000018ff */
[C---:B----4-:R-:W-:Y:S08]  /*30e0*/  HMMA.16816.F32 R60, R8.reuse, R32, RZ ;  /* 0x00000020083c723c */ /* 0x050ff000000018ff */
[C---:B------:R-:W-:Y:S08]  /*30f0*/  HMMA.16816.F32 R56, R8.reuse, R34, RZ ;  /* 0x000000220838723c */ /* 0x040ff000000018ff */
[C---:B------:R-:W-:Y:S08]  /*3100*/  HMMA.16816.F32 R64, R8.reuse, R30, RZ ;  /* 0x0000001e0840723c */ /* 0x040ff000000018ff */
[----:B------:R-:W-:Y:S01]  /*3110*/  HMMA.16816.F32 R76, R8, R26, RZ ;  /* 0x0000001a084c723c */ /* 0x000fe200000018ff */
[----:B------:R-:W1:Y:S07]  /*3120*/  LDSM.16.M88.4 R8, [R241] ;  /* 0x00000000f108783b */ /* 0x000e6e0000000200 */
[C---:B------:R-:W-:Y:S08]  /*3130*/  HMMA.16816.F32 R88, R12.reuse, R32, RZ ;  /* 0x000000200c58723c */ /* 0x040ff000000018ff */
[C---:B------:R-:W-:Y:S01]  /*3140*/  HMMA.16816.F32 R100, R12.reuse, R34, RZ ;  /* 0x000000220c64723c */ /* 0x040fe200000018ff */
[----:B------:R-:W-:Y:S07]  /*3150*/  LDSM.16.M88.4 R32, [R238+0x8800] ;  /* 0x00880000ee20783b */ /* 0x000fee0000000200 */
[C---:B------:R-:W-:Y:S08]  /*3160*/  HMMA.16816.F32 R84, R12.reuse, R28, RZ ;  /* 0x0000001c0c54723c */ /* 0x040ff000000018ff */
[C---:B------:R-:W-:Y:S01]  /*3170*/  HMMA.16816.F32 R96, R12.reuse, R30, RZ ;  /* 0x0000001e0c60723c */ /* 0x040fe200000018ff */
[----:B------:R-:W-:Y:S07]  /*3180*/  LDSM.16.M88.4 R28, [R238+0x9000] ;  /* 0x00900000ee1c783b */ /* 0x000fee0000000200 */
[----:B------:R-:W-:Y:S08]  /*3190*/  HMMA.16816.F32 R80, R12, R24, RZ ;  /* 0x000000180c50723c */ /* 0x000ff000000018ff */
[C---:B------:R-:W-:Y:S01]  /*31a0*/  HMMA.16816.F32 R116, R16.reuse, R48, R52 ;  /* 0x000000301074723c */ /* 0x040fe20000001834 */
[----:B------:R-:W-:Y:S07]  /*31b0*/  LDSM.16.M88.4 R52, [R238+0x8000] ;  /* 0x00800000ee34783b */ /* 0x000fee0000000200 */
[----:B------:R-:W-:Y:S01]  /*31c0*/  HMMA.16816.F32 R124, R16, R44, R20 ;  /* 0x0000002c107c723c */ /* 0x000fe20000001814 */
[----:B------:R-:W2:Y:S07]  /*31d0*/  LDSM.16.M88.4 R20, [R243+0x2000] ;  /* 0x00200000f314783b */ /* 0x000eae0000000200 */
[----:B------:R-:W-:Y:S01]  /*31e0*/  HMMA.16816.F32 R12, R12, R26, RZ ;  /* 0x0000001a0c0c723c */ /* 0x000fe200000018ff */
[----:B------:R-:W3:Y:S07]  /*31f0*/  LDSM.16.M88.4 R24, [R238+0x9800] ;  /* 0x00980000ee18783b */ /* 0x000eee0000000200 */
[C---:B------:R-:W-:Y:S08]  /*3200*/  HMMA.16816.F32 R92, R16.reuse, R40, R72 ;  /* 0x00000028105c723c */ /* 0x040ff00000001848 */
[C---:B------:R-:W-:Y:S08]  /*3210*/  HMMA.16816.F32 R72, R16.reuse, R36, R60 ;  /* 0x000000241048723c */ /* 0x040ff0000000183c */
[C---:B------:R-:W-:Y:S08]  /*3220*/  HMMA.16816.F32 R148, R16.reuse, R42, R68 ;  /* 0x0000002a1094723c */ /* 0x040ff00000001844 */
[C---:B------:R-:W-:Y:S08]  /*3230*/  HMMA.16816.F32 R144, R16.reuse, R38, R56 ;  /* 0x000000261090723c */ /* 0x040ff00000001838 */
[C---:B------:R-:W-:Y:S08]  /*3240*/  HMMA.16816.F32 R140, R16.reuse, R50, R64 ;  /* 0x00000032108c723c */ /* 0x040ff00000001840 */
[----:B------:R-:W-:Y:S01]  /*3250*/  HMMA.16816.F32 R120, R16, R46, R76 ;  /* 0x0000002e1078723c */ /* 0x000fe2000000184c */
[----:B------:R-:W4:Y:S07]  /*3260*/  LDSM.16.M88.4 R16, [R243] ;  /* 0x00000000f310783b */ /* 0x000f2e0000000200 */
[C---:B-1----:R-:W-:Y:S08]  /*3270*/  HMMA.16816.F32 R64, R8.reuse, R38, R100 ;  /* 0x000000260840723c */ /* 0x042ff00000001864 */
[C---:B------:R-:W-:Y:S08]  /*3280*/  HMMA.16816.F32 R60, R8.reuse, R50, R96 ;  /* 0x00000032083c723c */ /* 0x040ff00000001860 */
[C---:B------:R-:W-:Y:S08]  /*3290*/  HMMA.16816.F32 R76, R8.reuse, R40, R104 ;  /* 0x00000028084c723c */ /* 0x040ff00000001868 */
[C---:B------:R-:W-:Y:S01]  /*32a0*/  HMMA.16816.F32 R128, R8.reuse, R36, R88 ;  /* 0x000000240880723c */ /* 0x040fe20000001858 */
[----:B------:R-:W-:Y:S07]  /*32b0*/  LDSM.16.M88.4 R36, [R237] ;  /* 0x00000000ed24783b */ /* 0x000fee0000000200 */
[C---:B------:R-:W-:Y:S01]  /*32c0*/  HMMA.16816.F32 R132, R8.reuse, R48, R84 ;  /* 0x000000300884723c */ /* 0x040fe20000001854 */
[----:B------:R-:W-:Y:S07]  /*32d0*/  LDSM.16.M88.4 R48, [R237+0x800] ;  /* 0x00080000ed30783b */ /* 0x000fee0000000200 */
[C---:B------:R-:W-:Y:S08]  /*32e0*/  HMMA.16816.F32 R136, R8.reuse, R44, R80 ;  /* 0x0000002c0888723c */ /* 0x040ff00000001850 */
[C---:B------:R-:W-:Y:S01]  /*32f0*/  HMMA.16816.F32 R68, R8.reuse, R42, R108 ;  /* 0x0000002a0844723c */ /* 0x040fe2000000186c */
[----:B------:R-:W-:Y:S07]  /*3300*/  LDSM.16.M88.4 R40, [R237+0x1800] ;  /* 0x00180000ed28783b */ /* 0x000fee0000000200 */
[----:B------:R-:W-:Y:S01]  /*3310*/  HMMA.16816.F32 R56, R8, R46, R12 ;  /* 0x0000002e0838723c */ /* 0x000fe2000000180c */
[----:B------:R-:W1:Y:S04]  /*3320*/  LDSM.16.M88.4 R8, [R242+0x2000] ;  /* 0x00200000f208783b */ /* 0x000e680000000200 */
[----:B------:R-:W5:Y:S03]  /*3330*/  LDSM.16.M88.4 R44, [R237+0x1000] ;  /* 0x00100000ed2c783b */ /* 0x000f660000000200 */
[C---:B--2---:R-:W-:Y:S01]  /*3340*/  HMMA.16816.F32 R112, R20.reuse, R52, R92 ;  /* 0x000000341470723c */ /* 0x044fe2000000185c */
[----:B------:R-:W2:Y:S07]  /*3350*/  LDSM.16.M88.4 R12, [R242] ;  /* 0x00000000f20c783b */ /* 0x000eae0000000200 */
[C---:B------:R-:W-:Y:S08]  /*3360*/  HMMA.16816.F32 R104, R20.reuse, R32, R72 ;  /* 0x000000201468723c */ /* 0x040ff00000001848 */
[C---:B------:R-:W-:Y:S08]  /*3370*/  HMMA.16816.F32 R88, R20.reuse, R28, R116 ;  /* 0x0000001c1458723c */ /* 0x040ff00000001874 */
[C---:B---3--:R-:W-:Y:S08]  /*3380*/  HMMA.16816.F32 R80, R20.reuse, R24, R124 ;  /* 0x000000181450723c */ /* 0x048ff0000000187c */
[C---:B------:R-:W-:Y:S08]  /*3390*/  HMMA.16816.F32 R100, R20.reuse, R54, R148 ;  /* 0x000000361464723c */ /* 0x040ff00000001894 */
[C---:B------:R-:W-:Y:S08]  /*33a0*/  HMMA.16816.F32 R92, R20.reuse, R34, R144 ;  /* 0x00000022145c723c */ /* 0x040ff00000001890 */
[C---:B------:R-:W-:Y:S08]  /*33b0*/  HMMA.16816.F32 R84, R20.reuse, R30, R140 ;  /* 0x0000001e1454723c */ /* 0x040ff0000000188c */
[----:B------:R-:W-:Y:S08]  /*33c0*/  HMMA.16816.F32 R20, R20, R26, R120 ;  /* 0x0000001a1414723c */ /* 0x000ff00000001878 */
[C---:B----4-:R-:W-:Y:S08]  /*33d0*/  HMMA.16816.F32 R72, R16.reuse, R34, R64 ;  /* 0x000000221048723c */ /* 0x050ff00000001840 */
[C---:B------:R-:W-:Y:S08]  /*33e0*/  HMMA.16816.F32 R64, R16.reuse, R30, R60 ;  /* 0x0000001e1040723c */ /* 0x040ff0000000183c */
[C---:B------:R-:W-:Y:S08]  /*33f0*/  HMMA.16816.F32 R108, R16.reuse, R52, R76 ;  /* 0x00000034106c723c */ /* 0x040ff0000000184c */
[C---:B------:R-:W-:Y:S01]  /*3400*/  HMMA.16816.F32 R96, R16.reuse, R54, R68 ;  /* 0x000000361060723c */ /* 0x040fe20000001844 */
[----:B------:R-:W-:Y:S07]  /*3410*/  LDSM.16.M88.4 R52, [R232+0xa000] ;  /* 0x00a00000e834783b */ /* 0x000fee0000000200 */
[C---:B------:R-:W-:Y:S08]  /*3420*/  HMMA.16816.F32 R60, R16.reuse, R24, R136 ;  /* 0x00000018103c723c */ /* 0x040ff00000001888 */
[C---:B------:R-:W-:Y:S01]  /*3430*/  HMMA.16816.F32 R76, R16.reuse, R32, R128 ;  /* 0x00000020104c723c */ /* 0x040fe20000001880 */
[----:B------:R-:W-:Y:S07]  /*3440*/  LDSM.16.M88.4 R32, [R232+0xa800] ;  /* 0x00a80000e820783b */ /* 0x000fee0000000200 */
[C---:B------:R-:W-:Y:S01]  /*3450*/  HMMA.16816.F32 R68, R16.reuse, R28, R132 ;  /* 0x0000001c1044723c */ /* 0x040fe20000001884 */
[----:B------:R-:W-:Y:S07]  /*3460*/  LDSM.16.M88.4 R28, [R232+0xb000] ;  /* 0x00b00000e81c783b */ /* 0x000fee0000000200 */
[----:B------:R-:W-:Y:S01]  /*3470*/  HMMA.16816.F32 R24, R16, R26, R56 ;  /* 0x0000001a1018723c */ /* 0x000fe20000001838 */
[----:B------:R-:W3:Y:S07]  /*3480*/  LDSM.16.M88.4 R16, [R240+0x6000] ;  /* 0x00600000f010783b */ /* 0x000eee0000000200 */
[C---:B-1----:R-:W-:Y:S01]  /*3490*/  HMMA.16816.F32 R120, R8.reuse, R42, R20 ;  /* 0x0000002a0878723c */ /* 0x042fe20000001814 */
[----:B------:R-:W1:Y:S07]  /*34a0*/  LDSM.16.M88.4 R20, [R232+0xb800] ;  /* 0x00b80000e814783b */ /* 0x000e6e0000000200 */
[C---:B------:R-:W-:Y:S08]  /*34b0*/  HMMA.16816.F32 R56, R8.reuse, R36, R112 ;  /* 0x000000240838723c */ /* 0x040ff00000001870 */
[C---:B-----5:R-:W-:Y:S08]  /*34c0*/  HMMA.16816.F32 R132, R8.reuse, R44, R88 ;  /* 0x0000002c0884723c */ /* 0x060ff00000001858 */
[C---:B------:R-:W-:Y:S08]  /*34d0*/  HMMA.16816.F32 R116, R8.reuse, R38, R100 ;  /* 0x000000260874723c */ /* 0x040ff00000001864 */
[C---:B------:R-:W-:Y:S08]  /*34e0*/  HMMA.16816.F32 R140, R8.reuse, R48, R104 ;  /* 0x00000030088c723c */ /* 0x040ff00000001868 */
[C---:B------:R-:W-:Y:S08]  /*34f0*/  HMMA.16816.F32 R136, R8.reuse, R50, R92 ;  /* 0x000000320888723c */ /* 0x040ff0000000185c */
[----:B------:R-:W-:Y:S08]  /*3500*/  HMMA.16816.F32 R128, R8, R46, R84 ;  /* 0x0000002e0880723c */ /* 0x000ff00000001854 */
[C---:B--2---:R-:W-:Y:S08]  /*3510*/  HMMA.16816.F32 R88, R12.reuse, R36, R108 ;  /* 0x000000240c58723c */ /* 0x044ff0000000186c */
[----:B------:R-:W-:Y:S08]  /*3520*/  HMMA.16816.F32 R112, R12, R38, R96 ;  /* 0x000000260c70723c */ /* 0x000ff00000001860 */
[----:B------:R-:W-:Y:S01]  /*3530*/  HMMA.16816.F32 R124, R8, R40, R80 ;  /* 0x00000028087c723c */ /* 0x000fe20000001850 */
[----:B------:R-:W-:Y:S07]  /*3540*/  LDSM.16.M88.4 R8, [R241+0x6000] ;  /* 0x00600000f108783b */ /* 0x000fee0000000200 */
        /* <DEDUP_REMOVED lines=9> */
[----:B------:R-:W2:Y:S04]  /*35e0*/  LDSM.16.M88.4 R12, [R240+0x4000] ;  /* 0x00400000f00c783b */ /* 0x000ea80000000200 */
[----:B------:R-:W-:Y:S03]  /*35f0*/  LDSM.16.M88.4 R24, [R241+0x4000] ;  /* 0x00400000f118783b */ /* 0x000fe60000000200 */
[C---:B---3--:R-:W-:Y:S01]  /*3600*/  HMMA.16816.F32 R80, R16.reuse, R52, R56 ;  /* 0x000000341050723c */ /* 0x048fe20000001838 */
[----:B------:R3:W4:Y:S07]  /*3610*/  LDSM.16.M88.4 R56, [R6+0xb800] ;  /* 0x00b800000638783b */ /* 0x00072e0000000200 */
[C---:B------:R-:W-:Y:S08]  /*3620*/  HMMA.16816.F32 R76, R16.reuse, R54, R116 ;  /* 0x00000036104c723c */ /* 0x040ff00000001874 */
[C---:B------:R-:W-:Y:S08]  /*3630*/  HMMA.16816.F32 R72, R16.reuse, R32, R140 ;  /* 0x000000201048723c */ /* 0x040ff0000000188c */
[----:B------:R-:W-:Y:S01]  /*3640*/  HMMA.16816.F32 R68, R16, R34, R136 ;  /* 0x000000221044723c */ /* 0x000fe20000001888 */
[----:B---3--:R-:W-:-:S07]  /*3650*/  IADD3 R6, R152, 0x40, RZ ;  /* 0x0000004098067810 */ /* 0x008fce0007ffe0ff */
[C---:B------:R-:W-:Y:S08]  /*3660*/  HMMA.16816.F32 R64, R16.reuse, R28, R132 ;  /* 0x0000001c1040723c */ /* 0x040ff00000001884 */
[C---:B------:R-:W-:Y:S08]  /*3670*/  HMMA.16816.F32 R40, R16.reuse, R30, R128 ;  /* 0x0000001e1028723c */ /* 0x040ff00000001880 */
[C---:B-1----:R-:W-:Y:S08]  /*3680*/  HMMA.16816.F32 R36, R16.reuse, R20, R124 ;  /* 0x000000141024723c */ /* 0x042ff0000000187c */
[----:B------:R-:W-:Y:S08]  /*3690*/  HMMA.16816.F32 R16, R16, R22, R120 ;  /* 0x000000161010723c */ /* 0x000ff00000001878 */
[C---:B--2---:R-:W-:Y:S08]  /*36a0*/  HMMA.16816.F32 R88, R12.reuse, R52, R88 ;  /* 0x000000340c58723c */ /* 0x044ff00000001858 */
[C---:B------:R-:W-:Y:S08]  /*36b0*/  HMMA.16816.F32 R112, R12.reuse, R54, R112 ;  /* 0x000000360c70723c */ /* 0x040ff00000001870 */
[C---:B------:R-:W-:Y:S08]  /*36c0*/  HMMA.16816.F32 R132, R12.reuse, R30, R96 ;  /* 0x0000001e0c84723c */ /* 0x040ff00000001860 */
[----:B------:R-:W-:Y:S08]  /*36d0*/  HMMA.16816.F32 R52, R12, R22, R84 ;  /* 0x000000160c34723c */ /* 0x000ff00000001854 */
[C---:B------:R-:W-:Y:S01]  /*36e0*/  HMMA.16816.F32 R96, R8.reuse, R62, R40 ;  /* 0x0000003e0860723c */ /* 0x040fe20000001828 */
[----:B------:R-:W-:Y:S07]  /*36f0*/  LDSM.16.M88.4 R40, [R238+0xa000] ;  /* 0x00a00000ee28783b */ /* 0x000fee0000000200 */
[----:B----4-:R-:W-:Y:S01]  /*3700*/  HMMA.16816.F32 R84, R8, R58, R16 ;  /* 0x0000003a0854723c */ /* 0x010fe20000001810 */
[----:B------:R-:W1:Y:S07]  /*3710*/  LDSM.16.M88.4 R16, [R243+0x4000] ;  /* 0x00400000f310783b */ /* 0x000e6e0000000200 */
[C---:B------:R-:W-:Y:S01]  /*3720*/  HMMA.16816.F32 R116, R12.reuse, R20, R92 ;  /* 0x000000140c74723c */ /* 0x040fe2000000185c */
[----:B------:R-:W2:Y:S07]  /*3730*/  LDSM.16.M88.4 R20, [R243+0x6000] ;  /* 0x00600000f314783b */ /* 0x000eae0000000200 */
[C---:B------:R-:W-:Y:S08]  /*3740*/  HMMA.16816.F32 R108, R12.reuse, R32, R108 ;  /* 0x000000200c6c723c */ /* 0x040ff0000000186c */
[C---:B------:R-:W-:Y:S01]  /*3750*/  HMMA.16816.F32 R136, R12.reuse, R34, R104 ;  /* 0x000000220c88723c */ /* 0x040fe20000001868 */
[----:B------:R-:W-:Y:S07]  /*3760*/  LDSM.16.M88.4 R32, [R238+0xb000] ;  /* 0x00b00000ee20783b */ /* 0x000fee0000000200 */
[----:B------:R-:W-:Y:S01]  /*3770*/  HMMA.16816.F32 R140, R12, R28, R100 ;  /* 0x0000001c0c8c723c */ /* 0x000fe20000001864 */
[----:B------:R-:W-:Y:S04]  /*3780*/  LDSM.16.M88.4 R28, [R238+0xb800] ;  /* 0x00b80000ee1c783b */ /* 0x000fe80000000200 */
[----:B------:R-:W-:Y:S03]  /*3790*/  LDSM.16.M88.4 R12, [R242+0x4000] ;  /* 0x00400000f20c783b */ /* 0x000fe60000000200 */
[C---:B------:R-:W-:Y:S08]  /*37a0*/  HMMA.16816.F32 R104, R8.reuse, R44, R80 ;  /* 0x0000002c0868723c */ /* 0x040ff00000001850 */
[C---:B------:R-:W-:Y:S08]  /*37b0*/  HMMA.16816.F32 R100, R8.reuse, R46, R76 ;  /* 0x0000002e0864723c */ /* 0x040ff0000000184c */
[----:B------:R-:W-:Y:S01]  /*37c0*/  HMMA.16816.F32 R92, R8, R56, R36 ;  /* 0x00000038085c723c */ /* 0x000fe20000001824 */
[----:B------:R-:W3:Y:S07]  /*37d0*/  LDSM.16.M88.4 R36, [R238+0xa800] ;  /* 0x00a80000ee24783b */ /* 0x000eee0000000200 */
[C---:B------:R-:W-:Y:S08]  /*37e0*/  HMMA.16816.F32 R88, R24.reuse, R44, R88 ;  /* 0x0000002c1858723c */ /* 0x040ff00000001858 */
[----:B------:R-:W-:Y:S08]  /*37f0*/  HMMA.16816.F32 R44, R24, R46, R112 ;  /* 0x0000002e182c723c */ /* 0x000ff00000001870 */
[C---:B------:R-:W-:Y:S08]  /*3800*/  HMMA.16816.F32 R128, R8.reuse, R48, R72 ;  /* 0x000000300880723c */ /* 0x040ff00000001848 */
[C---:B------:R-:W-:Y:S01]  /*3810*/  HMMA.16816.F32 R124, R8.reuse, R50, R68 ;  /* 0x00000032087c723c */ /* 0x040fe20000001844 */
[----:B------:R-:W-:Y:S07]  /*3820*/  LDSM.16.M88.4 R68, [R237+0x2000] ;  /* 0x00200000ed44783b */ /* 0x000fee0000000200 */
[----:B------:R-:W-:Y:S01]  /*3830*/  HMMA.16816.F32 R120, R8, R60, R64 ;  /* 0x0000003c0878723c */ /* 0x000fe20000001840 */
[----:B------:R-:W4:Y:S07]  /*3840*/  LDSM.16.M88.4 R8, [R242+0x6000] ;  /* 0x00600000f208783b */ /* 0x000f2e0000000200 */
[C---:B------:R-:W-:Y:S08]  /*3850*/  HMMA.16816.F32 R76, R24.reuse, R48, R108 ;  /* 0x00000030184c723c */ /* 0x040ff0000000186c */
[C---:B------:R-:W-:Y:S08]  /*3860*/  HMMA.16816.F32 R72, R24.reuse, R60, R140 ;  /* 0x0000003c1848723c */ /* 0x040ff0000000188c */
[C---:B------:R-:W-:Y:S08]  /*3870*/  HMMA.16816.F32 R64, R24.reuse, R62, R132 ;  /* 0x0000003e1840723c */ /* 0x040ff00000001884 */
[C---:B------:R-:W-:Y:S08]  /*3880*/  HMMA.16816.F32 R60, R24.reuse, R56, R116 ;  /* 0x00000038183c723c */ /* 0x040ff00000001874 */
[----:B------:R-:W-:Y:S08]  /*3890*/  HMMA.16816.F32 R52, R24, R58, R52 ;  /* 0x0000003a1834723c */ /* 0x000ff00000001834 */
[----:B-1----:R-:W-:Y:S01]  /*38a0*/  HMMA.16816.F32 R56, R16, R42, R44 ;  /* 0x0000002a1038723c */ /* 0x002fe2000000182c */
[----:B------:R-:W1:Y:S07]  /*38b0*/  LDSM.16.M88.4 R44, [R237+0x2800] ;  /* 0x00280000ed2c783b */ /* 0x000e6e0000000200 */
[----:B------:R-:W-:Y:S08]  /*38c0*/  HMMA.16816.F32 R80, R24, R50, R136 ;  /* 0x000000321850723c */ /* 0x000ff00000001888 */
[C---:B--2---:R-:W-:Y:S08]  /*38d0*/  HMMA.16816.F32 R24, R20.reuse, R42, R100 ;  /* 0x0000002a1418723c */ /* 0x044ff00000001864 */
[C---:B------:R-:W-:Y:S08]  /*38e0*/  HMMA.16816.F32 R48, R20.reuse, R40, R104 ;  /* 0x000000281430723c */ /* 0x040ff00000001868 */
[C---:B---3--:R-:W-:Y:S08]  /*38f0*/  HMMA.16816.F32 R100, R20.reuse, R36, R128 ;  /* 0x000000241464723c */ /* 0x048ff00000001880 */
[C---:B------:R-:W-:Y:S08]  /*3900*/  HMMA.16816.F32 R104, R20.reuse, R38, R124 ;  /* 0x000000261468723c */ /* 0x040ff0000000187c */
[C---:B------:R-:W-:Y:S08]  /*3910*/  HMMA.16816.F32 R120, R20.reuse, R32, R120 ;  /* 0x000000201478723c */ /* 0x040ff00000001878 */
[C---:B------:R-:W-:Y:S08]  /*3920*/  HMMA.16816.F32 R96, R20.reuse, R34, R96 ;  /* 0x000000221460723c */ /* 0x040ff00000001860 */
[C---:B------:R-:W-:Y:S08]  /*3930*/  HMMA.16816.F32 R92, R20.reuse, R28, R92 ;  /* 0x0000001c145c723c */ /* 0x040ff0000000185c */
[----:B------:R-:W-:Y:S08]  /*3940*/  HMMA.16816.F32 R108, R20, R30, R84 ;  /* 0x0000001e146c723c */ /* 0x000ff00000001854 */
[C---:B------:R-:W-:Y:S08]  /*3950*/  HMMA.16816.F32 R20, R16.reuse, R36, R76 ;  /* 0x000000241014723c */ /* 0x040ff0000000184c */
[C---:B------:R-:W-:Y:S08]  /*3960*/  HMMA.16816.F32 R80, R16.reuse, R38, R80 ;  /* 0x000000261050723c */ /* 0x040ff00000001850 */
[----:B------:R-:W-:Y:S08]  /*3970*/  HMMA.16816.F32 R76, R16, R28, R60 ;  /* 0x0000001c104c723c */ /* 0x000ff0000000183c */
[C---:B----4-:R-:W-:Y:S08]  /*3980*/  HMMA.16816.F32 R36, R8.reuse, R70, R24 ;  /* 0x000000460824723c */ /* 0x050ff00000001818 */
[----:B------:R-:W-:Y:S08]  /*3990*/  HMMA.16816.F32 R60, R8, R68, R48 ;  /* 0x00000044083c723c */ /* 0x000ff00000001830 */
[----:B------:R-:W-:Y:S08]  /*39a0*/  HMMA.16816.F32 R24, R12, R70, R56 ;  /* 0x000000460c18723c */ /* 0x000ff00000001838 */
[C---:B------:R-:W-:Y:S08]  /*39b0*/  HMMA.16816.F32 R72, R16.reuse, R32, R72 ;  /* 0x000000201048723c */ /* 0x040ff00000001848 */
[----:B------:R-:W-:Y:S08]  /*39c0*/  HMMA.16816.F32 R64, R16, R34, R64 ;  /* 0x000000221040723c */ /* 0x000ff00000001840 */
[----:B-1----:R-:W-:Y:S01]  /*39d0*/  HMMA.16816.F32 R32, R12, R44, R20 ;  /* 0x0000002c0c20723c */ /* 0x002fe20000001814 */
[----:B------:R-:W1:Y:S07]  /*39e0*/  LDSM.16.M88.4 R20, [R237+0x3000] ;  /* 0x00300000ed14783b */ /* 0x000e6e0000000200 */
[C---:B------:R-:W-:Y:S08]  /*39f0*/  HMMA.16816.F32 R88, R16.reuse, R40, R88 ;  /* 0x000000281058723c */ /* 0x040ff00000001858 */
[----:B------:R-:W-:Y:S07]  /*3a00*/  HMMA.16816.F32 R84, R16, R30, R52 ;  /* 0x0000001e1054723c */ /* 0x000fee0000001834 */
[----:B------:R-:W-:Y:S01]  /*3a10*/  IADD3 R19, R152, 0x48, RZ ;  /* 0x0000004898137810 */ /* 0x000fe20007ffe0ff */
[----:B------:R-:W-:Y:S01]  /*3a20*/  HMMA.16816.F32 R48, R8, R44, R100 ;  /* 0x0000002c0830723c */ /* 0x000fe20000001864 */
[----:B------:R-:W-:-:S02]  /*3a30*/  IMNMX R17, R5, UR15, PT ;  /* 0x0000000f05117c17 */ /* 0x000fc4000b800200 */
[----:B------:R-:W-:Y:S02]  /*3a40*/  IMNMX R16, R152, UR15, PT ;  /* 0x0000000f98107c17 */ /* 0x000fe4000b800200 */
[----:B------:R-:W-:Y:S02]  /*3a50*/  IMNMX R18, R6, UR15, PT ;  /* 0x0000000f06127c17 */ /* 0x000fe4000b800200 */
[----:B------:R-:W-:Y:S01]  /*3a60*/  IMNMX R19, R19, UR15, PT ;  /* 0x0000000f13137c17 */ /* 0x000fe2000b800200 */
[----:B------:R-:W-:Y:S01]  /*3a70*/  HMMA.16816.F32 R28, R12, R46, R80 ;  /* 0x0000002e0c1c723c */ /* 0x000fe20000001850 */
[----:B------:R-:W-:Y:S02]  /*3a80*/  IADD3 R5, R2, 0x8, RZ ;  /* 0x0000000802057810 */ /* 0x000fe40007ffe0ff */
[C---:B------:R-:W-:Y:S02]  /*3a90*/  ISETP.GE.AND P5, PT, R3.reuse, R16, PT ;  /* 0x000000100300720c */ /* 0x040fe40003fa6270 */
[----:B------:R-:W-:-:S02]  /*3aa0*/  ISETP.GE.AND P1, PT, R3, R17, PT ;  /* 0x000000110300720c */ /* 0x000fc40003f26270 */
[C---:B------:R-:W-:Y:S01]  /*3ab0*/  ISETP.GE.AND P2, PT, R3.reuse, R18, PT ;  /* 0x000000120300720c */ /* 0x040fe20003f46270 */
[C---:B------:R-:W-:Y:S01]  /*3ac0*/  HMMA.16816.F32 R52, R8.reuse, R46, R104 ;  /* 0x0000002e0834723c */ /* 0x040fe20000001868 */
[----:B------:R-:W-:Y:S02]  /*3ad0*/  ISETP.GE.AND P0, PT, R3, R19, PT ;  /* 0x000000130300720c */ /* 0x000fe40003f06270 */
[----:B------:R-:W-:Y:S02]  /*3ae0*/  ISETP.GE.AND P6, PT, R5, R16, PT ;  /* 0x000000100500720c */ /* 0x000fe40003fc6270 */
[----:B------:R-:W-:Y:S02]  /*3af0*/  IADD3 R3, R2, 0x9, RZ ;  /* 0x0000000902037810 */ /* 0x000fe40007ffe0ff */
[----:B------:R-:W-:Y:S01]  /*3b00*/  FSEL R59, R63, -INF , !P0 ;  /* 0xff8000003f3b7808 */ /* 0x000fe20004000000 */
[----:B-1----:R-:W-:Y:S01]  /*3b10*/  HMMA.16816.F32 R40, R8, R20, R120 ;  /* 0x000000140828723c */ /* 0x002fe20000001878 */
[----:B------:R-:W-:-:S02]  /*3b20*/  FSEL R165, R24, -INF , !P6 ;  /* 0xff80000018a57808 */ /* 0x000fc40007000000 */
[-C--:B------:R-:W-:Y:S02]  /*3b30*/  ISETP.GE.AND P3, PT, R5, R17.reuse, PT ;  /* 0x000000110500720c */ /* 0x080fe40003f66270 */
[C---:B------:R-:W-:Y:S02]  /*3b40*/  ISETP.GE.AND P0, PT, R3.reuse, R16, PT ;  /* 0x000000100300720c */ /* 0x040fe40003f06270 */
[----:B------:R-:W-:Y:S01]  /*3b50*/  ISETP.GE.AND P6, PT, R3, R17, PT ;  /* 0x000000110300720c */ /* 0x000fe20003fc6270 */
[----:B------:R-:W-:Y:S01]  /*3b60*/  HMMA.16816.F32 R44, R8, R22, R96 ;  /* 0x00000016082c723c */ /* 0x000fe20000001860 */
[----:B------:R-:W-:Y:S02]  /*3b70*/  FSEL R170, R26, -INF , !P3 ;  /* 0xff8000001aaa7808 */ /* 0x000fe40005800000 */
[----:B------:R-:W-:Y:S02]  /*3b80*/  FSEL R164, R25, -INF , !P0 ;  /* 0xff80000019a47808 */ /* 0x000fe40004000000 */
[----:B------:R-:W-:-:S02]  /*3b90*/  FSEL R169, R27, -INF , !P6 ;  /* 0xff8000001ba97808 */ /* 0x000fc40007000000 */
[----:B------:R-:W1:Y:S01]  /*3ba0*/  LDSM.16.M88.4 R24, [R237+0x3800] ;  /* 0x00380000ed18783b */ /* 0x000e620000000200 */
[----:B------:R-:W-:Y:S01]  /*3bb0*/  FSEL R58, R61, -INF , !P2 ;  /* 0xff8000003d3a7808 */ /* 0x000fe20005000000 */
[----:B------:R-:W-:-:S04]  /*3bc0*/  DEPBAR.LE SB0, 0x0 ;  /* 0x000080000000791a */ /* 0x000fc80000000000 */
[----:B------:R-:W-:Y:S01]  /*3bd0*/  BAR.SYNC.DEFER_BLOCKING 0x0 ;  /* 0x0000000000007b1d */ /* 0x000fe20000010000 */
[CC--:B------:R-:W-:Y:S02]  /*3be0*/  ISETP.GE.AND P4, PT, R5.reuse, R18.reuse, PT ;  /* 0x000000120500720c */ /* 0x0c0fe40003f86270 */
[-C--:B------:R-:W-:Y:S02]  /*3bf0*/  ISETP.GE.AND P2, PT, R5, R19.reuse, PT ;  /* 0x000000130500720c */ /* 0x080fe40003f46270 */
[----:B------:R-:W-:Y:S02]  /*3c00*/  IADD3 R5, R2, 0x10, RZ ;  /* 0x0000001002057810 */ /* 0x000fe40007ffe0ff */
[C---:B------:R-:W-:Y:S02]  /*3c10*/  ISETP.GE.AND P3, PT, R3.reuse, R18, PT ;  /* 0x000000120300720c */ /* 0x040fe40003f66270 */
[----:B------:R-:W-:Y:S02]  /*3c20*/  ISETP.GE.AND P0, PT, R3, R19, PT ;  /* 0x000000130300720c */ /* 0x000fe40003f06270 */
[----:B------:R-:W-:-:S02]  /*3c30*/  ISETP.GE.AND P6, PT, R5, R16, PT ;  /* 0x000000100500720c */ /* 0x000fc40003fc6270 */
[----:B------:R-:W-:Y:S02]  /*3c40*/  IADD3 R3, R2, 0x11, RZ ;  /* 0x0000001102037810 */ /* 0x000fe40007ffe0ff */
[----:B------:R-:W-:Y:S02]  /*3c50*/  FSEL R63, R38, -INF , !P2 ;  /* 0xff800000263f7808 */ /* 0x000fe40005000000 */
[----:B------:R-:W-:Y:S02]  /*3c60*/  FSEL R61, R39, -INF , !P0 ;  /* 0xff800000273d7808 */ /* 0x000fe40004000000 */
[----:B------:R-:W-:Y:S02]  /*3c70*/  FSEL R161, R32, -INF , !P6 ;  /* 0xff80000020a17808 */ /* 0x000fe40007000000 */
[----:B------:R-:W-:Y:S02]  /*3c80*/  ISETP.GE.AND P2, PT, R5, R17, PT ;  /* 0x000000110500720c */ /* 0x000fe40003f46270 */
[----:B------:R-:W-:-:S02]  /*3c90*/  ISETP.GE.AND P0, PT, R3, R16, PT ;  /* 0x000000100300720c */ /* 0x000fc40003f06270 */
[----:B------:R-:W-:Y:S02]  /*3ca0*/  ISETP.GE.AND P6, PT, R3, R17, PT ;  /* 0x000000110300720c */ /* 0x000fe40003fc6270 */
[----:B------:R-:W-:Y:S02]  /*3cb0*/  FSEL R163, R34, -INF , !P2 ;  /* 0xff80000022a37808 */ /* 0x000fe40005000000 */
[----:B------:R-:W-:Y:S02]  /*3cc0*/  FSEL R160, R33, -INF , !P0 ;  /* 0xff80000021a07808 */ /* 0x000fe40004000000 */
[----:B------:R-:W-:Y:S02]  /*3cd0*/  FSEL R162, R35, -INF , !P6 ;  /* 0xff80000023a27808 */ /* 0x000fe40007000000 */
[----:B------:R-:W-:Y:S01]  /*3ce0*/  HMMA.16816.F32 R32, R12, R20, R72 ;  /* 0x000000140c20723c */ /* 0x000fe20000001848 */
[----:B------:R-:W-:Y:S02]  /*3cf0*/  FSEL R57, R36, -INF , !P4 ;  /* 0xff80000024397808 */ /* 0x000fe40006000000 */
[----:B------:R-:W-:-:S02]  /*3d00*/  FSEL R56, R37, -INF , !P3 ;  /* 0xff80000025387808 */ /* 0x000fc40005800000 */
[CC--:B------:R-:W-:Y:S02]  /*3d10*/  ISETP.GE.AND P4, PT, R5.reuse, R18.reuse, PT ;  /* 0x000000120500720c */ /* 0x0c0fe40003f86270 */
[-C--:B------:R-:W-:Y:S01]  /*3d20*/  ISETP.GE.AND P3, PT, R5, R19.reuse, PT ;  /* 0x000000130500720c */ /* 0x080fe20003f66270 */
[C---:B------:R-:W-:Y:S01]  /*3d30*/  HMMA.16816.F32 R36, R12.reuse, R22, R64 ;  /* 0x000000160c24723c */ /* 0x040fe20000001840 */
[C---:B------:R-:W-:Y:S02]  /*3d40*/  ISETP.GE.AND P2, PT, R3.reuse, R18, PT ;  /* 0x000000120300720c */ /* 0x040fe40003f46270 */
[----:B------:R-:W-:Y:S02]  /*3d50*/  ISETP.GE.AND P0, PT, R3, R19, PT ;  /* 0x000000130300720c */ /* 0x000fe40003f06270 */
[C---:B------:R-:W-:Y:S02]  /*3d60*/  IADD3 R5, R2.reuse, 0x18, RZ ;  /* 0x0000001802057810 */ /* 0x040fe40007ffe0ff */
[----:B------:R-:W-:Y:S01]  /*3d70*/  IADD3 R3, R2, 0x19, RZ ;  /* 0x0000001902037810 */ /* 0x000fe20007ffe0ff */
[----:B-1----:R-:W-:Y:S01]  /*3d80*/  HMMA.16816.F32 R20, R12, R24, R76 ;  /* 0x000000180c14723c */ /* 0x002fe2000000184c */
[----:B------:R-:W-:-:S02]  /*3d90*/  FSEL R72, R50, -INF , !P3 ;  /* 0xff80000032487808 */ /* 0x000fc40005800000 */
[----:B------:R-:W-:Y:S02]  /*3da0*/  FSEL R73, R51, -INF , !P0 ;  /* 0xff80000033497808 */ /* 0x000fe40004000000 */
[CC--:B------:R-:W-:Y:S02]  /*3db0*/  ISETP.GE.AND P6, PT, R5.reuse, R16.reuse, PT ;  /* 0x000000100500720c */ /* 0x0c0fe40003fc6270 */
[----:B------:R-:W-:Y:S02]  /*3dc0*/  ISETP.GE.AND P3, PT, R5, R17, PT ;  /* 0x000000110500720c */ /* 0x000fe40003f66270 */
[----:B------:R-:W-:Y:S02]  /*3dd0*/  ISETP.GE.AND P0, PT, R3, R16, PT ;  /* 0x000000100300720c */ /* 0x000fe40003f06270 */
[----:B------:R-:W-:Y:S02]  /*3de0*/  FSEL R70, R48, -INF , !P4 ;  /* 0xff80000030467808 */ /* 0x000fe40006000000 */
        /* <DEDUP_REMOVED lines=8> */
[----:B------:R-:W-:Y:S02]  /*3e70*/  ISETP.GE.AND P0, PT, R3, R19, PT ;  /* 0x000000130300720c */ /* 0x000fe40003f06270 */
[C---:B------:R-:W-:Y:S02]  /*3e80*/  IADD3 R5, R2.reuse, 0x20, RZ ;  /* 0x0000002002057810 */ /* 0x040fe40007ffe0ff */
[----:B------:R-:W-:Y:S02]  /*3e90*/  IADD3 R3, R2, 0x21, RZ ;  /* 0x0000002102037810 */ /* 0x000fe40007ffe0ff */
[----:B------:R-:W-:Y:S02]  /*3ea0*/  FSEL R159, R31, -INF , !P6 ;  /* 0xff8000001f9f7808 */ /* 0x000fe40007000000 */
[----:B------:R-:W-:Y:S01]  /*3eb0*/  FSEL R54, R54, -INF , !P2 ;  /* 0xff80000036367808 */ /* 0x000fe20005000000 */
[----:B------:R-:W-:Y:S01]  /*3ec0*/  HMMA.16816.F32 R28, R8, R24, R92 ;  /* 0x00000018081c723c */ /* 0x000fe2000000185c */
[----:B------:R-:W-:-:S02]  /*3ed0*/  FSEL R64, R55, -INF , !P0 ;  /* 0xff80000037407808 */ /* 0x000fc40004000000 */
[CC--:B------:R-:W-:Y:S02]  /*3ee0*/  ISETP.GE.AND P6, PT, R5.reuse, R16.reuse, PT ;  /* 0x000000100500720c */ /* 0x0c0fe40003fc6270 */
[----:B------:R-:W-:Y:S02]  /*3ef0*/  ISETP.GE.AND P2, PT, R5, R17, PT ;  /* 0x000000110500720c */ /* 0x000fe40003f46270 */
[----:B------:R-:W-:Y:S01]  /*3f00*/  ISETP.GE.AND P0, PT, R3, R16, PT ;  /* 0x000000100300720c */ /* 0x000fe20003f06270 */
[----:B------:R-:W-:Y:S01]  /*3f10*/  HMMA.16816.F32 R8, R8, R26, R108 ;  /* 0x0000001a0808723c */ /* 0x000fe2000000186c */
[----:B------:R-:W-:Y:S02]  /*3f20*/  FSEL R52, R52, -INF , !P4 ;  /* 0xff80000034347808 */ /* 0x000fe40006000000 */
[----:B------:R-:W-:Y:S02]  /*3f30*/  FSEL R53, R53, -INF , !P3 ;  /* 0xff80000035357808 */ /* 0x000fe40005800000 */
[----:B------:R-:W-:-:S02]  /*3f40*/  FSEL R190, R32, -INF , !P6 ;  /* 0xff80000020be7808 */ /* 0x000fc40007000000 */
[----:B------:R-:W-:Y:S02]  /*3f50*/  FSEL R193, R34, -INF , !P2 ;  /* 0xff80000022c17808 */ /* 0x000fe40005000000 */
[----:B------:R-:W-:Y:S02]  /*3f60*/  FSEL R189, R33, -INF , !P0 ;  /* 0xff80000021bd7808 */ /* 0x000fe40004000000 */
[CC--:B------:R-:W-:Y:S02]  /*3f70*/  ISETP.GE.AND P4, PT, R5.reuse, R18.reuse, PT ;  /* 0x000000120500720c */ /* 0x0c0fe40003f86270 */
[----:B------:R-:W-:Y:S02]  /*3f80*/  ISETP.GE.AND P3, PT, R5, R19, PT ;  /* 0x000000130500720c */ /* 0x000fe40003f66270 */
[C---:B------:R-:W-:Y:S02]  /*3f90*/  ISETP.GE.AND P6, PT, R3.reuse, R17, PT ;  /* 0x000000110300720c */ /* 0x040fe40003fc6270 */
[----:B------:R-:W-:-:S02]  /*3fa0*/  ISETP.GE.AND P2, PT, R3, R18, PT ;  /* 0x000000120300720c */ /* 0x000fc40003f46270 */
        /* <DEDUP_REMOVED lines=19> */
[----:B------:R-:W-:-:S02]  /*40e0*/  ISETP.GE.AND P0, PT, R3, R16, PT ;  /* 0x000000100300720c */ /* 0x000fc40003f06270 */
[----:B------:R-:W-:Y:S02]  /*40f0*/  FSEL R188, R40, -INF , !P4 ;  /* 0xff80000028bc7808 */ /* 0x000fe40006000000 */
[----:B------:R-:W-:Y:S02]  /*4100*/  FSEL R187, R41, -INF , !P2 ;  /* 0xff80000029bb7808 */ /* 0x000fe40005000000 */
[C---:B------:R-:W-:Y:S02]  /*4110*/  ISETP.GE.AND P4, PT, R5.reuse, R18, PT ;  /* 0x000000120500720c */ /* 0x040fe40003f86270 */
[----:B------:R-:W-:Y:S02]  /*4120*/  ISETP.GE.AND P2, PT, R5, R19, PT ;  /* 0x000000130500720c */ /* 0x000fe40003f46270 */
[----:B------:R-:W-:Y:S02]  /*4130*/  FSEL R226, R21, -INF , !P0 ;  /* 0xff80000015e27808 */ /* 0x000fe40004000000 */
[----:B------:R-:W-:-:S02]  /*4140*/  IADD3 R5, R2, 0x30, RZ ;  /* 0x0000003002057810 */ /* 0x000fc40007ffe0ff */
[----:B------:R-:W-:Y:S02]  /*4150*/  ISETP.GE.AND P0, PT, R3, R19, PT ;  /* 0x000000130300720c */ /* 0x000fe40003f06270 */
[----:B------:R-:W-:Y:S02]  /*4160*/  FSEL R171, R39, -INF , !P6 ;  /* 0xff80000027ab7808 */ /* 0x000fe40007000000 */
[-C--:B------:R-:W-:Y:S02]  /*4170*/  ISETP.GE.AND P6, PT, R5, R16.reuse, PT ;  /* 0x000000100500720c */ /* 0x080fe40003fc6270 */
[----:B------:R-:W-:Y:S02]  /*4180*/  FSEL R197, R31, -INF , !P0 ;  /* 0xff8000001fc57808 */ /* 0x000fe40004000000 */
[----:B------:R-:W-:Y:S02]  /*4190*/  ISETP.GE.AND P0, PT, R2, R16, PT ;  /* 0x000000100200720c */ /* 0x000fe40003f06270 */
[----:B------:R-:W-:-:S02]  /*41a0*/  FSEL R246, R20, -INF , !P6 ;  /* 0xff80000014f67808 */ /* 0x000fc40007000000 */
[----:B------:R-:W-:Y:S02]  /*41b0*/  ISETP.GE.AND P6, PT, R3, R17, PT ;  /* 0x000000110300720c */ /* 0x000fe40003fc6270 */
[----:B------:R-:W-:Y:S02]  /*41c0*/  FSEL R132, R32, -INF , !P0 ;  /* 0xff80000020847808 */ /* 0x000fe40004000000 */
[----:B------:R-:W-:Y:S02]  /*41d0*/  FSEL R186, R46, -INF , !P2 ;  /* 0xff8000002eba7808 */ /* 0x000fe40005000000 */
[----:B------:R-:W-:Y:S02]  /*41e0*/  ISETP.GE.AND P0, PT, R2, R19, PT ;  /* 0x000000130200720c */ /* 0x000fe40003f06270 */
[----:B------:R-:W-:Y:S02]  /*41f0*/  ISETP.GE.AND P2, PT, R5, R17, PT ;  /* 0x000000110500720c */ /* 0x000fe40003f46270 */
[----:B------:R-:W-:-:S02]  /*4200*/  FSEL R225, R23, -INF , !P6 ;  /* 0xff80000017e17808 */ /* 0x000fc40007000000 */
[----:B------:R-:W-:Y:S02]  /*4210*/  FSEL R23, R62, -INF , !P0 ;  /* 0xff8000003e177808 */ /* 0x000fe40004000000 */
[----:B------:R-:W-:Y:S02]  /*4220*/  FSEL R184, R45, -INF , !P3 ;  /* 0xff8000002db87808 */ /* 0x000fe40005800000 */
[----:B------:R-:W-:Y:S02]  /*4230*/  FSEL R178, R22, -INF , !P2 ;  /* 0xff80000016b27808 */ /* 0x000fe40005000000 */
[----:B------:R-:W-:Y:S02]  /*4240*/  PLOP3.LUT P0, PT, PT, PT, UP0, 0x80, 0x0 ;  /* 0x000000000000781c */ /* 0x000fe40003f0f008 */
[----:B------:R-:W-:Y:S02]  /*4250*/  ISETP.GE.AND P3, PT, R5, R19, PT ;  /* 0x000000130500720c */ /* 0x000fe40003f66270 */
[----:B------:R-:W-:-:S02]  /*4260*/  ISETP.GE.AND P2, PT, R3, R18, PT ;  /* 0x000000120300720c */ /* 0x000fc40003f46270 */
[----:B------:R-:W-:Y:S02]  /*4270*/  IADD3 R3, R2, 0x38, RZ ;  /* 0x0000003802037810 */ /* 0x000fe40007ffe0ff */
[----:B------:R-:W-:Y:S02]  /*4280*/  FSEL R174, R44, -INF , !P4 ;  /* 0xff8000002cae7808 */ /* 0x000fe40006000000 */
[----:B------:R-:W-:Y:S02]  /*4290*/  FSEL R176, R30, -INF , !P3 ;  /* 0xff8000001eb07808 */ /* 0x000fe40005800000 */
[----:B------:R-:W-:Y:S02]  /*42a0*/  FSEL R247, R29, -INF , !P2 ;  /* 0xff8000001df77808 */ /* 0x000fe40005000000 */
[----:B------:R-:W-:Y:S02]  /*42b0*/  FSEL R133, R33, -INF , !P5 ;  /* 0xff80000021857808 */ /* 0x000fe40006800000 */
[----:B------:R-:W-:-:S02]  /*42c0*/  FSEL R135, R35, -INF , !P1 ;  /* 0xff80000023877808 */ /* 0x000fc40004800000 */
[-C--:B------:R-:W-:Y:S02]  /*42d0*/  ISETP.GE.AND P4, PT, R5, R18.reuse, PT ;  /* 0x000000120500720c */ /* 0x080fe40003f86270 */
[CC--:B------:R-:W-:Y:S02]  /*42e0*/  ISETP.GE.AND P3, PT, R3.reuse, R18.reuse, PT ;  /* 0x000000120300720c */ /* 0x0c0fe40003f66270 */
[----:B------:R-:W-:Y:S02]  /*42f0*/  ISETP.GE.AND P2, PT, R3, R19, PT ;  /* 0x000000130300720c */ /* 0x000fe40003f46270 */
[C---:B------:R-:W-:Y:S02]  /*4300*/  ISETP.GE.AND P5, PT, R2.reuse, R17, PT ;  /* 0x000000110200720c */ /* 0x040fe40003fa6270 */
[C---:B------:R-:W-:Y:S02]  /*4310*/  ISETP.GE.AND P1, PT, R2.reuse, R18, PT ;  /* 0x000000120200720c */ /* 0x040fe40003f26270 */
[----:B------:R-:W-:-:S02]  /*4320*/  IADD3 R2, R2, 0x39, RZ ;  /* 0x0000003902027810 */ /* 0x000fc40007ffe0ff */
[----:B------:R-:W-:Y:S02]  /*4330*/  FSEL R252, R28, -INF , !P4 ;  /* 0xff8000001cfc7808 */ /* 0x000fe40006000000 */
[----:B------:R-:W-:Y:S02]  /*4340*/  FSEL R134, R34, -INF , !P5 ;  /* 0xff80000022867808 */ /* 0x000fe40006800000 */
[----:B------:R-:W-:Y:S02]  /*4350*/  FSEL R224, R8, -INF , !P3 ;  /* 0xff80000008e07808 */ /* 0x000fe40005800000 */
[----:B------:R-:W-:Y:S02]  /*4360*/  FSEL R245, R10, -INF , !P2 ;  /* 0xff8000000af57808 */ /* 0x000fe40005000000 */
[----:B------:R-:W-:Y:S02]  /*4370*/  FSEL R22, R60, -INF , !P1 ;  /* 0xff8000003c167808 */ /* 0x000fe40004800000 */
[----:B------:R-:W-:-:S02]  /*4380*/  ISETP.GE.AND P6, PT, R3, R16, PT ;  /* 0x000000100300720c */ /* 0x000fc40003fc6270 */
[-C--:B------:R-:W-:Y:S02]  /*4390*/  ISETP.GE.AND P4, PT, R3, R17.reuse, PT ;  /* 0x000000110300720c */ /* 0x080fe40003f86270 */
        /* <DEDUP_REMOVED lines=9> */
[----:B------:R-:W-:Y:S01]  /*4430*/  FSEL R217, R15, -INF , !P3 ;  /* 0xff8000000fd97808 */ /* 0x000fe20005800000 */
[----:B------:R-:W-:Y:S05]  /*4440*/  @!P0 BRA `(.L_x_155) ;  /* 0x000004a000008947 */ /* 0x000fea0003800000 */
[----:B------:R-:W-:Y:S01]  /*4450*/  UIADD3 UR5, UR8, -0x2, URZ ;  /* 0xfffffffe08057890 */ /* 0x000fe2000fffe03f */
[----:B------:R-:W-:Y:S01]  /*4460*/  ISETP.GE.AND P3, PT, R180, c[0x0][0x220], PT ;  /* 0x00008800b4007a0c */ /* 0x000fe20003f66270 */
[----:B------:R-:W-:Y:S01]  /*4470*/  BSSY B0, `(.L_x_156) ;  /* 0x0000046000007945 */ /* 0x000fe20003800000 */
[----:B------:R-:W-:Y:S01]  /*4480*/  ISETP.GE.AND P2, PT, R166, c[0x0][0x220], PT ;  /* 0x00008800a6007a0c */ /* 0x000fe20003f46270 */
[----:B------:R-:W-:-:S02]  /*4490*/  USHF.R.S32.HI UR4, URZ, 0x1f, UR5 ;  /* 0x0000001f3f047899 */ /* 0x000fc40008011405 */
[----:B------:R-:W-:Y:S01]  /*44a0*/  UIMAD UR22, UR22, UR5, URZ ;  /* 0x00000005161672a4 */ /* 0x000fe2000f8e023f */
[----:B------:R-:W-:-:S03]  /*44b0*/  IMAD.WIDE.U32 R2, R153, UR5, R154 ;  /* 0x0000000599027c25 */ /* 0x000fc6000f8e009a */
[----:B------:R-:W-:-:S04]  /*44c0*/  UIMAD UR4, UR4, UR23, UR22 ;  /* 0x00000017040472a4 */ /* 0x000fc8000f8e0216 */
[C---:B------:R-:W-:Y:S01]  /*44d0*/  @!P3 LEA R8, P5, R2.reuse, c[0x0][0x168], 0x1 ;  /* 0x00005a000208ba11 */ /* 0x040fe200078a08ff */
[----:B------:R1:W-:Y:S01]  /*44e0*/  @P3 STS.128 [R244+0x8000], RZ ;  /* 0x008000fff4003388 */ /* 0x0003e20000000c00 */
[----:B------:R-:W-:Y:S02]  /*44f0*/  IADD3 R6, R3, UR4, RZ ;  /* 0x0000000403067c10 */ /* 0x000fe4000fffe0ff */
[C---:B------:R-:W-:Y:S02]  /*4500*/  @!P2 LEA R10, P4, R2.reuse, c[0x0][0x168], 0x1 ;  /* 0x00005a00020aaa11 */ /* 0x040fe400078808ff */
[C---:B------:R-:W-:Y:S02]  /*4510*/  IADD3 R3, P1, R2.reuse, UR7, RZ ;  /* 0x0000000702037c10 */ /* 0x040fe4000ff3e0ff */
[C-C-:B------:R-:W-:Y:S02]  /*4520*/  @!P3 LEA.HI.X R9, R2.reuse, c[0x0][0x16c], R6.reuse, 0x1, P5 ;  /* 0x00005b000209ba11 */ /* 0x140fe400028f0c06 */
[----:B------:R-:W-:-:S02]  /*4530*/  @!P2 LEA.HI.X R11, R2, c[0x0][0x16c], R6, 0x1, P4 ;  /* 0x00005b00020baa11 */ /* 0x000fc400020f0c06 */
[----:B------:R-:W-:Y:S01]  /*4540*/  IADD3.X R6, R6, UR11, RZ, P1, !PT ;  /* 0x0000000b06067c10 */ /* 0x000fe20008ffe4ff */
[----:B------:R-:W-:Y:S01]  /*4550*/  @!PT LDS RZ, [RZ] ;  /* 0x00000000fffff984 */ /* 0x000fe20000000800 */
[----:B------:R-:W-:Y:S01]  /*4560*/  @!PT LDS RZ, [RZ] ;  /* 0x00000000fffff984 */ /* 0x000fe20000000800 */
[----:B------:R-:W-:Y:S01]  /*4570*/  @!PT LDS RZ, [RZ] ;  /* 0x00000000fffff984 */ /* 0x000fe20000000800 */
[----:B------:R2:W-:Y:S01]  /*4580*/  @!P3 LDGSTS.E.BYPASS.LTC128B.128 [R244+0x8000], [R8.64] ;  /* 0x0800000008f4bfae */ /* 0x0005e2000b901d52 */
[C---:B------:R-:W-:Y:S02]  /*4590*/  @!P3 LEA R20, P5, R3.reuse, c[0x0][0x168], 0x1 ;  /* 0x00005a000314ba11 */ /* 0x040fe400078a08ff */
[C---:B------:R-:W-:Y:S01]  /*45a0*/  @!P2 LEA R12, P1, R3.reuse, c[0x0][0x168], 0x1 ;  /* 0x00005a00030caa11 */ /* 0x040fe200078208ff */
[----:B------:R1:W-:Y:S01]  /*45b0*/  @P2 STS.128 [R244+0xa000], RZ ;  /* 0x00a000fff4002388 */ /* 0x0003e20000000c00 */
[C---:B------:R-:W-:Y:S02]  /*45c0*/  IADD3 R2, P4, R3.reuse, UR7, RZ ;  /* 0x0000000703027c10 */ /* 0x040fe4000ff9e0ff */
[C-C-:B------:R-:W-:Y:S01]  /*45d0*/  @!P3 LEA.HI.X R21, R3.reuse, c[0x0][0x16c], R6.reuse, 0x1, P5 ;  /* 0x00005b000315ba11 */ /* 0x140fe200028f0c06 */
[----:B------:R-:W-:Y:S01]  /*45e0*/  @!PT LDS RZ, [RZ] ;  /* 0x00000000fffff984 */ /* 0x000fe20000000800 */
[----:B------:R-:W-:Y:S01]  /*45f0*/  @!PT LDS RZ, [RZ] ;  /* 0x00000000fffff984 */ /* 0x000fe20000000800 */
[----:B------:R-:W-:Y:S01]  /*4600*/  @!PT LDS RZ, [RZ] ;  /* 0x00000000fffff984 */ /* 0x000fe20000000800 */
[----:B------:R3:W-:Y:S01]  /*4610*/  @!P2 LDGSTS.E.BYPASS.LTC128B.128 [R244+0xa000], [R10.64+0x80] ;  /* 0x0a0000800af4afae */ /* 0x0007e2000b901d52 */
[----:B------:R-:W-:-:S02]  /*4620*/  @!P2 LEA.HI.X R13, R3, c[0x0][0x16c], R6, 0x1, P1 ;  /* 0x00005b00030daa11 */ /* 0x000fc400008f0c06 */
[----:B------:R-:W-:Y:S01]  /*4630*/  @!P3 LEA R14, P6, R2, c[0x0][0x168], 0x1 ;  /* 0x00005a00020eba11 */ /* 0x000fe200078c08ff */
[----:B------:R1:W-:Y:S01]  /*4640*/  @P3 STS.128 [R244+0x8800], RZ ;  /* 0x008800fff4003388 */ /* 0x0003e20000000c00 */
[----:B------:R-:W-:Y:S02]  /*4650*/  IADD3.X R3, R6, UR11, RZ, P4, !PT ;  /* 0x0000000b06037c10 */ /* 0x000fe4000a7fe4ff */
[C---:B------:R-:W-:Y:S01]  /*4660*/  IADD3 R5, P5, R2.reuse, UR7, RZ ;  /* 0x0000000702057c10 */ /* 0x040fe2000ffbe0ff */
[----:B------:R-:W-:Y:S01]  /*4670*/  @!PT LDS RZ, [RZ] ;  /* 0x00000000fffff984 */ /* 0x000fe20000000800 */
[----:B------:R-:W-:Y:S01]  /*4680*/  @!PT LDS RZ, [RZ] ;  /* 0x00000000fffff984 */ /* 0x000fe20000000800 */
[----:B------:R-:W-:Y:S01]  /*4690*/  @!PT LDS RZ, [RZ] ;  /* 0x00000000fffff984 */ /* 0x000fe20000000800 */
[----:B------:R1:W-:Y:S01]  /*46a0*/  @!P3 LDGSTS.E.BYPASS.LTC128B.128 [R244+0x8800], [R20.64] ;  /* 0x0880000014f4bfae */ /* 0x0003e2000b901d52 */
[----:B------:R-:W-:-:S03]  /*46b0*/  @!P3 LEA.HI.X R15, R2, c[0x0][0x16c], R3, 0x1, P6 ;  /* 0x00005b00020fba11 */ /* 0x000fc600030f0c03 */
[----:B------:R1:W-:Y:S04]  /*46c0*/  @P2 STS.128 [R244+0xa800], RZ ;  /* 0x00a800fff4002388 */ /* 0x0003e80000000c00 */
[----:B------:R-:W-:Y:S01]  /*46d0*/  @!PT LDS RZ, [RZ] ;  /* 0x00000000fffff984 */ /* 0x000fe20000000800 */
[----:B------:R-:W-:Y:S01]  /*46e0*/  @!PT LDS RZ, [RZ] ;  /* 0x00000000fffff984 */ /* 0x000fe20000000800 */
[----:B------:R-:W-:Y:S01]  /*46f0*/  @!PT LDS RZ, [RZ] ;  /* 0x00000000fffff984 */ /* 0x000fe20000000800 */
[----:B------:R1:W-:Y:S01]  /*4700*/  @!P2 LDGSTS.E.BYPASS.LTC128B.128 [R244+0xa800], [R12.64+0x80] ;  /* 0x0a8000800cf4afae */ /* 0x0003e2000b901d52 */
[----:B--2---:R-:W-:-:S03]  /*4710*/  @!P2 LEA R8, P1, R2, c[0x0][0x168], 0x1 ;  /* 0x00005a000208aa11 */ /* 0x004fc600078208ff */
[----:B------:R1:W-:Y:S01]  /*4720*/  @P3 STS.128 [R244+0x9000], RZ ;  /* 0x009000fff4003388 */ /* 0x0003e20000000c00 */
[----:B------:R-:W-:-:S03]  /*4730*/  @!P2 LEA.HI.X R9, R2, c[0x0][0x16c], R3, 0x1, P1 ;  /* 0x00005b000209aa11 */ /* 0x000fc600008f0c03 */
[----:B------:R-:W-:Y:S01]  /*4740*/  @!PT LDS RZ, [RZ] ;  /* 0x00000000fffff984 */ /* 0x000fe20000000800 */
[----:B------:R-:W-:Y:S01]  /*4750*/  @!PT LDS RZ, [RZ] ;  /* 0x00000000fffff984 */ /* 0x000fe20000000800 */
[----:B------:R-:W-:Y:S01]  /*4760*/  @!PT LDS RZ, [RZ] ;  /* 0x00000000fffff984 */ /* 0x000fe20000000800 */
[----:B------:R1:W-:Y:S01]  /*4770*/  @!P3 LDGSTS.E.BYPASS.LTC128B.128 [R244+0x9000], [R14.64] ;  /* 0x090000000ef4bfae */ /* 0x0003e2000b901d52 */
[----:B------:R-:W-:Y:S02]  /*4780*/  IADD3.X R3, R3, UR11, RZ, P5, !PT ;  /* 0x0000000b03037c10 */ /* 0x000fe4000affe4ff */
[C---:B---3--:R-:W-:Y:S01]  /*4790*/  @!P3 LEA R10, P4, R5.reuse, c[0x0][0x168], 0x1 ;  /* 0x00005a00050aba11 */ /* 0x048fe200078808ff */
[----:B------:R1:W-:Y:S03]  /*47a0*/  @P2 STS.128 [R244+0xb000], RZ ;  /* 0x00b000fff4002388 */ /* 0x0003e60000000c00 */
[----:B------:R-:W-:Y:S01]  /*47b0*/  @!P3 LEA.HI.X R11, R5, c[0x0][0x16c], R3, 0x1, P4 ;  /* 0x00005b00050bba11 */ /* 0x000fe200020f0c03 */
[----:B------:R-:W-:Y:S01]  /*47c0*/  @!PT LDS RZ, [RZ] ;  /* 0x00000000fffff984 */ /* 0x000fe20000000800 */
[----:B------:R-:W-:Y:S01]  /*47d0*/  @!PT LDS RZ, [RZ] ;  /* 0x00000000fffff984 */ /* 0x000fe20000000800 */
[----:B------:R-:W-:Y:S01]  /*47e0*/  @!PT LDS RZ, [RZ] ;  /* 0x00000000fffff984 */ /* 0x000fe20000000800 */
[----:B------:R1:W-:Y:S04]  /*47f0*/  @!P2 LDGSTS.E.BYPASS.LTC128B.128 [R244+0xb000], [R8.64+0x80] ;  /* 0x0b00008008f4afae */ /* 0x0003e8000b901d52 */
[----:B------:R1:W-:Y:S04]  /*4800*/  @P3 STS.128 [R244+0x9800], RZ ;  /* 0x009800fff4003388 */ /* 0x0003e80000000c00 */
[----:B------:R-:W-:Y:S01]  /*4810*/  @!PT LDS RZ, [RZ] ;  /* 0x00000000fffff984 */ /* 0x000fe20000000800 */
[----:B------:R-:W-:Y:S01]  /*4820*/  @!PT LDS RZ, [RZ] ;  /* 0x00000000fffff984 */ /* 0x000fe20000000800 */
[----:B------:R-:W-:Y:S01]  /*4830*/  @!PT LDS RZ, [RZ] ;  /* 0x00000000fffff984 */ /* 0x000fe20000000800 */
[----:B------:R1:W-:Y:S04]  /*4840*/  @!P3 LDGSTS.E.BYPASS.LTC128B.128 [R244+0x9800], [R10.64] ;  /* 0x098000000af4bfae */ /* 0x0003e8000b901d52 */
[----:B------:R1:W-:Y:S01]  /*4850*/  @P2 STS.128 [R244+0xb800], RZ ;  /* 0x00b800fff4002388 */ /* 0x0003e20000000c00 */
[----:B------:R-:W-:Y:S05]  /*4860*/  @P2 BRA `(.L_x_157) ;  /* 0x0000006000002947 */ /* 0x000fea0003800000 */
[----:B------:R-:W-:-:S04]  /*4870*/  LEA R2, P1, R5, c[0x0][0x168], 0x1 ;  /* 0x00005a0005027a11 */ /* 0x000fc800078208ff */
[----:B------:R-:W-:-:S05]  /*4880*/  LEA.HI.X R3, R5, c[0x0][0x16c], R3, 0x1, P1 ;  /* 0x00005b0005037a11 */ /* 0x000fca00008f0c03 */
[----:B------:R-:W-:Y:S01]  /*4890*/  @!PT LDS RZ, [RZ] ;  /* 0x00000000fffff984 */ /* 0x000fe20000000800 */
[----:B------:R-:W-:Y:S01]  /*48a0*/  @!PT LDS RZ, [RZ] ;  /* 0x00000000fffff984 */ /* 0x000fe20000000800 */
[----:B------:R-:W-:Y:S01]  /*48b0*/  @!PT LDS RZ, [RZ] ;  /* 0x00000000fffff984 */ /* 0x000fe20000000800 */
[----:B------:R2:W-:Y:S04]  /*48c0*/  LDGSTS.E.BYPASS.LTC128B.128 [R244+0xb800], [R2.64+0x80] ;  /* 0x0b80008002f47fae */ /* 0x0005e8000b901d52 */
.L_x_157:
[----:B------:R-:W-:Y:S05]  /*48d0*/  BSYNC B0 ;  /* 0x0000000000007941 */ /* 0x000fea0003800000 */
.L_x_156:
[----:B------:R-:W0:Y:S02]  /*48e0*/  LDGDEPBAR ;  /* 0x00000000000079af */ /* 0x000e240000000000 */
.L_x_155:
[----:B--2---:R-:W-:Y:S01]  /*48f0*/  FMNMX.FTZ R2, R22, R58, !PT ;  /* 0x0000003a16027209 */ /* 0x004fe20007810000 */
[----:B------:R-:W-:Y:S01]  /*4900*/  STL [R1+0xe0], R244 ;  /* 0x0000e0f401007387 */ /* 0x000fe20000100800 */
[----:B------:R-:W-:Y:S02]  /*4910*/  SHF.L.U32 R233, R7, 0x1, RZ ;  /* 0x0000000107e97819 */ /* 0x000fe400000006ff */
[----:B------:R-:W-:Y:S01]  /*4920*/  FMNMX.FTZ R2, R57, R2, !PT ;  /* 0x0000000239027209 */ /* 0x000fe20007810000 */
[----:B------:R-:W-:Y:S01]  /*4930*/  STL [R1+0xdc], R243 ;  /* 0x0000dcf301007387 */ /* 0x000fe20000100800 */
[----:B------:R-:W-:Y:S01]  /*4940*/  LEA R236, R0, R233, 0x1 ;  /* 0x000000e900ec7211 */ /* 0x000fe200078e08ff */
[----:B------:R-:W-:Y:S01]  /*4950*/  IMAD R234, R4, 0x2, R233 ;  /* 0x0000000204ea7824 */ /* 0x000fe200078e02e9 */
[----:B------:R-:W-:Y:S01]  /*4960*/  FMNMX.FTZ R2, R56, R2, !PT ;  /* 0x0000000238027209 */ /* 0x000fe20007810000 */
[----:B------:R-:W-:Y:S01]  /*4970*/  STL [R1+0xd8], R242 ;  /* 0x0000d8f201007387 */ /* 0x000fe20000100800 */
[----:B-1----:R-:W-:Y:S01]  /*4980*/  FMNMX.FTZ R8, R134, R135, !PT ;  /* 0x0000008786087209 */ /* 0x002fe20007810000 */
[----:B------:R-:W-:Y:S01]  /*4990*/  IMAD R235, R0, 0x2, R234 ;  /* 0x0000000200eb7824 */ /* 0x000fe200078e02ea */
        /* <DEDUP_REMOVED lines=31> */
[----:B------:R-:W-:Y:S01]  /*4b90*/  LDSM.16.MT88.4 R44, [R233+0xc000] ;  /* 0x00c00000e92c783b */ /* 0x000fe20000004200 */
[----:B------:R-:W-:Y:S02]  /*4ba0*/  FMNMX.FTZ R2, R186, R2, !PT ;  /* 0x00000002ba027209 */ /* 0x000fe40007810000 */
[----:B------:R-:W-:Y:S01]  /*4bb0*/  FMNMX.FTZ R166, R219, R166, !PT ;  /* 0x000000a6dba67209 */ /* 0x000fe20007810000 */
[----:B------:R-:W-:Y:S01]  /*4bc0*/  LDSM.16.MT88.4 R48, [R234+0xc000] ;  /* 0x00c00000ea30783b */ /* 0x000fe20000004200 */
[----:B------:R-:W-:Y:S02]  /*4bd0*/  FMNMX.FTZ R2, R185, R2, !PT ;  /* 0x00000002b9027209 */ /* 0x000fe40007810000 */
[----:B------:R-:W-:Y:S01]  /*4be0*/  FMNMX.FTZ R0, R165, R0, !PT ;  /* 0x00000000a5007209 */ /* 0x000fe20007810000 */
[----:B------:R-:W1:Y:S01]  /*4bf0*/  SHFL.BFLY PT, R5, R166, 0x2, 0x1f ;  /* 0x0c401f00a6057f89 */ /* 0x000e6200000e0000 */
        /* <DEDUP_REMOVED lines=8> */
[----:B------:R-:W-:Y:S01]  /*4c80*/  LDSM.16.MT88.4 R96, [R233+0xe000] ;  /* 0x00e00000e960783b */ /* 0x000fe20000004200 */
[----:B------:R-:W-:-:S02]  /*4c90*/  FMNMX.FTZ R2, R227, R2, !PT ;  /* 0x00000002e3027209 */ /* 0x000fc40007810000 */
[----:B------:R-:W-:Y:S01]  /*4ca0*/  FMNMX.FTZ R0, R157, R0, !PT ;  /* 0x000000009d007209 */ /* 0x000fe20007810000 */
[----:B------:R-:W-:Y:S03]  /*4cb0*/  LDSM.16.MT88.4 R104, [R234+0xe000] ;  /* 0x00e00000ea68783b */ /* 0x000fe60000004200 */
[----:B------:R-:W-:Y:S01]  /*4cc0*/  FMNMX.FTZ R0, R156, R0, !PT ;  /* 0x000000009c007209 */ /* 0x000fe20007810000 */
[----:B------:R-:W2:Y:S03]  /*4cd0*/  SHFL.BFLY PT, R3, R2, 0x2, 0x1f ;  /* 0x0c401f0002037f89 */ /* 0x000ea600000e0000 */
[----:B------:R-:W-:Y:S01]  /*4ce0*/  FMNMX.FTZ R0, R190, R0, !PT ;  /* 0x00000000be007209 */ /* 0x000fe20007810000 */
[----:B------:R-:W-:Y:S01]  /*4cf0*/  LDSM.16.MT88.4 R112, [R236+0xe000] ;  /* 0x00e00000ec70783b */ /* 0x000fe20000004200 */
[----:B-1----:R-:W-:-:S02]  /*4d00*/  FMNMX.FTZ R166, R166, R5, !PT ;  /* 0x00000005a6a67209 */ /* 0x002fc40007810000 */
[----:B------:R-:W-:Y:S01]  /*4d10*/  FMNMX.FTZ R0, R189, R0, !PT ;  /* 0x00000000bd007209 */ /* 0x000fe20007810000 */
[----:B------:R-:W-:Y:S03]  /*4d20*/  LDSM.16.MT88.4 R116, [R235+0xe000] ;  /* 0x00e00000eb74783b */ /* 0x000fe60000004200 */
[----:B------:R-:W-:Y:S01]  /*4d30*/  FMNMX.FTZ R0, R173, R0, !PT ;  /* 0x00000000ad007209 */ /* 0x000fe20007810000 */
[----:B------:R-:W1:Y:S03]  /*4d40*/  SHFL.BFLY PT, R5, R166, 0x1, 0x1f ;  /* 0x0c201f00a6057f89 */ /* 0x000e6600000e0000 */
[----:B------:R-:W-:Y:S01]  /*4d50*/  FMNMX.FTZ R0, R172, R0, !PT ;  /* 0x00000000ac007209 */ /* 0x000fe20007810000 */
[----:B------:R-:W-:Y:S04]  /*4d60*/  LDSM.16.MT88.4 R80, [R236+0xc800] ;  /* 0x00c80000ec50783b */ /* 0x000fe80000004200 */
[----:B------:R-:W-:Y:S01]  /*4d70*/  LDSM.16.MT88.4 R76, [R233+0xe800] ;  /* 0x00e80000e94c783b */ /* 0x000fe20000004200 */
[----:B--2---:R-:W-:-:S05]  /*4d80*/  FMNMX.FTZ R2, R2, R3, !PT ;  /* 0x0000000302027209 */ /* 0x004fca0007810000 */
[----:B------:R-:W2:Y:S01]  /*4d90*/  SHFL.BFLY PT, R6, R2, 0x1, 0x1f ;  /* 0x0c201f0002067f89 */ /* 0x000ea200000e0000 */
[----:B-1----:R-:W-:-:S04]  /*4da0*/  FMNMX.FTZ R166, R166, R5, !PT ;  /* 0x00000005a6a67209 */ /* 0x002fc80007810000 */
[C---:B------:R-:W-:Y:S01]  /*4db0*/  FSETP.NEU.FTZ.AND P1, PT, R166.reuse, -INF , PT ;  /* 0xff800000a600780b */ /* 0x040fe20003f3d000 */
[----:B------:R-:W-:Y:S01]  /*4dc0*/  FMUL.FTZ R13, R166, c[0x0][0x23c] ;  /* 0x00008f00a60d7a20 */ /* 0x000fe20000410000 */
[----:B------:R1:W-:Y:S04]  /*4dd0*/  STL [R1+0xe4], R166 ;  /* 0x0000e4a601007387 */ /* 0x0003e80000100800 */
[----:B------:R-:W-:-:S05]  /*4de0*/  FSEL R13, R13, RZ, P1 ;  /* 0x000000ff0d0d7208 */ /* 0x000fca0000800000 */
[----:B------:R-:W-:-:S04]  /*4df0*/  FFMA.FTZ R3, R22, c[0x0][0x23c], -R13 ;  /* 0x00008f0016037a23 */ /* 0x000fc8000001080d */
[----:B------:R2:W3:Y:S02]  /*4e00*/  MUFU.EX2 R244, R3 ;  /* 0x0000000300f47308 */ /* 0x0004e40000000800 */
[----:B--2---:R-:W-:Y:S01]  /*4e10*/  FMNMX.FTZ R3, R2, R6, !PT ;  /* 0x0000000602037209 */ /* 0x004fe20007810000 */
[----:B------:R-:W-:-:S03]  /*4e20*/  FFMA.FTZ R2, R58, c[0x0][0x23c], -R13 ;  /* 0x00008f003a027a23 */ /* 0x000fc6000001080d */
[C---:B------:R-:W-:Y:S02]  /*4e30*/  FSETP.NEU.FTZ.AND P1, PT, R3.reuse, -INF , PT ;  /* 0xff8000000300780b */ /* 0x040fe40003f3d000 */
[----:B-1----:R1:W2:Y:S01]  /*4e40*/  MUFU.EX2 R166, R2 ;  /* 0x0000000200a67308 */ /* 0x0022a20000000800 */
[----:B------:R-:W-:Y:S01]  /*4e50*/  FMUL.FTZ R12, R3, c[0x0][0x23c] ;  /* 0x00008f00030c7a20 */ /* 0x000fe20000410000 */
[----:B------:R-:W-:Y:S04]  /*4e60*/  STL [R1+0xe8], R3 ;  /* 0x0000e80301007387 */ /* 0x000fe80000100800 */
[----:B------:R-:W-:Y:S01]  /*4e70*/  FSEL R12, R12, RZ, P1 ;  /* 0x000000ff0c0c7208 */ /* 0x000fe20000800000 */
[----:B---3--:R-:W-:Y:S01]  /*4e80*/  STL [R1+0xf0], R244 ;  /* 0x0000f0f401007387 */ /* 0x008fe20000100800 */
[----:B-1----:R-:W-:Y:S01]  /*4e90*/  FFMA.FTZ R2, R57, c[0x0][0x23c], -R13 ;  /* 0x00008f0039027a23 */ /* 0x002fe2000001080d */
[----:B--2---:R-:W-:-:S02]  /*4ea0*/  F2FP.PACK_AB R4, R166, R244 ;  /* 0x000000f4a604723e */ /* 0x004fc400000000ff */
[----:B------:R-:W-:Y:S01]  /*4eb0*/  STL [R1+0xec], R166 ;  /* 0x0000eca601007387 */ /* 0x000fe20000100800 */
[----:B------:R1:W-:Y:S02]  /*4ec0*/  MUFU.EX2 R239, R2 ;  /* 0x0000000200ef7308 */ /* 0x0003e40000000800 */
[----:B-1----:R-:W-:-:S06]  /*4ed0*/  FFMA.FTZ R2, R56, c[0x0][0x23c], -R13 ;  /* 0x00008f0038027a23 */ /* 0x002fcc000001080d */
[----:B------:R1:W2:Y:S02]  /*4ee0*/  MUFU.EX2 R19, R2 ;  /* 0x0000000200137308 */ /* 0x0002a40000000800 */
[----:B-1----:R-:W-:Y:S01]  /*4ef0*/  FFMA.FTZ R2, R23, c[0x0][0x23c], -R12 ;  /* 0x00008f0017027a23 */ /* 0x002fe2000001080c */
[----:B--2---:R-:W-:-:S05]  /*4f00*/  F2FP.PACK_AB R6, R19, R239 ;  /* 0x000000ef1306723e */ /* 0x004fca00000000ff */
[----:B------:R1:W-:Y:S02]  /*4f10*/  MUFU.EX2 R243, R2 ;  /* 0x0000000200f37308 */ /* 0x0003e40000000800 */
[--C-:B-1----:R-:W-:Y:S02]  /*4f20*/  FFMA.FTZ R2, R59, c[0x0][0x23c], -R12.reuse ;  /* 0x00008f003b027a23 */ /* 0x102fe4000001080c */
[----:B------:R-:W-:Y:S04]  /*4f30*/  LDSM.16.MT88.4 R56, [R236+0xe800] ;  /* 0x00e80000ec38783b */ /* 0x000fe80000004200 */
[----:B------:R1:W2:Y:S02]  /*4f40*/  MUFU.EX2 R242, R2 ;  /* 0x0000000200f27308 */ /* 0x0002a40000000800 */
[----:B-1----:R-:W-:Y:S01]  /*4f50*/  FFMA.FTZ R2, R63, c[0x0][0x23c], -R12 ;  /* 0x00008f003f027a23 */ /* 0x002fe2000001080c */
[----:B--2---:R-:W-:-:S05]  /*4f60*/  F2FP.PACK_AB R5, R242, R243 ;  /* 0x000000f3f205723e */ /* 0x004fca00000000ff */
[----:B------:R1:W-:Y:S02]  /*4f70*/  MUFU.EX2 R238, R2 ;  /* 0x0000000200ee7308 */ /* 0x0003e40000000800 */
[----:B-1----:R-:W-:Y:S02]  /*4f80*/  FFMA.FTZ R2, R61, c[0x0][0x23c], -R12 ;  /* 0x00008f003d027a23 */ /* 0x002fe4000001080c */
[----:B------:R-:W-:Y:S04]  /*4f90*/  LDSM.16.MT88.4 R60, [R233+0xc800] ;  /* 0x00c80000e93c783b */ /* 0x000fe80000004200 */
[----:B------:R1:W2:Y:S02]  /*4fa0*/  MUFU.EX2 R18, R2 ;  /* 0x0000000200127308 */ /* 0x0002a40000000800 */
[----:B-1----:R-:W-:Y:S01]  /*4fb0*/  FFMA.FTZ R2, R70, c[0x0][0x23c], -R13 ;  /* 0x00008f0046027a23 */ /* 0x002fe2000001080d */
[----:B--2---:R-:W-:-:S05]  /*4fc0*/  F2FP.PACK_AB R7, R18, R238 ;  /* 0x000000ee1207723e */ /* 0x004fca00000000ff */
[----:B------:R1:W-:Y:S02]  /*4fd0*/  MUFU.EX2 R232, R2 ;  /* 0x0000000200e87308 */ /* 0x0003e40000000800 */
[C---:B------:R-:W-:Y:S08]  /*4fe0*/  HMMA.16816.F32 R124, R4.reuse, R44, RZ ;  /* 0x0000002c047c723c */ /* 0x040ff000000018ff */
[----:B------:R-:W-:Y:S01]  /*4ff0*/  HMMA.16816.F32 R144, R4, R48, RZ ;  /* 0x000000300490723c */ /* 0x000fe200000018ff */
[----:B-1----:R-:W-:-:S02]  /*5000*/  FMNMX.FTZ R2, R246, R0, !PT ;  /* 0x00000000f6027209 */ /* 0x002fc40007810000 */
[----:B------:R-:W-:Y:S01]  /*5010*/  FMNMX.FTZ R0, R170, R8, !PT ;  /* 0x00000008aa007209 */ /* 0x000fe20007810000 */
[----:B------:R-:W-:Y:S01]  /*5020*/  FFMA.FTZ R8, R71, c[0x0][0x23c], -R13 ;  /* 0x00008f0047087a23 */ /* 0x000fe2000001080d */
[----:B------:R-:W-:-:S03]  /*5030*/  FMNMX.FTZ R2, R226, R2, !PT ;  /* 0x00000002e2027209 */ /* 0x000fc60007810000 */
[C---:B------:R-:W-:Y:S01]  /*5040*/  HMMA.16816.F32 R152, R4.reuse, R88, RZ ;  /* 0x000000580498723c */ /* 0x040fe200000018ff */
[----:B------:R-:W-:Y:S01]  /*5050*/  FMNMX.FTZ R0, R169, R0, !PT ;  /* 0x00000000a9007209 */ /* 0x000fe20007810000 */
[----:B------:R1:W-:Y:S01]  /*5060*/  MUFU.EX2 R21, R8 ;  /* 0x0000000800157308 */ /* 0x0003e20000000800 */
[----:B------:R-:W-:Y:S01]  /*5070*/  FMNMX.FTZ R9, R216, R2, !PT ;  /* 0x00000002d8097209 */ /* 0x000fe20007810000 */
[----:B------:R-:W-:Y:S01]  /*5080*/  FFMA.FTZ R2, R52, c[0x0][0x23c], -R13 ;  /* 0x00008f0034027a23 */ /* 0x000fe2000001080d */
[----:B------:R-:W-:Y:S03]  /*5090*/  LDSM.16.MT88.4 R68, [R235+0xe800] ;  /* 0x00e80000eb44783b */ /* 0x000fe60000004200 */
[C---:B------:R-:W-:Y:S02]  /*50a0*/  HMMA.16816.F32 R148, R4.reuse, R92, RZ ;  /* 0x0000005c0494723c */ /* 0x040fe400000018ff */
[----:B------:R2:W-:Y:S06]  /*50b0*/  MUFU.EX2 R196, R2 ;  /* 0x0000000200c47308 */ /* 0x0005ec0000000800 */
[----:B------:R-:W-:Y:S01]  /*50c0*/  HMMA.16816.F32 R140, R4, R96, RZ ;  /* 0x00000060048c723c */ /* 0x000fe200000018ff */
[----:B-1----:R-:W-:-:S02]  /*50d0*/  FMNMX.FTZ R8, R163, R0, !PT ;  /* 0x00000000a3087209 */ /* 0x002fc40007810000 */
[----:B------:R-:W-:-:S05]  /*50e0*/  FMNMX.FTZ R0, R195, R9, !PT ;  /* 0x00000009c3007209 */ /* 0x000fca0007810000 */
[----:B------:R-:W-:Y:S01]  /*50f0*/  HMMA.16816.F32 R136, R4, R104, RZ ;  /* 0x000000680488723c */ /* 0x000fe200000018ff */
[----:B------:R-:W1:Y:S01]  /*5100*/  SHFL.BFLY PT, R9, R0, 0x2, 0x1f ;  /* 0x0c401f0000097f89 */ /* 0x000e6200000e0000 */
[----:B--2---:R-:W-:Y:S01]  /*5110*/  FMNMX.FTZ R2, R162, R8, !PT ;  /* 0x00000008a2027209 */ /* 0x004fe20007810000 */
[----:B------:R-:W-:-:S03]  /*5120*/  FFMA.FTZ R8, R53, c[0x0][0x23c], -R13 ;  /* 0x00008f0035087a23 */ /* 0x000fc6000001080d */
[----:B------:R-:W-:Y:S01]  /*5130*/  FMNMX.FTZ R2, R158, R2, !PT ;  /* 0x000000029e027209 */ /* 0x000fe20007810000 */
[----:B------:R2:W3:Y:S01]  /*5140*/  MUFU.EX2 R199, R8 ;  /* 0x0000000800c77308 */ /* 0x0004e20000000800 */
[----:B------:R-:W-:Y:S02]  /*5150*/  HMMA.16816.F32 R128, R4, R112, RZ ;  /* 0x000000700480723c */ /* 0x000fe400000018ff */
[----:B------:R-:W-:-:S04]  /*5160*/  FMNMX.FTZ R2, R159, R2, !PT ;  /* 0x000000029f027209 */ /* 0x000fc80007810000 */
[----:B------:R-:W-:Y:S02]  /*5170*/  FMNMX.FTZ R2, R193, R2, !PT ;  /* 0x00000002c1027209 */ /* 0x000fe40007810000 */
[----:B------:R-:W-:Y:S02]  /*5180*/  HMMA.16816.F32 R120, R4, R116, RZ ;  /* 0x000000740478723c */ /* 0x000fe400000018ff */
[----:B------:R-:W-:-:S04]  /*5190*/  FMNMX.FTZ R2, R191, R2, !PT ;  /* 0x00000002bf027209 */ /* 0x000fc80007810000 */
[----:B------:R-:W-:Y:S01]  /*51a0*/  FMNMX.FTZ R2, R175, R2, !PT ;  /* 0x00000002af027209 */ /* 0x000fe20007810000 */
[--C-:B--2---:R-:W-:Y:S01]  /*51b0*/  FFMA.FTZ R8, R72, c[0x0][0x23c], -R12.reuse ;  /* 0x00008f0048087a23 */ /* 0x104fe2000001080c */
[C---:B------:R-:W-:Y:S01]  /*51c0*/  HMMA.16816.F32 R108, R4.reuse, R46, RZ ;  /* 0x0000002e046c723c */ /* 0x040fe200000018ff */
[----:B-1----:R-:W-:Y:S02]  /*51d0*/  FMNMX.FTZ R0, R0, R9, !PT ;  /* 0x0000000900007209 */ /* 0x002fe40007810000 */
[----:B------:R1:W-:Y:S01]  /*51e0*/  MUFU.EX2 R177, R8 ;  /* 0x0000000800b17308 */ /* 0x0003e20000000800 */
[----:B---3--:R-:W-:Y:S02]  /*51f0*/  F2FP.PACK_AB R10, R199, R196 ;  /* 0x000000c4c70a723e */ /* 0x008fe400000000ff */
[----:B------:R-:W2:Y:S02]  /*5200*/  SHFL.BFLY PT, R20, R0, 0x1, 0x1f ;  /* 0x0c201f0000147f89 */ /* 0x000ea400000e0000 */
[C---:B------:R-:W-:Y:S08]  /*5210*/  HMMA.16816.F32 R100, R4.reuse, R50, RZ ;  /* 0x000000320464723c */ /* 0x040ff000000018ff */
[----:B------:R-:W-:Y:S01]  /*5220*/  HMMA.16816.F32 R84, R4, R90, RZ ;  /* 0x0000005a0454723c */ /* 0x000fe200000018ff */
[----:B-1----:R-:W-:-:S02]  /*5230*/  FFMA.FTZ R8, R73, c[0x0][0x23c], -R12 ;  /* 0x00008f0049087a23 */ /* 0x002fc4000001080c */
[----:B------:R-:W-:Y:S02]  /*5240*/  LDSM.16.MT88.4 R72, [R234+0xe800] ;  /* 0x00e80000ea48783b */ /* 0x000fe40000004200 */
[----:B------:R1:W3:Y:S03]  /*5250*/  MUFU.EX2 R3, R8 ;  /* 0x0000000800037308 */ /* 0x0002e60000000800 */
[----:B------:R-:W-:Y:S01]  /*5260*/  HMMA.16816.F32 R40, R4, R94, RZ ;  /* 0x0000005e0428723c */ /* 0x000fe200000018ff */
[----:B--2---:R-:W-:-:S07]  /*5270*/  FMNMX.FTZ R168, R0, R20, !PT ;  /* 0x0000001400a87209 */ /* 0x004fce0007810000 */
[----:B------:R-:W-:Y:S01]  /*5280*/  HMMA.16816.F32 R36, R4, R98, RZ ;  /* 0x000000620424723c */ /* 0x000fe200000018ff */
[----:B------:R-:W-:Y:S02]  /*5290*/  FSETP.NEU.FTZ.AND P1, PT, R168, -INF , PT ;  /* 0xff800000a800780b */ /* 0x000fe40003f3d000 */
[----:B-1----:R-:W-:Y:S01]  /*52a0*/  FMNMX.FTZ R8, R171, R2, !PT ;  /* 0x00000002ab087209 */ /* 0x002fe20007810000 */
[----:B------:R-:W-:-:S04]  /*52b0*/  FFMA.FTZ R2, R54, c[0x0][0x23c], -R12 ;  /* 0x00008f0036027a23 */ /* 0x000fc8000001080c */
[C---:B------:R-:W-:Y:S01]  /*52c0*/  HMMA.16816.F32 R32, R4.reuse, R106, RZ ;  /* 0x0000006a0420723c */ /* 0x040fe200000018ff */
[----:B---3--:R-:W-:Y:S01]  /*52d0*/  F2FP.PACK_AB R9, R3, R177 ;  /* 0x000000b10309723e */ /* 0x008fe200000000ff */
[----:B------:R-:W-:Y:S01]  /*52e0*/  LDSM.16.MT88.4 R52, [R234+0xc800] ;  /* 0x00c80000ea34783b */ /* 0x000fe20000004200 */
[----:B------:R-:W-:Y:S01]  /*52f0*/  FMNMX.FTZ R8, R178, R8, !PT ;  /* 0x00000008b2087209 */ /* 0x000fe20007810000 */
[----:B------:R1:W-:Y:S04]  /*5300*/  MUFU.EX2 R198, R2 ;  /* 0x0000000200c67308 */ /* 0x0003e80000000800 */
[C---:B------:R-:W-:Y:S08]  /*5310*/  HMMA.16816.F32 R28, R4.reuse, R114, RZ ;  /* 0x00000072041c723c */ /* 0x040ff000000018ff */
[----:B------:R-:W-:Y:S01]  /*5320*/  HMMA.16816.F32 R24, R4, R118, RZ ;  /* 0x000000760418723c */ /* 0x000fe200000018ff */
[----:B-1----:R-:W-:Y:S01]  /*5330*/  FMNMX.FTZ R2, R225, R8, !PT ;  /* 0x00000008e1027209 */ /* 0x002fe20007810000 */
[----:B------:R-:W-:-:S02]  /*5340*/  FFMA.FTZ R8, R64, c[0x0][0x23c], -R12 ;  /* 0x00008f0040087a23 */ /* 0x000fc4000001080c */
[----:B------:R-:W-:Y:S01]  /*5350*/  LDSM.16.MT88.4 R64, [R235+0xc800] ;  /* 0x00c80000eb40783b */ /* 0x000fe20000004200 */
[----:B------:R-:W-:Y:S01]  /*5360*/  FMNMX.FTZ R2, R218, R2, !PT ;  /* 0x00000002da027209 */ /* 0x000fe20007810000 */
[----:B------:R1:W2:Y:S03]  /*5370*/  MUFU.EX2 R244, R8 ;  /* 0x0000000800f47308 */ /* 0x0002a60000000800 */
[----:B------:R-:W-:Y:S01]  /*5380*/  FMNMX.FTZ R14, R217, R2, !PT ;  /* 0x00000002d90e7209 */ /* 0x000fe20007810000 */
[----:B------:R-:W-:-:S04]  /*5390*/  FMUL.FTZ R2, R168, c[0x0][0x23c] ;  /* 0x00008f00a8027a20 */ /* 0x000fc80000410000 */
[----:B------:R-:W3:Y:S01]  /*53a0*/  SHFL.BFLY PT, R15, R14, 0x2, 0x1f ;  /* 0x0c401f000e0f7f89 */ /* 0x000ee200000e0000 */
[----:B------:R-:W-:-:S05]  /*53b0*/  FSEL R2, R2, RZ, P1 ;  /* 0x000000ff02027208 */ /* 0x000fca0000800000 */
[----:B------:R-:W-:Y:S01]  /*53c0*/  FFMA.FTZ R4, R132, c[0x0][0x23c], -R2 ;  /* 0x00008f0084047a23 */ /* 0x000fe20000010802 */
[----:B-1----:R-:W-:-:S03]  /*53d0*/  F2FP.PACK_AB R8, R21, R232 ;  /* 0x000000e81508723e */ /* 0x002fc600000000ff */
[----:B------:R1:W4:Y:S01]  /*53e0*/  MUFU.EX2 R167, R4 ;  /* 0x0000000400a77308 */ /* 0x0003220000000800 */
[----:B--2---:R-:W-:-:S07]  /*53f0*/  F2FP.PACK_AB R11, R244, R198 ;  /* 0x000000c6f40b723e */ /* 0x004fce00000000ff */
[----:B------:R-:W-:Y:S01]  /*5400*/  HMMA.16816.F32 R204, R8, R80, R152 ;  /* 0x0000005008cc723c */ /* 0x000fe20000001898 */
[----:B---3--:R-:W-:-:S06]  /*5410*/  FMNMX.FTZ R0, R14, R15, !PT ;  /* 0x0000000f0e007209 */ /* 0x008fcc0007810000 */
[----:B------:R-:W-:Y:S01]  /*5420*/  IMAD.MOV.U32 R153, RZ, RZ, R21 ;  /* 0x000000ffff997224 */ /* 0x000fe200078e0015 */
[C---:B------:R-:W-:Y:S01]  /*5430*/  HMMA.16816.F32 R228, R8.reuse, R56, R128 ;  /* 0x0000003808e4723c */ /* 0x040fe20000001880 */
[--C-:B-1----:R-:W-:Y:S01]  /*5440*/  FFMA.FTZ R4, R133, c[0x0][0x23c], -R2.reuse ;  /* 0x00008f0085047a23 */ /* 0x102fe20000010802 */
[----:B------:R-:W-:Y:S01]  /*5450*/  MOV R154, R176 ;  /* 0x000000b0009a7202 */ /* 0x000fe20000000f00 */
[----:B------:R-:W1:Y:S01]  /*5460*/  SHFL.BFLY PT, R5, R0, 0x1, 0x1f ;  /* 0x0c201f0000057f89 */ /* 0x000e6200000e0000 */
[----:B------:R-:W-:Y:S01]  /*5470*/  IMAD.MOV.U32 R155, RZ, RZ, R177 ;  /* 0x000000ffff9b7224 */ /* 0x000fe200078e00b1 */
[----:B------:R2:W-:Y:S03]  /*5480*/  MUFU.EX2 R14, R4 ;  /* 0x00000004000e7308 */ /* 0x0005e60000000800 */
[C---:B------:R-:W-:Y:S08]  /*5490*/  HMMA.16816.F32 R180, R8.reuse, R76, R140 ;  /* 0x0000004c08b4723c */ /* 0x040ff0000000188c */
[----:B------:R-:W-:Y:S01]  /*54a0*/  HMMA.16816.F32 R200, R8, R60, R124 ;  /* 0x0000003c08c8723c */ /* 0x000fe2000000187c */
[----:B--2---:R-:W-:-:S02]  /*54b0*/  FFMA.FTZ R4, R165, c[0x0][0x23c], -R2 ;  /* 0x00008f00a5047a23 */ /* 0x004fc40000010802 */
[----:B------:R-:W-:-:S05]  /*54c0*/  IMAD.MOV.U32 R165, RZ, RZ, R155 ;  /* 0x000000ffffa57224 */ /* 0x000fca00078e009b */
[C---:B------:R-:W-:Y:S01]  /*54d0*/  HMMA.16816.F32 R124, R8.reuse, R82, R84 ;  /* 0x00000052087c723c */ /* 0x040fe20000001854 */
[----:B------:R2:W-:Y:S07]  /*54e0*/  MUFU.EX2 R241, R4 ;  /* 0x0000000400f17308 */ /* 0x0005ee0000000800 */
[----:B------:R-:W-:Y:S01]  /*54f0*/  HMMA.16816.F32 R212, R8, R64, R148 ;  /* 0x0000004008d4723c */ /* 0x000fe20000001894 */
[----:B------:R-:W-:Y:S01]  /*5500*/  MOV R143, R181 ;  /* 0x000000b5008f7202 */ /* 0x000fe20000000f00 */
[----:B------:R-:W-:Y:S01]  /*5510*/  IMAD.MOV.U32 R142, RZ, RZ, R182 ;  /* 0x000000ffff8e7224 */ /* 0x000fe200078e00b6 */
[----:B------:R-:W-:Y:S01]  /*5520*/  MOV R141, R183 ;  /* 0x000000b7008d7202 */ /* 0x000fe20000000f00 */
[----:B------:R-:W-:-:S04]  /*5530*/  IMAD.MOV.U32 R140, RZ, RZ, R180 ;  /* 0x000000ffff8c7224 */ /* 0x000fc800078e00b4 */
[C---:B------:R-:W-:Y:S01]  /*5540*/  HMMA.16816.F32 R248, R8.reuse, R72, R136 ;  /* 0x0000004808f8723c */ /* 0x040fe20000001888 */
[--C-:B--2---:R-:W-:Y:S01]  /*5550*/  FFMA.FTZ R4, R164, c[0x0][0x23c], -R2.reuse ;  /* 0x00008f00a4047a23 */ /* 0x104fe20000010802 */
[----:B----4-:R-:W-:Y:S02]  /*5560*/  MOV R164, R167 ;  /* 0x000000a700a47202 */ /* 0x010fe40000000f00 */
[----:B-1----:R-:W-:Y:S01]  /*5570*/  FMNMX.FTZ R167, R0, R5, !PT ;  /* 0x0000000500a77209 */ /* 0x002fe20007810000 */
[----:B------:R1:W-:Y:S01]  /*5580*/  MUFU.EX2 R237, R4 ;  /* 0x0000000400ed7308 */ /* 0x0003e20000000800 */
[--C-:B------:R-:W-:Y:S02]  /*5590*/  FFMA.FTZ R0, R160, c[0x0][0x23c], -R2.reuse ;  /* 0x00008f00a0007a23 */ /* 0x100fe40000010802 */
[----:B------:R-:W-:Y:S01]  /*55a0*/  FSETP.NEU.FTZ.AND P1, PT, R167, -INF , PT ;  /* 0xff800000a700780b */ /* 0x000fe20003f3d000 */
[C---:B------:R-:W-:Y:S04]  /*55b0*/  HMMA.16816.F32 R220, R8.reuse, R68, R120 ;  /* 0x0000004408dc723c */ /* 0x040fe80000001878 */
[----:B------:R2:W-:Y:S04]  /*55c0*/  MUFU.EX2 R152, R0 ;  /* 0x0000000000987308 */ /* 0x0005e80000000800 */
[----:B------:R-:W-:Y:S01]  /*55d0*/  HMMA.16816.F32 R144, R8, R52, R144 ;  /* 0x000000340890723c */ /* 0x000fe20000001890 */
[----:B-1----:R-:W-:-:S04]  /*55e0*/  FFMA.FTZ R4, R161, c[0x0][0x23c], -R2 ;  /* 0x00008f00a1047a23 */ /* 0x002fc80000010802 */
[----:B------:R1:W-:Y:S03]  /*55f0*/  MUFU.EX2 R17, R4 ;  /* 0x0000000400117308 */ /* 0x0003e60000000800 */
[----:B------:R-:W-:Y:S01]  /*5600*/  HMMA.16816.F32 R180, R8, R62, R108 ;  /* 0x0000003e08b4723c */ /* 0x000fe2000000186c */
[----:B--2---:R-:W-:-:S05]  /*5610*/  FMUL.FTZ R0, R167, c[0x0][0x23c] ;  /* 0x00008f00a7007a20 */ /* 0x004fca0000410000 */
[----:B------:R-:W-:Y:S02]  /*5620*/  FSEL R0, R0, RZ, P1 ;  /* 0x000000ff00007208 */ /* 0x000fe40000800000 */
[----:B------:R-:W-:Y:S01]  /*5630*/  HMMA.16816.F32 R120, R8, R54, R100 ;  /* 0x000000360878723c */ /* 0x000fe20000001864 */
[----:B-1----:R-:W-:-:S07]  /*5640*/  FFMA.FTZ R4, R157, c[0x0][0x23c], -R2 ;  /* 0x00008f009d047a23 */ /* 0x002fce0000010802 */
[C---:B------:R-:W-:Y:S01]  /*5650*/  HMMA.16816.F32 R208, R8.reuse, R78, R36 ;  /* 0x0000004e08d0723c */ /* 0x040fe20000001824 */
[----:B------:R-:W-:Y:S01]  /*5660*/  IMAD.MOV.U32 R157, RZ, RZ, R178 ;  /* 0x000000ffff9d7224 */ /* 0x000fe200078e00b2 */
[----:B------:R1:W-:Y:S06]  /*5670*/  MUFU.EX2 R166, R4 ;  /* 0x0000000400a67308 */ /* 0x0003ec0000000800 */
[C---:B------:R-:W-:Y:S08]  /*5680*/  HMMA.16816.F32 R136, R8.reuse, R74, R32 ;  /* 0x0000004a0888723c */ /* 0x040ff00000001820 */
[----:B------:R-:W-:Y:S01]  /*5690*/  HMMA.16816.F32 R148, R8, R58, R28 ;  /* 0x0000003a0894723c */ /* 0x000fe2000000181c */
[----:B-1----:R-:W-:Y:S01]  /*56a0*/  FFMA.FTZ R4, R156, c[0x0][0x23c], -R2 ;  /* 0x00008f009c047a23 */ /* 0x002fe20000010802 */
[----:B------:R-:W-:-:S03]  /*56b0*/  MOV R156, R199 ;  /* 0x000000c7009c7202 */ /* 0x000fc60000000f00 */
[----:B------:R1:W2:Y:S02]  /*56c0*/  MUFU.EX2 R5, R4 ;  /* 0x0000000400057308 */ /* 0x0002a40000000800 */
[----:B-1----:R-:W-:-:S06]  /*56d0*/  FFMA.FTZ R4, R134, c[0x0][0x23c], -R0 ;  /* 0x00008f0086047a23 */ /* 0x002fcc0000010800 */
[----:B------:R1:W-:Y:S02]  /*56e0*/  MUFU.EX2 R129, R4 ;  /* 0x0000000400817308 */ /* 0x0003e40000000800 */
[--C-:B-1----:R-:W-:Y:S02]  /*56f0*/  FFMA.FTZ R4, R135, c[0x0][0x23c], -R0.reuse ;  /* 0x00008f0087047a23 */ /* 0x102fe40000010800 */
[----:B------:R-:W-:Y:S04]  /*5700*/  HMMA.16816.F32 R132, R8, R66, R40 ;  /* 0x000000420884723c */ /* 0x000fe80000001828 */
[----:B------:R1:W3:Y:S02]  /*5710*/  MUFU.EX2 R128, R4 ;  /* 0x0000000400807308 */ /* 0x0002e40000000800 */
[----:B-1----:R-:W-:-:S06]  /*5720*/  FFMA.FTZ R4, R170, c[0x0][0x23c], -R0 ;  /* 0x00008f00aa047a23 */ /* 0x002fcc0000010800 */
[----:B------:R1:W-:Y:S02]  /*5730*/  MUFU.EX2 R240, R4 ;  /* 0x0000000400f07308 */ /* 0x0003e40000000800 */
[----:B-1----:R-:W-:Y:S01]  /*5740*/  FFMA.FTZ R4, R169, c[0x0][0x23c], -R0 ;  /* 0x00008f00a9047a23 */ /* 0x002fe20000010800 */
[----:B--2---:R-:W-:-:S05]  /*5750*/  MOV R169, R5 ;  /* 0x0000000500a97202 */ /* 0x004fca0000000f00 */
[----:B------:R1:W2:Y:S01]  /*5760*/  MUFU.EX2 R15, R4 ;  /* 0x00000004000f7308 */ /* 0x0002a20000000800 */
[----:B------:R-:W-:Y:S01]  /*5770*/  F2FP.PACK_AB R6, R169, R166 ;  /* 0x000000a6a906723e */ /* 0x000fe200000000ff */
[----:B-1----:R-:W-:-:S06]  /*5780*/  FFMA.FTZ R4, R163, c[0x0][0x23c], -R0 ;  /* 0x00008f00a3047a23 */ /* 0x002fcc0000010800 */
[----:B------:R1:W-:Y:S02]  /*5790*/  MUFU.EX2 R16, R4 ;  /* 0x0000000400107308 */ /* 0x0003e40000000800 */
[----:B-1----:R-:W-:Y:S02]  /*57a0*/  FFMA.FTZ R4, R162, c[0x0][0x23c], -R0 ;  /* 0x00008f00a2047a23 */ /* 0x002fe40000010800 */
[----:B------:R-:W-:Y:S04]  /*57b0*/  HMMA.16816.F32 R160, R8, R70, R24 ;  /* 0x0000004608a0723c */ /* 0x000fe80000001818 */
[----:B------:R1:W-:Y:S03]  /*57c0*/  MUFU.EX2 R84, R4 ;  /* 0x0000000400547308 */ /* 0x0003e60000000800 */
[----:B------:R-:W-:-:S02]  /*57d0*/  F2FP.PACK_AB R8, R14, R164 ;  /* 0x000000a40e08723e */ /* 0x000fc400000000ff */
[----:B------:R-:W-:Y:S02]  /*57e0*/  F2FP.PACK_AB R10, R237, R241 ;  /* 0x000000f1ed0a723e */ /* 0x000fe400000000ff */
[----:B---3--:R-:W-:Y:S02]  /*57f0*/  F2FP.PACK_AB R9, R128, R129 ;  /* 0x000000818009723e */ /* 0x008fe400000000ff */
[----:B--2---:R-:W-:Y:S01]  /*5800*/  F2FP.PACK_AB R11, R15, R240 ;  /* 0x000000f00f0b723e */ /* 0x004fe200000000ff */
[----:B-1----:R-:W-:-:S06]  /*5810*/  FFMA.FTZ R4, R158, c[0x0][0x23c], -R0 ;  /* 0x00008f009e047a23 */ /* 0x002fcc0000010800 */
[C---:B------:R-:W-:Y:S01]  /*5820*/  HMMA.16816.F32 R24, R8.reuse, R44, RZ ;  /* 0x0000002c0818723c */ /* 0x040fe200000018ff */
[----:B------:R-:W-:Y:S01]  /*5830*/  IMAD.MOV.U32 R158, RZ, RZ, R198 ;  /* 0x000000ffff9e7224 */ /* 0x000fe200078e00c6 */
[----:B------:R1:W2:Y:S06]  /*5840*/  MUFU.EX2 R5, R4 ;  /* 0x0000000400057308 */ /* 0x0002ac0000000800 */
[C---:B------:R-:W-:Y:S08]  /*5850*/  HMMA.16816.F32 R20, R8.reuse, R48, RZ ;  /* 0x000000300814723c */ /* 0x040ff000000018ff */
[----:B------:R-:W-:Y:S01]  /*5860*/  HMMA.16816.F32 R40, R8, R88, RZ ;  /* 0x000000580828723c */ /* 0x000fe200000018ff */
[----:B-1----:R-:W-:Y:S01]  /*5870*/  FFMA.FTZ R4, R159, c[0x0][0x23c], -R0 ;  /* 0x00008f009f047a23 */ /* 0x002fe20000010800 */
[----:B--2---:R-:W-:-:S02]  /*5880*/  MOV R159, R5 ;  /* 0x00000005009f7202 */ /* 0x004fc40000000f00 */
[----:B------:R-:W-:Y:S01]  /*5890*/  F2FP.PACK_AB R5, R84, R16 ;  /* 0x000000105405723e */ /* 0x000fe200000000ff */
[----:B------:R1:W2:Y:S02]  /*58a0*/  MUFU.EX2 R170, R4 ;  /* 0x0000000400aa7308 */ /* 0x0002a40000000800 */
[----:B------:R-:W-:Y:S01]  /*58b0*/  MOV R88, R197 ;  /* 0x000000c500587202 */ /* 0x000fe20000000f00 */
[----:B------:R-:W-:Y:S01]  /*58c0*/  HMMA.16816.F32 R36, R8, R92, RZ ;  /* 0x0000005c0824723c */ /* 0x000fe200000018ff */
[----:B------:R-:W-:-:S06]  /*58d0*/  IMAD.MOV.U32 R89, RZ, RZ, R196 ;  /* 0x000000ffff597224 */ /* 0x000fcc00078e00c4 */
[----:B------:R-:W-:Y:S01]  /*58e0*/  IMAD.MOV.U32 R92, RZ, RZ, R154 ;  /* 0x000000ffff5c7224 */ /* 0x000fe200078e009a */
[----:B------:R-:W-:Y:S01]  /*58f0*/  HMMA.16816.F32 R32, R8, R96, RZ ;  /* 0x000000600820723c */ /* 0x000fe200000018ff */
[----:B------:R-:W-:Y:S02]  /*5900*/  MOV R93, R152 ;  /* 0x00000098005d7202 */ /* 0x000fe40000000f00 */
[----:B-1----:R-:W-:-:S04]  /*5910*/  F2FP.PACK_AB R4, R152, R17 ;  /* 0x000000119804723e */ /* 0x002fc800000000ff */
[----:B------:R-:W-:Y:S01]  /*5920*/  IMAD.MOV.U32 R96, RZ, RZ, R153 ;  /* 0x000000ffff607224 */ /* 0x000fe200078e0099 */
[----:B--2---:R-:W-:Y:S01]  /*5930*/  F2FP.PACK_AB R7, R170, R159 ;  /* 0x0000009faa07723e */ /* 0x004fe200000000ff */
[----:B------:R-:W-:Y:S01]  /*5940*/  HMMA.16816.F32 R28, R8, R104, RZ ;  /* 0x00000068081c723c */ /* 0x000fe200000018ff */
[----:B------:R-:W-:-:S07]  /*5950*/  MOV R97, R84 ;  /* 0x0000005400617202 */ /* 0x000fce0000000f00 */
[C---:B------:R-:W-:Y:S07]  /*5960*/  HMMA.16816.F32 R176, R4.reuse, R60, R24 ;  /* 0x0000003c04b0723c */ /* 0x040fee0000001818 */
[----:B------:R-:W-:Y:S01]  /*5970*/  MOV R60, R142 ;  /* 0x0000008e003c7202 */ /* 0x000fe20000000f00 */
[----:B------:R-:W-:Y:S01]  /*5980*/  HMMA.16816.F32 R100, R4, R52, R20 ;  /* 0x000000340464723c */ /* 0x000fe20000001814 */
[----:B------:R-:W-:-:S06]  /*5990*/  IMAD.MOV.U32 R61, RZ, RZ, R141 ;  /* 0x000000ffff3d7224 */ /* 0x000fcc00078e008d */
[----:B------:R-:W-:Y:S01]  /*59a0*/  IMAD.MOV.U32 R53, RZ, RZ, R143 ;  /* 0x000000ffff357224 */ /* 0x000fe200078e008f */
[----:B------:R-:W-:Y:S01]  /*59b0*/  HMMA.16816.F32 R24, R8, R112, RZ ;  /* 0x000000700818723c */ /* 0x000fe200000018ff */
[----:B------:R-:W-:-:S06]  /*59c0*/  MOV R52, R140 ;  /* 0x0000008c00347202 */ /* 0x000fcc0000000f00 */
[----:B------:R-:W-:Y:S01]  /*59d0*/  IMAD.MOV.U32 R113, RZ, RZ, R170 ;  /* 0x000000ffff717224 */ /* 0x000fe200078e00aa */
[----:B------:R-:W-:Y:S01]  /*59e0*/  HMMA.16816.F32 R20, R8, R116, RZ ;  /* 0x000000740814723c */ /* 0x000fe200000018ff */
[----:B------:R-:W-:Y:S02]  /*59f0*/  MOV R112, R169 ;  /* 0x000000a900707202 */ /* 0x000fe40000000f00 */
[----:B------:R-:W-:-:S04]  /*5a00*/  MOV R169, R156 ;  /* 0x0000009c00a97202 */ /* 0x000fc80000000f00 */
[----:B------:R-:W-:Y:S01]  /*5a10*/  IMAD.MOV.U32 R117, RZ, RZ, R129 ;  /* 0x000000ffff757224 */ /* 0x000fe200078e0081 */
[----:B------:R-:W-:Y:S01]  /*5a20*/  MOV R116, R128 ;  /* 0x0000008000747202 */ /* 0x000fe20000000f00 */
[C---:B------:R-:W-:Y:S08]  /*5a30*/  HMMA.16816.F32 R84, R4.reuse, R80, R40 ;  /* 0x000000500454723c */ /* 0x040ff00000001828 */
[C---:B------:R-:W-:Y:S08]  /*5a40*/  HMMA.16816.F32 R108, R4.reuse, R64, R36 ;  /* 0x00000040046c723c */ /* 0x040ff00000001824 */
[C---:B------:R-:W-:Y:S08]  /*5a50*/  HMMA.16816.F32 R152, R4.reuse, R76, R32 ;  /* 0x0000004c0498723c */ /* 0x040ff00000001820 */
[C---:B------:R-:W-:Y:S08]  /*5a60*/  HMMA.16816.F32 R140, R4.reuse, R72, R28 ;  /* 0x00000048048c723c */ /* 0x040ff0000000181c */
[C---:B------:R-:W-:Y:S08]  /*5a70*/  HMMA.16816.F32 R128, R4.reuse, R56, R24 ;  /* 0x000000380480723c */ /* 0x040ff00000001818 */
[----:B------:R-:W-:Y:S08]  /*5a80*/  HMMA.16816.F32 R196, R4, R68, R20 ;  /* 0x0000004404c4723c */ /* 0x000ff00000001814 */
[C---:B------:R-:W-:Y:S08]  /*5a90*/  HMMA.16816.F32 R40, R8.reuse, R50, RZ ;  /* 0x000000320828723c */ /* 0x040ff000000018ff */
[C---:B------:R-:W-:Y:S08]  /*5aa0*/  HMMA.16816.F32 R44, R8.reuse, R46, RZ ;  /* 0x0000002e082c723c */ /* 0x040ff000000018ff */
[C---:B------:R-:W-:Y:S08]  /*5ab0*/  HMMA.16816.F32 R36, R8.reuse, R90, RZ ;  /* 0x0000005a0824723c */ /* 0x040ff000000018ff */
[C---:B------:R-:W-:Y:S08]  /*5ac0*/  HMMA.16816.F32 R32, R8.reuse, R94, RZ ;  /* 0x0000005e0820723c */ /* 0x040ff000000018ff */
[C---:B------:R-:W-:Y:S08]  /*5ad0*/  HMMA.16816.F32 R28, R8.reuse, R98, RZ ;  /* 0x00000062081c723c */ /* 0x040ff000000018ff */
[C---:B------:R-:W-:Y:S08]  /*5ae0*/  HMMA.16816.F32 R24, R8.reuse, R106, RZ ;  /* 0x0000006a0818723c */ /* 0x040ff000000018ff */
[C---:B------:R-:W-:Y:S07]  /*5af0*/  HMMA.16816.F32 R20, R8.reuse, R114, RZ ;  /* 0x000000720814723c */ /* 0x040fee00000018ff */
[----:B------:R-:W-:Y:S01]  /*5b00*/  IMAD.MOV.U32 R114, RZ, RZ, R97 ;  /* 0x000000ffff727224 */ /* 0x000fe200078e0061 */
[----:B------:R-:W-:Y:S01]  /*5b10*/  HMMA.16816.F32 R48, R8, R118, RZ ;  /* 0x000000760830723c */ /* 0x000fe200000018ff */
[----:B------:R-:W-:-:S06]  /*5b20*/  IMAD.MOV.U32 R115, RZ, RZ, R93 ;  /* 0x000000ffff737224 */ /* 0x000fcc00078e005d */
[--C-:B------:R-:W-:Y:S01]  /*5b30*/  FFMA.FTZ R8, R190, c[0x0][0x23c], -R2.reuse ;  /* 0x00008f00be087a23 */ /* 0x100fe20000010802 */
[C---:B------:R-:W-:Y:S01]  /*5b40*/  HMMA.16816.F32 R44, R4.reuse, R62, R44 ;  /* 0x0000003e042c723c */ /* 0x040fe2000000182c */
[----:B------:R-:W-:Y:S02]  /*5b50*/  MOV R190, R88 ;  /* 0x0000005800be7202 */ /* 0x000fe40000000f00 */
[----:B------:R1:W-:Y:S05]  /*5b60*/  MUFU.EX2 R97, R8 ;  /* 0x0000000800617308 */ /* 0x0003ea0000000800 */
[C---:B------:R-:W-:Y:S08]  /*5b70*/  HMMA.16816.F32 R40, R4.reuse, R54, R40 ;  /* 0x000000360428723c */ /* 0x040ff00000001828 */
[----:B------:R-:W-:Y:S01]  /*5b80*/  HMMA.16816.F32 R36, R4, R82, R36 ;  /* 0x000000520424723c */ /* 0x000fe20000001824 */
[----:B-1----:R-:W-:-:S02]  /*5b90*/  FFMA.FTZ R8, R189, c[0x0][0x23c], -R2 ;  /* 0x00008f00bd087a23 */ /* 0x002fc40000010802 */
[----:B------:R-:W-:Y:S02]  /*5ba0*/  IMAD.MOV.U32 R189, RZ, RZ, R159 ;  /* 0x000000ffffbd7224 */ /* 0x000fe400078e009f */
[----:B------:R1:W-:Y:S03]  /*5bb0*/  MUFU.EX2 R99, R8 ;  /* 0x0000000800637308 */ /* 0x0003e60000000800 */
[C---:B------:R-:W-:Y:S07]  /*5bc0*/  HMMA.16816.F32 R32, R4.reuse, R66, R32 ;  /* 0x000000420420723c */ /* 0x040fee0000001820 */
[----:B------:R-:W-:Y:S01]  /*5bd0*/  MOV R67, R96 ;  /* 0x0000006000437202 */ /* 0x000fe20000000f00 */
[----:B------:R-:W-:Y:S01]  /*5be0*/  HMMA.16816.F32 R76, R4, R78, R28 ;  /* 0x0000004e044c723c */ /* 0x000fe2000000181c */
[----:B------:R-:W-:Y:S01]  /*5bf0*/  LDSM.16.MT88.4 R28, [R234+0xd000] ;  /* 0x00d00000ea1c783b */ /* 0x000fe20000004200 */
[----:B------:R-:W-:Y:S01]  /*5c00*/  MOV R66, R92 ;  /* 0x0000005c00427202 */ /* 0x000fe20000000f00 */
[----:B-1----:R-:W-:-:S05]  /*5c10*/  FFMA.FTZ R8, R173, c[0x0][0x23c], -R2 ;  /* 0x00008f00ad087a23 */ /* 0x002fca0000010802 */
[C---:B------:R-:W-:Y:S01]  /*5c20*/  HMMA.16816.F32 R72, R4.reuse, R74, R24 ;  /* 0x0000004a0448723c */ /* 0x040fe20000001818 */
[----:B------:R-:W-:Y:S01]  /*5c30*/  LDSM.16.MT88.4 R24, [R236+0xd000] ;  /* 0x00d00000ec18783b */ /* 0x000fe20000004200 */
[----:B------:R1:W-:Y:S06]  /*5c40*/  MUFU.EX2 R159, R8 ;  /* 0x00000008009f7308 */ /* 0x0003ec0000000800 */
[C---:B------:R-:W-:Y:S01]  /*5c50*/  HMMA.16816.F32 R56, R4.reuse, R58, R20 ;  /* 0x0000003a0438723c */ /* 0x040fe20000001814 */
[----:B------:R-:W2:Y:S07]  /*5c60*/  LDSM.16.MT88.4 R20, [R233+0xd000] ;  /* 0x00d00000e914783b */ /* 0x000eae0000004200 */
[----:B------:R-:W-:Y:S01]  /*5c70*/  HMMA.16816.F32 R48, R4, R70, R48 ;  /* 0x000000460430723c */ /* 0x000fe20000001830 */
[----:B-1----:R-:W-:-:S04]  /*5c80*/  FFMA.FTZ R8, R172, c[0x0][0x23c], -R2 ;  /* 0x00008f00ac087a23 */ /* 0x002fc80000010802 */
[----:B------:R1:W3:Y:S02]  /*5c90*/  MUFU.EX2 R118, R8 ;  /* 0x0000000800767308 */ /* 0x0002e40000000800 */
[----:B------:R-:W-:-:S06]  /*5ca0*/  FFMA.FTZ R4, R174, c[0x0][0x23c], -R13 ;  /* 0x00008f00ae047a23 */ /* 0x000fcc000001080d */
[----:B------:R4:W-:Y:S01]  /*5cb0*/  MUFU.EX2 R170, R4 ;  /* 0x0000000400aa7308 */ /* 0x0009e20000000800 */
[----:B-1----:R-:W-:Y:S01]  /*5cc0*/  FFMA.FTZ R8, R193, c[0x0][0x23c], -R0 ;  /* 0x00008f00c1087a23 */ /* 0x002fe20000010800 */
[----:B---3--:R-:W-:Y:S02]  /*5cd0*/  F2FP.PACK_AB R10, R118, R159 ;  /* 0x0000009f760a723e */ /* 0x008fe400000000ff */
[----:B------:R-:W-:-:S04]  /*5ce0*/  MOV R193, R89 ;  /* 0x0000005900c17202 */ /* 0x000fc80000000f00 */
[----:B------:R1:W-:Y:S01]  /*5cf0*/  MUFU.EX2 R96, R8 ;  /* 0x0000000800607308 */ /* 0x0003e20000000800 */
[----:B----4-:R-:W-:Y:S02]  /*5d00*/  FFMA.FTZ R4, R184, c[0x0][0x23c], -R13 ;  /* 0x00008f00b8047a23 */ /* 0x010fe4000001080d */
[----:B------:R-:W-:-:S05]  /*5d10*/  IMAD.MOV.U32 R184, RZ, RZ, R52 ;  /* 0x000000ffffb87224 */ /* 0x000fca00078e0034 */
[----:B------:R3:W4:Y:S01]  /*5d20*/  MUFU.EX2 R64, R4 ;  /* 0x0000000400407308 */ /* 0x0007220000000800 */
[----:B-1----:R-:W-:Y:S02]  /*5d30*/  FFMA.FTZ R8, R191, c[0x0][0x23c], -R0 ;  /* 0x00008f00bf087a23 */ /* 0x002fe40000010800 */
[----:B------:R-:W-:-:S05]  /*5d40*/  IMAD.MOV.U32 R191, RZ, RZ, R158 ;  /* 0x000000ffffbf7224 */ /* 0x000fca00078e009e */
[----:B------:R1:W1:Y:S01]  /*5d50*/  MUFU.EX2 R98, R8 ;  /* 0x0000000800627308 */ /* 0x0002620000000800 */
[----:B---3--:R-:W-:Y:S01]  /*5d60*/  FFMA.FTZ R4, R194, c[0x0][0x23c], -R12 ;  /* 0x00008f00c2047a23 */ /* 0x008fe2000001080c */
[----:B----4-:R-:W-:-:S06]  /*5d70*/  F2FP.PACK_AB R6, R64, R170 ;  /* 0x000000aa4006723e */ /* 0x010fcc00000000ff */
[----:B------:R3:W-:Y:S01]  /*5d80*/  MUFU.EX2 R80, R4 ;  /* 0x0000000400507308 */ /* 0x0007e20000000800 */
[----:B-1----:R-:W-:Y:S01]  /*5d90*/  FFMA.FTZ R8, R175, c[0x0][0x23c], -R0 ;  /* 0x00008f00af087a23 */ /* 0x002fe20000010800 */
[----:B------:R-:W-:-:S06]  /*5da0*/  F2FP.PACK_AB R9, R98, R96 ;  /* 0x000000606209723e */ /* 0x000fcc00000000ff */
[----:B------:R1:W-:Y:S01]  /*5db0*/  MUFU.EX2 R158, R8 ;  /* 0x00000008009e7308 */ /* 0x0003e20000000800 */
[----:B---3--:R-:W-:-:S07]  /*5dc0*/  FFMA.FTZ R4, R192, c[0x0][0x23c], -R12 ;  /* 0x00008f00c0047a23 */ /* 0x008fce000001080c */
[----:B------:R3:W4:Y:S01]  /*5dd0*/  MUFU.EX2 R82, R4 ;  /* 0x0000000400527308 */ /* 0x0007220000000800 */
[----:B-1----:R-:W-:-:S07]  /*5de0*/  FFMA.FTZ R8, R171, c[0x0][0x23c], -R0 ;  /* 0x00008f00ab087a23 */ /* 0x002fce0000010800 */
[----:B------:R1:W1:Y:S01]  /*5df0*/  MUFU.EX2 R119, R8 ;  /* 0x0000000800777308 */ /* 0x0002620000000800 */
[----:B---3--:R-:W-:Y:S01]  /*5e00*/  FFMA.FTZ R4, R186, c[0x0][0x23c], -R12 ;  /* 0x00008f00ba047a23 */ /* 0x008fe2000001080c */
[----:B----4-:R-:W-:Y:S01]  /*5e10*/  F2FP.PACK_AB R5, R82, R80 ;  /* 0x000000505205723e */ /* 0x010fe200000000ff */
[----:B------:R-:W-:-:S05]  /*5e20*/  IMAD.MOV.U32 R186, RZ, RZ, R60 ;  /* 0x000000ffffba7224 */ /* 0x000fca00078e003c */
[----:B------:R3:W-:Y:S01]  /*5e30*/  MUFU.EX2 R156, R4 ;  /* 0x00000004009c7308 */ /* 0x0007e20000000800 */
[----:B-1----:R-:W-:Y:S01]  /*5e40*/  FFMA.FTZ R8, R188, c[0x0][0x23c], -R13 ;  /* 0x00008f00bc087a23 */ /* 0x002fe2000001080d */
[----:B------:R-:W-:-:S06]  /*5e50*/  F2FP.PACK_AB R11, R119, R158 ;  /* 0x0000009e770b723e */ /* 0x000fcc00000000ff */
[----:B------:R1:W-:Y:S01]  /*5e60*/  MUFU.EX2 R81, R8 ;  /* 0x0000000800517308 */ /* 0x0003e20000000800 */
[----:B---3--:R-:W-:Y:S01]  /*5e70*/  FFMA.FTZ R4, R185, c[0x0][0x23c], -R12 ;  /* 0x00008f00b9047a23 */ /* 0x008fe2000001080c */
[----:B------:R-:W-:-:S06]  /*5e80*/  MOV R185, R53 ;  /* 0x0000003500b97202 */ /* 0x000fcc0000000f00 */
[----:B------:R-:W3:Y:S01]  /*5e90*/  MUFU.EX2 R65, R4 ;  /* 0x0000000400417308 */ /* 0x000ee20000000800 */
[----:B-1----:R-:W-:Y:S01]  /*5ea0*/  FFMA.FTZ R8, R187, c[0x0][0x23c], -R13 ;  /* 0x00008f00bb087a23 */ /* 0x002fe2000001080d */
[----:B------:R-:W-:-:S06]  /*5eb0*/  MOV R187, R61 ;  /* 0x0000003d00bb7202 */ /* 0x000fcc0000000f00 */
[----:B------:R1:W4:Y:S01]  /*5ec0*/  MUFU.EX2 R83, R8 ;  /* 0x0000000800537308 */ /* 0x0003220000000800 */
[----:B---3--:R-:W-:Y:S02]  /*5ed0*/  F2FP.PACK_AB R7, R65, R156 ;  /* 0x0000009c4107723e */ /* 0x008fe400000000ff */
[----:B-1----:R-:W-:Y:S02]  /*5ee0*/  F2FP.PACK_AB R8, R99, R97 ;  /* 0x000000616308723e */ /* 0x002fe400000000ff */
[----:B----4-:R-:W-:-:S05]  /*5ef0*/  F2FP.PACK_AB R4, R83, R81 ;  /* 0x000000515304723e */ /* 0x010fca00000000ff */
[-C--:B--2---:R-:W-:Y:S08]  /*5f00*/  HMMA.16816.F32 R176, R8, R20.reuse, R176 ;  /* 0x0000001408b0723c */ /* 0x084ff000000018b0 */
[C---:B------:R-:W-:Y:S07]  /*5f10*/  HMMA.16816.F32 R172, R4.reuse, R20, R200 ;  /* 0x0000001404ac723c */ /* 0x040fee00000018c8 */
[----:B------:R-:W-:Y:S01]  /*5f20*/  IMAD.MOV.U32 R203, RZ, RZ, R66 ;  /* 0x000000ffffcb7224 */ /* 0x000fe200078e0042 */
[----:B------:R-:W-:Y:S01]  /*5f30*/  HMMA.16816.F32 R180, R4, R22, R180 ;  /* 0x0000001604b4723c */ /* 0x000fe200000018b4 */
[----:B------:R-:W-:Y:S01]  /*5f40*/  MOV R202, R67 ;  /* 0x0000004300ca7202 */ /* 0x000fe20000000f00 */
[----:B------:R-:W-:Y:S01]  /*5f50*/  IMAD.MOV.U32 R200, RZ, RZ, R116 ;  /* 0x000000ffffc87224 */ /* 0x000fe200078e0074 */
[----:B------:R-:W-:-:S05]  /*5f60*/  MOV R201, R117 ;  /* 0x0000007500c97202 */ /* 0x000fca0000000f00 */
[C---:B------:R-:W-:Y:S01]  /*5f70*/  HMMA.16816.F32 R44, R8.reuse, R22, R44 ;  /* 0x00000016082c723c */ /* 0x040fe2000000182c */
[----:B------:R-:W1:Y:S07]  /*5f80*/  LDSM.16.MT88.4 R20, [R235+0xd000] ;  /* 0x00d00000eb14783b */ /* 0x000e6e0000004200 */
[----:B------:R-:W-:Y:S08]  /*5f90*/  HMMA.16816.F32 R68, R8, R28, R100 ;  /* 0x0000001c0844723c */ /* 0x000ff00000001864 */
[C---:B------:R-:W-:Y:S08]  /*5fa0*/  HMMA.16816.F32 R88, R4.reuse, R24, R204 ;  /* 0x000000180458723c */ /* 0x040ff000000018cc */
[C---:B------:R-:W-:Y:S08]  /*5fb0*/  HMMA.16816.F32 R52, R4.reuse, R28, R144 ;  /* 0x0000001c0434723c */ /* 0x040ff00000001890 */
[-C--:B------:R-:W-:Y:S08]  /*5fc0*/  HMMA.16816.F32 R60, R4, R30.reuse, R120 ;  /* 0x0000001e043c723c */ /* 0x080ff00000001878 */
[C---:B------:R-:W-:Y:S01]  /*5fd0*/  HMMA.16816.F32 R40, R8.reuse, R30, R40 ;  /* 0x0000001e0828723c */ /* 0x040fe20000001828 */
[----:B------:R-:W2:Y:S07]  /*5fe0*/  LDSM.16.MT88.4 R28, [R236+0xf000] ;  /* 0x00f00000ec1c783b */ /* 0x000eae0000004200 */
[-C--:B-1----:R-:W-:Y:S08]  /*5ff0*/  HMMA.16816.F32 R100, R8, R20.reuse, R108 ;  /* 0x000000140864723c */ /* 0x082ff0000000186c */
[C---:B------:R-:W-:Y:S07]  /*6000*/  HMMA.16816.F32 R104, R4.reuse, R20, R212 ;  /* 0x000000140468723c */ /* 0x040fee00000018d4 */
[----:B------:R-:W-:Y:S01]  /*6010*/  IMAD.MOV.U32 R214, RZ, RZ, R64 ;  /* 0x000000ffffd67224 */ /* 0x000fe200078e0040 */
[----:B------:R-:W-:Y:S01]  /*6020*/  HMMA.16816.F32 R108, R4, R22, R132 ;  /* 0x00000016046c723c */ /* 0x000fe20000001884 */
[----:B------:R-:W-:Y:S01]  /*6030*/  MOV R215, R65 ;  /* 0x0000004100d77202 */ /* 0x000fe20000000f00 */
[----:B------:R-:W-:Y:S01]  /*6040*/  IMAD.MOV.U32 R212, RZ, RZ, R118 ;  /* 0x000000ffffd47224 */ /* 0x000fe200078e0076 */
[----:B------:R-:W-:-:S05]  /*6050*/  MOV R213, R119 ;  /* 0x0000007700d57202 */ /* 0x000fca0000000f00 */
[C---:B------:R-:W-:Y:S01]  /*6060*/  HMMA.16816.F32 R204, R8.reuse, R22, R32 ;  /* 0x0000001608cc723c */ /* 0x040fe20000001820 */
[----:B------:R-:W1:Y:S04]  /*6070*/  LDSM.16.MT88.4 R20, [R234+0xf000] ;  /* 0x00f00000ea14783b */ /* 0x000e680000004200 */
[----:B------:R-:W-:Y:S03]  /*6080*/  LDSM.16.MT88.4 R32, [R235+0xf000] ;  /* 0x00f00000eb20783b */ /* 0x000fe60000004200 */
[----:B------:R-:W-:Y:S08]  /*6090*/  HMMA.16816.F32 R84, R8, R24, R84 ;  /* 0x000000180854723c */ /* 0x000ff00000001854 */
[-C--:B------:R-:W-:Y:S08]  /*60a0*/  HMMA.16816.F32 R92, R4, R26.reuse, R124 ;  /* 0x0000001a045c723c */ /* 0x080ff0000000187c */
[----:B------:R-:W-:Y:S01]  /*60b0*/  HMMA.16816.F32 R36, R8, R26, R36 ;  /* 0x0000001a0824723c */ /* 0x000fe20000001824 */
[----:B------:R-:W3:Y:S07]  /*60c0*/  LDSM.16.MT88.4 R24, [R233+0xf000] ;  /* 0x00f00000e918783b */ /* 0x000eee0000004200 */
[C---:B--2---:R-:W-:Y:S07]  /*60d0*/  HMMA.16816.F32 R144, R4.reuse, R28, R228 ;  /* 0x0000001c0490723c */ /* 0x044fee00000018e4 */
[----:B------:R-:W-:Y:S01]  /*60e0*/  MOV R231, R157 ;  /* 0x0000009d00e77202 */ /* 0x000fe20000000f00 */
[----:B------:R-:W-:Y:S01]  /*60f0*/  HMMA.16816.F32 R148, R4, R30, R148 ;  /* 0x0000001e0494723c */ /* 0x000fe20000001894 */
[----:B------:R-:W-:-:S02]  /*6100*/  MOV R228, R164 ;  /* 0x000000a400e47202 */ /* 0x000fc40000000f00 */
[----:B------:R-:W-:Y:S02]  /*6110*/  MOV R230, R201 ;  /* 0x000000c900e67202 */ /* 0x000fe40000000f00 */
[----:B------:R-:W-:-:S03]  /*6120*/  MOV R229, R202 ;  /* 0x000000ca00e57202 */ /* 0x000fc60000000f00 */
[C---:B-1----:R-:W-:Y:S07]  /*6130*/  HMMA.16816.F32 R132, R4.reuse, R20, R248 ;  /* 0x000000140484723c */ /* 0x042fee00000018f8 */
[----:B------:R-:W-:Y:S01]  /*6140*/  IMAD.MOV.U32 R248, RZ, RZ, R159 ;  /* 0x000000fffff87224 */ /* 0x000fe200078e009f */
[----:B------:R-:W-:Y:S01]  /*6150*/  MOV R249, R158 ;  /* 0x0000009e00f97202 */ /* 0x000fe20000000f00 */
[----:B------:R-:W-:Y:S01]  /*6160*/  HMMA.16816.F32 R136, R4, R22, R136 ;  /* 0x000000160488723c */ /* 0x000fe20000001888 */
[----:B------:R-:W-:Y:S01]  /*6170*/  MOV R251, R156 ;  /* 0x0000009c00fb7202 */ /* 0x000fe20000000f00 */
[----:B------:R-:W-:-:S06]  /*6180*/  IMAD.MOV.U32 R250, RZ, RZ, R170 ;  /* 0x000000fffffa7224 */ /* 0x000fcc00078e00aa */
[C---:B---3--:R-:W-:Y:S07]  /*6190*/  HMMA.16816.F32 R120, R4.reuse, R24, R184 ;  /* 0x000000180478723c */ /* 0x048fee00000018b8 */
[----:B------:R-:W-:Y:S01]  /*61a0*/  MOV R184, R193 ;  /* 0x000000c100b87202 */ /* 0x000fe20000000f00 */
[----:B------:R-:W-:Y:S01]  /*61b0*/  HMMA.16816.F32 R156, R4, R32, R220 ;  /* 0x00000020049c723c */ /* 0x000fe200000018dc */
[----:B------:R-:W-:Y:S01]  /*61c0*/  IMAD.MOV.U32 R187, RZ, RZ, R191 ;  /* 0x000000ffffbb7224 */ /* 0x000fe200078e00bf */
[----:B------:R-:W-:Y:S01]  /*61d0*/  MOV R185, R190 ;  /* 0x000000be00b97202 */ /* 0x000fe20000000f00 */
[----:B------:R-:W-:-:S02]  /*61e0*/  IMAD.MOV.U32 R186, RZ, RZ, R189 ;  /* 0x000000ffffba7224 */ /* 0x000fc400078e00bd */
[----:B------:R-:W-:Y:S01]  /*61f0*/  IMAD.MOV.U32 R202, RZ, RZ, R184 ;  /* 0x000000ffffca7224 */ /* 0x000fe200078e00b8 */
[----:B------:R-:W-:Y:S01]  /*6200*/  MOV R201, R187 ;  /* 0x000000bb00c97202 */ /* 0x000fe20000000f00 */
[----:B------:R-:W-:Y:S01]  /*6210*/  IMAD.MOV.U32 R222, RZ, RZ, R113 ;  /* 0x000000ffffde7224 */ /* 0x000fe200078e0071 */
[C---:B------:R-:W-:Y:S01]  /*6220*/  HMMA.16816.F32 R124, R4.reuse, R26, R208 ;  /* 0x0000001a047c723c */ /* 0x040fe200000018d0 */
[----:B------:R-:W-:Y:S01]  /*6230*/  IMAD.MOV.U32 R113, RZ, RZ, R165 ;  /* 0x000000ffff717224 */ /* 0x000fe200078e00a5 */
[----:B------:R-:W-:Y:S01]  /*6240*/  MOV R221, R185 ;  /* 0x000000b900dd7202 */ /* 0x000fe20000000f00 */
[----:B------:R-:W-:Y:S01]  /*6250*/  IMAD.MOV.U32 R220, RZ, RZ, R203 ;  /* 0x000000ffffdc7224 */ /* 0x000fe200078e00cb */
[----:B------:R-:W-:Y:S02]  /*6260*/  MOV R223, R169 ;  /* 0x000000a900df7202 */ /* 0x000fe40000000f00 */
[----:B------:R-:W-:Y:S02]  /*6270*/  MOV R203, R186 ;  /* 0x000000ba00cb7202 */ /* 0x000fe40000000f00 */
[----:B------:R-:W-:Y:S01]  /*6280*/  HMMA.16816.F32 R64, R4, R34, R160 ;  /* 0x000000220440723c */ /* 0x000fe200000018a0 */
[----:B------:R-:W-:Y:S01]  /*6290*/  MOV R211, R244 ;  /* 0x000000f400d37202 */ /* 0x000fe20000000f00 */
[----:B------:R-:W-:Y:S01]  /*62a0*/  IMAD.MOV.U32 R210, RZ, RZ, R223 ;  /* 0x000000ffffd27224 */ /* 0x000fe200078e00df */
[----:B------:R-:W2:Y:S01]  /*62b0*/  LDL.LU R244, [R1+0xf0] ;  /* 0x0000f00001f47983 */ /* 0x000ea20000300800 */
[----:B------:R-:W-:-:S03]  /*62c0*/  IMAD.MOV.U32 R223, RZ, RZ, R80 ;  /* 0x000000ffffdf7224 */ /* 0x000fc600078e0050 */
[----:B------:R-:W-:Y:S01]  /*62d0*/  FFMA.FTZ R4, R246, c[0x0][0x23c], -R2 ;  /* 0x00008f00f6047a23 */ /* 0x000fe20000010802 */
[----:B------:R-:W-:Y:S01]  /*62e0*/  HMMA.16816.F32 R116, R8, R24, R152 ;  /* 0x000000180874723c */ /* 0x000fe20000001898 */
[----:B------:R-:W-:-:S07]  /*62f0*/  MOV R7, R228 ;  /* 0x000000e400077202 */ /* 0x000fce0000000f00 */
[C---:B------:R-:W-:Y:S01]  /*6300*/  HMMA.16816.F32 R56, R8.reuse, R30, R56 ;  /* 0x0000001e0838723c */ /* 0x040fe20000001838 */
[----:B------:R1:W-:Y:S01]  /*6310*/  MUFU.EX2 R171, R4 ;  /* 0x0000000400ab7308 */ /* 0x0003e20000000800 */
[----:B------:R-:W-:Y:S01]  /*6320*/  IMAD.MOV.U32 R6, RZ, RZ, R201 ;  /* 0x000000ffff067224 */ /* 0x000fe200078e00c9 */
[----:B------:R-:W-:Y:S01]  /*6330*/  MOV R162, R222 ;  /* 0x000000de00a27202 */ /* 0x000fe20000000f00 */
[----:B------:R-:W-:Y:S01]  /*6340*/  IMAD.MOV.U32 R160, RZ, RZ, R230 ;  /* 0x000000ffffa07224 */ /* 0x000fe200078e00e6 */
[----:B------:R-:W-:Y:S01]  /*6350*/  MOV R163, R229 ;  /* 0x000000e500a37202 */ /* 0x000fe20000000f00 */
[----:B------:R-:W-:Y:S01]  /*6360*/  IMAD.MOV.U32 R230, RZ, RZ, R83 ;  /* 0x000000ffffe67224 */ /* 0x000fe200078e0053 */
[----:B------:R-:W-:Y:S01]  /*6370*/  MOV R228, R99 ;  /* 0x0000006300e47202 */ /* 0x000fe20000000f00 */
[C---:B------:R-:W-:Y:S01]  /*6380*/  HMMA.16816.F32 R188, R8.reuse, R20, R140 ;  /* 0x0000001408bc723c */ /* 0x040fe2000000188c */
[----:B------:R-:W-:Y:S07]  /*6390*/  LDSM.16.MT88.4 R184, [R233+0xd800] ;  /* 0x00d80000e9b8783b */ /* 0x000fee0000004200 */
[----:B------:R-:W-:Y:S01]  /*63a0*/  HMMA.16816.F32 R24, R8, R26, R76 ;  /* 0x0000001a0818723c */ /* 0x000fe2000000184c */
[----:B-1----:R-:W-:-:S07]  /*63b0*/  FFMA.FTZ R4, R226, c[0x0][0x23c], -R2 ;  /* 0x00008f00e2047a23 */ /* 0x002fce0000010802 */
[C---:B------:R-:W-:Y:S01]  /*63c0*/  HMMA.16816.F32 R196, R8.reuse, R32, R196 ;  /* 0x0000002008c4723c */ /* 0x040fe200000018c4 */
[----:B------:R1:W3:Y:S07]  /*63d0*/  MUFU.EX2 R208, R4 ;  /* 0x0000000400d07308 */ /* 0x0002ee0000000800 */
[----:B------:R-:W-:Y:S01]  /*63e0*/  HMMA.16816.F32 R48, R8, R34, R48 ;  /* 0x000000220830723c */ /* 0x000fe20000001830 */
[----:B------:R-:W-:Y:S01]  /*63f0*/  MOV R154, R160 ;  /* 0x000000a0009a7202 */ /* 0x000fe20000000f00 */
[----:B------:R-:W-:Y:S01]  /*6400*/  LDSM.16.MT88.4 R140, [R234+0xf800] ;  /* 0x00f80000ea8c783b */ /* 0x000fe20000004200 */
[----:B------:R-:W-:-:S02]  /*6410*/  MOV R155, R162 ;  /* 0x000000a2009b7202 */ /* 0x000fc40000000f00 */
[----:B------:R-:W-:Y:S02]  /*6420*/  MOV R229, R98 ;  /* 0x0000006200e57202 */ /* 0x000fe40000000f00 */
[----:B------:R-:W-:Y:S01]  /*6430*/  MOV R222, R81 ;  /* 0x0000005100de7202 */ /* 0x000fe20000000f00 */
[C---:B------:R-:W-:Y:S01]  /*6440*/  HMMA.16816.F32 R20, R8.reuse, R22, R72 ;  /* 0x000000160814723c */ /* 0x040fe20000001848 */
[--C-:B-1----:R-:W-:Y:S02]  /*6450*/  FFMA.FTZ R4, R216, c[0x0][0x23c], -R2.reuse ;  /* 0x00008f00d8047a23 */ /* 0x102fe40000010802 */
[----:B------:R-:W-:Y:S01]  /*6460*/  FFMA.FTZ R2, R195, c[0x0][0x23c], -R2 ;  /* 0x00008f00c3027a23 */ /* 0x000fe20000010802 */
[----:B------:R-:W-:Y:S01]  /*6470*/  MOV R216, R6 ;  /* 0x0000000600d87202 */ /* 0x000fe20000000f00 */
[----:B------:R-:W-:Y:S03]  /*6480*/  MUFU.EX2 R209, R4 ;  /* 0x0000000400d17308 */ /* 0x000fe60000000800 */
[----:B------:R-:W-:Y:S01]  /*6490*/  HMMA.16816.F32 R192, R8, R28, R128 ;  /* 0x0000001c08c0723c */ /* 0x000fe20000001880 */
[----:B------:R-:W-:Y:S01]  /*64a0*/  MOV R246, R155 ;  /* 0x0000009b00f67202 */ /* 0x000fe20000000f00 */
[----:B------:R-:W-:Y:S03]  /*64b0*/  LDSM.16.MT88.4 R128, [R233+0xf800] ;  /* 0x00f80000e980783b */ /* 0x000fe60000004200 */
[----:B------:R1:W-:Y:S02]  /*64c0*/  MUFU.EX2 R170, R2 ;  /* 0x0000000200aa7308 */ /* 0x0003e40000000800 */
[----:B-1----:R-:W-:-:S02]  /*64d0*/  FFMA.FTZ R2, R231, c[0x0][0x23c], -R0 ;  /* 0x00008f00e7027a23 */ /* 0x002fc40000010800 */
[----:B------:R-:W-:Y:S01]  /*64e0*/  IMAD.MOV.U32 R231, RZ, RZ, R200 ;  /* 0x000000ffffe77224 */ /* 0x000fe200078e00c8 */
[----:B------:R-:W-:-:S03]  /*64f0*/  MOV R200, R112 ;  /* 0x0000007000c87202 */ /* 0x000fc60000000f00 */
[----:B------:R1:W-:Y:S01]  /*6500*/  MUFU.EX2 R164, R2 ;  /* 0x0000000200a47308 */ /* 0x0003e20000000800 */
[----:B------:R-:W-:Y:S02]  /*6510*/  MOV R112, R15 ;  /* 0x0000000f00707202 */ /* 0x000fe40000000f00 */
[----:B------:R-:W-:Y:S01]  /*6520*/  MOV R161, R231 ;  /* 0x000000e700a17202 */ /* 0x000fe20000000f00 */
[----:B------:R-:W-:Y:S01]  /*6530*/  FADD.FTZ R8, R7, R14 ;  /* 0x0000000e07087221 */ /* 0x000fe20000010000 */
[----:B------:R-:W-:Y:S02]  /*6540*/  MOV R5, R200 ;  /* 0x000000c800057202 */ /* 0x000fe40000000f00 */
[----:B------:R-:W-:Y:S01]  /*6550*/  MOV R231, R82 ;  /* 0x0000005200e77202 */ /* 0x000fe20000000f00 */
[----:B------:R-:W-:Y:S02]  /*6560*/  IMAD.MOV.U32 R153, RZ, RZ, R161 ;  /* 0x000000ffff997224 */ /* 0x000fe400078e00a1 */
[----:B-1----:R-:W-:Y:S01]  /*6570*/  FFMA.FTZ R2, R225, c[0x0][0x23c], -R0 ;  /* 0x00008f00e1027a23 */ /* 0x002fe20000010800 */
[----:B------:R-:W-:Y:S01]  /*6580*/  MOV R7, R202 ;  /* 0x000000ca00077202 */ /* 0x000fe20000000f00 */
[----:B------:R-:W-:Y:S01]  /*6590*/  IMAD.MOV.U32 R161, RZ, RZ, R166 ;  /* 0x000000ffffa17224 */ /* 0x000fe200078e00a6 */
[----:B------:R-:W-:Y:S01]  /*65a0*/  MOV R33, R114 ;  /* 0x0000007200217202 */ /* 0x000fe20000000f00 */
[----:B------:R-:W2:Y:S01]  /*65b0*/  LDL.LU R166, [R1+0xec] ;  /* 0x0000ec0001a67983 */ /* 0x000ea20000300800 */
[----:B------:R1:W4:Y:S01]  /*65c0*/  MUFU.EX2 R165, R2 ;  /* 0x0000000200a57308 */ /* 0x0003220000000800 */
[----:B------:R-:W-:Y:S01]  /*65d0*/  IMAD.MOV.U32 R226, RZ, RZ, R5 ;  /* 0x000000ffffe27224 */ /* 0x000fe200078e0005 */
[----:B------:R-:W-:Y:S01]  /*65e0*/  MOV R32, R115 ;  /* 0x0000007300207202 */ /* 0x000fe20000000f00 */
[----:B------:R-:W-:Y:S01]  /*65f0*/  LDSM.16.MT88.4 R80, [R234+0xd800] ;  /* 0x00d80000ea50783b */ /* 0x000fe20000004200 */
[----:B-1----:R-:W-:-:S02]  /*6600*/  FFMA.FTZ R2, R218, c[0x0][0x23c], -R0 ;  /* 0x00008f00da027a23 */ /* 0x002fc40000010800 */
[----:B------:R-:W-:Y:S01]  /*6610*/  FFMA.FTZ R0, R217, c[0x0][0x23c], -R0 ;  /* 0x00008f00d9007a23 */ /* 0x000fe20000010800 */
[----:B------:R-:W-:Y:S01]  /*6620*/  MOV R225, R7 ;  /* 0x0000000700e17202 */ /* 0x000fe20000000f00 */
[----:B------:R-:W-:Y:S01]  /*6630*/  MUFU.EX2 R169, R2 ;  /* 0x0000000200a97308 */ /* 0x000fe20000000800 */
[----:B------:R-:W1:Y:S07]  /*6640*/  LDSM.16.MT88.4 R4, [R235+0xf800] ;  /* 0x00f80000eb04783b */ /* 0x000e6e0000004200 */
[----:B------:R3:W1:Y:S02]  /*6650*/  MUFU.EX2 R31, R0 ;  /* 0x00000000001f7308 */ /* 0x0006640000000800 */
[----:B---3--:R-:W-:-:S06]  /*6660*/  FFMA.FTZ R0, R252, c[0x0][0x23c], -R13 ;  /* 0x00008f00fc007a23 */ /* 0x008fcc000001080d */
[----:B------:R3:W-:Y:S02]  /*6670*/  MUFU.EX2 R29, R0 ;  /* 0x00000000001d7308 */ /* 0x0007e40000000800 */
[----:B---3--:R-:W-:-:S06]  /*6680*/  FFMA.FTZ R0, R247, c[0x0][0x23c], -R13 ;  /* 0x00008f00f7007a23 */ /* 0x008fcc000001080d */
[----:B------:R3:W1:Y:S02]  /*6690*/  MUFU.EX2 R30, R0 ;  /* 0x00000000001e7308 */ /* 0x0006640000000800 */
[----:B---3--:R-:W-:-:S06]  /*66a0*/  FFMA.FTZ R0, R224, c[0x0][0x23c], -R13 ;  /* 0x00008f00e0007a23 */ /* 0x008fcc000001080d */
[----:B------:R3:W-:Y:S01]  /*66b0*/  MUFU.EX2 R28, R0 ;  /* 0x00000000001c7308 */ /* 0x0007e20000000800 */
[----:B------:R-:W-:Y:S02]  /*66c0*/  FFMA.FTZ R2, R245, c[0x0][0x23c], -R12 ;  /* 0x00008f00f5027a23 */ /* 0x000fe4000001080c */
[----:B---3--:R-:W-:-:S05]  /*66d0*/  FFMA.FTZ R0, R219, c[0x0][0x23c], -R13 ;  /* 0x00008f00db007a23 */ /* 0x008fca000001080d */
[----:B------:R3:W-:Y:S01]  /*66e0*/  MUFU.EX2 R15, R0 ;  /* 0x00000000000f7308 */ /* 0x0007e20000000800 */
[----:B------:R-:W-:Y:S01]  /*66f0*/  IMAD.MOV.U32 R219, RZ, RZ, R112 ;  /* 0x000000ffffdb7224 */ /* 0x000fe200078e0070 */
[----:B------:R-:W-:Y:S02]  /*6700*/  MOV R224, R113 ;  /* 0x0000007100e07202 */ /* 0x000fe40000000f00 */
[----:B------:R-:W-:Y:S01]  /*6710*/  LDSM.16.MT88.4 R112, [R235+0xd800] ;  /* 0x00d80000eb70783b */ /* 0x000fe20000004200 */
[--C-:B---3--:R-:W-:Y:S02]  /*6720*/  FFMA.FTZ R0, R220, c[0x0][0x23c], -R12.reuse ;  /* 0x00008f00dc007a23 */ /* 0x108fe4000001080c */
[----:B------:R-:W-:Y:S02]  /*6730*/  IMAD.MOV.U32 R220, RZ, RZ, R97 ;  /* 0x000000ffffdc7224 */ /* 0x000fe400078e0061 */
[----:B------:R3:W-:Y:S02]  /*6740*/  MUFU.EX2 R11, R0 ;  /* 0x00000000000b7308 */ /* 0x0007e40000000800 */
[----:B---3--:R-:W-:Y:S01]  /*6750*/  FFMA.FTZ R0, R221, c[0x0][0x23c], -R12 ;  /* 0x00008f00dd007a23 */ /* 0x008fe2000001080c */
[----:B------:R-:W-:-:S02]  /*6760*/  MOV R221, R96 ;  /* 0x0000006000dd7202 */ /* 0x000fc40000000f00 */
[----:B------:R-:W3:Y:S03]  /*6770*/  LDSM.16.MT88.4 R96, [R236+0xd800] ;  /* 0x00d80000ec60783b */ /* 0x000ee60000004200 */
[----:B------:R1:W1:Y:S02]  /*6780*/  MUFU.EX2 R13, R0 ;  /* 0x00000000000d7308 */ /* 0x0002640000000800 */
[----:B-1----:R-:W-:-:S06]  /*6790*/  FFMA.FTZ R0, R227, c[0x0][0x23c], -R12 ;  /* 0x00008f00e3007a23 */ /* 0x002fcc000001080c */
[----:B------:R1:W-:Y:S02]  /*67a0*/  MUFU.EX2 R12, R2 ;  /* 0x00000002000c7308 */ /* 0x0003e40000000800 */
[----:B-1----:R-:W-:Y:S02]  /*67b0*/  FADD.FTZ R2, R154, R153 ;  /* 0x000000999a027221 */ /* 0x002fe40000010000 */
[----:B------:R-:W1:Y:S04]  /*67c0*/  LDSM.16.MT88.4 R152, [R236+0xf800] ;  /* 0x00f80000ec98783b */ /* 0x000e680000004200 */
[----:B------:R3:W3:Y:S01]  /*67d0*/  MUFU.EX2 R14, R0 ;  /* 0x00000000000e7308 */ /* 0x0006e20000000800 */
[----:B------:R-:W-:Y:S02]  /*67e0*/  MOV R160, R203 ;  /* 0x000000cb00a07202 */ /* 0x000fe40000000f00 */
[----:B------:R-:W-:Y:S01]  /*67f0*/  MOV R162, R3 ;  /* 0x0000000300a27202 */ /* 0x000fe20000000f00 */
[----:B------:R-:W-:Y:S01]  /*6800*/  IMAD.MOV.U32 R34, RZ, RZ, R242 ;  /* 0x000000ffff227224 */ /* 0x000fe200078e00f2 */
[----:B------:R-:W-:Y:S01]  /*6810*/  MOV R35, R243 ;  /* 0x000000f300237202 */ /* 0x000fe20000000f00 */
[----:B------:R-:W-:Y:S01]  /*6820*/  IMAD.MOV.U32 R218, RZ, RZ, R160 ;  /* 0x000000ffffda7224 */ /* 0x000fe200078e00a0 */
[----:B------:R-:W-:Y:S01]  /*6830*/  MOV R217, R161 ;  /* 0x000000a100d97202 */ /* 0x000fe20000000f00 */
[----:B------:R-:W-:Y:S01]  /*6840*/  IMAD.MOV.U32 R247, RZ, RZ, R163 ;  /* 0x000000fffff77224 */ /* 0x000fe200078e00a3 */
[----:B------:R-:W-:Y:S01]  /*6850*/  MOV R252, R162 ;  /* 0x000000a200fc7202 */ /* 0x000fe20000000f00 */
[----:B------:R-:W-:Y:S01]  /*6860*/  FADD.FTZ R9, R35, R34 ;  /* 0x0000002223097221 */ /* 0x000fe20000010000 */
[----:B------:R-:W-:-:S02]  /*6870*/  F2FP.PACK_AB R200, R208, R171 ;  /* 0x000000abd0c8723e */ /* 0x000fc400000000ff */
[----:B----4-:R-:W-:Y:S02]  /*6880*/  F2FP.PACK_AB R201, R165, R164 ;  /* 0x000000a4a5c9723e */ /* 0x010fe400000000ff */
[----:B------:R-:W-:Y:S01]  /*6890*/  F2FP.PACK_AB R202, R170, R209 ;  /* 0x000000d1aaca723e */ /* 0x000fe200000000ff */
[----:B---3--:R-:W-:Y:S01]  /*68a0*/  FADD.FTZ R0, R241, R8 ;  /* 0x00000008f1007221 */ /* 0x008fe20000010000 */
[----:B------:R-:W-:Y:S01]  /*68b0*/  F2FP.PACK_AB R203, R31, R169 ;  /* 0x000000a91fcb723e */ /* 0x000fe200000000ff */
[----:B------:R-:W-:Y:S01]  /*68c0*/  FADD.FTZ R2, R240, R2 ;  /* 0x00000002f0027221 */ /* 0x000fe20000010000 */
[----:B------:R-:W-:Y:S01]  /*68d0*/  F2FP.PACK_AB R160, R30, R29 ;  /* 0x0000001d1ea0723e */ /* 0x000fe200000000ff */
[----:B------:R3:W5:Y:S01]  /*68e0*/  LDL.LU R3, [R1+0xe8] ;  /* 0x0000e80001037983 */ /* 0x0007620000300800 */
[----:B------:R-:W-:Y:S02]  /*68f0*/  F2FP.PACK_AB R161, R13, R11 ;  /* 0x0000000b0da1723e */ /* 0x000fe400000000ff */
[----:B------:R-:W-:-:S02]  /*6900*/  F2FP.PACK_AB R162, R15, R28 ;  /* 0x0000001c0fa2723e */ /* 0x000fc400000000ff */
[----:B------:R-:W-:Y:S02]  /*6910*/  F2FP.PACK_AB R163, R14, R12 ;  /* 0x0000000c0ea3723e */ /* 0x000fe400000000ff */
[----:B------:R-:W-:Y:S01]  /*6920*/  MOV R35, R219 ;  /* 0x000000db00237202 */ /* 0x000fe20000000f00 */
[----:B------:R-:W-:Y:S01]  /*6930*/  FADD.FTZ R9, R238, R9 ;  /* 0x00000009ee097221 */ /* 0x000fe20000010000 */
[----:B------:R-:W-:Y:S01]  /*6940*/  MOV R219, R232 ;  /* 0x000000e800db7202 */ /* 0x000fe20000000f00 */
[----:B------:R-:W-:Y:S01]  /*6950*/  FADD.FTZ R0, R237, R0 ;  /* 0x00000000ed007221 */ /* 0x000fe20000010000 */
[----:B------:R-:W-:Y:S01]  /*6960*/  HMMA.16816.F32 R196, R200, R4, R196 ;  /* 0x00000004c8c4723c */ /* 0x000fe200000018c4 */
[----:B------:R-:W-:Y:S02]  /*6970*/  FADD.FTZ R2, R35, R2 ;  /* 0x0000000223027221 */ /* 0x000fe40000010000 */
[----:B------:R-:W-:-:S05]  /*6980*/  FADD.FTZ R0, R17, R0 ;  /* 0x0000000011007221 */ /* 0x000fca0000010000 */
[----:B------:R-:W-:Y:S01]  /*6990*/  HMMA.16816.F32 R156, R160, R4, R156 ;  /* 0x00000004a09c723c */ /* 0x000fe2000000189c */
[----:B------:R-:W-:-:S06]  /*69a0*/  FADD.FTZ R2, R16, R2 ;  /* 0x0000000210027221 */ /* 0x000fcc0000010000 */
[----:B------:R-:W-:Y:S01]  /*69b0*/  FADD.FTZ R4, R18, R9 ;  /* 0x0000000912047221 */ /* 0x000fe20000010000 */
[----:B------:R-:W-:Y:S01]  /*69c0*/  HMMA.16816.F32 R176, R200, R184, R176 ;  /* 0x000000b8c8b0723c */ /* 0x000fe200000018b0 */
[----:B------:R-:W-:-:S07]  /*69d0*/  FADD.FTZ R2, R33, R2 ;  /* 0x0000000221027221 */ /* 0x000fce0000010000 */
[C---:B------:R-:W-:Y:S08]  /*69e0*/  HMMA.16816.F32 R172, R160.reuse, R184, R172 ;  /* 0x000000b8a0ac723c */ /* 0x040ff000000018ac */
[----:B------:R-:W-:Y:S08]  /*69f0*/  HMMA.16816.F32 R180, R160, R186, R180 ;  /* 0x000000baa0b4723c */ /* 0x000ff000000018b4 */
[-C--:B------:R-:W-:Y:S08]  /*6a00*/  HMMA.16816.F32 R68, R200, R80.reuse, R68 ;  /* 0x00000050c844723c */ /* 0x080ff00000001844 */
[C---:B------:R-:W-:Y:S08]  /*6a10*/  HMMA.16816.F32 R72, R160.reuse, R80, R52 ;  /* 0x00000050a048723c */ /* 0x040ff00000001834 */
[----:B------:R-:W-:Y:S08]  /*6a20*/  HMMA.16816.F32 R76, R160, R82, R60 ;  /* 0x00000052a04c723c */ /* 0x000ff0000000183c */
[----:B------:R-:W-:Y:S01]  /*6a30*/  HMMA.16816.F32 R84, R200, R96, R84 ;  /* 0x00000060c854723c */ /* 0x000fe20000001854 */
[----:B--2---:R-:W-:-:S07]  /*6a40*/  FADD.FTZ R10, R244, R166 ;  /* 0x000000a6f40a7221 */ /* 0x004fce0000010000 */
[----:B------:R-:W-:Y:S01]  /*6a50*/  HMMA.16816.F32 R88, R160, R96, R88 ;  /* 0x00000060a058723c */ /* 0x000fe20000001858 */
[----:B------:R3:W5:Y:S01]  /*6a60*/  LDL.LU R166, [R1+0xe4] ;  /* 0x0000e40001a67983 */ /* 0x0007620000300800 */
[----:B------:R-:W-:-:S03]  /*6a70*/  FADD.FTZ R8, R239, R10 ;  /* 0x0000000aef087221 */ /* 0x000fc60000010000 */
[----:B------:R3:W5:Y:S01]  /*6a80*/  LDL.LU R244, [R1+0xe0] ;  /* 0x0000e00001f47983 */ /* 0x0007620000300800 */
[----:B------:R-:W-:Y:S02]  /*6a90*/  FADD.FTZ R5, R19, R8 ;  /* 0x0000000813057221 */ /* 0x000fe40000010000 */
[----:B------:R-:W-:Y:S01]  /*6aa0*/  FADD.FTZ R8, R224, R4 ;  /* 0x00000004e0087221 */ /* 0x000fe20000010000 */
[C---:B------:R-:W-:Y:S01]  /*6ab0*/  HMMA.16816.F32 R92, R160.reuse, R98, R92 ;  /* 0x00000062a05c723c */ /* 0x040fe2000000185c */
[----:B------:R-:W-:Y:S01]  /*6ac0*/  FADD.FTZ R5, R219, R5 ;  /* 0x00000005db057221 */ /* 0x000fe20000010000 */
[----:B------:R3:W5:Y:S01]  /*6ad0*/  LDL.LU R243, [R1+0xdc] ;  /* 0x0000dc0001f37983 */ /* 0x0007620000300800 */
[----:B------:R-:W-:Y:S02]  /*6ae0*/  FADD.FTZ R4, R32, R0 ;  /* 0x0000000020047221 */ /* 0x000fe40000010000 */
[----:B------:R-:W-:Y:S01]  /*6af0*/  FADD.FTZ R0, R247, R5 ;  /* 0x00000005f7007221 */ /* 0x000fe20000010000 */
[----:B------:R3:W5:Y:S02]  /*6b00*/  LDL.LU R242, [R1+0xd8] ;  /* 0x0000d80001f27983 */ /* 0x0007640000300800 */
[C---:B------:R-:W-:Y:S01]  /*6b10*/  HMMA.16816.F32 R104, R160.reuse, R112, R104 ;  /* 0x00000070a068723c */ /* 0x040fe20000001868 */
[----:B------:R-:W-:Y:S01]  /*6b20*/  FADD.FTZ R5, R252, R8 ;  /* 0x00000008fc057221 */ /* 0x000fe20000010000 */
[----:B------:R3:W5:Y:S04]  /*6b30*/  LDL.LU R241, [R1+0xd4] ;  /* 0x0000d40001f17983 */ /* 0x0007680000300800 */
[----:B------:R3:W5:Y:S02]  /*6b40*/  LDL.LU R240, [R1+0xd0] ;  /* 0x0000d00001f07983 */ /* 0x0007640000300800 */
[C---:B------:R-:W-:Y:S02]  /*6b50*/  HMMA.16816.F32 R108, R160.reuse, R114, R108 ;  /* 0x00000072a06c723c */ /* 0x040fe4000000186c */
        /* <DEDUP_REMOVED lines=11> */
[C---:B------:R-:W-:Y:S08]  /*6c10*/  HMMA.16816.F32 R136, R160.reuse, R142, R136 ;  /* 0x0000008ea088723c */ /* 0x040ff00000001888 */
[C---:B-1----:R-:W-:Y:S08]  /*6c20*/  HMMA.16816.F32 R144, R160.reuse, R152, R144 ;  /* 0x00000098a090723c */ /* 0x042ff00000001890 */
        /* <DEDUP_REMOVED lines=59> */
[----:B------:R-:W2:Y:S04]  /*6fe0*/  LDL.64 R250, [R1+0x68] ;  /* 0x0000680001fa7983 */ /* 0x000ea80000100a00 */
[----:B------:R-:W4:Y:S04]  /*6ff0*/  LDL R213, [R1+0x70] ;  /* 0x0000700001d57983 */ /* 0x000f280000100800 */
[----:B---3--:R-:W3:Y:S01]  /*7000*/  LDL.64 R214, [R1+0xa0] ;  /* 0x0000a00001d67983 */ /* 0x008ee20000100a00 */
[----:B------:R-:W-:Y:S01]  /*7010*/  UIADD3 UR21, UR8, -0x2, URZ ;  /* 0xfffffffe08157890 */ /* 0x000fe2000fffe03f */
[----:B------:R-:W-:-:S04]  /*7020*/  DEPBAR.LE SB0, 0x0 ;  /* 0x000080000000791a */ /* 0x000fc80000000000 */
[----:B------:R-:W-:Y:S01]  /*7030*/  USHF.R.S32.HI UR5, URZ, 0x1f, UR21 ;  /* 0x0000001f3f057899 */ /* 0x000fe20008011415 */
[----:B------:R-:W-:Y:S01]  /*7040*/  IMAD.U32 R4, RZ, RZ, UR21 ;  /* 0x00000015ff047e24 */ /* 0x000fe2000f8e00ff */
[----:B------:R-:W-:Y:S02]  /*7050*/  UIMAD UR4, UR12, UR21, URZ ;  /* 0x000000150c0472a4 */ /* 0x000fe4000f8e023f */
[----:B------:R-:W-:Y:S02]  /*7060*/  UISETP.GE.AND UP0, UPT, UR8, 0x3, UPT ;  /* 0x000000030800788c */ /* 0x000fe4000bf06270 */
[----:B------:R-:W-:Y:S01]  /*7070*/  UIMAD UR4, UR5, UR17, UR4 ;  /* 0x00000011050472a4 */ /* 0x000fe2000f8e0204 */
[----:B------:R-:W-:Y:S01]  /*7080*/  BAR.SYNC.DEFER_BLOCKING 0x0 ;  /* 0x0000000000007b1d */ /* 0x000fe20000010000 */
[----:B--2---:R-:W-:Y:S02]  /*7090*/  ISETP.GE.AND P3, PT, R250, c[0x0][0x220], PT ;  /* 0x00008800fa007a0c */ /* 0x004fe40003f66270 */
[----:B----4-:R-:W-:Y:S01]  /*70a0*/  ISETP.GE.AND P2, PT, R213, c[0x0][0x220], PT ;  /* 0x00008800d5007a0c */ /* 0x010fe20003f46270 */
[----:B---3--:R-:W-:-:S05]  /*70b0*/  IMAD.WIDE.U32 R4, R4, UR17, R214 ;  /* 0x0000001104047c25 */ /* 0x008fca000f8e00d6 */
[----:B------:R-:W-:-:S05]  /*70c0*/  IADD3 R0, R5, UR4, RZ ;  /* 0x0000000405007c10 */ /* 0x000fca000fffe0ff */
[----:B-----5:R-:W-:Y:S01]  /*70d0*/  @P3 STS.128 [R244+0xc000], RZ ;  /* 0x00c000fff4003388 */ /* 0x020fe20000000c00 */
[C---:B------:R-:W-:Y:S02]  /*70e0*/  @!P3 LEA R6, P4, R4.reuse, c[0x0][0x170], 0x1 ;  /* 0x00005c000406ba11 */ /* 0x040fe400078808ff */
[C---:B------:R-:W-:Y:S02]  /*70f0*/  @!P2 LEA R22, P0, R4.reuse, c[0x0][0x170], 0x1 ;  /* 0x00005c000416aa11 */ /* 0x040fe400078008ff */
[C---:B------:R-:W-:Y:S02]  /*7100*/  IADD3 R2, P1, R4.reuse, UR14, RZ ;  /* 0x0000000e04027c10 */ /* 0x040fe4000ff3e0ff */
[C-C-:B------:R-:W-:Y:S02]  /*7110*/  @!P3 LEA.HI.X R7, R4.reuse, c[0x0][0x174], R0.reuse, 0x1, P4 ;  /* 0x00005d000407ba11 */ /* 0x140fe400020f0c00 */
[----:B------:R-:W-:Y:S02]  /*7120*/  @!P2 LEA.HI.X R23, R4, c[0x0][0x174], R0, 0x1, P0 ;  /* 0x00005d000417aa11 */ /* 0x000fe400000f0c00 */
[----:B------:R-:W-:Y:S01]  /*7130*/  IADD3.X R4, R0, UR9, RZ, P1, !PT ;  /* 0x0000000900047c10 */ /* 0x000fe20008ffe4ff */
[----:B------:R-:W-:Y:S01]  /*7140*/  @!PT LDS RZ, [RZ] ;  /* 0x00000000fffff984 */ /* 0x000fe20000000800 */
[----:B------:R-:W-:Y:S01]  /*7150*/  @!PT LDS RZ, [RZ] ;  /* 0x00000000fffff984 */ /* 0x000fe20000000800 */
[----:B------:R-:W-:Y:S01]  /*7160*/  @!PT LDS RZ, [RZ] ;  /* 0x00000000fffff984 */ /* 0x000fe20000000800 */
[----:B------:R1:W-:Y:S01]  /*7170*/  @!P3 LDGSTS.E.BYPASS.LTC128B.128 [R244+0xc000], [R6.64] ;  /* 0x0c00000006f4bfae */ /* 0x0003e2000b901d52 */
[----:B------:R-:W-:-:S02]  /*7180*/  @!P3 LEA R20, P4, R2, c[0x0][0x170], 0x1 ;  /* 0x00005c000214ba11 */ /* 0x000fc400078808ff */
[C---:B------:R-:W-:Y:S01]  /*7190*/  @!P2 LEA R14, P0, R2.reuse, c[0x0][0x170], 0x1 ;  /* 0x00005c00020eaa11 */ /* 0x040fe200078008ff */
[----:B------:R-:W-:Y:S01]  /*71a0*/  @P2 STS.128 [R244+0xe000], RZ ;  /* 0x00e000fff4002388 */ /* 0x000fe20000000c00 */
[C---:B------:R-:W-:Y:S02]  /*71b0*/  IADD3 R0, P1, R2.reuse, UR14, RZ ;  /* 0x0000000e02007c10 */ /* 0x040fe4000ff3e0ff */
[C-C-:B------:R-:W-:Y:S01]  /*71c0*/  @!P3 LEA.HI.X R21, R2.reuse, c[0x0][0x174], R4.reuse, 0x1, P4 ;  /* 0x00005d000215ba11 */ /* 0x140fe200020f0c04 */
[----:B------:R-:W-:Y:S01]  /*71d0*/  @!PT LDS RZ, [RZ] ;  /* 0x00000000fffff984 */ /* 0x000fe20000000800 */
[----:B------:R-:W-:Y:S01]  /*71e0*/  @!PT LDS RZ, [RZ] ;  /* 0x00000000fffff984 */ /* 0x000fe20000000800 */
[----:B------:R-:W-:Y:S01]  /*71f0*/  @!PT LDS RZ, [RZ] ;  /* 0x00000000fffff984 */ /* 0x000fe20000000800 */
[----:B------:R2:W-:Y:S01]  /*7200*/  @!P2 LDGSTS.E.BYPASS.LTC128B.128 [R244+0xe000], [R22.64+0x80] ;  /* 0x0e00008016f4afae */ /* 0x0005e2000b901d52 */
[----:B------:R-:W-:Y:S02]  /*7210*/  @!P2 LEA.HI.X R15, R2, c[0x0][0x174], R4, 0x1, P0 ;  /* 0x00005d00020faa11 */ /* 0x000fe400000f0c04 */
[----:B------:R-:W-:Y:S01]  /*7220*/  IADD3.X R4, R4, UR9, RZ, P1, !PT ;  /* 0x0000000904047c10 */ /* 0x000fe20008ffe4ff */
[----:B------:R-:W-:Y:S01]  /*7230*/  @P3 STS.128 [R244+0xc800], RZ ;  /* 0x00c800fff4003388 */ /* 0x000fe20000000c00 */
[----:B------:R-:W-:-:S02]  /*7240*/  IADD3 R2, P0, R0, UR14, RZ ;  /* 0x0000000e00027c10 */ /* 0x000fc4000ff1e0ff */
[C---:B------:R-:W-:Y:S01]  /*7250*/  @!P3 LEA R12, P5, R0.reuse, c[0x0][0x170], 0x1 ;  /* 0x00005c00000cba11 */ /* 0x040fe200078a08ff */
[----:B------:R-:W-:Y:S01]  /*7260*/  @!PT LDS RZ, [RZ] ;  /* 0x00000000fffff984 */ /* 0x000fe20000000800 */
[----:B------:R-:W-:Y:S01]  /*7270*/  @!PT LDS RZ, [RZ] ;  /* 0x00000000fffff984 */ /* 0x000fe20000000800 */
[----:B------:R-:W-:Y:S01]  /*7280*/  @!PT LDS RZ, [RZ] ;  /* 0x00000000fffff984 */ /* 0x000fe20000000800 */
[----:B------:R2:W-:Y:S01]  /*7290*/  @!P3 LDGSTS.E.BYPASS.LTC128B.128 [R244+0xc800], [R20.64] ;  /* 0x0c80000014f4bfae */ /* 0x0005e2000b901d52 */
[----:B------:R-:W-:Y:S02]  /*72a0*/  @!P2 LEA R8, P1, R0, c[0x0][0x170], 0x1 ;  /* 0x00005c000008aa11 */ /* 0x000fe400078208ff */
[----:B------:R-:W-:Y:S01]  /*72b0*/  IADD3.X R5, R4, UR9, RZ, P0, !PT ;  /* 0x0000000904057c10 */ /* 0x000fe200087fe4ff */
[----:B------:R-:W-:Y:S01]  /*72c0*/  @P2 STS.128 [R244+0xe800], RZ ;  /* 0x00e800fff4002388 */ /* 0x000fe20000000c00 */
[----:B------:R-:W-:Y:S02]  /*72d0*/  @!P3 LEA R10, P4, R2, c[0x0][0x170], 0x1 ;  /* 0x00005c00020aba11 */ /* 0x000fe400078808ff */
[C-C-:B------:R-:W-:Y:S01]  /*72e0*/  @!P3 LEA.HI.X R13, R0.reuse, c[0x0][0x174], R4.reuse, 0x1, P5 ;  /* 0x00005d00000dba11 */ /* 0x140fe200028f0c04 */
[----:B------:R-:W-:Y:S01]  /*72f0*/  @!PT LDS RZ, [RZ] ;  /* 0x00000000fffff984 */ /* 0x000fe20000000800 */
[----:B------:R-:W-:Y:S01]  /*7300*/  @!PT LDS RZ, [RZ] ;  /* 0x00000000fffff984 */ /* 0x000fe20000000800 */
[----:B------:R-:W-:Y:S01]  /*7310*/  @!PT LDS RZ, [RZ] ;  /* 0x00000000fffff984 */ /* 0x000fe20000000800 */
[----:B------:R3:W-:Y:S01]  /*7320*/  @!P2 LDGSTS.E.BYPASS.LTC128B.128 [R244+0xe800], [R14.64+0x80] ;  /* 0x0e8000800ef4afae */ /* 0x0007e2000b901d52 */
[----:B------:R-:W-:-:S02]  /*7330*/  @!P2 LEA.HI.X R9, R0, c[0x0][0x174], R4, 0x1, P1 ;  /* 0x00005d000009aa11 */ /* 0x000fc400008f0c04 */
[C---:B-1----:R-:W-:Y:S01]  /*7340*/  @!P2 LEA R6, P0, R2.reuse, c[0x0][0x170], 0x1 ;  /* 0x00005c000206aa11 */ /* 0x042fe200078008ff */
[----:B------:R-:W-:Y:S01]  /*7350*/  @P3 STS.128 [R244+0xd000], RZ ;  /* 0x00d000fff4003388 */ /* 0x000fe20000000c00 */
[C-C-:B------:R-:W-:Y:S02]  /*7360*/  @!P3 LEA.HI.X R11, R2.reuse, c[0x0][0x174], R5.reuse, 0x1, P4 ;  /* 0x00005d00020bba11 */ /* 0x140fe400020f0c05 */
[----:B------:R-:W-:Y:S01]  /*7370*/  @!P2 LEA.HI.X R7, R2, c[0x0][0x174], R5, 0x1, P0 ;  /* 0x00005d000207aa11 */ /* 0x000fe200000f0c05 */
[----:B------:R-:W-:Y:S01]  /*7380*/  @!PT LDS RZ, [RZ] ;  /* 0x00000000fffff984 */ /* 0x000fe20000000800 */
[----:B------:R-:W-:Y:S01]  /*7390*/  @!PT LDS RZ, [RZ] ;  /* 0x00000000fffff984 */ /* 0x000fe20000000800 */
[----:B------:R-:W-:Y:S01]  /*73a0*/  @!PT LDS RZ, [RZ] ;  /* 0x00000000fffff984 */ /* 0x000fe20000000800 */
[----:B------:R3:W-:Y:S04]  /*73b0*/  @!P3 LDGSTS.E.BYPASS.LTC128B.128 [R244+0xd000], [R12.64] ;  /* 0x0d0000000cf4bfae */ /* 0x0007e8000b901d52 */
[----:B------:R-:W-:Y:S04]  /*73c0*/  @P2 STS.128 [R244+0xf000], RZ ;  /* 0x00f000fff4002388 */ /* 0x000fe80000000c00 */
[----:B------:R-:W-:Y:S01]  /*73d0*/  @!PT LDS RZ, [RZ] ;  /* 0x00000000fffff984 */ /* 0x000fe20000000800 */
[----:B------:R-:W-:Y:S01]  /*73e0*/  @!PT LDS RZ, [RZ] ;  /* 0x00000000fffff984 */ /* 0x000fe20000000800 */
[----:B------:R-:W-:Y:S01]  /*73f0*/  @!PT LDS RZ, [RZ] ;  /* 0x00000000fffff984 */ /* 0x000fe20000000800 */
[----:B------:R1:W-:Y:S04]  /*7400*/  @!P2 LDGSTS.E.BYPASS.LTC128B.128 [R244+0xf000], [R8.64+0x80] ;  /* 0x0f00008008f4afae */ /* 0x0003e8000b901d52 */
[----:B------:R-:W-:Y:S04]  /*7410*/  @P3 STS.128 [R244+0xd800], RZ ;  /* 0x00d800fff4003388 */ /* 0x000fe80000000c00 */
        /* <DEDUP_REMOVED lines=9> */
[----:B------:R-:W-:Y:S04]  /*74b0*/  LDSM.16.M88.4 R24, [R232+0x9800] ;  /* 0x00980000e818783b */ /* 0x000fe80000000200 */
[----:B------:R-:W-:Y:S04]  /*74c0*/  LDSM.16.M88.4 R32, [R232+0x8800] ;  /* 0x00880000e820783b */ /* 0x000fe80000000200 */
[----:B------:R-:W-:Y:S04]  /*74d0*/  LDSM.16.M88.4 R40, [R239+0x1800] ;  /* 0x00180000ef28783b */ /* 0x000fe80000000200 */
[----:B------:R-:W-:Y:S04]  /*74e0*/  LDSM.16.M88.4 R48, [R239+0x800] ;  /* 0x00080000ef30783b */ /* 0x000fe80000000200 */
[----:B-1----:R-:W1:Y:S04]  /*74f0*/  LDSM.16.M88.4 R8, [R240+0x2000] ;  /* 0x00200000f008783b */ /* 0x002e680000000200 */
[----:B------:R-:W-:Y:S04]  /*7500*/  LDSM.16.M88.4 R28, [R232+0x9000] ;  /* 0x00900000e81c783b */ /* 0x000fe80000000200 */
[----:B----4-:R-:W4:Y:S04]  /*7510*/  LDSM.16.M88.4 R4, [R241+0x2000] ;  /* 0x00200000f104783b */ /* 0x010f280000000200 */
[----:B------:R-:W4:Y:S04]  /*7520*/  LDSM.16.M88.4 R36, [R232+0x8000] ;  /* 0x00800000e824783b */ /* 0x000f280000000200 */
[----:B------:R-:W4:Y:S04]  /*7530*/  LDSM.16.M88.4 R44, [R239+0x1000] ;  /* 0x00100000ef2c783b */ /* 0x000f280000000200 */
[----:B--2---:R-:W2:Y:S04]  /*7540*/  LDSM.16.M88.4 R20, [R239] ;  /* 0x00000000ef14783b */ /* 0x004ea80000000200 */
[----:B---3--:R-:W3:Y:S04]  /*7550*/  LDSM.16.M88.4 R12, [R240] ;  /* 0x00000000f00c783b */ /* 0x008ee80000000200 */
[----:B------:R-:W0:Y:S01]  /*7560*/  LDGDEPBAR ;  /* 0x00000000000079af */ /* 0x000e220000000000 */
[C---:B-1----:R-:W-:Y:S08]  /*7570*/  HMMA.16816.F32 R52, R8.reuse, R24, RZ ;  /* 0x000000180834723c */ /* 0x042ff000000018ff */
[C---:B------:R-:W-:Y:S08]  /*7580*/  HMMA.16816.F32 R64, R8.reuse, R34, RZ ;  /* 0x000000220840723c */ /* 0x040ff000000018ff */
[----:B------:R-:W-:Y:S08]  /*7590*/  HMMA.16816.F32 R204, R8, R32, RZ ;  /* 0x0000002008cc723c */ /* 0x000ff000000018ff */
[C---:B----4-:R-:W-:Y:S08]  /*75a0*/  HMMA.16816.F32 R228, R4.reuse, R40, R52 ;  /* 0x0000002804e4723c */ /* 0x050ff00000001834 */
[----:B------:R-:W-:Y:S08]  /*75b0*/  HMMA.16816.F32 R52, R4, R50, R64 ;  /* 0x000000320434723c */ /* 0x000ff00000001840 */
[C---:B------:R-:W-:Y:S08]  /*75c0*/  HMMA.16816.F32 R56, R8.reuse, R30, RZ ;  /* 0x0000001e0838723c */ /* 0x040ff000000018ff */
[C---:B------:R-:W-:Y:S08]  /*75d0*/  HMMA.16816.F32 R212, R8.reuse, R36, RZ ;  /* 0x0000002408d4723c */ /* 0x040ff000000018ff */
[----:B------:R-:W-:Y:S01]  /*75e0*/  HMMA.16816.F32 R60, R8, R28, RZ ;  /* 0x0000001c083c723c */ /* 0x000fe200000018ff */
[----:B------:R-:W-:-:S02]  /*75f0*/  IMAD.MOV.U32 R165, RZ, RZ, R52 ;  /* 0x000000ffffa57224 */ /* 0x000fc400078e0034 */
[----:B------:R-:W-:Y:S02]  /*7600*/  IMAD.MOV.U32 R164, RZ, RZ, R53 ;  /* 0x000000ffffa47224 */ /* 0x000fe400078e0035 */
[----:B------:R-:W-:Y:S02]  /*7610*/  IMAD.MOV.U32 R2, RZ, RZ, R54 ;  /* 0x000000ffff027224 */ /* 0x000fe400078e0036 */
[----:B------:R-:W-:Y:S01]  /*7620*/  IMAD.MOV.U32 R0, RZ, RZ, R55 ;  /* 0x000000ffff007224 */ /* 0x000fe200078e0037 */
[C---:B------:R-:W-:Y:S08]  /*7630*/  HMMA.16816.F32 R208, R8.reuse, R38, RZ ;  /* 0x0000002608d0723c */ /* 0x040ff000000018ff */
[----:B------:R-:W-:Y:S08]  /*7640*/  HMMA.16816.F32 R8, R8, R26, RZ ;  /* 0x0000001a0808723c */ /* 0x000ff000000018ff */
[C---:B------:R-:W-:Y:S08]  /*7650*/  HMMA.16816.F32 R220, R4.reuse, R48, R204 ;  /* 0x0000003004dc723c */ /* 0x040ff000000018cc */
[C---:B------:R-:W-:Y:S08]  /*7660*/  HMMA.16816.F32 R52, R4.reuse, R46, R56 ;  /* 0x0000002e0434723c */ /* 0x040ff00000001838 */
[C---:B------:R-:W-:Y:S01]  /*7670*/  HMMA.16816.F32 R224, R4.reuse, R42, R8 ;  /* 0x0000002a04e0723c */ /* 0x040fe20000001808 */
[----:B------:R-:W1:Y:S07]  /*7680*/  LDSM.16.M88.4 R8, [R241] ;  /* 0x00000000f108783b */ /* 0x000e6e0000000200 */
[----:B--2---:R-:W-:Y:S01]  /*7690*/  HMMA.16816.F32 R216, R4, R20, R212 ;  /* 0x0000001404d8723c */ /* 0x004fe200000018d4 */
[----:B------:R-:W-:-:S02]  /*76a0*/  IMAD.MOV.U32 R207, RZ, RZ, R220 ;  /* 0x000000ffffcf7224 */ /* 0x000fc400078e00dc */
[----:B------:R-:W-:Y:S02]  /*76b0*/  IMAD.MOV.U32 R206, RZ, RZ, R221 ;  /* 0x000000ffffce7224 */ /* 0x000fe400078e00dd */
[----:B------:R-:W-:Y:S02]  /*76c0*/  IMAD.MOV.U32 R205, RZ, RZ, R222 ;  /* 0x000000ffffcd7224 */ /* 0x000fe400078e00de */
[----:B------:R-:W-:Y:S01]  /*76d0*/  IMAD.MOV.U32 R204, RZ, RZ, R223 ;  /* 0x000000ffffcc7224 */ /* 0x000fe200078e00df */
[----:B------:R-:W-:Y:S01]  /*76e0*/  HMMA.16816.F32 R212, R4, R22, R208 ;  /* 0x0000001604d4723c */ /* 0x000fe200000018d0 */
[----:B------:R-:W-:Y:S01]  /*76f0*/  IMAD.MOV.U32 R245, RZ, RZ, R52 ;  /* 0x000000fffff57224 */ /* 0x000fe200078e0034 */
[----:B------:R-:W-:Y:S01]  /*7700*/  MOV R171, R53 ;  /* 0x0000003500ab7202 */ /* 0x000fe20000000f00 */
[----:B------:R-:W-:Y:S02]  /*7710*/  IMAD.MOV.U32 R170, RZ, RZ, R54 ;  /* 0x000000ffffaa7224 */ /* 0x000fe400078e0036 */
[----:B------:R-:W-:-:S03]  /*7720*/  IMAD.MOV.U32 R169, RZ, RZ, R55 ;  /* 0x000000ffffa97224 */ /* 0x000fc600078e0037 */
[----:B---3--:R-:W-:Y:S08]  /*7730*/  HMMA.16816.F32 R56, R12, R32, RZ ;  /* 0x000000200c38723c */ /* 0x008ff000000018ff */
[----:B------:R-:W-:Y:S08]  /*7740*/  HMMA.16816.F32 R220, R4, R44, R60 ;  /* 0x0000002c04dc723c */ /* 0x000ff0000000183c */
[----:B------:R-:W-:Y:S01]  /*7750*/  HMMA.16816.F32 R52, R12, R28, RZ ;  /* 0x0000001c0c34723c */ /* 0x000fe200000018ff */
[----:B------:R-:W-:-:S02]  /*7760*/  IMAD.MOV.U32 R211, RZ, RZ, R212 ;  /* 0x000000ffffd37224 */ /* 0x000fc400078e00d4 */
[----:B------:R-:W-:Y:S02]  /*7770*/  IMAD.MOV.U32 R210, RZ, RZ, R213 ;  /* 0x000000ffffd27224 */ /* 0x000fe400078e00d5 */
[----:B------:R-:W-:Y:S02]  /*7780*/  IMAD.MOV.U32 R209, RZ, RZ, R214 ;  /* 0x000000ffffd17224 */ /* 0x000fe400078e00d6 */
[----:B------:R-:W-:Y:S01]  /*7790*/  IMAD.MOV.U32 R208, RZ, RZ, R215 ;  /* 0x000000ffffd07224 */ /* 0x000fe200078e00d7 */
[C---:B------:R-:W-:Y:S08]  /*77a0*/  HMMA.16816.F32 R60, R12.reuse, R36, RZ ;  /* 0x000000240c3c723c */ /* 0x040ff000000018ff */
[C---:B------:R-:W-:Y:S08]  /*77b0*/  HMMA.16816.F32 R4, R12.reuse, R24, RZ ;  /* 0x000000180c04723c */ /* 0x040ff000000018ff */
[C---:B------:R-:W-:Y:S08]  /*77c0*/  HMMA.16816.F32 R36, R12.reuse, R38, RZ ;  /* 0x000000260c24723c */ /* 0x040ff000000018ff */
[----:B------:R-:W-:Y:S08]  /*77d0*/  HMMA.16816.F32 R28, R12, R30, RZ ;  /* 0x0000001e0c1c723c */ /* 0x000ff000000018ff */
[----:B-1----:R-:W-:Y:S07]  /*77e0*/  HMMA.16816.F32 R212, R8, R48, R56 ;  /* 0x0000003008d4723c */ /* 0x002fee0000001838 */
[----:B------:R-:W-:Y:S01]  /*77f0*/  IMAD.MOV.U32 R56, RZ, RZ, R211 ;  /* 0x000000ffff387224 */ /* 0x000fe200078e00d3 */
[----:B------:R-:W-:Y:S01]  /*7800*/  HMMA.16816.F32 R64, R12, R34, RZ ;  /* 0x000000220c40723c */ /* 0x000fe200000018ff */
[----:B------:R-:W-:-:S02]  /*7810*/  IMAD.MOV.U32 R57, RZ, RZ, R210 ;  /* 0x000000ffff397224 */ /* 0x000fc400078e00d2 */
[----:B------:R-:W-:Y:S02]  /*7820*/  IMAD.MOV.U32 R58, RZ, RZ, R209 ;  /* 0x000000ffff3a7224 */ /* 0x000fe400078e00d1 */
[----:B------:R-:W-:-:S03]  /*7830*/  IMAD.MOV.U32 R59, RZ, RZ, R208 ;  /* 0x000000ffff3b7224 */ /* 0x000fc600078e00d0 */
[C---:B------:R-:W-:Y:S07]  /*7840*/  HMMA.16816.F32 R208, R8.reuse, R44, R52 ;  /* 0x0000002c08d0723c */ /* 0x040fee0000001834 */
[----:B------:R-:W-:Y:S01]  /*7850*/  IMAD.MOV.U32 R52, RZ, RZ, R207 ;  /* 0x000000ffff347224 */ /* 0x000fe200078e00cf */
[----:B------:R-:W-:Y:S01]  /*7860*/  HMMA.16816.F32 R32, R8, R20, R60 ;  /* 0x000000140820723c */ /* 0x000fe2000000183c */
[----:B------:R-:W-:Y:S02]  /*7870*/  IMAD.MOV.U32 R53, RZ, RZ, R206 ;  /* 0x000000ffff357224 */ /* 0x000fe400078e00ce */
[----:B------:R-:W-:-:S02]  /*7880*/  IMAD.MOV.U32 R54, RZ, RZ, R205 ;  /* 0x000000ffff367224 */ /* 0x000fc400078e00cd */
[----:B------:R-:W-:Y:S02]  /*7890*/  IMAD.MOV.U32 R55, RZ, RZ, R204 ;  /* 0x000000ffff377224 */ /* 0x000fe400078e00cc */
[----:B------:R-:W-:Y:S01]  /*78a0*/  IMAD.MOV.U32 R44, RZ, RZ, R165 ;  /* 0x000000ffff2c7224 */ /* 0x000fe200078e00a5 */
[----:B------:R-:W-:Y:S01]  /*78b0*/  HMMA.16816.F32 R248, R8, R40, R4 ;  /* 0x0000002808f8723c */ /* 0x000fe20000001804 */
[----:B------:R-:W-:Y:S01]  /*78c0*/  LDSM.16.M88.4 R4, [R243+0x2000] ;  /* 0x00200000f304783b */ /* 0x000fe20000000200 */
[----:B------:R-:W-:-:S06]  /*78d0*/  IMAD.MOV.U32 R45, RZ, RZ, R164 ;  /* 0x000000ffff2d7224 */ /* 0x000fcc00078e00a4 */
[C---:B------:R-:W-:Y:S01]  /*78e0*/  HMMA.16816.F32 R204, R8.reuse, R22, R36 ;  /* 0x0000001608cc723c */ /* 0x040fe20000001824 */
[----:B------:R-:W1:Y:S07]  /*78f0*/  LDSM.16.M88.4 R20, [R238+0x8000] ;  /* 0x00800000ee14783b */ /* 0x000e6e0000000200 */
[----:B------:R-:W-:Y:S01]  /*7900*/  HMMA.16816.F32 R60, R8, R46, R28 ;  /* 0x0000002e083c723c */ /* 0x000fe2000000181c */
[----:B------:R-:W2:Y:S06]  /*7910*/  LDSM.16.M88.4 R28, [R238+0x9800] ;  /* 0x00980000ee1c783b */ /* 0x000eac0000000200 */
[----:B------:R-:W-:Y:S01]  /*7920*/  IMAD.MOV.U32 R46, RZ, RZ, R2 ;  /* 0x000000ffff2e7224 */ /* 0x000fe200078e0002 */
[----:B------:R-:W-:Y:S01]  /*7930*/  HMMA.16816.F32 R24, R12, R26, RZ ;  /* 0x0000001a0c18723c */ /* 0x000fe200000018ff */
[----:B------:R-:W3:Y:S01]  /*7940*/  LDSM.16.M88.4 R12, [R243] ;  /* 0x00000000f30c783b */ /* 0x000ee20000000200 */
[----:B------:R-:W-:-:S06]  /*7950*/  IMAD.MOV.U32 R47, RZ, RZ, R0 ;  /* 0x000000ffff2f7224 */ /* 0x000fcc00078e0000 */
[----:B------:R-:W-:Y:S07]  /*7960*/  HMMA.16816.F32 R48, R8, R50, R64 ;  /* 0x000000320830723c */ /* 0x000fee0000001840 */
[----:B------:R-:W-:Y:S01]  /*7970*/  IMAD.MOV.U32 R64, RZ, RZ, R245 ;  /* 0x000000ffff407224 */ /* 0x000fe200078e00f5 */
[----:B------:R-:W-:Y:S01]  /*7980*/  MOV R67, R169 ;  /* 0x000000a900437202 */ /* 0x000fe20000000f00 */
[----:B------:R-:W-:Y:S02]  /*7990*/  IMAD.MOV.U32 R65, RZ, RZ, R171 ;  /* 0x000000ffff417224 */ /* 0x000fe400078e00ab */
[----:B------:R-:W-:-:S05]  /*79a0*/  IMAD.MOV.U32 R66, RZ, RZ, R170 ;  /* 0x000000ffff427224 */ /* 0x000fca00078e00aa */
[----:B------:R-:W-:Y:S01]  /*79b0*/  HMMA.16816.F32 R40, R8, R42, R24 ;  /* 0x0000002a0828723c */ /* 0x000fe20000001818 */
[----:B------:R-:W4:Y:S04]  /*79c0*/  LDSM.16.M88.4 R24, [R238+0x9000] ;  /* 0x00900000ee18783b */ /* 0x000f280000000200 */
[----:B------:R-:W4:Y:S03]  /*79d0*/  LDSM.16.M88.4 R8, [R238+0x8800] ;  /* 0x00880000ee08783b */ /* 0x000f260000000200 */
[C---:B-1----:R-:W-:Y:S08]  /*79e0*/  HMMA.16816.F32 R36, R4.reuse, R20, R216 ;  /* 0x000000140424723c */ /* 0x042ff000000018d8 */
[----:B--2---:R-:W-:Y:S08]  /*79f0*/  HMMA.16816.F32 R216, R4, R28, R228 ;  /* 0x0000001c04d8723c */ /* 0x004ff000000018e4 */
[----:B---3--:R-:W-:Y:S08]  /*7a00*/  HMMA.16816.F32 R32, R12, R20, R32 ;  /* 0x000000140c20723c */ /* 0x008ff00000001820 */
[C---:B------:R-:W-:Y:S08]  /*7a10*/  HMMA.16816.F32 R56, R4.reuse, R22, R56 ;  /* 0x000000160438723c */ /* 0x040ff00000001838 */
[----:B------:R-:W-:Y:S01]  /*7a20*/  IMAD.MOV.U32 R20, RZ, RZ, R216 ;  /* 0x000000ffff147224 */ /* 0x000fe200078e00d8 */
[----:B----4-:R-:W-:Y:S01]  /*7a30*/  HMMA.16816.F32 R220, R4, R24, R220 ;  /* 0x0000001804dc723c */ /* 0x010fe200000018dc */
[----:B------:R-:W-:-:S02]  /*7a40*/  IMAD.MOV.U32 R252, RZ, RZ, R217 ;  /* 0x000000fffffc7224 */ /* 0x000fc400078e00d9 */
[----:B------:R-:W-:Y:S02]  /*7a50*/  IMAD.MOV.U32 R247, RZ, RZ, R218 ;  /* 0x000000fffff77224 */ /* 0x000fe400078e00da */
[----:B------:R-:W-:-:S03]  /*7a60*/  IMAD.MOV.U32 R246, RZ, RZ, R219 ;  /* 0x000000fffff67224 */ /* 0x000fc600078e00db */
[C---:B------:R-:W-:Y:S08]  /*7a70*/  HMMA.16816.F32 R216, R4.reuse, R26, R64 ;  /* 0x0000001a04d8723c */ /* 0x040ff00000001840 */
[C---:B------:R-:W-:Y:S08]  /*7a80*/  HMMA.16816.F32 R52, R4.reuse, R8, R52 ;  /* 0x000000080434723c */ /* 0x040ff00000001834 */
[----:B------:R-:W-:Y:S08]  /*7a90*/  HMMA.16816.F32 R44, R4, R10, R44 ;  /* 0x0000000a042c723c */ /* 0x000ff0000000182c */
[----:B------:R-:W-:Y:S01]  /*7aa0*/  IMAD.MOV.U32 R67, RZ, RZ, R216 ;  /* 0x000000ffff437224 */ /* 0x000fe200078e00d8 */
[----:B------:R-:W-:Y:S01]  /*7ab0*/  HMMA.16816.F32 R228, R12, R22, R204 ;  /* 0x000000160ce4723c */ /* 0x000fe200000018cc */
[----:B------:R-:W-:-:S02]  /*7ac0*/  IMAD.MOV.U32 R66, RZ, RZ, R217 ;  /* 0x000000ffff427224 */ /* 0x000fc400078e00d9 */
[----:B------:R-:W-:Y:S02]  /*7ad0*/  IMAD.MOV.U32 R65, RZ, RZ, R218 ;  /* 0x000000ffff417224 */ /* 0x000fe400078e00da */
[----:B------:R-:W-:Y:S02]  /*7ae0*/  IMAD.MOV.U32 R64, RZ, RZ, R219 ;  /* 0x000000ffff407224 */ /* 0x000fe400078e00db */
[----:B------:R-:W-:Y:S01]  /*7af0*/  IMAD.MOV.U32 R207, RZ, RZ, R20 ;  /* 0x000000ffffcf7224 */ /* 0x000fe200078e0014 */
[----:B------:R-:W-:Y:S01]  /*7b00*/  HMMA.16816.F32 R216, R4, R30, R224 ;  /* 0x0000001e04d8723c */ /* 0x000fe200000018e0 */
[----:B------:R-:W-:Y:S07]  /*7b10*/  LDSM.16.M88.4 R20, [R237] ;  /* 0x00000000ed14783b */ /* 0x000fee0000000200 */
[C---:B------:R-:W-:Y:S08]  /*7b20*/  HMMA.16816.F32 R224, R12.reuse, R8, R212 ;  /* 0x000000080ce0723c */ /* 0x040ff000000018d4 */
[C---:B------:R-:W-:Y:S08]  /*7b30*/  HMMA.16816.F32 R212, R12.reuse, R24, R208 ;  /* 0x000000180cd4723c */ /* 0x040ff000000018d0 */
[----:B------:R-:W-:Y:S01]  /*7b40*/  IMAD.MOV.U32 R5, RZ, RZ, R216 ;  /* 0x000000ffff057224 */ /* 0x000fe200078e00d8 */
[----:B------:R-:W-:Y:S01]  /*7b50*/  MOV R4, R217 ;  /* 0x000000d900047202 */ /* 0x000fe20000000f00 */
[----:B------:R-:W-:Y:S01]  /*7b60*/  IMAD.MOV.U32 R2, RZ, RZ, R218 ;  /* 0x000000ffff027224 */ /* 0x000fe200078e00da */
[----:B------:R-:W-:Y:S01]  /*7b70*/  HMMA.16816.F32 R60, R12, R26, R60 ;  /* 0x0000001a0c3c723c */ /* 0x000fe2000000183c */
[----:B------:R-:W-:-:S07]  /*7b80*/  IMAD.MOV.U32 R0, RZ, RZ, R219 ;  /* 0x000000ffff007224 */ /* 0x000fce00078e00db */
[C---:B------:R-:W-:Y:S01]  /*7b90*/  HMMA.16816.F32 R216, R12.reuse, R10, R48 ;  /* 0x0000000a0cd8723c */ /* 0x040fe20000001830 */
[----:B------:R-:W-:Y:S06]  /*7ba0*/  LDSM.16.M88.4 R8, [R242] ;  /* 0x00000000f208783b */ /* 0x000fec0000000200 */
[----:B------:R-:W-:Y:S01]  /*7bb0*/  IMAD.MOV.U32 R48, RZ, RZ, R5 ;  /* 0x000000ffff307224 */ /* 0x000fe200078e0005 */
[----:B------:R-:W-:Y:S01]  /*7bc0*/  HMMA.16816.F32 R24, R12, R28, R248 ;  /* 0x0000001c0c18723c */ /* 0x000fe200000018f8 */
[----:B------:R-:W-:Y:S02]  /*7bd0*/  IMAD.MOV.U32 R49, RZ, RZ, R4 ;  /* 0x000000ffff317224 */ /* 0x000fe400078e0004 */
[----:B------:R-:W1:Y:S01]  /*7be0*/  LDSM.16.M88.4 R4, [R242+0x2000] ;  /* 0x00200000f204783b */ /* 0x000e620000000200 */
[----:B------:R-:W-:-:S02]  /*7bf0*/  IMAD.MOV.U32 R51, RZ, RZ, R0 ;  /* 0x000000ffff337224 */ /* 0x000fc400078e0000 */
[----:B------:R-:W-:Y:S02]  /*7c00*/  IMAD.MOV.U32 R50, RZ, RZ, R2 ;  /* 0x000000ffff327224 */ /* 0x000fe400078e0002 */
[----:B------:R-:W-:Y:S01]  /*7c10*/  HMMA.16816.F32 R208, R12, R30, R40 ;  /* 0x0000001e0cd0723c */ /* 0x000fe20000001828 */
[----:B------:R-:W2:Y:S01]  /*7c20*/  LDSM.16.M88.4 R12, [R237+0x800] ;  /* 0x00080000ed0c783b */ /* 0x000ea20000000200 */
[----:B------:R-:W-:Y:S02]  /*7c30*/  IMAD.MOV.U32 R169, RZ, RZ, R60 ;  /* 0x000000ffffa97224 */ /* 0x000fe400078e003c */
[----:B------:R-:W-:Y:S01]  /*7c40*/  IMAD.MOV.U32 R165, RZ, RZ, R61 ;  /* 0x000000ffffa57224 */ /* 0x000fe200078e003d */
[----:B------:R-:W-:Y:S01]  /*7c50*/  LDSM.16.M88.4 R28, [R237+0x1800] ;  /* 0x00180000ed1c783b */ /* 0x000fe20000000200 */
[----:B------:R-:W-:Y:S02]  /*7c60*/  IMAD.MOV.U32 R164, RZ, RZ, R62 ;  /* 0x000000ffffa47224 */ /* 0x000fe400078e003e */
[----:B------:R-:W-:-:S02]  /*7c70*/  IMAD.MOV.U32 R40, RZ, RZ, R207 ;  /* 0x000000ffff287224 */ /* 0x000fc400078e00cf */
[----:B------:R-:W-:Y:S02]  /*7c80*/  IMAD.MOV.U32 R41, RZ, RZ, R252 ;  /* 0x000000ffff297224 */ /* 0x000fe400078e00fc */
[----:B------:R-:W-:Y:S02]  /*7c90*/  IMAD.MOV.U32 R42, RZ, RZ, R247 ;  /* 0x000000ffff2a7224 */ /* 0x000fe400078e00f7 */
[----:B------:R-:W-:Y:S02]  /*7ca0*/  IMAD.MOV.U32 R43, RZ, RZ, R246 ;  /* 0x000000ffff2b7224 */ /* 0x000fe400078e00f6 */
[----:B------:R-:W-:Y:S01]  /*7cb0*/  IMAD.MOV.U32 R245, RZ, RZ, R24 ;  /* 0x000000fffff57224 */ /* 0x000fe200078e0018 */
[----:B------:R-:W-:Y:S01]  /*7cc0*/  MOV R170, R26 ;  /* 0x0000001a00aa7202 */ /* 0x000fe20000000f00 */
[----:B------:R-:W-:Y:S02]  /*7cd0*/  IMAD.MOV.U32 R171, RZ, RZ, R25 ;  /* 0x000000ffffab7224 */ /* 0x000fe400078e0019 */
[----:B------:R-:W-:-:S02]  /*7ce0*/  IMAD.MOV.U32 R0, RZ, RZ, R27 ;  /* 0x000000ffff007224 */ /* 0x000fc400078e001b */
[----:B------:R-:W3:Y:S01]  /*7cf0*/  LDSM.16.M88.4 R24, [R237+0x1000] ;  /* 0x00100000ed18783b */ /* 0x000ee20000000200 */
[----:B------:R-:W-:Y:S01]  /*7d00*/  IMAD.MOV.U32 R2, RZ, RZ, R63 ;  /* 0x000000ffff027224 */ /* 0x000fe200078e003f */
[C---:B-1----:R-:W-:Y:S08]  /*7d10*/  HMMA.16816.F32 R56, R4.reuse, R22, R56 ;  /* 0x000000160438723c */ /* 0x042ff00000001838 */
[C---:B------:R-:W-:Y:S07]  /*7d20*/  HMMA.16816.F32 R204, R4.reuse, R20, R36 ;  /* 0x0000001404cc723c */ /* 0x040fee0000001824 */
[----:B------:R-:W-:Y:S01]  /*7d30*/  IMAD.MOV.U32 R36, RZ, RZ, R67 ;  /* 0x000000ffff247224 */ /* 0x000fe200078e0043 */
[----:B--2---:R-:W-:Y:S01]  /*7d40*/  HMMA.16816.F32 R248, R4, R12, R52 ;  /* 0x0000000c04f8723c */ /* 0x004fe20000001834 */
[----:B------:R-:W-:-:S02]  /*7d50*/  IMAD.MOV.U32 R37, RZ, RZ, R66 ;  /* 0x000000ffff257224 */ /* 0x000fc400078e0042 */
[----:B------:R-:W-:Y:S02]  /*7d60*/  IMAD.MOV.U32 R38, RZ, RZ, R65 ;  /* 0x000000ffff267224 */ /* 0x000fe400078e0041 */
[----:B------:R-:W-:-:S03]  /*7d70*/  IMAD.MOV.U32 R39, RZ, RZ, R64 ;  /* 0x000000ffff277224 */ /* 0x000fc600078e0040 */
[----:B------:R-:W-:Y:S07]  /*7d80*/  HMMA.16816.F32 R64, R8, R20, R32 ;  /* 0x000000140840723c */ /* 0x000fee0000001820 */
[----:B------:R-:W-:Y:S01]  /*7d90*/  IMAD.MOV.U32 R21, RZ, RZ, R58 ;  /* 0x000000ffff157224 */ /* 0x000fe200078e003a */
[----:B---3--:R-:W-:Y:S01]  /*7da0*/  HMMA.16816.F32 R52, R4, R26, R36 ;  /* 0x0000001a0434723c */ /* 0x008fe20000001824 */
[----:B------:R-:W-:Y:S02]  /*7db0*/  IMAD.MOV.U32 R20, RZ, RZ, R59 ;  /* 0x000000ffff147224 */ /* 0x000fe400078e003b */
[----:B------:R-:W-:-:S02]  /*7dc0*/  IMAD.MOV.U32 R33, RZ, RZ, R56 ;  /* 0x000000ffff217224 */ /* 0x000fc400078e0038 */
[----:B------:R-:W-:-:S03]  /*7dd0*/  IMAD.MOV.U32 R32, RZ, RZ, R57 ;  /* 0x000000ffff207224 */ /* 0x000fc600078e0039 */
[C---:B------:R-:W-:Y:S08]  /*7de0*/  HMMA.16816.F32 R36, R4.reuse, R28, R40 ;  /* 0x0000001c0424723c */ /* 0x040ff00000001828 */
[----:B------:R-:W-:Y:S08]  /*7df0*/  HMMA.16816.F32 R60, R4, R14, R44 ;  /* 0x0000000e043c723c */ /* 0x000ff0000000182c */
[----:B------:R-:W-:Y:S07]  /*7e00*/  HMMA.16816.F32 R44, R8, R22, R228 ;  /* 0x00000016082c723c */ /* 0x000fee00000018e4 */
[----:B------:R-:W-:Y:S01]  /*7e10*/  IMAD.MOV.U32 R230, RZ, RZ, R21 ;  /* 0x000000ffffe67224 */ /* 0x000fe200078e0015 */
[----:B------:R-:W-:Y:S01]  /*7e20*/  HMMA.16816.F32 R56, R4, R24, R220 ;  /* 0x000000180438723c */ /* 0x000fe200000018dc */
[----:B------:R-:W-:-:S02]  /*7e30*/  IMAD.MOV.U32 R231, RZ, RZ, R20 ;  /* 0x000000ffffe77224 */ /* 0x000fc400078e0014 */
[----:B------:R-:W-:Y:S01]  /*7e40*/  LDSM.16.M88.4 R20, [R232+0xa000] ;  /* 0x00a00000e814783b */ /* 0x000fe20000000200 */
[----:B------:R-:W-:Y:S02]  /*7e50*/  IMAD.MOV.U32 R228, RZ, RZ, R33 ;  /* 0x000000ffffe47224 */ /* 0x000fe400078e0021 */
[----:B------:R-:W-:Y:S01]  /*7e60*/  IMAD.MOV.U32 R229, RZ, RZ, R32 ;  /* 0x000000ffffe57224 */ /* 0x000fe200078e0020 */
[----:B------:R-:W-:Y:S01]  /*7e70*/  MOV R220, R169 ;  /* 0x000000a900dc7202 */ /* 0x000fe20000000f00 */
[----:B------:R-:W-:Y:S01]  /*7e80*/  HMMA.16816.F32 R48, R4, R30, R48 ;  /* 0x0000001e0430723c */ /* 0x000fe20000001830 */
[----:B------:R-:W1:Y:S01]  /*7e90*/  LDSM.16.M88.4 R4, [R240+0x6000] ;  /* 0x00600000f004783b */ /* 0x000e620000000200 */
[----:B------:R-:W-:Y:S02]  /*7ea0*/  IMAD.MOV.U32 R221, RZ, RZ, R165 ;  /* 0x000000ffffdd7224 */ /* 0x000fe400078e00a5 */
[----:B------:R-:W-:Y:S02]  /*7eb0*/  IMAD.MOV.U32 R222, RZ, RZ, R164 ;  /* 0x000000ffffde7224 */ /* 0x000fe400078e00a4 */
[----:B------:R-:W-:-:S02]  /*7ec0*/  IMAD.MOV.U32 R223, RZ, RZ, R2 ;  /* 0x000000ffffdf7224 */ /* 0x000fc400078e0002 */
[C---:B------:R-:W-:Y:S01]  /*7ed0*/  HMMA.16816.F32 R40, R8.reuse, R12, R224 ;  /* 0x0000000c0828723c */ /* 0x040fe200000018e0 */
[----:B------:R-:W-:Y:S02]  /*7ee0*/  IMAD.MOV.U32 R169, RZ, RZ, R36 ;  /* 0x000000ffffa97224 */ /* 0x000fe400078e0024 */
[----:B------:R-:W-:Y:S02]  /*7ef0*/  IMAD.MOV.U32 R165, RZ, RZ, R37 ;  /* 0x000000ffffa57224 */ /* 0x000fe400078e0025 */
[----:B------:R-:W-:Y:S02]  /*7f00*/  IMAD.MOV.U32 R164, RZ, RZ, R38 ;  /* 0x000000ffffa47224 */ /* 0x000fe400078e0026 */
[----:B------:R-:W-:Y:S01]  /*7f10*/  IMAD.MOV.U32 R224, RZ, RZ, R245 ;  /* 0x000000ffffe07224 */ /* 0x000fe200078e00f5 */
[----:B------:R-:W-:Y:S01]  /*7f20*/  MOV R226, R170 ;  /* 0x000000aa00e27202 */ /* 0x000fe20000000f00 */
[----:B------:R-:W-:Y:S01]  /*7f30*/  IMAD.MOV.U32 R225, RZ, RZ, R171 ;  /* 0x000000ffffe17224 */ /* 0x000fe200078e00ab */
[----:B------:R-:W-:Y:S01]  /*7f40*/  HMMA.16816.F32 R32, R8, R24, R212 ;  /* 0x000000180820723c */ /* 0x000fe200000018d4 */
[----:B------:R-:W-:-:S02]  /*7f50*/  IMAD.MOV.U32 R227, RZ, RZ, R0 ;  /* 0x000000ffffe37224 */ /* 0x000fc400078e0000 */
[----:B------:R-:W-:-:S05]  /*7f60*/  IMAD.MOV.U32 R2, RZ, RZ, R39 ;  /* 0x000000ffff027224 */ /* 0x000fca00078e0027 */
[C---:B------:R-:W-:Y:S01]  /*7f70*/  HMMA.16816.F32 R36, R8.reuse, R14, R216 ;  /* 0x0000000e0824723c */ /* 0x040fe200000018d8 */
[----:B------:R-:W2:Y:S07]  /*7f80*/  LDSM.16.M88.4 R12, [R240+0x4000] ;  /* 0x00400000f00c783b */ /* 0x000eae0000000200 */
[C---:B------:R-:W-:Y:S01]  /*7f90*/  HMMA.16816.F32 R220, R8.reuse, R26, R220 ;  /* 0x0000001a08dc723c */ /* 0x040fe200000018dc */
[----:B------:R-:W3:Y:S07]  /*7fa0*/  LDSM.16.M88.4 R24, [R232+0xb000] ;  /* 0x00b00000e818783b */ /* 0x000eee0000000200 */
[C---:B------:R-:W-:Y:S08]  /*7fb0*/  HMMA.16816.F32 R212, R8.reuse, R28, R224 ;  /* 0x0000001c08d4723c */ /* 0x040ff000000018e0 */
[----:B------:R-:W-:Y:S01]  /*7fc0*/  HMMA.16816.F32 R216, R8, R30, R208 ;  /* 0x0000001e08d8723c */ /* 0x000fe200000018d0 */
[----:B------:R-:W4:Y:S04]  /*7fd0*/  LDSM.16.M88.4 R28, [R232+0xb800] ;  /* 0x00b80000e81c783b */ /* 0x000f280000000200 */
[----:B------:R-:W4:Y:S03]  /*7fe0*/  LDSM.16.M88.4 R8, [R232+0xa800] ;  /* 0x00a80000e808783b */ /* 0x000f260000000200 */
[----:B-1----:R-:W-:Y:S08]  /*7ff0*/  HMMA.16816.F32 R224, R4, R22, R228 ;  /* 0x0000001604e0723c */ /* 0x002ff000000018e4 */
[----:B------:R-:W-:Y:S01]  /*8000*/  IMAD.MOV.U32 R0, RZ, RZ, R212 ;  /* 0x000000ffff007224 */ /* 0x000fe200078e00d4 */
[----:B--2---:R-:W-:Y:S01]  /*8010*/  HMMA.16816.F32 R208, R12, R20, R64 ;  /* 0x000000140cd0723c */ /* 0x004fe20000001840 */
[----:B------:R-:W-:-:S02]  /*8020*/  IMAD.MOV.U32 R252, RZ, RZ, R213 ;  /* 0x000000fffffc7224 */ /* 0x000fc400078e00d5 */
[----:B------:R-:W-:Y:S02]  /*8030*/  IMAD.MOV.U32 R247, RZ, RZ, R214 ;  /* 0x000000fffff77224 */ /* 0x000fe400078e00d6 */
[----:B------:R-:W-:Y:S02]  /*8040*/  IMAD.MOV.U32 R246, RZ, RZ, R215 ;  /* 0x000000fffff67224 */ /* 0x000fe400078e00d7 */
[----:B------:R-:W-:Y:S01]  /*8050*/  IMAD.MOV.U32 R67, RZ, RZ, R0 ;  /* 0x000000ffff437224 */ /* 0x000fe200078e0000 */
[C---:B------:R-:W-:Y:S07]  /*8060*/  HMMA.16816.F32 R212, R4.reuse, R20, R204 ;  /* 0x0000001404d4723c */ /* 0x040fee00000018cc */
[----:B------:R-:W-:Y:S01]  /*8070*/  IMAD.MOV.U32 R204, RZ, RZ, R169 ;  /* 0x000000ffffcc7224 */ /* 0x000fe200078e00a9 */
[----:B---3--:R-:W-:Y:S01]  /*8080*/  HMMA.16816.F32 R228, R4, R24, R56 ;  /* 0x0000001804e4723c */ /* 0x008fe20000001838 */
[----:B------:R-:W-:Y:S01]  /*8090*/  IMAD.MOV.U32 R205, RZ, RZ, R165 ;  /* 0x000000ffffcd7224 */ /* 0x000fe200078e00a5 */
[----:B------:R-:W-:Y:S01]  /*80a0*/  MOV R169, R227 ;  /* 0x000000e300a97202 */ /* 0x000fe20000000f00 */
[----:B------:R-:W-:-:S02]  /*80b0*/  IMAD.MOV.U32 R206, RZ, RZ, R164 ;  /* 0x000000ffffce7224 */ /* 0x000fc400078e00a4 */
[----:B------:R-:W-:Y:S02]  /*80c0*/  IMAD.MOV.U32 R207, RZ, RZ, R2 ;  /* 0x000000ffffcf7224 */ /* 0x000fe400078e0002 */
[----:B------:R-:W-:Y:S01]  /*80d0*/  IMAD.MOV.U32 R245, RZ, RZ, R224 ;  /* 0x000000fffff57224 */ /* 0x000fe200078e00e0 */
[----:B------:R-:W-:Y:S01]  /*80e0*/  HMMA.16816.F32 R32, R12, R24, R32 ;  /* 0x000000180c20723c */ /* 0x000fe20000001820 */
[----:B------:R-:W-:Y:S02]  /*80f0*/  IMAD.MOV.U32 R171, RZ, RZ, R225 ;  /* 0x000000ffffab7224 */ /* 0x000fe400078e00e1 */
[----:B------:R-:W-:-:S05]  /*8100*/  IMAD.MOV.U32 R170, RZ, RZ, R226 ;  /* 0x000000ffffaa7224 */ /* 0x000fca00078e00e2 */
[C---:B----4-:R-:W-:Y:S08]  /*8110*/  HMMA.16816.F32 R56, R4.reuse, R28, R204 ;  /* 0x0000001c0438723c */ /* 0x050ff000000018cc */
[C---:B------:R-:W-:Y:S08]  /*8120*/  HMMA.16816.F32 R224, R4.reuse, R8, R248 ;  /* 0x0000000804e0723c */ /* 0x040ff000000018f8 */
[C---:B------:R-:W-:Y:S08]  /*8130*/  HMMA.16816.F32 R204, R4.reuse, R30, R48 ;  /* 0x0000001e04cc723c */ /* 0x040ff00000001830 */
[----:B------:R-:W-:Y:S01]  /*8140*/  IMAD.MOV.U32 R20, RZ, RZ, R56 ;  /* 0x000000ffff147224 */ /* 0x000fe200078e0038 */
[----:B------:R-:W-:Y:S03]  /*8150*/  HMMA.16816.F32 R248, R4, R10, R60 ;  /* 0x0000000a04f8723c */ /* 0x000fe6000000183c */
[----:B------:R-:W-:-:S04]  /*8160*/  IMAD.MOV.U32 R51, RZ, RZ, R20 ;  /* 0x000000ffff337224 */ /* 0x000fc800078e0014 */
[----:B------:R-:W-:Y:S01]  /*8170*/  IMAD.MOV.U32 R165, RZ, RZ, R224 ;  /* 0x000000ffffa57224 */ /* 0x000fe200078e00e0 */
[----:B------:R-:W-:Y:S01]  /*8180*/  HMMA.16816.F32 R60, R12, R8, R40 ;  /* 0x000000080c3c723c */ /* 0x000fe20000001828 */
[----:B------:R-:W-:Y:S02]  /*8190*/  IMAD.MOV.U32 R164, RZ, RZ, R225 ;  /* 0x000000ffffa47224 */ /* 0x000fe400078e00e1 */
[----:B------:R-:W-:Y:S02]  /*81a0*/  IMAD.MOV.U32 R2, RZ, RZ, R226 ;  /* 0x000000ffff027224 */ /* 0x000fe400078e00e2 */
[----:B------:R-:W-:-:S03]  /*81b0*/  IMAD.MOV.U32 R0, RZ, RZ, R227 ;  /* 0x000000ffff007224 */ /* 0x000fc600078e00e3 */
[----:B------:R-:W-:Y:S01]  /*81c0*/  HMMA.16816.F32 R224, R4, R26, R52 ;  /* 0x0000001a04e0723c */ /* 0x000fe20000001834 */
[----:B------:R-:W-:Y:S06]  /*81d0*/  LDSM.16.M88.4 R4, [R241+0x6000] ;  /* 0x00600000f104783b */ /* 0x000fec0000000200 */
[----:B------:R-:W-:Y:S02]  /*81e0*/  IMAD.MOV.U32 R52, RZ, RZ, R67 ;  /* 0x000000ffff347224 */ /* 0x000fe400078e0043 */
[----:B------:R-:W-:Y:S01]  /*81f0*/  HMMA.16816.F32 R64, R12, R22, R44 ;  /* 0x000000160c40723c */ /* 0x000fe2000000182c */
[----:B------:R-:W-:Y:S01]  /*8200*/  IMAD.MOV.U32 R53, RZ, RZ, R252 ;  /* 0x000000ffff357224 */ /* 0x000fe200078e00fc */
[----:B------:R-:W1:Y:S01]  /*8210*/  LDSM.16.M88.4 R20, [R239+0x2000] ;  /* 0x00200000ef14783b */ /* 0x000e620000000200 */
[----:B------:R-:W-:-:S02]  /*8220*/  IMAD.MOV.U32 R54, RZ, RZ, R247 ;  /* 0x000000ffff367224 */ /* 0x000fc400078e00f7 */
[----:B------:R-:W-:Y:S02]  /*8230*/  IMAD.MOV.U32 R55, RZ, RZ, R246 ;  /* 0x000000ffff377224 */ /* 0x000fe400078e00f6 */
[----:B------:R-:W-:Y:S01]  /*8240*/  IMAD.MOV.U32 R252, RZ, RZ, R57 ;  /* 0x000000fffffc7224 */ /* 0x000fe200078e0039 */
[----:B------:R-:W-:Y:S01]  /*8250*/  HMMA.16816.F32 R44, R12, R10, R36 ;  /* 0x0000000a0c2c723c */ /* 0x000fe20000001824 */
[----:B------:R-:W-:Y:S01]  /*8260*/  IMAD.MOV.U32 R247, RZ, RZ, R58 ;  /* 0x000000fffff77224 */ /* 0x000fe200078e003a */
[----:B------:R-:W2:Y:S01]  /*8270*/  LDSM.16.M88.4 R8, [R241+0x4000] ;  /* 0x00400000f108783b */ /* 0x000ea20000000200 */
[----:B------:R-:W-:-:S05]  /*8280*/  IMAD.MOV.U32 R246, RZ, RZ, R59 ;  /* 0x000000fffff67224 */ /* 0x000fca00078e003b */
[C---:B------:R-:W-:Y:S01]  /*8290*/  HMMA.16816.F32 R56, R12.reuse, R26, R220 ;  /* 0x0000001a0c38723c */ /* 0x040fe200000018dc */
[----:B------:R-:W3:Y:S06]  /*82a0*/  LDSM.16.M88.4 R24, [R239+0x3000] ;  /* 0x00300000ef18783b */ /* 0x000eec0000000200 */
[----:B------:R-:W-:Y:S01]  /*82b0*/  MOV R220, R51 ;  /* 0x0000003300dc7202 */ /* 0x000fe20000000f00 */
[----:B------:R-:W-:Y:S01]  /*82c0*/  HMMA.16816.F32 R52, R12, R28, R52 ;  /* 0x0000001c0c34723c */ /* 0x000fe20000001834 */
[----:B------:R-:W-:Y:S02]  /*82d0*/  IMAD.MOV.U32 R221, RZ, RZ, R252 ;  /* 0x000000ffffdd7224 */ /* 0x000fe400078e00fc */
[----:B------:R-:W-:-:S02]  /*82e0*/  IMAD.MOV.U32 R222, RZ, RZ, R247 ;  /* 0x000000ffffde7224 */ /* 0x000fc400078e00f7 */
[----:B------:R-:W-:-:S03]  /*82f0*/  IMAD.MOV.U32 R223, RZ, RZ, R246 ;  /* 0x000000ffffdf7224 */ /* 0x000fc600078e00f6 */
[----:B------:R-:W-:Y:S01]  /*8300*/  HMMA.16816.F32 R36, R12, R30, R216 ;  /* 0x0000001e0c24723c */ /* 0x000fe200000018d8 */
[----:B------:R-:W4:Y:S04]  /*8310*/  LDSM.16.M88.4 R12, [R239+0x2800] ;  /* 0x00280000ef0c783b */ /* 0x000f280000000200 */
[----:B------:R-:W4:Y:S02]  /*8320*/  LDSM.16.M88.4 R28, [R239+0x3800] ;  /* 0x00380000ef1c783b */ /* 0x000f240000000200 */
[----:B------:R-:W-:Y:S02]  /*8330*/  IMAD.MOV.U32 R216, RZ, RZ, R245 ;  /* 0x000000ffffd87224 */ /* 0x000fe400078e00f5 */
[----:B------:R-:W-:Y:S01]  /*8340*/  IMAD.MOV.U32 R217, RZ, RZ, R171 ;  /* 0x000000ffffd97224 */ /* 0x000fe200078e00ab */
[----:B-1----:R-:W-:Y:S01]  /*8350*/  HMMA.16816.F32 R40, R4, R20, R212 ;  /* 0x000000140428723c */ /* 0x002fe200000018d4 */
[----:B------:R-:W-:-:S02]  /*8360*/  IMAD.MOV.U32 R218, RZ, RZ, R170 ;  /* 0x000000ffffda7224 */ /* 0x000fc400078e00aa */
[----:B------:R-:W-:-:S04]  /*8370*/  IMAD.MOV.U32 R219, RZ, RZ, R169 ;  /* 0x000000ffffdb7224 */ /* 0x000fc800078e00a9 */
[----:B------:R-:W-:Y:S01]  /*8380*/  IMAD.MOV.U32 R212, RZ, RZ, R165 ;  /* 0x000000ffffd47224 */ /* 0x000fe200078e00a5 */
[----:B--2---:R-:W-:Y:S01]  /*8390*/  HMMA.16816.F32 R48, R8, R20, R208 ;  /* 0x000000140830723c */ /* 0x004fe200000018d0 */
[----:B------:R-:W-:Y:S02]  /*83a0*/  IMAD.MOV.U32 R213, RZ, RZ, R164 ;  /* 0x000000ffffd57224 */ /* 0x000fe400078e00a4 */
[----:B------:R-:W-:Y:S02]  /*83b0*/  IMAD.MOV.U32 R214, RZ, RZ, R2 ;  /* 0x000000ffffd67224 */ /* 0x000fe400078e0002 */
[----:B------:R-:W-:-:S03]  /*83c0*/  IMAD.MOV.U32 R215, RZ, RZ, R0 ;  /* 0x000000ffffd77224 */ /* 0x000fc600078e0000 */
[C---:B------:R-:W-:Y:S08]  /*83d0*/  HMMA.16816.F32 R216, R4.reuse, R22, R216 ;  /* 0x0000001604d8723c */ /* 0x040ff000000018d8 */
[C---:B---3--:R-:W-:Y:S08]  /*83e0*/  HMMA.16816.F32 R228, R4.reuse, R24, R228 ;  /* 0x0000001804e4723c */ /* 0x048ff000000018e4 */
[C---:B----4-:R-:W-:Y:S08]  /*83f0*/  HMMA.16816.F32 R208, R4.reuse, R12, R212 ;  /* 0x0000000c04d0723c */ /* 0x050ff000000018d4 */
[C---:B------:R-:W-:Y:S08]  /*8400*/  HMMA.16816.F32 R212, R4.reuse, R14, R248 ;  /* 0x0000000e04d4723c */ /* 0x040ff000000018f8 */
[C---:B------:R-:W-:Y:S08]  /*8410*/  HMMA.16816.F32 R248, R4.reuse, R26, R224 ;  /* 0x0000001a04f8723c */ /* 0x040ff000000018e0 */
        /* <DEDUP_REMOVED lines=8> */
[----:B------:R-:W-:Y:S02]  /*84a0*/  IMAD.MOV.U32 R21, RZ, RZ, R214 ;  /* 0x000000ffff157224 */ /* 0x000fe400078e00d6 */
[----:B------:R-:W-:Y:S02]  /*84b0*/  IMAD.MOV.U32 R20, RZ, RZ, R215 ;  /* 0x000000ffff147224 */ /* 0x000fe400078e00d7 */
[----:B------:R-:W-:Y:S01]  /*84c0*/  IMAD.MOV.U32 R206, RZ, RZ, R21 ;  /* 0x000000ffffce7224 */ /* 0x000fe200078e0015 */
[----:B------:R-:W-:Y:S01]  /*84d0*/  HMMA.16816.F32 R212, R4, R28, R220 ;  /* 0x0000001c04d4723c */ /* 0x000fe200000018dc */
[----:B------:R-:W-:Y:S01]  /*84e0*/  IMAD.MOV.U32 R207, RZ, RZ, R20 ;  /* 0x000000ffffcf7224 */ /* 0x000fe200078e0014 */
[----:B------:R-:W-:Y:S01]  /*84f0*/  LDSM.16.M88.4 R4, [R243+0x6000] ;  /* 0x00600000f304783b */ /* 0x000fe20000000200 */
[----:B------:R-:W-:-:S02]  /*8500*/  IMAD.MOV.U32 R204, RZ, RZ, R209 ;  /* 0x000000ffffcc7224 */ /* 0x000fc400078e00d1 */
[----:B------:R-:W-:-:S03]  /*8510*/  IMAD.MOV.U32 R205, RZ, RZ, R208 ;  /* 0x000000ffffcd7224 */ /* 0x000fc600078e00d0 */
[C---:B------:R-:W-:Y:S01]  /*8520*/  HMMA.16816.F32 R220, R8.reuse, R22, R64 ;  /* 0x0000001608dc723c */ /* 0x040fe20000001840 */
[----:B------:R-:W1:Y:S07]  /*8530*/  LDSM.16.M88.4 R20, [R238+0xa000] ;  /* 0x00a00000ee14783b */ /* 0x000e6e0000000200 */
[----:B------:R-:W-:Y:S01]  /*8540*/  HMMA.16816.F32 R64, R8, R24, R32 ;  /* 0x000000180840723c */ /* 0x000fe20000001820 */
[----:B------:R-:W2:Y:S01]  /*8550*/  LDSM.16.M88.4 R32, [R238+0xb800] ;  /* 0x00b80000ee20783b */ /* 0x000ea20000000200 */
[----:B------:R-:W-:Y:S01]  /*8560*/  MOV R27, R56 ;  /* 0x00000038001b7202 */ /* 0x000fe20000000f00 */
        /* <DEDUP_REMOVED lines=8> */
[----:B------:R-:W-:Y:S01]  /*85f0*/  HMMA.16816.F32 R44, R8, R30, R36 ;  /* 0x0000001e082c723c */ /* 0x000fe20000001824 */
[----:B------:R-:W-:-:S02]  /*8600*/  IMAD.MOV.U32 R24, RZ, RZ, R59 ;  /* 0x000000ffff187224 */ /* 0x000fc400078e003b */
[----:B------:R-:W-:Y:S02]  /*8610*/  IMAD.MOV.U32 R57, RZ, RZ, R171 ;  /* 0x000000ffff397224 */ /* 0x000fe400078e00ab */
[----:B------:R-:W-:Y:S02]  /*8620*/  IMAD.MOV.U32 R58, RZ, RZ, R170 ;  /* 0x000000ffff3a7224 */ /* 0x000fe400078e00aa */
[----:B------:R-:W-:Y:S01]  /*8630*/  IMAD.MOV.U32 R59, RZ, RZ, R169 ;  /* 0x000000ffff3b7224 */ /* 0x000fe200078e00a9 */
[C---:B------:R-:W-:Y:S01]  /*8640*/  HMMA.16816.F32 R212, R8.reuse, R12, R60 ;  /* 0x0000000c08d4723c */ /* 0x040fe2000000183c */
[----:B------:R-:W3:Y:S07]  /*8650*/  LDSM.16.M88.4 R12, [R243+0x4000] ;  /* 0x00400000f30c783b */ /* 0x000eee0000000200 */
[----:B------:R-:W-:Y:S01]  /*8660*/  HMMA.16816.F32 R60, R8, R28, R52 ;  /* 0x0000001c083c723c */ /* 0x000fe20000001834 */
[----:B------:R-:W4:Y:S04]  /*8670*/  LDSM.16.M88.4 R8, [R238+0xa800] ;  /* 0x00a80000ee08783b */ /* 0x000f280000000200 */
[----:B------:R-:W4:Y:S03]  /*8680*/  LDSM.16.M88.4 R28, [R238+0xb000] ;  /* 0x00b00000ee1c783b */ /* 0x000f260000000200 */
[C---:B-1----:R-:W-:Y:S07]  /*8690*/  HMMA.16816.F32 R52, R4.reuse, R22, R216 ;  /* 0x000000160434723c */ /* 0x042fee00000018d8 */
[----:B------:R-:W-:Y:S01]  /*86a0*/  IMAD.MOV.U32 R216, RZ, RZ, R165 ;  /* 0x000000ffffd87224 */ /* 0x000fe200078e00a5 */
[----:B------:R-:W-:Y:S01]  /*86b0*/  HMMA.16816.F32 R40, R4, R20, R40 ;  /* 0x000000140428723c */ /* 0x000fe20000001828 */
[----:B------:R-:W-:-:S02]  /*86c0*/  IMAD.MOV.U32 R217, RZ, RZ, R164 ;  /* 0x000000ffffd97224 */ /* 0x000fc400078e00a4 */
[----:B------:R-:W-:Y:S02]  /*86d0*/  IMAD.MOV.U32 R218, RZ, RZ, R2 ;  /* 0x000000ffffda7224 */ /* 0x000fe400078e0002 */
[----:B------:R-:W-:-:S07]  /*86e0*/  IMAD.MOV.U32 R219, RZ, RZ, R0 ;  /* 0x000000ffffdb7224 */ /* 0x000fce00078e0000 */
[----:B--2---:R-:W-:Y:S08]  /*86f0*/  HMMA.16816.F32 R216, R4, R32, R216 ;  /* 0x0000002004d8723c */ /* 0x004ff000000018d8 */
[----:B---3--:R-:W-:Y:S08]  /*8700*/  HMMA.16816.F32 R36, R12, R20, R48 ;  /* 0x000000140c24723c */ /* 0x008ff00000001830 */
[C---:B----4-:R-:W-:Y:S08]  /*8710*/  HMMA.16816.F32 R48, R4.reuse, R8, R56 ;  /* 0x000000080430723c */ /* 0x050ff00000001838 */
[----:B------:R-:W-:Y:S01]  /*8720*/  HMMA.16816.F32 R56, R4, R10, R204 ;  /* 0x0000000a0438723c */ /* 0x000fe200000018cc */
[----:B------:R-:W-:Y:S01]  /*8730*/  IMAD.MOV.U32 R21, RZ, RZ, R216 ;  /* 0x000000ffff157224 */ /* 0x000fe200078e00d8 */
[----:B------:R-:W-:Y:S01]  /*8740*/  MOV R2, R218 ;  /* 0x000000da00027202 */ /* 0x000fe20000000f00 */
[----:B------:R-:W-:-:S02]  /*8750*/  IMAD.MOV.U32 R20, RZ, RZ, R217 ;  /* 0x000000ffff147224 */ /* 0x000fc400078e00d9 */
[----:B------:R-:W-:-:S03]  /*8760*/  IMAD.MOV.U32 R0, RZ, RZ, R219 ;  /* 0x000000ffff007224 */ /* 0x000fc600078e00db */
[C---:B------:R-:W-:Y:S08]  /*8770*/  HMMA.16816.F32 R204, R4.reuse, R28, R228 ;  /* 0x0000001c04cc723c */ /* 0x040ff000000018e4 */
[----:B------:R-:W-:Y:S08]  /*8780*/  HMMA.16816.F32 R228, R4, R34, R224 ;  /* 0x0000002204e4723c */ /* 0x000ff000000018e0 */
[C---:B------:R-:W-:Y:S08]  /*8790*/  HMMA.16816.F32 R224, R12.reuse, R22, R220 ;  /* 0x000000160ce0723c */ /* 0x040ff000000018dc */
[----:B------:R-:W-:Y:S07]  /*87a0*/  HMMA.16816.F32 R220, R12, R8, R212 ;  /* 0x000000080cdc723c */ /* 0x000fee00000018d4 */
[----:B------:R-:W-:Y:S01]  /*87b0*/  IMAD.MOV.U32 R212, RZ, RZ, R27 ;  /* 0x000000ffffd47224 */ /* 0x000fe200078e001b */
[----:B------:R-:W-:Y:S01]  /*87c0*/  HMMA.16816.F32 R248, R4, R30, R248 ;  /* 0x0000001e04f8723c */ /* 0x000fe200000018f8 */
[----:B------:R-:W-:Y:S01]  /*87d0*/  IMAD.MOV.U32 R213, RZ, RZ, R26 ;  /* 0x000000ffffd57224 */ /* 0x000fe200078e001a */
[----:B------:R-:W-:Y:S01]  /*87e0*/  LDSM.16.M88.4 R4, [R242+0x6000] ;  /* 0x00600000f204783b */ /* 0x000fe20000000200 */
[----:B------:R-:W-:-:S02]  /*87f0*/  IMAD.MOV.U32 R214, RZ, RZ, R25 ;  /* 0x000000ffffd67224 */ /* 0x000fc400078e0019 */
[----:B------:R-:W-:Y:S02]  /*8800*/  IMAD.MOV.U32 R215, RZ, RZ, R24 ;  /* 0x000000ffffd77224 */ /* 0x000fe400078e0018 */
[----:B------:R-:W1:Y:S01]  /*8810*/  LDSM.16.M88.4 R24, [R237+0x2000] ;  /* 0x00200000ed18783b */ /* 0x000e620000000200 */
[C---:B------:R-:W-:Y:S03]  /*8820*/  HMMA.16816.F32 R216, R12.reuse, R10, R208 ;  /* 0x0000000a0cd8723c */ /* 0x040fe600000018d0 */
[----:B------:R-:W-:Y:S05]  /*8830*/  LDSM.16.M88.4 R8, [R242+0x4000] ;  /* 0x00400000f208783b */ /* 0x000fea0000000200 */
[C---:B------:R-:W-:Y:S08]  /*8840*/  HMMA.16816.F32 R208, R12.reuse, R28, R64 ;  /* 0x0000001c0cd0723c */ /* 0x040ff00000001840 */
[C---:B------:R-:W-:Y:S01]  /*8850*/  HMMA.16816.F32 R212, R12.reuse, R30, R212 ;  /* 0x0000001e0cd4723c */ /* 0x040fe200000018d4 */
[----:B------:R-:W2:Y:S07]  /*8860*/  LDSM.16.M88.4 R28, [R237+0x3800] ;  /* 0x00380000ed1c783b */ /* 0x000eae0000000200 */
[C---:B------:R-:W-:Y:S07]  /*8870*/  HMMA.16816.F32 R64, R12.reuse, R32, R60 ;  /* 0x000000200c40723c */ /* 0x040fee000000183c */
[----:B------:R-:W-:Y:S01]  /*8880*/  IMAD.MOV.U32 R63, RZ, RZ, R0 ;  /* 0x000000ffff3f7224 */ /* 0x000fe200078e0000 */
[----:B------:R-:W-:Y:S01]  /*8890*/  HMMA.16816.F32 R12, R12, R34, R44 ;  /* 0x000000220c0c723c */ /* 0x000fe2000000182c */
[----:B------:R-:W-:-:S02]  /*88a0*/  IMAD.MOV.U32 R60, RZ, RZ, R21 ;  /* 0x000000ffff3c7224 */ /* 0x000fc400078e0015 */
[----:B------:R-:W-:Y:S02]  /*88b0*/  IMAD.MOV.U32 R61, RZ, RZ, R20 ;  /* 0x000000ffff3d7224 */ /* 0x000fe400078e0014 */
[----:B------:R-:W-:Y:S01]  /*88c0*/  IMAD.MOV.U32 R62, RZ, RZ, R2 ;  /* 0x000000ffff3e7224 */ /* 0x000fe200078e0002 */
[----:B------:R-:W3:Y:S02]  /*88d0*/  LDSM.16.M88.4 R20, [R237+0x2800] ;  /* 0x00280000ed14783b */ /* 0x000ee40000000200 */
[C---:B-1----:R-:W-:Y:S11]  /*88e0*/  HMMA.16816.F32 R52, R4.reuse, R26, R52 ;  /* 0x0000001a0434723c */ /* 0x042ff60000001834 */
[----:B------:R-:W-:Y:S05]  /*88f0*/  @!UPT UIADD3 URZ, URZ, URZ, URZ ;  /* 0x0000003f3f3ff290 */ /* 0x000fea000fffe03f */
[----:B------:R-:W-:Y:S01]  /*8900*/  IMAD.MOV.U32 R245, RZ, RZ, R12 ;  /* 0x000000fffff57224 */ /* 0x000fe200078e000c */
[----:B------:R-:W-:Y:S01]  /*8910*/  MOV R169, R15 ;  /* 0x0000000f00a97202 */ /* 0x000fe20000000f00 */
[----:B------:R-:W-:Y:S01]  /*8920*/  IMAD.MOV.U32 R171, RZ, RZ, R13 ;  /* 0x000000ffffab7224 */ /* 0x000fe200078e000d */
[----:B--2---:R-:W-:Y:S01]  /*8930*/  HMMA.16816.F32 R60, R4, R28, R60 ;  /* 0x0000001c043c723c */ /* 0x004fe2000000183c */
[----:B------:R-:W-:-:S07]  /*8940*/  IMAD.MOV.U32 R170, RZ, RZ, R14 ;  /* 0x000000ffffaa7224 */ /* 0x000fce00078e000e */
[C---:B------:R-:W-:Y:S08]  /*8950*/  HMMA.16816.F32 R12, R4.reuse, R24, R40 ;  /* 0x00000018040c723c */ /* 0x040ff00000001828 */
[C---:B---3--:R-:W-:Y:S08]  /*8960*/  HMMA.16816.F32 R44, R4.reuse, R22, R56 ;  /* 0x00000016042c723c */ /* 0x048ff00000001838 */
[----:B------:R-:W-:Y:S08]  /*8970*/  HMMA.16816.F32 R40, R4, R20, R48 ;  /* 0x000000140428723c */ /* 0x000ff00000001830 */
[----:B------:R-:W-:-:S02]  /*8980*/  IMAD.MOV.U32 R32, RZ, RZ, R15 ;  /* 0x000000ffff207224 */ /* 0x000fc400078e000f */
[----:B------:R-:W-:Y:S02]  /*8990*/  IMAD.MOV.U32 R0, RZ, RZ, R12 ;  /* 0x000000ffff007224 */ /* 0x000fe400078e000c */
[----:B------:R-:W-:Y:S02]  /*89a0*/  IMAD.MOV.U32 R247, RZ, RZ, R14 ;  /* 0x000000fffff77224 */ /* 0x000fe400078e000e */
[----:B------:R-:W-:Y:S02]  /*89b0*/  IMAD.MOV.U32 R246, RZ, RZ, R13 ;  /* 0x000000fffff67224 */ /* 0x000fe400078e000d */
[C---:B------:R-:W-:Y:S08]  /*89c0*/  HMMA.16816.F32 R12, R8.reuse, R24, R36 ;  /* 0x00000018080c723c */ /* 0x040ff00000001824 */
[----:B------:R-:W-:Y:S07]  /*89d0*/  HMMA.16816.F32 R36, R8, R28, R64 ;  /* 0x0000001c0824723c */ /* 0x000fee0000001840 */
[----:B------:R-:W-:-:S02]  /*89e0*/  IMAD.MOV.U32 R65, RZ, RZ, R171 ;  /* 0x000000ffff417224 */ /* 0x000fc400078e00ab */
[----:B------:R-:W-:Y:S02]  /*89f0*/  IMAD.MOV.U32 R66, RZ, RZ, R170 ;  /* 0x000000ffff427224 */ /* 0x000fe400078e00aa */
[----:B------:R-:W-:Y:S02]  /*8a00*/  IMAD.MOV.U32 R67, RZ, RZ, R169 ;  /* 0x000000ffff437224 */ /* 0x000fe400078e00a9 */
[----:B------:R-:W-:-:S03]  /*8a10*/  IMAD.MOV.U32 R64, RZ, RZ, R245 ;  /* 0x000000ffff407224 */ /* 0x000fc600078e00f5 */
[----:B------:R-:W-:Y:S02]  /*8a20*/  IMAD.MOV.U32 R165, RZ, RZ, R12 ;  /* 0x000000ffffa57224 */ /* 0x000fe400078e000c */
[----:B------:R-:W-:Y:S02]  /*8a30*/  IMAD.MOV.U32 R164, RZ, RZ, R14 ;  /* 0x000000ffffa47224 */ /* 0x000fe400078e000e */
[----:B------:R-:W-:Y:S02]  /*8a40*/  IMAD.MOV.U32 R2, RZ, RZ, R13 ;  /* 0x000000ffff027224 */ /* 0x000fe400078e000d */
[----:B------:R-:W-:Y:S02]  /*8a50*/  IMAD.MOV.U32 R252, RZ, RZ, R15 ;  /* 0x000000fffffc7224 */ /* 0x000fe400078e000f */
[----:B------:R-:W1:Y:S01]  /*8a60*/  LDSM.16.M88.4 R12, [R237+0x3000] ;  /* 0x00300000ed0c783b */ /* 0x000e620000000200 */
[----:B------:R-:W-:-:S04]  /*8a70*/  DEPBAR.LE SB0, 0x0 ;  /* 0x000080000000791a */ /* 0x000fc80000000000 */
[C---:B-1----:R-:W-:Y:S01]  /*8a80*/  HMMA.16816.F32 R56, R4.reuse, R14, R248 ;  /* 0x0000000e0438723c */ /* 0x042fe200000018f8 */
[----:B------:R-:W1:Y:S06]  /*8a90*/  S2R R249, SR_TID.X ;  /* 0x0000000000f97919 */ /* 0x000e6c0000002100 */
[----:B------:R-:W-:Y:S01]  /*8aa0*/  IMAD.MOV.U32 R250, RZ, RZ, R32 ;  /* 0x000000fffffa7224 */ /* 0x000fe200078e0020 */
[----:B------:R-:W-:Y:S01]  /*8ab0*/  HMMA.16816.F32 R48, R4, R12, R204 ;  /* 0x0000000c0430723c */ /* 0x000fe200000018cc */
[----:B------:R-:W-:Y:S02]  /*8ac0*/  IMAD.MOV.U32 R251, RZ, RZ, R0 ;  /* 0x000000fffffb7224 */ /* 0x000fe400078e0000 */
[----:B------:R-:W-:-:S02]  /*8ad0*/  IMAD.U32 R0, RZ, RZ, UR21 ;  /* 0x00000015ff007e24 */ /* 0x000fc4000f8e00ff */
[----:B------:R-:W-:-:S03]  /*8ae0*/  IMAD.MOV.U32 R248, RZ, RZ, R2 ;  /* 0x000000fffff87224 */ /* 0x000fc600078e0002 */
[C---:B------:R-:W-:Y:S07]  /*8af0*/  HMMA.16816.F32 R32, R8.reuse, R26, R224 ;  /* 0x0000001a0820723c */ /* 0x040fee00000018e0 */
[----:B------:R-:W-:Y:S01]  /*8b00*/  IMAD.MOV.U32 R226, RZ, RZ, R165 ;  /* 0x000000ffffe27224 */ /* 0x000fe200078e00a5 */
[----:B------:R-:W-:Y:S01]  /*8b10*/  HMMA.16816.F32 R24, R8, R20, R220 ;  /* 0x000000140818723c */ /* 0x000fe200000018dc */
[----:B-1----:R-:W-:-:S05]  /*8b20*/  IMAD.SHL.U32 R249, R249, 0x2, RZ ;  /* 0x00000002f9f97824 */ /* 0x002fca00078e00ff */
[----:B------:R-:W-:Y:S02]  /*8b30*/  LOP3.LUT R249, R249, 0x6, RZ, 0xc0, !PT ;  /* 0x00000006f9f97812 */ /* 0x000fe400078ec0ff */
[----:B------:R-:W-:Y:S02]  /*8b40*/  HMMA.16816.F32 R20, R8, R22, R216 ;  /* 0x000000160814723c */ /* 0x000fe400000018d8 */
[----:B------:R-:W-:Y:S01]  /*8b50*/  LEA R0, R0, R249, 0x6 ;  /* 0x000000f900007211 */ /* 0x000fe200078e30ff */
[----:B------:R-:W-:Y:S02]  /*8b60*/  IMAD.MOV.U32 R249, RZ, RZ, R251 ;  /* 0x000000fffff97224 */ /* 0x000fe400078e00fb */
[----:B------:R-:W-:Y:S01]  /*8b70*/  IMAD.MOV.U32 R251, RZ, RZ, R164 ;  /* 0x000000fffffb7224 */ /* 0x000fe200078e00a4 */
[----:B------:R-:W-:Y:S01]  /*8b80*/  IADD3 R2, R0, 0x8, RZ ;  /* 0x0000000800027810 */ /* 0x000fe20007ffe0ff */
[----:B------:R-:W-:Y:S01]  /*8b90*/  IMAD.MOV.U32 R217, RZ, RZ, R250 ;  /* 0x000000ffffd97224 */ /* 0x000fe200078e00fa */
[----:B------:R-:W-:Y:S01]  /*8ba0*/  HMMA.16816.F32 R204, R4, R30, R228 ;  /* 0x0000001e04cc723c */ /* 0x000fe200000018e4 */
[----:B------:R-:W-:Y:S01]  /*8bb0*/  IMAD.MOV.U32 R250, RZ, RZ, R247 ;  /* 0x000000fffffa7224 */ /* 0x000fe200078e00f7 */
[----:B------:R-:W-:Y:S01]  /*8bc0*/  BAR.SYNC.DEFER_BLOCKING 0x0 ;  /* 0x0000000000007b1d */ /* 0x000fe20000010000 */
[----:B------:R-:W-:-:S02]  /*8bd0*/  ISETP.GE.AND P6, PT, R2, R16, PT ;  /* 0x000000100200720c */ /* 0x000fc40003fc6270 */
[C---:B------:R-:W-:Y:S02]  /*8be0*/  ISETP.GE.AND P0, PT, R2.reuse, R17, PT ;  /* 0x000000110200720c */ /* 0x040fe40003f06270 */
[C---:B------:R-:W-:Y:S01]  /*8bf0*/  ISETP.GE.AND P5, PT, R2.reuse, R18, PT ;  /* 0x000000120200720c */ /* 0x040fe20003fa6270 */
[C---:B------:R-:W-:Y:S01]  /*8c00*/  HMMA.16816.F32 R4, R8.reuse, R12, R208 ;  /* 0x0000000c0804723c */ /* 0x040fe200000018d0 */
[----:B------:R-:W-:Y:S02]  /*8c10*/  ISETP.GE.AND P1, PT, R2, R19, PT ;  /* 0x000000130200720c */ /* 0x000fe40003f26270 */
[----:B------:R-:W-:Y:S02]  /*8c20*/  IADD3 R2, R0, 0x9, RZ ;  /* 0x0000000900027810 */ /* 0x000fe40007ffe0ff */
[----:B------:R-:W-:Y:S02]  /*8c30*/  FSEL R29, R32, -INF , !P6 ;  /* 0xff800000201d7808 */ /* 0x000fe40007000000 */
[----:B------:R-:W-:Y:S01]  /*8c40*/  ISETP.GE.AND P4, PT, R2, R16, PT ;  /* 0x000000100200720c */ /* 0x000fe20003f86270 */
[----:B------:R-:W-:Y:S01]  /*8c50*/  HMMA.16816.F32 R12, R8, R14, R212 ;  /* 0x0000000e080c723c */ /* 0x000fe200000018d4 */
[----:B------:R-:W-:Y:S01]  /*8c60*/  FSEL R34, R34, -INF , !P0 ;  /* 0xff80000022227808 */ /* 0x000fe20004000000 */
[----:B------:R-:W-:Y:S01]  /*8c70*/  IMAD.MOV.U32 R211, RZ, RZ, R246 ;  /* 0x000000ffffd37224 */ /* 0x000fe200078e00f6 */
[----:B------:R-:W-:-:S02]  /*8c80*/  FSEL R33, R33, -INF , !P4 ;  /* 0xff80000021217808 */ /* 0x000fc40006000000 */
[C---:B------:R-:W-:Y:S02]  /*8c90*/  ISETP.GE.AND P6, PT, R2.reuse, R17, PT ;  /* 0x000000110200720c */ /* 0x040fe40003fc6270 */
[C---:B------:R-:W-:Y:S01]  /*8ca0*/  ISETP.GE.AND P0, PT, R2.reuse, R18, PT ;  /* 0x000000120200720c */ /* 0x040fe20003f06270 */
[----:B------:R-:W-:Y:S01]  /*8cb0*/  HMMA.16816.F32 R8, R8, R30, R64 ;  /* 0x0000001e0808723c */ /* 0x000fe20000001840 */
        /* <DEDUP_REMOVED lines=77> */
[C---:B------:R-:W-:Y:S02]  /*9190*/  ISETP.GE.AND P1, PT, R2.reuse, R17, PT ;  /* 0x000000110200720c */ /* 0x040fe40003f26270 */
[----:B------:R-:W-:Y:S02]  /*91a0*/  FSEL R218, R57, -INF , !P0 ;  /* 0xff80000039da7808 */ /* 0x000fe40004000000 */
[C---:B------:R-:W-:Y:S02]  /*91b0*/  ISETP.GE.AND P6, PT, R2.reuse, R16, PT ;  /* 0x000000100200720c */ /* 0x040fe40003fc6270 */
[C---:B------:R-:W-:Y:S02]  /*91c0*/  ISETP.GE.AND P5, PT, R2.reuse, R18, PT ;  /* 0x000000120200720c */ /* 0x040fe40003fa6270 */
[----:B------:R-:W-:-:S02]  /*91d0*/  ISETP.GE.AND P0, PT, R2, R19, PT ;  /* 0x000000130200720c */ /* 0x000fc40003f06270 */
[C---:B------:R-:W-:Y:S02]  /*91e0*/  IADD3 R4, R0.reuse, 0x30, RZ ;  /* 0x0000003000047810 */ /* 0x040fe40007ffe0ff */
[----:B------:R-:W-:Y:S02]  /*91f0*/  IADD3 R2, R0, 0x31, RZ ;  /* 0x0000003100027810 */ /* 0x000fe40007ffe0ff */
[----:B------:R-:W-:Y:S02]  /*9200*/  FSEL R24, R252, -INF , !P1 ;  /* 0xff800000fc187808 */ /* 0x000fe40004800000 */
[----:B------:R-:W-:Y:S02]  /*9210*/  FSEL R247, R59, -INF , !P4 ;  /* 0xff8000003bf77808 */ /* 0x000fe40006000000 */
[----:B------:R-:W-:Y:S02]  /*9220*/  ISETP.GE.AND P1, PT, R4, R17, PT ;  /* 0x000000110400720c */ /* 0x000fe40003f26270 */
[----:B------:R-:W-:-:S02]  /*9230*/  ISETP.GE.AND P4, PT, R2, R16, PT ;  /* 0x000000100200720c */ /* 0x000fc40003f86270 */
[----:B------:R-:W-:Y:S02]  /*9240*/  FSEL R224, R38, -INF , !P1 ;  /* 0xff80000026e07808 */ /* 0x000fe40004800000 */
[C---:B------:R-:W-:Y:S02]  /*9250*/  ISETP.GE.AND P1, PT, R4.reuse, R18, PT ;  /* 0x000000120400720c */ /* 0x040fe40003f26270 */
[----:B------:R-:W-:Y:S02]  /*9260*/  FSEL R221, R37, -INF , !P4 ;  /* 0xff80000025dd7808 */ /* 0x000fe40006000000 */
[----:B------:R-:W-:Y:S02]  /*9270*/  ISETP.GE.AND P4, PT, R4, R19, PT ;  /* 0x000000130400720c */ /* 0x000fe40003f86270 */
[----:B------:R-:W-:Y:S02]  /*9280*/  FSEL R21, R248, -INF , !P6 ;  /* 0xff800000f8157808 */ /* 0x000fe40007000000 */
[----:B------:R-:W-:-:S02]  /*9290*/  FSEL R248, R60, -INF , !P1 ;  /* 0xff8000003cf87808 */ /* 0x000fc40004800000 */
[----:B------:R-:W-:Y:S02]  /*92a0*/  ISETP.GE.AND P1, PT, R0, R16, PT ;  /* 0x000000100000720c */ /* 0x000fe40003f26270 */
[----:B------:R-:W-:Y:S02]  /*92b0*/  FSEL R252, R62, -INF , !P4 ;  /* 0xff8000003efc7808 */ /* 0x000fe40006000000 */
[----:B------:R-:W-:Y:S02]  /*92c0*/  ISETP.GE.AND P4, PT, R2, R18, PT ;  /* 0x000000120200720c */ /* 0x000fe40003f86270 */
[----:B------:R-:W-:Y:S02]  /*92d0*/  ISETP.GE.AND P6, PT, R4, R16, PT ;  /* 0x000000100400720c */ /* 0x000fe40003fc6270 */
[----:B------:R-:W-:Y:S02]  /*92e0*/  FSEL R14, R226, -INF , !P1 ;  /* 0xff800000e20e7808 */ /* 0x000fe40004800000 */
[----:B------:R-:W-:-:S02]  /*92f0*/  FSEL R226, R61, -INF , !P4 ;  /* 0xff8000003de27808 */ /* 0x000fc40006000000 */
[----:B------:R-:W-:Y:S02]  /*9300*/  FSEL R214, R36, -INF , !P6 ;  /* 0xff80000024d67808 */ /* 0x000fe40007000000 */
[----:B------:R-:W-:Y:S02]  /*9310*/  ISETP.GE.AND P4, PT, R0, R18, PT ;  /* 0x000000120000720c */ /* 0x000fe40003f86270 */
[C---:B------:R-:W-:Y:S02]  /*9320*/  ISETP.GE.AND P6, PT, R2.reuse, R17, PT ;  /* 0x000000110200720c */ /* 0x040fe40003fc6270 */
[----:B------:R-:W-:Y:S02]  /*9330*/  ISETP.GE.AND P1, PT, R2, R19, PT ;  /* 0x000000130200720c */ /* 0x000fe40003f26270 */
[----:B------:R-:W-:Y:S02]  /*9340*/  IADD3 R2, R0, 0x38, RZ ;  /* 0x0000003800027810 */ /* 0x000fe40007ffe0ff */
[----:B------:R-:W-:-:S02]  /*9350*/  FSEL R20, R249, -INF , !P4 ;  /* 0xff800000f9147808 */ /* 0x000fc40006000000 */
[----:B------:R-:W-:Y:S02]  /*9360*/  FSEL R222, R39, -INF , !P6 ;  /* 0xff80000027de7808 */ /* 0x000fe40007000000 */
[----:B------:R-:W-:Y:S02]  /*9370*/  FSEL R25, R217, -INF , !P0 ;  /* 0xff800000d9197808 */ /* 0x000fe40004000000 */
[C---:B------:R-:W-:Y:S02]  /*9380*/  ISETP.GE.AND P4, PT, R0.reuse, R19, PT ;  /* 0x000000130000720c */ /* 0x040fe40003f86270 */
[----:B------:R-:W-:Y:S02]  /*9390*/  ISETP.GE.AND P6, PT, R0, R17, PT ;  /* 0x000000110000720c */ /* 0x000fe40003fc6270 */
[----:B------:R-:W-:Y:S02]  /*93a0*/  ISETP.GE.AND P0, PT, R2, R19, PT ;  /* 0x000000130200720c */ /* 0x000fe40003f06270 */
[----:B------:R-:W-:-:S02]  /*93b0*/  IADD3 R0, R0, 0x39, RZ ;  /* 0x0000003900007810 */ /* 0x000fc40007ffe0ff */
[----:B------:R-:W-:Y:S02]  /*93c0*/  FSEL R22, R250, -INF , !P4 ;  /* 0xff800000fa167808 */ /* 0x000fe40006000000 */
[----:B------:R-:W-:Y:S02]  /*93d0*/  FSEL R250, R206, -INF , !P0 ;  /* 0xff800000cefa7808 */ /* 0x000fe40004000000 */
[----:B------:R-:W-:Y:S02]  /*93e0*/  ISETP.GE.AND P0, PT, R0, R18, PT ;  /* 0x000000120000720c */ /* 0x000fe40003f06270 */
[----:B------:R-:W-:Y:S02]  /*93f0*/  FSEL R15, R251, -INF , !P6 ;  /* 0xff800000fb0f7808 */ /* 0x000fe40007000000 */
[----:B------:R-:W-:Y:S02]  /*9400*/  FSEL R213, R205, -INF , !P0 ;  /* 0xff800000cdd57808 */ /* 0x000fe40004000000 */
[----:B------:R-:W-:-:S02]  /*9410*/  PLOP3.LUT P0, PT, PT, PT, UP0, 0x80, 0x0 ;  /* 0x000000000000781c */ /* 0x000fc40003f0f008 */
[----:B------:R-:W-:Y:S02]  /*9420*/  FSEL R251, R63, -INF , !P1 ;  /* 0xff8000003ffb7808 */ /* 0x000fe40004800000 */
[C---:B------:R-:W-:Y:S02]  /*9430*/  ISETP.GE.AND P1, PT, R2.reuse, R16, PT ;  /* 0x000000100200720c */ /* 0x040fe40003f26270 */
[----:B------:R-:W-:Y:S02]  /*9440*/  ISETP.GE.AND P6, PT, R2, R18, PT ;  /* 0x000000120200720c */ /* 0x000fe40003fc6270 */
[----:B------:R-:W-:Y:S02]  /*9450*/  FSEL R23, R211, -INF , !P5 ;  /* 0xff800000d3177808 */ /* 0x000fe40006800000 */
[----:B------:R-:W-:Y:S02]  /*9460*/  FSEL R217, R204, -INF , !P6 ;  /* 0xff800000ccd97808 */ /* 0x000fe40007000000 */
[----:B------:R-:W-:-:S02]  /*9470*/  FSEL R211, R8, -INF , !P1 ;  /* 0xff80000008d37808 */ /* 0x000fc40004800000 */
[-C--:B------:R-:W-:Y:S02]  /*9480*/  ISETP.GE.AND P5, PT, R2, R17.reuse, PT ;  /* 0x000000110200720c */ /* 0x080fe40003fa6270 */
[C---:B------:R-:W-:Y:S02]  /*9490*/  ISETP.GE.AND P6, PT, R0.reuse, R16, PT ;  /* 0x000000100000720c */ /* 0x040fe40003fc6270 */
[C---:B------:R-:W-:Y:S02]  /*94a0*/  ISETP.GE.AND P4, PT, R0.reuse, R17, PT ;  /* 0x000000110000720c */ /* 0x040fe40003f86270 */
[----:B------:R-:W-:Y:S02]  /*94b0*/  ISETP.GE.AND P1, PT, R0, R19, PT ;  /* 0x000000130000720c */ /* 0x000fe40003f26270 */
[----:B------:R-:W-:Y:S02]  /*94c0*/  FSEL R212, R10, -INF , !P5 ;  /* 0xff8000000ad47808 */ /* 0x000fe40006800000 */
[----:B------:R-:W-:-:S02]  /*94d0*/  FSEL R249, R207, -INF , !P1 ;  /* 0xff800000cff97808 */ /* 0x000fc40004800000 */
[----:B------:R-:W-:Y:S02]  /*94e0*/  FSEL R50, R9, -INF , !P6 ;  /* 0xff80000009327808 */ /* 0x000fe40007000000 */
[----:B------:R-:W-:Y:S01]  /*94f0*/  FSEL R51, R11, -INF , !P4 ;  /* 0xff8000000b337808 */ /* 0x000fe20006000000 */
[----:B------:R-:W-:Y:S05]  /*9500*/  @!P0 BRA `(.L_x_159) ;  /* 0x0000050000008947 */ /* 0x000fea0003800000 */
[----:B------:R-:W2:Y:S04]  /*9510*/  LDL.64 R64, [R1+0x80] ;  /* 0x0000800001407983 */ /* 0x000ea80000100a00 */
[----:B------:R-:W3:Y:S01]  /*9520*/  LDL.64 R66, [R1+0x78] ;  /* 0x0000780001427983 */ /* 0x000ee20000100a00 */
[----:B------:R-:W-:Y:S01]  /*9530*/  UIADD3 UR20, UR8, -0x3, URZ ;  /* 0xfffffffd08147890 */ /* 0x000fe2000fffe03f */
[----:B------:R-:W-:Y:S01]  /*9540*/  BSSY B0, `(.L_x_160) ;  /* 0x000004b000007945 */ /* 0x000fe20003800000 */
[----:B------:R-:W-:Y:S01]  /*9550*/  ULDC.64 UR4, c[0x0][0x198] ;  /* 0x0000660000047ab9 */ /* 0x000fe20000000a00 */
[----:B------:R1:W-:Y:S01]  /*9560*/  @P3 STS.128 [R244+0x8000], RZ ;  /* 0x008000fff4003388 */ /* 0x0003e20000000c00 */
[----:B------:R-:W-:-:S02]  /*9570*/  USHF.R.S32.HI UR15, URZ, 0x1f, UR20 ;  /* 0x0000001f3f0f7899 */ /* 0x000fc40008011414 */
[----:B------:R-:W-:Y:S02]  /*9580*/  UIMAD.WIDE.U32 UR22, UR20, UR4, URZ ;  /* 0x00000004141672a5 */ /* 0x000fe4000f8e003f */
[----:B------:R-:W-:-:S04]  /*9590*/  UIMAD UR15, UR15, UR4, URZ ;  /* 0x000000040f0f72a4 */ /* 0x000fc8000f8e023f */
[----:B------:R-:W-:Y:S01]  /*95a0*/  UIMAD UR5, UR20, UR5, UR15 ;  /* 0x00000005140572a4 */ /* 0x000fe2000f8e020f */
[----:B------:R-:W-:Y:S02]  /*95b0*/  IMAD.U32 R0, RZ, RZ, UR22 ;  /* 0x00000016ff007e24 */ /* 0x000fe4000f8e00ff */
[----:B------:R-:W-:Y:S01]  /*95c0*/  IMAD.U32 R2, RZ, RZ, UR22 ;  /* 0x00000016ff027e24 */ /* 0x000fe2000f8e00ff */
[----:B------:R-:W-:-:S06]  /*95d0*/  UIADD3 UR5, UR23, UR5, URZ ;  /* 0x0000000517057290 */ /* 0x000fcc000fffe03f */
[----:B------:R-:W-:Y:S01]  /*95e0*/  IMAD.U32 R4, RZ, RZ, UR5 ;  /* 0x00000005ff047e24 */ /* 0x000fe2000f8e00ff */
[----:B--2---:R-:W-:-:S04]  /*95f0*/  LEA R0, P1, R0, R64, 0x6 ;  /* 0x0000004000007211 */ /* 0x004fc800078230ff */
[----:B------:R-:W-:Y:S02]  /*9600*/  @!P3 LEA R6, P5, R0, c[0x0][0x168], 0x1 ;  /* 0x00005a000006ba11 */ /* 0x000fe400078a08ff */
[----:B---3--:R-:W-:Y:S02]  /*9610*/  LEA.HI.X R4, R2, R67, R4, 0x6, P1 ;  /* 0x0000004302047211 */ /* 0x008fe400008f3404 */
[C---:B------:R-:W-:Y:S02]  /*9620*/  @!P2 LEA R8, P1, R0.reuse, c[0x0][0x168], 0x1 ;  /* 0x00005a000008aa11 */ /* 0x040fe400078208ff */
[C---:B------:R-:W-:Y:S02]  /*9630*/  IADD3 R2, P4, R0.reuse, UR7, RZ ;  /* 0x0000000700027c10 */ /* 0x040fe4000ff9e0ff */
[C-C-:B------:R-:W-:Y:S02]  /*9640*/  @!P3 LEA.HI.X R7, R0.reuse, c[0x0][0x16c], R4.reuse, 0x1, P5 ;  /* 0x00005b000007ba11 */ /* 0x140fe400028f0c04 */
[----:B------:R-:W-:-:S02]  /*9650*/  @!P2 LEA.HI.X R9, R0, c[0x0][0x16c], R4, 0x1, P1 ;  /* 0x00005b000009aa11 */ /* 0x000fc400008f0c04 */
[----:B------:R-:W-:Y:S01]  /*9660*/  @!P3 LEA R12, P5, R2, c[0x0][0x168], 0x1 ;  /* 0x00005a00020cba11 */ /* 0x000fe200078a08ff */
[----:B------:R-:W-:Y:S01]  /*9670*/  @!PT LDS RZ, [RZ] ;  /* 0x00000000fffff984 */ /* 0x000fe20000000800 */
[----:B------:R-:W-:Y:S01]  /*9680*/  @!PT LDS RZ, [RZ] ;  /* 0x00000000fffff984 */ /* 0x000fe20000000800 */
[----:B------:R-:W-:Y:S01]  /*9690*/  @!PT LDS RZ, [RZ] ;  /* 0x00000000fffff984 */ /* 0x000fe20000000800 */
[----:B------:R2:W-:Y:S01]  /*96a0*/  @!P3 LDGSTS.E.BYPASS.LTC128B.128 [R244+0x8000], [R6.64] ;  /* 0x0800000006f4bfae */ /* 0x0005e2000b901d52 */
[----:B------:R-:W-:Y:S02]  /*96b0*/  IADD3.X R4, R4, UR11, RZ, P4, !PT ;  /* 0x0000000b04047c10 */ /* 0x000fe4000a7fe4ff */
[C---:B------:R-:W-:Y:S01]  /*96c0*/  IADD3 R0, P1, R2.reuse, UR7, RZ ;  /* 0x0000000702007c10 */ /* 0x040fe2000ff3e0ff */
[----:B------:R1:W-:Y:S01]  /*96d0*/  @P2 STS.128 [R244+0xa000], RZ ;  /* 0x00a000fff4002388 */ /* 0x0003e20000000c00 */
[----:B------:R-:W-:Y:S02]  /*96e0*/  @!P3 LEA.HI.X R13, R2, c[0x0][0x16c], R4, 0x1, P5 ;  /* 0x00005b00020dba11 */ /* 0x000fe400028f0c04 */
[----:B------:R-:W-:Y:S01]  /*96f0*/  @!P3 LEA R10, P6, R0, c[0x0][0x168], 0x1 ;  /* 0x00005a00000aba11 */ /* 0x000fe200078c08ff */
        /* <DEDUP_REMOVED lines=10> */
[----:B--2---:R-:W-:-:S04]  /*97a0*/  @!P2 LEA R6, P4, R2, c[0x0][0x168], 0x1 ;  /* 0x00005a000206aa11 */ /* 0x004fc800078808ff */
[----:B------:R-:W-:Y:S02]  /*97b0*/  @!P2 LEA.HI.X R7, R2, c[0x0][0x16c], R4, 0x1, P4 ;  /* 0x00005b000207aa11 */ /* 0x000fe400020f0c04 */
[----:B------:R-:W-:Y:S02]  /*97c0*/  IADD3 R2, P5, R0, UR7, RZ ;  /* 0x0000000700027c10 */ /* 0x000fe4000ffbe0ff */
[----:B------:R-:W-:Y:S01]  /*97d0*/  IADD3.X R4, R4, UR11, RZ, P1, !PT ;  /* 0x0000000b04047c10 */ /* 0x000fe20008ffe4ff */
[----:B------:R-:W-:Y:S01]  /*97e0*/  @!PT LDS RZ, [RZ] ;  /* 0x00000000fffff984 */ /* 0x000fe20000000800 */
[----:B------:R-:W-:Y:S01]  /*97f0*/  @!PT LDS RZ, [RZ] ;  /* 0x00000000fffff984 */ /* 0x000fe20000000800 */
[----:B------:R-:W-:Y:S01]  /*9800*/  @!PT LDS RZ, [RZ] ;  /* 0x00000000fffff984 */ /* 0x000fe20000000800 */
[----:B------:R2:W-:Y:S01]  /*9810*/  @!P2 LDGSTS.E.BYPASS.LTC128B.128 [R244+0xa800], [R6.64+0x80] ;  /* 0x0a80008006f4afae */ /* 0x0005e2000b901d52 */
[----:B---3--:R-:W-:Y:S02]  /*9820*/  @!P3 LEA R8, P4, R2, c[0x0][0x168], 0x1 ;  /* 0x00005a000208ba11 */ /* 0x008fe400078808ff */
[----:B------:R-:W-:Y:S01]  /*9830*/  @!P3 LEA.HI.X R11, R0, c[0x0][0x16c], R4, 0x1, P6 ;  /* 0x00005b00000bba11 */ /* 0x000fe200030f0c04 */
[----:B------:R1:W-:Y:S01]  /*9840*/  @P3 STS.128 [R244+0x9000], RZ ;  /* 0x009000fff4003388 */ /* 0x0003e20000000c00 */
[----:B------:R-:W-:-:S03]  /*9850*/  IADD3.X R5, R4, UR11, RZ, P5, !PT ;  /* 0x0000000b04057c10 */ /* 0x000fc6000affe4ff */
[----:B------:R-:W-:Y:S01]  /*9860*/  @!PT LDS RZ, [RZ] ;  /* 0x00000000fffff984 */ /* 0x000fe20000000800 */
[----:B------:R-:W-:Y:S01]  /*9870*/  @!PT LDS RZ, [RZ] ;  /* 0x00000000fffff984 */ /* 0x000fe20000000800 */
[----:B------:R-:W-:Y:S01]  /*9880*/  @!PT LDS RZ, [RZ] ;  /* 0x00000000fffff984 */ /* 0x000fe20000000800 */
[----:B------:R1:W-:Y:S01]  /*9890*/  @!P3 LDGSTS.E.BYPASS.LTC128B.128 [R244+0x9000], [R10.64] ;  /* 0x090000000af4bfae */ /* 0x0003e2000b901d52 */
[----:B------:R-:W-:-:S03]  /*98a0*/  @!P3 LEA.HI.X R9, R2, c[0x0][0x16c], R5, 0x1, P4 ;  /* 0x00005b000209ba11 */ /* 0x000fc600020f0c05 */
[----:B------:R1:W-:Y:S01]  /*98b0*/  @P2 STS.128 [R244+0xb000], RZ ;  /* 0x00b000fff4002388 */ /* 0x0003e20000000c00 */
[----:B--2---:R-:W-:-:S04]  /*98c0*/  @!P2 LEA R6, P1, R0, c[0x0][0x168], 0x1 ;  /* 0x00005a000006aa11 */ /* 0x004fc800078208ff */
[----:B------:R-:W-:-:S05]  /*98d0*/  @!P2 LEA.HI.X R7, R0, c[0x0][0x16c], R4, 0x1, P1 ;  /* 0x00005b000007aa11 */ /* 0x000fca00008f0c04 */
        /* <DEDUP_REMOVED lines=17> */
.L_x_161:
[----:B------:R-:W-:Y:S05]  /*99f0*/  BSYNC B0 ;  /* 0x0000000000007941 */ /* 0x000fea0003800000 */
.L_x_160:
[----:B------:R-:W0:Y:S02]  /*9a00*/  LDGDEPBAR ;  /* 0x00000000000079af */ /* 0x000e240000000000 */
.L_x_159:
        /* <DEDUP_REMOVED lines=31> */
[----:B------:R-:W-:Y:S01]  /*9c00*/  FMNMX.FTZ R5, R227, R4, !PT ;  /* 0x00000004e3057209 */ /* 0x000fe20007810000 */
[----:B-1----:R-:W1:Y:S01]  /*9c10*/  SHFL.BFLY PT, R7, R0, 0x2, 0x1f ;  /* 0x0c401f0000077f89 */ /* 0x002e6200000e0000 */
        /* <DEDUP_REMOVED lines=19> */
[----:B------:R-:W-:Y:S01]  /*9d50*/  FMNMX.FTZ R4, R46, R4, !PT ;  /* 0x000000042e047209 */ /* 0x000fe20007810000 */
[----:B------:R-:W1:Y:S01]  /*9d60*/  SHFL.BFLY PT, R7, R2, 0x2, 0x1f ;  /* 0x0c401f0002077f89 */ /* 0x000e6200000e0000 */
[----:B------:R-:W-:Y:S02]  /*9d70*/  FMNMX.FTZ R6, R219, R6, !PT ;  /* 0x00000006db067209 */ /* 0x000fe40007810000 */
[----:B------:R-:W-:Y:S01]  /*9d80*/  FMNMX.FTZ R4, R47, R4, !PT ;  /* 0x000000042f047209 */ /* 0x000fe20007810000 */
[----:B------:R-:W2:Y:S01]  /*9d90*/  SHFL.BFLY PT, R9, R0, 0x1, 0x1f ;  /* 0x0c201f0000097f89 */ /* 0x000ea200000e0000 */
        /* <DEDUP_REMOVED lines=10> */
[----:B-1----:R-:W-:Y:S01]  /*9e40*/  FMNMX.FTZ R2, R2, R7, !PT ;  /* 0x0000000702027209 */ /* 0x002fe20007810000 */
[----:B------:R-:W1:Y:S01]  /*9e50*/  SHFL.BFLY PT, R8, R4, 0x2, 0x1f ;  /* 0x0c401f0004087f89 */ /* 0x000e6200000e0000 */
[----:B--2---:R-:W-:Y:S02]  /*9e60*/  FMNMX.FTZ R10, R0, R9, !PT ;  /* 0x00000009000a7209 */ /* 0x004fe40007810000 */
[----:B------:R-:W-:Y:S01]  /*9e70*/  FMNMX.FTZ R0, R251, R5, !PT ;  /* 0x00000005fb007209 */ /* 0x000fe20007810000 */
[----:B------:R-:W2:Y:S01]  /*9e80*/  SHFL.BFLY PT, R7, R2, 0x1, 0x1f ;  /* 0x0c201f0002077f89 */ /* 0x000ea200000e0000 */
[C---:B------:R-:W-:Y:S01]  /*9e90*/  FSETP.NEU.FTZ.AND P6, PT, R10.reuse, -INF , PT ;  /* 0xff8000000a00780b */ /* 0x040fe20003fdd000 */
[----:B------:R-:W-:Y:S01]  /*9ea0*/  FMUL.FTZ R28, R10, c[0x0][0x23c] ;  /* 0x00008f000a1c7a20 */ /* 0x000fe20000410000 */
[----:B------:R-:W-:Y:S01]  /*9eb0*/  FMNMX.FTZ R0, R250, R0, !PT ;  /* 0x00000000fa007209 */ /* 0x000fe20007810000 */
[----:B------:R-:W-:Y:S03]  /*9ec0*/  STL [R1+0x58], R10 ;  /* 0x0000580a01007387 */ /* 0x000fe60000100800 */
[----:B------:R-:W-:-:S02]  /*9ed0*/  FMNMX.FTZ R0, R249, R0, !PT ;  /* 0x00000000f9007209 */ /* 0x000fc40007810000 */
[----:B------:R-:W-:-:S03]  /*9ee0*/  FSEL R28, R28, RZ, P6 ;  /* 0x000000ff1c1c7208 */ /* 0x000fc60003000000 */
[----:B------:R-:W3:Y:S02]  /*9ef0*/  SHFL.BFLY PT, R6, R0, 0x2, 0x1f ;  /* 0x0c401f0000067f89 */ /* 0x000ee400000e0000 */
[----:B------:R-:W-:-:S04]  /*9f00*/  FFMA.FTZ R5, R14, c[0x0][0x23c], -R28 ;  /* 0x00008f000e057a23 */ /* 0x000fc8000001081c */
[----:B------:R4:W-:Y:S01]  /*9f10*/  MUFU.EX2 R49, R5 ;  /* 0x0000000500317308 */ /* 0x0009e20000000800 */
[----:B-1----:R-:W-:-:S05]  /*9f20*/  FMNMX.FTZ R4, R4, R8, !PT ;  /* 0x0000000804047209 */ /* 0x002fca0007810000 */
[----:B------:R-:W1:Y:S01]  /*9f30*/  SHFL.BFLY PT, R8, R4, 0x1, 0x1f ;  /* 0x0c201f0004087f89 */ /* 0x000e6200000e0000 */
[----:B--2---:R-:W-:Y:S01]  /*9f40*/  FMNMX.FTZ R12, R2, R7, !PT ;  /* 0x00000007020c7209 */ /* 0x004fe20007810000 */
[----:B------:R-:W-:-:S03]  /*9f50*/  FFMA.FTZ R2, R29, c[0x0][0x23c], -R28 ;  /* 0x00008f001d027a23 */ /* 0x000fc6000001081c */
[C---:B------:R-:W-:Y:S01]  /*9f60*/  FSETP.NEU.FTZ.AND P5, PT, R12.reuse, -INF , PT ;  /* 0xff8000000c00780b */ /* 0x040fe20003fbd000 */
[----:B------:R-:W-:Y:S01]  /*9f70*/  FMUL.FTZ R29, R12, c[0x0][0x23c] ;  /* 0x00008f000c1d7a20 */ /* 0x000fe20000410000 */
[----:B------:R2:W-:Y:S01]  /*9f80*/  MUFU.EX2 R27, R2 ;  /* 0x00000002001b7308 */ /* 0x0005e20000000800 */
[----:B------:R-:W-:Y:S01]  /*9f90*/  STL [R1+0x54], R12 ;  /* 0x0000540c01007387 */ /* 0x000fe20000100800 */
[--C-:B----4-:R-:W-:Y:S02]  /*9fa0*/  FFMA.FTZ R5, R21, c[0x0][0x23c], -R28.reuse ;  /* 0x00008f0015057a23 */ /* 0x110fe4000001081c */
[----:B------:R-:W-:Y:S02]  /*9fb0*/  FSEL R29, R29, RZ, P5 ;  /* 0x000000ff1d1d7208 */ /* 0x000fe40002800000 */
[----:B---3--:R-:W-:Y:S02]  /*9fc0*/  FMNMX.FTZ R0, R0, R6, !PT ;  /* 0x0000000600007209 */ /* 0x008fe40007810000 */
[----:B------:R3:W4:Y:S01]  /*9fd0*/  MUFU.EX2 R13, R5 ;  /* 0x00000005000d7308 */ /* 0x0007220000000800 */
[----:B--2---:R-:W-:Y:S01]  /*9fe0*/  FFMA.FTZ R2, R33, c[0x0][0x23c], -R28 ;  /* 0x00008f0021027a23 */ /* 0x004fe2000001081c */
[----:B-1----:R-:W-:-:S06]  /*9ff0*/  FMNMX.FTZ R38, R4, R8, !PT ;  /* 0x0000000804267209 */ /* 0x002fcc0007810000 */
[----:B------:R1:W2:Y:S01]  /*a000*/  MUFU.EX2 R26, R2 ;  /* 0x00000002001a7308 */ /* 0x0002a20000000800 */
[C---:B------:R-:W-:Y:S01]  /*a010*/  FSETP.NEU.FTZ.AND P4, PT, R38.reuse, -INF , PT ;  /* 0xff8000002600780b */ /* 0x040fe20003f9d000 */
[----:B------:R-:W-:Y:S01]  /*a020*/  FMUL.FTZ R30, R38, c[0x0][0x23c] ;  /* 0x00008f00261e7a20 */ /* 0x000fe20000410000 */
[----:B------:R-:W-:Y:S04]  /*a030*/  STL [R1+0x4c], R38 ;  /* 0x00004c2601007387 */ /* 0x000fe80000100800 */
[----:B---3--:R-:W3:Y:S01]  /*a040*/  SHFL.BFLY PT, R5, R0, 0x1, 0x1f ;  /* 0x0c201f0000057f89 */ /* 0x008ee200000e0000 */
[----:B------:R-:W-:Y:S01]  /*a050*/  FSEL R30, R30, RZ, P4 ;  /* 0x000000ff1e1e7208 */ /* 0x000fe20002000000 */
[----:B-1----:R-:W-:-:S04]  /*a060*/  FFMA.FTZ R2, R15, c[0x0][0x23c], -R29 ;  /* 0x00008f000f027a23 */ /* 0x002fc8000001081d */
[----:B------:R1:W-:Y:S01]  /*a070*/  MUFU.EX2 R33, R2 ;  /* 0x0000000200217308 */ /* 0x0003e20000000800 */
[----:B---3--:R-:W-:Y:S01]  /*a080*/  FMNMX.FTZ R5, R0, R5, !PT ;  /* 0x0000000500057209 */ /* 0x008fe20007810000 */
[----:B------:R-:W-:-:S03]  /*a090*/  FFMA.FTZ R0, R32, c[0x0][0x23c], -R30 ;  /* 0x00008f0020007a23 */ /* 0x000fc6000001081e */
[C---:B------:R-:W-:Y:S01]  /*a0a0*/  FSETP.NEU.FTZ.AND P1, PT, R5.reuse, -INF , PT ;  /* 0xff8000000500780b */ /* 0x040fe20003f3d000 */
[----:B-1----:R-:W-:Y:S02]  /*a0b0*/  FFMA.FTZ R2, R24, c[0x0][0x23c], -R29 ;  /* 0x00008f0018027a23 */ /* 0x002fe4000001081d */
[----:B------:R1:W-:Y:S01]  /*a0c0*/  MUFU.EX2 R36, R0 ;  /* 0x0000000000247308 */ /* 0x0003e20000000800 */
[----:B------:R-:W-:Y:S01]  /*a0d0*/  FMUL.FTZ R32, R5, c[0x0][0x23c] ;  /* 0x00008f0005207a20 */ /* 0x000fe20000410000 */
[----:B------:R3:W-:Y:S04]  /*a0e0*/  STL [R1+0x48], R5 ;  /* 0x0000480501007387 */ /* 0x0007e80000100800 */
[----:B------:R-:W-:Y:S02]  /*a0f0*/  FSEL R32, R32, RZ, P1 ;  /* 0x000000ff20207208 */ /* 0x000fe40000800000 */
[----:B------:R2:W-:Y:S01]  /*a100*/  MUFU.EX2 R11, R2 ;  /* 0x00000002000b7308 */ /* 0x0005e20000000800 */
[----:B-1----:R-:W-:Y:S01]  /*a110*/  FFMA.FTZ R0, R52, c[0x0][0x23c], -R30 ;  /* 0x00008f0034007a23 */ /* 0x002fe2000001081e */
[----:B------:R-:W-:-:S06]  /*a120*/  MOV R52, R12 ;  /* 0x0000000c00347202 */ /* 0x000fcc0000000f00 */
[----:B------:R1:W-:Y:S01]  /*a130*/  MUFU.EX2 R16, R0 ;  /* 0x0000000000107308 */ /* 0x0003e20000000800 */
[----:B--2---:R-:W-:Y:S01]  /*a140*/  FFMA.FTZ R2, R34, c[0x0][0x23c], -R29 ;  /* 0x00008f0022027a23 */ /* 0x004fe2000001081d */
[----:B----4-:R-:W-:Y:S02]  /*a150*/  MOV R34, R13 ;  /* 0x0000000d00227202 */ /* 0x010fe40000000f00 */
[----:B------:R-:W2:Y:S04]  /*a160*/  LDSM.16.MT88.4 R12, [R233+0xc000] ;  /* 0x00c00000e90c783b */ /* 0x000ea80000004200 */
[----:B------:R4:W-:Y:S01]  /*a170*/  MUFU.EX2 R6, R2 ;  /* 0x0000000200067308 */ /* 0x0009e20000000800 */
[----:B------:R-:W-:Y:S01]  /*a180*/  F2FP.PACK_AB R8, R34, R49 ;  /* 0x000000312208723e */ /* 0x000fe200000000ff */
[----:B-1----:R-:W-:-:S06]  /*a190*/  FFMA.FTZ R0, R22, c[0x0][0x23c], -R32 ;  /* 0x00008f0016007a23 */ /* 0x002fcc0000010820 */
[----:B------:R1:W-:Y:S01]  /*a1a0*/  MUFU.EX2 R17, R0 ;  /* 0x0000000000117308 */ /* 0x0003e20000000800 */
[----:B----4-:R-:W-:-:S07]  /*a1b0*/  FFMA.FTZ R2, R35, c[0x0][0x23c], -R29 ;  /* 0x00008f0023027a23 */ /* 0x010fce000001081d */
[----:B------:R4:W-:Y:S01]  /*a1c0*/  MUFU.EX2 R37, R2 ;  /* 0x0000000200257308 */ /* 0x0009e20000000800 */
[----:B-1----:R-:W-:-:S07]  /*a1d0*/  FFMA.FTZ R0, R25, c[0x0][0x23c], -R32 ;  /* 0x00008f0019007a23 */ /* 0x002fce0000010820 */
[----:B------:R1:W-:Y:S01]  /*a1e0*/  MUFU.EX2 R24, R0 ;  /* 0x0000000000187308 */ /* 0x0003e20000000800 */
[----:B----4-:R-:W-:-:S07]  /*a1f0*/  FFMA.FTZ R2, R20, c[0x0][0x23c], -R30 ;  /* 0x00008f0014027a23 */ /* 0x010fce000001081e */
[----:B------:R4:W-:Y:S01]  /*a200*/  MUFU.EX2 R35, R2 ;  /* 0x0000000200237308 */ /* 0x0009e20000000800 */
[----:B-1----:R-:W-:Y:S01]  /*a210*/  FFMA.FTZ R0, R54, c[0x0][0x23c], -R32 ;  /* 0x00008f0036007a23 */ /* 0x002fe20000010820 */
[----:B------:R-:W-:-:S06]  /*a220*/  MOV R54, R10 ;  /* 0x0000000a00367202 */ /* 0x000fcc0000000f00 */
[----:B------:R1:W-:Y:S01]  /*a230*/  MUFU.EX2 R25, R0 ;  /* 0x0000000000197308 */ /* 0x0003e20000000800 */
[----:B----4-:R-:W-:Y:S02]  /*a240*/  FFMA.FTZ R2, R23, c[0x0][0x23c], -R30 ;  /* 0x00008f0017027a23 */ /* 0x010fe4000001081e */
[----:B------:R-:W4:Y:S05]  /*a250*/  LDSM.16.MT88.4 R20, [R234+0xc000] ;  /* 0x00c00000ea14783b */ /* 0x000f2a0000004200 */
[----:B------:R2:W2:Y:S01]  /*a260*/  MUFU.EX2 R4, R2 ;  /* 0x0000000200047308 */ /* 0x0004a20000000800 */
[----:B-1----:R-:W-:Y:S02]  /*a270*/  FSEL R0, R52, RZ, P5 ;  /* 0x000000ff34007208 */ /* 0x002fe40002800000 */
[----:B--2---:R-:W-:-:S02]  /*a280*/  FSEL R2, R10, RZ, P6 ;  /* 0x000000ff0a027208 */ /* 0x004fc40003000000 */
[----:B------:R-:W-:-:S03]  /*a290*/  F2FP.PACK_AB R10, R26, R27 ;  /* 0x0000001b1a0a723e */ /* 0x000fc600000000ff */
[----:B------:R-:W-:Y:S01]  /*a2a0*/  FADD.FTZ R2, R168, -R2 ;  /* 0x80000002a8027221 */ /* 0x000fe20000010000 */
[----:B------:R-:W-:Y:S01]  /*a2b0*/  MOV R168, R4 ;  /* 0x0000000400a87202 */ /* 0x000fe20000000f00 */
[----:B------:R-:W-:Y:S01]  /*a2c0*/  FADD.FTZ R4, R167, -R0 ;  /* 0x80000000a7047221 */ /* 0x000fe20000010000 */
[----:B------:R-:W-:Y:S01]  /*a2d0*/  FSEL R0, R38, RZ, P4 ;  /* 0x000000ff26007208 */ /* 0x000fe20002000000 */
[----:B------:R-:W-:Y:S01]  /*a2e0*/  FMUL.FTZ R2, R2, c[0x0][0x23c] ;  /* 0x00008f0002027a20 */ /* 0x000fe20000410000 */
[----:B------:R-:W-:Y:S01]  /*a2f0*/  MOV R167, R11 ;  /* 0x0000000b00a77202 */ /* 0x000fe20000000f00 */
[----:B------:R-:W-:Y:S02]  /*a300*/  FMUL.FTZ R31, R4, c[0x0][0x23c] ;  /* 0x00008f00041f7a20 */ /* 0x000fe40000410000 */
[----:B------:R-:W-:Y:S01]  /*a310*/  FADD.FTZ R4, R166, -R0 ;  /* 0x80000000a6047221 */ /* 0x000fe20000010000 */
[----:B------:R-:W-:Y:S01]  /*a320*/  FSEL R0, R5, RZ, P1 ;  /* 0x000000ff05007208 */ /* 0x000fe20000800000 */
[----:B------:R-:W1:Y:S01]  /*a330*/  MUFU.EX2 R2, R2 ;  /* 0x0000000200027308 */ /* 0x000e620000000800 */
[----:B------:R-:W-:-:S02]  /*a340*/  MOV R166, R6 ;  /* 0x0000000600a67202 */ /* 0x000fc40000000f00 */
[----:B------:R-:W-:Y:S01]  /*a350*/  F2FP.PACK_AB R9, R167, R33 ;  /* 0x00000021a709723e */ /* 0x000fe200000000ff */
[----:B------:R-:W-:Y:S01]  /*a360*/  FADD.FTZ R0, R3, -R0 ;  /* 0x8000000003007221 */ /* 0x000fe20000010000 */
[----:B------:R-:W-:Y:S01]  /*a370*/  F2FP.PACK_AB R11, R37, R166 ;  /* 0x000000a6250b723e */ /* 0x000fe200000000ff */
[----:B------:R-:W-:Y:S01]  /*a380*/  FMUL.FTZ R3, R4, c[0x0][0x23c] ;  /* 0x00008f0004037a20 */ /* 0x000fe20000410000 */
[----:B------:R-:W-:Y:S01]  /*a390*/  F2FP.PACK_AB R4, R168, R35 ;  /* 0x00000023a804723e */ /* 0x000fe200000000ff */
[----:B------:R-:W-:Y:S01]  /*a3a0*/  FMUL.FTZ R0, R0, c[0x0][0x23c] ;  /* 0x00008f0000007a20 */ /* 0x000fe20000410000 */
[----:B------:R-:W2:Y:S01]  /*a3b0*/  MUFU.EX2 R31, R31 ;  /* 0x0000001f001f7308 */ /* 0x000ea20000000800 */
[----:B------:R-:W-:Y:S01]  /*a3c0*/  F2FP.PACK_AB R6, R16, R36 ;  /* 0x000000241006723e */ /* 0x000fe200000000ff */
[----:B-1----:R-:W-:-:S06]  /*a3d0*/  FMUL.FTZ R176, R176, R2 ;  /* 0x00000002b0b07220 */ /* 0x002fcc0000410000 */
[----:B------:R1:W1:Y:S01]  /*a3e0*/  MUFU.EX2 R48, R0 ;  /* 0x0000000000307308 */ /* 0x0002620000000800 */
[-C--:B------:R-:W-:Y:S02]  /*a3f0*/  FMUL.FTZ R177, R177, R2.reuse ;  /* 0x00000002b1b17220 */ /* 0x080fe40000410000 */
[-C--:B------:R-:W-:Y:S02]  /*a400*/  FMUL.FTZ R184, R184, R2.reuse ;  /* 0x00000002b8b87220 */ /* 0x080fe40000410000 */
[-C--:B------:R-:W-:Y:S02]  /*a410*/  FMUL.FTZ R185, R185, R2.reuse ;  /* 0x00000002b9b97220 */ /* 0x080fe40000410000 */
[----:B------:R-:W-:Y:S01]  /*a420*/  FMUL.FTZ R68, R68, R2 ;  /* 0x0000000244447220 */ /* 0x000fe20000410000 */
[----:B------:R-:W4:Y:S01]  /*a430*/  MUFU.EX2 R3, R3 ;  /* 0x0000000300037308 */ /* 0x000f220000000800 */
[-C--:B--2---:R-:W-:Y:S02]  /*a440*/  FMUL.FTZ R178, R178, R31.reuse ;  /* 0x0000001fb2b27220 */ /* 0x084fe40000410000 */
[----:B------:R-:W-:-:S02]  /*a450*/  FMUL.FTZ R179, R179, R31 ;  /* 0x0000001fb3b37220 */ /* 0x000fc40000410000 */
[-C--:B------:R-:W-:Y:S02]  /*a460*/  FMUL.FTZ R186, R186, R31.reuse ;  /* 0x0000001fbaba7220 */ /* 0x080fe40000410000 */
[----:B------:R-:W-:Y:S02]  /*a470*/  FMUL.FTZ R187, R187, R31 ;  /* 0x0000001fbbbb7220 */ /* 0x000fe40000410000 */
[----:B-1----:R-:W-:Y:S01]  /*a480*/  FFMA.FTZ R0, R55, c[0x0][0x23c], -R32 ;  /* 0x00008f0037007a23 */ /* 0x002fe20000010820 */
[----:B------:R-:W-:Y:S01]  /*a490*/  MOV R55, R5 ;  /* 0x0000000500377202 */ /* 0x000fe20000000f00 */
[-C--:B------:R-:W-:Y:S01]  /*a4a0*/  FMUL.FTZ R174, R174, R48.reuse ;  /* 0x00000030aeae7220 */ /* 0x080fe20000410000 */
[----:B---3--:R-:W-:Y:S01]  /*a4b0*/  F2FP.PACK_AB R5, R24, R17 ;  /* 0x000000111805723e */ /* 0x008fe200000000ff */
[----:B------:R-:W-:Y:S01]  /*a4c0*/  FMUL.FTZ R175, R175, R48 ;  /* 0x00000030afaf7220 */ /* 0x000fe20000410000 */
[----:B------:R-:W-:Y:S01]  /*a4d0*/  HMMA.16816.F32 R176, R8, R12, R176 ;  /* 0x0000000c08b0723c */ /* 0x000fe200000018b0 */
[----:B------:R-:W1:Y:S01]  /*a4e0*/  MUFU.EX2 R0, R0 ;  /* 0x0000000000007308 */ /* 0x000e620000000800 */
[----:B----4-:R-:W-:-:S02]  /*a4f0*/  FMUL.FTZ R172, R172, R3 ;  /* 0x00000003acac7220 */ /* 0x010fc40000410000 */
[-C--:B------:R-:W-:Y:S02]  /*a500*/  FMUL.FTZ R173, R173, R3.reuse ;  /* 0x00000003adad7220 */ /* 0x080fe40000410000 */
[-C--:B------:R-:W-:Y:S02]  /*a510*/  FMUL.FTZ R180, R180, R3.reuse ;  /* 0x00000003b4b47220 */ /* 0x080fe40000410000 */
[----:B------:R-:W-:Y:S01]  /*a520*/  FMUL.FTZ R181, R181, R3 ;  /* 0x00000003b5b57220 */ /* 0x000fe20000410000 */
[----:B------:R-:W-:Y:S01]  /*a530*/  HMMA.16816.F32 R184, R8, R14, R184 ;  /* 0x0000000e08b8723c */ /* 0x000fe200000018b8 */
[-C--:B------:R-:W-:Y:S02]  /*a540*/  FMUL.FTZ R182, R182, R48.reuse ;  /* 0x00000030b6b67220 */ /* 0x080fe40000410000 */
[----:B------:R-:W-:Y:S02]  /*a550*/  FMUL.FTZ R183, R183, R48 ;  /* 0x00000030b7b77220 */ /* 0x000fe40000410000 */
[----:B------:R-:W-:-:S02]  /*a560*/  FMUL.FTZ R69, R69, R2 ;  /* 0x0000000245457220 */ /* 0x000fc40000410000 */
[----:B------:R-:W-:Y:S01]  /*a570*/  FMUL.FTZ R70, R70, R31 ;  /* 0x0000001f46467220 */ /* 0x000fe20000410000 */
[----:B-1----:R-:W-:Y:S01]  /*a580*/  F2FP.PACK_AB R7, R0, R25 ;  /* 0x000000190007723e */ /* 0x002fe200000000ff */
[----:B------:R-:W-:Y:S02]  /*a590*/  FMUL.FTZ R71, R71, R31 ;  /* 0x0000001f47477220 */ /* 0x000fe40000410000 */
[-C--:B------:R-:W-:Y:S02]  /*a5a0*/  FMUL.FTZ R72, R72, R3.reuse ;  /* 0x0000000348487220 */ /* 0x080fe40000410000 */
[----:B------:R-:W-:Y:S02]  /*a5b0*/  FMUL.FTZ R73, R73, R3 ;  /* 0x0000000349497220 */ /* 0x000fe40000410000 */
[----:B------:R-:W-:Y:S01]  /*a5c0*/  HMMA.16816.F32 R172, R4, R12, R172 ;  /* 0x0000000c04ac723c */ /* 0x000fe200000018ac */
[-C--:B------:R-:W-:Y:S02]  /*a5d0*/  FMUL.FTZ R74, R74, R48.reuse ;  /* 0x000000304a4a7220 */ /* 0x080fe40000410000 */
[----:B------:R-:W-:-:S02]  /*a5e0*/  FMUL.FTZ R75, R75, R48 ;  /* 0x000000304b4b7220 */ /* 0x000fc40000410000 */
[-C--:B------:R-:W-:Y:S02]  /*a5f0*/  FMUL.FTZ R96, R96, R2.reuse ;  /* 0x0000000260607220 */ /* 0x080fe40000410000 */
[----:B------:R-:W-:Y:S01]  /*a600*/  FMUL.FTZ R97, R97, R2 ;  /* 0x0000000261617220 */ /* 0x000fe20000410000 */
[----:B------:R-:W-:Y:S01]  /*a610*/  HMMA.16816.F32 R180, R4, R14, R180 ;  /* 0x0000000e04b4723c */ /* 0x000fe200000018b4 */
[----:B------:R-:W1:Y:S01]  /*a620*/  LDSM.16.MT88.4 R12, [R236+0xc000] ;  /* 0x00c00000ec0c783b */ /* 0x000e620000004200 */
[-C--:B------:R-:W-:Y:S02]  /*a630*/  FMUL.FTZ R98, R98, R31.reuse ;  /* 0x0000001f62627220 */ /* 0x080fe40000410000 */
[----:B------:R-:W-:Y:S02]  /*a640*/  FMUL.FTZ R99, R99, R31 ;  /* 0x0000001f63637220 */ /* 0x000fe40000410000 */
[-C--:B------:R-:W-:Y:S02]  /*a650*/  FMUL.FTZ R76, R76, R3.reuse ;  /* 0x000000034c4c7220 */ /* 0x080fe40000410000 */
[----:B------:R-:W-:Y:S01]  /*a660*/  HMMA.16816.F32 R204, R8, R20, R68 ;  /* 0x0000001408cc723c */ /* 0x000fe20000001844 */
[----:B------:R-:W-:-:S02]  /*a670*/  FMUL.FTZ R77, R77, R3 ;  /* 0x000000034d4d7220 */ /* 0x000fc40000410000 */
[-C--:B------:R-:W-:Y:S02]  /*a680*/  FMUL.FTZ R78, R78, R48.reuse ;  /* 0x000000304e4e7220 */ /* 0x080fe40000410000 */
[----:B------:R-:W-:Y:S02]  /*a690*/  FMUL.FTZ R79, R79, R48 ;  /* 0x000000304f4f7220 */ /* 0x000fe40000410000 */
[-C--:B------:R-:W-:Y:S01]  /*a6a0*/  FMUL.FTZ R80, R80, R2.reuse ;  /* 0x0000000250507220 */ /* 0x080fe20000410000 */
[----:B------:R-:W-:Y:S01]  /*a6b0*/  HMMA.16816.F32 R68, R4, R20, R72 ;  /* 0x000000140444723c */ /* 0x000fe20000001848 */
[----:B------:R-:W-:Y:S02]  /*a6c0*/  FMUL.FTZ R81, R81, R2 ;  /* 0x0000000251517220 */ /* 0x000fe40000410000 */
[-C--:B------:R-:W-:Y:S02]  /*a6d0*/  FMUL.FTZ R82, R82, R31.reuse ;  /* 0x0000001f52527220 */ /* 0x080fe40000410000 */
[----:B------:R-:W-:-:S02]  /*a6e0*/  FMUL.FTZ R83, R83, R31 ;  /* 0x0000001f53537220 */ /* 0x000fc40000410000 */
[-C--:B------:R-:W-:Y:S01]  /*a6f0*/  FMUL.FTZ R84, R84, R2.reuse ;  /* 0x0000000254547220 */ /* 0x080fe20000410000 */
[-C--:B------:R-:W-:Y:S01]  /*a700*/  HMMA.16816.F32 R64, R4, R22.reuse, R76 ;  /* 0x000000160440723c */ /* 0x080fe2000000184c */
[----:B------:R-:W-:Y:S02]  /*a710*/  FMUL.FTZ R85, R85, R2 ;  /* 0x0000000255557220 */ /* 0x000fe40000410000 */
[-C--:B------:R-:W-:Y:S02]  /*a720*/  FMUL.FTZ R86, R86, R31.reuse ;  /* 0x0000001f56567220 */ /* 0x080fe40000410000 */
[----:B------:R-:W-:Y:S02]  /*a730*/  FMUL.FTZ R87, R87, R31 ;  /* 0x0000001f57577220 */ /* 0x000fe40000410000 */
[-C--:B------:R-:W-:Y:S01]  /*a740*/  FMUL.FTZ R88, R88, R3.reuse ;  /* 0x0000000358587220 */ /* 0x080fe20000410000 */
[C---:B------:R-:W-:Y:S01]  /*a750*/  HMMA.16816.F32 R60, R8.reuse, R22, R80 ;  /* 0x00000016083c723c */ /* 0x040fe20000001850 */
[----:B------:R-:W-:Y:S01]  /*a760*/  FMUL.FTZ R89, R89, R3 ;  /* 0x0000000359597220 */ /* 0x000fe20000410000 */
[----:B------:R-:W2:Y:S01]  /*a770*/  LDSM.16.MT88.4 R20, [R235+0xc000] ;  /* 0x00c00000eb14783b */ /* 0x000ea20000004200 */
[----:B------:R-:W-:Y:S01]  /*a780*/  FMUL.FTZ R90, R90, R48 ;  /* 0x000000305a5a7220 */ /* 0x000fe20000410000 */
[----:B------:R-:W-:Y:S01]  /*a790*/  MOV R79, R38 ;  /* 0x00000026004f7202 */ /* 0x000fe20000000f00 */
[----:B------:R-:W-:Y:S01]  /*a7a0*/  FMUL.FTZ R91, R91, R48 ;  /* 0x000000305b5b7220 */ /* 0x000fe20000410000 */
[----:B------:R-:W-:Y:S01]  /*a7b0*/  MOV R78, R37 ;  /* 0x00000025004e7202 */ /* 0x000fe20000000f00 */
[-C--:B------:R-:W-:Y:S01]  /*a7c0*/  FMUL.FTZ R92, R92, R3.reuse ;  /* 0x000000035c5c7220 */ /* 0x080fe20000410000 */
[----:B------:R-:W-:Y:S01]  /*a7d0*/  MOV R76, R36 ;  /* 0x00000024004c7202 */ /* 0x000fe20000000f00 */
[----:B-1----:R-:W-:Y:S01]  /*a7e0*/  HMMA.16816.F32 R72, R8, R14, R96 ;  /* 0x0000000e0848723c */ /* 0x002fe20000001860 */
[----:B------:R-:W3:Y:S01]  /*a7f0*/  LDL.LU R99, [R1+0x38] ;  /* 0x0000380001637983 */ /* 0x000ee20000300800 */
[----:B------:R-:W-:Y:S01]  /*a800*/  FMUL.FTZ R93, R93, R3 ;  /* 0x000000035d5d7220 */ /* 0x000fe20000410000 */
[----:B------:R-:W-:Y:S01]  /*a810*/  MOV R77, R25 ;  /* 0x00000019004d7202 */ /* 0x000fe20000000f00 */
[----:B------:R-:W-:-:S02]  /*a820*/  FMUL.FTZ R94, R94, R48 ;  /* 0x000000305e5e7220 */ /* 0x000fc40000410000 */
[----:B------:R-:W-:Y:S02]  /*a830*/  FMUL.FTZ R95, R95, R48 ;  /* 0x000000305f5f7220 */ /* 0x000fe40000410000 */
[-C--:B------:R-:W-:Y:S01]  /*a840*/  HMMA.16816.F32 R56, R8, R12.reuse, R84 ;  /* 0x0000000c0838723c */ /* 0x080fe20000001854 */
[-C--:B------:R-:W-:Y:S02]  /*a850*/  FMUL.FTZ R100, R100, R2.reuse ;  /* 0x0000000264647220 */ /* 0x080fe40000410000 */
[----:B------:R-:W-:Y:S02]  /*a860*/  FMUL.FTZ R101, R101, R2 ;  /* 0x0000000265657220 */ /* 0x000fe40000410000 */
[-C--:B------:R-:W-:Y:S02]  /*a870*/  FMUL.FTZ R102, R102, R31.reuse ;  /* 0x0000001f66667220 */ /* 0x080fe40000410000 */
[----:B------:R-:W-:Y:S01]  /*a880*/  FMUL.FTZ R103, R103, R31 ;  /* 0x0000001f67677220 */ /* 0x000fe20000410000 */
[----:B------:R-:W-:Y:S01]  /*a890*/  HMMA.16816.F32 R36, R4, R12, R88 ;  /* 0x0000000c0424723c */ /* 0x000fe20000001858 */
[----:B------:R-:W-:Y:S01]  /*a8a0*/  FMUL.FTZ R104, R104, R3 ;  /* 0x0000000368687220 */ /* 0x000fe20000410000 */
[----:B------:R-:W-:-:S06]  /*a8b0*/  MOV R84, R0 ;  /* 0x0000000000547202 */ /* 0x000fcc0000000f00 */
[----:B------:R-:W-:Y:S01]  /*a8c0*/  HMMA.16816.F32 R92, R4, R14, R92 ;  /* 0x0000000e045c723c */ /* 0x000fe2000000185c */
[----:B------:R-:W1:Y:S01]  /*a8d0*/  LDSM.16.MT88.4 R12, [R233+0xe000] ;  /* 0x00e00000e90c783b */ /* 0x000e620000004200 */
[----:B------:R-:W-:Y:S01]  /*a8e0*/  FMUL.FTZ R105, R105, R3 ;  /* 0x0000000369697220 */ /* 0x000fe20000410000 */
[----:B------:R-:W-:Y:S01]  /*a8f0*/  MOV R87, R27 ;  /* 0x0000001b00577202 */ /* 0x000fe20000000f00 */
[----:B------:R-:W-:Y:S01]  /*a900*/  FMUL.FTZ R106, R106, R48 ;  /* 0x000000306a6a7220 */ /* 0x000fe20000410000 */
[----:B------:R-:W-:Y:S01]  /*a910*/  MOV R86, R24 ;  /* 0x0000001800567202 */ /* 0x000fe20000000f00 */
[----:B------:R-:W-:Y:S01]  /*a920*/  FMUL.FTZ R107, R107, R48 ;  /* 0x000000306b6b7220 */ /* 0x000fe20000410000 */
[----:B------:R-:W-:Y:S01]  /*a930*/  MOV R91, R26 ;  /* 0x0000001a005b7202 */ /* 0x000fe20000000f00 */
[-C--:B------:R-:W-:Y:S02]  /*a940*/  FMUL.FTZ R108, R108, R3.reuse ;  /* 0x000000036c6c7220 */ /* 0x080fe40000410000 */
[----:B------:R-:W-:-:S02]  /*a950*/  FMUL.FTZ R109, R109, R3 ;  /* 0x000000036d6d7220 */ /* 0x000fc40000410000 */
[----:B------:R-:W-:Y:S01]  /*a960*/  FMUL.FTZ R110, R110, R48 ;  /* 0x000000306e6e7220 */ /* 0x000fe20000410000 */
[----:B------:R-:W-:Y:S01]  /*a970*/  MOV R85, R16 ;  /* 0x0000001000557202 */ /* 0x000fe20000000f00 */
        /* <DEDUP_REMOVED lines=21> */
[--C-:B------:R-:W-:Y:S01]  /*aad0*/  FFMA.FTZ R0, R165, c[0x0][0x23c], -R28.reuse ;  /* 0x00008f00a5007a23 */ /* 0x100fe2000001081c */
[-C--:B--2---:R-:W-:Y:S01]  /*aae0*/  HMMA.16816.F32 R100, R8, R20.reuse, R100 ;  /* 0x000000140864723c */ /* 0x084fe20000001864 */
[----:B------:R-:W-:Y:S02]  /*aaf0*/  LDSM.16.MT88.4 R24, [R235+0xe000] ;  /* 0x00e00000eb18783b */ /* 0x000fe40000004200 */
[----:B------:R2:W-:Y:S05]  /*ab00*/  MUFU.EX2 R96, R0 ;  /* 0x0000000000607308 */ /* 0x0005ea0000000800 */
[C---:B------:R-:W-:Y:S08]  /*ab10*/  HMMA.16816.F32 R104, R4.reuse, R20, R104 ;  /* 0x000000140468723c */ /* 0x040ff00000001868 */
[----:B------:R-:W-:Y:S01]  /*ab20*/  HMMA.16816.F32 R108, R4, R22, R108 ;  /* 0x00000016046c723c */ /* 0x000fe2000000186c */
[----:B--2---:R-:W-:-:S07]  /*ab30*/  FFMA.FTZ R0, R164, c[0x0][0x23c], -R28 ;  /* 0x00008f00a4007a23 */ /* 0x004fce000001081c */
[C---:B------:R-:W-:Y:S01]  /*ab40*/  HMMA.16816.F32 R112, R8.reuse, R22, R112 ;  /* 0x000000160870723c */ /* 0x040fe20000001870 */
[----:B------:R-:W2:Y:S01]  /*ab50*/  LDSM.16.MT88.4 R20, [R234+0xe000] ;  /* 0x00e00000ea14783b */ /* 0x000ea20000004200 */
[----:B------:R4:W-:Y:S06]  /*ab60*/  MUFU.EX2 R90, R0 ;  /* 0x00000000005a7308 */ /* 0x0009ec0000000800 */
[-C--:B-1----:R-:W-:Y:S08]  /*ab70*/  HMMA.16816.F32 R116, R8, R12.reuse, R116 ;  /* 0x0000000c0874723c */ /* 0x082ff00000001874 */
[----:B------:R-:W-:Y:S01]  /*ab80*/  HMMA.16816.F32 R120, R4, R12, R120 ;  /* 0x0000000c0478723c */ /* 0x000fe20000001878 */
[----:B----4-:R-:W-:-:S07]  /*ab90*/  FFMA.FTZ R0, R41, c[0x0][0x23c], -R28 ;  /* 0x00008f0029007a23 */ /* 0x010fce000001081c */
[-C--:B------:R-:W-:Y:S01]  /*aba0*/  HMMA.16816.F32 R124, R4, R14.reuse, R124 ;  /* 0x0000000e047c723c */ /* 0x080fe2000000187c */
[----:B------:R1:W4:Y:S07]  /*abb0*/  MUFU.EX2 R88, R0 ;  /* 0x0000000000587308 */ /* 0x00032e0000000800 */
[----:B------:R-:W-:Y:S01]  /*abc0*/  HMMA.16816.F32 R128, R8, R14, R128 ;  /* 0x0000000e0880723c */ /* 0x000fe20000001880 */
[----:B------:R-:W2:Y:S01]  /*abd0*/  LDSM.16.MT88.4 R12, [R236+0xe000] ;  /* 0x00e00000ec0c783b */ /* 0x000ea20000004200 */
[----:B-1----:R-:W-:-:S04]  /*abe0*/  FFMA.FTZ R0, R40, c[0x0][0x23c], -R28 ;  /* 0x00008f0028007a23 */ /* 0x002fc8000001081c */
[----:B------:R1:W-:Y:S02]  /*abf0*/  MUFU.EX2 R98, R0 ;  /* 0x0000000000627308 */ /* 0x0003e40000000800 */
[----:B-1----:R-:W-:-:S06]  /*ac00*/  FFMA.FTZ R0, R208, c[0x0][0x23c], -R29 ;  /* 0x00008f00d0007a23 */ /* 0x002fcc000001081d */
[----:B------:R1:W-:Y:S01]  /*ac10*/  MUFU.EX2 R208, R0 ;  /* 0x0000000000d07308 */ /* 0x0003e20000000800 */
[-C--:B------:R-:W-:Y:S02]  /*ac20*/  FMUL.FTZ R188, R188, R2.reuse ;  /* 0x00000002bcbc7220 */ /* 0x080fe40000410000 */
[----:B------:R-:W-:Y:S02]  /*ac30*/  FMUL.FTZ R189, R189, R2 ;  /* 0x00000002bdbd7220 */ /* 0x000fe40000410000 */
[----:B------:R-:W-:Y:S02]  /*ac40*/  FMUL.FTZ R190, R190, R31 ;  /* 0x0000001fbebe7220 */ /* 0x000fe40000410000 */
[----:B-1----:R-:W-:-:S04]  /*ac50*/  FFMA.FTZ R0, R169, c[0x0][0x23c], -R29 ;  /* 0x00008f00a9007a23 */ /* 0x002fc8000001081d */
[----:B------:R1:W-:Y:S01]  /*ac60*/  MUFU.EX2 R16, R0 ;  /* 0x0000000000107308 */ /* 0x0003e20000000800 */
[----:B------:R-:W-:Y:S02]  /*ac70*/  FMUL.FTZ R191, R191, R31 ;  /* 0x0000001fbfbf7220 */ /* 0x000fe40000410000 */
        /* <DEDUP_REMOVED lines=11> */
[----:B------:R1:W1:Y:S01]  /*ad30*/  MUFU.EX2 R97, R0 ;  /* 0x0000000000617308 */ /* 0x0002620000000800 */
        /* <DEDUP_REMOVED lines=8> */
[----:B-1----:R-:W-:Y:S02]  /*adc0*/  FFMA.FTZ R0, R171, c[0x0][0x23c], -R30 ;  /* 0x00008f00ab007a23 */ /* 0x002fe4000001081e */
        /* <DEDUP_REMOVED lines=16> */
[----:B--2---:R-:W-:Y:S01]  /*aed0*/  HMMA.16816.F32 R80, R8, R20, R188 ;  /* 0x000000140850723c */ /* 0x004fe200000018bc */
[----:B------:R1:W-:Y:S01]  /*aee0*/  MUFU.EX2 R191, R0 ;  /* 0x0000000000bf7308 */ /* 0x0003e20000000800 */
[-C--:B------:R-:W-:Y:S02]  /*aef0*/  FMUL.FTZ R140, R140, R2.reuse ;  /* 0x000000028c8c7220 */ /* 0x080fe40000410000 */
[----:B------:R-:W-:-:S04]  /*af00*/  FMUL.FTZ R141, R141, R2 ;  /* 0x000000028d8d7220 */ /* 0x000fc80000410000 */
[----:B------:R-:W-:Y:S01]  /*af10*/  HMMA.16816.F32 R132, R4, R20, R132 ;  /* 0x000000140484723c */ /* 0x000fe20000001884 */
[----:B------:R-:W-:Y:S02]  /*af20*/  FMUL.FTZ R196, R196, R2 ;  /* 0x00000002c4c47220 */ /* 0x000fe40000410000 */
[----:B-1----:R-:W-:-:S05]  /*af30*/  FFMA.FTZ R0, R170, c[0x0][0x23c], -R30 ;  /* 0x00008f00aa007a23 */ /* 0x002fca000001081e */
[----:B------:R-:W-:Y:S01]  /*af40*/  HMMA.16816.F32 R136, R4, R22, R136 ;  /* 0x000000160488723c */ /* 0x000fe20000001888 */
[-C--:B------:R-:W-:Y:S02]  /*af50*/  FMUL.FTZ R197, R197, R2.reuse ;  /* 0x00000002c5c57220 */ /* 0x080fe40000410000 */
[----:B------:R-:W-:-:S05]  /*af60*/  FMUL.FTZ R200, R200, R2 ;  /* 0x00000002c8c87220 */ /* 0x000fca0000410000 */
[----:B------:R-:W-:Y:S01]  /*af70*/  HMMA.16816.F32 R144, R4, R12, R144 ;  /* 0x0000000c0490723c */ /* 0x000fe20000001890 */
[-C--:B------:R-:W-:Y:S02]  /*af80*/  FMUL.FTZ R201, R201, R2.reuse ;  /* 0x00000002c9c97220 */ /* 0x080fe40000410000 */
[----:B---3--:R-:W-:-:S05]  /*af90*/  FFMA.FTZ R49, R99, R2, R49 ;  /* 0x0000000263317223 */ /* 0x008fca0000010031 */
[----:B------:R-:W-:Y:S01]  /*afa0*/  HMMA.16816.F32 R148, R4, R14, R148 ;  /* 0x0000000e0494723c */ /* 0x000fe20000001894 */
[----:B------:R-:W-:-:S07]  /*afb0*/  FFMA.FTZ R2, R43, c[0x0][0x23c], -R30 ;  /* 0x00008f002b027a23 */ /* 0x000fce000001081e */
[C---:B------:R-:W-:Y:S08]  /*afc0*/  HMMA.16816.F32 R156, R4.reuse, R24, R156 ;  /* 0x00000018049c723c */ /* 0x040ff0000000189c */
[----:B------:R-:W-:Y:S01]  /*afd0*/  HMMA.16816.F32 R160, R4, R26, R160 ;  /* 0x0000001a04a0723c */ /* 0x000fe200000018a0 */
[----:B------:R1:W-:Y:S07]  /*afe0*/  MUFU.EX2 R4, R0 ;  /* 0x0000000000047308 */ /* 0x0003ee0000000800 */
[C---:B------:R-:W-:Y:S08]  /*aff0*/  HMMA.16816.F32 R192, R8.reuse, R12, R192 ;  /* 0x0000000c08c0723c */ /* 0x040ff000000018c0 */
[----:B------:R-:W-:Y:S01]  /*b000*/  HMMA.16816.F32 R152, R8, R14, R152 ;  /* 0x0000000e0898723c */ /* 0x000fe20000001898 */
[----:B------:R-:W2:Y:S01]  /*b010*/  LDSM.16.MT88.4 R12, [R233+0xc800] ;  /* 0x00c80000e90c783b */ /* 0x000ea20000004200 */
[----:B-1----:R-:W-:-:S04]  /*b020*/  FFMA.FTZ R0, R44, c[0x0][0x23c], -R30 ;  /* 0x00008f002c007a23 */ /* 0x002fc8000001081e */
[----:B------:R1:W-:Y:S02]  /*b030*/  MUFU.EX2 R43, R0 ;  /* 0x00000000002b7308 */ /* 0x0003e40000000800 */
[----:B-1----:R-:W-:Y:S01]  /*b040*/  FFMA.FTZ R0, R210, c[0x0][0x23c], -R32 ;  /* 0x00008f00d2007a23 */ /* 0x002fe20000010820 */
[----:B----4-:R-:W-:-:S05]  /*b050*/  MOV R210, R88 ;  /* 0x0000005800d27202 */ /* 0x010fca0000000f00 */
[----:B------:R1:W-:Y:S01]  /*b060*/  MUFU.EX2 R88, R0 ;  /* 0x0000000000587308 */ /* 0x0003e20000000800 */
[----:B------:R-:W-:Y:S02]  /*b070*/  FMUL.FTZ R142, R142, R31 ;  /* 0x0000001f8e8e7220 */ /* 0x000fe40000410000 */
[----:B-1----:R-:W-:-:S05]  /*b080*/  FFMA.FTZ R0, R209, c[0x0][0x23c], -R32 ;  /* 0x00008f00d1007a23 */ /* 0x002fca0000010820 */
[----:B------:R1:W-:Y:S01]  /*b090*/  MUFU.EX2 R209, R0 ;  /* 0x0000000000d17308 */ /* 0x0003e20000000800 */
[-C--:B------:R-:W-:Y:S02]  /*b0a0*/  FMUL.FTZ R143, R143, R31.reuse ;  /* 0x0000001f8f8f7220 */ /* 0x080fe40000410000 */
[-C--:B------:R-:W-:Y:S02]  /*b0b0*/  FMUL.FTZ R198, R198, R31.reuse ;  /* 0x0000001fc6c67220 */ /* 0x080fe40000410000 */
[-C--:B------:R-:W-:Y:S02]  /*b0c0*/  FMUL.FTZ R199, R199, R31.reuse ;  /* 0x0000001fc7c77220 */ /* 0x080fe40000410000 */
[----:B------:R-:W-:Y:S02]  /*b0d0*/  FMUL.FTZ R202, R202, R31 ;  /* 0x0000001fcaca7220 */ /* 0x000fe40000410000 */
[----:B-1----:R-:W-:-:S04]  /*b0e0*/  FFMA.FTZ R0, R46, c[0x0][0x23c], -R32 ;  /* 0x00008f002e007a23 */ /* 0x002fc80000010820 */
[----:B------:R1:W-:Y:S01]  /*b0f0*/  MUFU.EX2 R46, R0 ;  /* 0x00000000002e7308 */ /* 0x0003e20000000800 */
[----:B------:R-:W-:Y:S01]  /*b100*/  FMUL.FTZ R203, R203, R31 ;  /* 0x0000001fcbcb7220 */ /* 0x000fe20000410000 */
[----:B------:R-:W-:Y:S02]  /*b110*/  MOV R171, R97 ;  /* 0x0000006100ab7202 */ /* 0x000fe40000000f00 */
[----:B------:R-:W-:-:S04]  /*b120*/  MOV R170, R98 ;  /* 0x0000006200aa7202 */ /* 0x000fc80000000f00 */
[----:B------:R3:W-:Y:S01]  /*b130*/  MUFU.EX2 R169, R2 ;  /* 0x0000000200a97308 */ /* 0x0007e20000000800 */
[----:B-1----:R-:W-:Y:S01]  /*b140*/  FFMA.FTZ R0, R47, c[0x0][0x23c], -R32 ;  /* 0x00008f002f007a23 */ /* 0x002fe20000010820 */
[C---:B------:R-:W-:Y:S01]  /*b150*/  HMMA.16816.F32 R140, R8.reuse, R22, R140 ;  /* 0x00000016088c723c */ /* 0x040fe2000000188c */
[----:B------:R-:W-:Y:S01]  /*b160*/  MOV R189, R55 ;  /* 0x0000003700bd7202 */ /* 0x000fe20000000f00 */
[----:B------:R-:W4:Y:S04]  /*b170*/  LDL.LU R47, [R1+0x3c] ;  /* 0x00003c00012f7983 */ /* 0x000f280000300800 */
[----:B------:R-:W1:Y:S01]  /*b180*/  MUFU.EX2 R164, R0 ;  /* 0x0000000000a47308 */ /* 0x000e620000000800 */
[----:B------:R-:W-:Y:S02]  /*b190*/  MOV R188, R54 ;  /* 0x0000003600bc7202 */ /* 0x000fe40000000f00 */
[----:B------:R-:W-:Y:S01]  /*b1a0*/  MOV R165, R52 ;  /* 0x0000003400a57202 */ /* 0x000fe20000000f00 */
[----:B------:R-:W2:Y:S01]  /*b1b0*/  LDSM.16.MT88.4 R20, [R234+0xc800] ;  /* 0x00c80000ea14783b */ /* 0x000ea20000004200 */
[----:B---3--:R-:W-:Y:S01]  /*b1c0*/  MOV R2, R89 ;  /* 0x0000005900027202 */ /* 0x008fe20000000f00 */
[C---:B------:R-:W-:Y:S08]  /*b1d0*/  HMMA.16816.F32 R196, R8.reuse, R24, R196 ;  /* 0x0000001808c4723c */ /* 0x040ff000000018c4 */
[----:B------:R-:W-:Y:S01]  /*b1e0*/  HMMA.16816.F32 R200, R8, R26, R200 ;  /* 0x0000001a08c8723c */ /* 0x000fe200000018c8 */
[----:B-1----:R-:W-:-:S02]  /*b1f0*/  F2FP.PACK_AB R7, R164, R46 ;  /* 0x0000002ea407723e */ /* 0x002fc400000000ff */
[----:B------:R-:W-:Y:S02]  /*b200*/  MOV R44, R4 ;  /* 0x00000004002c7202 */ /* 0x000fe40000000f00 */
[----:B------:R-:W-:Y:S02]  /*b210*/  F2FP.PACK_AB R5, R209, R88 ;  /* 0x00000058d105723e */ /* 0x000fe400000000ff */
[----:B------:R-:W-:Y:S02]  /*b220*/  F2FP.PACK_AB R6, R169, R43 ;  /* 0x0000002ba906723e */ /* 0x000fe400000000ff */
[----:B------:R-:W-:Y:S02]  /*b230*/  MOV R98, R76 ;  /* 0x0000004c00627202 */ /* 0x000fe40000000f00 */
[----:B------:R-:W-:Y:S02]  /*b240*/  MOV R97, R77 ;  /* 0x0000004d00617202 */ /* 0x000fe40000000f00 */
[----:B------:R-:W-:Y:S01]  /*b250*/  MOV R190, R79 ;  /* 0x0000004f00be7202 */ /* 0x000fe20000000f00 */
[----:B------:R-:W-:Y:S01]  /*b260*/  FFMA.FTZ R0, R225, c[0x0][0x23c], -R28 ;  /* 0x00008f00e1007a23 */ /* 0x000fe2000001081c */
[----:B------:R-:W-:Y:S01]  /*b270*/  F2FP.PACK_AB R8, R90, R96 ;  /* 0x000000605a08723e */ /* 0x000fe200000000ff */
[----:B------:R-:W-:Y:S01]  /*b280*/  LDSM.16.MT88.4 R24, [R234+0xe800] ;  /* 0x00e80000ea18783b */ /* 0x000fe20000004200 */
[----:B------:R-:W-:-:S02]  /*b290*/  F2FP.PACK_AB R9, R16, R208 ;  /* 0x000000d01009723e */ /* 0x000fc400000000ff */
[----:B------:R-:W-:Y:S02]  /*b2a0*/  F2FP.PACK_AB R10, R170, R210 ;  /* 0x000000d2aa0a723e */ /* 0x000fe400000000ff */
[----:B------:R-:W-:-:S07]  /*b2b0*/  F2FP.PACK_AB R11, R171, R2 ;  /* 0x00000002ab0b723e */ /* 0x000fce00000000ff */
[C---:B--2---:R-:W-:Y:S07]  /*b2c0*/  HMMA.16816.F32 R52, R8.reuse, R14, R184 ;  /* 0x0000000e0834723c */ /* 0x044fee00000018b8 */
[----:B------:R-:W-:Y:S02]  /*b2d0*/  MOV R186, R46 ;  /* 0x0000002e00ba7202 */ /* 0x000fe40000000f00 */
[----:B------:R-:W2:Y:S01]  /*b2e0*/  LDL.LU R46, [R1+0x40] ;  /* 0x00004000012e7983 */ /* 0x000ea20000300800 */
[----:B------:R-:W-:Y:S01]  /*b2f0*/  F2FP.PACK_AB R4, R44, R191 ;  /* 0x000000bf2c04723e */ /* 0x000fe200000000ff */
[-C--:B------:R-:W-:Y:S08]  /*b300*/  HMMA.16816.F32 R176, R8, R12.reuse, R176 ;  /* 0x0000000c08b0723c */ /* 0x080ff000000018b0 */
[C---:B------:R-:W-:Y:S08]  /*b310*/  HMMA.16816.F32 R172, R4.reuse, R12, R172 ;  /* 0x0000000c04ac723c */ /* 0x040ff000000018ac */
[----:B------:R-:W-:Y:S01]  /*b320*/  HMMA.16816.F32 R180, R4, R14, R180 ;  /* 0x0000000e04b4723c */ /* 0x000fe200000018b4 */
[----:B------:R-:W1:Y:S01]  /*b330*/  LDSM.16.MT88.4 R12, [R236+0xc800] ;  /* 0x00c80000ec0c783b */ /* 0x000e620000004200 */
[----:B------:R-:W-:-:S02]  /*b340*/  MOV R89, R86 ;  /* 0x0000005600597202 */ /* 0x000fc40000000f00 */
[----:B------:R-:W-:-:S04]  /*b350*/  MOV R86, R78 ;  /* 0x0000004e00567202 */ /* 0x000fc80000000f00 */
        /* <DEDUP_REMOVED lines=8> */
[----:B------:R-:W-:Y:S01]  /*b3e0*/  HMMA.16816.F32 R72, R8, R14, R72 ;  /* 0x0000000e0848723c */ /* 0x000fe20000001848 */
[----:B------:R-:W1:Y:S01]  /*b3f0*/  LDSM.16.MT88.4 R12, [R233+0xe800] ;  /* 0x00e80000e90c783b */ /* 0x000e620000004200 */
[----:B------:R-:W-:-:S02]  /*b400*/  MOV R99, R87 ;  /* 0x0000005700637202 */ /* 0x000fc40000000f00 */
[----:B------:R-:W-:Y:S02]  /*b410*/  MOV R87, R34 ;  /* 0x0000002200577202 */ /* 0x000fe40000000f00 */
[----:B------:R3:W-:Y:S02]  /*b420*/  MUFU.EX2 R34, R0 ;  /* 0x0000000000227308 */ /* 0x0007e40000000800 */
[----:B---3--:R-:W-:Y:S01]  /*b430*/  HMMA.16816.F32 R100, R8, R20, R100 ;  /* 0x000000140864723c */ /* 0x008fe20000001864 */
[----:B------:R-:W-:-:S05]  /*b440*/  FFMA.FTZ R0, R223, c[0x0][0x23c], -R28 ;  /* 0x00008f00df007a23 */ /* 0x000fca000001081c */
[----:B------:R3:W-:Y:S02]  /*b450*/  MUFU.EX2 R40, R0 ;  /* 0x0000000000287308 */ /* 0x0007e40000000800 */
[C---:B------:R-:W-:Y:S08]  /*b460*/  HMMA.16816.F32 R104, R4.reuse, R20, R104 ;  /* 0x000000140468723c */ /* 0x040ff00000001868 */
[----:B------:R-:W-:Y:S01]  /*b470*/  HMMA.16816.F32 R108, R4, R22, R108 ;  /* 0x00000016046c723c */ /* 0x000fe2000000186c */
[----:B---3--:R-:W-:-:S07]  /*b480*/  FFMA.FTZ R0, R215, c[0x0][0x23c], -R28 ;  /* 0x00008f00d7007a23 */ /* 0x008fce000001081c */
[C---:B------:R-:W-:Y:S01]  /*b490*/  HMMA.16816.F32 R112, R8.reuse, R22, R112 ;  /* 0x000000160870723c */ /* 0x040fe20000001870 */
[----:B------:R-:W3:Y:S01]  /*b4a0*/  LDSM.16.MT88.4 R20, [R236+0xe800] ;  /* 0x00e80000ec14783b */ /* 0x000ee20000004200 */
[----:B------:R1:W1:Y:S06]  /*b4b0*/  MUFU.EX2 R41, R0 ;  /* 0x0000000000297308 */ /* 0x00026c0000000800 */
[-C--:B-1----:R-:W-:Y:S08]  /*b4c0*/  HMMA.16816.F32 R116, R8, R12.reuse, R116 ;  /* 0x0000000c0874723c */ /* 0x082ff00000001874 */
[----:B------:R-:W-:Y:S01]  /*b4d0*/  HMMA.16816.F32 R120, R4, R12, R120 ;  /* 0x0000000c0478723c */ /* 0x000fe20000001878 */
[----:B------:R-:W-:-:S07]  /*b4e0*/  FFMA.FTZ R0, R45, c[0x0][0x23c], -R28 ;  /* 0x00008f002d007a23 */ /* 0x000fce000001081c */
[-C--:B------:R-:W-:Y:S01]  /*b4f0*/  HMMA.16816.F32 R124, R4, R14.reuse, R124 ;  /* 0x0000000e047c723c */ /* 0x080fe2000000187c */
[----:B------:R1:W1:Y:S07]  /*b500*/  MUFU.EX2 R42, R0 ;  /* 0x00000000002a7308 */ /* 0x00026e0000000800 */
[----:B------:R-:W-:Y:S01]  /*b510*/  HMMA.16816.F32 R128, R8, R14, R128 ;  /* 0x0000000e0880723c */ /* 0x000fe20000001880 */
[----:B------:R-:W3:Y:S01]  /*b520*/  LDSM.16.MT88.4 R12, [R235+0xe800] ;  /* 0x00e80000eb0c783b */ /* 0x000ee20000004200 */
[----:B-1----:R-:W-:-:S04]  /*b530*/  FFMA.FTZ R0, R230, c[0x0][0x23c], -R29 ;  /* 0x00008f00e6007a23 */ /* 0x002fc8000001081d */
[----:B------:R1:W-:Y:S02]  /*b540*/  MUFU.EX2 R223, R0 ;  /* 0x0000000000df7308 */ /* 0x0003e40000000800 */
[----:B-1----:R-:W-:-:S06]  /*b550*/  FFMA.FTZ R0, R227, c[0x0][0x23c], -R29 ;  /* 0x00008f00e3007a23 */ /* 0x002fcc000001081d */
[----:B------:R1:W1:Y:S02]  /*b560*/  MUFU.EX2 R225, R0 ;  /* 0x0000000000e17308 */ /* 0x0002640000000800 */
[----:B-1----:R-:W-:-:S06]  /*b570*/  FFMA.FTZ R0, R220, c[0x0][0x23c], -R29 ;  /* 0x00008f00dc007a23 */ /* 0x002fcc000001081d */
[----:B------:R1:W-:Y:S02]  /*b580*/  MUFU.EX2 R220, R0 ;  /* 0x0000000000dc7308 */ /* 0x0003e40000000800 */
[----:B-1----:R-:W-:-:S06]  /*b590*/  FFMA.FTZ R0, R216, c[0x0][0x23c], -R29 ;  /* 0x00008f00d8007a23 */ /* 0x002fcc000001081d */
[----:B------:R1:W1:Y:S01]  /*b5a0*/  MUFU.EX2 R227, R0 ;  /* 0x0000000000e37308 */ /* 0x0002620000000800 */
[----:B---3--:R-:W-:Y:S01]  /*b5b0*/  HMMA.16816.F32 R144, R4, R20, R144 ;  /* 0x000000140490723c */ /* 0x008fe20000001890 */
[----:B-1----:R-:W-:-:S06]  /*b5c0*/  FFMA.FTZ R0, R229, c[0x0][0x23c], -R30 ;  /* 0x00008f00e5007a23 */ /* 0x002fcc000001081e */
[----:B------:R1:W-:Y:S01]  /*b5d0*/  MUFU.EX2 R215, R0 ;  /* 0x0000000000d77308 */ /* 0x0003e20000000800 */
[----:B------:R-:W-:Y:S01]  /*b5e0*/  HMMA.16816.F32 R148, R4, R22, R148 ;  /* 0x000000160494723c */ /* 0x000fe20000001894 */
[----:B-1----:R-:W-:-:S06]  /*b5f0*/  FFMA.FTZ R0, R228, c[0x0][0x23c], -R30 ;  /* 0x00008f00e4007a23 */ /* 0x002fcc000001081e */
[----:B------:R1:W3:Y:S01]  /*b600*/  MUFU.EX2 R216, R0 ;  /* 0x0000000000d87308 */ /* 0x0002e20000000800 */
[C---:B------:R-:W-:Y:S08]  /*b610*/  HMMA.16816.F32 R192, R8.reuse, R20, R192 ;  /* 0x0000001408c0723c */ /* 0x040ff000000018c0 */
[----:B------:R-:W-:Y:S01]  /*b620*/  HMMA.16816.F32 R152, R8, R22, R152 ;  /* 0x000000160898723c */ /* 0x000fe20000001898 */
[----:B------:R-:W2:Y:S01]  /*b630*/  LDSM.16.MT88.4 R20, [R234+0xd000] ;  /* 0x00d00000ea14783b */ /* 0x000ea20000004200 */
[----:B-1----:R-:W-:-:S06]  /*b640*/  FFMA.FTZ R0, R219, c[0x0][0x23c], -R30 ;  /* 0x00008f00db007a23 */ /* 0x002fcc000001081e */
[C---:B------:R-:W-:Y:S01]  /*b650*/  HMMA.16816.F32 R156, R4.reuse, R12, R156 ;  /* 0x0000000c049c723c */ /* 0x040fe2000000189c */
[----:B------:R1:W-:Y:S07]  /*b660*/  MUFU.EX2 R219, R0 ;  /* 0x0000000000db7308 */ /* 0x0003ee0000000800 */
[----:B------:R-:W-:Y:S08]  /*b670*/  HMMA.16816.F32 R160, R4, R14, R160 ;  /* 0x0000000e04a0723c */ /* 0x000ff000000018a0 */
[----:B------:R-:W-:Y:S01]  /*b680*/  HMMA.16816.F32 R196, R8, R12, R196 ;  /* 0x0000000c08c4723c */ /* 0x000fe200000018c4 */
[----:B-1----:R-:W-:-:S07]  /*b690*/  FFMA.FTZ R0, R218, c[0x0][0x23c], -R30 ;  /* 0x00008f00da007a23 */ /* 0x002fce000001081e */
[----:B------:R-:W-:Y:S01]  /*b6a0*/  HMMA.16816.F32 R200, R8, R14, R200 ;  /* 0x0000000e08c8723c */ /* 0x000fe200000018c8 */
[----:B------:R-:W1:Y:S01]  /*b6b0*/  LDSM.16.MT88.4 R12, [R236+0xd000] ;  /* 0x00d00000ec0c783b */ /* 0x000e620000004200 */
[----:B------:R2:W-:Y:S06]  /*b6c0*/  MUFU.EX2 R218, R0 ;  /* 0x0000000000da7308 */ /* 0x0005ec0000000800 */
[----:B------:R-:W-:Y:S01]  /*b6d0*/  HMMA.16816.F32 R132, R4, R24, R132 ;  /* 0x000000180484723c */ /* 0x000fe20000001884 */
[----:B------:R-:W-:-:S07]  /*b6e0*/  FFMA.FTZ R45, R214, c[0x0][0x23c], -R28 ;  /* 0x00008f00d62d7a23 */ /* 0x000fce000001081c */
[----:B------:R-:W-:Y:S01]  /*b6f0*/  HMMA.16816.F32 R136, R4, R26, R136 ;  /* 0x0000001a0488723c */ /* 0x000fe20000001888 */
[----:B--2---:R-:W-:-:S07]  /*b700*/  FFMA.FTZ R0, R231, c[0x0][0x23c], -R32 ;  /* 0x00008f00e7007a23 */ /* 0x004fce0000010820 */
[C---:B------:R-:W-:Y:S08]  /*b710*/  HMMA.16816.F32 R80, R8.reuse, R24, R80 ;  /* 0x000000180850723c */ /* 0x040ff00000001850 */
[----:B------:R-:W-:Y:S01]  /*b720*/  HMMA.16816.F32 R140, R8, R26, R140 ;  /* 0x0000001a088c723c */ /* 0x000fe2000000188c */
[----:B------:R-:W2:Y:S01]  /*b730*/  LDSM.16.MT88.4 R24, [R233+0xd000] ;  /* 0x00d00000e918783b */ /* 0x000ea20000004200 */
[----:B------:R1:W-:Y:S01]  /*b740*/  MUFU.EX2 R214, R0 ;  /* 0x0000000000d67308 */ /* 0x0003e20000000800 */
[----:B------:R-:W-:Y:S01]  /*b750*/  MOV R185, R43 ;  /* 0x0000002b00b97202 */ /* 0x000fe20000000f00 */
[----:B------:R-:W-:Y:S01]  /*b760*/  FFMA.FTZ R43, R211, c[0x0][0x23c], -R28 ;  /* 0x00008f00d32b7a23 */ /* 0x000fe2000001081c */
[----:B------:R-:W-:Y:S01]  /*b770*/  MOV R184, R2 ;  /* 0x0000000200b87202 */ /* 0x000fe20000000f00 */
[----:B------:R-:W-:Y:S01]  /*b780*/  FFMA.FTZ R2, R247, c[0x0][0x23c], -R32 ;  /* 0x00008f00f7027a23 */ /* 0x000fe20000010820 */
[----:B------:R-:W-:-:S02]  /*b790*/  MOV R206, R185 ;  /* 0x000000b900ce7202 */ /* 0x000fc40000000f00 */
[----:B------:R-:W-:Y:S01]  /*b7a0*/  MOV R207, R186 ;  /* 0x000000ba00cf7202 */ /* 0x000fe20000000f00 */
[----:B-1----:R-:W-:-:S04]  /*b7b0*/  FFMA.FTZ R0, R246, c[0x0][0x23c], -R32 ;  /* 0x00008f00f6007a23 */ /* 0x002fc80000010820 */
[----:B------:R1:W1:Y:S01]  /*b7c0*/  MUFU.EX2 R211, R0 ;  /* 0x0000000000d37308 */ /* 0x0002620000000800 */
[----:B------:R-:W-:Y:S02]  /*b7d0*/  MOV R186, R209 ;  /* 0x000000d100ba7202 */ /* 0x000fe40000000f00 */
[----:B------:R-:W-:-:S05]  /*b7e0*/  MOV R185, R210 ;  /* 0x000000d200b97202 */ /* 0x000fca0000000f00 */
[----:B------:R-:W-:Y:S01]  /*b7f0*/  MUFU.EX2 R210, R2 ;  /* 0x0000000200d27308 */ /* 0x000fe20000000800 */
[----:B-1----:R-:W-:-:S07]  /*b800*/  FFMA.FTZ R0, R245, c[0x0][0x23c], -R32 ;  /* 0x00008f00f5007a23 */ /* 0x002fce0000010820 */
[----:B------:R-:W1:Y:S01]  /*b810*/  MUFU.EX2 R209, R0 ;  /* 0x0000000000d17308 */ /* 0x000e620000000800 */
[----:B------:R-:W-:Y:S01]  /*b820*/  MOV R246, R41 ;  /* 0x0000002900f67202 */ /* 0x000fe20000000f00 */
[--C-:B------:R-:W-:Y:S01]  /*b830*/  FFMA.FTZ R41, R224, c[0x0][0x23c], -R29.reuse ;  /* 0x00008f00e0297a23 */ /* 0x100fe2000001081d */
[----:B------:R-:W-:Y:S01]  /*b840*/  MOV R187, R44 ;  /* 0x0000002c00bb7202 */ /* 0x000fe20000000f00 */
[----:B------:R-:W-:Y:S01]  /*b850*/  FFMA.FTZ R44, R221, c[0x0][0x23c], -R28 ;  /* 0x00008f00dd2c7a23 */ /* 0x000fe2000001081c */
[----:B------:R-:W-:Y:S01]  /*b860*/  MOV R224, R40 ;  /* 0x0000002800e07202 */ /* 0x000fe20000000f00 */
[----:B------:R-:W-:Y:S01]  /*b870*/  FFMA.FTZ R40, R222, c[0x0][0x23c], -R29 ;  /* 0x00008f00de287a23 */ /* 0x000fe2000001081d */
[----:B------:R-:W-:Y:S02]  /*b880*/  MOV R221, R42 ;  /* 0x0000002a00dd7202 */ /* 0x000fe40000000f00 */
[----:B------:R-:W-:Y:S02]  /*b890*/  MOV R222, R34 ;  /* 0x0000002200de7202 */ /* 0x000fe40000000f00 */
[----:B------:R-:W-:-:S02]  /*b8a0*/  F2FP.PACK_AB R9, R225, R223 ;  /* 0x000000dfe109723e */ /* 0x000fc400000000ff */
[----:B------:R-:W-:Y:S02]  /*b8b0*/  F2FP.PACK_AB R8, R224, R222 ;  /* 0x000000dee008723e */ /* 0x000fe400000000ff */
[----:B------:R-:W-:Y:S02]  /*b8c0*/  F2FP.PACK_AB R10, R221, R246 ;  /* 0x000000f6dd0a723e */ /* 0x000fe400000000ff */
[----:B------:R-:W-:Y:S01]  /*b8d0*/  F2FP.PACK_AB R11, R227, R220 ;  /* 0x000000dce30b723e */ /* 0x000fe200000000ff */
[----:B----4-:R-:W-:Y:S01]  /*b8e0*/  FFMA.FTZ R47, R47, R31, R33 ;  /* 0x0000001f2f2f7223 */ /* 0x010fe20000010021 */
[----:B---3--:R-:W-:Y:S01]  /*b8f0*/  F2FP.PACK_AB R4, R216, R215 ;  /* 0x000000d7d804723e */ /* 0x008fe200000000ff */
[----:B------:R-:W-:Y:S01]  /*b900*/  FFMA.FTZ R42, R50, c[0x0][0x23c], -R28 ;  /* 0x00008f00322a7a23 */ /* 0x000fe2000001081c */
[----:B------:R-:W-:Y:S02]  /*b910*/  F2FP.PACK_AB R5, R211, R214 ;  /* 0x000000d6d305723e */ /* 0x000fe400000000ff */
[----:B------:R-:W-:-:S02]  /*b920*/  F2FP.PACK_AB R6, R218, R219 ;  /* 0x000000dbda06723e */ /* 0x000fc400000000ff */
[----:B-1----:R-:W-:Y:S01]  /*b930*/  F2FP.PACK_AB R7, R210, R209 ;  /* 0x000000d1d207723e */ /* 0x002fe200000000ff */
[----:B------:R-:W-:Y:S01]  /*b940*/  FFMA.FTZ R34, R212, c[0x0][0x23c], -R29 ;  /* 0x00008f00d4227a23 */ /* 0x000fe2000001081d */
[----:B------:R-:W-:Y:S01]  /*b950*/  MOV R28, R98 ;  /* 0x00000062001c7202 */ /* 0x000fe20000000f00 */
[--C-:B------:R-:W-:Y:S01]  /*b960*/  FFMA.FTZ R2, R226, c[0x0][0x23c], -R30.reuse ;  /* 0x00008f00e2027a23 */ /* 0x100fe2000001081e */
[----:B------:R-:W-:Y:S01]  /*b970*/  MOV R31, R99 ;  /* 0x00000063001f7202 */ /* 0x000fe20000000f00 */
[----:B------:R-:W-:Y:S01]  /*b980*/  FFMA.FTZ R46, R46, R3, R35 ;  /* 0x000000032e2e7223 */ /* 0x000fe20000010023 */
[----:B------:R-:W-:Y:S01]  /*b990*/  MOV R229, R189 ;  /* 0x000000bd00e57202 */ /* 0x000fe20000000f00 */
[--C-:B------:R-:W-:Y:S01]  /*b9a0*/  FFMA.FTZ R0, R217, c[0x0][0x23c], -R30.reuse ;  /* 0x00008f00d9007a23 */ /* 0x100fe2000001081e */
[----:B------:R-:W-:Y:S01]  /*b9b0*/  MOV R230, R190 ;  /* 0x000000be00e67202 */ /* 0x000fe20000000f00 */
[--C-:B------:R-:W-:Y:S01]  /*b9c0*/  FFMA.FTZ R3, R248, c[0x0][0x23c], -R30.reuse ;  /* 0x00008f00f8037a23 */ /* 0x100fe2000001081e */
[----:B------:R-:W-:Y:S01]  /*b9d0*/  MOV R226, R207 ;  /* 0x000000cf00e27202 */ /* 0x000fe20000000f00 */
[----:B------:R-:W-:Y:S01]  /*b9e0*/  FFMA.FTZ R35, R213, c[0x0][0x23c], -R30 ;  /* 0x00008f00d5237a23 */ /* 0x000fe2000001081e */
[----:B------:R-:W-:-:S02]  /*b9f0*/  MOV R212, R164 ;  /* 0x000000a400d47202 */ /* 0x000fc40000000f00 */
[----:B------:R-:W-:Y:S02]  /*ba00*/  MOV R231, R165 ;  /* 0x000000a500e77202 */ /* 0x000fe40000000f00 */
[----:B------:R-:W-:Y:S02]  /*ba10*/  MOV R190, R166 ;  /* 0x000000a600be7202 */ /* 0x000fe40000000f00 */
[----:B------:R-:W-:Y:S02]  /*ba20*/  MOV R189, R167 ;  /* 0x000000a700bd7202 */ /* 0x000fe40000000f00 */
[----:B------:R-:W-:Y:S01]  /*ba30*/  MOV R217, R206 ;  /* 0x000000ce00d97202 */ /* 0x000fe20000000f00 */
[----:B------:R-:W-:Y:S01]  /*ba40*/  HMMA.16816.F32 R164, R8, R22, R60 ;  /* 0x0000001608a4723c */ /* 0x000fe2000000183c */
[----:B------:R-:W-:Y:S02]  /*ba50*/  MOV R228, R188 ;  /* 0x000000bc00e47202 */ /* 0x000fe40000000f00 */
[----:B------:R-:W-:-:S02]  /*ba60*/  MOV R207, R191 ;  /* 0x000000bf00cf7202 */ /* 0x000fc40000000f00 */
[----:B------:R-:W-:Y:S01]  /*ba70*/  MOV R50, R97 ;  /* 0x0000006100327202 */ /* 0x000fe20000000f00 */
[----:B------:R-:W-:Y:S01]  /*ba80*/  FFMA.FTZ R33, R51, c[0x0][0x23c], -R29 ;  /* 0x00008f0033217a23 */ /* 0x000fe2000001081d */
[----:B------:R-:W-:Y:S01]  /*ba90*/  MOV R248, R170 ;  /* 0x000000aa00f87202 */ /* 0x000fe20000000f00 */
[C---:B------:R-:W-:Y:S01]  /*baa0*/  HMMA.16816.F32 R60, R8.reuse, R14, R72 ;  /* 0x0000000e083c723c */ /* 0x040fe20000001848 */
[----:B------:R-:W-:Y:S02]  /*bab0*/  MOV R247, R171 ;  /* 0x000000ab00f77202 */ /* 0x000fe40000000f00 */
[----:B------:R-:W-:Y:S02]  /*bac0*/  MOV R245, R169 ;  /* 0x000000a900f57202 */ /* 0x000fe40000000f00 */
[----:B------:R-:W-:Y:S02]  /*bad0*/  MOV R204, R89 ;  /* 0x0000005900cc7202 */ /* 0x000fe40000000f00 */
[----:B------:R-:W-:Y:S01]  /*bae0*/  MOV R205, R90 ;  /* 0x0000005a00cd7202 */ /* 0x000fe20000000f00 */
[----:B--2---:R-:W-:Y:S01]  /*baf0*/  HMMA.16816.F32 R176, R8, R24, R176 ;  /* 0x0000001808b0723c */ /* 0x004fe200000018b0 */
[----:B------:R-:W-:-:S02]  /*bb00*/  MOV R206, R88 ;  /* 0x0000005800ce7202 */ /* 0x000fc40000000f00 */
[----:B------:R-:W-:Y:S02]  /*bb10*/  MOV R213, R91 ;  /* 0x0000005b00d57202 */ /* 0x000fe40000000f00 */
[----:B------:R-:W-:Y:S02]  /*bb20*/  MOV R97, R84 ;  /* 0x0000005400617202 */ /* 0x000fe40000000f00 */
[----:B------:R-:W-:Y:S01]  /*bb30*/  MOV R98, R85 ;  /* 0x0000005500627202 */ /* 0x000fe20000000f00 */
[----:B------:R-:W-:Y:S01]  /*bb40*/  HMMA.16816.F32 R172, R4, R24, R172 ;  /* 0x0000001804ac723c */ /* 0x000fe200000018ac */
[----:B------:R-:W-:Y:S02]  /*bb50*/  MOV R99, R86 ;  /* 0x0000005600637202 */ /* 0x000fe40000000f00 */
[----:B------:R-:W-:Y:S02]  /*bb60*/  MOV R191, R87 ;  /* 0x0000005700bf7202 */ /* 0x000fe40000000f00 */
[----:B------:R-:W-:-:S02]  /*bb70*/  MOV R188, R168 ;  /* 0x000000a800bc7202 */ /* 0x000fc40000000f00 */
[----:B------:R-:W-:Y:S01]  /*bb80*/  MOV R74, R28 ;  /* 0x0000001c004a7202 */ /* 0x000fe20000000f00 */
[-C--:B------:R-:W-:Y:S01]  /*bb90*/  HMMA.16816.F32 R180, R4, R26.reuse, R180 ;  /* 0x0000001a04b4723c */ /* 0x080fe200000018b4 */
[----:B------:R-:W-:Y:S02]  /*bba0*/  MOV R73, R31 ;  /* 0x0000001f00497202 */ /* 0x000fe40000000f00 */
[----:B------:R-:W1:Y:S05]  /*bbb0*/  LDSM.16.MT88.4 R28, [R235+0xd000] ;  /* 0x00d00000eb1c783b */ /* 0x000e6a0000004200 */
[C---:B------:R-:W-:Y:S01]  /*bbc0*/  HMMA.16816.F32 R52, R8.reuse, R26, R52 ;  /* 0x0000001a0834723c */ /* 0x040fe20000001834 */
[----:B------:R-:W2:Y:S07]  /*bbd0*/  LDSM.16.MT88.4 R24, [R233+0xf000] ;  /* 0x00f00000e918783b */ /* 0x000eae0000004200 */
[-C--:B------:R-:W-:Y:S08]  /*bbe0*/  HMMA.16816.F32 R168, R8, R20.reuse, R76 ;  /* 0x0000001408a8723c */ /* 0x080ff0000000184c */
[C---:B------:R-:W-:Y:S08]  /*bbf0*/  HMMA.16816.F32 R68, R4.reuse, R20, R68 ;  /* 0x000000140444723c */ /* 0x040ff00000001844 */
[----:B------:R-:W-:Y:S01]  /*bc00*/  HMMA.16816.F32 R64, R4, R22, R64 ;  /* 0x000000160440723c */ /* 0x000fe20000001840 */
[----:B------:R-:W3:Y:S07]  /*bc10*/  LDSM.16.MT88.4 R20, [R234+0xf000] ;  /* 0x00f00000ea14783b */ /* 0x000eee0000004200 */
[-C--:B------:R-:W-:Y:S08]  /*bc20*/  HMMA.16816.F32 R84, R8, R12.reuse, R56 ;  /* 0x0000000c0854723c */ /* 0x080ff00000001838 */
[C---:B------:R-:W-:Y:S01]  /*bc30*/  HMMA.16816.F32 R88, R4.reuse, R12, R36 ;  /* 0x0000000c0458723c */ /* 0x040fe20000001824 */
[----:B------:R-:W-:Y:S07]  /*bc40*/  LDSM.16.MT88.4 R36, [R235+0xf000] ;  /* 0x00f00000eb24783b */ /* 0x000fee0000004200 */
[C---:B------:R-:W-:Y:S01]  /*bc50*/  HMMA.16816.F32 R92, R4.reuse, R14, R92 ;  /* 0x0000000e045c723c */ /* 0x040fe2000000185c */
[----:B------:R-:W4:Y:S07]  /*bc60*/  LDSM.16.MT88.4 R12, [R236+0xf000] ;  /* 0x00f00000ec0c783b */ /* 0x000f2e0000004200 */
[C---:B-1----:R-:W-:Y:S08]  /*bc70*/  HMMA.16816.F32 R104, R4.reuse, R28, R104 ;  /* 0x0000001c0468723c */ /* 0x042ff00000001868 */
[C---:B------:R-:W-:Y:S08]  /*bc80*/  HMMA.16816.F32 R108, R4.reuse, R30, R108 ;  /* 0x0000001e046c723c */ /* 0x040ff0000000186c */
[C---:B--2---:R-:W-:Y:S08]  /*bc90*/  HMMA.16816.F32 R120, R4.reuse, R24, R120 ;  /* 0x000000180478723c */ /* 0x044ff00000001878 */
[C---:B------:R-:W-:Y:S08]  /*bca0*/  HMMA.16816.F32 R124, R4.reuse, R26, R124 ;  /* 0x0000001a047c723c */ /* 0x040ff0000000187c */
[C---:B---3--:R-:W-:Y:S08]  /*bcb0*/  HMMA.16816.F32 R132, R4.reuse, R20, R132 ;  /* 0x000000140484723c */ /* 0x048ff00000001884 */
[C---:B------:R-:W-:Y:S08]  /*bcc0*/  HMMA.16816.F32 R136, R4.reuse, R22, R136 ;  /* 0x000000160488723c */ /* 0x040ff00000001888 */
[C---:B----4-:R-:W-:Y:S08]  /*bcd0*/  HMMA.16816.F32 R144, R4.reuse, R12, R144 ;  /* 0x0000000c0490723c */ /* 0x050ff00000001890 */
[C---:B------:R-:W-:Y:S08]  /*bce0*/  HMMA.16816.F32 R148, R4.reuse, R14, R148 ;  /* 0x0000000e0494723c */ /* 0x040ff00000001894 */
[C---:B------:R-:W-:Y:S08]  /*bcf0*/  HMMA.16816.F32 R156, R4.reuse, R36, R156 ;  /* 0x00000024049c723c */ /* 0x040ff0000000189c */
[----:B------:R-:W-:Y:S01]  /*bd00*/  HMMA.16816.F32 R56, R4, R38, R160 ;  /* 0x000000260438723c */ /* 0x000fe200000018a0 */
[----:B------:R-:W2:Y:S01]  /*bd10*/  LDL.LU R7, [R1+0x44] ;  /* 0x0000440001077983 */ /* 0x000ea20000300800 */
[----:B------:R-:W-:-:S02]  /*bd20*/  MOV R79, R208 ;  /* 0x000000d0004f7202 */ /* 0x000fc40000000f00 */
[----:B------:R-:W-:Y:S08]  /*bd30*/  MUFU.EX2 R208, R42 ;  /* 0x0000002a00d07308 */ /* 0x000ff00000000800 */
[----:B------:R1:W-:Y:S01]  /*bd40*/  MUFU.EX2 R42, R0 ;  /* 0x00000000002a7308 */ /* 0x0003e20000000800 */
[----:B------:R-:W-:Y:S02]  /*bd50*/  MOV R160, R188 ;  /* 0x000000bc00a07202 */ /* 0x000fe40000000f00 */
[----:B------:R-:W-:-:S05]  /*bd60*/  MOV R161, R189 ;  /* 0x000000bd00a17202 */ /* 0x000fca0000000f00 */
[----:B------:R-:W-:Y:S01]  /*bd70*/  MUFU.EX2 R51, R41 ;  /* 0x0000002900337308 */ /* 0x000fe20000000800 */
[----:B------:R-:W-:Y:S01]  /*bd80*/  MOV R163, R191 ;  /* 0x000000bf00a37202 */ /* 0x000fe20000000f00 */
[----:B-1----:R-:W-:-:S06]  /*bd90*/  FFMA.FTZ R0, R252, c[0x0][0x23c], -R32 ;  /* 0x00008f00fc007a23 */ /* 0x002fcc0000010820 */
[----:B------:R-:W-:Y:S01]  /*bda0*/  MUFU.EX2 R41, R35 ;  /* 0x0000002300297308 */ /* 0x000fe20000000800 */
[----:B------:R-:W-:Y:S01]  /*bdb0*/  HMMA.16816.F32 R196, R8, R36, R196 ;  /* 0x0000002408c4723c */ /* 0x000fe200000018c4 */
[----:B------:R-:W-:-:S06]  /*bdc0*/  MOV R5, R160 ;  /* 0x000000a000057202 */ /* 0x000fcc0000000f00 */
[----:B------:R1:W-:Y:S01]  /*bdd0*/  MUFU.EX2 R35, R0 ;  /* 0x0000000000237308 */ /* 0x0003e20000000800 */
[C---:B------:R-:W-:Y:S01]  /*bde0*/  HMMA.16816.F32 R100, R8.reuse, R28, R100 ;  /* 0x0000001c0864723c */ /* 0x040fe20000001864 */
[----:B------:R-:W-:Y:S02]  /*bdf0*/  MOV R4, R161 ;  /* 0x000000a100047202 */ /* 0x000fe40000000f00 */
[----:B------:R-:W-:Y:S02]  /*be00*/  MOV R72, R204 ;  /* 0x000000cc00487202 */ /* 0x000fe40000000f00 */
[----:B------:R-:W-:Y:S02]  /*be10*/  MOV R76, R205 ;  /* 0x000000cd004c7202 */ /* 0x000fe40000000f00 */
[----:B------:R-:W-:Y:S01]  /*be20*/  MOV R77, R206 ;  /* 0x000000ce004d7202 */ /* 0x000fe20000000f00 */
[----:B------:R-:W-:Y:S01]  /*be30*/  HMMA.16816.F32 R28, R8, R30, R112 ;  /* 0x0000001e081c723c */ /* 0x000fe20000001870 */
[----:B------:R-:W-:Y:S01]  /*be40*/  MOV R162, R190 ;  /* 0x000000be00a27202 */ /* 0x000fe20000000f00 */
[----:B-1----:R-:W-:-:S05]  /*be50*/  FFMA.FTZ R0, R251, c[0x0][0x23c], -R32 ;  /* 0x00008f00fb007a23 */ /* 0x002fca0000010820 */
[----:B------:R-:W-:Y:S01]  /*be60*/  MOV R115, R163 ;  /* 0x000000a300737202 */ /* 0x000fe20000000f00 */
[----:B------:R1:W-:Y:S01]  /*be70*/  MUFU.EX2 R36, R0 ;  /* 0x0000000000247308 */ /* 0x0003e20000000800 */
[----:B------:R-:W-:Y:S01]  /*be80*/  MOV R78, R207 ;  /* 0x000000cf004e7202 */ /* 0x000fe20000000f00 */
[----:B------:R-:W-:Y:S01]  /*be90*/  FADD.FTZ R4, R4, R47 ;  /* 0x0000002f04047221 */ /* 0x000fe20000010000 */
[----:B------:R-:W-:Y:S01]  /*bea0*/  MOV R160, R162 ;  /* 0x000000a200a07202 */ /* 0x000fe20000000f00 */
[----:B------:R-:W-:Y:S01]  /*beb0*/  FADD.FTZ R5, R5, R46 ;  /* 0x0000002e05057221 */ /* 0x000fe20000010000 */
[----:B------:R-:W-:-:S03]  /*bec0*/  MOV R6, R72 ;  /* 0x0000004800067202 */ /* 0x000fc60000000f00 */
[----:B------:R-:W-:Y:S01]  /*bed0*/  MUFU.EX2 R205, R45 ;  /* 0x0000002d00cd7308 */ /* 0x000fe20000000800 */
[----:B------:R-:W-:Y:S01]  /*bee0*/  MOV R161, R74 ;  /* 0x0000004a00a17202 */ /* 0x000fe20000000f00 */
[----:B-1----:R-:W-:-:S06]  /*bef0*/  FFMA.FTZ R0, R250, c[0x0][0x23c], -R32 ;  /* 0x00008f00fa007a23 */ /* 0x002fcc0000010820 */
[----:B------:R-:W-:Y:S01]  /*bf00*/  MUFU.EX2 R206, R44 ;  /* 0x0000002c00ce7308 */ /* 0x000fe20000000800 */
[----:B------:R-:W-:-:S07]  /*bf10*/  MOV R75, R50 ;  /* 0x00000032004b7202 */ /* 0x000fce0000000f00 */
[----:B------:R-:W-:Y:S08]  /*bf20*/  MUFU.EX2 R45, R40 ;  /* 0x00000028002d7308 */ /* 0x000ff00000000800 */
[----:B------:R-:W-:Y:S08]  /*bf30*/  MUFU.EX2 R44, R2 ;  /* 0x00000002002c7308 */ /* 0x000ff00000000800 */
[----:B------:R-:W-:Y:S08]  /*bf40*/  MUFU.EX2 R207, R43 ;  /* 0x0000002b00cf7308 */ /* 0x000ff00000000800 */
[----:B------:R1:W-:Y:S08]  /*bf50*/  MUFU.EX2 R40, R0 ;  /* 0x0000000000287308 */ /* 0x0003f00000000800 */
[----:B------:R3:W4:Y:S01]  /*bf60*/  MUFU.EX2 R43, R3 ;  /* 0x00000003002b7308 */ /* 0x0007220000000800 */
[----:B-1----:R-:W-:-:S07]  /*bf70*/  FFMA.FTZ R0, R249, c[0x0][0x23c], -R32 ;  /* 0x00008f00f9007a23 */ /* 0x002fce0000010820 */
[----:B------:R1:W-:Y:S01]  /*bf80*/  MUFU.EX2 R50, R34 ;  /* 0x0000002200327308 */ /* 0x0003e20000000800 */
[----:B---3--:R-:W-:-:S07]  /*bf90*/  FADD.FTZ R3, R115, R49 ;  /* 0x0000003173037221 */ /* 0x008fce0000010000 */
[----:B------:R3:W3:Y:S01]  /*bfa0*/  MUFU.EX2 R204, R33 ;  /* 0x0000002100cc7308 */ /* 0x0006e20000000800 */
[----:B------:R-:W-:Y:S01]  /*bfb0*/  MOV R162, R75 ;  /* 0x0000004b00a27202 */ /* 0x000fe20000000f00 */
[C---:B------:R-:W-:Y:S01]  /*bfc0*/  HMMA.16816.F32 R116, R8.reuse, R24, R116 ;  /* 0x000000180874723c */ /* 0x040fe20000001874 */
[----:B------:R-:W-:Y:S01]  /*bfd0*/  MOV R163, R213 ;  /* 0x000000d500a37202 */ /* 0x000fe20000000f00 */
[----:B------:R-:W-:Y:S04]  /*bfe0*/  LDSM.16.MT88.4 R112, [R235+0xd800] ;  /* 0x00d80000eb70783b */ /* 0x000fe80000004200 */
[----:B------:R2:W2:Y:S01]  /*bff0*/  MUFU.EX2 R37, R0 ;  /* 0x0000000000257308 */ /* 0x0004a20000000800 */
[----:B-1----:R-:W-:Y:S02]  /*c000*/  FADD.FTZ R34, R160, R4 ;  /* 0x00000004a0227221 */ /* 0x002fe40000010000 */
[----:B---3--:R-:W-:Y:S01]  /*c010*/  FADD.FTZ R33, R161, R5 ;  /* 0x00000005a1217221 */ /* 0x008fe20000010000 */
[----:B------:R-:W-:Y:S01]  /*c020*/  HMMA.16816.F32 R188, R8, R20, R80 ;  /* 0x0000001408bc723c */ /* 0x000fe20000001850 */
[----:B----4-:R-:W-:Y:S01]  /*c030*/  F2FP.PACK_AB R160, R44, R43 ;  /* 0x0000002b2ca0723e */ /* 0x010fe200000000ff */
[----:B------:R-:W-:Y:S01]  /*c040*/  LDSM.16.MT88.4 R80, [R234+0xd800] ;  /* 0x00d80000ea50783b */ /* 0x000fe20000004200 */
[----:B------:R-:W-:-:S05]  /*c050*/  F2FP.PACK_AB R161, R36, R35 ;  /* 0x0000002324a1723e */ /* 0x000fca00000000ff */
[----:B------:R-:W-:Y:S01]  /*c060*/  HMMA.16816.F32 R192, R8, R12, R192 ;  /* 0x0000000c08c0723c */ /* 0x000fe200000018c0 */
[----:B------:R-:W-:-:S07]  /*c070*/  MOV R75, R16 ;  /* 0x00000010004b7202 */ /* 0x000fce0000000f00 */
[C---:B------:R-:W-:Y:S01]  /*c080*/  HMMA.16816.F32 R24, R8.reuse, R26, R128 ;  /* 0x0000001a0818723c */ /* 0x040fe20000001880 */
[----:B------:R-:W-:Y:S01]  /*c090*/  MOV R46, R79 ;  /* 0x0000004f002e7202 */ /* 0x000fe20000000f00 */
[----:B------:R-:W-:Y:S06]  /*c0a0*/  LDSM.16.MT88.4 R128, [R233+0xf800] ;  /* 0x00f80000e980783b */ /* 0x000fec0000004200 */
[C---:B------:R-:W-:Y:S08]  /*c0b0*/  HMMA.16816.F32 R20, R8.reuse, R22, R140 ;  /* 0x000000160814723c */ /* 0x040ff0000000188c */
[C---:B------:R-:W-:Y:S01]  /*c0c0*/  HMMA.16816.F32 R12, R8.reuse, R14, R152 ;  /* 0x0000000e080c723c */ /* 0x040fe20000001898 */
[----:B------:R-:W-:Y:S01]  /*c0d0*/  MOV R74, R187 ;  /* 0x000000bb004a7202 */ /* 0x000fe20000000f00 */
[----:B------:R-:W-:Y:S06]  /*c0e0*/  LDSM.16.MT88.4 R140, [R234+0xf800] ;  /* 0x00f80000ea8c783b */ /* 0x000fec0000004200 */
[----:B------:R-:W-:Y:S01]  /*c0f0*/  HMMA.16816.F32 R8, R8, R38, R200 ;  /* 0x000000260808723c */ /* 0x000fe200000018c8 */
[----:B------:R-:W-:Y:S01]  /*c100*/  MOV R47, R78 ;  /* 0x0000004e002f7202 */ /* 0x000fe20000000f00 */
[----:B------:R-:W-:Y:S05]  /*c110*/  LDSM.16.MT88.4 R152, [R236+0xf800] ;  /* 0x00f80000ec98783b */ /* 0x000fea0000004200 */
[----:B------:R-:W-:-:S02]  /*c120*/  F2FP.PACK_AB R200, R206, R205 ;  /* 0x000000cdcec8723e */ /* 0x000fc400000000ff */
[----:B------:R-:W-:Y:S02]  /*c130*/  F2FP.PACK_AB R201, R45, R51 ;  /* 0x000000332dc9723e */ /* 0x000fe400000000ff */
[----:B------:R-:W-:Y:S02]  /*c140*/  F2FP.PACK_AB R202, R208, R207 ;  /* 0x000000cfd0ca723e */ /* 0x000fe400000000ff */
[----:B------:R-:W-:Y:S02]  /*c150*/  F2FP.PACK_AB R203, R204, R50 ;  /* 0x00000032cccb723e */ /* 0x000fe400000000ff */
[----:B------:R-:W-:Y:S02]  /*c160*/  MOV R38, R97 ;  /* 0x0000006100267202 */ /* 0x000fe40000000f00 */
[----:B------:R-:W-:Y:S02]  /*c170*/  MOV R39, R96 ;  /* 0x0000006000277202 */ /* 0x000fe40000000f00 */
[----:B------:R-:W-:-:S02]  /*c180*/  MOV R49, R77 ;  /* 0x0000004d00317202 */ /* 0x000fc40000000f00 */
[----:B------:R-:W-:Y:S02]  /*c190*/  MOV R72, R185 ;  /* 0x000000b900487202 */ /* 0x000fe40000000f00 */
[----:B------:R-:W-:Y:S02]  /*c1a0*/  MOV R249, R76 ;  /* 0x0000004c00f97202 */ /* 0x000fe40000000f00 */
[----:B------:R-:W-:Y:S02]  /*c1b0*/  MOV R250, R75 ;  /* 0x0000004b00fa7202 */ /* 0x000fe40000000f00 */
[----:B------:R-:W-:Y:S02]  /*c1c0*/  MOV R251, R74 ;  /* 0x0000004a00fb7202 */ /* 0x000fe40000000f00 */
[----:B------:R-:W-:Y:S01]  /*c1d0*/  MOV R213, R184 ;  /* 0x000000b800d57202 */ /* 0x000fe20000000f00 */
[----:B--2---:R-:W-:Y:S01]  /*c1e0*/  FFMA.FTZ R2, R7, R48, R17 ;  /* 0x0000003007027223 */ /* 0x004fe20000010011 */
[----:B------:R-:W-:Y:S01]  /*c1f0*/  MOV R7, R73 ;  /* 0x0000004900077202 */ /* 0x000fe20000000f00 */
[----:B------:R1:W5:Y:S02]  /*c200*/  LDL.LU R17, [R1+0xb4] ;  /* 0x0000b40001117983 */ /* 0x0003640000300800 */
[----:B------:R-:W-:-:S02]  /*c210*/  FADD.FTZ R2, R6, R2 ;  /* 0x0000000206027221 */ /* 0x000fc40000010000 */
[----:B------:R-:W-:Y:S01]  /*c220*/  FADD.FTZ R0, R7, R3 ;  /* 0x0000000307007221 */ /* 0x000fe20000010000 */
[----:B------:R-:W-:Y:S01]  /*c230*/  MOV R73, R186 ;  /* 0x000000ba00497202 */ /* 0x000fe20000000f00 */
[----:B------:R-:W2:Y:S01]  /*c240*/  LDSM.16.MT88.4 R4, [R235+0xf800] ;  /* 0x00f80000eb04783b */ /* 0x000ea20000004200 */
[----:B------:R-:W-:Y:S01]  /*c250*/  FADD.FTZ R32, R162, R2 ;  /* 0x00000002a2207221 */ /* 0x000fe20000010000 */
[----:B------:R-:W-:Y:S01]  /*c260*/  F2FP.PACK_AB R162, R41, R42 ;  /* 0x0000002a29a2723e */ /* 0x000fe200000000ff */
[----:B------:R-:W-:Y:S01]  /*c270*/  FADD.FTZ R3, R163, R0 ;  /* 0x00000000a3037221 */ /* 0x000fe20000010000 */
[----:B------:R-:W-:Y:S01]  /*c280*/  F2FP.PACK_AB R163, R37, R40 ;  /* 0x0000002825a3723e */ /* 0x000fe200000000ff */
[----:B------:R-:W3:Y:S01]  /*c290*/  LDSM.16.MT88.4 R184, [R233+0xd800] ;  /* 0x00d80000e9b8783b */ /* 0x000ee20000004200 */
[----:B------:R-:W-:Y:S02]  /*c2a0*/  MOV R2, R99 ;  /* 0x0000006300027202 */ /* 0x000fe40000000f00 */
[----:B------:R-:W-:Y:S01]  /*c2b0*/  MOV R0, R98 ;  /* 0x0000006200007202 */ /* 0x000fe20000000f00 */
[----:B------:R-:W-:Y:S01]  /*c2c0*/  FADD.FTZ R3, R39, R3 ;  /* 0x0000000327037221 */ /* 0x000fe20000010000 */
[----:B------:R-:W-:Y:S01]  /*c2d0*/  MOV R252, R73 ;  /* 0x0000004900fc7202 */ /* 0x000fe20000000f00 */
[----:B------:R-:W-:Y:S01]  /*c2e0*/  FADD.FTZ R2, R2, R34 ;  /* 0x0000002202027221 */ /* 0x000fe20000010000 */
[----:B------:R-:W-:Y:S01]  /*c2f0*/  MOV R48, R72 ;  /* 0x0000004800307202 */ /* 0x000fe20000000f00 */
[----:B------:R-:W-:Y:S01]  /*c300*/  FADD.FTZ R0, R0, R33 ;  /* 0x0000002100007221 */ /* 0x000fe20000010000 */
[----:B------:R-:W4:Y:S01]  /*c310*/  LDSM.16.MT88.4 R96, [R236+0xd800] ;  /* 0x00d80000ec60783b */ /* 0x000f220000004200 */
[----:B------:R-:W-:-:S02]  /*c320*/  FADD.FTZ R2, R46, R2 ;  /* 0x000000022e027221 */ /* 0x000fc40000010000 */
[----:B------:R-:W-:Y:S01]  /*c330*/  FADD.FTZ R0, R47, R0 ;  /* 0x000000002f007221 */ /* 0x000fe20000010000 */
[----:B------:R1:W5:Y:S01]  /*c340*/  LDL.LU R16, [R1+0xb0] ;  /* 0x0000b00001107983 */ /* 0x0003620000300800 */
[----:B------:R-:W-:Y:S02]  /*c350*/  FADD.FTZ R3, R249, R3 ;  /* 0x00000003f9037221 */ /* 0x000fe40000010000 */
[----:B------:R-:W-:Y:S02]  /*c360*/  FADD.FTZ R2, R250, R2 ;  /* 0x00000002fa027221 */ /* 0x000fe40000010000 */
[----:B------:R-:W-:Y:S01]  /*c370*/  FADD.FTZ R0, R251, R0 ;  /* 0x00000000fb007221 */ /* 0x000fe20000010000 */
[-C--:B--2---:R-:W-:Y:S08]  /*c380*/  HMMA.16816.F32 R156, R160, R4.reuse, R156 ;  /* 0x00000004a09c723c */ /* 0x084ff0000000189c */
[----:B------:R-:W-:Y:S07]  /*c390*/  HMMA.16816.F32 R196, R200, R4, R196 ;  /* 0x00000004c8c4723c */ /* 0x000fee00000018c4 */
[----:B------:R-:W-:-:S04]  /*c3a0*/  FADD.FTZ R4, R38, R32 ;  /* 0x0000002026047221 */ /* 0x000fc80000010000 */
        /* <DEDUP_REMOVED lines=41> */
[----:B------:R-:W-:Y:S01]  /*c640*/  FADD.FTZ R0, R37, R0 ;  /* 0x0000000025007221 */ /* 0x000fe20000010000 */
[----:B------:R-:W-:Y:S04]  /*c650*/  STL [R1+0x38], R4 ;  /* 0x0000380401007387 */ /* 0x000fe80000100800 */
[----:B------:R2:W-:Y:S04]  /*c660*/  STL [R1+0x3c], R3 ;  /* 0x00003c0301007387 */ /* 0x0005e80000100800 */
[----:B------:R1:W-:Y:S04]  /*c670*/  STL [R1+0x40], R2 ;  /* 0x0000400201007387 */ /* 0x0003e80000100800 */
[----:B------:R1:W-:Y:S01]  /*c680*/  STL [R1+0x44], R0 ;  /* 0x0000440001007387 */ /* 0x0003e20000100800 */
[----:B------:R-:W-:Y:S08]  /*c690*/  HMMA.16816.F32 R72, R160, R80, R68 ;  /* 0x00000050a048723c */ /* 0x000ff00000001844 */
[-C--:B---3--:R-:W-:Y:S08]  /*c6a0*/  HMMA.16816.F32 R176, R200, R184.reuse, R176 ;  /* 0x000000b8c8b0723c */ /* 0x088ff000000018b0 */
[----:B------:R-:W-:Y:S01]  /*c6b0*/  HMMA.16816.F32 R172, R160, R184, R172 ;  /* 0x000000b8a0ac723c */ /* 0x000fe200000018ac */
[----:B--2---:R-:W-:-:S07]  /*c6c0*/  MOV R3, R229 ;  /* 0x000000e500037202 */ /* 0x004fce0000000f00 */
[C---:B------:R-:W-:Y:S08]  /*c6d0*/  HMMA.16816.F32 R180, R160.reuse, R186, R180 ;  /* 0x000000baa0b4723c */ /* 0x040ff000000018b4 */
[C---:B------:R-:W-:Y:S08]  /*c6e0*/  HMMA.16816.F32 R76, R160.reuse, R82, R64 ;  /* 0x00000052a04c723c */ /* 0x040ff00000001840 */
[C---:B----4-:R-:W-:Y:S08]  /*c6f0*/  HMMA.16816.F32 R88, R160.reuse, R96, R88 ;  /* 0x00000060a058723c */ /* 0x050ff00000001858 */
        /* <DEDUP_REMOVED lines=10> */
[----:B------:R-:W-:Y:S01]  /*c7a0*/  HMMA.16816.F32 R84, R200, R96, R84 ;  /* 0x00000060c854723c */ /* 0x000fe20000001854 */
[----:B------:R-:W-:-:S07]  /*c7b0*/  MOV R168, R228 ;  /* 0x000000e400a87202 */ /* 0x000fce0000000f00 */
[C---:B------:R-:W-:Y:S08]  /*c7c0*/  HMMA.16816.F32 R100, R200.reuse, R112, R100 ;  /* 0x00000070c864723c */ /* 0x040ff00000001864 */
[C---:B------:R-:W-:Y:S08]  /*c7d0*/  HMMA.16816.F32 R116, R200.reuse, R128, R116 ;  /* 0x00000080c874723c */ /* 0x040ff00000001874 */
[C---:B------:R-:W-:Y:S08]  /*c7e0*/  HMMA.16816.F32 R188, R200.reuse, R140, R188 ;  /* 0x0000008cc8bc723c */ /* 0x040ff000000018bc */
[C---:B------:R-:W-:Y:S08]  /*c7f0*/  HMMA.16816.F32 R192, R200.reuse, R152, R192 ;  /* 0x00000098c8c0723c */ /* 0x040ff000000018c0 */
[C---:B------:R-:W-:Y:S08]  /*c800*/  HMMA.16816.F32 R184, R200.reuse, R186, R52 ;  /* 0x000000bac8b8723c */ /* 0x040ff00000001834 */
[C---:B------:R-:W-:Y:S08]  /*c810*/  HMMA.16816.F32 R80, R200.reuse, R82, R164 ;  /* 0x00000052c850723c */ /* 0x040ff000000018a4 */
[----:B------:R-:W-:Y:S01]  /*c820*/  HMMA.16816.F32 R96, R200, R98, R60 ;  /* 0x00000062c860723c */ /* 0x000fe2000000183c */
[----:B------:R-:W-:-:S02]  /*c830*/  MOV R167, R231 ;  /* 0x000000e700a77202 */ /* 0x000fc40000000f00 */
[----:B------:R-:W-:-:S05]  /*c840*/  MOV R166, R230 ;  /* 0x000000e600a67202 */ /* 0x000fca0000000f00 */
[C---:B------:R-:W-:Y:S08]  /*c850*/  HMMA.16816.F32 R112, R200.reuse, R114, R28 ;  /* 0x00000072c870723c */ /* 0x040ff0000000181c */
[C---:B------:R-:W-:Y:S08]  /*c860*/  HMMA.16816.F32 R128, R200.reuse, R130, R24 ;  /* 0x00000082c880723c */ /* 0x040ff00000001818 */
[C---:B------:R-:W-:Y:S08]  /*c870*/  HMMA.16816.F32 R140, R200.reuse, R142, R20 ;  /* 0x0000008ec88c723c */ /* 0x040ff00000001814 */
[----:B------:R-:W-:Y:S08]  /*c880*/  HMMA.16816.F32 R152, R200, R154, R12 ;  /* 0x0000009ac898723c */ /* 0x000ff0000000180c */
[-C--:B------:R-:W-:Y:S08]  /*c890*/  HMMA.16816.F32 R160, R160, R6.reuse, R56 ;  /* 0x00000006a0a0723c */ /* 0x080ff00000001838 */
[----:B------:R-:W-:Y:S01]  /*c8a0*/  HMMA.16816.F32 R200, R200, R6, R8 ;  /* 0x00000006c8c8723c */ /* 0x000fe20000001808 */
[----:B------:R-:W-:Y:S11]  /*c8b0*/  @!P0 BRA `(.L_x_158) ;  /* 0x0000513000008947 */ /* 0x000ff60003800000 */
[----:B-1----:R-:W2:Y:S04]  /*c8c0*/  LDL.64 R230, [R1+0xa8] ;  /* 0x0000a80001e67983 */ /* 0x002ea80000100a00 */
[----:B------:R-:W3:Y:S01]  /*c8d0*/  LDL.64 R228, [R1+0xa0] ;  /* 0x0000a00001e47983 */ /* 0x000ee20000100a00 */
[----:B------:R-:W-:Y:S01]  /*c8e0*/  UIADD3 UR21, UR8, -0x3, URZ ;  /* 0xfffffffd08157890 */ /* 0x000fe2000fffe03f */
[----:B------:R-:W-:-:S04]  /*c8f0*/  DEPBAR.LE SB0, 0x0 ;  /* 0x000080000000791a */ /* 0x000fc80000000000 */
[----:B------:R-:W-:Y:S01]  /*c900*/  USHF.R.S32.HI UR15, URZ, 0x1f, UR21 ;  /* 0x0000001f3f0f7899 */ /* 0x000fe20008011415 */
[----:B------:R-:W-:Y:S06]  /*c910*/  BAR.SYNC.DEFER_BLOCKING 0x0 ;  /* 0x0000000000007b1d */ /* 0x000fec0000010000 */
[----:B------:R-:W-:Y:S01]  /*c920*/  ULDC.64 UR4, c[0x0][0x1a0] ;  /* 0x0000680000047ab9 */ /* 0x000fe20000000a00 */
[----:B------:R-:W-:Y:S01]  /*c930*/  STL.64 [R1+0xd8], R78 ;  /* 0x0000d84e01007387 */ /* 0x000fe20000100a00 */
[----:B------:R-:W-:Y:S02]  /*c940*/  UIMAD UR15, UR15, UR4, URZ ;  /* 0x000000040f0f72a4 */ /* 0x000fe4000f8e023f */
[----:B------:R-:W-:Y:S01]  /*c950*/  UIMAD.WIDE.U32 UR22, UR21, UR4, URZ ;  /* 0x00000004151672a5 */ /* 0x000fe2000f8e003f */
[----:B------:R-:W-:Y:S01]  /*c960*/  STL.64 [R1+0xd0], R76 ;  /* 0x0000d04c01007387 */ /* 0x000fe20000100a00 */
[----:B------:R-:W-:-:S03]  /*c970*/  UIMAD UR5, UR21, UR5, UR15 ;  /* 0x00000005150572a4 */ /* 0x000fc6000f8e020f */
[----:B------:R-:W-:Y:S01]  /*c980*/  STL [R1+0xcc], R75 ;  /* 0x0000cc4b01007387 */ /* 0x000fe20000100800 */
[----:B------:R-:W-:Y:S01]  /*c990*/  UIADD3 UR5, UR23, UR5, URZ ;  /* 0x0000000517057290 */ /* 0x000fe2000fffe03f */
[----:B------:R-:W-:Y:S02]  /*c9a0*/  IMAD.U32 R4, RZ, RZ, UR22 ;  /* 0x00000016ff047e24 */ /* 0x000fe4000f8e00ff */
[----:B------:R-:W-:Y:S01]  /*c9b0*/  IMAD.U32 R5, RZ, RZ, UR23 ;  /* 0x00000017ff057e24 */ /* 0x000fe2000f8e00ff */
[----:B------:R-:W-:Y:S02]  /*c9c0*/  STL [R1+0xc8], R74 ;  /* 0x0000c84a01007387 */ /* 0x000fe40000100800 */
[----:B------:R-:W-:Y:S02]  /*c9d0*/  IMAD.U32 R0, RZ, RZ, UR5 ;  /* 0x00000005ff007e24 */ /* 0x000fe4000f8e00ff */
[----:B------:R-:W-:Y:S04]  /*c9e0*/  @P3 STS.128 [R244+0xc000], RZ ;  /* 0x00c000fff4003388 */ /* 0x000fe80000000c00 */
[----:B------:R-:W-:Y:S04]  /*c9f0*/  STL [R1+0xc4], R73 ;  /* 0x0000c44901007387 */ /* 0x000fe80000100800 */
[----:B------:R-:W-:Y:S04]  /*ca00*/  STL [R1+0xc0], R72 ;  /* 0x0000c04801007387 */ /* 0x000fe80000100800 */
[----:B------:R-:W-:Y:S04]  /*ca10*/  STL [R1+0xbc], R71 ;  /* 0x0000bc4701007387 */ /* 0x000fe80000100800 */
[----:B------:R-:W-:Y:S04]  /*ca20*/  STL [R1+0xb8], R70 ;  /* 0x0000b84601007387 */ /* 0x000fe80000100800 */
[----:B------:R-:W-:Y:S04]  /*ca30*/  STL [R1+0xb4], R69 ;  /* 0x0000b44501007387 */ /* 0x000fe80000100800 */
[----:B------:R-:W-:Y:S01]  /*ca40*/  STL [R1+0xb0], R68 ;  /* 0x0000b04401007387 */ /* 0x000fe20000100800 */
[----:B--2---:R-:W-:-:S04]  /*ca50*/  LEA R3, P0, R4, R230, 0x6 ;  /* 0x000000e604037211 */ /* 0x004fc800078030ff */
[----:B---3--:R-:W-:Y:S02]  /*ca60*/  LEA.HI.X R4, R4, R229, R0, 0x6, P0 ;  /* 0x000000e504047211 */ /* 0x008fe400000f3400 */
[C---:B------:R-:W-:Y:S02]  /*ca70*/  @!P3 LEA R6, P0, R3.reuse, c[0x0][0x170], 0x1 ;  /* 0x00005c000306ba11 */ /* 0x040fe400078008ff */
[C---:B------:R-:W-:Y:S02]  /*ca80*/  @!P2 LEA R14, P1, R3.reuse, c[0x0][0x170], 0x1 ;  /* 0x00005c00030eaa11 */ /* 0x040fe400078208ff */
[C---:B------:R-:W-:Y:S02]  /*ca90*/  IADD3 R2, P6, R3.reuse, UR14, RZ ;  /* 0x0000000e03027c10 */ /* 0x040fe4000ffde0ff */
[C-C-:B------:R-:W-:Y:S02]  /*caa0*/  @!P3 LEA.HI.X R7, R3.reuse, c[0x0][0x174], R4.reuse, 0x1, P0 ;  /* 0x00005d000307ba11 */ /* 0x140fe400000f0c04 */
[----:B------:R-:W-:-:S02]  /*cab0*/  @!P2 LEA.HI.X R15, R3, c[0x0][0x174], R4, 0x1, P1 ;  /* 0x00005d00030faa11 */ /* 0x000fc400008f0c04 */
        /* <DEDUP_REMOVED lines=8> */
[C---:B------:R-:W-:Y:S02]  /*cb40*/  IADD3 R0, P4, R2.reuse, UR14, RZ ;  /* 0x0000000e02007c10 */ /* 0x040fe4000ff9e0ff */
[C-C-:B------:R-:W-:Y:S01]  /*cb50*/  @!P3 LEA.HI.X R21, R2.reuse, c[0x0][0x174], R4.reuse, 0x1, P5 ;  /* 0x00005d000215ba11 */ /* 0x140fe200028f0c04 */
[----:B------:R-:W-:Y:S01]  /*cb60*/  @!PT LDS RZ, [RZ] ;  /* 0x00000000fffff984 */ /* 0x000fe20000000800 */
[----:B------:R-:W-:Y:S01]  /*cb70*/  @!PT LDS RZ, [RZ] ;  /* 0x00000000fffff984 */ /* 0x000fe20000000800 */
[----:B------:R-:W-:Y:S01]  /*cb80*/  @!PT LDS RZ, [RZ] ;  /* 0x00000000fffff984 */ /* 0x000fe20000000800 */
[----:B------:R2:W-:Y:S01]  /*cb90*/  @!P2 LDGSTS.E.BYPASS.LTC128B.128 [R244+0xe000], [R14.64+0x80] ;  /* 0x0e0000800ef4afae */ /* 0x0005e2000b901d52 */
[----:B------:R-:W-:-:S02]  /*cba0*/  @!P2 LEA.HI.X R13, R2, c[0x0][0x174], R4, 0x1, P0 ;  /* 0x00005d00020daa11 */ /* 0x000fc400000f0c04 */
[----:B------:R-:W-:Y:S01]  /*cbb0*/  IADD3 R3, P1, R0, UR14, RZ ;  /* 0x0000000e00037c10 */ /* 0x000fe2000ff3e0ff */
[----:B------:R-:W-:Y:S01]  /*cbc0*/  @P3 STS.128 [R244+0xc800], RZ ;  /* 0x00c800fff4003388 */ /* 0x000fe20000000c00 */
[----:B------:R-:W-:Y:S02]  /*cbd0*/  IADD3.X R2, R4, UR9, RZ, P4, !PT ;  /* 0x0000000904027c10 */ /* 0x000fe4000a7fe4ff */
[----:B------:R-:W-:Y:S01]  /*cbe0*/  @!P3 LEA R10, P5, R0, c[0x0][0x170], 0x1 ;  /* 0x00005c00000aba11 */ /* 0x000fe200078a08ff */
[----:B------:R-:W-:Y:S01]  /*cbf0*/  @!PT LDS RZ, [RZ] ;  /* 0x00000000fffff984 */ /* 0x000fe20000000800 */
[----:B------:R-:W-:Y:S01]  /*cc00*/  @!PT LDS RZ, [RZ] ;  /* 0x00000000fffff984 */ /* 0x000fe20000000800 */
[----:B------:R-:W-:Y:S01]  /*cc10*/  @!PT LDS RZ, [RZ] ;  /* 0x00000000fffff984 */ /* 0x000fe20000000800 */
[----:B------:R3:W-:Y:S01]  /*cc20*/  @!P3 LDGSTS.E.BYPASS.LTC128B.128 [R244+0xc800], [R20.64] ;  /* 0x0c80000014f4bfae */ /* 0x0007e2000b901d52 */
[----:B------:R-:W-:Y:S02]  /*cc30*/  @!P3 LEA R8, P4, R3, c[0x0][0x170], 0x1 ;  /* 0x00005c000308ba11 */ /* 0x000fe400078808ff */
[----:B------:R-:W-:Y:S01]  /*cc40*/  IADD3.X R5, R2, UR9, RZ, P1, !PT ;  /* 0x0000000902057c10 */ /* 0x000fe20008ffe4ff */
[----:B------:R-:W-:Y:S01]  /*cc50*/  @P2 STS.128 [R244+0xe800], RZ ;  /* 0x00e800fff4002388 */ /* 0x000fe20000000c00 */
[----:B------:R-:W-:-:S02]  /*cc60*/  @!P3 LEA.HI.X R11, R0, c[0x0][0x174], R2, 0x1, P5 ;  /* 0x00005d00000bba11 */ /* 0x000fc400028f0c02 */
[C---:B------:R-:W-:Y:S01]  /*cc70*/  @!P2 LEA R4, P1, R3.reuse, c[0x0][0x170], 0x1 ;  /* 0x00005c000304aa11 */ /* 0x040fe200078208ff */
[----:B------:R-:W-:Y:S01]  /*cc80*/  @!PT LDS RZ, [RZ] ;  /* 0x00000000fffff984 */ /* 0x000fe20000000800 */
[----:B------:R-:W-:Y:S01]  /*cc90*/  @!PT LDS RZ, [RZ] ;  /* 0x00000000fffff984 */ /* 0x000fe20000000800 */
[----:B------:R-:W-:Y:S01]  /*cca0*/  @!PT LDS RZ, [RZ] ;  /* 0x00000000fffff984 */ /* 0x000fe20000000800 */
[----:B------:R2:W-:Y:S01]  /*ccb0*/  @!P2 LDGSTS.E.BYPASS.LTC128B.128 [R244+0xe800], [R12.64+0x80] ;  /* 0x0e8000800cf4afae */ /* 0x0005e2000b901d52 */
[C-C-:B------:R-:W-:Y:S02]  /*ccc0*/  @!P3 LEA.HI.X R9, R3.reuse, c[0x0][0x174], R5.reuse, 0x1, P4 ;  /* 0x00005d000309ba11 */ /* 0x140fe400020f0c05 */
[C---:B-1----:R-:W-:Y:S01]  /*ccd0*/  @!P2 LEA R6, P0, R0.reuse, c[0x0][0x170], 0x1 ;  /* 0x00005c000006aa11 */ /* 0x042fe200078008ff */
[----:B------:R-:W-:Y:S01]  /*cce0*/  @P3 STS.128 [R244+0xd000], RZ ;  /* 0x00d000fff4003388 */ /* 0x000fe20000000c00 */
[----:B------:R-:W-:Y:S02]  /*ccf0*/  @!P2 LEA.HI.X R5, R3, c[0x0][0x174], R5, 0x1, P1 ;  /* 0x00005d000305aa11 */ /* 0x000fe400008f0c05 */
        /* <DEDUP_REMOVED lines=20> */
[----:B------:R-:W-:Y:S04]  /*ce40*/  LDSM.16.M88.4 R164, [R240] ;  /* 0x00000000f0a4783b */ /* 0x000fe80000000200 */
[----:B------:R-:W-:Y:S04]  /*ce50*/  LDSM.16.M88.4 R64, [R240+0x2000] ;  /* 0x00200000f040783b */ /* 0x000fe80000000200 */
[----:B--2---:R-:W2:Y:S04]  /*ce60*/  LDSM.16.M88.4 R12, [R232+0x8800] ;  /* 0x00880000e80c783b */ /* 0x004ea80000000200 */
[----:B------:R-:W-:Y:S04]  /*ce70*/  LDSM.16.M88.4 R60, [R241] ;  /* 0x00000000f13c783b */ /* 0x000fe80000000200 */
[----:B-1----:R-:W-:Y:S04]  /*ce80*/  LDSM.16.M88.4 R8, [R239] ;  /* 0x00000000ef08783b */ /* 0x002fe80000000200 */
[----:B------:R-:W-:Y:S04]  /*ce90*/  LDSM.16.M88.4 R56, [R241+0x2000] ;  /* 0x00200000f138783b */ /* 0x000fe80000000200 */
[----:B----4-:R-:W1:Y:S04]  /*cea0*/  LDSM.16.M88.4 R4, [R232+0x8000] ;  /* 0x00800000e804783b */ /* 0x010e680000000200 */
[----:B---3--:R-:W3:Y:S04]  /*ceb0*/  LDSM.16.M88.4 R20, [R239+0x800] ;  /* 0x00080000ef14783b */ /* 0x008ee80000000200 */
[----:B------:R-:W-:Y:S04]  /*cec0*/  LDSM.16.M88.4 R52, [R243] ;  /* 0x00000000f334783b */ /* 0x000fe80000000200 */
[----:B------:R-:W-:Y:S04]  /*ced0*/  LDSM.16.M88.4 R48, [R243+0x2000] ;  /* 0x00200000f330783b */ /* 0x000fe80000000200 */
[----:B------:R-:W-:Y:S04]  /*cee0*/  LDSM.16.M88.4 R44, [R242] ;  /* 0x00000000f22c783b */ /* 0x000fe80000000200 */
[----:B------:R-:W-:Y:S01]  /*cef0*/  LDSM.16.M88.4 R40, [R242+0x2000] ;  /* 0x00200000f228783b */ /* 0x000fe20000000200 */
[-C--:B--2---:R-:W-:Y:S03]  /*cf00*/  HMMA.16816.F32 R204, R164, R12.reuse, RZ ;  /* 0x0000000ca4cc723c */ /* 0x084fe600000018ff */
[----:B------:R-:W0:Y:S05]  /*cf10*/  LDGDEPBAR ;  /* 0x00000000000079af */ /* 0x000e2a0000000000 */
[----:B------:R-:W-:Y:S08]  /*cf20*/  HMMA.16816.F32 R168, R64, R12, RZ ;  /* 0x0000000c40a8723c */ /* 0x000ff000000018ff */
[-C--:B-1----:R-:W-:Y:S08]  /*cf30*/  HMMA.16816.F32 R36, R164, R4.reuse, RZ ;  /* 0x00000004a424723c */ /* 0x082ff000000018ff */
[C---:B------:R-:W-:Y:S08]  /*cf40*/  HMMA.16816.F32 R32, R64.reuse, R4, RZ ;  /* 0x000000044020723c */ /* 0x040ff000000018ff */
[-C--:B------:R-:W-:Y:S08]  /*cf50*/  HMMA.16816.F32 R28, R64, R6.reuse, RZ ;  /* 0x00000006401c723c */ /* 0x080ff000000018ff */
[----:B------:R-:W-:Y:S01]  /*cf60*/  HMMA.16816.F32 R24, R164, R6, RZ ;  /* 0x00000006a418723c */ /* 0x000fe200000018ff */
[----:B------:R-:W1:Y:S07]  /*cf70*/  LDSM.16.M88.4 R4, [R238+0x8000] ;  /* 0x00800000ee04783b */ /* 0x000e6e0000000200 */
[-C--:B------:R-:W-:Y:S08]  /*cf80*/  HMMA.16816.F32 R224, R60, R8.reuse, R36 ;  /* 0x000000083ce0723c */ /* 0x080ff00000001824 */
[----:B------:R-:W-:Y:S08]  /*cf90*/  HMMA.16816.F32 R212, R56, R8, R32 ;  /* 0x0000000838d4723c */ /* 0x000ff00000001820 */
[-C--:B------:R-:W-:Y:S08]  /*cfa0*/  HMMA.16816.F32 R36, R64, R14.reuse, RZ ;  /* 0x0000000e4024723c */ /* 0x080ff000000018ff */
[----:B------:R-:W-:Y:S01]  /*cfb0*/  HMMA.16816.F32 R32, R164, R14, RZ ;  /* 0x0000000ea420723c */ /* 0x000fe200000018ff */
[----:B------:R-:W-:Y:S07]  /*cfc0*/  LDSM.16.M88.4 R12, [R237] ;  /* 0x00000000ed0c783b */ /* 0x000fee0000000200 */
[-C--:B------:R-:W-:Y:S08]  /*cfd0*/  HMMA.16816.F32 R208, R56, R10.reuse, R28 ;  /* 0x0000000a38d0723c */ /* 0x080ff0000000181c */
[C---:B------:R-:W-:Y:S01]  /*cfe0*/  HMMA.16816.F32 R8, R60.reuse, R10, R24 ;  /* 0x0000000a3c08723c */ /* 0x040fe20000001818 */
[----:B------:R-:W2:Y:S07]  /*cff0*/  LDSM.16.M88.4 R24, [R238+0x8800] ;  /* 0x00880000ee18783b */ /* 0x000eae0000000200 */
[-C--:B---3--:R-:W-:Y:S08]  /*d000*/  HMMA.16816.F32 R228, R60, R20.reuse, R204 ;  /* 0x000000143ce4723c */ /* 0x088ff000000018cc */
[C---:B------:R-:W-:Y:S08]  /*d010*/  HMMA.16816.F32 R220, R56.reuse, R20, R168 ;  /* 0x0000001438dc723c */ /* 0x040ff000000018a8 */
[-C--:B------:R-:W-:Y:S01]  /*d020*/  HMMA.16816.F32 R216, R56, R22.reuse, R36 ;  /* 0x0000001638d8723c */ /* 0x080fe20000001824 */
[----:B------:R-:W-:Y:S07]  /*d030*/  LDSM.16.M88.4 R36, [R240+0x4000] ;  /* 0x00400000f024783b */ /* 0x000fee0000000200 */
[----:B------:R-:W-:Y:S01]  /*d040*/  HMMA.16816.F32 R204, R60, R22, R32 ;  /* 0x000000163ccc723c */ /* 0x000fe20000001820 */
[----:B------:R-:W-:Y:S07]  /*d050*/  LDSM.16.M88.4 R32, [R240+0x6000] ;  /* 0x00600000f020783b */ /* 0x000fee0000000200 */
[C---:B-1----:R-:W-:Y:S01]  /*d060*/  HMMA.16816.F32 R20, R52.reuse, R6, R8 ;  /* 0x000000063414723c */ /* 0x042fe20000001808 */
[----:B------:R-:W1:Y:S07]  /*d070*/  LDSM.16.M88.4 R8, [R237+0x800] ;  /* 0x00080000ed08783b */ /* 0x000e6e0000000200 */
[C---:B--2---:R-:W-:Y:S08]  /*d080*/  HMMA.16816.F32 R248, R52.reuse, R24, R228 ;  /* 0x0000001834f8723c */ /* 0x044ff000000018e4 */
[----:B------:R-:W-:Y:S08]  /*d090*/  HMMA.16816.F32 R28, R52, R4, R224 ;  /* 0x00000004341c723c */ /* 0x000ff000000018e0 */
[C---:B------:R-:W-:Y:S08]  /*d0a0*/  HMMA.16816.F32 R228, R48.reuse, R24, R220 ;  /* 0x0000001830e4723c */ /* 0x040ff000000018dc */
[-C--:B------:R-:W-:Y:S08]  /*d0b0*/  HMMA.16816.F32 R224, R48, R26.reuse, R216 ;  /* 0x0000001a30e0723c */ /* 0x080ff000000018d8 */
[----:B------:R-:W-:Y:S01]  /*d0c0*/  HMMA.16816.F32 R220, R52, R26, R204 ;  /* 0x0000001a34dc723c */ /* 0x000fe200000018cc */
[----:B------:R-:W2:Y:S04]  /*d0d0*/  LDSM.16.M88.4 R204, [R232+0xa800] ;  /* 0x00a80000e8cc783b */ /* 0x000ea80000000200 */
[----:B------:R-:W-:Y:S03]  /*d0e0*/  LDSM.16.M88.4 R24, [R241+0x6000] ;  /* 0x00600000f118783b */ /* 0x000fe60000000200 */
[----:B-1----:R-:W-:Y:S08]  /*d0f0*/  HMMA.16816.F32 R68, R44, R8, R248 ;  /* 0x000000082c44723c */ /* 0x002ff000000018f8 */
[----:B------:R-:W-:Y:S08]  /*d100*/  HMMA.16816.F32 R168, R48, R4, R212 ;  /* 0x0000000430a8723c */ /* 0x000ff000000018d4 */
[C---:B------:R-:W-:Y:S08]  /*d110*/  HMMA.16816.F32 R248, R40.reuse, R8, R228 ;  /* 0x0000000828f8723c */ /* 0x040ff000000018e4 */
[----:B------:R-:W-:Y:S08]  /*d120*/  HMMA.16816.F32 R228, R40, R10, R224 ;  /* 0x0000000a28e4723c */ /* 0x000ff000000018e0 */
[C---:B------:R-:W-:Y:S01]  /*d130*/  HMMA.16816.F32 R212, R44.reuse, R12, R28 ;  /* 0x0000000c2cd4723c */ /* 0x040fe2000000181c */
[----:B------:R-:W-:Y:S07]  /*d140*/  LDSM.16.M88.4 R28, [R241+0x4000] ;  /* 0x00400000f11c783b */ /* 0x000fee0000000200 */
[----:B------:R-:W-:Y:S01]  /*d150*/  HMMA.16816.F32 R224, R44, R10, R220 ;  /* 0x0000000a2ce0723c */ /* 0x000fe200000018dc */
[----:B------:R-:W1:Y:S07]  /*d160*/  LDSM.16.M88.4 R8, [R239+0x2800] ;  /* 0x00280000ef08783b */ /* 0x000e6e0000000200 */
[----:B------:R-:W-:Y:S01]  /*d170*/  HMMA.16816.F32 R208, R48, R6, R208 ;  /* 0x0000000630d0723c */ /* 0x000fe200000018d0 */
[----:B------:R-:W3:Y:S07]  /*d180*/  LDSM.16.M88.4 R4, [R232+0xa000] ;  /* 0x00a00000e804783b */ /* 0x000eee0000000200 */
[----:B--2---:R-:W-:Y:S08]  /*d190*/  HMMA.16816.F32 R68, R36, R204, R68 ;  /* 0x000000cc2444723c */ /* 0x004ff00000001844 */
[C---:B------:R-:W-:Y:S01]  /*d1a0*/  HMMA.16816.F32 R216, R40.reuse, R12, R168 ;  /* 0x0000000c28d8723c */ /* 0x040fe200000018a8 */
[----:B------:R-:W2:Y:S07]  /*d1b0*/  LDSM.16.M88.4 R168, [R239+0x2000] ;  /* 0x00200000efa8783b */ /* 0x000eae0000000200 */
[-C--:B------:R-:W-:Y:S08]  /*d1c0*/  HMMA.16816.F32 R208, R40, R14.reuse, R208 ;  /* 0x0000000e28d0723c */ /* 0x080ff000000018d0 */
[----:B------:R-:W-:Y:S01]  /*d1d0*/  HMMA.16816.F32 R20, R44, R14, R20 ;  /* 0x0000000e2c14723c */ /* 0x000fe20000001814 */
[----:B------:R-:W-:Y:S07]  /*d1e0*/  LDSM.16.M88.4 R12, [R243+0x6000] ;  /* 0x00600000f30c783b */ /* 0x000fee0000000200 */
[----:B-1----:R-:W-:Y:S08]  /*d1f0*/  HMMA.16816.F32 R72, R28, R8, R68 ;  /* 0x000000081c48723c */ /* 0x002ff00000001844 */
[----:B------:R-:W-:Y:S08]  /*d200*/  HMMA.16816.F32 R224, R36, R206, R224 ;  /* 0x000000ce24e0723c */ /* 0x000ff000000018e0 */
[-C--:B---3--:R-:W-:Y:S08]  /*d210*/  HMMA.16816.F32 R220, R32, R4.reuse, R216 ;  /* 0x0000000420dc723c */ /* 0x088ff000000018d8 */
[----:B------:R-:W-:Y:S01]  /*d220*/  HMMA.16816.F32 R212, R36, R4, R212 ;  /* 0x0000000424d4723c */ /* 0x000fe200000018d4 */
[----:B------:R-:W-:-:S02]  /*d230*/  IMAD.MOV.U32 R71, RZ, RZ, R72 ;  /* 0x000000ffff477224 */ /* 0x000fc400078e0048 */
[----:B------:R-:W-:Y:S02]  /*d240*/  IMAD.MOV.U32 R70, RZ, RZ, R73 ;  /* 0x000000ffff467224 */ /* 0x000fe400078e0049 */
[----:B------:R-:W-:Y:S02]  /*d250*/  IMAD.MOV.U32 R69, RZ, RZ, R74 ;  /* 0x000000ffff457224 */ /* 0x000fe400078e004a */
[----:B------:R-:W-:Y:S01]  /*d260*/  IMAD.MOV.U32 R68, RZ, RZ, R75 ;  /* 0x000000ffff447224 */ /* 0x000fe200078e004b */
[-C--:B------:R-:W-:Y:S08]  /*d270*/  HMMA.16816.F32 R216, R32, R6.reuse, R208 ;  /* 0x0000000620d8723c */ /* 0x080ff000000018d0 */
[----:B------:R-:W-:Y:S01]  /*d280*/  HMMA.16816.F32 R208, R36, R6, R20 ;  /* 0x0000000624d0723c */ /* 0x000fe20000001814 */
[----:B------:R-:W1:Y:S04]  /*d290*/  LDSM.16.M88.4 R4, [R238+0xa000] ;  /* 0x00a00000ee04783b */ /* 0x000e680000000200 */
[----:B------:R-:W3:Y:S03]  /*d2a0*/  LDSM.16.M88.4 R20, [R243+0x4000] ;  /* 0x00400000f314783b */ /* 0x000ee60000000200 */
[----:B------:R-:W-:Y:S08]  /*d2b0*/  HMMA.16816.F32 R248, R32, R204, R248 ;  /* 0x000000cc20f8723c */ /* 0x000ff000000018f8 */
[----:B------:R-:W-:Y:S07]  /*d2c0*/  HMMA.16816.F32 R72, R28, R10, R224 ;  /* 0x0000000a1c48723c */ /* 0x000fee00000018e0 */
[----:B------:R-:W-:Y:S01]  /*d2d0*/  IMAD.MOV.U32 R224, RZ, RZ, R71 ;  /* 0x000000ffffe07224 */ /* 0x000fe200078e0047 */
[----:B--2---:R-:W-:Y:S01]  /*d2e0*/  HMMA.16816.F32 R220, R24, R168, R220 ;  /* 0x000000a818dc723c */ /* 0x004fe200000018dc */
[----:B------:R-:W-:-:S02]  /*d2f0*/  IMAD.MOV.U32 R225, RZ, RZ, R70 ;  /* 0x000000ffffe17224 */ /* 0x000fc400078e0046 */
[----:B------:R-:W-:Y:S02]  /*d300*/  IMAD.MOV.U32 R226, RZ, RZ, R69 ;  /* 0x000000ffffe27224 */ /* 0x000fe400078e0045 */
[----:B------:R-:W-:-:S03]  /*d310*/  IMAD.MOV.U32 R227, RZ, RZ, R68 ;  /* 0x000000ffffe37224 */ /* 0x000fc600078e0044 */
[----:B------:R-:W-:Y:S08]  /*d320*/  HMMA.16816.F32 R228, R32, R206, R228 ;  /* 0x000000ce20e4723c */ /* 0x000ff000000018e4 */
[----:B------:R-:W-:Y:S01]  /*d330*/  HMMA.16816.F32 R212, R28, R168, R212 ;  /* 0x000000a81cd4723c */ /* 0x000fe200000018d4 */
[----:B------:R-:W-:Y:S02]  /*d340*/  IMAD.MOV.U32 R3, RZ, RZ, R73 ;  /* 0x000000ffff037224 */ /* 0x000fe400078e0049 */
[----:B------:R-:W-:-:S02]  /*d350*/  IMAD.MOV.U32 R2, RZ, RZ, R74 ;  /* 0x000000ffff027224 */ /* 0x000fc400078e004a */
[----:B------:R-:W-:-:S03]  /*d360*/  IMAD.MOV.U32 R0, RZ, RZ, R75 ;  /* 0x000000ffff007224 */ /* 0x000fc600078e004b */
[C---:B------:R-:W-:Y:S08]  /*d370*/  HMMA.16816.F32 R204, R24.reuse, R170, R216 ;  /* 0x000000aa18cc723c */ /* 0x040ff000000018d8 */
[C---:B------:R-:W-:Y:S07]  /*d380*/  HMMA.16816.F32 R216, R24.reuse, R8, R248 ;  /* 0x0000000818d8723c */ /* 0x040fee00000018f8 */
[----:B------:R-:W-:Y:S01]  /*d390*/  IMAD.MOV.U32 R8, RZ, RZ, R72 ;  /* 0x000000ffff087224 */ /* 0x000fe200078e0048 */
[----:B------:R-:W-:Y:S08]  /*d3a0*/  HMMA.16816.F32 R248, R24, R10, R228 ;  /* 0x0000000a18f8723c */ /* 0x000ff000000018e4 */
[----:B-1----:R-:W-:Y:S07]  /*d3b0*/  HMMA.16816.F32 R72, R12, R4, R220 ;  /* 0x000000040c48723c */ /* 0x002fee00000018dc */
[----:B------:R-:W-:Y:S01]  /*d3c0*/  IMAD.MOV.U32 R220, RZ, RZ, R8 ;  /* 0x000000ffffdc7224 */ /* 0x000fe200078e0008 */
[----:B------:R-:W-:Y:S01]  /*d3d0*/  HMMA.16816.F32 R168, R28, R170, R208 ;  /* 0x000000aa1ca8723c */ /* 0x000fe200000018d0 */
[----:B------:R-:W1:Y:S01]  /*d3e0*/  LDSM.16.M88.4 R208, [R238+0xa800] ;  /* 0x00a80000eed0783b */ /* 0x000e620000000200 */
[----:B------:R-:W-:-:S02]  /*d3f0*/  IMAD.MOV.U32 R221, RZ, RZ, R3 ;  /* 0x000000ffffdd7224 */ /* 0x000fc400078e0003 */
[----:B------:R-:W-:Y:S02]  /*d400*/  IMAD.MOV.U32 R222, RZ, RZ, R2 ;  /* 0x000000ffffde7224 */ /* 0x000fe400078e0002 */
[----:B------:R-:W-:Y:S02]  /*d410*/  IMAD.MOV.U32 R223, RZ, RZ, R0 ;  /* 0x000000ffffdf7224 */ /* 0x000fe400078e0000 */
[----:B---3--:R-:W-:Y:S01]  /*d420*/  HMMA.16816.F32 R8, R20, R4, R212 ;  /* 0x000000041408723c */ /* 0x008fe200000018d4 */
[----:B------:R-:W-:Y:S07]  /*d430*/  LDSM.16.M88.4 R212, [R232+0x9800] ;  /* 0x00980000e8d4783b */ /* 0x000fee0000000200 */
[-C--:B------:R-:W-:Y:S01]  /*d440*/  HMMA.16816.F32 R68, R12, R6.reuse, R204 ;  /* 0x000000060c44723c */ /* 0x080fe200000018cc */
[----:B------:R-:W-:Y:S07]  /*d450*/  LDSM.16.M88.4 R204, [R237+0x2000] ;  /* 0x00200000edcc783b */ /* 0x000fee0000000200 */
[----:B------:R-:W-:Y:S01]  /*d460*/  HMMA.16816.F32 R228, R20, R6, R168 ;  /* 0x0000000614e4723c */ /* 0x000fe200000018a8 */
[----:B------:R-:W2:Y:S04]  /*d470*/  LDSM.16.M88.4 R4, [R242+0x6000] ;  /* 0x00600000f204783b */ /* 0x000ea80000000200 */
[----:B------:R-:W-:Y:S03]  /*d480*/  LDSM.16.M88.4 R168, [R237+0x2800] ;  /* 0x00280000eda8783b */ /* 0x000fe60000000200 */
[----:B------:R-:W-:-:S02]  /*d490*/  IMAD.MOV.U32 R76, RZ, RZ, R8 ;  /* 0x000000ffff4c7224 */ /* 0x000fc400078e0008 */
[----:B------:R-:W-:Y:S02]  /*d4a0*/  IMAD.MOV.U32 R3, RZ, RZ, R9 ;  /* 0x000000ffff037224 */ /* 0x000fe400078e0009 */
[----:B------:R-:W-:Y:S02]  /*d4b0*/  IMAD.MOV.U32 R2, RZ, RZ, R10 ;  /* 0x000000ffff027224 */ /* 0x000fe400078e000a */
[----:B------:R-:W-:Y:S02]  /*d4c0*/  IMAD.MOV.U32 R0, RZ, RZ, R11 ;  /* 0x000000ffff007224 */ /* 0x000fe400078e000b */
[----:B------:R-:W3:Y:S01]  /*d4d0*/  LDSM.16.M88.4 R8, [R242+0x4000] ;  /* 0x00400000f208783b */ /* 0x000ee20000000200 */
[-C--:B-1----:R-:W-:Y:S08]  /*d4e0*/  HMMA.16816.F32 R224, R20, R208.reuse, R224 ;  /* 0x000000d014e0723c */ /* 0x082ff000000018e0 */
[C---:B------:R-:W-:Y:S07]  /*d4f0*/  HMMA.16816.F32 R216, R12.reuse, R208, R216 ;  /* 0x000000d00cd8723c */ /* 0x040fee00000018d8 */
[----:B------:R-:W-:Y:S01]  /*d500*/  IMAD.MOV.U32 R208, RZ, RZ, R76 ;  /* 0x000000ffffd07224 */ /* 0x000fe200078e004c */
[----:B------:R-:W-:Y:S01]  /*d510*/  HMMA.16816.F32 R248, R12, R210, R248 ;  /* 0x000000d20cf8723c */ /* 0x000fe200000018f8 */
[----:B------:R-:W-:-:S07]  /*d520*/  IMAD.MOV.U32 R209, RZ, RZ, R3 ;  /* 0x000000ffffd17224 */ /* 0x000fce00078e0003 */
[----:B------:R-:W-:Y:S07]  /*d530*/  HMMA.16816.F32 R220, R20, R210, R220 ;  /* 0x000000d214dc723c */ /* 0x000fee00000018dc */
[----:B------:R-:W-:Y:S01]  /*d540*/  IMAD.MOV.U32 R210, RZ, RZ, R2 ;  /* 0x000000ffffd27224 */ /* 0x000fe200078e0002 */
[----:B--2---:R-:W-:Y:S01]  /*d550*/  HMMA.16816.F32 R76, R4, R204, R72 ;  /* 0x000000cc044c723c */ /* 0x004fe20000001848 */
[----:B------:R-:W-:-:S07]  /*d560*/  IMAD.MOV.U32 R211, RZ, RZ, R0 ;  /* 0x000000ffffd37224 */ /* 0x000fce00078e0000 */
[C---:B---3--:R-:W-:Y:S08]  /*d570*/  HMMA.16816.F32 R208, R8.reuse, R204, R208 ;  /* 0x000000cc08d0723c */ /* 0x048ff000000018d0 */
[----:B------:R-:W-:Y:S08]  /*d580*/  HMMA.16816.F32 R228, R8, R206, R228 ;  /* 0x000000ce08e4723c */ /* 0x000ff000000018e4 */
[----:B------:R-:W-:Y:S01]  /*d590*/  HMMA.16816.F32 R248, R4, R170, R248 ;  /* 0x000000aa04f8723c */ /* 0x000fe200000018f8 */
[----:B------:R-:W-:-:S02]  /*d5a0*/  IMAD.MOV.U32 R3, RZ, RZ, R77 ;  /* 0x000000ffff037224 */ /* 0x000fc400078e004d */
[----:B------:R-:W-:Y:S02]  /*d5b0*/  IMAD.MOV.U32 R75, RZ, RZ, R79 ;  /* 0x000000ffff4b7224 */ /* 0x000fe400078e004f */
[----:B------:R-:W-:Y:S02]  /*d5c0*/  IMAD.MOV.U32 R252, RZ, RZ, R78 ;  /* 0x000000fffffc7224 */ /* 0x000fe400078e004e */
[----:B------:R-:W-:Y:S01]  /*d5d0*/  IMAD.MOV.U32 R247, RZ, RZ, R76 ;  /* 0x000000fffff77224 */ /* 0x000fe200078e004c */
[C---:B------:R-:W-:Y:S01]  /*d5e0*/  HMMA.16816.F32 R224, R8.reuse, R168, R224 ;  /* 0x000000a808e0723c */ /* 0x040fe200000018e0 */
[----:B------:R-:W-:Y:S01]  /*d5f0*/  IMAD.MOV.U32 R2, RZ, RZ, R209 ;  /* 0x000000ffff027224 */ /* 0x000fe200078e00d1 */
[----:B------:R1:W5:Y:S01]  /*d600*/  LDL.LU.64 R78, [R1+0xd8] ;  /* 0x0000d800014e7983 */ /* 0x0003620000300a00 */
[----:B------:R-:W-:Y:S02]  /*d610*/  IMAD.MOV.U32 R0, RZ, RZ, R211 ;  /* 0x000000ffff007224 */ /* 0x000fe400078e00d3 */
[----:B------:R-:W-:Y:S01]  /*d620*/  IMAD.MOV.U32 R245, RZ, RZ, R208 ;  /* 0x000000fffff57224 */ /* 0x000fe200078e00d0 */
[----:B------:R1:W5:Y:S01]  /*d630*/  LDL.LU.64 R76, [R1+0xd0] ;  /* 0x0000d000014c7983 */ /* 0x0003620000300a00 */
[----:B------:R-:W-:Y:S01]  /*d640*/  IMAD.MOV.U32 R246, RZ, RZ, R210 ;  /* 0x000000fffff67224 */ /* 0x000fe200078e00d2 */
[----:B------:R-:W-:Y:S01]  /*d650*/  HMMA.16816.F32 R220, R8, R170, R220 ;  /* 0x000000aa08dc723c */ /* 0x000fe200000018dc */
[----:B------:R-:W-:-:S07]  /*d660*/  IMAD.MOV.U32 R205, RZ, RZ, R3 ;  /* 0x000000ffffcd7224 */ /* 0x000fce00078e0003 */
[C---:B------:R-:W-:Y:S07]  /*d670*/  HMMA.16816.F32 R208, R4.reuse, R206, R68 ;  /* 0x000000ce04d0723c */ /* 0x040fee0000001844 */
[----:B------:R-:W-:Y:S11]  /*d680*/  IMAD.MOV.U32 R207, RZ, RZ, R2 ;  /* 0x000000ffffcf7224 */ /* 0x000ff600078e0002 */
[----:B------:R-:W-:Y:S06]  /*d690*/  @!UPT UIADD3 URZ, URZ, URZ, URZ ;  /* 0x0000003f3f3ff290 */ /* 0x000fec000fffe03f */
[----:B------:R-:W-:Y:S02]  /*d6a0*/  IMAD.MOV.U32 R68, RZ, RZ, R208 ;  /* 0x000000ffff447224 */ /* 0x000fe400078e00d0 */
[----:B------:R-:W-:Y:S02]  /*d6b0*/  IMAD.MOV.U32 R204, RZ, RZ, R211 ;  /* 0x000000ffffcc7224 */ /* 0x000fe400078e00d3 */
[----:B------:R-:W-:Y:S02]  /*d6c0*/  IMAD.MOV.U32 R206, RZ, RZ, R68 ;  /* 0x000000ffffce7224 */ /* 0x000fe400078e0044 */
[----:B------:R-:W-:Y:S01]  /*d6d0*/  HMMA.16816.F32 R68, R4, R168, R216 ;  /* 0x000000a80444723c */ /* 0x000fe200000018d8 */
[----:B------:R-:W-:Y:S02]  /*d6e0*/  IMAD.MOV.U32 R74, RZ, RZ, R210 ;  /* 0x000000ffff4a7224 */ /* 0x000fe400078e00d2 */
[----:B------:R-:W-:Y:S02]  /*d6f0*/  IMAD.MOV.U32 R3, RZ, RZ, R209 ;  /* 0x000000ffff037224 */ /* 0x000fe400078e00d1 */
[----:B------:R-:W2:Y:S02]  /*d700*/  LDSM.16.M88.4 R208, [R239+0x1800] ;  /* 0x00180000efd0783b */ /* 0x000ea40000000200 */
[----:B------:R-:W-:Y:S01]  /*d710*/  IMAD.MOV.U32 R219, RZ, RZ, R204 ;  /* 0x000000ffffdb7224 */ /* 0x000fe200078e00cc */
[----:B------:R-:W-:Y:S11]  /*d720*/  HMMA.16816.F32 R168, R64, R212, RZ ;  /* 0x000000d440a8723c */ /* 0x000ff600000018ff */
[----:B------:R-:W-:Y:S05]  /*d730*/  @!UPT UIADD3 URZ, URZ, URZ, URZ ;  /* 0x0000003f3f3ff290 */ /* 0x000fea000fffe03f */
        /* <DEDUP_REMOVED lines=9> */
[----:B------:R-:W-:Y:S01]  /*d7d0*/  HMMA.16816.F32 R204, R164, R212, RZ ;  /* 0x000000d4a4cc723c */ /* 0x000fe200000018ff */
[----:B------:R-:W-:Y:S02]  /*d7e0*/  IMAD.MOV.U32 R72, RZ, RZ, R71 ;  /* 0x000000ffff487224 */ /* 0x000fe400078e0047 */
[----:B------:R-:W-:-:S04]  /*d7f0*/  IMAD.MOV.U32 R71, RZ, RZ, R248 ;  /* 0x000000ffff477224 */ /* 0x000fc800078e00f8 */
[----:B------:R-:W-:Y:S02]  /*d800*/  IMAD.MOV.U32 R212, RZ, RZ, R74 ;  /* 0x000000ffffd47224 */ /* 0x000fe400078e004a */
[----:B------:R-:W-:Y:S11]  /*d810*/  IMAD.MOV.U32 R213, RZ, RZ, R73 ;  /* 0x000000ffffd57224 */ /* 0x000ff600078e0049 */
[----:B------:R-:W-:Y:S04]  /*d820*/  @!UPT UIADD3 URZ, URZ, URZ, URZ ;  /* 0x0000003f3f3ff290 */ /* 0x000fe8000fffe03f */
[----:B--2---:R-:W-:Y:S11]  /*d830*/  HMMA.16816.F32 R204, R60, R208, R204 ;  /* 0x000000d03ccc723c */ /* 0x004ff600000018cc */
[----:B------:R-:W-:Y:S11]  /*d840*/  @!UPT UIADD3 URZ, URZ, URZ, URZ ;  /* 0x0000003f3f3ff290 */ /* 0x000ff6000fffe03f */
[----:B------:R-:W-:Y:S02]  /*d850*/  @!UPT UIADD3 URZ, URZ, URZ, URZ ;  /* 0x0000003f3f3ff290 */ /* 0x000fe4000fffe03f */
[----:B------:R-:W-:Y:S02]  /*d860*/  IMAD.MOV.U32 R216, RZ, RZ, R204 ;  /* 0x000000ffffd87224 */ /* 0x000fe400078e00cc */
[----:B------:R-:W-:Y:S02]  /*d870*/  IMAD.MOV.U32 R204, RZ, RZ, R250 ;  /* 0x000000ffffcc7224 */ /* 0x000fe400078e00fa */
[----:B------:R-:W2:Y:S01]  /*d880*/  S2R R250, SR_TID.X ;  /* 0x0000000000fa7919 */ /* 0x000ea20000002100 */
[----:B------:R-:W-:Y:S02]  /*d890*/  IMAD.MOV.U32 R74, RZ, RZ, R206 ;  /* 0x000000ffff4a7224 */ /* 0x000fe400078e00ce */
[----:B------:R-:W-:Y:S02]  /*d8a0*/  IMAD.MOV.U32 R206, RZ, RZ, R0 ;  /* 0x000000ffffce7224 */ /* 0x000fe400078e0000 */
[----:B------:R-:W-:Y:S02]  /*d8b0*/  IMAD.U32 R0, RZ, RZ, UR21 ;  /* 0x00000015ff007e24 */ /* 0x000fe4000f8e00ff */
[----:B------:R-:W-:-:S02]  /*d8c0*/  IMAD.MOV.U32 R217, RZ, RZ, R205 ;  /* 0x000000ffffd97224 */ /* 0x000fc400078e00cd */
[----:B------:R-:W-:Y:S02]  /*d8d0*/  IMAD.MOV.U32 R73, RZ, RZ, R207 ;  /* 0x000000ffff497224 */ /* 0x000fe400078e00cf */
[----:B------:R-:W-:Y:S02]  /*d8e0*/  IMAD.MOV.U32 R205, RZ, RZ, R249 ;  /* 0x000000ffffcd7224 */ /* 0x000fe400078e00f9 */
[----:B------:R-:W-:Y:S02]  /*d8f0*/  IMAD.MOV.U32 R207, RZ, RZ, R251 ;  /* 0x000000ffffcf7224 */ /* 0x000fe400078e00fb */
[----:B--2---:R-:W-:-:S05]  /*d900*/  IMAD.SHL.U32 R250, R250, 0x2, RZ ;  /* 0x00000002fafa7824 */ /* 0x004fca00078e00ff */
[----:B------:R-:W-:-:S05]  /*d910*/  LOP3.LUT R250, R250, 0x6, RZ, 0xc0, !PT ;  /* 0x00000006fafa7812 */ /* 0x000fca00078ec0ff */
[----:B------:R-:W-:Y:S02]  /*d920*/  IMAD R0, R0, 0x40, R250 ;  /* 0x0000004000007824 */ /* 0x000fe400078e02fa */
[----:B------:R-:W-:Y:S07]  /*d930*/  HMMA.16816.F32 R248, R56, R208, R168 ;  /* 0x000000d038f8723c */ /* 0x000fee00000018a8 */
[----:B------:R-:W-:Y:S01]  /*d940*/  IMAD.MOV.U32 R171, RZ, RZ, R2 ;  /* 0x000000ffffab7224 */ /* 0x000fe200078e0002 */
[C---:B------:R-:W-:Y:S01]  /*d950*/  IADD3 R2, R0.reuse, 0x1, RZ ;  /* 0x0000000100027810 */ /* 0x040fe20007ffe0ff */
[----:B------:R-:W-:Y:S01]  /*d960*/  IMAD.MOV.U32 R170, RZ, RZ, R3 ;  /* 0x000000ffffaa7224 */ /* 0x000fe200078e0003 */
[-C--:B-----5:R-:W-:Y:S01]  /*d970*/  ISETP.GE.AND P4, PT, R0, R16.reuse, PT ;  /* 0x000000100000720c */ /* 0x0a0fe20003f86270 */
[----:B------:R-:W-:Y:S01]  /*d980*/  IMAD.MOV.U32 R168, RZ, RZ, R75 ;  /* 0x000000ffffa87224 */ /* 0x000fe200078e004b */
[-C--:B------:R-:W-:Y:S01]  /*d990*/  ISETP.GE.AND P5, PT, R2, R16.reuse, PT ;  /* 0x000000100200720c */ /* 0x080fe20003fa6270 */
[----:B------:R-:W-:Y:S01]  /*d9a0*/  IMAD.MOV.U32 R169, RZ, RZ, R204 ;  /* 0x000000ffffa97224 */ /* 0x000fe200078e00cc */
[----:B------:R-:W-:Y:S01]  /*d9b0*/  IADD3 R3, R0, 0x8, RZ ;  /* 0x0000000800037810 */ /* 0x000fe20007ffe0ff */
[----:B------:R1:W5:Y:S01]  /*d9c0*/  LDL.LU R75, [R1+0xcc] ;  /* 0x0000cc00014b7983 */ /* 0x0003620000300800 */
[----:B------:R-:W-:Y:S01]  /*d9d0*/  FSEL R204, R205, -INF , !P5 ;  /* 0xff800000cdcc7808 */ /* 0x000fe20006800000 */
[----:B------:R-:W-:Y:S01]  /*d9e0*/  IMAD.MOV.U32 R209, RZ, RZ, R217 ;  /* 0x000000ffffd17224 */ /* 0x000fe200078e00d9 */
[----:B------:R-:W-:Y:S01]  /*d9f0*/  FSEL R245, R245, -INF , !P4 ;  /* 0xff800000f5f57808 */ /* 0x000fe20006000000 */
[----:B------:R-:W-:Y:S01]  /*da00*/  IMAD.MOV.U32 R208, RZ, RZ, R216 ;  /* 0x000000ffffd07224 */ /* 0x000fe200078e00d8 */
[----:B------:R-:W-:Y:S01]  /*da10*/  ISETP.GE.AND P4, PT, R3, R16, PT ;  /* 0x000000100300720c */ /* 0x000fe20003f86270 */
[----:B------:R2:W-:Y:S01]  /*da20*/  STL [R1+0x10], R204 ;  /* 0x000010cc01007387 */ /* 0x0005e20000100800 */
[----:B------:R-:W-:-:S02]  /*da30*/  ISETP.GE.AND P6, PT, R2, R17, PT ;  /* 0x000000110200720c */ /* 0x000fc40003fc6270 */
[C---:B------:R-:W-:Y:S02]  /*da40*/  ISETP.GE.AND P1, PT, R2.reuse, R18, PT ;  /* 0x000000120200720c */ /* 0x040fe40003f26270 */
[----:B------:R-:W-:Y:S02]  /*da50*/  ISETP.GE.AND P0, PT, R2, R19, PT ;  /* 0x000000130200720c */ /* 0x000fe40003f06270 */
[----:B------:R-:W-:-:S04]  /*da60*/  IADD3 R2, R0, 0x9, RZ ;  /* 0x0000000900027810 */ /* 0x000fc80007ffe0ff */
[----:B------:R-:W-:Y:S02]  /*da70*/  ISETP.GE.AND P5, PT, R2, R16, PT ;  /* 0x000000100200720c */ /* 0x000fe40003fa6270 */
[----:B--2---:R-:W-:Y:S02]  /*da80*/  FSEL R204, R228, -INF , !P4 ;  /* 0xff800000e4cc7808 */ /* 0x004fe40006000000 */
[----:B------:R-:W-:-:S03]  /*da90*/  ISETP.GE.AND P4, PT, R0, R17, PT ;  /* 0x000000110000720c */ /* 0x000fc60003f86270 */
[----:B------:R2:W-:Y:S01]  /*daa0*/  STL [R1+0x14], R204 ;  /* 0x000014cc01007387 */ /* 0x0005e20000100800 */
[----:B------:R-:W-:Y:S02]  /*dab0*/  FSEL R246, R246, -INF , !P4 ;  /* 0xff800000f6f67808 */ /* 0x000fe40006000000 */
[-C--:B------:R-:W-:Y:S02]  /*dac0*/  ISETP.GE.AND P4, PT, R2, R17.reuse, PT ;  /* 0x000000110200720c */ /* 0x080fe40003f86270 */
[----:B--2---:R-:W-:Y:S02]  /*dad0*/  FSEL R204, R229, -INF , !P5 ;  /* 0xff800000e5cc7808 */ /* 0x004fe40006800000 */
[----:B------:R-:W-:-:S03]  /*dae0*/  ISETP.GE.AND P5, PT, R3, R17, PT ;  /* 0x000000110300720c */ /* 0x000fc60003fa6270 */
[----:B------:R2:W-:Y:S01]  /*daf0*/  STL [R1+0x30], R204 ;  /* 0x000030cc01007387 */ /* 0x0005e20000100800 */
[----:B------:R-:W-:Y:S02]  /*db00*/  FSEL R205, R230, -INF , !P5 ;  /* 0xff800000e6cd7808 */ /* 0x000fe40006800000 */
[----:B------:R-:W-:Y:S02]  /*db10*/  ISETP.GE.AND P5, PT, R3, R19, PT ;  /* 0x000000130300720c */ /* 0x000fe40003fa6270 */
[----:B--2---:R-:W-:Y:S02]  /*db20*/  FSEL R204, R206, -INF , !P6 ;  /* 0xff800000cecc7808 */ /* 0x004fe40007000000 */
[----:B------:R-:W-:-:S03]  /*db30*/  ISETP.GE.AND P6, PT, R0, R18, PT ;  /* 0x000000120000720c */ /* 0x000fc60003fc6270 */
[----:B------:R2:W-:Y:S01]  /*db40*/  STL [R1+0x18], R204 ;  /* 0x000018cc01007387 */ /* 0x0005e20000100800 */
[----:B------:R-:W-:Y:S02]  /*db50*/  FSEL R247, R247, -INF , !P6 ;  /* 0xff800000f7f77808 */ /* 0x000fe40007000000 */
[-C--:B------:R-:W-:Y:S01]  /*db60*/  ISETP.GE.AND P6, PT, R0, R19.reuse, PT ;  /* 0x000000130000720c */ /* 0x080fe20003fc6270 */
[----:B------:R-:W-:Y:S03]  /*db70*/  STL [R1+0x1c], R205 ;  /* 0x00001ccd01007387 */ /* 0x000fe60000100800 */
[----:B------:R-:W-:Y:S02]  /*db80*/  FSEL R252, R252, -INF , !P6 ;  /* 0xff800000fcfc7808 */ /* 0x000fe40007000000 */
[----:B------:R-:W-:Y:S02]  /*db90*/  ISETP.GE.AND P6, PT, R2, R19, PT ;  /* 0x000000130200720c */ /* 0x000fe40003fc6270 */
[----:B--2---:R-:W-:-:S02]  /*dba0*/  FSEL R204, R231, -INF , !P4 ;  /* 0xff800000e7cc7808 */ /* 0x004fc40006000000 */
[-C--:B------:R-:W-:Y:S02]  /*dbb0*/  ISETP.GE.AND P4, PT, R3, R18.reuse, PT ;  /* 0x000000120300720c */ /* 0x080fe40003f86270 */
[----:B------:R-:W-:Y:S01]  /*dbc0*/  FSEL R3, R207, -INF , !P1 ;  /* 0xff800000cf037808 */ /* 0x000fe20004800000 */
[----:B------:R-:W-:Y:S01]  /*dbd0*/  STL [R1+0x34], R204 ;  /* 0x000034cc01007387 */ /* 0x000fe20000100800 */
[----:B------:R-:W-:Y:S02]  /*dbe0*/  ISETP.GE.AND P1, PT, R2, R18, PT ;  /* 0x000000120200720c */ /* 0x000fe40003f26270 */
[----:B------:R-:W-:Y:S01]  /*dbf0*/  IADD3 R2, R0, 0x10, RZ ;  /* 0x0000001000027810 */ /* 0x000fe20007ffe0ff */
[----:B------:R-:W2:Y:S04]  /*dc00*/  LDSM.16.M88.4 R204, [R232+0x9000] ;  /* 0x00900000e8cc783b */ /* 0x000ea80000000200 */
[----:B------:R3:W-:Y:S02]  /*dc10*/  STL [R1+0x20], R3 ;  /* 0x0000200301007387 */ /* 0x0007e40000100800 */
[----:B---3--:R-:W-:-:S02]  /*dc20*/  FSEL R3, R168, -INF , !P0 ;  /* 0xff800000a8037808 */ /* 0x008fc40004000000 */
[----:B------:R-:W-:Y:S02]  /*dc30*/  FSEL R168, R169, -INF , !P4 ;  /* 0xff800000a9a87808 */ /* 0x000fe40006000000 */
[C---:B------:R-:W-:Y:S01]  /*dc40*/  ISETP.GE.AND P0, PT, R2.reuse, R16, PT ;  /* 0x000000100200720c */ /* 0x040fe20003f06270 */
[----:B------:R3:W-:Y:S01]  /*dc50*/  STL [R1+0x24], R3 ;  /* 0x0000240301007387 */ /* 0x0007e20000100800 */
[----:B------:R-:W-:-:S03]  /*dc60*/  ISETP.GE.AND P4, PT, R2, R18, PT ;  /* 0x000000120200720c */ /* 0x000fc60003f86270 */
[----:B------:R4:W-:Y:S01]  /*dc70*/  STL [R1], R168 ;  /* 0x000000a801007387 */ /* 0x0009e20000100800 */
[C---:B--2---:R-:W-:Y:S01]  /*dc80*/  HMMA.16816.F32 R228, R64.reuse, R206, RZ ;  /* 0x000000ce40e4723c */ /* 0x044fe200000018ff */
[----:B---3--:R-:W-:Y:S02]  /*dc90*/  FSEL R3, R170, -INF , !P1 ;  /* 0xff800000aa037808 */ /* 0x008fe40004800000 */
[----:B------:R-:W-:Y:S02]  /*dca0*/  ISETP.GE.AND P1, PT, R2, R17, PT ;  /* 0x000000110200720c */ /* 0x000fe40003f26270 */
[----:B----4-:R-:W-:Y:S01]  /*dcb0*/  IADD3 R168, R0, 0x11, RZ ;  /* 0x0000001100a87810 */ /* 0x010fe20007ffe0ff */
[----:B------:R2:W-:Y:S01]  /*dcc0*/  STL [R1+0x4], R3 ;  /* 0x0000040301007387 */ /* 0x0005e20000100800 */
[----:B------:R-:W-:Y:S02]  /*dcd0*/  FSEL R170, R226, -INF , !P1 ;  /* 0xff800000e2aa7808 */ /* 0x000fe40004800000 */
[----:B--2---:R-:W-:Y:S01]  /*dce0*/  FSEL R3, R212, -INF , !P5 ;  /* 0xff800000d4037808 */ /* 0x004fe20006800000 */
[----:B------:R-:W-:Y:S01]  /*dcf0*/  IMAD.MOV.U32 R212, RZ, RZ, R213 ;  /* 0x000000ffffd47224 */ /* 0x000fe200078e00d5 */
[----:B------:R-:W-:Y:S01]  /*dd00*/  ISETP.GE.AND P5, PT, R2, R19, PT ;  /* 0x000000130200720c */ /* 0x000fe20003fa6270 */
[----:B------:R-:W-:Y:S01]  /*dd10*/  IMAD.MOV.U32 R213, RZ, RZ, R218 ;  /* 0x000000ffffd57224 */ /* 0x000fe200078e00da */
[----:B------:R-:W-:Y:S01]  /*dd20*/  FSEL R2, R219, -INF , !P6 ;  /* 0xff800000db027808 */ /* 0x000fe20007000000 */
[----:B------:R2:W-:Y:S01]  /*dd30*/  STL [R1+0x8], R3 ;  /* 0x0000080301007387 */ /* 0x0005e20000100800 */
[----:B------:R-:W-:Y:S01]  /*dd40*/  ISETP.GE.AND P6, PT, R168, R16, PT ;  /* 0x00000010a800720c */ /* 0x000fe20003fc6270 */
[----:B------:R-:W-:Y:S02]  /*dd50*/  HMMA.16816.F32 R216, R64, R214, RZ ;  /* 0x000000d640d8723c */ /* 0x000fe400000018ff */
[----:B------:R3:W-:Y:S01]  /*dd60*/  STL [R1+0xc], R2 ;  /* 0x00000c0201007387 */ /* 0x0007e20000100800 */
[----:B--2---:R-:W-:-:S02]  /*dd70*/  FSEL R3, R224, -INF , !P0 ;  /* 0xff800000e0037808 */ /* 0x004fc40004000000 */
[----:B------:R-:W-:Y:S02]  /*dd80*/  ISETP.GE.AND P0, PT, R168, R17, PT ;  /* 0x00000011a800720c */ /* 0x000fe40003f06270 */
[----:B---3--:R-:W-:Y:S01]  /*dd90*/  FSEL R2, R225, -INF , !P6 ;  /* 0xff800000e1027808 */ /* 0x008fe20007000000 */
[----:B------:R2:W-:Y:S01]  /*dda0*/  STL [R1+0x90], R3 ;  /* 0x0000900301007387 */ /* 0x0005e20000100800 */
[----:B------:R-:W-:Y:S02]  /*ddb0*/  FSEL R169, R227, -INF , !P0 ;  /* 0xff800000e3a97808 */ /* 0x000fe40004000000 */
[----:B------:R-:W-:Y:S01]  /*ddc0*/  HMMA.16816.F32 R224, R64, R204, RZ ;  /* 0x000000cc40e0723c */ /* 0x000fe200000018ff */
[----:B------:R3:W-:Y:S04]  /*ddd0*/  STL [R1+0x8c], R2 ;  /* 0x00008c0201007387 */ /* 0x0007e80000100800 */
[----:B------:R4:W-:Y:S04]  /*dde0*/  STL [R1+0x98], R170 ;  /* 0x000098aa01007387 */ /* 0x0009e80000100800 */
[----:B------:R1:W-:Y:S01]  /*ddf0*/  STL [R1+0x94], R169 ;  /* 0x000094a901007387 */ /* 0x0003e20000100800 */
[----:B--2---:R-:W-:-:S02]  /*de00*/  IADD3 R3, R0, 0x18, RZ ;  /* 0x0000001800037810 */ /* 0x004fc40007ffe0ff */
[----:B---3--:R-:W-:Y:S02]  /*de10*/  IADD3 R2, R0, 0x19, RZ ;  /* 0x0000001900027810 */ /* 0x008fe40007ffe0ff */
[CC--:B------:R-:W-:Y:S02]  /*de20*/  ISETP.GE.AND P6, PT, R3.reuse, R16.reuse, PT ;  /* 0x000000100300720c */ /* 0x0c0fe40003fc6270 */
[----:B------:R-:W-:Y:S02]  /*de30*/  ISETP.GE.AND P1, PT, R2, R16, PT ;  /* 0x000000100200720c */ /* 0x000fe40003f26270 */
[----:B------:R-:W-:Y:S02]  /*de40*/  ISETP.GE.AND P0, PT, R3, R17, PT ;  /* 0x000000110300720c */ /* 0x000fe40003f06270 */
[----:B----4-:R-:W-:Y:S02]  /*de50*/  FSEL R170, R220, -INF , !P6 ;  /* 0xff800000dcaa7808 */ /* 0x010fe40007000000 */
[----:B-1----:R-:W-:-:S02]  /*de60*/  FSEL R169, R221, -INF , !P1 ;  /* 0xff800000dda97808 */ /* 0x002fc40004800000 */
[----:B------:R-:W-:Y:S01]  /*de70*/  FSEL R64, R222, -INF , !P0 ;  /* 0xff800000de407808 */ /* 0x000fe20004000000 */
[----:B------:R-:W-:Y:S01]  /*de80*/  STL [R1+0x88], R170 ;  /* 0x000088aa01007387 */ /* 0x000fe20000100800 */
[----:B------:R-:W-:Y:S02]  /*de90*/  ISETP.GE.AND P6, PT, R2, R17, PT ;  /* 0x000000110200720c */ /* 0x000fe40003fc6270 */
[CC--:B------:R-:W-:Y:S01]  /*dea0*/  ISETP.GE.AND P1, PT, R168.reuse, R18.reuse, PT ;  /* 0x00000012a800720c */ /* 0x0c0fe20003f26270 */
[----:B------:R-:W-:Y:S01]  /*deb0*/  STL [R1+0x74], R169 ;  /* 0x000074a901007387 */ /* 0x000fe20000100800 */
[----:B------:R-:W-:Y:S02]  /*dec0*/  FSEL R65, R223, -INF , !P6 ;  /* 0xff800000df417808 */ /* 0x000fe40007000000 */
[----:B------:R-:W-:Y:S01]  /*ded0*/  ISETP.GE.AND P0, PT, R168, R19, PT ;  /* 0x00000013a800720c */ /* 0x000fe20003f06270 */
[----:B------:R1:W-:Y:S01]  /*dee0*/  STL [R1+0x60], R64 ;  /* 0x0000604001007387 */ /* 0x0003e20000100800 */
[----:B------:R-:W-:-:S03]  /*def0*/  ISETP.GE.AND P6, PT, R3, R18, PT ;  /* 0x000000120300720c */ /* 0x000fc60003fc6270 */
[----:B------:R-:W-:Y:S01]  /*df00*/  STL [R1+0x5c], R65 ;  /* 0x00005c4101007387 */ /* 0x000fe20000100800 */
[----:B-1----:R-:W-:Y:S02]  /*df10*/  FSEL R64, R171, -INF , !P4 ;  /* 0xff800000ab407808 */ /* 0x002fe40006000000 */
[C---:B------:R-:W-:Y:S01]  /*df20*/  HMMA.16816.F32 R168, R164.reuse, R204, RZ ;  /* 0x000000cca4a8723c */ /* 0x040fe200000018ff */
[-C--:B------:R-:W-:Y:S02]  /*df30*/  ISETP.GE.AND P4, PT, R3, R19.reuse, PT ;  /* 0x000000130300720c */ /* 0x080fe40003f86270 */
[----:B------:R1:W-:Y:S01]  /*df40*/  STL [R1+0x2c], R64 ;  /* 0x00002c4001007387 */ /* 0x0003e20000100800 */
[----:B------:R-:W-:Y:S02]  /*df50*/  FSEL R3, R213, -INF , !P5 ;  /* 0xff800000d5037808 */ /* 0x000fe40006800000 */
[----:B------:R-:W-:Y:S02]  /*df60*/  ISETP.GE.AND P5, PT, R2, R19, PT ;  /* 0x000000130200720c */ /* 0x000fe40003fa6270 */
[----:B------:R-:W-:Y:S01]  /*df70*/  HMMA.16816.F32 R204, R164, R206, RZ ;  /* 0x000000cea4cc723c */ /* 0x000fe200000018ff */
[----:B-1----:R-:W-:-:S07]  /*df80*/  FSEL R64, R212, -INF , !P1 ;  /* 0xff800000d4407808 */ /* 0x002fce0004800000 */
[----:B------:R-:W-:Y:S01]  /*df90*/  HMMA.16816.F32 R212, R164, R214, RZ ;  /* 0x000000d6a4d4723c */ /* 0x000fe200000018ff */
[----:B------:R-:W-:Y:S01]  /*dfa0*/  ISETP.GE.AND P1, PT, R2, R18, PT ;  /* 0x000000120200720c */ /* 0x000fe20003f26270 */
[----:B------:R-:W-:Y:S04]  /*dfb0*/  STL [R1+0x28], R64 ;  /* 0x0000284001007387 */ /* 0x000fe80000100800 */
[----:B------:R-:W1:Y:S02]  /*dfc0*/  LDSM.16.M88.4 R64, [R239+0x1000] ;  /* 0x00100000ef40783b */ /* 0x000e640000000200 */
[-C--:B------:R-:W-:Y:S02]  /*dfd0*/  HMMA.16816.F32 R216, R56, R210.reuse, R216 ;  /* 0x000000d238d8723c */ /* 0x080fe400000018d8 */
[----:B------:R-:W-:Y:S11]  /*dfe0*/  STL [R1+0x50], R3 ;  /* 0x0000500301007387 */ /* 0x000ff60000100800 */
[----:B------:R-:W-:Y:S03]  /*dff0*/  @!UPT UIADD3 URZ, URZ, URZ, URZ ;  /* 0x0000003f3f3ff290 */ /* 0x000fe6000fffe03f */
[C---:B------:R-:W-:Y:S08]  /*e000*/  HMMA.16816.F32 R212, R60.reuse, R210, R212 ;  /* 0x000000d23cd4723c */ /* 0x040ff000000018d4 */
[-C--:B-1----:R-:W-:Y:S08]  /*e010*/  HMMA.16816.F32 R164, R60, R64.reuse, R168 ;  /* 0x000000403ca4723c */ /* 0x082ff000000018a8 */
[C---:B------:R-:W-:Y:S07]  /*e020*/  HMMA.16816.F32 R168, R56.reuse, R64, R224 ;  /* 0x0000004038a8723c */ /* 0x040fee00000018e0 */
[----:B------:R-:W-:Y:S01]  /*e030*/  IMAD.MOV.U32 R224, RZ, RZ, R208 ;  /* 0x000000ffffe07224 */ /* 0x000fe200078e00d0 */
[----:B------:R-:W-:Y:S01]  /*e040*/  HMMA.16816.F32 R228, R56, R66, R228 ;  /* 0x0000004238e4723c */ /* 0x000fe200000018e4 */
[----:B------:R-:W1:Y:S01]  /*e050*/  LDSM.16.M88.4 R56, [R238+0x9800] ;  /* 0x00980000ee38783b */ /* 0x000e620000000200 */
[----:B------:R-:W-:-:S02]  /*e060*/  IMAD.MOV.U32 R225, RZ, RZ, R209 ;  /* 0x000000ffffe17224 */ /* 0x000fc400078e00d1 */
[----:B------:R-:W-:-:S04]  /*e070*/  IMAD.MOV.U32 R226, RZ, RZ, R74 ;  /* 0x000000ffffe27224 */ /* 0x000fc800078e004a */
[----:B------:R-:W-:Y:S01]  /*e080*/  HMMA.16816.F32 R204, R60, R66, R204 ;  /* 0x000000423ccc723c */ /* 0x000fe200000018cc */
[----:B------:R-:W2:Y:S04]  /*e090*/  LDSM.16.M88.4 R64, [R238+0x9000] ;  /* 0x00900000ee40783b */ /* 0x000ea80000000200 */
[----:B------:R-:W3:Y:S01]  /*e0a0*/  LDSM.16.M88.4 R60, [R237+0x1000] ;  /* 0x00100000ed3c783b */ /* 0x000ee20000000200 */
[----:B------:R-:W-:-:S03]  /*e0b0*/  IMAD.MOV.U32 R227, RZ, RZ, R73 ;  /* 0x000000ffffe37224 */ /* 0x000fc600078e0049 */
[----:B------:R4:W5:Y:S04]  /*e0c0*/  LDL.LU R74, [R1+0xc8] ;  /* 0x0000c800014a7983 */ /* 0x0009680000300800 */
[----:B------:R4:W5:Y:S01]  /*e0d0*/  LDL.LU R73, [R1+0xc4] ;  /* 0x0000c40001497983 */ /* 0x0009620000300800 */
[C---:B------:R-:W-:Y:S01]  /*e0e0*/  IADD3 R2, R0.reuse, 0x20, RZ ;  /* 0x0000002000027810 */ /* 0x040fe20007ffe0ff */
[----:B-1----:R-:W-:Y:S08]  /*e0f0*/  HMMA.16816.F32 R220, R48, R56, R248 ;  /* 0x0000003830dc723c */ /* 0x002ff000000018f8 */
[-C--:B--2---:R-:W-:Y:S08]  /*e100*/  HMMA.16816.F32 R164, R52, R64.reuse, R164 ;  /* 0x0000004034a4723c */ /* 0x084ff000000018a4 */
[C---:B------:R-:W-:Y:S08]  /*e110*/  HMMA.16816.F32 R168, R48.reuse, R64, R168 ;  /* 0x0000004030a8723c */ /* 0x040ff000000018a8 */
[C---:B------:R-:W-:Y:S08]  /*e120*/  HMMA.16816.F32 R208, R48.reuse, R66, R228 ;  /* 0x0000004230d0723c */ /* 0x040ff000000018e4 */
[----:B------:R-:W-:Y:S01]  /*e130*/  HMMA.16816.F32 R228, R48, R58, R216 ;  /* 0x0000003a30e4723c */ /* 0x000fe200000018d8 */
[----:B------:R-:W1:Y:S07]  /*e140*/  LDSM.16.M88.4 R48, [R232+0xb000] ;  /* 0x00b00000e830783b */ /* 0x000e6e0000000200 */
[C---:B------:R-:W-:Y:S08]  /*e150*/  HMMA.16816.F32 R216, R52.reuse, R56, R224 ;  /* 0x0000003834d8723c */ /* 0x040ff000000018e0 */
[C---:B------:R-:W-:Y:S08]  /*e160*/  HMMA.16816.F32 R204, R52.reuse, R66, R204 ;  /* 0x0000004234cc723c */ /* 0x040ff000000018cc */
[----:B------:R-:W-:Y:S01]  /*e170*/  HMMA.16816.F32 R224, R52, R58, R212 ;  /* 0x0000003a34e0723c */ /* 0x000fe200000018d4 */
[----:B------:R-:W2:Y:S07]  /*e180*/  LDSM.16.M88.4 R52, [R237+0x1800] ;  /* 0x00180000ed34783b */ /* 0x000eae0000000200 */
[-C--:B---3--:R-:W-:Y:S08]  /*e190*/  HMMA.16816.F32 R64, R44, R60.reuse, R164 ;  /* 0x0000003c2c40723c */ /* 0x088ff000000018a4 */
[C---:B------:R-:W-:Y:S08]  /*e1a0*/  HMMA.16816.F32 R56, R40.reuse, R60, R168 ;  /* 0x0000003c2838723c */ /* 0x040ff000000018a8 */
[-C--:B------:R-:W-:Y:S08]  /*e1b0*/  HMMA.16816.F32 R212, R40, R62.reuse, R208 ;  /* 0x0000003e28d4723c */ /* 0x080ff000000018d0 */
[----:B------:R-:W-:Y:S01]  /*e1c0*/  HMMA.16816.F32 R208, R44, R62, R204 ;  /* 0x0000003e2cd0723c */ /* 0x000fe200000018cc */
[----:B------:R-:W3:Y:S07]  /*e1d0*/  LDSM.16.M88.4 R60, [R232+0xb800] ;  /* 0x00b80000e83c783b */ /* 0x000eee0000000200 */
[----:B-1----:R-:W-:Y:S08]  /*e1e0*/  HMMA.16816.F32 R204, R36, R48, R64 ;  /* 0x0000003024cc723c */ /* 0x002ff00000001840 */
[C---:B--2---:R-:W-:Y:S08]  /*e1f0*/  HMMA.16816.F32 R168, R44.reuse, R52, R216 ;  /* 0x000000342ca8723c */ /* 0x044ff000000018d8 */
[----:B------:R-:W-:Y:S01]  /*e200*/  HMMA.16816.F32 R164, R44, R54, R224 ;  /* 0x000000362ca4723c */ /* 0x000fe200000018e0 */
[----:B------:R-:W-:Y:S07]  /*e210*/  LDSM.16.M88.4 R44, [R239+0x3800] ;  /* 0x00380000ef2c783b */ /* 0x000fee0000000200 */
[----:B------:R-:W-:Y:S01]  /*e220*/  HMMA.16816.F32 R64, R32, R48, R56 ;  /* 0x000000302040723c */ /* 0x000fe20000001838 */
[----:B------:R-:W1:Y:S07]  /*e230*/  LDSM.16.M88.4 R56, [R239+0x3000] ;  /* 0x00300000ef38783b */ /* 0x000e6e0000000200 */
[C---:B------:R-:W-:Y:S08]  /*e240*/  HMMA.16816.F32 R220, R40.reuse, R52, R220 ;  /* 0x0000003428dc723c */ /* 0x040ff000000018dc */
[----:B------:R-:W-:Y:S01]  /*e250*/  HMMA.16816.F32 R216, R40, R54, R228 ;  /* 0x0000003628d8723c */ /* 0x000fe200000018e4 */
[----:B------:R-:W2:Y:S07]  /*e260*/  LDSM.16.M88.4 R40, [R238+0xb000] ;  /* 0x00b00000ee28783b */ /* 0x000eae0000000200 */
[-C--:B------:R-:W-:Y:S08]  /*e270*/  HMMA.16816.F32 R224, R32, R50.reuse, R212 ;  /* 0x0000003220e0723c */ /* 0x080ff000000018d4 */
[C---:B------:R-:W-:Y:S08]  /*e280*/  HMMA.16816.F32 R208, R36.reuse, R50, R208 ;  /* 0x0000003224d0723c */ /* 0x040ff000000018d0 */
[C---:B---3--:R-:W-:Y:S08]  /*e290*/  HMMA.16816.F32 R52, R36.reuse, R60, R168 ;  /* 0x0000003c2434723c */ /* 0x048ff000000018a8 */
[----:B------:R-:W-:Y:S01]  /*e2a0*/  HMMA.16816.F32 R48, R36, R62, R164 ;  /* 0x0000003e2430723c */ /* 0x000fe200000018a4 */
[----:B------:R-:W3:Y:S07]  /*e2b0*/  LDSM.16.M88.4 R36, [R238+0xb800] ;  /* 0x00b80000ee24783b */ /* 0x000eee0000000200 */
[----:B-1----:R-:W-:Y:S08]  /*e2c0*/  HMMA.16816.F32 R212, R24, R56, R64 ;  /* 0x0000003818d4723c */ /* 0x002ff00000001840 */
[C---:B------:R-:W-:Y:S08]  /*e2d0*/  HMMA.16816.F32 R64, R32.reuse, R60, R220 ;  /* 0x0000003c2040723c */ /* 0x040ff000000018dc */
[----:B------:R-:W-:Y:S01]  /*e2e0*/  HMMA.16816.F32 R60, R32, R62, R216 ;  /* 0x0000003e203c723c */ /* 0x000fe200000018d8 */
[----:B------:R-:W-:Y:S07]  /*e2f0*/  LDSM.16.M88.4 R32, [R237+0x3800] ;  /* 0x00380000ed20783b */ /* 0x000fee0000000200 */
[C---:B------:R-:W-:Y:S08]  /*e300*/  HMMA.16816.F32 R204, R28.reuse, R56, R204 ;  /* 0x000000381ccc723c */ /* 0x040ff000000018cc */
[C---:B------:R-:W-:Y:S08]  /*e310*/  HMMA.16816.F32 R168, R28.reuse, R58, R208 ;  /* 0x0000003a1ca8723c */ /* 0x040ff000000018d0 */
[C---:B------:R-:W-:Y:S08]  /*e320*/  HMMA.16816.F32 R164, R28.reuse, R44, R52 ;  /* 0x0000002c1ca4723c */ /* 0x040ff00000001834 */
[----:B------:R-:W-:Y:S01]  /*e330*/  HMMA.16816.F32 R52, R28, R46, R48 ;  /* 0x0000002e1c34723c */ /* 0x000fe20000001830 */
[----:B------:R-:W1:Y:S01]  /*e340*/  LDSM.16.M88.4 R28, [R237+0x3000] ;  /* 0x00300000ed1c783b */ /* 0x000e620000000200 */
[----:B------:R-:W-:Y:S01]  /*e350*/  IADD3 R3, R0, 0x28, RZ ;  /* 0x0000002800037810 */ /* 0x000fe20007ffe0ff */
[----:B------:R-:W-:Y:S01]  /*e360*/  UISETP.GE.AND UP0, UPT, UR8, 0x4, UPT ;  /* 0x000000040800788c */ /* 0x000fe2000bf06270 */
[----:B------:R-:W-:-:S04]  /*e370*/  DEPBAR.LE SB0, 0x0 ;  /* 0x000080000000791a */ /* 0x000fc80000000000 */
[C---:B------:R-:W-:Y:S08]  /*e380*/  HMMA.16816.F32 R48, R24.reuse, R44, R64 ;  /* 0x0000002c1830723c */ /* 0x040ff00000001840 */
[C---:B------:R-:W-:Y:S08]  /*e390*/  HMMA.16816.F32 R56, R24.reuse, R58, R224 ;  /* 0x0000003a1838723c */ /* 0x040ff000000018e0 */
[----:B------:R-:W-:Y:S08]  /*e3a0*/  HMMA.16816.F32 R44, R24, R46, R60 ;  /* 0x0000002e182c723c */ /* 0x000ff0000000183c */
[C---:B--2---:R-:W-:Y:S08]  /*e3b0*/  HMMA.16816.F32 R204, R20.reuse, R40, R204 ;  /* 0x0000002814cc723c */ /* 0x044ff000000018cc */
[C---:B------:R-:W-:Y:S08]  /*e3c0*/  HMMA.16816.F32 R24, R20.reuse, R42, R168 ;  /* 0x0000002a1418723c */ /* 0x040ff000000018a8 */
[C---:B---3--:R-:W-:Y:S08]  /*e3d0*/  HMMA.16816.F32 R60, R20.reuse, R36, R164 ;  /* 0x00000024143c723c */ /* 0x048ff000000018a4 */
[----:B------:R-:W-:Y:S01]  /*e3e0*/  HMMA.16816.F32 R20, R20, R38, R52 ;  /* 0x000000261414723c */ /* 0x000fe20000001834 */
[----:B------:R-:W-:-:S06]  /*e3f0*/  FSEL R164, R69, -INF , !P4 ;  /* 0xff80000045a47808 */ /* 0x000fcc0006000000 */
[----:B------:R-:W-:Y:S01]  /*e400*/  FSEL R55, R72, -INF , !P0 ;  /* 0xff80000048377808 */ /* 0x000fe20004000000 */
[C---:B------:R-:W-:Y:S01]  /*e410*/  HMMA.16816.F32 R212, R12.reuse, R40, R212 ;  /* 0x000000280cd4723c */ /* 0x040fe200000018d4 */
[----:B------:R4:W5:Y:S01]  /*e420*/  LDL.LU R72, [R1+0xc0] ;  /* 0x0000c00001487983 */ /* 0x0009620000300800 */
[----:B------:R-:W-:Y:S02]  /*e430*/  FSEL R52, R71, -INF , !P6 ;  /* 0xff80000047347808 */ /* 0x000fe40007000000 */
[----:B------:R-:W-:Y:S01]  /*e440*/  FSEL R54, R70, -INF , !P1 ;  /* 0xff80000046367808 */ /* 0x000fe20004800000 */
[----:B------:R4:W5:Y:S01]  /*e450*/  LDL.LU R71, [R1+0xbc] ;  /* 0x0000bc0001477983 */ /* 0x0009620000300800 */
[----:B------:R-:W-:Y:S02]  /*e460*/  FSEL R53, R68, -INF , !P5 ;  /* 0xff80000044357808 */ /* 0x000fe40006800000 */
[C---:B------:R-:W-:Y:S01]  /*e470*/  HMMA.16816.F32 R48, R12.reuse, R36, R48 ;  /* 0x000000240c30723c */ /* 0x040fe20000001830 */
[----:B------:R4:W5:Y:S04]  /*e480*/  LDL.LU R70, [R1+0xb8] ;  /* 0x0000b80001467983 */ /* 0x0009680000300800 */
[----:B------:R4:W5:Y:S03]  /*e490*/  LDL.LU R69, [R1+0xb4] ;  /* 0x0000b40001457983 */ /* 0x0009660000300800 */
[----:B------:R-:W-:Y:S01]  /*e4a0*/  HMMA.16816.F32 R44, R12, R38, R44 ;  /* 0x000000260c2c723c */ /* 0x000fe2000000182c */
[----:B------:R4:W5:Y:S07]  /*e4b0*/  LDL.LU R68, [R1+0xb0] ;  /* 0x0000b00001447983 */ /* 0x00096e0000300800 */
[C---:B-1----:R-:W-:Y:S08]  /*e4c0*/  HMMA.16816.F32 R36, R8.reuse, R28, R204 ;  /* 0x0000001c0824723c */ /* 0x042ff000000018cc */
[----:B------:R-:W-:Y:S01]  /*e4d0*/  HMMA.16816.F32 R24, R8, R30, R24 ;  /* 0x0000001e0818723c */ /* 0x000fe20000001818 */
[----:B------:R-:W-:Y:S01]  /*e4e0*/  BAR.SYNC.DEFER_BLOCKING 0x0 ;  /* 0x0000000000007b1d */ /* 0x000fe20000010000 */
[----:B------:R-:W-:-:S06]  /*e4f0*/  ISETP.GE.AND P0, PT, R2, R16, PT ;  /* 0x000000100200720c */ /* 0x000fcc0003f06270 */
[----:B------:R-:W-:Y:S01]  /*e500*/  HMMA.16816.F32 R56, R12, R42, R56 ;  /* 0x0000002a0c38723c */ /* 0x000fe20000001838 */
[C---:B------:R-:W-:Y:S02]  /*e510*/  ISETP.GE.AND P1, PT, R2.reuse, R17, PT ;  /* 0x000000110200720c */ /* 0x040fe40003f26270 */
[----:B------:R-:W-:-:S05]  /*e520*/  ISETP.GE.AND P6, PT, R2, R18, PT ;  /* 0x000000120200720c */ /* 0x000fca0003fc6270 */
[----:B------:R-:W-:Y:S01]  /*e530*/  HMMA.16816.F32 R40, R8, R32, R60 ;  /* 0x000000200828723c */ /* 0x000fe2000000183c */
[----:B------:R-:W-:-:S07]  /*e540*/  ISETP.GE.AND P4, PT, R2, R19, PT ;  /* 0x000000130200720c */ /* 0x000fce0003f86270 */
[----:B------:R-:W-:Y:S01]  /*e550*/  HMMA.16816.F32 R20, R8, R34, R20 ;  /* 0x000000220814723c */ /* 0x000fe20000001814 */
[----:B------:R-:W-:-:S06]  /*e560*/  IADD3 R2, R0, 0x29, RZ ;  /* 0x0000002900027810 */ /* 0x000fcc0007ffe0ff */
[----:B------:R-:W-:Y:S01]  /*e570*/  IADD3 R8, R0, 0x21, RZ ;  /* 0x0000002100087810 */ /* 0x000fe20007ffe0ff */
[----:B------:R-:W-:Y:S01]  /*e580*/  HMMA.16816.F32 R12, R4, R28, R212 ;  /* 0x0000001c040c723c */ /* 0x000fe200000018d4 */
[----:B------:R-:W-:-:S06]  /*e590*/  FSEL R216, R38, -INF , !P1 ;  /* 0xff80000026d87808 */ /* 0x000fcc0004800000 */
[----:B------:R-:W-:Y:S02]  /*e5a0*/  FSEL R214, R36, -INF , !P0 ;  /* 0xff80000024d67808 */ /* 0x000fe40004000000 */
[-C--:B------:R-:W-:Y:S02]  /*e5b0*/  ISETP.GE.AND P0, PT, R8, R17.reuse, PT ;  /* 0x000000110800720c */ /* 0x080fe40003f06270 */
[-C--:B------:R-:W-:Y:S02]  /*e5c0*/  ISETP.GE.AND P1, PT, R2, R16.reuse, PT ;  /* 0x000000100200720c */ /* 0x080fe40003f26270 */
[----:B------:R-:W-:Y:S02]  /*e5d0*/  FSEL R215, R39, -INF , !P0 ;  /* 0xff80000027d77808 */ /* 0x000fe40004000000 */
[----:B------:R-:W-:Y:S02]  /*e5e0*/  ISETP.GE.AND P0, PT, R3, R17, PT ;  /* 0x000000110300720c */ /* 0x000fe40003f06270 */
[----:B------:R-:W-:-:S02]  /*e5f0*/  ISETP.GE.AND P5, PT, R8, R16, PT ;  /* 0x000000100800720c */ /* 0x000fc40003fa6270 */
[----:B------:R-:W-:Y:S02]  /*e600*/  FSEL R209, R25, -INF , !P1 ;  /* 0xff80000019d17808 */ /* 0x000fe40004800000 */
[----:B------:R-:W-:Y:S02]  /*e610*/  FSEL R212, R26, -INF , !P0 ;  /* 0xff8000001ad47808 */ /* 0x000fe40004000000 */
[----:B------:R-:W-:Y:S02]  /*e620*/  FSEL R213, R37, -INF , !P5 ;  /* 0xff80000025d57808 */ /* 0x000fe40006800000 */
[C---:B------:R-:W-:Y:S02]  /*e630*/  ISETP.GE.AND P1, PT, R8.reuse, R18, PT ;  /* 0x000000120800720c */ /* 0x040fe40003f26270 */
[----:B------:R-:W-:Y:S02]  /*e640*/  ISETP.GE.AND P0, PT, R8, R19, PT ;  /* 0x000000130800720c */ /* 0x000fe40003f06270 */
[----:B------:R-:W-:Y:S01]  /*e650*/  ISETP.GE.AND P5, PT, R3, R16, PT ;  /* 0x000000100300720c */ /* 0x000fe20003fa6270 */
[----:B------:R-:W-:Y:S03]  /*e660*/  HMMA.16816.F32 R8, R4, R32, R48 ;  /* 0x000000200408723c */ /* 0x000fe60000001830 */
[----:B------:R-:W-:-:S02]  /*e670*/  FSEL R210, R24, -INF , !P5 ;  /* 0xff80000018d27808 */ /* 0x000fc40006800000 */
[----:B------:R-:W-:-:S03]  /*e680*/  ISETP.GE.AND P5, PT, R2, R17, PT ;  /* 0x000000110200720c */ /* 0x000fc60003fa6270 */
[----:B------:R-:W-:Y:S01]  /*e690*/  HMMA.16816.F32 R28, R4, R30, R56 ;  /* 0x0000001e041c723c */ /* 0x000fe20000001838 */
[----:B------:R-:W-:Y:S02]  /*e6a0*/  FSEL R205, R27, -INF , !P5 ;  /* 0xff8000001bcd7808 */ /* 0x000fe40006800000 */
[----:B------:R-:W-:-:S05]  /*e6b0*/  FSEL R204, R12, -INF , !P6 ;  /* 0xff8000000ccc7808 */ /* 0x000fca0007000000 */
[----:B------:R-:W-:Y:S01]  /*e6c0*/  HMMA.16816.F32 R32, R4, R34, R44 ;  /* 0x000000220420723c */ /* 0x000fe2000000182c */
[----:B------:R-:W-:Y:S02]  /*e6d0*/  FSEL R171, R15, -INF , !P0 ;  /* 0xff8000000fab7808 */ /* 0x000fe40004000000 */
[----:B------:R-:W-:-:S04]  /*e6e0*/  ISETP.GE.AND P5, PT, R3, R18, PT ;  /* 0x000000120300720c */ /* 0x000fc80003fa6270 */
[----:B------:R-:W-:Y:S02]  /*e6f0*/  IADD3 R4, R0, 0x30, RZ ;  /* 0x0000003000047810 */ /* 0x000fe40007ffe0ff */
[----:B------:R-:W-:Y:S02]  /*e700*/  ISETP.GE.AND P6, PT, R3, R19, PT ;  /* 0x000000130300720c */ /* 0x000fe40003fc6270 */
        /* <DEDUP_REMOVED lines=10> */
[-C--:B------:R-:W-:Y:S02]  /*e7b0*/  ISETP.GE.AND P0, PT, R3, R18.reuse, PT ;  /* 0x000000120300720c */ /* 0x080fe40003f06270 */
[----:B------:R-:W-:Y:S02]  /*e7c0*/  IADD3 R0, R0, 0x39, RZ ;  /* 0x0000003900007810 */ /* 0x000fe40007ffe0ff */
[----:B------:R-:W-:Y:S02]  /*e7d0*/  FSEL R50, R9, -INF , !P0 ;  /* 0xff80000009327808 */ /* 0x000fe40004000000 */
[----:B------:R-:W-:Y:S02]  /*e7e0*/  ISETP.GE.AND P0, PT, R0, R18, PT ;  /* 0x000000120000720c */ /* 0x000fe40003f06270 */
[----:B------:R-:W-:Y:S02]  /*e7f0*/  FSEL R36, R28, -INF , !P5 ;  /* 0xff8000001c247808 */ /* 0x000fe40006800000 */
[----:B------:R-:W-:-:S02]  /*e800*/  FSEL R39, R33, -INF , !P0 ;  /* 0xff80000021277808 */ /* 0x000fc40004000000 */
[----:B------:R-:W-:Y:S02]  /*e810*/  ISETP.GE.AND P0, PT, R2, R19, PT ;  /* 0x000000130200720c */ /* 0x000fe40003f06270 */
[----:B------:R-:W-:Y:S02]  /*e820*/  ISETP.GE.AND P5, PT, R3, R16, PT ;  /* 0x000000100300720c */ /* 0x000fe40003fa6270 */
[----:B------:R-:W-:Y:S02]  /*e830*/  FSEL R211, R31, -INF , !P4 ;  /* 0xff8000001fd37808 */ /* 0x000fe40006000000 */
[----:B------:R-:W-:Y:S02]  /*e840*/  FSEL R27, R29, -INF , !P1 ;  /* 0xff8000001d1b7808 */ /* 0x000fe40004800000 */
[----:B------:R-:W-:Y:S02]  /*e850*/  ISETP.GE.AND P4, PT, R4, R17, PT ;  /* 0x000000110400720c */ /* 0x000fe40003f86270 */
[----:B------:R-:W-:-:S02]  /*e860*/  FSEL R165, R34, -INF , !P0 ;  /* 0xff80000022a57808 */ /* 0x000fc40004000000 */
[----:B------:R-:W-:Y:S02]  /*e870*/  ISETP.GE.AND P1, PT, R2, R16, PT ;  /* 0x000000100200720c */ /* 0x000fe40003f26270 */
[----:B------:R-:W-:Y:S02]  /*e880*/  FSEL R41, R41, -INF , !P5 ;  /* 0xff80000029297808 */ /* 0x000fe40006800000 */
[----:B------:R-:W-:Y:S02]  /*e890*/  PLOP3.LUT P0, PT, PT, PT, UP0, 0x80, 0x0 ;  /* 0x000000000000781c */ /* 0x000fe40003f0f008 */
[----:B------:R-:W-:Y:S02]  /*e8a0*/  ISETP.GE.AND P5, PT, R4, R18, PT ;  /* 0x000000120400720c */ /* 0x000fe40003fa6270 */
[----:B------:R-:W-:Y:S02]  /*e8b0*/  FSEL R37, R42, -INF , !P4 ;  /* 0xff8000002a257808 */ /* 0x000fe40006000000 */
[----:B------:R-:W-:-:S02]  /*e8c0*/  FSEL R42, R20, -INF , !P1 ;  /* 0xff800000142a7808 */ /* 0x000fc40004800000 */
[-C--:B------:R-:W-:Y:S02]  /*e8d0*/  ISETP.GE.AND P1, PT, R3, R19.reuse, PT ;  /* 0x000000130300720c */ /* 0x080fe40003f26270 */
[----:B------:R-:W-:Y:S02]  /*e8e0*/  FSEL R51, R8, -INF , !P5 ;  /* 0xff80000008337808 */ /* 0x000fe40006800000 */
[----:B------:R-:W-:Y:S02]  /*e8f0*/  ISETP.GE.AND P4, PT, R4, R19, PT ;  /* 0x000000130400720c */ /* 0x000fe40003f86270 */
[----:B------:R-:W-:Y:S02]  /*e900*/  ISETP.GE.AND P5, PT, R2, R18, PT ;  /* 0x000000120200720c */ /* 0x000fe40003fa6270 */
[----:B------:R-:W-:Y:S02]  /*e910*/  FSEL R170, R11, -INF , !P1 ;  /* 0xff8000000baa7808 */ /* 0x000fe40004800000 */
[----:B------:R-:W-:-:S02]  /*e920*/  FSEL R207, R30, -INF , !P6 ;  /* 0xff8000001ecf7808 */ /* 0x000fc40007000000 */
[----:B------:R-:W-:Y:S02]  /*e930*/  FSEL R32, R32, -INF , !P5 ;  /* 0xff80000020207808 */ /* 0x000fe40006800000 */
[----:B------:R-:W-:Y:S02]  /*e940*/  FSEL R206, R10, -INF , !P4 ;  /* 0xff8000000ace7808 */ /* 0x000fe40006000000 */
[C---:B------:R-:W-:Y:S02]  /*e950*/  ISETP.GE.AND P1, PT, R0.reuse, R19, PT ;  /* 0x000000130000720c */ /* 0x040fe40003f26270 */
[----:B------:R-:W-:Y:S02]  /*e960*/  ISETP.GE.AND P6, PT, R0, R16, PT ;  /* 0x000000100000720c */ /* 0x000fe40003fc6270 */
[-C--:B------:R-:W-:Y:S02]  /*e970*/  ISETP.GE.AND P5, PT, R2, R17.reuse, PT ;  /* 0x000000110200720c */ /* 0x080fe40003fa6270 */
[----:B------:R-:W-:-:S02]  /*e980*/  ISETP.GE.AND P4, PT, R0, R17, PT ;  /* 0x000000110000720c */ /* 0x000fc40003f86270 */
[----:B------:R-:W-:Y:S02]  /*e990*/  FSEL R34, R35, -INF , !P1 ;  /* 0xff80000023227808 */ /* 0x000fe40004800000 */
[----:B------:R-:W-:Y:S02]  /*e9a0*/  FSEL R38, R21, -INF , !P6 ;  /* 0xff80000015267808 */ /* 0x000fe40007000000 */
[----:B------:R-:W-:Y:S02]  /*e9b0*/  FSEL R35, R22, -INF , !P5 ;  /* 0xff80000016237808 */ /* 0x000fe40006800000 */
[----:B------:R-:W-:Y:S01]  /*e9c0*/  FSEL R33, R23, -INF , !P4 ;  /* 0xff80000017217808 */ /* 0x000fe20006000000 */
[----:B------:R-:W-:Y:S05]  /*e9d0*/  @!P0 BRA `(.L_x_162) ;  /* 0x0000050000008947 */ /* 0x000fea0003800000 */
[----:B----4-:R-:W2:Y:S04]  /*e9e0*/  LDL.64 R248, [R1+0x80] ;  /* 0x0000800001f87983 */ /* 0x010ea80000100a00 */
        /* <DEDUP_REMOVED lines=17> */
[C-C-:B------:R-:W-:Y:S02]  /*eb00*/  @!P3 LEA.HI.X R7, R0.reuse, c[0x0][0x16c], R4.reuse, 0x1, P5 ;  /* 0x00005b000007ba11 */ /* 0x140fe400028f0c04 */
[C---:B------:R-:W-:Y:S02]  /*eb10*/  @!P2 LEA.HI.X R9, R0.reuse, c[0x0][0x16c], R4, 0x1, P4 ;  /* 0x00005b000009aa11 */ /* 0x040fe400020f0c04 */
[----:B------:R-:W-:Y:S01]  /*eb20*/  IADD3 R2, P1, R0, UR7, RZ ;  /* 0x0000000700027c10 */ /* 0x000fe2000ff3e0ff */
[----:B------:R-:W-:Y:S01]  /*eb30*/  @!PT LDS RZ, [RZ] ;  /* 0x00000000fffff984 */ /* 0x000fe20000000800 */
[----:B------:R-:W-:Y:S01]  /*eb40*/  @!PT LDS RZ, [RZ] ;  /* 0x00000000fffff984 */ /* 0x000fe20000000800 */
[----:B------:R-:W-:Y:S01]  /*eb50*/  @!PT LDS RZ, [RZ] ;  /* 0x00000000fffff984 */ /* 0x000fe20000000800 */
[----:B------:R2:W-:Y:S03]  /*eb60*/  @!P3 LDGSTS.E.BYPASS.LTC128B.128 [R244+0x8000], [R6.64] ;  /* 0x0800000006f4bfae */ /* 0x0005e6000b901d52 */
[----:B------:R-:W-:Y:S01]  /*eb70*/  IADD3.X R4, R4, UR11, RZ, P1, !PT ;  /* 0x0000000b04047c10 */ /* 0x000fe20008ffe4ff */
[----:B------:R1:W-:Y:S01]  /*eb80*/  @P2 STS.128 [R244+0xa000], RZ ;  /* 0x00a000fff4002388 */ /* 0x0003e20000000c00 */
[----:B------:R-:W-:-:S02]  /*eb90*/  @!P3 LEA R12, P5, R2, c[0x0][0x168], 0x1 ;  /* 0x00005a00020cba11 */ /* 0x000fc400078a08ff */
[C---:B------:R-:W-:Y:S01]  /*eba0*/  IADD3 R0, P4, R2.reuse, UR7, RZ ;  /* 0x0000000702007c10 */ /* 0x040fe2000ff9e0ff */
[----:B------:R-:W-:Y:S01]  /*ebb0*/  @!PT LDS RZ, [RZ] ;  /* 0x00000000fffff984 */ /* 0x000fe20000000800 */
[----:B------:R-:W-:Y:S01]  /*ebc0*/  @!PT LDS RZ, [RZ] ;  /* 0x00000000fffff984 */ /* 0x000fe20000000800 */
[----:B------:R-:W-:Y:S01]  /*ebd0*/  @!PT LDS RZ, [RZ] ;  /* 0x00000000fffff984 */ /* 0x000fe20000000800 */
[----:B------:R3:W-:Y:S01]  /*ebe0*/  @!P2 LDGSTS.E.BYPASS.LTC128B.128 [R244+0xa000], [R8.64+0x80] ;  /* 0x0a00008008f4afae */ /* 0x0007e2000b901d52 */
[----:B------:R-:W-:Y:S02]  /*ebf0*/  @!P3 LEA.HI.X R13, R2, c[0x0][0x16c], R4, 0x1, P5 ;  /* 0x00005b00020dba11 */ /* 0x000fe400028f0c04 */
[C---:B------:R-:W-:Y:S01]  /*ec00*/  @!P3 LEA R10, P6, R0.reuse, c[0x0][0x168], 0x1 ;  /* 0x00005a00000aba11 */ /* 0x040fe200078c08ff */
[----:B------:R1:W-:Y:S01]  /*ec10*/  @P3 STS.128 [R244+0x8800], RZ ;  /* 0x008800fff4003388 */ /* 0x0003e20000000c00 */
[----:B------:R-:W-:-:S03]  /*ec20*/  IADD3 R3, P5, R0, UR7, RZ ;  /* 0x0000000700037c10 */ /* 0x000fc6000ffbe0ff */
[----:B------:R-:W-:Y:S01]  /*ec30*/  @!PT LDS RZ, [RZ] ;  /* 0x00000000fffff984 */ /* 0x000fe20000000800 */
[----:B------:R-:W-:Y:S01]  /*ec40*/  @!PT LDS RZ, [RZ] ;  /* 0x00000000fffff984 */ /* 0x000fe20000000800 */
[----:B------:R-:W-:Y:S01]  /*ec50*/  @!PT LDS RZ, [RZ] ;  /* 0x00000000fffff984 */ /* 0x000fe20000000800 */
[----:B------:R1:W-:Y:S04]  /*ec60*/  @!P3 LDGSTS.E.BYPASS.LTC128B.128 [R244+0x8800], [R12.64] ;  /* 0x088000000cf4bfae */ /* 0x0003e8000b901d52 */
[----:B------:R1:W-:Y:S01]  /*ec70*/  @P2 STS.128 [R244+0xa800], RZ ;  /* 0x00a800fff4002388 */ /* 0x0003e20000000c00 */
[----:B---3--:R-:W-:-:S04]  /*ec80*/  @!P2 LEA R8, P1, R2, c[0x0][0x168], 0x1 ;  /* 0x00005a000208aa11 */ /* 0x008fc800078208ff */
[----:B------:R-:W-:Y:S02]  /*ec90*/  @!P2 LEA.HI.X R9, R2, c[0x0][0x16c], R4, 0x1, P1 ;  /* 0x00005b000209aa11 */ /* 0x000fe400008f0c04 */
[----:B------:R-:W-:Y:S02]  /*eca0*/  IADD3.X R2, R4, UR11, RZ, P4, !PT ;  /* 0x0000000b04027c10 */ /* 0x000fe4000a7fe4ff */
[C---:B------:R-:W-:Y:S01]  /*ecb0*/  @!P2 LEA R4, P1, R0.reuse, c[0x0][0x168], 0x1 ;  /* 0x00005a000004aa11 */ /* 0x040fe200078208ff */
[----:B------:R-:W-:Y:S01]  /*ecc0*/  @!PT LDS RZ, [RZ] ;  /* 0x00000000fffff984 */ /* 0x000fe20000000800 */
[----:B------:R-:W-:Y:S01]  /*ecd0*/  @!PT LDS RZ, [RZ] ;  /* 0x00000000fffff984 */ /* 0x000fe20000000800 */
[----:B------:R-:W-:Y:S01]  /*ece0*/  @!PT LDS RZ, [RZ] ;  /* 0x00000000fffff984 */ /* 0x000fe20000000800 */
[----:B------:R1:W-:Y:S01]  /*ecf0*/  @!P2 LDGSTS.E.BYPASS.LTC128B.128 [R244+0xa800], [R8.64+0x80] ;  /* 0x0a80008008f4afae */ /* 0x0003e2000b901d52 */
[C-C-:B------:R-:W-:Y:S02]  /*ed00*/  @!P3 LEA.HI.X R11, R0.reuse, c[0x0][0x16c], R2.reuse, 0x1, P6 ;  /* 0x00005b00000bba11 */ /* 0x140fe400030f0c02 */
[----:B------:R-:W-:Y:S01]  /*ed10*/  @!P2 LEA.HI.X R5, R0, c[0x0][0x16c], R2, 0x1, P1 ;  /* 0x00005b000005aa11 */ /* 0x000fe200008f0c02 */
[----:B------:R1:W-:Y:S01]  /*ed20*/  @P3 STS.128 [R244+0x9000], RZ ;  /* 0x009000fff4003388 */ /* 0x0003e20000000c00 */
[----:B--2---:R-:W-:-:S02]  /*ed30*/  @!P3 LEA R6, P4, R3, c[0x0][0x168], 0x1 ;  /* 0x00005a000306ba11 */ /* 0x004fc400078808ff */
[----:B------:R-:W-:Y:S01]  /*ed40*/  IADD3.X R0, R2, UR11, RZ, P5, !PT ;  /* 0x0000000b02007c10 */ /* 0x000fe2000affe4ff */
[----:B------:R-:W-:Y:S01]  /*ed50*/  @!PT LDS RZ, [RZ] ;  /* 0x00000000fffff984 */ /* 0x000fe20000000800 */
[----:B------:R-:W-:Y:S01]  /*ed60*/  @!PT LDS RZ, [RZ] ;  /* 0x00000000fffff984 */ /* 0x000fe20000000800 */
[----:B------:R-:W-:Y:S01]  /*ed70*/  @!PT LDS RZ, [RZ] ;  /* 0x00000000fffff984 */ /* 0x000fe20000000800 */
[----:B------:R1:W-:Y:S03]  /*ed80*/  @!P3 LDGSTS.E.BYPASS.LTC128B.128 [R244+0x9000], [R10.64] ;  /* 0x090000000af4bfae */ /* 0x0003e6000b901d52 */
[----:B------:R-:W-:Y:S01]  /*ed90*/  @!P3 LEA.HI.X R7, R3, c[0x0][0x16c], R0, 0x1, P4 ;  /* 0x00005b000307ba11 */ /* 0x000fe200020f0c00 */
[----:B------:R1:W-:Y:S04]  /*eda0*/  @P2 STS.128 [R244+0xb000], RZ ;  /* 0x00b000fff4002388 */ /* 0x0003e80000000c00 */
        /* <DEDUP_REMOVED lines=17> */
.L_x_164:
[----:B------:R-:W-:Y:S05]  /*eec0*/  BSYNC B0 ;  /* 0x0000000000007941 */ /* 0x000fea0003800000 */
.L_x_163:
[----:B------:R-:W0:Y:S02]  /*eed0*/  LDGDEPBAR ;  /* 0x00000000000079af */ /* 0x000e240000000000 */
.L_x_162:
[----:B--2-4-:R-:W2:Y:S04]  /*eee0*/  LDL.LU R2, [R1+0x90] ;  /* 0x0000900001027983 */ /* 0x014ea80000300800 */
[----:B------:R-:W3:Y:S04]  /*eef0*/  LDL.LU R0, [R1+0x50] ;  /* 0x0000500001007983 */ /* 0x000ee80000300800 */
[----:B------:R-:W4:Y:S04]  /*ef00*/  LDL.LU R24, [R1+0x10] ;  /* 0x0000100001187983 */ /* 0x000f280000300800 */
[----:B------:R-:W4:Y:S04]  /*ef10*/  LDL.LU R23, [R1+0x14] ;  /* 0x0000140001177983 */ /* 0x000f280000300800 */
[----:B------:R-:W4:Y:S04]  /*ef20*/  LDL.LU R22, [R1+0x30] ;  /* 0x0000300001167983 */ /* 0x000f280000300800 */
[----:B-1----:R-:W4:Y:S04]  /*ef30*/  LDL.LU R11, [R1+0x58] ;  /* 0x00005800010b7983 */ /* 0x002f280000300800 */
[----:B------:R-:W4:Y:S04]  /*ef40*/  LDL.LU R10, [R1+0x54] ;  /* 0x00005400010a7983 */ /* 0x000f280000300800 */
[----:B------:R-:W4:Y:S04]  /*ef50*/  LDL.LU R19, [R1+0x18] ;  /* 0x0000180001137983 */ /* 0x000f280000300800 */
[----:B------:R-:W4:Y:S04]  /*ef60*/  LDL.LU R18, [R1+0x1c] ;  /* 0x00001c0001127983 */ /* 0x000f280000300800 */
[----:B------:R-:W4:Y:S04]  /*ef70*/  LDL.LU R17, [R1+0x34] ;  /* 0x0000340001117983 */ /* 0x000f280000300800 */
[----:B------:R-:W4:Y:S04]  /*ef80*/  LDL.LU R16, [R1+0x20] ;  /* 0x0000200001107983 */ /* 0x000f280000300800 */
[----:B------:R-:W4:Y:S04]  /*ef90*/  LDL.LU R15, [R1] ;  /* 0x00000000010f7983 */ /* 0x000f280000300800 */
        /* <DEDUP_REMOVED lines=16> */
[----:B------:R-:W-:Y:S04]  /*f0a0*/  STL [R1+0xb4], R237 ;  /* 0x0000b4ed01007387 */ /* 0x000fe80000100800 */
[----:B------:R-:W-:Y:S04]  /*f0b0*/  STL [R1+0xb0], R232 ;  /* 0x0000b0e801007387 */ /* 0x000fe80000100800 */
[----:B------:R-:W-:Y:S01]  /*f0c0*/  LDSM.16.MT88.4 R28, [R236+0xe000] ;  /* 0x00e00000ec1c783b */ /* 0x000fe20000004200 */
[----:B--2---:R-:W-:-:S02]  /*f0d0*/  MOV R20, R2 ;  /* 0x0000000200147202 */ /* 0x004fc40000000f00 */
[----:B---3--:R-:W-:Y:S02]  /*f0e0*/  MOV R21, R0 ;  /* 0x0000000000157202 */ /* 0x008fe40000000f00 */
[----:B----4-:R-:W-:-:S04]  /*f0f0*/  FMNMX.FTZ R0, R11, R245, !PT ;  /* 0x000000f50b007209 */ /* 0x010fc80007810000 */
        /* <DEDUP_REMOVED lines=42> */
[----:B------:R-:W1:Y:S01]  /*f3a0*/  SHFL.BFLY PT, R5, R168, 0x2, 0x1f ;  /* 0x0c401f00a8057f89 */ /* 0x000e6200000e0000 */
[----:B------:R-:W-:-:S02]  /*f3b0*/  FMNMX.FTZ R3, R21, R0, !PT ;  /* 0x0000000015037209 */ /* 0x000fc40007810000 */
[----:B------:R-:W-:Y:S02]  /*f3c0*/  FMNMX.FTZ R0, R169, R2, !PT ;  /* 0x00000002a9007209 */ /* 0x000fe40007810000 */
[----:B------:R-:W-:Y:S02]  /*f3d0*/  FMNMX.FTZ R2, R35, R4, !PT ;  /* 0x0000000423027209 */ /* 0x000fe40007810000 */
[----:B------:R-:W-:Y:S02]  /*f3e0*/  FMNMX.FTZ R3, R55, R3, !PT ;  /* 0x0000000337037209 */ /* 0x000fe40007810000 */
[----:B------:R-:W-:Y:S02]  /*f3f0*/  FMNMX.FTZ R166, R36, R0, !PT ;  /* 0x0000000024a67209 */ /* 0x000fe40007810000 */
[----:B------:R-:W-:Y:S02]  /*f400*/  FMNMX.FTZ R0, R33, R2, !PT ;  /* 0x0000000221007209 */ /* 0x000fe40007810000 */
[----:B------:R-:W-:-:S02]  /*f410*/  FMNMX.FTZ R2, R164, R3, !PT ;  /* 0x00000003a4027209 */ /* 0x000fc40007810000 */
[----:B------:R-:W-:Y:S01]  /*f420*/  FMNMX.FTZ R166, R27, R166, !PT ;  /* 0x000000a61ba67209 */ /* 0x000fe20007810000 */
[----:B------:R-:W2:Y:S01]  /*f430*/  SHFL.BFLY PT, R3, R0, 0x2, 0x1f ;  /* 0x0c401f0000037f89 */ /* 0x000ea200000e0000 */
[----:B------:R-:W-:Y:S02]  /*f440*/  FMNMX.FTZ R2, R53, R2, !PT ;  /* 0x0000000235027209 */ /* 0x000fe40007810000 */
[----:B------:R-:W-:Y:S02]  /*f450*/  FMNMX.FTZ R166, R51, R166, !PT ;  /* 0x000000a633a67209 */ /* 0x000fe40007810000 */
[----:B------:R-:W-:Y:S02]  /*f460*/  FMNMX.FTZ R2, R208, R2, !PT ;  /* 0x00000002d0027209 */ /* 0x000fe40007810000 */
[----:B------:R-:W-:Y:S02]  /*f470*/  FMNMX.FTZ R166, R50, R166, !PT ;  /* 0x000000a632a67209 */ /* 0x000fe40007810000 */
[----:B------:R-:W-:-:S02]  /*f480*/  FMNMX.FTZ R2, R171, R2, !PT ;  /* 0x00000002ab027209 */ /* 0x000fc40007810000 */
[----:B------:R-:W-:Y:S02]  /*f490*/  FMNMX.FTZ R166, R32, R166, !PT ;  /* 0x000000a620a67209 */ /* 0x000fe40007810000 */
[----:B-1----:R-:W-:Y:S02]  /*f4a0*/  FMNMX.FTZ R168, R168, R5, !PT ;  /* 0x00000005a8a87209 */ /* 0x002fe40007810000 */
[----:B------:R-:W-:Y:S02]  /*f4b0*/  FMNMX.FTZ R2, R207, R2, !PT ;  /* 0x00000002cf027209 */ /* 0x000fe40007810000 */
[----:B------:R-:W-:Y:S01]  /*f4c0*/  FMNMX.FTZ R166, R39, R166, !PT ;  /* 0x000000a627a67209 */ /* 0x000fe20007810000 */
[----:B------:R-:W1:Y:S01]  /*f4d0*/  SHFL.BFLY PT, R4, R168, 0x1, 0x1f ;  /* 0x0c201f00a8047f89 */ /* 0x000e6200000e0000 */
[----:B------:R-:W-:-:S03]  /*f4e0*/  FMNMX.FTZ R2, R211, R2, !PT ;  /* 0x00000002d3027209 */ /* 0x000fc60007810000 */
[----:B------:R-:W3:Y:S01]  /*f4f0*/  SHFL.BFLY PT, R6, R166, 0x2, 0x1f ;  /* 0x0c401f00a6067f89 */ /* 0x000ee200000e0000 */
[----:B------:R-:W-:Y:S02]  /*f500*/  FMNMX.FTZ R2, R206, R2, !PT ;  /* 0x00000002ce027209 */ /* 0x000fe40007810000 */
[----:B--2---:R-:W-:Y:S02]  /*f510*/  FMNMX.FTZ R0, R0, R3, !PT ;  /* 0x0000000300007209 */ /* 0x004fe40007810000 */
[----:B------:R-:W-:-:S03]  /*f520*/  FMNMX.FTZ R3, R170, R2, !PT ;  /* 0x00000002aa037209 */ /* 0x000fc60007810000 */
[----:B------:R-:W2:Y:S01]  /*f530*/  SHFL.BFLY PT, R167, R0, 0x1, 0x1f ;  /* 0x0c201f0000a77f89 */ /* 0x000ea200000e0000 */
[----:B------:R-:W-:-:S04]  /*f540*/  FMNMX.FTZ R3, R165, R3, !PT ;  /* 0x00000003a5037209 */ /* 0x000fc80007810000 */
[----:B------:R-:W-:-:S05]  /*f550*/  FMNMX.FTZ R3, R34, R3, !PT ;  /* 0x0000000322037209 */ /* 0x000fca0007810000 */
[----:B------:R-:W4:Y:S01]  /*f560*/  SHFL.BFLY PT, R5, R3, 0x2, 0x1f ;  /* 0x0c401f0003057f89 */ /* 0x000f2200000e0000 */
[----:B-1----:R-:W-:Y:S02]  /*f570*/  FMNMX.FTZ R168, R168, R4, !PT ;  /* 0x00000004a8a87209 */ /* 0x002fe40007810000 */
[----:B---3--:R-:W-:-:S03]  /*f580*/  FMNMX.FTZ R166, R166, R6, !PT ;  /* 0x00000006a6a67209 */ /* 0x008fc60007810000 */
[C---:B------:R-:W-:Y:S01]  /*f590*/  FMUL.FTZ R2, R168.reuse, c[0x0][0x23c] ;  /* 0x00008f00a8027a20 */ /* 0x040fe20000410000 */
[----:B------:R-:W-:Y:S01]  /*f5a0*/  FSETP.NEU.FTZ.AND P4, PT, R168, -INF , PT ;  /* 0xff800000a800780b */ /* 0x000fe20003f9d000 */
[----:B------:R-:W1:Y:S03]  /*f5b0*/  SHFL.BFLY PT, R6, R166, 0x1, 0x1f ;  /* 0x0c201f00a6067f89 */ /* 0x000e6600000e0000 */
[----:B------:R-:W-:Y:S02]  /*f5c0*/  FSEL R2, R2, RZ, P4 ;  /* 0x000000ff02027208 */ /* 0x000fe40002000000 */
[----:B--2---:R-:W-:-:S03]  /*f5d0*/  FMNMX.FTZ R167, R0, R167, !PT ;  /* 0x000000a700a77209 */ /* 0x004fc60007810000 */
[--C-:B------:R-:W-:Y:S01]  /*f5e0*/  FFMA.FTZ R4, R245, c[0x0][0x23c], -R2.reuse ;  /* 0x00008f00f5047a23 */ /* 0x100fe20000010802 */
[----:B------:R-:W-:Y:S01]  /*f5f0*/  FSETP.NEU.FTZ.AND P3, PT, R167, -INF , PT ;  /* 0xff800000a700780b */ /* 0x000fe20003f7d000 */
[----:B------:R-:W-:Y:S02]  /*f600*/  FFMA.FTZ R0, R23, c[0x0][0x23c], -R2 ;  /* 0x00008f0017007a23 */ /* 0x000fe40000010802 */
[----:B------:R-:W-:Y:S01]  /*f610*/  FMUL.FTZ R25, R167, c[0x0][0x23c] ;  /* 0x00008f00a7197a20 */ /* 0x000fe20000410000 */
[----:B------:R2:W-:Y:S01]  /*f620*/  MUFU.EX2 R238, R4 ;  /* 0x0000000400ee7308 */ /* 0x0005e20000000800 */
[----:B----4-:R-:W-:-:S03]  /*f630*/  FMNMX.FTZ R3, R3, R5, !PT ;  /* 0x0000000503037209 */ /* 0x010fc60007810000 */
[----:B------:R-:W-:-:S04]  /*f640*/  FSEL R25, R25, RZ, P3 ;  /* 0x000000ff19197208 */ /* 0x000fc80001800000 */
[----:B------:R3:W-:Y:S01]  /*f650*/  MUFU.EX2 R225, R0 ;  /* 0x0000000000e17308 */ /* 0x0007e20000000800 */
[--C-:B--2---:R-:W-:Y:S02]  /*f660*/  FFMA.FTZ R4, R24, c[0x0][0x23c], -R2.reuse ;  /* 0x00008f0018047a23 */ /* 0x104fe40000010802 */
[----:B---3--:R-:W-:-:S05]  /*f670*/  FFMA.FTZ R0, R22, c[0x0][0x23c], -R2 ;  /* 0x00008f0016007a23 */ /* 0x008fca0000010802 */
[----:B------:R2:W3:Y:S01]  /*f680*/  MUFU.EX2 R217, R4 ;  /* 0x0000000400d97308 */ /* 0x0004e20000000800 */
[----:B-1----:R-:W-:-:S07]  /*f690*/  FMNMX.FTZ R166, R166, R6, !PT ;  /* 0x00000006a6a67209 */ /* 0x002fce0007810000 */
[----:B------:R1:W-:Y:S01]  /*f6a0*/  MUFU.EX2 R221, R0 ;  /* 0x0000000000dd7308 */ /* 0x0003e20000000800 */
[----:B--2---:R-:W2:Y:S01]  /*f6b0*/  SHFL.BFLY PT, R4, R3, 0x1, 0x1f ;  /* 0x0c201f0003047f89 */ /* 0x004ea200000e0000 */
[----:B-1----:R-:W-:-:S06]  /*f6c0*/  FFMA.FTZ R0, R246, c[0x0][0x23c], -R25 ;  /* 0x00008f00f6007a23 */ /* 0x002fcc0000010819 */
[----:B------:R1:W-:Y:S01]  /*f6d0*/  MUFU.EX2 R237, R0 ;  /* 0x0000000000ed7308 */ /* 0x0003e20000000800 */
[C---:B------:R-:W-:Y:S01]  /*f6e0*/  FMUL.FTZ R24, R166.reuse, c[0x0][0x23c] ;  /* 0x00008f00a6187a20 */ /* 0x040fe20000410000 */
[----:B------:R-:W-:-:S04]  /*f6f0*/  FSETP.NEU.FTZ.AND P2, PT, R166, -INF , PT ;  /* 0xff800000a600780b */ /* 0x000fc80003f5d000 */
[----:B------:R-:W-:Y:S01]  /*f700*/  FSEL R24, R24, RZ, P2 ;  /* 0x000000ff18187208 */ /* 0x000fe20001000000 */
[----:B-1----:R-:W-:-:S04]  /*f710*/  FFMA.FTZ R0, R19, c[0x0][0x23c], -R25 ;  /* 0x00008f0013007a23 */ /* 0x002fc80000010819 */
[----:B------:R1:W-:Y:S01]  /*f720*/  MUFU.EX2 R44, R0 ;  /* 0x00000000002c7308 */ /* 0x0003e20000000800 */
[----:B--2---:R-:W-:Y:S01]  /*f730*/  FMNMX.FTZ R3, R3, R4, !PT ;  /* 0x0000000403037209 */ /* 0x004fe20007810000 */
[----:B-1----:R-:W-:-:S06]  /*f740*/  FFMA.FTZ R0, R18, c[0x0][0x23c], -R25 ;  /* 0x00008f0012007a23 */ /* 0x002fcc0000010819 */
[----:B------:R1:W-:Y:S01]  /*f750*/  MUFU.EX2 R224, R0 ;  /* 0x0000000000e07308 */ /* 0x0003e20000000800 */
[----:B------:R-:W-:Y:S02]  /*f760*/  FMUL.FTZ R26, R3, c[0x0][0x23c] ;  /* 0x00008f00031a7a20 */ /* 0x000fe40000410000 */
[----:B-1----:R-:W-:-:S05]  /*f770*/  FFMA.FTZ R0, R17, c[0x0][0x23c], -R25 ;  /* 0x00008f0011007a23 */ /* 0x002fca0000010819 */
[----:B------:R1:W-:Y:S01]  /*f780*/  MUFU.EX2 R220, R0 ;  /* 0x0000000000dc7308 */ /* 0x0003e20000000800 */
[----:B------:R-:W-:Y:S01]  /*f790*/  FSETP.NEU.FTZ.AND P1, PT, R3, -INF , PT ;  /* 0xff8000000300780b */ /* 0x000fe20003f3d000 */
[----:B-1----:R-:W-:-:S06]  /*f7a0*/  FFMA.FTZ R0, R247, c[0x0][0x23c], -R24 ;  /* 0x00008f00f7007a23 */ /* 0x002fcc0000010818 */
[----:B------:R1:W-:Y:S01]  /*f7b0*/  MUFU.EX2 R232, R0 ;  /* 0x0000000000e87308 */ /* 0x0003e20000000800 */
[----:B------:R-:W-:Y:S01]  /*f7c0*/  FSEL R26, R26, RZ, P1 ;  /* 0x000000ff1a1a7208 */ /* 0x000fe20000800000 */
[--C-:B-1----:R-:W-:Y:S01]  /*f7d0*/  FFMA.FTZ R0, R16, c[0x0][0x23c], -R24.reuse ;  /* 0x00008f0010007a23 */ /* 0x102fe20000010818 */
[----:B------:R-:W-:Y:S01]  /*f7e0*/  FSEL R4, R168, RZ, P4 ;  /* 0x000000ffa8047208 */ /* 0x000fe20002000000 */
[----:B------:R-:W-:Y:S04]  /*f7f0*/  LDSM.16.MT88.4 R16, [R233+0xc000] ;  /* 0x00c00000e910783b */ /* 0x000fe80000004200 */
[----:B------:R1:W-:Y:S02]  /*f800*/  MUFU.EX2 R43, R0 ;  /* 0x00000000002b7308 */ /* 0x0003e40000000800 */
[----:B-1----:R-:W-:-:S06]  /*f810*/  FFMA.FTZ R0, R15, c[0x0][0x23c], -R24 ;  /* 0x00008f000f007a23 */ /* 0x002fcc0000010818 */
[----:B------:R1:W-:Y:S02]  /*f820*/  MUFU.EX2 R223, R0 ;  /* 0x0000000000df7308 */ /* 0x0003e40000000800 */
[----:B-1----:R-:W-:-:S06]  /*f830*/  FFMA.FTZ R0, R14, c[0x0][0x23c], -R24 ;  /* 0x00008f000e007a23 */ /* 0x002fcc0000010818 */
[----:B------:R1:W-:Y:S01]  /*f840*/  MUFU.EX2 R219, R0 ;  /* 0x0000000000db7308 */ /* 0x0003e20000000800 */
[----:B------:R-:W-:Y:S02]  /*f850*/  FADD.FTZ R4, R11, -R4 ;  /* 0x800000040b047221 */ /* 0x000fe40000010000 */
[----:B-1----:R-:W-:-:S05]  /*f860*/  FFMA.FTZ R0, R252, c[0x0][0x23c], -R26 ;  /* 0x00008f00fc007a23 */ /* 0x002fca000001081a */
[----:B------:R1:W-:Y:S01]  /*f870*/  MUFU.EX2 R251, R0 ;  /* 0x0000000000fb7308 */ /* 0x0003e20000000800 */
[----:B------:R-:W-:Y:S02]  /*f880*/  FMUL.FTZ R46, R4, c[0x0][0x23c] ;  /* 0x00008f00042e7a20 */ /* 0x000fe40000410000 */
[----:B-1----:R-:W-:-:S05]  /*f890*/  FFMA.FTZ R0, R13, c[0x0][0x23c], -R26 ;  /* 0x00008f000d007a23 */ /* 0x002fca000001081a */
[----:B------:R1:W-:Y:S02]  /*f8a0*/  MUFU.EX2 R252, R0 ;  /* 0x0000000000fc7308 */ /* 0x0003e40000000800 */
[----:B-1----:R-:W-:Y:S02]  /*f8b0*/  FFMA.FTZ R0, R12, c[0x0][0x23c], -R26 ;  /* 0x00008f000c007a23 */ /* 0x002fe4000001081a */
[----:B------:R-:W1:Y:S04]  /*f8c0*/  LDSM.16.MT88.4 R12, [R234+0xc000] ;  /* 0x00c00000ea0c783b */ /* 0x000e680000004200 */
[----:B------:R2:W-:Y:S02]  /*f8d0*/  MUFU.EX2 R222, R0 ;  /* 0x0000000000de7308 */ /* 0x0005e40000000800 */
[----:B--2---:R-:W-:-:S05]  /*f8e0*/  FSEL R0, R167, RZ, P3 ;  /* 0x000000ffa7007208 */ /* 0x004fca0001800000 */
[----:B------:R-:W-:Y:S01]  /*f8f0*/  FADD.FTZ R4, R10, -R0 ;  /* 0x800000000a047221 */ /* 0x000fe20000010000 */
[----:B------:R-:W-:-:S03]  /*f900*/  FSEL R0, R166, RZ, P2 ;  /* 0x000000ffa6007208 */ /* 0x000fc60001000000 */
[----:B------:R-:W-:Y:S02]  /*f910*/  FMUL.FTZ R47, R4, c[0x0][0x23c] ;  /* 0x00008f00042f7a20 */ /* 0x000fe40000410000 */
[----:B------:R-:W-:Y:S01]  /*f920*/  FADD.FTZ R4, R9, -R0 ;  /* 0x8000000009047221 */ /* 0x000fe20000010000 */
[----:B------:R-:W-:-:S05]  /*f930*/  FSEL R0, R3, RZ, P1 ;  /* 0x000000ff03007208 */ /* 0x000fca0000800000 */
[----:B------:R-:W-:-:S04]  /*f940*/  FADD.FTZ R0, R8, -R0 ;  /* 0x8000000008007221 */ /* 0x000fc80000010000 */
[----:B------:R-:W-:Y:S02]  /*f950*/  FMUL.FTZ R0, R0, c[0x0][0x23c] ;  /* 0x00008f0000007a20 */ /* 0x000fe40000410000 */
[----:B------:R-:W-:Y:S02]  /*f960*/  FMUL.FTZ R4, R4, c[0x0][0x23c] ;  /* 0x00008f0004047a20 */ /* 0x000fe40000410000 */
[----:B------:R2:W-:Y:S08]  /*f970*/  MUFU.EX2 R49, R0 ;  /* 0x0000000000317308 */ /* 0x0005f00000000800 */
[----:B------:R-:W4:Y:S01]  /*f980*/  MUFU.EX2 R46, R46 ;  /* 0x0000002e002e7308 */ /* 0x000f220000000800 */
[----:B--2---:R-:W-:-:S07]  /*f990*/  FFMA.FTZ R0, R7, c[0x0][0x23c], -R26 ;  /* 0x00008f0007007a23 */ /* 0x004fce000001081a */
[----:B------:R-:W2:Y:S08]  /*f9a0*/  MUFU.EX2 R47, R47 ;  /* 0x0000002f002f7308 */ /* 0x000eb00000000800 */
[----:B------:R1:W1:Y:S08]  /*f9b0*/  MUFU.EX2 R48, R4 ;  /* 0x0000000400307308 */ /* 0x0002700000000800 */
[----:B------:R-:W1:Y:S01]  /*f9c0*/  MUFU.EX2 R218, R0 ;  /* 0x0000000000da7308 */ /* 0x000e620000000800 */
[----:B---3--:R-:W-:Y:S01]  /*f9d0*/  F2FP.PACK_AB R8, R217, R238 ;  /* 0x000000eed908723e */ /* 0x008fe200000000ff */
[-C--:B----45:R-:W-:Y:S01]  /*f9e0*/  FMUL.FTZ R68, R68, R46.reuse ;  /* 0x0000002e44447220 */ /* 0x0b0fe20000410000 */
[----:B------:R-:W-:Y:S01]  /*f9f0*/  F2FP.PACK_AB R9, R44, R237 ;  /* 0x000000ed2c09723e */ /* 0x000fe200000000ff */
[----:B------:R-:W-:Y:S01]  /*fa00*/  FMUL.FTZ R69, R69, R46 ;  /* 0x0000002e45457220 */ /* 0x000fe20000410000 */
[----:B------:R-:W-:Y:S01]  /*fa10*/  F2FP.PACK_AB R10, R221, R225 ;  /* 0x000000e1dd0a723e */ /* 0x000fe200000000ff */
[-C--:B--2---:R-:W-:Y:S01]  /*fa20*/  FMUL.FTZ R70, R70, R47.reuse ;  /* 0x0000002f46467220 */ /* 0x084fe20000410000 */
[----:B------:R-:W-:Y:S01]  /*fa30*/  F2FP.PACK_AB R11, R220, R224 ;  /* 0x000000e0dc0b723e */ /* 0x000fe200000000ff */
[----:B------:R-:W-:Y:S01]  /*fa40*/  FMUL.FTZ R71, R71, R47 ;  /* 0x0000002f47477220 */ /* 0x000fe20000410000 */
[----:B-1----:R-:W-:Y:S01]  /*fa50*/  F2FP.PACK_AB R4, R43, R232 ;  /* 0x000000e82b04723e */ /* 0x002fe200000000ff */
[-C--:B------:R-:W-:Y:S01]  /*fa60*/  FMUL.FTZ R72, R72, R48.reuse ;  /* 0x0000003048487220 */ /* 0x080fe20000410000 */
[----:B------:R-:W-:Y:S01]  /*fa70*/  F2FP.PACK_AB R5, R252, R251 ;  /* 0x000000fbfc05723e */ /* 0x000fe200000000ff */
[----:B------:R-:W-:Y:S01]  /*fa80*/  FMUL.FTZ R73, R73, R48 ;  /* 0x0000003049497220 */ /* 0x000fe20000410000 */
[----:B------:R-:W-:Y:S01]  /*fa90*/  F2FP.PACK_AB R6, R219, R223 ;  /* 0x000000dfdb06723e */ /* 0x000fe200000000ff */
[-C--:B------:R-:W-:Y:S01]  /*faa0*/  FMUL.FTZ R74, R74, R49.reuse ;  /* 0x000000314a4a7220 */ /* 0x080fe20000410000 */
[----:B------:R-:W-:Y:S01]  /*fab0*/  F2FP.PACK_AB R7, R218, R222 ;  /* 0x000000deda07723e */ /* 0x000fe200000000ff */
        /* <DEDUP_REMOVED lines=8> */
[----:B------:R-:W-:Y:S01]  /*fb40*/  FMUL.FTZ R83, R83, R47 ;  /* 0x0000002f53537220 */ /* 0x000fe20000410000 */
[-C--:B------:R-:W-:Y:S08]  /*fb50*/  HMMA.16816.F32 R56, R8, R12.reuse, R68 ;  /* 0x0000000c0838723c */ /* 0x080ff00000001844 */
[C---:B------:R-:W-:Y:S08]  /*fb60*/  HMMA.16816.F32 R72, R4.reuse, R12, R72 ;  /* 0x0000000c0448723c */ /* 0x040ff00000001848 */
[-C--:B------:R-:W-:Y:S08]  /*fb70*/  HMMA.16816.F32 R76, R4, R14.reuse, R76 ;  /* 0x0000000e044c723c */ /* 0x080ff0000000184c */
[----:B------:R-:W-:Y:S01]  /*fb80*/  HMMA.16816.F32 R64, R8, R14, R80 ;  /* 0x0000000e0840723c */ /* 0x000fe20000001850 */
[----:B------:R-:W1:Y:S01]  /*fb90*/  LDSM.16.MT88.4 R12, [R235+0xc000] ;  /* 0x00c00000eb0c783b */ /* 0x000e620000004200 */
[----:B------:R-:W-:-:S05]  /*fba0*/  MOV R245, R20 ;  /* 0x0000001400f57202 */ /* 0x000fca0000000f00 */
[----:B------:R-:W-:Y:S02]  /*fbb0*/  FFMA.FTZ R0, R245, c[0x0][0x23c], -R2 ;  /* 0x00008f00f5007a23 */ /* 0x000fe40000010802 */
[-C--:B------:R-:W-:Y:S02]  /*fbc0*/  FMUL.FTZ R176, R176, R46.reuse ;  /* 0x0000002eb0b07220 */ /* 0x080fe40000410000 */
[----:B------:R2:W-:Y:S01]  /*fbd0*/  MUFU.EX2 R247, R0 ;  /* 0x0000000000f77308 */ /* 0x0005e20000000800 */
[----:B------:R-:W-:Y:S02]  /*fbe0*/  FMUL.FTZ R177, R177, R46 ;  /* 0x0000002eb1b17220 */ /* 0x000fe40000410000 */
[-C--:B------:R-:W-:Y:S02]  /*fbf0*/  FMUL.FTZ R178, R178, R47.reuse ;  /* 0x0000002fb2b27220 */ /* 0x080fe40000410000 */
[----:B------:R-:W-:Y:S02]  /*fc00*/  FMUL.FTZ R179, R179, R47 ;  /* 0x0000002fb3b37220 */ /* 0x000fe40000410000 */
[----:B------:R-:W-:-:S02]  /*fc10*/  FMUL.FTZ R172, R172, R48 ;  /* 0x00000030acac7220 */ /* 0x000fc40000410000 */
[-C--:B------:R-:W-:Y:S02]  /*fc20*/  FMUL.FTZ R173, R173, R48.reuse ;  /* 0x00000030adad7220 */ /* 0x080fe40000410000 */
[-C--:B------:R-:W-:Y:S02]  /*fc30*/  FMUL.FTZ R174, R174, R49.reuse ;  /* 0x00000031aeae7220 */ /* 0x080fe40000410000 */
[-C--:B------:R-:W-:Y:S02]  /*fc40*/  FMUL.FTZ R175, R175, R49.reuse ;  /* 0x00000031afaf7220 */ /* 0x080fe40000410000 */
[-C--:B------:R-:W-:Y:S02]  /*fc50*/  FMUL.FTZ R180, R180, R48.reuse ;  /* 0x00000030b4b47220 */ /* 0x080fe40000410000 */
[----:B------:R-:W-:Y:S02]  /*fc60*/  FMUL.FTZ R181, R181, R48 ;  /* 0x00000030b5b57220 */ /* 0x000fe40000410000 */
[----:B------:R-:W-:-:S02]  /*fc70*/  FMUL.FTZ R182, R182, R49 ;  /* 0x00000031b6b67220 */ /* 0x000fc40000410000 */
[----:B------:R-:W-:Y:S02]  /*fc80*/  FMUL.FTZ R183, R183, R49 ;  /* 0x00000031b7b77220 */ /* 0x000fe40000410000 */
[-C--:B------:R-:W-:Y:S02]  /*fc90*/  FMUL.FTZ R184, R184, R46.reuse ;  /* 0x0000002eb8b87220 */ /* 0x080fe40000410000 */
[-C--:B------:R-:W-:Y:S02]  /*fca0*/  FMUL.FTZ R185, R185, R46.reuse ;  /* 0x0000002eb9b97220 */ /* 0x080fe40000410000 */
[-C--:B------:R-:W-:Y:S02]  /*fcb0*/  FMUL.FTZ R186, R186, R47.reuse ;  /* 0x0000002fbaba7220 */ /* 0x080fe40000410000 */
[----:B------:R-:W-:Y:S02]  /*fcc0*/  FMUL.FTZ R187, R187, R47 ;  /* 0x0000002fbbbb7220 */ /* 0x000fe40000410000 */
[----:B--2---:R-:W-:Y:S01]  /*fcd0*/  FFMA.FTZ R0, R248, c[0x0][0x23c], -R2 ;  /* 0x00008f00f8007a23 */ /* 0x004fe20000010802 */
[----:B------:R-:W-:Y:S03]  /*fce0*/  HMMA.16816.F32 R176, R8, R16, R176 ;  /* 0x0000001008b0723c */ /* 0x000fe600000018b0 */
[----:B------:R2:W-:Y:S01]  /*fcf0*/  MUFU.EX2 R248, R0 ;  /* 0x0000000000f87308 */ /* 0x0005e20000000800 */
[----:B------:R-:W-:-:S02]  /*fd00*/  FMUL.FTZ R100, R100, R46 ;  /* 0x0000002e64647220 */ /* 0x000fc40000410000 */
[----:B------:R-:W-:Y:S02]  /*fd10*/  FMUL.FTZ R101, R101, R46 ;  /* 0x0000002e65657220 */ /* 0x000fe40000410000 */
[C---:B------:R-:W-:Y:S01]  /*fd20*/  HMMA.16816.F32 R172, R4.reuse, R16, R172 ;  /* 0x0000001004ac723c */ /* 0x040fe200000018ac */
[-C--:B------:R-:W-:Y:S02]  /*fd30*/  FMUL.FTZ R102, R102, R47.reuse ;  /* 0x0000002f66667220 */ /* 0x080fe40000410000 */
[----:B------:R-:W-:Y:S02]  /*fd40*/  FMUL.FTZ R103, R103, R47 ;  /* 0x0000002f67677220 */ /* 0x000fe40000410000 */
[-C--:B------:R-:W-:Y:S02]  /*fd50*/  FMUL.FTZ R104, R104, R48.reuse ;  /* 0x0000003068687220 */ /* 0x080fe40000410000 */
[----:B------:R-:W-:Y:S01]  /*fd60*/  FMUL.FTZ R105, R105, R48 ;  /* 0x0000003069697220 */ /* 0x000fe20000410000 */
[----:B------:R-:W-:Y:S01]  /*fd70*/  HMMA.16816.F32 R180, R4, R18, R180 ;  /* 0x0000001204b4723c */ /* 0x000fe200000018b4 */
[----:B--2---:R-:W-:-:S02]  /*fd80*/  FFMA.FTZ R0, R249, c[0x0][0x23c], -R2 ;  /* 0x00008f00f9007a23 */ /* 0x004fc40000010802 */
[-C--:B------:R-:W-:Y:S02]  /*fd90*/  FMUL.FTZ R106, R106, R49.reuse ;  /* 0x000000316a6a7220 */ /* 0x080fe40000410000 */
[----:B------:R-:W-:-:S03]  /*fda0*/  FMUL.FTZ R107, R107, R49 ;  /* 0x000000316b6b7220 */ /* 0x000fc60000410000 */
[----:B------:R-:W-:Y:S01]  /*fdb0*/  HMMA.16816.F32 R184, R8, R18, R184 ;  /* 0x0000001208b8723c */ /* 0x000fe200000018b8 */
[----:B------:R-:W2:Y:S01]  /*fdc0*/  LDSM.16.MT88.4 R16, [R236+0xc000] ;  /* 0x00c00000ec10783b */ /* 0x000ea20000004200 */
[-C--:B------:R-:W-:Y:S01]  /*fdd0*/  FMUL.FTZ R108, R108, R48.reuse ;  /* 0x000000306c6c7220 */ /* 0x080fe20000410000 */
[----:B------:R3:W-:Y:S01]  /*fde0*/  MUFU.EX2 R249, R0 ;  /* 0x0000000000f97308 */ /* 0x0007e20000000800 */
[----:B------:R-:W-:Y:S02]  /*fdf0*/  FMUL.FTZ R109, R109, R48 ;  /* 0x000000306d6d7220 */ /* 0x000fe40000410000 */
[-C--:B------:R-:W-:Y:S02]  /*fe00*/  FMUL.FTZ R110, R110, R49.reuse ;  /* 0x000000316e6e7220 */ /* 0x080fe40000410000 */
[----:B------:R-:W-:Y:S02]  /*fe10*/  FMUL.FTZ R111, R111, R49 ;  /* 0x000000316f6f7220 */ /* 0x000fe40000410000 */
[----:B------:R-:W-:-:S02]  /*fe20*/  FMUL.FTZ R112, R112, R46 ;  /* 0x0000002e70707220 */ /* 0x000fc40000410000 */
[----:B------:R-:W-:Y:S02]  /*fe30*/  FMUL.FTZ R113, R113, R46 ;  /* 0x0000002e71717220 */ /* 0x000fe40000410000 */
[-C--:B------:R-:W-:Y:S02]  /*fe40*/  FMUL.FTZ R114, R114, R47.reuse ;  /* 0x0000002f72727220 */ /* 0x080fe40000410000 */
[----:B------:R-:W-:Y:S02]  /*fe50*/  FMUL.FTZ R115, R115, R47 ;  /* 0x0000002f73737220 */ /* 0x000fe40000410000 */
[----:B---3--:R-:W-:Y:S01]  /*fe60*/  FFMA.FTZ R0, R250, c[0x0][0x23c], -R2 ;  /* 0x00008f00fa007a23 */ /* 0x008fe20000010802 */
[-C--:B-1----:R-:W-:Y:S03]  /*fe70*/  HMMA.16816.F32 R100, R8, R12.reuse, R100 ;  /* 0x0000000c0864723c */ /* 0x082fe60000001864 */
[----:B------:R1:W-:Y:S05]  /*fe80*/  MUFU.EX2 R250, R0 ;  /* 0x0000000000fa7308 */ /* 0x0003ea0000000800 */
[C---:B------:R-:W-:Y:S08]  /*fe90*/  HMMA.16816.F32 R104, R4.reuse, R12, R104 ;  /* 0x0000000c0468723c */ /* 0x040ff00000001868 */
[----:B------:R-:W-:Y:S01]  /*fea0*/  HMMA.16816.F32 R108, R4, R14, R108 ;  /* 0x0000000e046c723c */ /* 0x000fe2000000186c */
[----:B-1----:R-:W-:-:S07]  /*feb0*/  FFMA.FTZ R0, R230, c[0x0][0x23c], -R25 ;  /* 0x00008f00e6007a23 */ /* 0x002fce0000010819 */
[----:B------:R-:W-:Y:S01]  /*fec0*/  HMMA.16816.F32 R112, R8, R14, R112 ;  /* 0x0000000e0870723c */ /* 0x000fe20000001870 */
[----:B------:R-:W1:Y:S01]  /*fed0*/  LDSM.16.MT88.4 R12, [R235+0xe000] ;  /* 0x00e00000eb0c783b */ /* 0x000e620000004200 */
[----:B------:R3:W-:Y:S02]  /*fee0*/  MUFU.EX2 R230, R0 ;  /* 0x0000000000e67308 */ /* 0x0007e40000000800 */
[----:B---3--:R-:W-:-:S06]  /*fef0*/  FFMA.FTZ R0, R231, c[0x0][0x23c], -R25 ;  /* 0x00008f00e7007a23 */ /* 0x008fcc0000010819 */
[----:B------:R3:W-:Y:S02]  /*ff00*/  MUFU.EX2 R231, R0 ;  /* 0x0000000000e77308 */ /* 0x0007e40000000800 */
[----:B---3--:R-:W-:-:S06]  /*ff10*/  FFMA.FTZ R0, R229, c[0x0][0x23c], -R25 ;  /* 0x00008f00e5007a23 */ /* 0x008fcc0000010819 */
[----:B------:R3:W-:Y:S01]  /*ff20*/  MUFU.EX2 R245, R0 ;  /* 0x0000000000f57308 */ /* 0x0007e20000000800 */
[-C--:B------:R-:W-:Y:S02]  /*ff30*/  FMUL.FTZ R84, R84, R46.reuse ;  /* 0x0000002e54547220 */ /* 0x080fe40000410000 */
[----:B------:R-:W-:Y:S02]  /*ff40*/  FMUL.FTZ R85, R85, R46 ;  /* 0x0000002e55557220 */ /* 0x000fe40000410000 */
[----:B------:R-:W-:Y:S02]  /*ff50*/  FMUL.FTZ R86, R86, R47 ;  /* 0x0000002f56567220 */ /* 0x000fe40000410000 */
[----:B---3--:R-:W-:-:S04]  /*ff60*/  FFMA.FTZ R0, R228, c[0x0][0x23c], -R25 ;  /* 0x00008f00e4007a23 */ /* 0x008fc80000010819 */
[----:B------:R3:W-:Y:S01]  /*ff70*/  MUFU.EX2 R246, R0 ;  /* 0x0000000000f67308 */ /* 0x0007e20000000800 */
[----:B------:R-:W-:Y:S02]  /*ff80*/  FMUL.FTZ R87, R87, R47 ;  /* 0x0000002f57577220 */ /* 0x000fe40000410000 */
[-C--:B------:R-:W-:Y:S02]  /*ff90*/  FMUL.FTZ R88, R88, R48.reuse ;  /* 0x0000003058587220 */ /* 0x080fe40000410000 */
[----:B------:R-:W-:Y:S02]  /*ffa0*/  FMUL.FTZ R89, R89, R48 ;  /* 0x0000003059597220 */ /* 0x000fe40000410000 */
[-C--:B------:R-:W-:Y:S02]  /*ffb0*/  FMUL.FTZ R90, R90, R49.reuse ;  /* 0x000000315a5a7220 */ /* 0x080fe40000410000 */
[----:B------:R-:W-:Y:S02]  /*ffc0*/  FMUL.FTZ R91, R91, R49 ;  /* 0x000000315b5b7220 */ /* 0x000fe40000410000 */
[----:B---3--:R-:W-:-:S02]  /*ffd0*/  FFMA.FTZ R0, R226, c[0x0][0x23c], -R24 ;  /* 0x00008f00e2007a23 */ /* 0x008fc40000010818 */
[-C--:B------:R-:W-:Y:S02]  /*ffe0*/  FMUL.FTZ R92, R92, R48.reuse ;  /* 0x000000305c5c7220 */ /* 0x080fe40000410000 */
[----:B------:R3:W-:Y:S01]  /*fff0*/  MUFU.EX2 R226, R0 ;  /* 0x0000000000e27308 */ /* 0x0007e20000000800 */
[----:B------:R-:W-:Y:S02]  /*10000*/  FMUL.FTZ R93, R93, R48 ;  /* 0x000000305d5d7220 */ /* 0x000fe40000410000 */
[-C--:B------:R-:W-:Y:S02]  /*10010*/  FMUL.FTZ R94, R94, R49.reuse ;  /* 0x000000315e5e7220 */ /* 0x080fe40000410000 */
[----:B------:R-:W-:Y:S02]  /*10020*/  FMUL.FTZ R95, R95, R49 ;  /* 0x000000315f5f7220 */ /* 0x000fe40000410000 */
[-C--:B------:R-:W-:Y:S02]  /*10030*/  FMUL.FTZ R96, R96, R46.reuse ;  /* 0x0000002e60607220 */ /* 0x080fe40000410000 */
[----:B------:R-:W-:-:S02]  /*10040*/  FMUL.FTZ R97, R97, R46 ;  /* 0x0000002e61617220 */ /* 0x000fc40000410000 */
[-C--:B------:R-:W-:Y:S02]  /*10050*/  FMUL.FTZ R98, R98, R47.reuse ;  /* 0x0000002f62627220 */ /* 0x080fe40000410000 */
[----:B------:R-:W-:Y:S02]  /*10060*/  FMUL.FTZ R99, R99, R47 ;  /* 0x0000002f63637220 */ /* 0x000fe40000410000 */
[----:B---3--:R-:W-:-:S04]  /*10070*/  FFMA.FTZ R0, R227, c[0x0][0x23c], -R24 ;  /* 0x00008f00e3007a23 */ /* 0x008fc80000010818 */
[----:B------:R3:W4:Y:S01]  /*10080*/  MUFU.EX2 R227, R0 ;  /* 0x0000000000e37308 */ /* 0x0007220000000800 */
[----:B------:R-:W-:Y:S01]  /*10090*/  MOV R83, R21 ;  /* 0x0000001500537202 */ /* 0x000fe20000000f00 */
[-C--:B--2---:R-:W-:Y:S01]  /*100a0*/  HMMA.16816.F32 R60, R8, R16.reuse, R84 ;  /* 0x00000010083c723c */ /* 0x084fe20000001854 */
[----:B------:R-:W-:Y:S01]  /*100b0*/  LDSM.16.MT88.4 R20, [R234+0xe000] ;  /* 0x00e00000ea14783b */ /* 0x000fe20000004200 */
[-C--:B------:R-:W-:Y:S02]  /*100c0*/  FMUL.FTZ R156, R156, R48.reuse ;  /* 0x000000309c9c7220 */ /* 0x080fe40000410000 */
[-C--:B------:R-:W-:Y:S02]  /*100d0*/  FMUL.FTZ R157, R157, R48.reuse ;  /* 0x000000309d9d7220 */ /* 0x080fe40000410000 */
[-C--:B------:R-:W-:Y:S02]  /*100e0*/  FMUL.FTZ R160, R160, R48.reuse ;  /* 0x00000030a0a07220 */ /* 0x080fe40000410000 */
[----:B------:R-:W-:Y:S01]  /*100f0*/  HMMA.16816.F32 R88, R4, R16, R88 ;  /* 0x000000100458723c */ /* 0x000fe20000001858 */
[----:B------:R-:W-:-:S02]  /*10100*/  FMUL.FTZ R161, R161, R48 ;  /* 0x00000030a1a17220 */ /* 0x000fc40000410000 */
[----:B---3--:R-:W-:-:S05]  /*10110*/  FFMA.FTZ R0, R52, c[0x0][0x23c], -R24 ;  /* 0x00008f0034007a23 */ /* 0x008fca0000010818 */
[-C--:B------:R-:W-:Y:S01]  /*10120*/  HMMA.16816.F32 R92, R4, R18.reuse, R92 ;  /* 0x00000012045c723c */ /* 0x080fe2000000185c */
[-C--:B------:R-:W-:Y:S01]  /*10130*/  FMUL.FTZ R158, R158, R49.reuse ;  /* 0x000000319e9e7220 */ /* 0x080fe20000410000 */
[----:B------:R2:W-:Y:S01]  /*10140*/  MUFU.EX2 R228, R0 ;  /* 0x0000000000e47308 */ /* 0x0005e20000000800 */
[-C--:B------:R-:W-:Y:S02]  /*10150*/  FMUL.FTZ R159, R159, R49.reuse ;  /* 0x000000319f9f7220 */ /* 0x080fe40000410000 */
[-C--:B------:R-:W-:Y:S02]  /*10160*/  FMUL.FTZ R162, R162, R49.reuse ;  /* 0x00000031a2a27220 */ /* 0x080fe40000410000 */
[----:B------:R-:W-:Y:S01]  /*10170*/  FMUL.FTZ R163, R163, R49 ;  /* 0x00000031a3a37220 */ /* 0x000fe20000410000 */
[----:B------:R-:W-:Y:S01]  /*10180*/  HMMA.16816.F32 R68, R8, R18, R96 ;  /* 0x000000120844723c */ /* 0x000fe20000001860 */
[----:B------:R-:W3:Y:S01]  /*10190*/  LDSM.16.MT88.4 R16, [R233+0xe000] ;  /* 0x00e00000e910783b */ /* 0x000ee20000004200 */
        /* <DEDUP_REMOVED lines=8> */
[----:B--2---:R-:W-:Y:S01]  /*10220*/  FFMA.FTZ R0, R54, c[0x0][0x23c], -R24 ;  /* 0x00008f0036007a23 */ /* 0x004fe20000010818 */
[----:B-1----:R-:W-:Y:S03]  /*10230*/  HMMA.16816.F32 R156, R4, R12, R156 ;  /* 0x0000000c049c723c */ /* 0x002fe6000000189c */
[----:B------:R1:W-:Y:S01]  /*10240*/  MUFU.EX2 R229, R0 ;  /* 0x0000000000e57308 */ /* 0x0003e20000000800 */
[----:B------:R-:W-:-:S04]  /*10250*/  MOV R80, R222 ;  /* 0x000000de00507202 */ /* 0x000fc80000000f00 */
[----:B------:R-:W-:Y:S01]  /*10260*/  HMMA.16816.F32 R160, R4, R14, R160 ;  /* 0x0000000e04a0723c */ /* 0x000fe200000018a0 */
[----:B------:R-:W-:-:S07]  /*10270*/  MOV R81, R223 ;  /* 0x000000df00517202 */ /* 0x000fce0000000f00 */
[----:B------:R-:W-:Y:S01]  /*10280*/  HMMA.16816.F32 R196, R8, R12, R196 ;  /* 0x0000000c08c4723c */ /* 0x000fe200000018c4 */
[----:B-1----:R-:W-:-:S07]  /*10290*/  FFMA.FTZ R0, R83, c[0x0][0x23c], -R26 ;  /* 0x00008f0053007a23 */ /* 0x002fce000001081a */
[----:B------:R-:W-:Y:S01]  /*102a0*/  HMMA.16816.F32 R200, R8, R14, R200 ;  /* 0x0000000e08c8723c */ /* 0x000fe200000018c8 */
[----:B------:R-:W1:Y:S01]  /*102b0*/  LDSM.16.MT88.4 R12, [R233+0xc800] ;  /* 0x00c80000e90c783b */ /* 0x000e620000004200 */
[----:B------:R2:W-:Y:S01]  /*102c0*/  MUFU.EX2 R222, R0 ;  /* 0x0000000000de7308 */ /* 0x0005e20000000800 */
[----:B------:R-:W-:Y:S02]  /*102d0*/  MOV R82, R224 ;  /* 0x000000e000527202 */ /* 0x000fe40000000f00 */
[----:B------:R-:W-:Y:S01]  /*102e0*/  MOV R83, R225 ;  /* 0x000000e100537202 */ /* 0x000fe20000000f00 */
[----:B--2---:R-:W-:-:S04]  /*102f0*/  FFMA.FTZ R0, R55, c[0x0][0x23c], -R26 ;  /* 0x00008f0037007a23 */ /* 0x004fc8000001081a */
[----:B------:R2:W1:Y:S02]  /*10300*/  MUFU.EX2 R223, R0 ;  /* 0x0000000000df7308 */ /* 0x0004640000000800 */
[----:B--2---:R-:W-:-:S06]  /*10310*/  FFMA.FTZ R0, R164, c[0x0][0x23c], -R26 ;  /* 0x00008f00a4007a23 */ /* 0x004fcc000001081a */
[----:B------:R2:W-:Y:S01]  /*10320*/  MUFU.EX2 R224, R0 ;  /* 0x0000000000e07308 */ /* 0x0005e20000000800 */
[-C--:B------:R-:W-:Y:S02]  /*10330*/  FMUL.FTZ R120, R120, R48.reuse ;  /* 0x0000003078787220 */ /* 0x080fe40000410000 */
[----:B------:R-:W-:Y:S02]  /*10340*/  FMUL.FTZ R121, R121, R48 ;  /* 0x0000003079797220 */ /* 0x000fe40000410000 */
[----:B--2---:R-:W-:-:S04]  /*10350*/  FFMA.FTZ R0, R53, c[0x0][0x23c], -R26 ;  /* 0x00008f0035007a23 */ /* 0x004fc8000001081a */
[----:B------:R-:W2:Y:S01]  /*10360*/  MUFU.EX2 R225, R0 ;  /* 0x0000000000e17308 */ /* 0x000ea20000000800 */
[-C--:B------:R-:W-:Y:S02]  /*10370*/  FMUL.FTZ R124, R124, R48.reuse ;  /* 0x000000307c7c7220 */ /* 0x080fe40000410000 */
[----:B------:R-:W-:Y:S02]  /*10380*/  FMUL.FTZ R125, R125, R48 ;  /* 0x000000307d7d7220 */ /* 0x000fe40000410000 */
        /* <DEDUP_REMOVED lines=43> */
[----:B------:R-:W-:Y:S01]  /*10640*/  FMUL.FTZ R155, R155, R47 ;  /* 0x0000002f9b9b7220 */ /* 0x000fe20000410000 */
[C---:B---3--:R-:W-:Y:S08]  /*10650*/  HMMA.16816.F32 R120, R4.reuse, R16, R120 ;  /* 0x000000100478723c */ /* 0x048ff00000001878 */
[C---:B------:R-:W-:Y:S08]  /*10660*/  HMMA.16816.F32 R124, R4.reuse, R18, R124 ;  /* 0x00000012047c723c */ /* 0x040ff0000000187c */
[C---:B------:R-:W-:Y:S08]  /*10670*/  HMMA.16816.F32 R132, R4.reuse, R20, R132 ;  /* 0x000000140484723c */ /* 0x040ff00000001884 */
[C---:B------:R-:W-:Y:S08]  /*10680*/  HMMA.16816.F32 R136, R4.reuse, R22, R136 ;  /* 0x000000160488723c */ /* 0x040ff00000001888 */
[C---:B------:R-:W-:Y:S08]  /*10690*/  HMMA.16816.F32 R144, R4.reuse, R28, R144 ;  /* 0x0000001c0490723c */ /* 0x040ff00000001890 */
[----:B------:R-:W-:Y:S07]  /*106a0*/  HMMA.16816.F32 R148, R4, R30, R148 ;  /* 0x0000001e0494723c */ /* 0x000fee0000001894 */
[----:B----4-:R-:W-:Y:S01]  /*106b0*/  F2FP.PACK_AB R4, R227, R226 ;  /* 0x000000e2e304723e */ /* 0x010fe200000000ff */
[----:B------:R-:W-:Y:S01]  /*106c0*/  HMMA.16816.F32 R116, R8, R16, R116 ;  /* 0x000000100874723c */ /* 0x000fe20000001874 */
[----:B-1----:R-:W-:-:S02]  /*106d0*/  F2FP.PACK_AB R5, R223, R222 ;  /* 0x000000dedf05723e */ /* 0x002fc400000000ff */
[----:B------:R-:W-:Y:S02]  /*106e0*/  F2FP.PACK_AB R6, R229, R228 ;  /* 0x000000e4e506723e */ /* 0x000fe400000000ff */
[----:B--2---:R-:W-:-:S03]  /*106f0*/  F2FP.PACK_AB R7, R225, R224 ;  /* 0x000000e0e107723e */ /* 0x004fc600000000ff */
[C---:B------:R-:W-:Y:S01]  /*10700*/  HMMA.16816.F32 R128, R8.reuse, R18, R128 ;  /* 0x000000120880723c */ /* 0x040fe20000001880 */
[----:B------:R-:W-:Y:S07]  /*10710*/  LDSM.16.MT88.4 R16, [R236+0xc800] ;  /* 0x00c80000ec10783b */ /* 0x000fee0000004200 */
[C---:B------:R-:W-:Y:S08]  /*10720*/  HMMA.16816.F32 R188, R8.reuse, R20, R188 ;  /* 0x0000001408bc723c */ /* 0x040ff000000018bc */
[C---:B------:R-:W-:Y:S01]  /*10730*/  HMMA.16816.F32 R140, R8.reuse, R22, R140 ;  /* 0x00000016088c723c */ /* 0x040fe2000000188c */
[----:B------:R-:W1:Y:S07]  /*10740*/  LDSM.16.MT88.4 R20, [R234+0xc800] ;  /* 0x00c80000ea14783b */ /* 0x000e6e0000004200 */
[C---:B------:R-:W-:Y:S08]  /*10750*/  HMMA.16816.F32 R192, R8.reuse, R28, R192 ;  /* 0x0000001c08c0723c */ /* 0x040ff000000018c0 */
[----:B------:R-:W-:Y:S01]  /*10760*/  HMMA.16816.F32 R152, R8, R30, R152 ;  /* 0x0000001e0898723c */ /* 0x000fe20000001898 */
[----:B------:R-:W-:Y:S01]  /*10770*/  FFMA.FTZ R0, R214, c[0x0][0x23c], -R2 ;  /* 0x00008f00d6007a23 */ /* 0x000fe20000010802 */
[----:B------:R-:W-:Y:S01]  /*10780*/  MOV R96, R218 ;  /* 0x000000da00607202 */ /* 0x000fe20000000f00 */
[----:B------:R-:W-:Y:S04]  /*10790*/  LDSM.16.MT88.4 R28, [R233+0xe800] ;  /* 0x00e80000e91c783b */ /* 0x000fe80000004200 */
[----:B------:R-:W-:-:S02]  /*107a0*/  F2FP.PACK_AB R8, R248, R247 ;  /* 0x000000f7f808723e */ /* 0x000fc400000000ff */
[----:B------:R-:W-:Y:S02]  /*107b0*/  F2FP.PACK_AB R9, R231, R230 ;  /* 0x000000e6e709723e */ /* 0x000fe400000000ff */
[----:B------:R-:W-:Y:S02]  /*107c0*/  F2FP.PACK_AB R10, R250, R249 ;  /* 0x000000f9fa0a723e */ /* 0x000fe400000000ff */
[----:B------:R-:W-:Y:S01]  /*107d0*/  F2FP.PACK_AB R11, R246, R245 ;  /* 0x000000f5f60b723e */ /* 0x000fe200000000ff */
[-C--:B------:R-:W-:Y:S08]  /*107e0*/  HMMA.16816.F32 R172, R4, R12.reuse, R172 ;  /* 0x0000000c04ac723c */ /* 0x080ff000000018ac */
[----:B------:R-:W-:Y:S08]  /*107f0*/  HMMA.16816.F32 R176, R8, R12, R176 ;  /* 0x0000000c08b0723c */ /* 0x000ff000000018b0 */
[-C--:B------:R-:W-:Y:S08]  /*10800*/  HMMA.16816.F32 R180, R4, R14.reuse, R180 ;  /* 0x0000000e04b4723c */ /* 0x080ff000000018b4 */
[----:B------:R-:W-:Y:S01]  /*10810*/  HMMA.16816.F32 R52, R8, R14, R184 ;  /* 0x0000000e0834723c */ /* 0x000fe200000018b8 */
[----:B------:R-:W2:Y:S01]  /*10820*/  LDSM.16.MT88.4 R12, [R235+0xc800] ;  /* 0x00c80000eb0c783b */ /* 0x000ea20000004200 */
[----:B------:R3:W-:Y:S01]  /*10830*/  MUFU.EX2 R218, R0 ;  /* 0x0000000000da7308 */ /* 0x0007e20000000800 */
[----:B------:R-:W-:-:S02]  /*10840*/  MOV R97, R219 ;  /* 0x000000db00617202 */ /* 0x000fc40000000f00 */
[----:B------:R-:W-:Y:S01]  /*10850*/  MOV R98, R220 ;  /* 0x000000dc00627202 */ /* 0x000fe20000000f00 */
[--C-:B------:R-:W-:Y:S01]  /*10860*/  FFMA.FTZ R42, R42, c[0x0][0x23c], -R2.reuse ;  /* 0x00008f002a2a7a23 */ /* 0x100fe20000010802 */
[----:B------:R-:W-:Y:S01]  /*10870*/  MOV R99, R221 ;  /* 0x000000dd00637202 */ /* 0x000fe20000000f00 */
[----:B-1----:R-:W-:Y:S01]  /*10880*/  HMMA.16816.F32 R56, R8, R20, R56 ;  /* 0x000000140838723c */ /* 0x002fe20000001838 */
[----:B------:R-:W-:Y:S01]  /*10890*/  MOV R87, R217 ;  /* 0x000000d900577202 */ /* 0x000fe20000000f00 */
[--C-:B------:R-:W-:Y:S01]  /*108a0*/  FFMA.FTZ R38, R38, c[0x0][0x23c], -R2.reuse ;  /* 0x00008f0026267a23 */ /* 0x100fe20000010802 */
[----:B------:R-:W-:Y:S01]  /*108b0*/  MOV R86, R44 ;  /* 0x0000002c00567202 */ /* 0x000fe20000000f00 */
[--C-:B------:R-:W-:Y:S01]  /*108c0*/  FFMA.FTZ R37, R37, c[0x0][0x23c], -R25.reuse ;  /* 0x00008f0025257a23 */ /* 0x100fe20000010819 */
[----:B------:R-:W-:Y:S01]  /*108d0*/  MOV R85, R43 ;  /* 0x0000002b00557202 */ /* 0x000fe20000000f00 */
[----:B------:R-:W-:Y:S01]  /*108e0*/  FFMA.FTZ R35, R35, c[0x0][0x23c], -R25 ;  /* 0x00008f0023237a23 */ /* 0x000fe20000010819 */
[----:B------:R-:W-:Y:S01]  /*108f0*/  LDSM.16.MT88.4 R184, [R233+0xd800] ;  /* 0x00d80000e9b8783b */ /* 0x000fe20000004200 */
[----:B---3--:R-:W-:-:S04]  /*10900*/  FFMA.FTZ R0, R213, c[0x0][0x23c], -R2 ;  /* 0x00008f00d5007a23 */ /* 0x008fc80000010802 */
[----:B------:R1:W3:Y:S01]  /*10910*/  MUFU.EX2 R219, R0 ;  /* 0x0000000000db7308 */ /* 0x0002e20000000800 */
[-C--:B--2---:R-:W-:Y:S08]  /*10920*/  HMMA.16816.F32 R100, R8, R12.reuse, R100 ;  /* 0x0000000c0864723c */ /* 0x084ff00000001864 */
[C---:B------:R-:W-:Y:S08]  /*10930*/  HMMA.16816.F32 R104, R4.reuse, R12, R104 ;  /* 0x0000000c0468723c */ /* 0x040ff00000001868 */
[-C--:B------:R-:W-:Y:S08]  /*10940*/  HMMA.16816.F32 R108, R4, R14.reuse, R108 ;  /* 0x0000000e046c723c */ /* 0x080ff0000000186c */
[----:B------:R-:W-:Y:S01]  /*10950*/  HMMA.16816.F32 R112, R8, R14, R112 ;  /* 0x0000000e0870723c */ /* 0x000fe20000001870 */
[----:B------:R-:W2:Y:S01]  /*10960*/  LDSM.16.MT88.4 R12, [R235+0xe800] ;  /* 0x00e80000eb0c783b */ /* 0x000ea20000004200 */
[----:B-1----:R-:W-:-:S04]  /*10970*/  FFMA.FTZ R0, R210, c[0x0][0x23c], -R2 ;  /* 0x00008f00d2007a23 */ /* 0x002fc80000010802 */
[----:B------:R1:W-:Y:S02]  /*10980*/  MUFU.EX2 R220, R0 ;  /* 0x0000000000dc7308 */ /* 0x0003e40000000800 */
[----:B------:R-:W-:Y:S01]  /*10990*/  HMMA.16816.F32 R72, R4, R20, R72 ;  /* 0x000000140448723c */ /* 0x000fe20000001848 */
[----:B-1----:R-:W-:-:S05]  /*109a0*/  FFMA.FTZ R0, R209, c[0x0][0x23c], -R2 ;  /* 0x00008f00d1007a23 */ /* 0x002fca0000010802 */
[----:B------:R1:W-:Y:S02]  /*109b0*/  MUFU.EX2 R221, R0 ;  /* 0x0000000000dd7308 */ /* 0x0003e40000000800 */
[----:B------:R-:W-:Y:S01]  /*109c0*/  HMMA.16816.F32 R76, R4, R22, R76 ;  /* 0x00000016044c723c */ /* 0x000fe2000000184c */
[----:B-1----:R-:W-:-:S05]  /*109d0*/  FFMA.FTZ R0, R216, c[0x0][0x23c], -R25 ;  /* 0x00008f00d8007a23 */ /* 0x002fca0000010819 */
[----:B------:R1:W-:Y:S02]  /*109e0*/  MUFU.EX2 R214, R0 ;  /* 0x0000000000d67308 */ /* 0x0003e40000000800 */
[C---:B------:R-:W-:Y:S01]  /*109f0*/  HMMA.16816.F32 R64, R8.reuse, R22, R64 ;  /* 0x000000160840723c */ /* 0x040fe20000001840 */
[----:B------:R-:W4:Y:S07]  /*10a00*/  LDSM.16.MT88.4 R20, [R234+0xe800] ;  /* 0x00e80000ea14783b */ /* 0x000f2e0000004200 */
[----:B------:R-:W-:Y:S01]  /*10a10*/  HMMA.16816.F32 R60, R8, R16, R60 ;  /* 0x00000010083c723c */ /* 0x000fe2000000183c */
[----:B-1----:R-:W-:-:S07]  /*10a20*/  FFMA.FTZ R0, R215, c[0x0][0x23c], -R25 ;  /* 0x00008f00d7007a23 */ /* 0x002fce0000010819 */
[C---:B------:R-:W-:Y:S01]  /*10a30*/  HMMA.16816.F32 R88, R4.reuse, R16, R88 ;  /* 0x000000100458723c */ /* 0x040fe20000001858 */
[----:B------:R1:W1:Y:S07]  /*10a40*/  MUFU.EX2 R215, R0 ;  /* 0x0000000000d77308 */ /* 0x00026e0000000800 */
[-C--:B------:R-:W-:Y:S08]  /*10a50*/  HMMA.16816.F32 R92, R4, R18.reuse, R92 ;  /* 0x00000012045c723c */ /* 0x080ff0000000185c */
[----:B------:R-:W-:Y:S01]  /*10a60*/  HMMA.16816.F32 R68, R8, R18, R68 ;  /* 0x000000120844723c */ /* 0x000fe20000001844 */
[----:B------:R-:W3:Y:S01]  /*10a70*/  LDSM.16.MT88.4 R16, [R236+0xe800] ;  /* 0x00e80000ec10783b */ /* 0x000ee20000004200 */
[----:B-1----:R-:W-:-:S04]  /*10a80*/  FFMA.FTZ R0, R212, c[0x0][0x23c], -R25 ;  /* 0x00008f00d4007a23 */ /* 0x002fc80000010819 */
[----:B------:R1:W-:Y:S02]  /*10a90*/  MUFU.EX2 R216, R0 ;  /* 0x0000000000d87308 */ /* 0x0003e40000000800 */
[C---:B--2---:R-:W-:Y:S08]  /*10aa0*/  HMMA.16816.F32 R156, R4.reuse, R12, R156 ;  /* 0x0000000c049c723c */ /* 0x044ff0000000189c */
[----:B------:R-:W-:Y:S01]  /*10ab0*/  HMMA.16816.F32 R160, R4, R14, R160 ;  /* 0x0000000e04a0723c */ /* 0x000fe200000018a0 */
[----:B-1----:R-:W-:-:S07]  /*10ac0*/  FFMA.FTZ R0, R205, c[0x0][0x23c], -R25 ;  /* 0x00008f00cd007a23 */ /* 0x002fce0000010819 */
[C---:B------:R-:W-:Y:S01]  /*10ad0*/  HMMA.16816.F32 R196, R8.reuse, R12, R196 ;  /* 0x0000000c08c4723c */ /* 0x040fe200000018c4 */
[----:B------:R1:W2:Y:S07]  /*10ae0*/  MUFU.EX2 R217, R0 ;  /* 0x0000000000d97308 */ /* 0x0002ae0000000800 */
[----:B------:R-:W-:Y:S01]  /*10af0*/  HMMA.16816.F32 R200, R8, R14, R200 ;  /* 0x0000000e08c8723c */ /* 0x000fe200000018c8 */
[----:B------:R-:W2:Y:S01]  /*10b00*/  LDSM.16.MT88.4 R12, [R236+0xd000] ;  /* 0x00d00000ec0c783b */ /* 0x000ea20000004200 */
[----:B-1----:R-:W-:-:S04]  /*10b10*/  FFMA.FTZ R0, R204, c[0x0][0x23c], -R24 ;  /* 0x00008f00cc007a23 */ /* 0x002fc80000010818 */
[----:B------:R1:W-:Y:S02]  /*10b20*/  MUFU.EX2 R209, R0 ;  /* 0x0000000000d17308 */ /* 0x0003e40000000800 */
[----:B-1----:R-:W-:-:S06]  /*10b30*/  FFMA.FTZ R0, R169, c[0x0][0x23c], -R24 ;  /* 0x00008f00a9007a23 */ /* 0x002fcc0000010818 */
[----:B------:R1:W1:Y:S02]  /*10b40*/  MUFU.EX2 R210, R0 ;  /* 0x0000000000d27308 */ /* 0x0002640000000800 */
[----:B-1----:R-:W-:-:S06]  /*10b50*/  FFMA.FTZ R0, R36, c[0x0][0x23c], -R24 ;  /* 0x00008f0024007a23 */ /* 0x002fcc0000010818 */
[----:B------:R1:W-:Y:S01]  /*10b60*/  MUFU.EX2 R212, R0 ;  /* 0x0000000000d47308 */ /* 0x0003e20000000800 */
[----:B------:R-:W-:Y:S01]  /*10b70*/  HMMA.16816.F32 R116, R8, R28, R116 ;  /* 0x0000001c0874723c */ /* 0x000fe20000001874 */
[----:B------:R-:W-:Y:S02]  /*10b80*/  FFMA.FTZ R44, R40, c[0x0][0x23c], -R2 ;  /* 0x00008f00282c7a23 */ /* 0x000fe40000010802 */
[----:B-1----:R-:W-:-:S04]  /*10b90*/  FFMA.FTZ R0, R27, c[0x0][0x23c], -R24 ;  /* 0x00008f001b007a23 */ /* 0x002fc80000010818 */
[----:B------:R1:W-:Y:S01]  /*10ba0*/  MUFU.EX2 R213, R0 ;  /* 0x0000000000d57308 */ /* 0x0003e20000000800 */
[----:B------:R-:W-:Y:S01]  /*10bb0*/  HMMA.16816.F32 R128, R8, R30, R128 ;  /* 0x0000001e0880723c */ /* 0x000fe20000001880 */
[----:B------:R-:W-:Y:S02]  /*10bc0*/  FFMA.FTZ R43, R41, c[0x0][0x23c], -R2 ;  /* 0x00008f00292b7a23 */ /* 0x000fe40000010802 */
[--C-:B------:R-:W-:Y:S02]  /*10bd0*/  FFMA.FTZ R2, R211, c[0x0][0x23c], -R26.reuse ;  /* 0x00008f00d3027a23 */ /* 0x100fe4000001081a */
[----:B-1----:R-:W-:-:S04]  /*10be0*/  FFMA.FTZ R0, R208, c[0x0][0x23c], -R26 ;  /* 0x00008f00d0007a23 */ /* 0x002fc8000001081a */
[----:B------:R1:W-:Y:S01]  /*10bf0*/  MUFU.EX2 R208, R0 ;  /* 0x0000000000d07308 */ /* 0x0003e20000000800 */
[----:B----4-:R-:W-:Y:S01]  /*10c00*/  HMMA.16816.F32 R188, R8, R20, R188 ;  /* 0x0000001408bc723c */ /* 0x010fe200000018bc */
[----:B------:R-:W-:-:S07]  /*10c10*/  MOV R211, R85 ;  /* 0x0000005500d37202 */ /* 0x000fce0000000f00 */
[----:B------:R-:W-:Y:S01]  /*10c20*/  HMMA.16816.F32 R140, R8, R22, R140 ;  /* 0x00000016088c723c */ /* 0x000fe2000000188c */
[----:B-1----:R-:W-:-:S07]  /*10c30*/  FFMA.FTZ R0, R171, c[0x0][0x23c], -R26 ;  /* 0x00008f00ab007a23 */ /* 0x002fce000001081a */
[C---:B---3--:R-:W-:Y:S01]  /*10c40*/  HMMA.16816.F32 R192, R8.reuse, R16, R192 ;  /* 0x0000001008c0723c */ /* 0x048fe200000018c0 */
[----:B------:R1:W3:Y:S07]  /*10c50*/  MUFU.EX2 R171, R0 ;  /* 0x0000000000ab7308 */ /* 0x0002ee0000000800 */
[----:B------:R-:W-:Y:S01]  /*10c60*/  HMMA.16816.F32 R152, R8, R18, R152 ;  /* 0x000000120898723c */ /* 0x000fe20000001898 */
[----:B------:R4:W-:Y:S06]  /*10c70*/  MUFU.EX2 R169, R2 ;  /* 0x0000000200a97308 */ /* 0x0009ec0000000800 */
[----:B------:R-:W-:-:S02]  /*10c80*/  F2FP.PACK_AB R8, R219, R218 ;  /* 0x000000dadb08723e */ /* 0x000fc400000000ff */
[----:B------:R-:W-:Y:S01]  /*10c90*/  F2FP.PACK_AB R9, R215, R214 ;  /* 0x000000d6d709723e */ /* 0x000fe200000000ff */
[--C-:B-1----:R-:W-:Y:S01]  /*10ca0*/  FFMA.FTZ R0, R207, c[0x0][0x23c], -R26.reuse ;  /* 0x00008f00cf007a23 */ /* 0x102fe2000001081a */
[----:B------:R-:W-:Y:S02]  /*10cb0*/  F2FP.PACK_AB R10, R221, R220 ;  /* 0x000000dcdd0a723e */ /* 0x000fe400000000ff */
[----:B--2---:R-:W-:Y:S01]  /*10cc0*/  F2FP.PACK_AB R11, R217, R216 ;  /* 0x000000d8d90b723e */ /* 0x004fe200000000ff */
[----:B------:R1:W2:Y:S01]  /*10cd0*/  MUFU.EX2 R164, R0 ;  /* 0x0000000000a47308 */ /* 0x0002a20000000800 */
[--C-:B----4-:R-:W-:Y:S01]  /*10ce0*/  FFMA.FTZ R2, R170, c[0x0][0x23c], -R26.reuse ;  /* 0x00008f00aa027a23 */ /* 0x110fe2000001081a */
[----:B------:R-:W-:Y:S01]  /*10cf0*/  MOV R170, R86 ;  /* 0x0000005600aa7202 */ /* 0x000fe20000000f00 */
[----:B-1----:R-:W-:Y:S01]  /*10d00*/  FFMA.FTZ R0, R165, c[0x0][0x23c], -R26 ;  /* 0x00008f00a5007a23 */ /* 0x002fe2000001081a */
[----:B------:R-:W-:Y:S02]  /*10d10*/  MOV R165, R87 ;  /* 0x0000005700a57202 */ /* 0x000fe40000000f00 */
[C---:B------:R-:W-:Y:S08]  /*10d20*/  HMMA.16816.F32 R84, R8.reuse, R12, R60 ;  /* 0x0000000c0854723c */ /* 0x040ff0000000183c */
[----:B------:R-:W-:Y:S01]  /*10d30*/  HMMA.16816.F32 R60, R8, R14, R68 ;  /* 0x0000000e083c723c */ /* 0x000fe20000001844 */
[----:B------:R-:W4:Y:S04]  /*10d40*/  LDL.LU R68, [R1+0x38] ;  /* 0x0000380001447983 */ /* 0x000f280000300800 */
[----:B------:R-:W4:Y:S04]  /*10d50*/  LDL.LU R69, [R1+0x3c] ;  /* 0x00003c0001457983 */ /* 0x000f280000300800 */
[----:B------:R-:W4:Y:S04]  /*10d60*/  LDL.LU R70, [R1+0x40] ;  /* 0x0000400001467983 */ /* 0x000f280000300800 */
[----:B------:R-:W4:Y:S01]  /*10d70*/  LDL.LU R71, [R1+0x44] ;  /* 0x0000440001477983 */ /* 0x000f220000300800 */
[C---:B------:R-:W-:Y:S08]  /*10d80*/  HMMA.16816.F32 R132, R4.reuse, R20, R132 ;  /* 0x000000140484723c */ /* 0x040ff00000001884 */
[C---:B------:R-:W-:Y:S01]  /*10d90*/  HMMA.16816.F32 R136, R4.reuse, R22, R136 ;  /* 0x000000160488723c */ /* 0x040fe20000001888 */
[----:B------:R-:W1:Y:S07]  /*10da0*/  LDSM.16.MT88.4 R20, [R233+0xd000] ;  /* 0x00d00000e914783b */ /* 0x000e6e0000004200 */
[C---:B------:R-:W-:Y:S08]  /*10db0*/  HMMA.16816.F32 R144, R4.reuse, R16, R144 ;  /* 0x000000100490723c */ /* 0x040ff00000001890 */
[----:B------:R-:W-:Y:S01]  /*10dc0*/  HMMA.16816.F32 R148, R4, R18, R148 ;  /* 0x000000120494723c */ /* 0x000fe20000001894 */
[----:B------:R-:W1:Y:S01]  /*10dd0*/  LDSM.16.MT88.4 R16, [R234+0xd000] ;  /* 0x00d00000ea10783b */ /* 0x000e620000004200 */
[----:B------:R-:W-:-:S06]  /*10de0*/  FFMA.FTZ R40, R32, c[0x0][0x23c], -R24 ;  /* 0x00008f0020287a23 */ /* 0x000fcc0000010818 */
[----:B------:R-:W-:Y:S01]  /*10df0*/  HMMA.16816.F32 R120, R4, R28, R120 ;  /* 0x0000001c0478723c */ /* 0x000fe20000001878 */
[----:B------:R-:W-:-:S07]  /*10e00*/  FFMA.FTZ R36, R45, c[0x0][0x23c], -R25 ;  /* 0x00008f002d247a23 */ /* 0x000fce0000010819 */
[----:B------:R-:W-:Y:S01]  /*10e10*/  HMMA.16816.F32 R124, R4, R30, R124 ;  /* 0x0000001e047c723c */ /* 0x000fe2000000187c */
[----:B------:R-:W-:Y:S01]  /*10e20*/  FFMA.FTZ R32, R206, c[0x0][0x23c], -R26 ;  /* 0x00008f00ce207a23 */ /* 0x000fe2000001081a */
[----:B------:R-:W-:Y:S05]  /*10e30*/  LDSM.16.MT88.4 R28, [R235+0xf000] ;  /* 0x00f00000eb1c783b */ /* 0x000fea0000004200 */
[----:B------:R-:W-:Y:S02]  /*10e40*/  F2FP.PACK_AB R4, R210, R209 ;  /* 0x000000d1d204723e */ /* 0x000fe400000000ff */
[----:B---3--:R-:W-:Y:S02]  /*10e50*/  F2FP.PACK_AB R5, R171, R208 ;  /* 0x000000d0ab05723e */ /* 0x008fe400000000ff */
[----:B------:R-:W-:-:S02]  /*10e60*/  F2FP.PACK_AB R6, R213, R212 ;  /* 0x000000d4d506723e */ /* 0x000fc400000000ff */
[----:B--2---:R-:W-:Y:S01]  /*10e70*/  F2FP.PACK_AB R7, R169, R164 ;  /* 0x000000a4a907723e */ /* 0x004fe200000000ff */
[----:B------:R-:W-:Y:S01]  /*10e80*/  FFMA.FTZ R33, R33, c[0x0][0x23c], -R25 ;  /* 0x00008f0021217a23 */ /* 0x000fe20000010819 */
[-C--:B-1----:R-:W-:Y:S01]  /*10e90*/  HMMA.16816.F32 R176, R8, R20.reuse, R176 ;  /* 0x0000001408b0723c */ /* 0x082fe200000018b0 */
[--C-:B------:R-:W-:Y:S02]  /*10ea0*/  FFMA.FTZ R45, R51, c[0x0][0x23c], -R24.reuse ;  /* 0x00008f00332d7a23 */ /* 0x100fe40000010818 */
[--C-:B------:R-:W-:Y:S02]  /*10eb0*/  FFMA.FTZ R41, R50, c[0x0][0x23c], -R24.reuse ;  /* 0x00008f0032297a23 */ /* 0x100fe40000010818 */
[----:B------:R-:W-:Y:S02]  /*10ec0*/  FFMA.FTZ R39, R39, c[0x0][0x23c], -R24 ;  /* 0x00008f0027277a23 */ /* 0x000fe40000010818 */
[----:B------:R-:W-:Y:S01]  /*10ed0*/  FFMA.FTZ R34, R34, c[0x0][0x23c], -R26 ;  /* 0x00008f0022227a23 */ /* 0x000fe2000001081a */
[C---:B------:R-:W-:Y:S01]  /*10ee0*/  HMMA.16816.F32 R172, R4.reuse, R20, R172 ;  /* 0x0000001404ac723c */ /* 0x040fe200000018ac */
[----:B------:R-:W1:Y:S07]  /*10ef0*/  LDSM.16.MT88.4 R24, [R235+0xd000] ;  /* 0x00d00000eb18783b */ /* 0x000e6e0000004200 */
[-C--:B------:R-:W-:Y:S08]  /*10f00*/  HMMA.16816.F32 R180, R4, R22.reuse, R180 ;  /* 0x0000001604b4723c */ /* 0x080ff000000018b4 */
[C---:B------:R-:W-:Y:S01]  /*10f10*/  HMMA.16816.F32 R52, R8.reuse, R22, R52 ;  /* 0x000000160834723c */ /* 0x040fe20000001834 */
[----:B------:R-:W2:Y:S07]  /*10f20*/  LDSM.16.MT88.4 R20, [R233+0xf000] ;  /* 0x00f00000e914783b */ /* 0x000eae0000004200 */
[-C--:B------:R-:W-:Y:S08]  /*10f30*/  HMMA.16816.F32 R204, R8, R16.reuse, R56 ;  /* 0x0000001008cc723c */ /* 0x080ff00000001838 */
[C---:B------:R-:W-:Y:S08]  /*10f40*/  HMMA.16816.F32 R72, R4.reuse, R16, R72 ;  /* 0x000000100448723c */ /* 0x040ff00000001848 */
[-C--:B------:R-:W-:Y:S08]  /*10f50*/  HMMA.16816.F32 R76, R4, R18.reuse, R76 ;  /* 0x00000012044c723c */ /* 0x080ff0000000184c */
[----:B------:R-:W-:Y:S01]  /*10f60*/  HMMA.16816.F32 R64, R8, R18, R64 ;  /* 0x000000120840723c */ /* 0x000fe20000001840 */
[----:B------:R-:W3:Y:S07]  /*10f70*/  LDSM.16.MT88.4 R16, [R234+0xf000] ;  /* 0x00f00000ea10783b */ /* 0x000eee0000004200 */
[C---:B------:R-:W-:Y:S08]  /*10f80*/  HMMA.16816.F32 R88, R4.reuse, R12, R88 ;  /* 0x0000000c0458723c */ /* 0x040ff00000001858 */
[C---:B------:R-:W-:Y:S01]  /*10f90*/  HMMA.16816.F32 R92, R4.reuse, R14, R92 ;  /* 0x0000000e045c723c */ /* 0x040fe2000000185c */
[----:B------:R-:W3:Y:S07]  /*10fa0*/  LDSM.16.MT88.4 R12, [R236+0xf000] ;  /* 0x00f00000ec0c783b */ /* 0x000eee0000004200 */
[C---:B-1----:R-:W-:Y:S08]  /*10fb0*/  HMMA.16816.F32 R104, R4.reuse, R24, R104 ;  /* 0x000000180468723c */ /* 0x042ff00000001868 */
[C---:B------:R-:W-:Y:S08]  /*10fc0*/  HMMA.16816.F32 R108, R4.reuse, R26, R108 ;  /* 0x0000001a046c723c */ /* 0x040ff0000000186c */
[C---:B--2---:R-:W-:Y:S08]  /*10fd0*/  HMMA.16816.F32 R120, R4.reuse, R20, R120 ;  /* 0x000000140478723c */ /* 0x044ff00000001878 */
[C---:B------:R-:W-:Y:S08]  /*10fe0*/  HMMA.16816.F32 R124, R4.reuse, R22, R124 ;  /* 0x00000016047c723c */ /* 0x040ff0000000187c */
[C---:B---3--:R-:W-:Y:S08]  /*10ff0*/  HMMA.16816.F32 R132, R4.reuse, R16, R132 ;  /* 0x000000100484723c */ /* 0x048ff00000001884 */
[C---:B------:R-:W-:Y:S08]  /*11000*/  HMMA.16816.F32 R136, R4.reuse, R18, R136 ;  /* 0x000000120488723c */ /* 0x040ff00000001888 */
[C---:B------:R-:W-:Y:S08]  /*11010*/  HMMA.16816.F32 R144, R4.reuse, R12, R144 ;  /* 0x0000000c0490723c */ /* 0x040ff00000001890 */
[C---:B------:R-:W-:Y:S08]  /*11020*/  HMMA.16816.F32 R148, R4.reuse, R14, R148 ;  /* 0x0000000e0494723c */ /* 0x040ff00000001894 */
[C---:B------:R-:W-:Y:S08]  /*11030*/  HMMA.16816.F32 R156, R4.reuse, R28, R156 ;  /* 0x0000001c049c723c */ /* 0x040ff0000000189c */
[----:B------:R-:W-:Y:S01]  /*11040*/  HMMA.16816.F32 R56, R4, R30, R160 ;  /* 0x0000001e0438723c */ /* 0x000fe200000018a0 */
[----:B------:R-:W-:Y:S07]  /*11050*/  MUFU.EX2 R50, R38 ;  /* 0x0000002600327308 */ /* 0x000fee0000000800 */
[C---:B------:R-:W-:Y:S01]  /*11060*/  HMMA.16816.F32 R100, R8.reuse, R24, R100 ;  /* 0x000000180864723c */ /* 0x040fe20000001864 */
[----:B------:R-:W-:Y:S07]  /*11070*/  MUFU.EX2 R38, R36 ;  /* 0x0000002400267308 */ /* 0x000fee0000000800 */
[C---:B------:R-:W-:Y:S01]  /*11080*/  HMMA.16816.F32 R116, R8.reuse, R20, R116 ;  /* 0x000000140874723c */ /* 0x040fe20000001874 */
[----:B------:R-:W-:Y:S07]  /*11090*/  MUFU.EX2 R36, R33 ;  /* 0x0000002100247308 */ /* 0x000fee0000000800 */
[C---:B------:R-:W-:Y:S01]  /*110a0*/  HMMA.16816.F32 R188, R8.reuse, R16, R188 ;  /* 0x0000001008bc723c */ /* 0x040fe200000018bc */
[----:B------:R-:W-:Y:S07]  /*110b0*/  MUFU.EX2 R33, R32 ;  /* 0x0000002000217308 */ /* 0x000fee0000000800 */
[C---:B------:R-:W-:Y:S08]  /*110c0*/  HMMA.16816.F32 R192, R8.reuse, R12, R192 ;  /* 0x0000000c08c0723c */ /* 0x040ff000000018c0 */
[C---:B------:R-:W-:Y:S01]  /*110d0*/  HMMA.16816.F32 R196, R8.reuse, R28, R196 ;  /* 0x0000001c08c4723c */ /* 0x040fe200000018c4 */
[----:B------:R1:W-:Y:S07]  /*110e0*/  MUFU.EX2 R32, R0 ;  /* 0x0000000000207308 */ /* 0x0003ee0000000800 */
[C---:B------:R-:W-:Y:S01]  /*110f0*/  HMMA.16816.F32 R24, R8.reuse, R26, R112 ;  /* 0x0000001a0818723c */ /* 0x040fe20000001870 */
[----:B------:R-:W-:Y:S01]  /*11100*/  MUFU.EX2 R51, R43 ;  /* 0x0000002b00337308 */ /* 0x000fe20000000800 */
[----:B------:R-:W-:Y:S06]  /*11110*/  LDSM.16.MT88.4 R112, [R235+0xd800] ;  /* 0x00d80000eb70783b */ /* 0x000fec0000004200 */
[C---:B------:R-:W-:Y:S08]  /*11120*/  HMMA.16816.F32 R20, R8.reuse, R22, R128 ;  /* 0x000000160814723c */ /* 0x040ff00000001880 */
[C---:B------:R-:W-:Y:S08]  /*11130*/  HMMA.16816.F32 R16, R8.reuse, R18, R140 ;  /* 0x000000120810723c */ /* 0x040ff0000000188c */
[C---:B------:R-:W-:Y:S08]  /*11140*/  HMMA.16816.F32 R12, R8.reuse, R14, R152 ;  /* 0x0000000e080c723c */ /* 0x040ff00000001898 */
[----:B------:R-:W-:Y:S01]  /*11150*/  HMMA.16816.F32 R28, R8, R30, R200 ;  /* 0x0000001e081c723c */ /* 0x000fe200000018c8 */
[----:B----4-:R-:W-:-:S02]  /*11160*/  FFMA.FTZ R5, R69, R47, R237 ;  /* 0x0000002f45057223 */ /* 0x010fc400000100ed */
[----:B------:R-:W-:Y:S01]  /*11170*/  FFMA.FTZ R4, R70, R48, R232 ;  /* 0x0000003046047223 */ /* 0x000fe200000100e8 */
[----:B------:R-:W-:Y:S03]  /*11180*/  MUFU.EX2 R43, R42 ;  /* 0x0000002a002b7308 */ /* 0x000fe60000000800 */
[----:B------:R-:W-:Y:S01]  /*11190*/  FADD.FTZ R10, R170, R5 ;  /* 0x00000005aa0a7221 */ /* 0x000fe20000010000 */
[----:B------:R-:W-:Y:S01]  /*111a0*/  LDSM.16.MT88.4 R128, [R233+0xf800] ;  /* 0x00f80000e980783b */ /* 0x000fe20000004200 */
[----:B------:R-:W-:-:S03]  /*111b0*/  FADD.FTZ R9, R211, R4 ;  /* 0x00000004d3097221 */ /* 0x000fc60000010000 */
[----:B------:R-:W2:Y:S01]  /*111c0*/  LDSM.16.MT88.4 R4, [R235+0xf800] ;  /* 0x00f80000eb04783b */ /* 0x000ea20000004200 */
[----:B-1----:R-:W-:Y:S01]  /*111d0*/  FFMA.FTZ R0, R68, R46, R238 ;  /* 0x0000002e44007223 */ /* 0x002fe200000100ee */
[----:B------:R-:W-:Y:S01]  /*111e0*/  MUFU.EX2 R42, R35 ;  /* 0x00000023002a7308 */ /* 0x000fe20000000800 */
[----:B------:R-:W-:Y:S01]  /*111f0*/  MOV R211, R96 ;  /* 0x0000006000d37202 */ /* 0x000fe20000000f00 */
[----:B------:R-:W-:Y:S01]  /*11200*/  LDSM.16.MT88.4 R140, [R234+0xf800] ;  /* 0x00f80000ea8c783b */ /* 0x000fe20000004200 */
[----:B------:R-:W-:Y:S01]  /*11210*/  FADD.FTZ R0, R165, R0 ;  /* 0x00000000a5007221 */ /* 0x000fe20000010000 */
[----:B------:R-:W-:Y:S02]  /*11220*/  MOV R170, R97 ;  /* 0x0000006100aa7202 */ /* 0x000fe40000000f00 */
[----:B------:R-:W-:Y:S01]  /*11230*/  MOV R165, R98 ;  /* 0x0000006200a57202 */ /* 0x000fe20000000f00 */
[----:B------:R-:W-:Y:S01]  /*11240*/  LDSM.16.MT88.4 R152, [R236+0xf800] ;  /* 0x00f80000ec98783b */ /* 0x000fe20000004200 */
[----:B------:R1:W-:Y:S01]  /*11250*/  MUFU.EX2 R35, R2 ;  /* 0x0000000200237308 */ /* 0x0003e20000000800 */
[----:B------:R-:W-:-:S02]  /*11260*/  MOV R46, R99 ;  /* 0x00000063002e7202 */ /* 0x000fc40000000f00 */
[----:B------:R-:W-:Y:S01]  /*11270*/  MOV R47, R80 ;  /* 0x00000050002f7202 */ /* 0x000fe20000000f00 */
[----:B------:R-:W-:Y:S01]  /*11280*/  LDSM.16.MT88.4 R96, [R236+0xd800] ;  /* 0x00d80000ec60783b */ /* 0x000fe20000004200 */
[----:B------:R-:W-:-:S03]  /*11290*/  MOV R48, R81 ;  /* 0x0000005100307202 */ /* 0x000fc60000000f00 */
[----:B------:R-:W3:Y:S08]  /*112a0*/  MUFU.EX2 R44, R44 ;  /* 0x0000002c002c7308 */ /* 0x000ef00000000800 */
[----:B------:R-:W4:Y:S01]  /*112b0*/  MUFU.EX2 R37, R37 ;  /* 0x0000002500257308 */ /* 0x000f220000000800 */
[----:B-1----:R-:W-:Y:S01]  /*112c0*/  FFMA.FTZ R2, R71, R49, R251 ;  /* 0x0000003147027223 */ /* 0x002fe200000100fb */
[----:B------:R-:W-:Y:S01]  /*112d0*/  MOV R251, R82 ;  /* 0x0000005200fb7202 */ /* 0x000fe20000000f00 */
[----:B------:R1:W5:Y:S01]  /*112e0*/  LDL.LU R238, [R1+0xb8] ;  /* 0x0000b80001ee7983 */ /* 0x0003620000300800 */
[----:B------:R-:W-:-:S03]  /*112f0*/  MOV R49, R83 ;  /* 0x0000005300317202 */ /* 0x000fc60000000f00 */
[----:B------:R-:W1:Y:S01]  /*11300*/  LDSM.16.MT88.4 R80, [R234+0xd800] ;  /* 0x00d80000ea50783b */ /* 0x000e620000004200 */
[----:B------:R-:W-:Y:S08]  /*11310*/  MUFU.EX2 R45, R45 ;  /* 0x0000002d002d7308 */ /* 0x000ff00000000800 */
[----:B------:R-:W1:Y:S08]  /*11320*/  MUFU.EX2 R41, R41 ;  /* 0x0000002900297308 */ /* 0x000e700000000800 */
[----:B------:R-:W-:Y:S08]  /*11330*/  MUFU.EX2 R40, R40 ;  /* 0x0000002800287308 */ /* 0x000ff00000000800 */
[----:B------:R-:W1:Y:S08]  /*11340*/  MUFU.EX2 R39, R39 ;  /* 0x0000002700277308 */ /* 0x000e700000000800 */
[----:B------:R-:W2:Y:S01]  /*11350*/  MUFU.EX2 R34, R34 ;  /* 0x0000002200227308 */ /* 0x000ea20000000800 */
[----:B---3--:R-:W-:-:S02]  /*11360*/  F2FP.PACK_AB R200, R51, R44 ;  /* 0x0000002c33c8723e */ /* 0x008fc400000000ff */
[----:B----4-:R-:W-:Y:S02]  /*11370*/  F2FP.PACK_AB R201, R38, R37 ;  /* 0x0000002526c9723e */ /* 0x010fe400000000ff */
[----:B------:R-:W-:Y:S02]  /*11380*/  F2FP.PACK_AB R202, R50, R43 ;  /* 0x0000002b32ca723e */ /* 0x000fe400000000ff */
[----:B------:R-:W-:Y:S02]  /*11390*/  F2FP.PACK_AB R203, R36, R42 ;  /* 0x0000002a24cb723e */ /* 0x000fe400000000ff */
[----:B------:R-:W-:Y:S01]  /*113a0*/  F2FP.PACK_AB R161, R35, R33 ;  /* 0x0000002123a1723e */ /* 0x000fe200000000ff */
[----:B------:R-:W-:Y:S01]  /*113b0*/  FADD.FTZ R8, R252, R2 ;  /* 0x00000002fc087221 */ /* 0x000fe20000010000 */
[----:B-1----:R-:W-:Y:S01]  /*113c0*/  F2FP.PACK_AB R160, R41, R45 ;  /* 0x0000002d29a0723e */ /* 0x002fe200000000ff */
[----:B------:R1:W5:Y:S01]  /*113d0*/  LDL.LU R237, [R1+0xb4] ;  /* 0x0000b40001ed7983 */ /* 0x0003620000300800 */
[----:B------:R-:W-:-:S02]  /*113e0*/  F2FP.PACK_AB R162, R39, R40 ;  /* 0x0000002827a2723e */ /* 0x000fc400000000ff */
[----:B--2---:R-:W-:Y:S01]  /*113f0*/  F2FP.PACK_AB R163, R34, R32 ;  /* 0x0000002022a3723e */ /* 0x004fe200000000ff */
[----:B------:R-:W-:Y:S01]  /*11400*/  FADD.FTZ R0, R49, R0 ;  /* 0x0000000031007221 */ /* 0x000fe20000010000 */
[----:B------:R-:W-:Y:S01]  /*11410*/  HMMA.16816.F32 R196, R200, R4, R196 ;  /* 0x00000004c8c4723c */ /* 0x000fe200000018c4 */
[----:B------:R-:W-:Y:S01]  /*11420*/  FADD.FTZ R2, R251, R10 ;  /* 0x0000000afb027221 */ /* 0x000fe20000010000 */
[----:B------:R1:W5:Y:S01]  /*11430*/  LDL.LU R232, [R1+0xb0] ;  /* 0x0000b00001e87983 */ /* 0x0003620000300800 */
[----:B------:R-:W-:-:S05]  /*11440*/  FADD.FTZ R0, R46, R0 ;  /* 0x000000002e007221 */ /* 0x000fca0000010000 */
        /* <DEDUP_REMOVED lines=88> */
[----:B------:R-:W-:Y:S01]  /*119d0*/  @UP0 UIADD3 UR8, UR8, -0x4, URZ ;  /* 0xfffffffc08080890 */ /* 0x000fe2000fffe03f */
[----:B------:R-:W-:Y:S05]  /*119e0*/  @P0 BRA `(.L_x_165) ;  /* 0x0000001000000947 */ /* 0x000fea0003800000 */
.L_x_158:
[----:B-1----:R-:W-:-:S12]  /*119f0*/  UIADD3 UR8, UR21, -0x1, URZ ;  /* 0xffffffff15087890 */ /* 0x002fd8000fffe03f */
.L_x_165:
[----:B------:R-:W-:-:S13]  /*11a00*/  ISETP.LE.AND P0, PT, RZ, UR8, PT ;  /* 0x00000008ff007c0c */ /* 0x000fda000bf03270 */
[----:B------:R-:W-:Y:S05]  /*11a10*/  @!P0 BRA `(.L_x_166) ;  /* 0x00003fe000008947 */ /* 0x000fea0003800000 */
[----:B------:R-:W2:Y:S01]  /*11a20*/  LDL.64 R8, [R1+0x68] ;  /* 0x0000680001087983 */ /* 0x000ea20000100a00 */
[----:B-----5:R-:W-:Y:S01]  /*11a30*/  MOV R171, R3 ;  /* 0x0000000300ab7202 */ /* 0x020fe20000000f00 */
[----:B------:R-:W-:Y:S02]  /*11a40*/  IMAD.MOV.U32 R169, RZ, RZ, R167 ;  /* 0x000000ffffa97224 */ /* 0x000fe400078e00a7 */
[----:B-1-3--:R-:W3:Y:S01]  /*11a50*/  LDL R0, [R1+0x70] ;  /* 0x0000700001007983 */ /* 0x00aee20000100800 */
[----:B------:R-:W-:Y:S02]  /*11a60*/  IMAD.MOV.U32 R164, RZ, RZ, R168 ;  /* 0x000000ffffa47224 */ /* 0x000fe400078e00a8 */
[----:B------:R-:W-:Y:S01]  /*11a70*/  IMAD.MOV.U32 R170, RZ, RZ, R166 ;  /* 0x000000ffffaa7224 */ /* 0x000fe200078e00a6 */
[----:B------:R-:W4:Y:S04]  /*11a80*/  LDL.LU.64 R6, [R1+0xa0] ;  /* 0x0000a00001067983 */ /* 0x000f280000300a00 */
[----:B------:R-:W2:Y:S01]  /*11a90*/  LDL.LU.64 R4, [R1+0xa8] ;  /* 0x0000a80001047983 */ /* 0x000ea20000300a00 */
[----:B----4-:R-:W-:Y:S01]  /*11aa0*/  IMAD.MOV.U32 R3, RZ, RZ, R7 ;  /* 0x000000ffff037224 */ /* 0x010fe200078e0007 */
[----:B--2---:R-:W-:-:S05]  /*11ab0*/  MOV R2, R4 ;  /* 0x0000000400027202 */ /* 0x004fca0000000f00 */
[----:B------:R1:W-:Y:S01]  /*11ac0*/  STL.64 [R1+0x48], R2 ;  /* 0x0000480201007387 */ /* 0x0003e20000100a00 */
[----:B------:R-:W-:Y:S02]  /*11ad0*/  ISETP.GE.AND P3, PT, R8, c[0x0][0x220], PT ;  /* 0x0000880008007a0c */ /* 0x000fe40003f66270 */
[----:B---3--:R-:W-:Y:S01]  /*11ae0*/  ISETP.GE.AND P2, PT, R0, c[0x0][0x220], PT ;  /* 0x0000880000007a0c */ /* 0x008fe20003f46270 */
[----:B------:R-:W-:Y:S05]  /*11af0*/  BRA `(.L_x_167) ;  /* 0x000004e000007947 */ /* 0x000fea0003800000 */
.L_x_169:
[----:B------:R-:W2:Y:S01]  /*11b00*/  LDL.64 R166, [R1+0x80] ;  /* 0x0000800001a67983 */ /* 0x000ea20000100a00 */
[----:B------:R-:W-:Y:S02]  /*11b10*/  ULDC.64 UR4, c[0x0][0x198] ;  /* 0x0000660000047ab9 */ /* 0x000fe40000000a00 */
[----:B------:R-:W-:Y:S01]  /*11b20*/  UIADD3 UR20, UR8, -0x1, URZ ;  /* 0xffffffff08147890 */ /* 0x000fe2000fffe03f */
[----:B------:R-:W3:Y:S03]  /*11b30*/  LDL.64 R246, [R1+0x78] ;  /* 0x0000780001f67983 */ /* 0x000ee60000100a00 */
[----:B------:R-:W-:Y:S01]  /*11b40*/  USHF.R.S32.HI UR15, URZ, 0x1f, UR20 ;  /* 0x0000001f3f0f7899 */ /* 0x000fe20008011414 */
[----:B------:R1:W-:Y:S01]  /*11b50*/  @P3 STS.128 [R244+0x8000], RZ ;  /* 0x008000fff4003388 */ /* 0x0003e20000000c00 */
        /* <DEDUP_REMOVED lines=8> */
[C---:B------:R-:W-:Y:S02]  /*11be0*/  @!P3 LEA R166, P6, R3.reuse, c[0x0][0x168], 0x1 ;  /* 0x00005a0003a6ba11 */ /* 0x040fe400078c08ff */
        /* <DEDUP_REMOVED lines=9> */
[C---:B------:R-:W-:Y:S01]  /*11c80*/  @!P3 LEA R214, P6, R2.reuse, c[0x0][0x168], 0x1 ;  /* 0x00005a0002d6ba11 */ /* 0x040fe200078c08ff */
[----:B------:R1:W-:Y:S01]  /*11c90*/  @P2 STS.128 [R244+0xa000], RZ ;  /* 0x00a000fff4002388 */ /* 0x0003e20000000c00 */
[----:B------:R-:W-:Y:S02]  /*11ca0*/  IADD3.X R165, R165, UR11, RZ, P0, !PT ;  /* 0x0000000ba5a57c10 */ /* 0x000fe400087fe4ff */
[C---:B------:R-:W-:Y:S01]  /*11cb0*/  @!P2 LEA R210, P1, R2.reuse, c[0x0][0x168], 0x1 ;  /* 0x00005a0002d2aa11 */ /* 0x040fe200078208ff */
[----:B------:R-:W-:Y:S01]  /*11cc0*/  @!PT LDS RZ, [RZ] ;  /* 0x00000000fffff984 */ /* 0x000fe20000000800 */
[----:B------:R-:W-:Y:S01]  /*11cd0*/  @!PT LDS RZ, [RZ] ;  /* 0x00000000fffff984 */ /* 0x000fe20000000800 */
[----:B------:R-:W-:Y:S01]  /*11ce0*/  @!PT LDS RZ, [RZ] ;  /* 0x00000000fffff984 */ /* 0x000fe20000000800 */
[----:B------:R1:W-:Y:S01]  /*11cf0*/  @!P2 LDGSTS.E.BYPASS.LTC128B.128 [R244+0xa000], [R212.64+0x80] ;  /* 0x0a000080d4f4afae */ /* 0x0003e2000b901d52 */
[C-C-:B------:R-:W-:Y:S02]  /*11d00*/  @!P3 LEA.HI.X R215, R2.reuse, c[0x0][0x16c], R165.reuse, 0x1, P6 ;  /* 0x00005b0002d7ba11 */ /* 0x140fe400030f0ca5 */
[C---:B------:R-:W-:Y:S01]  /*11d10*/  @!P2 LEA.HI.X R211, R2.reuse, c[0x0][0x16c], R165, 0x1, P1 ;  /* 0x00005b0002d3aa11 */ /* 0x040fe200008f0ca5 */
[----:B------:R1:W-:Y:S01]  /*11d20*/  @P3 STS.128 [R244+0x8800], RZ ;  /* 0x008800fff4003388 */ /* 0x0003e20000000c00 */
[----:B------:R-:W-:Y:S03]  /*11d30*/  IADD3 R0, P5, R2, UR7, RZ ;  /* 0x0000000702007c10 */ /* 0x000fe6000ffbe0ff */
[----:B------:R-:W-:Y:S01]  /*11d40*/  @!PT LDS RZ, [RZ] ;  /* 0x00000000fffff984 */ /* 0x000fe20000000800 */
[----:B------:R-:W-:Y:S01]  /*11d50*/  @!PT LDS RZ, [RZ] ;  /* 0x00000000fffff984 */ /* 0x000fe20000000800 */
[----:B------:R-:W-:Y:S01]  /*11d60*/  @!PT LDS RZ, [RZ] ;  /* 0x00000000fffff984 */ /* 0x000fe20000000800 */
[----:B------:R1:W-:Y:S01]  /*11d70*/  @!P3 LDGSTS.E.BYPASS.LTC128B.128 [R244+0x8800], [R214.64] ;  /* 0x08800000d6f4bfae */ /* 0x0003e2000b901d52 */
[C---:B------:R-:W-:Y:S02]  /*11d80*/  @!P3 LEA R208, P6, R0.reuse, c[0x0][0x168], 0x1 ;  /* 0x00005a0000d0ba11 */ /* 0x040fe400078c08ff */
[C---:B------:R-:W-:Y:S01]  /*11d90*/  @!P2 LEA R204, P1, R0.reuse, c[0x0][0x168], 0x1 ;  /* 0x00005a0000ccaa11 */ /* 0x040fe200078208ff */
[----:B------:R1:W-:Y:S01]  /*11da0*/  @P2 STS.128 [R244+0xa800], RZ ;  /* 0x00a800fff4002388 */ /* 0x0003e20000000c00 */
[----:B------:R-:W-:Y:S02]  /*11db0*/  IADD3.X R2, R165, UR11, RZ, P5, !PT ;  /* 0x0000000ba5027c10 */ /* 0x000fe4000affe4ff */
[C---:B------:R-:W-:Y:S01]  /*11dc0*/  IADD3 R3, P0, R0.reuse, UR7, RZ ;  /* 0x0000000700037c10 */ /* 0x040fe2000ff1e0ff */
[----:B------:R-:W-:Y:S01]  /*11dd0*/  @!PT LDS RZ, [RZ] ;  /* 0x00000000fffff984 */ /* 0x000fe20000000800 */
[----:B------:R-:W-:Y:S01]  /*11de0*/  @!PT LDS RZ, [RZ] ;  /* 0x00000000fffff984 */ /* 0x000fe20000000800 */
[----:B------:R-:W-:Y:S01]  /*11df0*/  @!PT LDS RZ, [RZ] ;  /* 0x00000000fffff984 */ /* 0x000fe20000000800 */
[----:B------:R1:W-:Y:S01]  /*11e00*/  @!P2 LDGSTS.E.BYPASS.LTC128B.128 [R244+0xa800], [R210.64+0x80] ;  /* 0x0a800080d2f4afae */ /* 0x0003e2000b901d52 */
[C-C-:B------:R-:W-:Y:S02]  /*11e10*/  @!P3 LEA.HI.X R209, R0.reuse, c[0x0][0x16c], R2.reuse, 0x1, P6 ;  /* 0x00005b0000d1ba11 */ /* 0x140fe400030f0c02 */
[----:B------:R-:W-:Y:S01]  /*11e20*/  @!P2 LEA.HI.X R205, R0, c[0x0][0x16c], R2, 0x1, P1 ;  /* 0x00005b0000cdaa11 */ /* 0x000fe200008f0c02 */
[----:B------:R1:W-:Y:S01]  /*11e30*/  @P3 STS.128 [R244+0x9000], RZ ;  /* 0x009000fff4003388 */ /* 0x0003e20000000c00 */
[C---:B------:R-:W-:Y:S02]  /*11e40*/  @!P3 LEA R206, P5, R3.reuse, c[0x0][0x168], 0x1 ;  /* 0x00005a0003ceba11 */ /* 0x040fe400078a08ff */
[----:B------:R-:W-:Y:S01]  /*11e50*/  IADD3.X R165, R2, UR11, RZ, P0, !PT ;  /* 0x0000000b02a57c10 */ /* 0x000fe200087fe4ff */
[----:B------:R-:W-:Y:S01]  /*11e60*/  @!PT LDS RZ, [RZ] ;  /* 0x00000000fffff984 */ /* 0x000fe20000000800 */
[----:B------:R-:W-:Y:S01]  /*11e70*/  @!PT LDS RZ, [RZ] ;  /* 0x00000000fffff984 */ /* 0x000fe20000000800 */
[----:B------:R-:W-:Y:S01]  /*11e80*/  @!PT LDS RZ, [RZ] ;  /* 0x00000000fffff984 */ /* 0x000fe20000000800 */
[----:B------:R1:W-:Y:S01]  /*11e90*/  @!P3 LDGSTS.E.BYPASS.LTC128B.128 [R244+0x9000], [R208.64] ;  /* 0x09000000d0f4bfae */ /* 0x0003e2000b901d52 */
[C---:B--2---:R-:W-:Y:S02]  /*11ea0*/  @!P2 LEA R166, P0, R3.reuse, c[0x0][0x168], 0x1 ;  /* 0x00005a0003a6aa11 */ /* 0x044fe400078008ff */
[C-C-:B------:R-:W-:Y:S01]  /*11eb0*/  @!P3 LEA.HI.X R207, R3.reuse, c[0x0][0x16c], R165.reuse, 0x1, P5 ;  /* 0x00005b0003cfba11 */ /* 0x140fe200028f0ca5 */
[----:B------:R1:W-:Y:S01]  /*11ec0*/  @P2 STS.128 [R244+0xb000], RZ ;  /* 0x00b000fff4002388 */ /* 0x0003e20000000c00 */
[----:B------:R-:W-:Y:S03]  /*11ed0*/  @!P2 LEA.HI.X R167, R3, c[0x0][0x16c], R165, 0x1, P0 ;  /* 0x00005b0003a7aa11 */ /* 0x000fe600000f0ca5 */
        /* <DEDUP_REMOVED lines=9> */
[----:B------:R1:W-:Y:S04]  /*11f70*/  @P2 STS.128 [R244+0xb800], RZ ;  /* 0x00b800fff4002388 */ /* 0x0003e80000000c00 */
[----:B------:R-:W-:Y:S01]  /*11f80*/  @!PT LDS RZ, [RZ] ;  /* 0x00000000fffff984 */ /* 0x000fe20000000800 */
[----:B------:R-:W-:Y:S01]  /*11f90*/  @!PT LDS RZ, [RZ] ;  /* 0x00000000fffff984 */ /* 0x000fe20000000800 */
[----:B------:R-:W-:Y:S01]  /*11fa0*/  @!PT LDS RZ, [RZ] ;  /* 0x00000000fffff984 */ /* 0x000fe20000000800 */
[----:B------:R1:W-:Y:S04]  /*11fb0*/  @!P2 LDGSTS.E.BYPASS.LTC128B.128 [R244+0xb800], [R166.64+0x80] ;  /* 0x0b800080a6f4afae */ /* 0x0003e8000b901d52 */
[----:B------:R-:W0:Y:S01]  /*11fc0*/  LDGDEPBAR ;  /* 0x00000000000079af */ /* 0x000e220000000000 */
[----:B------:R-:W-:-:S05]  /*11fd0*/  BRA `(.L_x_168) ;  /* 0x00000fc000007947 */ /* 0x000fca0003800000 */
.L_x_167:
[----:B------:R-:W2:Y:S01]  /*11fe0*/  LDL.64 R4, [R1+0x48] ;  /* 0x0000480001047983 */ /* 0x000ea20000100a00 */
[----:B------:R-:W-:Y:S04]  /*11ff0*/  DEPBAR.LE SB0, 0x0 ;  /* 0x000080000000791a */ /* 0x000fe80000000000 */
[----:B------:R-:W-:Y:S01]  /*12000*/  USHF.R.S32.HI UR5, URZ, 0x1f, UR8 ;  /* 0x0000001f3f057899 */ /* 0x000fe20008011408 */
[----:B------:R-:W-:Y:S01]  /*12010*/  BAR.SYNC.DEFER_BLOCKING 0x0 ;  /* 0x0000000000007b1d */ /* 0x000fe20000010000 */
[----:B------:R-:W-:Y:S01]  /*12020*/  UIMAD UR4, UR12, UR8, URZ ;  /* 0x000000080c0472a4 */ /* 0x000fe2000f8e023f */
[----:B-1----:R-:W-:Y:S03]  /*12030*/  IMAD.U32 R2, RZ, RZ, UR8 ;  /* 0x00000008ff027e24 */ /* 0x002fe6000f8e00ff */
[----:B------:R-:W-:Y:S01]  /*12040*/  UIMAD UR4, UR5, UR17, UR4 ;  /* 0x00000011050472a4 */ /* 0x000fe2000f8e0204 */
[----:B------:R-:W-:Y:S01]  /*12050*/  @P3 STS.128 [R244+0xc000], RZ ;  /* 0x00c000fff4003388 */ /* 0x000fe20000000c00 */
[----:B--2---:R-:W-:Y:S05]  /*12060*/  IMAD.WIDE.U32 R2, R2, UR17, R4 ;  /* 0x0000001102027c25 */ /* 0x004fea000f8e0004 */
[C---:B------:R-:W-:Y:S02]  /*12070*/  @!P3 LEA R4, P4, R2.reuse, c[0x0][0x170], 0x1 ;  /* 0x00005c000204ba11 */ /* 0x040fe400078808ff */
[----:B------:R-:W-:Y:S02]  /*12080*/  IADD3 R0, R3, UR4, RZ ;  /* 0x0000000403007c10 */ /* 0x000fe4000fffe0ff */
        /* <DEDUP_REMOVED lines=8> */
[C---:B------:R-:W-:Y:S02]  /*12110*/  @!P3 LEA R14, P4, R3.reuse, c[0x0][0x170], 0x1 ;  /* 0x00005c00030eba11 */ /* 0x040fe400078808ff */
[----:B------:R-:W-:Y:S01]  /*12120*/  IADD3.X R2, R0, UR9, RZ, P1, !PT ;  /* 0x0000000900027c10 */ /* 0x000fe20008ffe4ff */
[----:B------:R-:W-:Y:S01]  /*12130*/  @P2 STS.128 [R244+0xe000], RZ ;  /* 0x00e000fff4002388 */ /* 0x000fe20000000c00 */
[C---:B------:R-:W-:Y:S02]  /*12140*/  @!P2 LEA R12, P0, R3.reuse, c[0x0][0x170], 0x1 ;  /* 0x00005c00030caa11 */ /* 0x040fe400078008ff */
[C-C-:B------:R-:W-:Y:S02]  /*12150*/  @!P3 LEA.HI.X R15, R3.reuse, c[0x0][0x174], R2.reuse, 0x1, P4 ;  /* 0x00005d00030fba11 */ /* 0x140fe400020f0c02 */
[C---:B------:R-:W-:Y:S01]  /*12160*/  @!P2 LEA.HI.X R13, R3.reuse, c[0x0][0x174], R2, 0x1, P0 ;  /* 0x00005d00030daa11 */ /* 0x040fe200000f0c02 */
[----:B------:R-:W-:Y:S01]  /*12170*/  @!PT LDS RZ, [RZ] ;  /* 0x00000000fffff984 */ /* 0x000fe20000000800 */
[----:B------:R-:W-:Y:S01]  /*12180*/  @!PT LDS RZ, [RZ] ;  /* 0x00000000fffff984 */ /* 0x000fe20000000800 */
[----:B------:R-:W-:Y:S01]  /*12190*/  @!PT LDS RZ, [RZ] ;  /* 0x00000000fffff984 */ /* 0x000fe20000000800 */
[----:B------:R2:W-:Y:S01]  /*121a0*/  @!P2 LDGSTS.E.BYPASS.LTC128B.128 [R244+0xe000], [R16.64+0x80] ;  /* 0x0e00008010f4afae */ /* 0x0005e2000b901d52 */
[----:B------:R-:W-:Y:S04]  /*121b0*/  IADD3 R0, P1, R3, UR14, RZ ;  /* 0x0000000e03007c10 */ /* 0x000fe8000ff3e0ff */
[----:B------:R-:W-:Y:S01]  /*121c0*/  @!P3 LEA R10, P5, R0, c[0x0][0x170], 0x1 ;  /* 0x00005c00000aba11 */ /* 0x000fe200078a08ff */
[----:B------:R-:W-:Y:S01]  /*121d0*/  @P3 STS.128 [R244+0xc800], RZ ;  /* 0x00c800fff4003388 */ /* 0x000fe20000000c00 */
[----:B------:R-:W-:Y:S02]  /*121e0*/  IADD3.X R3, R2, UR9, RZ, P1, !PT ;  /* 0x0000000902037c10 */ /* 0x000fe40008ffe4ff */
[C---:B------:R-:W-:Y:S02]  /*121f0*/  @!P2 LEA R6, P1, R0.reuse, c[0x0][0x170], 0x1 ;  /* 0x00005c000006aa11 */ /* 0x040fe400078208ff */
[C-C-:B------:R-:W-:Y:S01]  /*12200*/  @!P3 LEA.HI.X R11, R0.reuse, c[0x0][0x174], R3.reuse, 0x1, P5 ;  /* 0x00005d00000bba11 */ /* 0x140fe200028f0c03 */
[----:B------:R-:W-:Y:S01]  /*12210*/  @!PT LDS RZ, [RZ] ;  /* 0x00000000fffff984 */ /* 0x000fe20000000800 */
[----:B------:R-:W-:Y:S01]  /*12220*/  @!PT LDS RZ, [RZ] ;  /* 0x00000000fffff984 */ /* 0x000fe20000000800 */
[----:B------:R-:W-:Y:S01]  /*12230*/  @!PT LDS RZ, [RZ] ;  /* 0x00000000fffff984 */ /* 0x000fe20000000800 */
[----:B------:R3:W-:Y:S01]  /*12240*/  @!P3 LDGSTS.E.BYPASS.LTC128B.128 [R244+0xc800], [R14.64] ;  /* 0x0c8000000ef4bfae */ /* 0x0007e2000b901d52 */
[C---:B------:R-:W-:Y:S02]  /*12250*/  @!P2 LEA.HI.X R7, R0.reuse, c[0x0][0x174], R3, 0x1, P1 ;  /* 0x00005d000007aa11 */ /* 0x040fe400008f0c03 */
[----:B------:R-:W-:Y:S03]  /*12260*/  IADD3 R2, P0, R0, UR14, RZ ;  /* 0x0000000e00027c10 */ /* 0x000fe6000ff1e0ff */
[----:B------:R-:W-:Y:S01]  /*12270*/  @P2 STS.128 [R244+0xe800], RZ ;  /* 0x00e800fff4002388 */ /* 0x000fe20000000c00 */
[C---:B------:R-:W-:Y:S02]  /*12280*/  @!P3 LEA R8, P4, R2.reuse, c[0x0][0x170], 0x1 ;  /* 0x00005c000208ba11 */ /* 0x040fe400078808ff */
[----:B-1----:R-:W-:Y:S02]  /*12290*/  IADD3.X R5, R3, UR9, RZ, P0, !PT ;  /* 0x0000000903057c10 */ /* 0x002fe400087fe4ff */
[C---:B------:R-:W-:Y:S01]  /*122a0*/  @!P2 LEA R4, P0, R2.reuse, c[0x0][0x170], 0x1 ;  /* 0x00005c000204aa11 */ /* 0x040fe200078008ff */
[----:B------:R-:W-:Y:S01]  /*122b0*/  @!PT LDS RZ, [RZ] ;  /* 0x00000000fffff984 */ /* 0x000fe20000000800 */
[----:B------:R-:W-:Y:S01]  /*122c0*/  @!PT LDS RZ, [RZ] ;  /* 0x00000000fffff984 */ /* 0x000fe20000000800 */
[----:B------:R-:W-:Y:S01]  /*122d0*/  @!PT LDS RZ, [RZ] ;  /* 0x00000000fffff984 */ /* 0x000fe20000000800 */
[----:B------:R3:W-:Y:S01]  /*122e0*/  @!P2 LDGSTS.E.BYPASS.LTC128B.128 [R244+0xe800], [R12.64+0x80] ;  /* 0x0e8000800cf4afae */ /* 0x0007e2000b901d52 */
[C-C-:B------:R-:W-:Y:S02]  /*122f0*/  @!P3 LEA.HI.X R9, R2.reuse, c[0x0][0x174], R5.reuse, 0x1, P4 ;  /* 0x00005d000209ba11 */ /* 0x140fe400020f0c05 */
[----:B------:R-:W-:Y:S02]  /*12300*/  @!P2 LEA.HI.X R5, R2, c[0x0][0x174], R5, 0x1, P0 ;  /* 0x00005d000205aa11 */ /* 0x000fe400000f0c05 */
[----:B------:R-:W-:Y:S01]  /*12310*/  ISETP.LT.AND P4, PT, RZ, UR8, PT ;  /* 0x00000008ff007c0c */ /* 0x000fe2000bf81270 */
[----:B------:R-:W-:Y:S06]  /*12320*/  @P3 STS.128 [R244+0xd000], RZ ;  /* 0x00d000fff4003388 */ /* 0x000fec0000000c00 */
[----:B------:R-:W-:Y:S01]  /*12330*/  @!PT LDS RZ, [RZ] ;  /* 0x00000000fffff984 */ /* 0x000fe20000000800 */
[----:B------:R-:W-:Y:S01]  /*12340*/  @!PT LDS RZ, [RZ] ;  /* 0x00000000fffff984 */ /* 0x000fe20000000800 */
[----:B------:R-:W-:Y:S01]  /*12350*/  @!PT LDS RZ, [RZ] ;  /* 0x00000000fffff984 */ /* 0x000fe20000000800 */
[----:B------:R1:W-:Y:S06]  /*12360*/  @!P3 LDGSTS.E.BYPASS.LTC128B.128 [R244+0xd000], [R10.64] ;  /* 0x0d0000000af4bfae */ /* 0x0003ec000b901d52 */
[----:B------:R-:W-:Y:S06]  /*12370*/  @P2 STS.128 [R244+0xf000], RZ ;  /* 0x00f000fff4002388 */ /* 0x000fec0000000c00 */
[----:B------:R-:W-:Y:S01]  /*12380*/  @!PT LDS RZ, [RZ] ;  /* 0x00000000fffff984 */ /* 0x000fe20000000800 */
[----:B------:R-:W-:Y:S01]  /*12390*/  @!PT LDS RZ, [RZ] ;  /* 0x00000000fffff984 */ /* 0x000fe20000000800 */
[----:B------:R-:W-:Y:S01]  /*123a0*/  @!PT LDS RZ, [RZ] ;  /* 0x00000000fffff984 */ /* 0x000fe20000000800 */
[----:B------:R4:W-:Y:S06]  /*123b0*/  @!P2 LDGSTS.E.BYPASS.LTC128B.128 [R244+0xf000], [R6.64+0x80] ;  /* 0x0f00008006f4afae */ /* 0x0009ec000b901d52 */
        /* <DEDUP_REMOVED lines=10> */
[----:B------:R-:W-:Y:S06]  /*12460*/  LDSM.16.M88.4 R64, [R240] ;  /* 0x00000000f040783b */ /* 0x000fec0000000200 */
[----:B--2---:R-:W4:Y:S06]  /*12470*/  LDSM.16.M88.4 R16, [R232+0x8000] ;  /* 0x00800000e810783b */ /* 0x004f2c0000000200 */
[----:B------:R-:W1:Y:S06]  /*12480*/  LDSM.16.M88.4 R60, [R240+0x2000] ;  /* 0x00200000f03c783b */ /* 0x000e6c0000000200 */
[----:B------:R-:W2:Y:S06]  /*12490*/  LDSM.16.M88.4 R32, [R232+0x8800] ;  /* 0x00880000e820783b */ /* 0x000eac0000000200 */
[----:B------:R-:W0:Y:S06]  /*124a0*/  LDGDEPBAR ;  /* 0x00000000000079af */ /* 0x000e2c0000000000 */
[----:B------:R-:W5:Y:S06]  /*124b0*/  LDSM.16.M88.4 R48, [R232+0x9000] ;  /* 0x00900000e830783b */ /* 0x000f6c0000000200 */
[----:B------:R-:W2:Y:S06]  /*124c0*/  LDSM.16.M88.4 R204, [R232+0x9800] ;  /* 0x00980000e8cc783b */ /* 0x000eac0000000200 */
[----:B------:R-:W-:Y:S01]  /*124d0*/  LDSM.16.M88.4 R208, [R241] ;  /* 0x00000000f1d0783b */ /* 0x000fe20000000200 */
[-C--:B----4-:R-:W-:Y:S05]  /*124e0*/  HMMA.16816.F32 R4, R64, R16.reuse, RZ ;  /* 0x000000104004723c */ /* 0x090fea00000018ff */
[----:B------:R-:W4:Y:S03]  /*124f0*/  LDSM.16.M88.4 R212, [R239] ;  /* 0x00000000efd4783b */ /* 0x000f260000000200 */
[C---:B-1----:R-:W-:Y:S03]  /*12500*/  HMMA.16816.F32 R8, R60.reuse, R16, RZ ;  /* 0x000000103c08723c */ /* 0x042fe600000018ff */
[----:B------:R-:W1:Y:S06]  /*12510*/  LDSM.16.M88.4 R216, [R241+0x2000] ;  /* 0x00200000f1d8783b */ /* 0x000e6c0000000200 */
[----:B------:R-:W1:Y:S01]  /*12520*/  LDSM.16.M88.4 R220, [R239+0x800] ;  /* 0x00080000efdc783b */ /* 0x000e620000000200 */
[-C--:B---3--:R-:W-:Y:S05]  /*12530*/  HMMA.16816.F32 R12, R60, R18.reuse, RZ ;  /* 0x000000123c0c723c */ /* 0x088fea00000018ff */
[----:B------:R-:W3:Y:S03]  /*12540*/  LDSM.16.M88.4 R224, [R239+0x1000] ;  /* 0x00100000efe0783b */ /* 0x000ee60000000200 */
[C---:B------:R-:W-:Y:S03]  /*12550*/  HMMA.16816.F32 R16, R64.reuse, R18, RZ ;  /* 0x000000124010723c */ /* 0x040fe600000018ff */
[----:B------:R-:W1:Y:S05]  /*12560*/  LDSM.16.M88.4 R228, [R239+0x1800] ;  /* 0x00180000efe4783b */ /* 0x000e6a0000000200 */
[-C--:B--2---:R-:W-:Y:S08]  /*12570*/  HMMA.16816.F32 R20, R64, R32.reuse, RZ ;  /* 0x000000204014723c */ /* 0x084ff000000018ff */
[C---:B------:R-:W-:Y:S08]  /*12580*/  HMMA.16816.F32 R24, R60.reuse, R32, RZ ;  /* 0x000000203c18723c */ /* 0x040ff000000018ff */
[-C--:B------:R-:W-:Y:S08]  /*12590*/  HMMA.16816.F32 R28, R60, R34.reuse, RZ ;  /* 0x000000223c1c723c */ /* 0x080ff000000018ff */
[C---:B------:R-:W-:Y:S08]  /*125a0*/  HMMA.16816.F32 R32, R64.reuse, R34, RZ ;  /* 0x000000224020723c */ /* 0x040ff000000018ff */
[-C--:B-----5:R-:W-:Y:S08]  /*125b0*/  HMMA.16816.F32 R36, R64, R48.reuse, RZ ;  /* 0x000000304024723c */ /* 0x0a0ff000000018ff */
[C---:B------:R-:W-:Y:S08]  /*125c0*/  HMMA.16816.F32 R40, R60.reuse, R48, RZ ;  /* 0x000000303c28723c */ /* 0x040ff000000018ff */
[-C--:B------:R-:W-:Y:S08]  /*125d0*/  HMMA.16816.F32 R44, R60, R50.reuse, RZ ;  /* 0x000000323c2c723c */ /* 0x080ff000000018ff */
[C---:B------:R-:W-:Y:S08]  /*125e0*/  HMMA.16816.F32 R48, R64.reuse, R50, RZ ;  /* 0x000000324030723c */ /* 0x040ff000000018ff */
[-C--:B------:R-:W-:Y:S08]  /*125f0*/  HMMA.16816.F32 R52, R64, R204.reuse, RZ ;  /* 0x000000cc4034723c */ /* 0x080ff000000018ff */
[C---:B------:R-:W-:Y:S08]  /*12600*/  HMMA.16816.F32 R56, R60.reuse, R204, RZ ;  /* 0x000000cc3c38723c */ /* 0x040ff000000018ff */
[-C--:B------:R-:W-:Y:S08]  /*12610*/  HMMA.16816.F32 R60, R60, R206.reuse, RZ ;  /* 0x000000ce3c3c723c */ /* 0x080ff000000018ff */
[----:B------:R-:W-:Y:S01]  /*12620*/  HMMA.16816.F32 R64, R64, R206, RZ ;  /* 0x000000ce4040723c */ /* 0x000fe200000018ff */
[----:B------:R-:W-:Y:S07]  /*12630*/  LDSM.16.M88.4 R204, [R243] ;  /* 0x00000000f3cc783b */ /* 0x000fee0000000200 */
[-C--:B----4-:R-:W-:Y:S08]  /*12640*/  HMMA.16816.F32 R4, R208, R212.reuse, R4 ;  /* 0x000000d4d004723c */ /* 0x090ff00000001804 */
[C---:B-1----:R-:W-:Y:S08]  /*12650*/  HMMA.16816.F32 R8, R216.reuse, R212, R8 ;  /* 0x000000d4d808723c */ /* 0x042ff00000001808 */
[-C--:B------:R-:W-:Y:S08]  /*12660*/  HMMA.16816.F32 R12, R216, R214.reuse, R12 ;  /* 0x000000d6d80c723c */ /* 0x080ff0000000180c */
[C---:B------:R-:W-:Y:S01]  /*12670*/  HMMA.16816.F32 R16, R208.reuse, R214, R16 ;  /* 0x000000d6d010723c */ /* 0x040fe20000001810 */
[----:B------:R-:W1:Y:S07]  /*12680*/  LDSM.16.M88.4 R212, [R238+0x8000] ;  /* 0x00800000eed4783b */ /* 0x000e6e0000000200 */
[-C--:B------:R-:W-:Y:S08]  /*12690*/  HMMA.16816.F32 R20, R208, R220.reuse, R20 ;  /* 0x000000dcd014723c */ /* 0x080ff00000001814 */
[C---:B------:R-:W-:Y:S08]  /*126a0*/  HMMA.16816.F32 R24, R216.reuse, R220, R24 ;  /* 0x000000dcd818723c */ /* 0x040ff00000001818 */
        /* <DEDUP_REMOVED lines=8> */
[-C--:B------:R-:W-:Y:S08]  /*12730*/  HMMA.16816.F32 R52, R208, R228.reuse, R52 ;  /* 0x000000e4d034723c */ /* 0x080ff00000001834 */
[C---:B------:R-:W-:Y:S08]  /*12740*/  HMMA.16816.F32 R56, R216.reuse, R228, R56 ;  /* 0x000000e4d838723c */ /* 0x040ff00000001838 */
[-C--:B------:R-:W-:Y:S01]  /*12750*/  HMMA.16816.F32 R60, R216, R230.reuse, R60 ;  /* 0x000000e6d83c723c */ /* 0x080fe2000000183c */
[----:B------:R-:W3:Y:S07]  /*12760*/  LDSM.16.M88.4 R216, [R238+0x8800] ;  /* 0x00880000eed8783b */ /* 0x000eee0000000200 */
[----:B------:R-:W-:Y:S01]  /*12770*/  HMMA.16816.F32 R64, R208, R230, R64 ;  /* 0x000000e6d040723c */ /* 0x000fe20000001840 */
[----:B------:R-:W4:Y:S06]  /*12780*/  LDSM.16.M88.4 R208, [R238+0x9800] ;  /* 0x00980000eed0783b */ /* 0x000f2c0000000200 */
[----:B------:R-:W-:Y:S01]  /*12790*/  LDSM.16.M88.4 R228, [R237+0x1000] ;  /* 0x00100000ede4783b */ /* 0x000fe20000000200 */
[-C--:B-1----:R-:W-:Y:S08]  /*127a0*/  HMMA.16816.F32 R4, R204, R212.reuse, R4 ;  /* 0x000000d4cc04723c */ /* 0x082ff00000001804 */
[C---:B--2---:R-:W-:Y:S08]  /*127b0*/  HMMA.16816.F32 R8, R220.reuse, R212, R8 ;  /* 0x000000d4dc08723c */ /* 0x044ff00000001808 */
[-C--:B------:R-:W-:Y:S08]  /*127c0*/  HMMA.16816.F32 R12, R220, R214.reuse, R12 ;  /* 0x000000d6dc0c723c */ /* 0x080ff0000000180c */
[C---:B------:R-:W-:Y:S01]  /*127d0*/  HMMA.16816.F32 R16, R204.reuse, R214, R16 ;  /* 0x000000d6cc10723c */ /* 0x040fe20000001810 */
[----:B------:R-:W-:Y:S07]  /*127e0*/  LDSM.16.M88.4 R212, [R242] ;  /* 0x00000000f2d4783b */ /* 0x000fee0000000200 */
[-C--:B---3--:R-:W-:Y:S08]  /*127f0*/  HMMA.16816.F32 R20, R204, R216.reuse, R20 ;  /* 0x000000d8cc14723c */ /* 0x088ff00000001814 */
[C---:B------:R-:W-:Y:S08]  /*12800*/  HMMA.16816.F32 R24, R220.reuse, R216, R24 ;  /* 0x000000d8dc18723c */ /* 0x040ff00000001818 */
[-C--:B------:R-:W-:Y:S08]  /*12810*/  HMMA.16816.F32 R28, R220, R218.reuse, R28 ;  /* 0x000000dadc1c723c */ /* 0x080ff0000000181c */
[C---:B------:R-:W-:Y:S01]  /*12820*/  HMMA.16816.F32 R32, R204.reuse, R218, R32 ;  /* 0x000000dacc20723c */ /* 0x040fe20000001820 */
[----:B------:R-:W1:Y:S07]  /*12830*/  LDSM.16.M88.4 R216, [R237] ;  /* 0x00000000edd8783b */ /* 0x000e6e0000000200 */
[-C--:B------:R-:W-:Y:S08]  /*12840*/  HMMA.16816.F32 R36, R204, R224.reuse, R36 ;  /* 0x000000e0cc24723c */ /* 0x080ff00000001824 */
[C---:B------:R-:W-:Y:S08]  /*12850*/  HMMA.16816.F32 R40, R220.reuse, R224, R40 ;  /* 0x000000e0dc28723c */ /* 0x040ff00000001828 */
[-C--:B------:R-:W-:Y:S08]  /*12860*/  HMMA.16816.F32 R44, R220, R226.reuse, R44 ;  /* 0x000000e2dc2c723c */ /* 0x080ff0000000182c */
[C---:B------:R-:W-:Y:S01]  /*12870*/  HMMA.16816.F32 R48, R204.reuse, R226, R48 ;  /* 0x000000e2cc30723c */ /* 0x040fe20000001830 */
[----:B------:R-:W2:Y:S07]  /*12880*/  LDSM.16.M88.4 R224, [R242+0x2000] ;  /* 0x00200000f2e0783b */ /* 0x000eae0000000200 */
[-C--:B----4-:R-:W-:Y:S08]  /*12890*/  HMMA.16816.F32 R52, R204, R208.reuse, R52 ;  /* 0x000000d0cc34723c */ /* 0x090ff00000001834 */
        /* <DEDUP_REMOVED lines=16> */
[-C--:B------:R-:W-:Y:S08]  /*129a0*/  HMMA.16816.F32 R36, R212, R228.reuse, R36 ;  /* 0x000000e4d424723c */ /* 0x080ff00000001824 */
[C---:B------:R-:W-:Y:S08]  /*129b0*/  HMMA.16816.F32 R40, R224.reuse, R228, R40 ;  /* 0x000000e4e028723c */ /* 0x040ff00000001828 */
[-C--:B------:R-:W-:Y:S08]  /*129c0*/  HMMA.16816.F32 R44, R224, R230.reuse, R44 ;  /* 0x000000e6e02c723c */ /* 0x080ff0000000182c */
[C---:B------:R-:W-:Y:S01]  /*129d0*/  HMMA.16816.F32 R48, R212.reuse, R230, R48 ;  /* 0x000000e6d430723c */ /* 0x040fe20000001830 */
[----:B------:R-:W-:Y:S07]  /*129e0*/  LDSM.16.M88.4 R228, [R232+0xb000] ;  /* 0x00b00000e8e4783b */ /* 0x000fee0000000200 */
        /* <DEDUP_REMOVED lines=43> */
[----:B------:R-:W3:Y:S07]  /*12ca0*/  LDSM.16.M88.4 R228, [R238+0xa800] ;  /* 0x00a80000eee4783b */ /* 0x000eee0000000200 */
[-C--:B----4-:R-:W-:Y:S08]  /*12cb0*/  HMMA.16816.F32 R52, R212, R204.reuse, R52 ;  /* 0x000000ccd434723c */ /* 0x090ff00000001834 */
[C---:B------:R-:W-:Y:S08]  /*12cc0*/  HMMA.16816.F32 R56, R224.reuse, R204, R56 ;  /* 0x000000cce038723c */ /* 0x040ff00000001838 */
[-C--:B------:R-:W-:Y:S01]  /*12cd0*/  HMMA.16816.F32 R60, R224, R206.reuse, R60 ;  /* 0x000000cee03c723c */ /* 0x080fe2000000183c */
[----:B------:R-:W4:Y:S07]  /*12ce0*/  LDSM.16.M88.4 R224, [R238+0xb000] ;  /* 0x00b00000eee0783b */ /* 0x000f2e0000000200 */
[----:B------:R-:W-:Y:S01]  /*12cf0*/  HMMA.16816.F32 R64, R212, R206, R64 ;  /* 0x000000ced440723c */ /* 0x000fe20000001840 */
[----:B------:R-:W5:Y:S06]  /*12d00*/  LDSM.16.M88.4 R204, [R238+0xb800] ;  /* 0x00b80000eecc783b */ /* 0x000f6c0000000200 */
        /* <DEDUP_REMOVED lines=16> */
[-C--:B-----5:R-:W-:Y:S08]  /*12e10*/  HMMA.16816.F32 R52, R208, R204.reuse, R52 ;  /* 0x000000ccd034723c */ /* 0x0a0ff00000001834 */
[C---:B------:R-:W-:Y:S08]  /*12e20*/  HMMA.16816.F32 R56, R220.reuse, R204, R56 ;  /* 0x000000ccdc38723c */ /* 0x040ff00000001838 */
[-C--:B------:R-:W-:Y:S01]  /*12e30*/  HMMA.16816.F32 R60, R220, R206.reuse, R60 ;  /* 0x000000cedc3c723c */ /* 0x080fe2000000183c */
[----:B------:R-:W3:Y:S07]  /*12e40*/  LDSM.16.M88.4 R220, [R237+0x2800] ;  /* 0x00280000eddc783b */ /* 0x000eee0000000200 */
[----:B------:R-:W-:Y:S01]  /*12e50*/  HMMA.16816.F32 R64, R208, R206, R64 ;  /* 0x000000ced040723c */ /* 0x000fe20000001840 */
[----:B------:R-:W4:Y:S01]  /*12e60*/  LDSM.16.M88.4 R204, [R237+0x3800] ;  /* 0x00380000edcc783b */ /* 0x000f220000000200 */
[----:B------:R-:W-:Y:S05]  /*12e70*/  DEPBAR.LE SB0, 0x0 ;  /* 0x000080000000791a */ /* 0x000fea0000000000 */
[----:B------:R-:W-:Y:S01]  /*12e80*/  BAR.SYNC.DEFER_BLOCKING 0x0 ;  /* 0x0000000000007b1d */ /* 0x000fe20000010000 */
[-C--:B-1----:R-:W-:Y:S08]  /*12e90*/  HMMA.16816.F32 R4, R212, R216.reuse, R4 ;  /* 0x000000d8d404723c */ /* 0x082ff00000001804 */
[C---:B--2---:R-:W-:Y:S08]  /*12ea0*/  HMMA.16816.F32 R8, R224.reuse, R216, R8 ;  /* 0x000000d8e008723c */ /* 0x044ff00000001808 */
[-C--:B------:R-:W-:Y:S08]  /*12eb0*/  HMMA.16816.F32 R12, R224, R218.reuse, R12 ;  /* 0x000000dae00c723c */ /* 0x080ff0000000180c */
[C---:B------:R-:W-:Y:S08]  /*12ec0*/  HMMA.16816.F32 R16, R212.reuse, R218, R16 ;  /* 0x000000dad410723c */ /* 0x040ff00000001810 */
[-C--:B---3--:R-:W-:Y:S08]  /*12ed0*/  HMMA.16816.F32 R20, R212, R220.reuse, R20 ;  /* 0x000000dcd414723c */ /* 0x088ff00000001814 */
        /* <DEDUP_REMOVED lines=8> */
[C---:B------:R-:W-:Y:S08]  /*12f60*/  HMMA.16816.F32 R56, R224.reuse, R204, R56 ;  /* 0x000000cce038723c */ /* 0x040ff00000001838 */
[-C--:B------:R-:W-:Y:S08]  /*12f70*/  HMMA.16816.F32 R60, R224, R206.reuse, R60 ;  /* 0x000000cee03c723c */ /* 0x080ff0000000183c */
[----:B------:R-:W-:Y:S01]  /*12f80*/  HMMA.16816.F32 R64, R212, R206, R64 ;  /* 0x000000ced440723c */ /* 0x000fe20000001840 */
[----:B------:R-:W-:-:S07]  /*12f90*/  @P4 BRA `(.L_x_169) ;  /* 0xffffeb6000004947 */ /* 0x000fce000383ffff */
.L_x_168:
[----:B------:R-:W-:Y:S01]  /*12fa0*/  FMNMX.FTZ R0, R4, R164, !PT ;  /* 0x000000a404007209 */ /* 0x000fe20007810000 */
[----:B-1----:R-:W-:Y:S01]  /*12fb0*/  LDSM.16.MT88.4 R208, [R234+0xc000] ;  /* 0x00c00000ead0783b */ /* 0x002fe20000004200 */
[----:B------:R-:W-:Y:S02]  /*12fc0*/  UIADD3 UR8, UR8, -0x1, URZ ;  /* 0xffffffff08087890 */ /* 0x000fe4000fffe03f */
        /* <DEDUP_REMOVED lines=79> */
[----:B------:R-:W5:Y:S01]  /*134c0*/  SHFL.BFLY PT, R206, R166, 0x1, 0x1f ;  /* 0x0c201f00a6ce7f89 */ /* 0x000f6200000e0000 */
[----:B-1----:R-:W-:Y:S02]  /*134d0*/  FMNMX.FTZ R167, R167, R205, !PT ;  /* 0x000000cda7a77209 */ /* 0x002fe40007810000 */
[----:B--2---:R-:W-:Y:S03]  /*134e0*/  FMNMX.FTZ R3, R2, R3, !PT ;  /* 0x0000000302037209 */ /* 0x004fe60007810000 */
[C---:B---3--:R-:W-:Y:S02]  /*134f0*/  FADD.FTZ R0, -R167.reuse, R169 ;  /* 0x000000a9a7007221 */ /* 0x048fe40000010100 */
[----:B------:R-:W-:Y:S02]  /*13500*/  FMUL.FTZ R169, R167, c[0x0][0x23c] ;  /* 0x00008f00a7a97a20 */ /* 0x000fe40000410000 */
[----:B------:R-:W-:Y:S01]  /*13510*/  FMUL.FTZ R0, R0, c[0x0][0x23c] ;  /* 0x00008f0000007a20 */ /* 0x000fe20000410000 */
[----:B-----5:R-:W-:Y:S01]  /*13520*/  FMNMX.FTZ R166, R166, R206, !PT ;  /* 0x000000cea6a67209 */ /* 0x020fe20007810000 */
[----:B------:R-:W-:Y:S01]  /*13530*/  FMUL.FTZ R212, R3, c[0x0][0x23c] ;  /* 0x00008f0003d47a20 */ /* 0x000fe20000410000 */
[----:B------:R-:W1:Y:S01]  /*13540*/  LDSM.16.MT88.4 R204, [R233+0xc000] ;  /* 0x00c00000e9cc783b */ /* 0x000e620000004200 */
[----:B------:R2:W3:Y:S01]  /*13550*/  MUFU.EX2 R164, R0 ;  /* 0x0000000000a47308 */ /* 0x0004e20000000800 */
[C---:B----4-:R-:W-:Y:S02]  /*13560*/  FMUL.FTZ R68, R165.reuse, R68 ;  /* 0x00000044a5447220 */ /* 0x050fe40000410000 */
        /* <DEDUP_REMOVED lines=11> */
[----:B--2---:R-:W-:Y:S02]  /*13620*/  FADD.FTZ R0, -R166, R170 ;  /* 0x000000aaa6007221 */ /* 0x004fe40000010100 */
[----:B------:R-:W-:Y:S02]  /*13630*/  FMUL.FTZ R170, R168, c[0x0][0x23c] ;  /* 0x00008f00a8aa7a20 */ /* 0x000fe40000410000 */
[----:B------:R-:W-:Y:S02]  /*13640*/  FMUL.FTZ R0, R0, c[0x0][0x23c] ;  /* 0x00008f0000007a20 */ /* 0x000fe40000410000 */
[----:B---3--:R-:W-:Y:S01]  /*13650*/  FMUL.FTZ R70, R164, R70 ;  /* 0x00000046a4467220 */ /* 0x008fe20000410000 */
[----:B------:R-:W-:Y:S01]  /*13660*/  FSEL R170, R170, RZ, P0 ;  /* 0x000000ffaaaa7208 */ /* 0x000fe20000000000 */
[----:B------:R2:W3:Y:S01]  /*13670*/  MUFU.EX2 R2, R0 ;  /* 0x0000000000027308 */ /* 0x0004e20000000800 */
[----:B------:R-:W-:Y:S01]  /*13680*/  FSETP.NEU.FTZ.AND P0, PT, R167, -INF , PT ;  /* 0xff800000a700780b */ /* 0x000fe20003f1d000 */
[----:B------:R-:W-:Y:S02]  /*13690*/  FMUL.FTZ R71, R164, R71 ;  /* 0x00000047a4477220 */ /* 0x000fe40000410000 */
[--C-:B------:R-:W-:Y:S01]  /*136a0*/  FFMA.FTZ R4, R4, c[0x0][0x23c], -R170.reuse ;  /* 0x00008f0004047a23 */ /* 0x100fe200000108aa */
[----:B------:R-:W-:Y:S01]  /*136b0*/  FSEL R169, R169, RZ, P0 ;  /* 0x000000ffa9a97208 */ /* 0x000fe20000000000 */
[--C-:B------:R-:W-:Y:S01]  /*136c0*/  FFMA.FTZ R5, R5, c[0x0][0x23c], -R170.reuse ;  /* 0x00008f0005057a23 */ /* 0x100fe200000108aa */
[----:B------:R-:W-:Y:S01]  /*136d0*/  FSETP.NEU.FTZ.AND P0, PT, R166, -INF , PT ;  /* 0xff800000a600780b */ /* 0x000fe20003f1d000 */
[--C-:B------:R-:W-:Y:S02]  /*136e0*/  FFMA.FTZ R16, R16, c[0x0][0x23c], -R170.reuse ;  /* 0x00008f0010107a23 */ /* 0x100fe400000108aa */
[--C-:B------:R-:W-:Y:S01]  /*136f0*/  FFMA.FTZ R6, R6, c[0x0][0x23c], -R169.reuse ;  /* 0x00008f0006067a23 */ /* 0x100fe200000108a9 */
[----:B------:R-:W-:Y:S01]  /*13700*/  MUFU.EX2 R228, R4 ;  /* 0x0000000400e47308 */ /* 0x000fe20000000800 */
[--C-:B------:R-:W-:Y:S02]  /*13710*/  FFMA.FTZ R7, R7, c[0x0][0x23c], -R169.reuse ;  /* 0x00008f0007077a23 */ /* 0x100fe400000108a9 */
[----:B------:R-:W-:Y:S02]  /*13720*/  FFMA.FTZ R17, R17, c[0x0][0x23c], -R170 ;  /* 0x00008f0011117a23 */ /* 0x000fe400000108aa */
[--C-:B------:R-:W-:Y:S02]  /*13730*/  FFMA.FTZ R18, R18, c[0x0][0x23c], -R169.reuse ;  /* 0x00008f0012127a23 */ /* 0x100fe400000108a9 */
[----:B------:R-:W-:Y:S02]  /*13740*/  FFMA.FTZ R19, R19, c[0x0][0x23c], -R169 ;  /* 0x00008f0013137a23 */ /* 0x000fe400000108a9 */
[C---:B------:R-:W-:Y:S01]  /*13750*/  FMUL.FTZ R82, R164.reuse, R82 ;  /* 0x00000052a4527220 */ /* 0x040fe20000410000 */
[----:B------:R4:W-:Y:S01]  /*13760*/  MUFU.EX2 R222, R6 ;  /* 0x0000000600de7308 */ /* 0x0009e20000000800 */
[----:B------:R-:W-:Y:S02]  /*13770*/  FMUL.FTZ R83, R164, R83 ;  /* 0x00000053a4537220 */ /* 0x000fe40000410000 */
[----:B--2---:R-:W-:Y:S02]  /*13780*/  FADD.FTZ R0, -R3, R171 ;  /* 0x000000ab03007221 */ /* 0x004fe40000010100 */
[----:B------:R-:W-:Y:S02]  /*13790*/  FMUL.FTZ R171, R166, c[0x0][0x23c] ;  /* 0x00008f00a6ab7a20 */ /* 0x000fe40000410000 */
[----:B------:R-:W-:Y:S02]  /*137a0*/  FMUL.FTZ R0, R0, c[0x0][0x23c] ;  /* 0x00008f0000007a20 */ /* 0x000fe40000410000 */
[C---:B---3--:R-:W-:Y:S01]  /*137b0*/  FMUL.FTZ R72, R2.reuse, R72 ;  /* 0x0000004802487220 */ /* 0x048fe20000410000 */
[----:B------:R-:W-:Y:S01]  /*137c0*/  FSEL R171, R171, RZ, P0 ;  /* 0x000000ffabab7208 */ /* 0x000fe20000000000 */
[----:B------:R2:W-:Y:S01]  /*137d0*/  MUFU.EX2 R226, R16 ;  /* 0x0000001000e27308 */ /* 0x0005e20000000800 */
[----:B------:R-:W-:Y:S01]  /*137e0*/  FSETP.NEU.FTZ.AND P0, PT, R3, -INF , PT ;  /* 0xff8000000300780b */ /* 0x000fe20003f1d000 */
[----:B------:R-:W-:Y:S02]  /*137f0*/  FMUL.FTZ R73, R2, R73 ;  /* 0x0000004902497220 */ /* 0x000fe40000410000 */
[--C-:B------:R-:W-:Y:S01]  /*13800*/  FFMA.FTZ R8, R8, c[0x0][0x23c], -R171.reuse ;  /* 0x00008f0008087a23 */ /* 0x100fe200000108ab */
[----:B------:R-:W-:Y:S01]  /*13810*/  FSEL R212, R212, RZ, P0 ;  /* 0x000000ffd4d47208 */ /* 0x000fe20000000000 */
[--C-:B------:R-:W-:Y:S02]  /*13820*/  FFMA.FTZ R9, R9, c[0x0][0x23c], -R171.reuse ;  /* 0x00008f0009097a23 */ /* 0x100fe400000108ab */
[--C-:B------:R-:W-:Y:S02]  /*13830*/  FFMA.FTZ R12, R12, c[0x0][0x23c], -R171.reuse ;  /* 0x00008f000c0c7a23 */ /* 0x100fe400000108ab */
[----:B------:R-:W3:Y:S01]  /*13840*/  MUFU.EX2 R214, R17 ;  /* 0x0000001100d67308 */ /* 0x000ee20000000800 */
[--C-:B------:R-:W-:Y:S02]  /*13850*/  FFMA.FTZ R10, R10, c[0x0][0x23c], -R212.reuse ;  /* 0x00008f000a0a7a23 */ /* 0x100fe400000108d4 */
[--C-:B------:R-:W-:Y:S02]  /*13860*/  FFMA.FTZ R11, R11, c[0x0][0x23c], -R212.reuse ;  /* 0x00008f000b0b7a23 */ /* 0x100fe400000108d4 */
[----:B------:R-:W-:Y:S02]  /*13870*/  FFMA.FTZ R13, R13, c[0x0][0x23c], -R171 ;  /* 0x00008f000d0d7a23 */ /* 0x000fe400000108ab */
[--C-:B------:R-:W-:Y:S02]  /*13880*/  FFMA.FTZ R14, R14, c[0x0][0x23c], -R212.reuse ;  /* 0x00008f000e0e7a23 */ /* 0x100fe400000108d4 */
[----:B------:R-:W-:Y:S01]  /*13890*/  FFMA.FTZ R15, R15, c[0x0][0x23c], -R212 ;  /* 0x00008f000f0f7a23 */ /* 0x000fe200000108d4 */
[----:B------:R5:W-:Y:S01]  /*138a0*/  MUFU.EX2 R227, R18 ;  /* 0x0000001200e37308 */ /* 0x000be20000000800 */
[----:B----4-:R-:W-:Y:S02]  /*138b0*/  FMUL.FTZ R6, R164, R178 ;  /* 0x000000b2a4067220 */ /* 0x010fe40000410000 */
[C---:B------:R-:W-:Y:S02]  /*138c0*/  FMUL.FTZ R4, R165.reuse, R176 ;  /* 0x000000b0a5047220 */ /* 0x040fe40000410000 */
[C---:B--2---:R-:W-:Y:S02]  /*138d0*/  FMUL.FTZ R16, R165.reuse, R184 ;  /* 0x000000b8a5107220 */ /* 0x044fe40000410000 */
[C---:B------:R-:W-:Y:S02]  /*138e0*/  FMUL.FTZ R76, R2.reuse, R76 ;  /* 0x0000004c024c7220 */ /* 0x040fe40000410000 */
[----:B------:R-:W-:Y:S01]  /*138f0*/  FMUL.FTZ R77, R2, R77 ;  /* 0x0000004d024d7220 */ /* 0x000fe20000410000 */
[----:B------:R2:W-:Y:S01]  /*13900*/  MUFU.EX2 R225, R19 ;  /* 0x0000001300e17308 */ /* 0x0005e20000000800 */
[C---:B------:R-:W-:Y:S02]  /*13910*/  FMUL.FTZ R86, R164.reuse, R86 ;  /* 0x00000056a4567220 */ /* 0x040fe40000410000 */
[----:B------:R-:W-:Y:S01]  /*13920*/  FMUL.FTZ R87, R164, R87 ;  /* 0x00000057a4577220 */ /* 0x000fe20000410000 */
[----:B---3--:R-:W-:Y:S01]  /*13930*/  F2FP.PACK_AB R178, R214, R226 ;  /* 0x000000e2d6b2723e */ /* 0x008fe200000000ff */
[----:B------:R-:W-:Y:S02]  /*13940*/  FMUL.FTZ R17, R165, R185 ;  /* 0x000000b9a5117220 */ /* 0x000fe40000410000 */
[C---:B------:R-:W-:Y:S02]  /*13950*/  FMUL.FTZ R88, R2.reuse, R88 ;  /* 0x0000005802587220 */ /* 0x040fe40000410000 */
[C---:B------:R-:W-:Y:S01]  /*13960*/  FMUL.FTZ R89, R2.reuse, R89 ;  /* 0x0000005902597220 */ /* 0x040fe20000410000 */
[----:B------:R-:W3:Y:S01]  /*13970*/  MUFU.EX2 R217, R5 ;  /* 0x0000000500d97308 */ /* 0x000ee20000000800 */
[C---:B------:R-:W-:Y:S02]  /*13980*/  FMUL.FTZ R92, R2.reuse, R92 ;  /* 0x0000005c025c7220 */ /* 0x040fe40000410000 */
[----:B------:R-:W-:Y:S02]  /*13990*/  FMUL.FTZ R93, R2, R93 ;  /* 0x0000005d025d7220 */ /* 0x000fe40000410000 */
[C---:B-----5:R-:W-:Y:S02]  /*139a0*/  FMUL.FTZ R18, R164.reuse, R186 ;  /* 0x000000baa4127220 */ /* 0x060fe40000410000 */
[C---:B------:R-:W-:Y:S02]  /*139b0*/  FMUL.FTZ R98, R164.reuse, R98 ;  /* 0x00000062a4627220 */ /* 0x040fe40000410000 */
[C---:B------:R-:W-:Y:S01]  /*139c0*/  FMUL.FTZ R99, R164.reuse, R99 ;  /* 0x00000063a4637220 */ /* 0x040fe20000410000 */
[----:B------:R-:W4:Y:S01]  /*139d0*/  MUFU.EX2 R216, R7 ;  /* 0x0000000700d87308 */ /* 0x000f220000000800 */
[C---:B------:R-:W-:Y:S02]  /*139e0*/  FMUL.FTZ R102, R164.reuse, R102 ;  /* 0x00000066a4667220 */ /* 0x040fe40000410000 */
[C---:B------:R-:W-:Y:S02]  /*139f0*/  FMUL.FTZ R103, R164.reuse, R103 ;  /* 0x00000067a4677220 */ /* 0x040fe40000410000 */
[----:B--2---:R-:W-:Y:S02]  /*13a00*/  FMUL.FTZ R19, R164, R187 ;  /* 0x000000bba4137220 */ /* 0x004fe40000410000 */
[----:B------:R-:W-:Y:S01]  /*13a10*/  LDSM.16.MT88.4 R184, [R235+0xc000] ;  /* 0x00c00000ebb8783b */ /* 0x000fe20000004200 */
[C---:B------:R-:W-:Y:S02]  /*13a20*/  FMUL.FTZ R104, R2.reuse, R104 ;  /* 0x0000006802687220 */ /* 0x040fe40000410000 */
[----:B------:R-:W2:Y:S01]  /*13a30*/  MUFU.EX2 R0, R0 ;  /* 0x0000000000007308 */ /* 0x000ea20000000800 */
[C---:B------:R-:W-:Y:S02]  /*13a40*/  FMUL.FTZ R105, R2.reuse, R105 ;  /* 0x0000006902697220 */ /* 0x040fe40000410000 */
[C---:B------:R-:W-:Y:S01]  /*13a50*/  FMUL.FTZ R108, R2.reuse, R108 ;  /* 0x0000006c026c7220 */ /* 0x040fe20000410000 */
[----:B---3--:R-:W-:Y:S01]  /*13a60*/  F2FP.PACK_AB R176, R217, R228 ;  /* 0x000000e4d9b0723e */ /* 0x008fe200000000ff */
[C---:B------:R-:W-:Y:S02]  /*13a70*/  FMUL.FTZ R5, R165.reuse, R177 ;  /* 0x000000b1a5057220 */ /* 0x040fe40000410000 */
[----:B------:R-:W-:Y:S02]  /*13a80*/  FMUL.FTZ R109, R2, R109 ;  /* 0x0000006d026d7220 */ /* 0x000fe40000410000 */
[C---:B------:R-:W-:Y:S01]  /*13a90*/  FMUL.FTZ R114, R164.reuse, R114 ;  /* 0x00000072a4727220 */ /* 0x040fe20000410000 */
[----:B------:R3:W-:Y:S01]  /*13aa0*/  MUFU.EX2 R219, R8 ;  /* 0x0000000800db7308 */ /* 0x0007e20000000800 */
[----:B------:R-:W-:Y:S02]  /*13ab0*/  FMUL.FTZ R115, R164, R115 ;  /* 0x00000073a4737220 */ /* 0x000fe40000410000 */
[----:B------:R-:W-:Y:S01]  /*13ac0*/  FMUL.FTZ R116, R165, R116 ;  /* 0x00000074a5747220 */ /* 0x000fe20000410000 */
[----:B----4-:R-:W-:Y:S01]  /*13ad0*/  F2FP.PACK_AB R177, R216, R222 ;  /* 0x000000ded8b1723e */ /* 0x010fe200000000ff */
[----:B------:R-:W-:Y:S01]  /*13ae0*/  FMUL.FTZ R7, R164, R179 ;  /* 0x000000b3a4077220 */ /* 0x000fe20000410000 */
[----:B------:R-:W-:Y:S01]  /*13af0*/  F2FP.PACK_AB R179, R225, R227 ;  /* 0x000000e3e1b3723e */ /* 0x000fe200000000ff */
[--C-:B------:R-:W-:Y:S02]  /*13b00*/  FFMA.FTZ R36, R36, c[0x0][0x23c], -R170.reuse ;  /* 0x00008f0024247a23 */ /* 0x100fe400000108aa */
[--C-:B------:R-:W-:Y:S01]  /*13b10*/  FFMA.FTZ R37, R37, c[0x0][0x23c], -R170.reuse ;  /* 0x00008f0025257a23 */ /* 0x100fe200000108aa */
[----:B------:R4:W-:Y:S01]  /*13b20*/  MUFU.EX2 R218, R10 ;  /* 0x0000000a00da7308 */ /* 0x0009e20000000800 */
[--C-:B------:R-:W-:Y:S02]  /*13b30*/  FFMA.FTZ R38, R38, c[0x0][0x23c], -R169.reuse ;  /* 0x00008f0026267a23 */ /* 0x100fe400000108a9 */
[-C--:B-1----:R-:W-:Y:S05]  /*13b40*/  HMMA.16816.F32 R4, R176, R204.reuse, R4 ;  /* 0x000000ccb004723c */ /* 0x082fea0000001804 */
[C---:B--2---:R-:W-:Y:S02]  /*13b50*/  FMUL.FTZ R74, R0.reuse, R74 ;  /* 0x0000004a004a7220 */ /* 0x044fe40000410000 */
[----:B------:R1:W-:Y:S01]  /*13b60*/  MUFU.EX2 R221, R11 ;  /* 0x0000000b00dd7308 */ /* 0x0003e20000000800 */
[----:B------:R-:W-:Y:S04]  /*13b70*/  FMUL.FTZ R75, R0, R75 ;  /* 0x0000004b004b7220 */ /* 0x000fe80000410000 */
[----:B---3--:R-:W-:Y:S02]  /*13b80*/  FMUL.FTZ R8, R2, R172 ;  /* 0x000000ac02087220 */ /* 0x008fe40000410000 */
[C---:B------:R-:W-:Y:S02]  /*13b90*/  FMUL.FTZ R78, R0.reuse, R78 ;  /* 0x0000004e004e7220 */ /* 0x040fe40000410000 */
[C---:B------:R-:W-:Y:S01]  /*13ba0*/  FMUL.FTZ R79, R0.reuse, R79 ;  /* 0x0000004f004f7220 */ /* 0x040fe20000410000 */
[----:B------:R2:W-:Y:S01]  /*13bb0*/  MUFU.EX2 R220, R12 ;  /* 0x0000000c00dc7308 */ /* 0x0005e20000000800 */
[C---:B------:R-:W-:Y:S02]  /*13bc0*/  FMUL.FTZ R90, R0.reuse, R90 ;  /* 0x0000005a005a7220 */ /* 0x040fe40000410000 */
[C---:B------:R-:W-:Y:S02]  /*13bd0*/  FMUL.FTZ R91, R0.reuse, R91 ;  /* 0x0000005b005b7220 */ /* 0x040fe40000410000 */
[C---:B----4-:R-:W-:Y:S02]  /*13be0*/  FMUL.FTZ R10, R0.reuse, R174 ;  /* 0x000000ae000a7220 */ /* 0x050fe40000410000 */
[C---:B------:R-:W-:Y:S02]  /*13bf0*/  FMUL.FTZ R94, R0.reuse, R94 ;  /* 0x0000005e005e7220 */ /* 0x040fe40000410000 */
[C---:B------:R-:W-:Y:S01]  /*13c00*/  FMUL.FTZ R95, R0.reuse, R95 ;  /* 0x0000005f005f7220 */ /* 0x040fe20000410000 */
[----:B------:R-:W3:Y:S01]  /*13c10*/  MUFU.EX2 R224, R13 ;  /* 0x0000000d00e07308 */ /* 0x000ee20000000800 */
[C---:B------:R-:W-:Y:S02]  /*13c20*/  FMUL.FTZ R106, R0.reuse, R106 ;  /* 0x0000006a006a7220 */ /* 0x040fe40000410000 */
[C---:B------:R-:W-:Y:S02]  /*13c30*/  FMUL.FTZ R107, R0.reuse, R107 ;  /* 0x0000006b006b7220 */ /* 0x040fe40000410000 */
[C---:B-1----:R-:W-:Y:S02]  /*13c40*/  FMUL.FTZ R11, R0.reuse, R175 ;  /* 0x000000af000b7220 */ /* 0x042fe40000410000 */
[C---:B------:R-:W-:Y:S02]  /*13c50*/  FMUL.FTZ R110, R0.reuse, R110 ;  /* 0x0000006e006e7220 */ /* 0x040fe40000410000 */
[----:B------:R-:W-:Y:S01]  /*13c60*/  FMUL.FTZ R111, R0, R111 ;  /* 0x0000006f006f7220 */ /* 0x000fe20000410000 */
[----:B------:R1:W-:Y:S01]  /*13c70*/  MUFU.EX2 R223, R14 ;  /* 0x0000000e00df7308 */ /* 0x0003e20000000800 */
[----:B------:R-:W-:Y:S02]  /*13c80*/  FMUL.FTZ R117, R165, R117 ;  /* 0x00000075a5757220 */ /* 0x000fe40000410000 */
[----:B------:R-:W-:Y:S02]  /*13c90*/  FMUL.FTZ R118, R164, R118 ;  /* 0x00000076a4767220 */ /* 0x000fe40000410000 */
[----:B--2---:R-:W-:Y:S02]  /*13ca0*/  FMUL.FTZ R12, R2, R180 ;  /* 0x000000b4020c7220 */ /* 0x004fe40000410000 */
[----:B------:R-:W-:Y:S02]  /*13cb0*/  FMUL.FTZ R119, R164, R119 ;  /* 0x00000077a4777220 */ /* 0x000fe40000410000 */
[--C-:B------:R-:W-:Y:S01]  /*13cc0*/  FFMA.FTZ R20, R20, c[0x0][0x23c], -R170.reuse ;  /* 0x00008f0014147a23 */ /* 0x100fe200000108aa */
[----:B------:R-:W2:Y:S01]  /*13cd0*/  MUFU.EX2 R213, R15 ;  /* 0x0000000f00d57308 */ /* 0x000ea20000000800 */
[--C-:B------:R-:W-:Y:S02]  /*13ce0*/  FFMA.FTZ R21, R21, c[0x0][0x23c], -R170.reuse ;  /* 0x00008f0015157a23 */ /* 0x100fe400000108aa */
[--C-:B------:R-:W-:Y:S01]  /*13cf0*/  FFMA.FTZ R22, R22, c[0x0][0x23c], -R169.reuse ;  /* 0x00008f0016167a23 */ /* 0x100fe200000108a9 */
[----:B---3--:R-:W-:Y:S01]  /*13d00*/  F2FP.PACK_AB R174, R224, R220 ;  /* 0x000000dce0ae723e */ /* 0x008fe200000000ff */
[C---:B------:R-:W-:Y:S02]  /*13d10*/  FMUL.FTZ R13, R2.reuse, R181 ;  /* 0x000000b5020d7220 */ /* 0x040fe40000410000 */
[--C-:B------:R-:W-:Y:S02]  /*13d20*/  FFMA.FTZ R23, R23, c[0x0][0x23c], -R169.reuse ;  /* 0x00008f0017177a23 */ /* 0x100fe400000108a9 */
[C---:B------:R-:W-:Y:S01]  /*13d30*/  FMUL.FTZ R120, R2.reuse, R120 ;  /* 0x0000007802787220 */ /* 0x040fe20000410000 */
[----:B------:R-:W3:Y:S01]  /*13d40*/  MUFU.EX2 R215, R9 ;  /* 0x0000000900d77308 */ /* 0x000ee20000000800 */
[----:B------:R-:W-:Y:S02]  /*13d50*/  FMUL.FTZ R121, R2, R121 ;  /* 0x0000007902797220 */ /* 0x000fe40000410000 */
[C---:B------:R-:W-:Y:S02]  /*13d60*/  FMUL.FTZ R122, R0.reuse, R122 ;  /* 0x0000007a007a7220 */ /* 0x040fe40000410000 */
[C---:B-1----:R-:W-:Y:S02]  /*13d70*/  FMUL.FTZ R14, R0.reuse, R182 ;  /* 0x000000b6000e7220 */ /* 0x042fe40000410000 */
[----:B------:R-:W-:Y:S02]  /*13d80*/  FMUL.FTZ R123, R0, R123 ;  /* 0x0000007b007b7220 */ /* 0x000fe40000410000 */
[--C-:B------:R-:W-:Y:S01]  /*13d90*/  FFMA.FTZ R39, R39, c[0x0][0x23c], -R169.reuse ;  /* 0x00008f0027277a23 */ /* 0x100fe200000108a9 */
[----:B------:R1:W-:Y:S01]  /*13da0*/  MUFU.EX2 R252, R22 ;  /* 0x0000001600fc7308 */ /* 0x0003e20000000800 */
[--C-:B------:R-:W-:Y:S02]  /*13db0*/  FFMA.FTZ R48, R48, c[0x0][0x23c], -R170.reuse ;  /* 0x00008f0030307a23 */ /* 0x100fe400000108aa */
[----:B------:R-:W-:Y:S01]  /*13dc0*/  FFMA.FTZ R49, R49, c[0x0][0x23c], -R170 ;  /* 0x00008f0031317a23 */ /* 0x000fe200000108aa */
[----:B--2---:R-:W-:Y:S01]  /*13dd0*/  F2FP.PACK_AB R175, R213, R223 ;  /* 0x000000dfd5af723e */ /* 0x004fe200000000ff */
[----:B------:R-:W-:Y:S02]  /*13de0*/  FMUL.FTZ R15, R0, R183 ;  /* 0x000000b7000f7220 */ /* 0x000fe40000410000 */
[----:B------:R-:W2:Y:S01]  /*13df0*/  LDSM.16.MT88.4 R180, [R236+0xc000] ;  /* 0x00c00000ecb4783b */ /* 0x000ea20000004200 */
[--C-:B------:R-:W-:Y:S02]  /*13e00*/  FFMA.FTZ R50, R50, c[0x0][0x23c], -R169.reuse ;  /* 0x00008f0032327a23 */ /* 0x100fe400000108a9 */
[----:B------:R4:W-:Y:S01]  /*13e10*/  MUFU.EX2 R251, R23 ;  /* 0x0000001700fb7308 */ /* 0x0009e20000000800 */
[----:B------:R-:W-:Y:S02]  /*13e20*/  FFMA.FTZ R51, R51, c[0x0][0x23c], -R169 ;  /* 0x00008f0033337a23 */ /* 0x000fe400000108a9 */
[--C-:B------:R-:W-:Y:S01]  /*13e30*/  FFMA.FTZ R40, R40, c[0x0][0x23c], -R171.reuse ;  /* 0x00008f0028287a23 */ /* 0x100fe200000108ab */
[----:B---3--:R-:W-:Y:S01]  /*13e40*/  F2FP.PACK_AB R172, R215, R219 ;  /* 0x000000dbd7ac723e */ /* 0x008fe200000000ff */
[----:B------:R-:W-:Y:S01]  /*13e50*/  FMUL.FTZ R9, R2, R173 ;  /* 0x000000ad02097220 */ /* 0x000fe20000410000 */
[----:B------:R-:W-:Y:S01]  /*13e60*/  F2FP.PACK_AB R173, R221, R218 ;  /* 0x000000daddad723e */ /* 0x000fe200000000ff */
[--C-:B------:R-:W-:Y:S02]  /*13e70*/  FFMA.FTZ R41, R41, c[0x0][0x23c], -R171.reuse ;  /* 0x00008f0029297a23 */ /* 0x100fe400000108ab */
[--C-:B------:R-:W-:Y:S01]  /*13e80*/  FFMA.FTZ R42, R42, c[0x0][0x23c], -R212.reuse ;  /* 0x00008f002a2a7a23 */ /* 0x100fe200000108d4 */
[----:B------:R-:W-:Y:S01]  /*13e90*/  MUFU.EX2 R229, R36 ;  /* 0x0000002400e57308 */ /* 0x000fe20000000800 */
[--C-:B------:R-:W-:Y:S02]  /*13ea0*/  FFMA.FTZ R43, R43, c[0x0][0x23c], -R212.reuse ;  /* 0x00008f002b2b7a23 */ /* 0x100fe400000108d4 */
[C---:B------:R-:W-:Y:S04]  /*13eb0*/  HMMA.16816.F32 R8, R172.reuse, R204, R8 ;  /* 0x000000ccac08723c */ /* 0x040fe80000001808 */
[----:B-1----:R-:W-:Y:S02]  /*13ec0*/  FMUL.FTZ R22, R164, R190 ;  /* 0x000000bea4167220 */ /* 0x002fe40000410000 */
[--C-:B------:R-:W-:Y:S01]  /*13ed0*/  FFMA.FTZ R56, R56, c[0x0][0x23c], -R171.reuse ;  /* 0x00008f0038387a23 */ /* 0x100fe200000108ab */
[----:B------:R1:W-:Y:S01]  /*13ee0*/  MUFU.EX2 R204, R20 ;  /* 0x0000001400cc7308 */ /* 0x0003e20000000800 */
[-C--:B------:R-:W-:Y:S04]  /*13ef0*/  HMMA.16816.F32 R12, R172, R206.reuse, R12 ;  /* 0x000000ceac0c723c */ /* 0x080fe8000000180c */
[----:B----4-:R-:W-:Y:S01]  /*13f00*/  FMUL.FTZ R23, R164, R191 ;  /* 0x000000bfa4177220 */ /* 0x010fe20000410000 */
[----:B------:R-:W-:Y:S01]  /*13f10*/  MOV R205, R228 ;  /* 0x000000e400cd7202 */ /* 0x000fe20000000f00 */
[--C-:B------:R-:W-:Y:S02]  /*13f20*/  FFMA.FTZ R57, R57, c[0x0][0x23c], -R171.reuse ;  /* 0x00008f0039397a23 */ /* 0x100fe400000108ab */
[C---:B------:R-:W-:Y:S01]  /*13f30*/  HMMA.16816.F32 R16, R176.reuse, R206, R16 ;  /* 0x000000ceb010723c */ /* 0x040fe20000001810 */
[----:B------:R-:W-:Y:S03]  /*13f40*/  MUFU.EX2 R228, R37 ;  /* 0x0000002500e47308 */ /* 0x000fe60000000800 */
[----:B------:R-:W-:Y:S02]  /*13f50*/  FFMA.FTZ R60, R60, c[0x0][0x23c], -R171 ;  /* 0x00008f003c3c7a23 */ /* 0x000fe400000108ab */
[--C-:B------:R-:W-:Y:S01]  /*13f60*/  FFMA.FTZ R58, R58, c[0x0][0x23c], -R212.reuse ;  /* 0x00008f003a3a7a23 */ /* 0x100fe200000108d4 */
[----:B------:R-:W-:Y:S01]  /*13f70*/  MOV R207, R227 ;  /* 0x000000e300cf7202 */ /* 0x000fe20000000f00 */
[-C--:B------:R-:W-:Y:S03]  /*13f80*/  HMMA.16816.F32 R68, R176, R208.reuse, R68 ;  /* 0x000000d0b044723c */ /* 0x080fe60000001844 */
[----:B------:R-:W-:Y:S01]  /*13f90*/  MUFU.EX2 R227, R38 ;  /* 0x0000002600e37308 */ /* 0x000fe20000000800 */
[--C-:B------:R-:W-:Y:S01]  /*13fa0*/  FFMA.FTZ R59, R59, c[0x0][0x23c], -R212.reuse ;  /* 0x00008f003b3b7a23 */ /* 0x100fe200000108d4 */
[----:B------:R-:W-:Y:S01]  /*13fb0*/  MOV R206, R226 ;  /* 0x000000e200ce7202 */ /* 0x000fe20000000f00 */
[----:B------:R-:W-:Y:S02]  /*13fc0*/  FFMA.FTZ R62, R62, c[0x0][0x23c], -R212 ;  /* 0x00008f003e3e7a23 */ /* 0x000fe400000108d4 */
[C---:B------:R-:W-:Y:S04]  /*13fd0*/  HMMA.16816.F32 R72, R172.reuse, R208, R72 ;  /* 0x000000d0ac48723c */ /* 0x040fe80000001848 */
[C---:B-1----:R-:W-:Y:S01]  /*13fe0*/  FMUL.FTZ R20, R165.reuse, R188 ;  /* 0x000000bca5147220 */ /* 0x042fe20000410000 */
[----:B------:R1:W-:Y:S01]  /*13ff0*/  MUFU.EX2 R226, R39 ;  /* 0x0000002700e27308 */ /* 0x0003e20000000800 */
[C---:B------:R-:W-:Y:S01]  /*14000*/  FMUL.FTZ R124, R2.reuse, R124 ;  /* 0x0000007c027c7220 */ /* 0x040fe20000410000 */
[----:B------:R-:W-:Y:S01]  /*14010*/  MOV R209, R225 ;  /* 0x000000e100d17202 */ /* 0x000fe20000000f00 */
[-C--:B------:R-:W-:Y:S04]  /*14020*/  HMMA.16816.F32 R76, R172, R210.reuse, R76 ;  /* 0x000000d2ac4c723c */ /* 0x080fe8000000184c */
[----:B------:R-:W-:Y:S01]  /*14030*/  FMUL.FTZ R125, R2, R125 ;  /* 0x0000007d027d7220 */ /* 0x000fe20000410000 */
[----:B------:R-:W-:Y:S01]  /*14040*/  MOV R208, R224 ;  /* 0x000000e000d07202 */ /* 0x000fe20000000f00 */
[C---:B------:R-:W-:Y:S01]  /*14050*/  FMUL.FTZ R126, R0.reuse, R126 ;  /* 0x0000007e007e7220 */ /* 0x040fe20000410000 */
[----:B------:R-:W-:Y:S01]  /*14060*/  MUFU.EX2 R225, R48 ;  /* 0x0000003000e17308 */ /* 0x000fe20000000800 */
[C---:B------:R-:W-:Y:S04]  /*14070*/  HMMA.16816.F32 R80, R176.reuse, R210, R80 ;  /* 0x000000d2b050723c */ /* 0x040fe80000001850 */
[----:B------:R-:W-:Y:S02]  /*14080*/  FMUL.FTZ R127, R0, R127 ;  /* 0x0000007f007f7220 */ /* 0x000fe40000410000 */
[C---:B------:R-:W-:Y:S01]  /*14090*/  FMUL.FTZ R128, R165.reuse, R128 ;  /* 0x00000080a5807220 */ /* 0x040fe20000410000 */
[----:B------:R-:W-:Y:S01]  /*140a0*/  MOV R211, R223 ;  /* 0x000000df00d37202 */ /* 0x000fe20000000f00 */
[-C--:B--2---:R-:W-:Y:S01]  /*140b0*/  HMMA.16816.F32 R84, R176, R180.reuse, R84 ;  /* 0x000000b4b054723c */ /* 0x084fe20000001854 */
[----:B------:R-:W-:Y:S03]  /*140c0*/  MUFU.EX2 R224, R49 ;  /* 0x0000003100e07308 */ /* 0x000fe60000000800 */
[----:B------:R-:W-:Y:S01]  /*140d0*/  FMUL.FTZ R129, R165, R129 ;  /* 0x00000081a5817220 */ /* 0x000fe20000410000 */
[----:B-1----:R-:W-:Y:S01]  /*140e0*/  LDSM.16.MT88.4 R36, [R236+0xe800] ;  /* 0x00e80000ec24783b */ /* 0x002fe20000004200 */
[C---:B------:R-:W-:Y:S01]  /*140f0*/  FMUL.FTZ R130, R164.reuse, R130 ;  /* 0x00000082a4827220 */ /* 0x040fe20000410000 */
[----:B------:R-:W-:Y:S01]  /*14100*/  MOV R210, R214 ;  /* 0x000000d600d27202 */ /* 0x000fe20000000f00 */
[C---:B------:R-:W-:Y:S03]  /*14110*/  HMMA.16816.F32 R88, R172.reuse, R180, R88 ;  /* 0x000000b4ac58723c */ /* 0x040fe60000001858 */
[----:B------:R-:W-:Y:S01]  /*14120*/  MUFU.EX2 R223, R50 ;  /* 0x0000003200df7308 */ /* 0x000fe20000000800 */
[----:B------:R-:W-:Y:S02]  /*14130*/  FMUL.FTZ R131, R164, R131 ;  /* 0x00000083a4837220 */ /* 0x000fe40000410000 */
[--C-:B------:R-:W-:Y:S02]  /*14140*/  FFMA.FTZ R32, R32, c[0x0][0x23c], -R170.reuse ;  /* 0x00008f0020207a23 */ /* 0x100fe400000108aa */
[-C--:B------:R-:W-:Y:S04]  /*14150*/  HMMA.16816.F32 R92, R172, R182.reuse, R92 ;  /* 0x000000b6ac5c723c */ /* 0x080fe8000000185c */
[----:B------:R-:W-:Y:S01]  /*14160*/  FFMA.FTZ R33, R33, c[0x0][0x23c], -R170 ;  /* 0x00008f0021217a23 */ /* 0x000fe200000108aa */
[----:B------:R1:W2:Y:S01]  /*14170*/  MUFU.EX2 R214, R21 ;  /* 0x0000001500d67308 */ /* 0x0002a20000000800 */
[--C-:B------:R-:W-:Y:S02]  /*14180*/  FFMA.FTZ R34, R34, c[0x0][0x23c], -R169.reuse ;  /* 0x00008f0022227a23 */ /* 0x100fe400000108a9 */
[C---:B------:R-:W-:Y:S01]  /*14190*/  HMMA.16816.F32 R96, R176.reuse, R182, R96 ;  /* 0x000000b6b060723c */ /* 0x040fe20000001860 */
[----:B------:R-:W3:Y:S03]  /*141a0*/  LDSM.16.MT88.4 R180, [R233+0xe000] ;  /* 0x00e00000e9b4783b */ /* 0x000ee60000004200 */
[----:B------:R-:W-:Y:S02]  /*141b0*/  FFMA.FTZ R35, R35, c[0x0][0x23c], -R169 ;  /* 0x00008f0023237a23 */ /* 0x000fe400000108a9 */
[C---:B------:R-:W-:Y:S01]  /*141c0*/  FMUL.FTZ R132, R2.reuse, R132 ;  /* 0x0000008402847220 */ /* 0x040fe20000410000 */
[----:B------:R4:W-:Y:S01]  /*141d0*/  MUFU.EX2 R250, R32 ;  /* 0x0000002000fa7308 */ /* 0x0009e20000000800 */
[-C--:B------:R-:W-:Y:S04]  /*141e0*/  HMMA.16816.F32 R100, R176, R184.reuse, R100 ;  /* 0x000000b8b064723c */ /* 0x080fe80000001864 */
[----:B------:R-:W-:Y:S02]  /*141f0*/  FMUL.FTZ R133, R2, R133 ;  /* 0x0000008502857220 */ /* 0x000fe40000410000 */
[C---:B------:R-:W-:Y:S02]  /*14200*/  FMUL.FTZ R134, R0.reuse, R134 ;  /* 0x0000008600867220 */ /* 0x040fe40000410000 */
[C---:B------:R-:W-:Y:S01]  /*14210*/  HMMA.16816.F32 R104, R172.reuse, R184, R104 ;  /* 0x000000b8ac68723c */ /* 0x040fe20000001868 */
[----:B------:R5:W2:Y:S03]  /*14220*/  MUFU.EX2 R249, R33 ;  /* 0x0000002100f97308 */ /* 0x000aa60000000800 */
[----:B------:R-:W-:Y:S02]  /*14230*/  FMUL.FTZ R135, R0, R135 ;  /* 0x0000008700877220 */ /* 0x000fe40000410000 */
[C---:B-1----:R-:W-:Y:S02]  /*14240*/  FMUL.FTZ R21, R165.reuse, R189 ;  /* 0x000000bda5157220 */ /* 0x042fe40000410000 */
[-C--:B------:R-:W-:Y:S01]  /*14250*/  HMMA.16816.F32 R108, R172, R186.reuse, R108 ;  /* 0x000000baac6c723c */ /* 0x080fe2000000186c */
[----:B------:R-:W-:Y:S02]  /*14260*/  LDSM.16.MT88.4 R188, [R236+0xc800] ;  /* 0x00c80000ecbc783b */ /* 0x000fe40000004200 */
[----:B------:R1:W-:Y:S01]  /*14270*/  MUFU.EX2 R248, R34 ;  /* 0x0000002200f87308 */ /* 0x0003e20000000800 */
[C---:B------:R-:W-:Y:S02]  /*14280*/  FMUL.FTZ R136, R2.reuse, R136 ;  /* 0x0000008802887220 */ /* 0x040fe40000410000 */
[----:B------:R-:W-:Y:S02]  /*14290*/  FMUL.FTZ R137, R2, R137 ;  /* 0x0000008902897220 */ /* 0x000fe40000410000 */
[C---:B------:R-:W-:Y:S01]  /*142a0*/  HMMA.16816.F32 R112, R176.reuse, R186, R112 ;  /* 0x000000bab070723c */ /* 0x040fe20000001870 */
[----:B------:R-:W2:Y:S03]  /*142b0*/  LDSM.16.MT88.4 R184, [R234+0xe000] ;  /* 0x00e00000eab8783b */ /* 0x000ea60000004200 */
[C---:B------:R-:W-:Y:S01]  /*142c0*/  FMUL.FTZ R138, R0.reuse, R138 ;  /* 0x0000008a008a7220 */ /* 0x040fe20000410000 */
[----:B------:R1:W1:Y:S01]  /*142d0*/  MUFU.EX2 R247, R35 ;  /* 0x0000002300f77308 */ /* 0x0002620000000800 */
[----:B------:R-:W-:Y:S02]  /*142e0*/  FMUL.FTZ R139, R0, R139 ;  /* 0x0000008b008b7220 */ /* 0x000fe40000410000 */
[C---:B------:R-:W-:Y:S01]  /*142f0*/  FMUL.FTZ R140, R165.reuse, R140 ;  /* 0x0000008ca58c7220 */ /* 0x040fe20000410000 */
[-C--:B---3--:R-:W-:Y:S03]  /*14300*/  HMMA.16816.F32 R116, R176, R180.reuse, R116 ;  /* 0x000000b4b074723c */ /* 0x088fe60000001874 */
[C---:B------:R-:W-:Y:S02]  /*14310*/  FMUL.FTZ R141, R165.reuse, R141 ;  /* 0x0000008da58d7220 */ /* 0x040fe40000410000 */
[C---:B------:R-:W-:Y:S02]  /*14320*/  FMUL.FTZ R142, R164.reuse, R142 ;  /* 0x0000008ea48e7220 */ /* 0x040fe40000410000 */
[C---:B------:R-:W-:Y:S01]  /*14330*/  FMUL.FTZ R143, R164.reuse, R143 ;  /* 0x0000008fa48f7220 */ /* 0x040fe20000410000 */
[C---:B------:R-:W-:Y:S04]  /*14340*/  HMMA.16816.F32 R120, R172.reuse, R180, R120 ;  /* 0x000000b4ac78723c */ /* 0x040fe80000001878 */
[C---:B----4-:R-:W-:Y:S01]  /*14350*/  FMUL.FTZ R32, R165.reuse, R192 ;  /* 0x000000c0a5207220 */ /* 0x050fe20000410000 */
[----:B------:R-:W-:Y:S01]  /*14360*/  MOV R192, R220 ;  /* 0x000000dc00c07202 */ /* 0x000fe20000000f00 */
[----:B-----5:R-:W-:Y:S01]  /*14370*/  FMUL.FTZ R33, R165, R193 ;  /* 0x000000c1a5217220 */ /* 0x020fe20000410000 */
[----:B------:R-:W-:Y:S01]  /*14380*/  MUFU.EX2 R220, R41 ;  /* 0x0000002900dc7308 */ /* 0x000fe20000000800 */
[-C--:B------:R-:W-:Y:S04]  /*14390*/  HMMA.16816.F32 R124, R172, R182.reuse, R124 ;  /* 0x000000b6ac7c723c */ /* 0x080fe8000000187c */
[C---:B-1----:R-:W-:Y:S01]  /*143a0*/  FMUL.FTZ R34, R164.reuse, R194 ;  /* 0x000000c2a4227220 */ /* 0x042fe20000410000 */
[----:B------:R-:W-:Y:S01]  /*143b0*/  MOV R194, R222 ;  /* 0x000000de00c27202 */ /* 0x000fe20000000f00 */
[----:B------:R-:W-:Y:S01]  /*143c0*/  FMUL.FTZ R35, R164, R195 ;  /* 0x000000c3a4237220 */ /* 0x000fe20000410000 */
[----:B------:R-:W-:Y:S01]  /*143d0*/  MOV R195, R219 ;  /* 0x000000db00c37202 */ /* 0x000fe20000000f00 */
[C---:B------:R-:W-:Y:S01]  /*143e0*/  HMMA.16816.F32 R128, R176.reuse, R182, R128 ;  /* 0x000000b6b080723c */ /* 0x040fe20000001880 */
[----:B------:R-:W1:Y:S01]  /*143f0*/  LDSM.16.MT88.4 R180, [R236+0xe000] ;  /* 0x00e00000ecb4783b */ /* 0x000e620000004200 */
[----:B------:R3:W-:Y:S02]  /*14400*/  MUFU.EX2 R222, R51 ;  /* 0x0000003300de7308 */ /* 0x0007e40000000800 */
[--C-:B------:R-:W-:Y:S01]  /*14410*/  FFMA.FTZ R24, R24, c[0x0][0x23c], -R171.reuse ;  /* 0x00008f0018187a23 */ /* 0x100fe200000108ab */
[----:B------:R-:W-:Y:S01]  /*14420*/  MOV R193, R221 ;  /* 0x000000dd00c17202 */ /* 0x000fe20000000f00 */
[--C-:B------:R-:W-:Y:S02]  /*14430*/  FFMA.FTZ R25, R25, c[0x0][0x23c], -R171.reuse ;  /* 0x00008f0019197a23 */ /* 0x100fe400000108ab */
[-C--:B--2---:R-:W-:Y:S04]  /*14440*/  HMMA.16816.F32 R20, R176, R184.reuse, R20 ;  /* 0x000000b8b014723c */ /* 0x084fe80000001814 */
[----:B------:R-:W2:Y:S01]  /*14450*/  MUFU.EX2 R221, R40 ;  /* 0x0000002800dd7308 */ /* 0x000ea20000000800 */
[--C-:B------:R-:W-:Y:S02]  /*14460*/  FFMA.FTZ R26, R26, c[0x0][0x23c], -R212.reuse ;  /* 0x00008f001a1a7a23 */ /* 0x100fe400000108d4 */
[--C-:B------:R-:W-:Y:S01]  /*14470*/  FFMA.FTZ R27, R27, c[0x0][0x23c], -R212.reuse ;  /* 0x00008f001b1b7a23 */ /* 0x100fe200000108d4 */
[C---:B------:R-:W-:Y:S04]  /*14480*/  HMMA.16816.F32 R132, R172.reuse, R184, R132 ;  /* 0x000000b8ac84723c */ /* 0x040fe80000001884 */
[C---:B------:R-:W-:Y:S02]  /*14490*/  FMUL.FTZ R144, R2.reuse, R144 ;  /* 0x0000009002907220 */ /* 0x040fe40000410000 */
[----:B------:R-:W-:Y:S01]  /*144a0*/  MUFU.EX2 R219, R42 ;  /* 0x0000002a00db7308 */ /* 0x000fe20000000800 */
[----:B------:R-:W-:Y:S01]  /*144b0*/  FMUL.FTZ R145, R2, R145 ;  /* 0x0000009102917220 */ /* 0x000fe20000410000 */
[-C--:B------:R-:W-:Y:S01]  /*144c0*/  HMMA.16816.F32 R136, R172, R186.reuse, R136 ;  /* 0x000000baac88723c */ /* 0x080fe20000001888 */
[----:B---3--:R-:W-:Y:S03]  /*144d0*/  LDSM.16.MT88.4 R48, [R235+0xe800] ;  /* 0x00e80000eb30783b */ /* 0x008fe60000004200 */
[C---:B------:R-:W-:Y:S02]  /*144e0*/  FMUL.FTZ R146, R0.reuse, R146 ;  /* 0x0000009200927220 */ /* 0x040fe40000410000 */
[----:B------:R-:W-:Y:S02]  /*144f0*/  FMUL.FTZ R147, R0, R147 ;  /* 0x0000009300937220 */ /* 0x000fe40000410000 */
[C---:B------:R-:W-:Y:S01]  /*14500*/  HMMA.16816.F32 R140, R176.reuse, R186, R140 ;  /* 0x000000bab08c723c */ /* 0x040fe2000000188c */
[----:B------:R3:W-:Y:S01]  /*14510*/  MUFU.EX2 R246, R24 ;  /* 0x0000001800f67308 */ /* 0x0007e20000000800 */
[----:B------:R-:W4:Y:S02]  /*14520*/  LDSM.16.MT88.4 R184, [R235+0xe000] ;  /* 0x00e00000ebb8783b */ /* 0x000f240000004200 */
[C---:B------:R-:W-:Y:S02]  /*14530*/  FMUL.FTZ R148, R2.reuse, R148 ;  /* 0x0000009402947220 */ /* 0x040fe40000410000 */
[----:B------:R-:W-:Y:S02]  /*14540*/  FMUL.FTZ R149, R2, R149 ;  /* 0x0000009502957220 */ /* 0x000fe40000410000 */
[C---:B------:R-:W-:Y:S01]  /*14550*/  FMUL.FTZ R150, R0.reuse, R150 ;  /* 0x0000009600967220 */ /* 0x040fe20000410000 */
[-C--:B-1----:R-:W-:Y:S02]  /*14560*/  HMMA.16816.F32 R32, R176, R180.reuse, R32 ;  /* 0x000000b4b020723c */ /* 0x082fe40000001820 */
[----:B------:R1:W5:Y:S01]  /*14570*/  MUFU.EX2 R245, R25 ;  /* 0x0000001900f57308 */ /* 0x0003620000000800 */
[----:B------:R-:W-:Y:S02]  /*14580*/  FMUL.FTZ R151, R0, R151 ;  /* 0x0000009700977220 */ /* 0x000fe40000410000 */
[C---:B------:R-:W-:Y:S02]  /*14590*/  FMUL.FTZ R152, R165.reuse, R152 ;  /* 0x00000098a5987220 */ /* 0x040fe40000410000 */
[----:B------:R-:W-:Y:S01]  /*145a0*/  FMUL.FTZ R153, R165, R153 ;  /* 0x00000099a5997220 */ /* 0x000fe20000410000 */
[C---:B------:R-:W-:Y:S04]  /*145b0*/  HMMA.16816.F32 R144, R172.reuse, R180, R144 ;  /* 0x000000b4ac90723c */ /* 0x040fe80000001890 */
[----:B------:R1:W-:Y:S01]  /*145c0*/  MUFU.EX2 R231, R26 ;  /* 0x0000001a00e77308 */ /* 0x0003e20000000800 */
[C---:B------:R-:W-:Y:S02]  /*145d0*/  FMUL.FTZ R154, R164.reuse, R154 ;  /* 0x0000009aa49a7220 */ /* 0x040fe40000410000 */
[----:B------:R-:W-:Y:S01]  /*145e0*/  FMUL.FTZ R155, R164, R155 ;  /* 0x0000009ba49b7220 */ /* 0x000fe20000410000 */
[-C--:B------:R-:W-:Y:S04]  /*145f0*/  HMMA.16816.F32 R148, R172, R182.reuse, R148 ;  /* 0x000000b6ac94723c */ /* 0x080fe80000001894 */
[--C-:B------:R-:W-:Y:S02]  /*14600*/  FFMA.FTZ R28, R28, c[0x0][0x23c], -R171.reuse ;  /* 0x00008f001c1c7a23 */ /* 0x100fe400000108ab */
[----:B------:R2:W2:Y:S01]  /*14610*/  MUFU.EX2 R230, R27 ;  /* 0x0000001b00e67308 */ /* 0x0004a20000000800 */
[--C-:B------:R-:W-:Y:S01]  /*14620*/  FFMA.FTZ R29, R29, c[0x0][0x23c], -R171.reuse ;  /* 0x00008f001d1d7a23 */ /* 0x100fe200000108ab */
[C---:B------:R-:W-:Y:S01]  /*14630*/  HMMA.16816.F32 R152, R176.reuse, R182, R152 ;  /* 0x000000b6b098723c */ /* 0x040fe20000001898 */
[----:B------:R-:W5:Y:S03]  /*14640*/  LDSM.16.MT88.4 R180, [R233+0xc800] ;  /* 0x00c80000e9b4783b */ /* 0x000f660000004200 */
[--C-:B------:R-:W-:Y:S02]  /*14650*/  FFMA.FTZ R30, R30, c[0x0][0x23c], -R212.reuse ;  /* 0x00008f001e1e7a23 */ /* 0x100fe400000108d4 */
[--C-:B------:R-:W-:Y:S02]  /*14660*/  FFMA.FTZ R31, R31, c[0x0][0x23c], -R212.reuse ;  /* 0x00008f001f1f7a23 */ /* 0x100fe400000108d4 */
[C---:B---3--:R-:W-:Y:S02]  /*14670*/  FMUL.FTZ R24, R165.reuse, R196 ;  /* 0x000000c4a5187220 */ /* 0x048fe40000410000 */
[----:B------:R3:W-:Y:S02]  /*14680*/  MUFU.EX2 R196, R31 ;  /* 0x0000001f00c47308 */ /* 0x0007e40000000800 */
[C---:B-1----:R-:W-:Y:S02]  /*14690*/  FMUL.FTZ R25, R165.reuse, R197 ;  /* 0x000000c5a5197220 */ /* 0x042fe40000410000 */
[----:B------:R-:W-:Y:S02]  /*146a0*/  FMUL.FTZ R26, R164, R198 ;  /* 0x000000c6a41a7220 */ /* 0x000fe40000410000 */
[C---:B------:R-:W-:Y:S02]  /*146b0*/  FMUL.FTZ R156, R2.reuse, R156 ;  /* 0x0000009c029c7220 */ /* 0x040fe40000410000 */
[----:B------:R-:W-:Y:S02]  /*146c0*/  FMUL.FTZ R157, R2, R157 ;  /* 0x0000009d029d7220 */ /* 0x000fe40000410000 */
[----:B------:R1:W-:Y:S01]  /*146d0*/  MUFU.EX2 R198, R29 ;  /* 0x0000001d00c67308 */ /* 0x0003e20000000800 */
[----:B------:R-:W-:Y:S02]  /*146e0*/  FMUL.FTZ R158, R0, R158 ;  /* 0x0000009e009e7220 */ /* 0x000fe40000410000 */
[----:B--2---:R-:W-:Y:S02]  /*146f0*/  FMUL.FTZ R27, R164, R199 ;  /* 0x000000c7a41b7220 */ /* 0x004fe40000410000 */
[----:B------:R-:W-:Y:S02]  /*14700*/  FMUL.FTZ R159, R0, R159 ;  /* 0x0000009f009f7220 */ /* 0x000fe40000410000 */
[C---:B------:R-:W-:Y:S02]  /*14710*/  FMUL.FTZ R160, R2.reuse, R160 ;  /* 0x000000a002a07220 */ /* 0x040fe40000410000 */
[----:B------:R-:W-:Y:S01]  /*14720*/  FMUL.FTZ R161, R2, R161 ;  /* 0x000000a102a17220 */ /* 0x000fe20000410000 */
[-C--:B----4-:R-:W-:Y:S01]  /*14730*/  HMMA.16816.F32 R24, R176, R184.reuse, R24 ;  /* 0x000000b8b018723c */ /* 0x090fe20000001818 */
[----:B------:R2:W4:Y:S02]  /*14740*/  MUFU.EX2 R199, R28 ;  /* 0x0000001c00c77308 */ /* 0x0005240000000800 */
[C---:B------:R-:W-:Y:S02]  /*14750*/  FMUL.FTZ R162, R0.reuse, R162 ;  /* 0x000000a200a27220 */ /* 0x040fe40000410000 */
[----:B------:R-:W-:Y:S02]  /*14760*/  FMUL.FTZ R163, R0, R163 ;  /* 0x000000a300a37220 */ /* 0x000fe40000410000 */
[----:B---3--:R-:W-:Y:S01]  /*14770*/  FMUL.FTZ R31, R164, R203 ;  /* 0x000000cba41f7220 */ /* 0x008fe20000410000 */
[C---:B------:R-:W-:Y:S03]  /*14780*/  HMMA.16816.F32 R156, R172.reuse, R184, R156 ;  /* 0x000000b8ac9c723c */ /* 0x040fe6000000189c */
[----:B------:R3:W3:Y:S01]  /*14790*/  MUFU.EX2 R197, R30 ;  /* 0x0000001e00c57308 */ /* 0x0006e20000000800 */
[--C-:B------:R-:W-:Y:S01]  /*147a0*/  FFMA.FTZ R44, R44, c[0x0][0x23c], -R171.reuse ;  /* 0x00008f002c2c7a23 */ /* 0x100fe200000108ab */
[----:B------:R-:W-:Y:S01]  /*147b0*/  MOV R203, R215 ;  /* 0x000000d700cb7202 */ /* 0x000fe20000000f00 */
[----:B-1----:R-:W-:Y:S01]  /*147c0*/  FMUL.FTZ R29, R165, R201 ;  /* 0x000000c9a51d7220 */ /* 0x002fe20000410000 */
[----:B------:R-:W-:Y:S01]  /*147d0*/  MOV R201, R217 ;  /* 0x000000d900c97202 */ /* 0x000fe20000000f00 */
[-C--:B------:R-:W-:Y:S04]  /*147e0*/  HMMA.16816.F32 R160, R172, R186.reuse, R160 ;  /* 0x000000baaca0723c */ /* 0x080fe800000018a0 */
[--C-:B------:R-:W-:Y:S01]  /*147f0*/  FFMA.FTZ R45, R45, c[0x0][0x23c], -R171.reuse ;  /* 0x00008f002d2d7a23 */ /* 0x100fe200000108ab */
[----:B------:R1:W-:Y:S01]  /*14800*/  MUFU.EX2 R217, R44 ;  /* 0x0000002c00d97308 */ /* 0x0003e20000000800 */
[----:B------:R-:W-:Y:S01]  /*14810*/  FFMA.FTZ R171, R61, c[0x0][0x23c], -R171 ;  /* 0x00008f003dab7a23 */ /* 0x000fe200000108ab */
[----:B------:R-:W-:Y:S01]  /*14820*/  F2FP.PACK_AB R172, R214, R204 ;  /* 0x000000ccd6ac723e */ /* 0x000fe200000000ff */
[--C-:B------:R-:W-:Y:S01]  /*14830*/  FFMA.FTZ R46, R46, c[0x0][0x23c], -R212.reuse ;  /* 0x00008f002e2e7a23 */ /* 0x100fe200000108d4 */
[----:B------:R-:W-:Y:S03]  /*14840*/  F2FP.PACK_AB R173, R251, R252 ;  /* 0x000000fcfbad723e */ /* 0x000fe600000000ff */
[----:B--2---:R-:W-:Y:S01]  /*14850*/  FMUL.FTZ R28, R165, R200 ;  /* 0x000000c8a51c7220 */ /* 0x004fe20000410000 */
[----:B------:R-:W-:Y:S01]  /*14860*/  F2FP.PACK_AB R174, R249, R250 ;  /* 0x000000faf9ae723e */ /* 0x000fe200000000ff */
[--C-:B------:R-:W-:Y:S01]  /*14870*/  FFMA.FTZ R47, R47, c[0x0][0x23c], -R212.reuse ;  /* 0x00008f002f2f7a23 */ /* 0x100fe200000108d4 */
[----:B------:R-:W-:Y:S01]  /*14880*/  F2FP.PACK_AB R175, R247, R248 ;  /* 0x000000f8f7af723e */ /* 0x000fe200000000ff */
[----:B------:R-:W-:Y:S01]  /*14890*/  FFMA.FTZ R212, R63, c[0x0][0x23c], -R212 ;  /* 0x00008f003fd47a23 */ /* 0x000fe200000108d4 */
[----:B------:R-:W-:Y:S01]  /*148a0*/  MUFU.EX2 R215, R46 ;  /* 0x0000002e00d77308 */ /* 0x000fe20000000800 */
[----:B------:R-:W-:Y:S01]  /*148b0*/  MOV R200, R216 ;  /* 0x000000d800c87202 */ /* 0x000fe20000000f00 */
[----:B---3--:R-:W-:Y:S01]  /*148c0*/  FMUL.FTZ R30, R164, R202 ;  /* 0x000000caa41e7220 */ /* 0x008fe20000410000 */
[----:B------:R-:W-:Y:S06]  /*148d0*/  MOV R202, R218 ;  /* 0x000000da00ca7202 */ /* 0x000fec0000000f00 */
[----:B------:R-:W-:Y:S01]  /*148e0*/  HMMA.16816.F32 R28, R176, R186, R28 ;  /* 0x000000bab01c723c */ /* 0x000fe2000000181c */
[----:B------:R-:W2:Y:S01]  /*148f0*/  LDSM.16.MT88.4 R184, [R234+0xc800] ;  /* 0x00c80000eab8783b */ /* 0x000ea20000004200 */
[----:B------:R3:W3:Y:S02]  /*14900*/  MUFU.EX2 R218, R43 ;  /* 0x0000002b00da7308 */ /* 0x0006e40000000800 */
[----:B-1----:R-:W-:Y:S03]  /*14910*/  F2FP.PACK_AB R44, R220, R221 ;  /* 0x000000dddc2c723e */ /* 0x002fe600000000ff */
[----:B-----5:R-:W-:Y:S01]  /*14920*/  F2FP.PACK_AB R176, R245, R246 ;  /* 0x000000f6f5b0723e */ /* 0x020fe200000000ff */
[-C--:B------:R-:W-:Y:S04]  /*14930*/  HMMA.16816.F32 R4, R172, R180.reuse, R4 ;  /* 0x000000b4ac04723c */ /* 0x080fe80000001804 */
[----:B------:R1:W5:Y:S01]  /*14940*/  MUFU.EX2 R216, R45 ;  /* 0x0000002d00d87308 */ /* 0x0003620000000800 */
[----:B------:R-:W-:Y:S02]  /*14950*/  F2FP.PACK_AB R177, R230, R231 ;  /* 0x000000e7e6b1723e */ /* 0x000fe400000000ff */
[----:B----4-:R-:W-:Y:S02]  /*14960*/  F2FP.PACK_AB R178, R198, R199 ;  /* 0x000000c7c6b2723e */ /* 0x010fe400000000ff */
[----:B------:R-:W-:Y:S05]  /*14970*/  F2FP.PACK_AB R179, R196, R197 ;  /* 0x000000c5c4b3723e */ /* 0x000fea00000000ff */
[----:B------:R-:W-:Y:S02]  /*14980*/  MUFU.EX2 R171, R171 ;  /* 0x000000ab00ab7308 */ /* 0x000fe40000000800 */
[C---:B------:R-:W-:Y:S01]  /*14990*/  HMMA.16816.F32 R8, R176.reuse, R180, R8 ;  /* 0x000000b4b008723c */ /* 0x040fe20000001808 */
[----:B---3--:R-:W-:Y:S07]  /*149a0*/  LDSM.16.MT88.4 R40, [R233+0xd000] ;  /* 0x00d00000e928783b */ /* 0x008fee0000004200 */
[-C--:B------:R-:W-:Y:S01]  /*149b0*/  HMMA.16816.F32 R12, R176, R182.reuse, R12 ;  /* 0x000000b6b00c723c */ /* 0x080fe2000000180c */
[----:B------:R-:W-:Y:S03]  /*149c0*/  MUFU.EX2 R212, R212 ;  /* 0x000000d400d47308 */ /* 0x000fe60000000800 */
[----:B-1----:R-:W-:Y:S02]  /*149d0*/  F2FP.PACK_AB R45, R218, R219 ;  /* 0x000000dbda2d723e */ /* 0x002fe400000000ff */
[----:B-----5:R-:W-:Y:S02]  /*149e0*/  F2FP.PACK_AB R46, R216, R217 ;  /* 0x000000d9d82e723e */ /* 0x020fe400000000ff */
[C---:B------:R-:W-:Y:S01]  /*149f0*/  HMMA.16816.F32 R16, R172.reuse, R182, R16 ;  /* 0x000000b6ac10723c */ /* 0x040fe20000001810 */
[----:B------:R-:W1:Y:S07]  /*14a00*/  LDSM.16.MT88.4 R180, [R235+0xc800] ;  /* 0x00c80000ebb4783b */ /* 0x000e6e0000004200 */
[-C--:B--2---:R-:W-:Y:S08]  /*14a10*/  HMMA.16816.F32 R68, R172, R184.reuse, R68 ;  /* 0x000000b8ac44723c */ /* 0x084ff00000001844 */
        /* <DEDUP_REMOVED lines=14> */
[-C--:B--2---:R-:W-:Y:S08]  /*14b00*/  HMMA.16816.F32 R116, R172, R184.reuse, R116 ;  /* 0x000000b8ac74723c */ /* 0x084ff00000001874 */
[C---:B------:R-:W-:Y:S07]  /*14b10*/  HMMA.16816.F32 R120, R176.reuse, R184, R120 ;  /* 0x000000b8b078723c */ /* 0x040fee0000001878 */
[----:B------:R-:W-:Y:S01]  /*14b20*/  MOV R185, R214 ;  /* 0x000000d600b97202 */ /* 0x000fe20000000f00 */
[-C--:B------:R-:W-:Y:S01]  /*14b30*/  HMMA.16816.F32 R124, R176, R186.reuse, R124 ;  /* 0x000000bab07c723c */ /* 0x080fe2000000187c */
[----:B------:R-:W2:Y:S03]  /*14b40*/  MUFU.EX2 R214, R47 ;  /* 0x0000002f00d67308 */ /* 0x000ea60000000800 */
[--C-:B------:R-:W-:Y:S04]  /*14b50*/  FFMA.FTZ R184, R66, c[0x0][0x23c], -R169.reuse ;  /* 0x00008f0042b87a23 */ /* 0x100fe800000108a9 */
[C---:B------:R-:W-:Y:S08]  /*14b60*/  HMMA.16816.F32 R128, R172.reuse, R186, R128 ;  /* 0x000000baac80723c */ /* 0x040ff00000001880 */
[-C--:B---3--:R-:W-:Y:S08]  /*14b70*/  HMMA.16816.F32 R20, R172, R188.reuse, R20 ;  /* 0x000000bcac14723c */ /* 0x088ff00000001814 */
[C---:B------:R-:W-:Y:S04]  /*14b80*/  HMMA.16816.F32 R132, R176.reuse, R188, R132 ;  /* 0x000000bcb084723c */ /* 0x040fe80000001884 */
[----:B--2---:R-:W-:Y:S04]  /*14b90*/  F2FP.PACK_AB R47, R214, R215 ;  /* 0x000000d7d62f723e */ /* 0x004fe800000000ff */
[-C--:B------:R-:W-:Y:S08]  /*14ba0*/  HMMA.16816.F32 R136, R176, R190.reuse, R136 ;  /* 0x000000beb088723c */ /* 0x080ff00000001888 */
[C---:B------:R-:W-:Y:S08]  /*14bb0*/  HMMA.16816.F32 R140, R172.reuse, R190, R140 ;  /* 0x000000beac8c723c */ /* 0x040ff0000000188c */
[-C--:B------:R-:W-:Y:S08]  /*14bc0*/  HMMA.16816.F32 R32, R172, R36.reuse, R32 ;  /* 0x00000024ac20723c */ /* 0x080ff00000001820 */
[C---:B------:R-:W-:Y:S07]  /*14bd0*/  HMMA.16816.F32 R144, R176.reuse, R36, R144 ;  /* 0x00000024b090723c */ /* 0x040fee0000001890 */
[----:B------:R-:W-:Y:S01]  /*14be0*/  F2FP.PACK_AB R36, R228, R229 ;  /* 0x000000e5e424723e */ /* 0x000fe200000000ff */
[-C--:B------:R-:W-:Y:S04]  /*14bf0*/  HMMA.16816.F32 R148, R176, R38.reuse, R148 ;  /* 0x00000026b094723c */ /* 0x080fe80000001894 */
[----:B------:R-:W-:Y:S04]  /*14c00*/  F2FP.PACK_AB R37, R226, R227 ;  /* 0x000000e3e225723e */ /* 0x000fe800000000ff */
[C---:B------:R-:W-:Y:S07]  /*14c10*/  HMMA.16816.F32 R152, R172.reuse, R38, R152 ;  /* 0x00000026ac98723c */ /* 0x040fee0000001898 */
[----:B------:R-:W-:Y:S01]  /*14c20*/  F2FP.PACK_AB R38, R224, R225 ;  /* 0x000000e1e026723e */ /* 0x000fe200000000ff */
[-C--:B------:R-:W-:Y:S04]  /*14c30*/  HMMA.16816.F32 R24, R172, R48.reuse, R24 ;  /* 0x00000030ac18723c */ /* 0x080fe80000001818 */
[----:B------:R-:W-:Y:S04]  /*14c40*/  F2FP.PACK_AB R39, R222, R223 ;  /* 0x000000dfde27723e */ /* 0x000fe800000000ff */
[C---:B------:R-:W-:Y:S08]  /*14c50*/  HMMA.16816.F32 R156, R176.reuse, R48, R156 ;  /* 0x00000030b09c723c */ /* 0x040ff0000000189c */
[-C--:B------:R-:W-:Y:S07]  /*14c60*/  HMMA.16816.F32 R160, R176, R50.reuse, R160 ;  /* 0x00000032b0a0723c */ /* 0x080fee00000018a0 */
[--C-:B------:R-:W-:Y:S01]  /*14c70*/  FFMA.FTZ R177, R53, c[0x0][0x23c], -R170.reuse ;  /* 0x00008f0035b17a23 */ /* 0x100fe200000108aa */
[----:B------:R-:W-:Y:S01]  /*14c80*/  HMMA.16816.F32 R28, R172, R50, R28 ;  /* 0x00000032ac1c723c */ /* 0x000fe2000000181c */
[----:B------:R-:W2:Y:S03]  /*14c90*/  LDL.LU R173, [R1+0x40] ;  /* 0x0000400001ad7983 */ /* 0x000ea60000300800 */
[--C-:B------:R-:W-:Y:S01]  /*14ca0*/  FFMA.FTZ R176, R52, c[0x0][0x23c], -R170.reuse ;  /* 0x00008f0034b07a23 */ /* 0x100fe200000108aa */
[----:B------:R-:W3:Y:S01]  /*14cb0*/  LDL.LU R172, [R1+0x44] ;  /* 0x0000440001ac7983 */ /* 0x000ee20000300800 */
[--C-:B------:R-:W-:Y:S01]  /*14cc0*/  FFMA.FTZ R178, R55, c[0x0][0x23c], -R169.reuse ;  /* 0x00008f0037b27a23 */ /* 0x100fe200000108a9 */
[----:B------:R-:W-:Y:S01]  /*14cd0*/  MOV R174, R203 ;  /* 0x000000cb00ae7202 */ /* 0x000fe20000000f00 */
[-C--:B------:R-:W-:Y:S01]  /*14ce0*/  HMMA.16816.F32 R4, R36, R40.reuse, R4 ;  /* 0x000000282404723c */ /* 0x080fe20000001804 */
[----:B------:R-:W4:Y:S04]  /*14cf0*/  LDL.LU R61, [R1+0x3c] ;  /* 0x00003c00013d7983 */ /* 0x000f280000300800 */
[----:B------:R-:W-:Y:S01]  /*14d00*/  MOV R203, R195 ;  /* 0x000000c300cb7202 */ /* 0x000fe20000000f00 */
[----:B------:R-:W5:Y:S01]  /*14d10*/  LDSM.16.MT88.4 R48, [R236+0xd000] ;  /* 0x00d00000ec30783b */ /* 0x000f620000004200 */
[----:B------:R-:W-:Y:S01]  /*14d20*/  MOV R195, R194 ;  /* 0x000000c200c37202 */ /* 0x000fe20000000f00 */
[C---:B------:R-:W-:Y:S04]  /*14d30*/  HMMA.16816.F32 R8, R44.reuse, R40, R8 ;  /* 0x000000282c08723c */ /* 0x040fe80000001808 */
[----:B------:R-:W-:Y:S01]  /*14d40*/  MOV R194, R210 ;  /* 0x000000d200c27202 */ /* 0x000fe20000000f00 */
[--C-:B------:R-:W-:Y:S01]  /*14d50*/  FFMA.FTZ R179, R64, c[0x0][0x23c], -R170.reuse ;  /* 0x00008f0040b37a23 */ /* 0x100fe200000108aa */
[----:B------:R-:W-:Y:S01]  /*14d60*/  MOV R210, R211 ;  /* 0x000000d300d27202 */ /* 0x000fe20000000f00 */
[--C-:B------:R-:W-:Y:S01]  /*14d70*/  FFMA.FTZ R64, R54, c[0x0][0x23c], -R169.reuse ;  /* 0x00008f0036407a23 */ /* 0x100fe200000108a9 */
[-C--:B------:R-:W-:Y:S01]  /*14d80*/  HMMA.16816.F32 R12, R44, R42.reuse, R12 ;  /* 0x0000002a2c0c723c */ /* 0x080fe2000000180c */
[----:B------:R-:W5:Y:S03]  /*14d90*/  LDSM.16.MT88.4 R52, [R235+0xd000] ;  /* 0x00d00000eb34783b */ /* 0x000f660000004200 */
[----:B------:R-:W-:Y:S01]  /*14da0*/  MOV R211, R208 ;  /* 0x000000d000d37202 */ /* 0x000fe20000000f00 */
[----:B------:R-:W-:Y:S01]  /*14db0*/  FFMA.FTZ R170, R65, c[0x0][0x23c], -R170 ;  /* 0x00008f0041aa7a23 */ /* 0x000fe200000108aa */
[----:B------:R-:W-:Y:S01]  /*14dc0*/  MOV R175, R185 ;  /* 0x000000b900af7202 */ /* 0x000fe20000000f00 */
[----:B------:R-:W-:Y:S01]  /*14dd0*/  FFMA.FTZ R169, R67, c[0x0][0x23c], -R169 ;  /* 0x00008f0043a97a23 */ /* 0x000fe200000108a9 */
[C---:B------:R-:W-:Y:S01]  /*14de0*/  HMMA.16816.F32 R16, R36.reuse, R42, R16 ;  /* 0x0000002a2410723c */ /* 0x040fe20000001810 */
[----:B------:R-:W5:Y:S03]  /*14df0*/  LDSM.16.MT88.4 R40, [R233+0xf000] ;  /* 0x00f00000e928783b */ /* 0x000f660000004200 */
[----:B------:R-:W-:Y:S02]  /*14e00*/  MOV R188, R211 ;  /* 0x000000d300bc7202 */ /* 0x000fe40000000f00 */
[----:B------:R5:W-:Y:S01]  /*14e10*/  MUFU.EX2 R211, R177 ;  /* 0x000000b100d37308 */ /* 0x000be20000000800 */
[----:B------:R-:W-:Y:S01]  /*14e20*/  MOV R189, R210 ;  /* 0x000000d200bd7202 */ /* 0x000fe20000000f00 */
[-C--:B-1----:R-:W-:Y:S04]  /*14e30*/  HMMA.16816.F32 R68, R36, R180.reuse, R68 ;  /* 0x000000b42444723c */ /* 0x082fe80000001844 */
[----:B------:R-:W-:Y:S02]  /*14e40*/  MOV R208, R209 ;  /* 0x000000d100d07202 */ /* 0x000fe40000000f00 */
[----:B------:R-:W-:Y:S02]  /*14e50*/  MOV R209, R206 ;  /* 0x000000ce00d17202 */ /* 0x000fe40000000f00 */
[C---:B------:R-:W-:Y:S01]  /*14e60*/  HMMA.16816.F32 R72, R44.reuse, R180, R72 ;  /* 0x000000b42c48723c */ /* 0x040fe20000001848 */
[----:B------:R1:W-:Y:S03]  /*14e70*/  MUFU.EX2 R210, R64 ;  /* 0x0000004000d27308 */ /* 0x0003e60000000800 */
[----:B------:R-:W-:Y:S02]  /*14e80*/  MOV R206, R207 ;  /* 0x000000cf00ce7202 */ /* 0x000fe40000000f00 */
[----:B------:R-:W-:Y:S02]  /*14e90*/  MOV R207, R213 ;  /* 0x000000d500cf7202 */ /* 0x000fe40000000f00 */
[-C--:B------:R-:W-:Y:S03]  /*14ea0*/  HMMA.16816.F32 R76, R44, R182.reuse, R76 ;  /* 0x000000b62c4c723c */ /* 0x080fe6000000184c */
[----:B------:R1:W-:Y:S01]  /*14eb0*/  MUFU.EX2 R213, R176 ;  /* 0x000000b000d57308 */ /* 0x0003e20000000800 */
[----:B------:R-:W-:Y:S01]  /*14ec0*/  MOV R190, R206 ;  /* 0x000000ce00be7202 */ /* 0x000fe20000000f00 */
[----:B-----5:R-:W5:Y:S01]  /*14ed0*/  LDL.LU R177, [R1+0x38] ;  /* 0x0000380001b17983 */ /* 0x020f620000300800 */
[----:B------:R-:W-:Y:S02]  /*14ee0*/  MOV R180, R204 ;  /* 0x000000cc00b47202 */ /* 0x000fe40000000f00 */
[C---:B------:R-:W-:Y:S04]  /*14ef0*/  HMMA.16816.F32 R80, R36.reuse, R182, R80 ;  /* 0x000000b62450723c */ /* 0x040fe80000001850 */
[----:B------:R-:W-:Y:S01]  /*14f00*/  MOV R191, R209 ;  /* 0x000000d100bf7202 */ /* 0x000fe20000000f00 */
[----:B------:R1:W-:Y:S01]  /*14f10*/  MUFU.EX2 R206, R184 ;  /* 0x000000b800ce7308 */ /* 0x0003e20000000800 */
[----:B------:R-:W-:Y:S02]  /*14f20*/  MOV R181, R207 ;  /* 0x000000cf00b57202 */ /* 0x000fe40000000f00 */
[-C--:B------:R-:W-:Y:S01]  /*14f30*/  HMMA.16816.F32 R84, R36, R48.reuse, R84 ;  /* 0x000000302454723c */ /* 0x080fe20000001854 */
[----:B-1----:R-:W1:Y:S03]  /*14f40*/  LDSM.16.MT88.4 R64, [R234+0xf000] ;  /* 0x00f00000ea40783b */ /* 0x002e660000004200 */
[----:B------:R-:W-:Y:S03]  /*14f50*/  MOV R183, R205 ;  /* 0x000000cd00b77202 */ /* 0x000fe60000000f00 */
[----:B------:R-:W-:Y:S01]  /*14f60*/  MUFU.EX2 R204, R56 ;  /* 0x0000003800cc7308 */ /* 0x000fe20000000800 */
[C---:B------:R-:W-:Y:S04]  /*14f70*/  HMMA.16816.F32 R88, R44.reuse, R48, R88 ;  /* 0x000000302c58723c */ /* 0x040fe80000001858 */
[----:B------:R-:W-:Y:S02]  /*14f80*/  MOV R176, R195 ;  /* 0x000000c300b07202 */ /* 0x000fe40000000f00 */
[----:B------:R-:W-:Y:S02]  /*14f90*/  MOV R195, R194 ;  /* 0x000000c200c37202 */ /* 0x000fe40000000f00 */
[-C--:B------:R-:W-:Y:S01]  /*14fa0*/  HMMA.16816.F32 R92, R44, R50.reuse, R92 ;  /* 0x000000322c5c723c */ /* 0x080fe2000000185c */
[----:B------:R-:W-:Y:S03]  /*14fb0*/  MUFU.EX2 R209, R178 ;  /* 0x000000b200d17308 */ /* 0x000fe60000000800 */
[----:B------:R-:W-:Y:S01]  /*14fc0*/  MOV R194, R208 ;  /* 0x000000d000c27202 */ /* 0x000fe20000000f00 */
[----:B------:R-:W-:Y:S03]  /*14fd0*/  LDSM.16.MT88.4 R184, [R233+0xd800] ;  /* 0x00d80000e9b8783b */ /* 0x000fe60000004200 */
[C---:B------:R-:W-:Y:S03]  /*14fe0*/  HMMA.16816.F32 R96, R36.reuse, R50, R96 ;  /* 0x000000322460723c */ /* 0x040fe60000001860 */
[----:B------:R-:W-:Y:S02]  /*14ff0*/  MUFU.EX2 R208, R179 ;  /* 0x000000b300d07308 */ /* 0x000fe40000000800 */
[----:B------:R-:W1:Y:S03]  /*15000*/  LDSM.16.MT88.4 R48, [R236+0xf000] ;  /* 0x00f00000ec30783b */ /* 0x000e660000004200 */
[-C--:B------:R-:W-:Y:S05]  /*15010*/  HMMA.16816.F32 R100, R36, R52.reuse, R100 ;  /* 0x000000342464723c */ /* 0x080fea0000001864 */
[----:B------:R-:W-:Y:S03]  /*15020*/  MUFU.EX2 R207, R170 ;  /* 0x000000aa00cf7308 */ /* 0x000fe60000000800 */
[C---:B------:R-:W-:Y:S07]  /*15030*/  HMMA.16816.F32 R104, R44.reuse, R52, R104 ;  /* 0x000000342c68723c */ /* 0x040fee0000001868 */
[----:B------:R-:W1:Y:S01]  /*15040*/  MUFU.EX2 R170, R57 ;  /* 0x0000003900aa7308 */ /* 0x000e620000000800 */
[-C--:B------:R-:W-:Y:S08]  /*15050*/  HMMA.16816.F32 R108, R44, R54.reuse, R108 ;  /* 0x000000362c6c723c */ /* 0x080ff0000000186c */
[C---:B------:R-:W-:Y:S01]  /*15060*/  HMMA.16816.F32 R112, R36.reuse, R54, R112 ;  /* 0x000000362470723c */ /* 0x040fe20000001870 */
[----:B------:R-:W1:Y:S01]  /*15070*/  LDSM.16.MT88.4 R52, [R235+0xf000] ;  /* 0x00f00000eb34783b */ /* 0x000e620000004200 */
[----:B------:R-:W-:Y:S06]  /*15080*/  MUFU.EX2 R205, R169 ;  /* 0x000000a900cd7308 */ /* 0x000fec0000000800 */
[-C--:B------:R-:W-:Y:S04]  /*15090*/  HMMA.16816.F32 R116, R36, R40.reuse, R116 ;  /* 0x000000282474723c */ /* 0x080fe80000001874 */
[----:B------:R-:W-:Y:S04]  /*150a0*/  MUFU.EX2 R169, R58 ;  /* 0x0000003a00a97308 */ /* 0x000fe80000000800 */
[C---:B------:R-:W-:Y:S08]  /*150b0*/  HMMA.16816.F32 R120, R44.reuse, R40, R120 ;  /* 0x000000282c78723c */ /* 0x040ff00000001878 */
[-C--:B------:R-:W-:Y:S08]  /*150c0*/  HMMA.16816.F32 R124, R44, R42.reuse, R124 ;  /* 0x0000002a2c7c723c */ /* 0x080ff0000000187c */
[C---:B------:R-:W-:Y:S01]  /*150d0*/  HMMA.16816.F32 R128, R36.reuse, R42, R128 ;  /* 0x0000002a2480723c */ /* 0x040fe20000001880 */
[----:B------:R-:W2:Y:S07]  /*150e0*/  LDSM.16.MT88.4 R40, [R234+0xd800] ;  /* 0x00d80000ea28783b */ /* 0x000eae0000004200 */
[-C--:B-1----:R-:W-:Y:S08]  /*150f0*/  HMMA.16816.F32 R20, R36, R64.reuse, R20 ;  /* 0x000000402414723c */ /* 0x082ff00000001814 */
[C---:B------:R-:W-:Y:S01]  /*15100*/  HMMA.16816.F32 R132, R44.reuse, R64, R132 ;  /* 0x000000402c84723c */ /* 0x040fe20000001884 */
[----:B------:R-:W-:Y:S07]  /*15110*/  MUFU.EX2 R65, R60 ;  /* 0x0000003c00417308 */ /* 0x000fee0000000800 */
[-C--:B------:R-:W-:Y:S03]  /*15120*/  HMMA.16816.F32 R136, R44, R66.reuse, R136 ;  /* 0x000000422c88723c */ /* 0x080fe60000001888 */
[----:B------:R-:W-:Y:S05]  /*15130*/  MUFU.EX2 R64, R62 ;  /* 0x0000003e00407308 */ /* 0x000fea0000000800 */
[C---:B------:R-:W-:Y:S05]  /*15140*/  HMMA.16816.F32 R140, R36.reuse, R66, R140 ;  /* 0x00000042248c723c */ /* 0x040fea000000188c */
[----:B------:R1:W1:Y:S02]  /*15150*/  MUFU.EX2 R66, R59 ;  /* 0x0000003b00427308 */ /* 0x0002640000000800 */
[----:B------:R-:W-:Y:S01]  /*15160*/  MOV R67, R175 ;  /* 0x000000af00437202 */ /* 0x000fe20000000f00 */
[-C--:B------:R-:W-:Y:S08]  /*15170*/  HMMA.16816.F32 R32, R36, R48.reuse, R32 ;  /* 0x000000302420723c */ /* 0x080ff00000001820 */
[C---:B------:R-:W-:Y:S08]  /*15180*/  HMMA.16816.F32 R144, R44.reuse, R48, R144 ;  /* 0x000000302c90723c */ /* 0x040ff00000001890 */
[-C--:B------:R-:W-:Y:S01]  /*15190*/  HMMA.16816.F32 R148, R44, R50.reuse, R148 ;  /* 0x000000322c94723c */ /* 0x080fe20000001894 */
[----:B-1----:R-:W-:Y:S07]  /*151a0*/  LDSM.16.MT88.4 R56, [R233+0xf800] ;  /* 0x00f80000e938783b */ /* 0x002fee0000004200 */
[C---:B------:R-:W-:Y:S01]  /*151b0*/  HMMA.16816.F32 R152, R36.reuse, R50, R152 ;  /* 0x000000322498723c */ /* 0x040fe20000001898 */
[----:B------:R-:W1:Y:S07]  /*151c0*/  LDSM.16.MT88.4 R48, [R236+0xd800] ;  /* 0x00d80000ec30783b */ /* 0x000e6e0000004200 */
[-C--:B------:R-:W-:Y:S08]  /*151d0*/  HMMA.16816.F32 R24, R36, R52.reuse, R24 ;  /* 0x000000342418723c */ /* 0x080ff00000001818 */
[C---:B------:R-:W-:Y:S08]  /*151e0*/  HMMA.16816.F32 R156, R44.reuse, R52, R156 ;  /* 0x000000342c9c723c */ /* 0x040ff0000000189c */
[-C--:B------:R-:W-:Y:S01]  /*151f0*/  HMMA.16816.F32 R160, R44, R54.reuse, R160 ;  /* 0x000000362ca0723c */ /* 0x080fe200000018a0 */
[----:B------:R-:W1:Y:S07]  /*15200*/  LDSM.16.MT88.4 R44, [R235+0xd800] ;  /* 0x00d80000eb2c783b */ /* 0x000e6e0000004200 */
[----:B------:R-:W-:Y:S01]  /*15210*/  HMMA.16816.F32 R28, R36, R54, R28 ;  /* 0x00000036241c723c */ /* 0x000fe2000000181c */
[----:B------:R-:W1:Y:S06]  /*15220*/  LDSM.16.MT88.4 R52, [R234+0xf800] ;  /* 0x00f80000ea34783b */ /* 0x000e6c0000004200 */
[----:B------:R-:W-:Y:S02]  /*15230*/  F2FP.PACK_AB R36, R170, R204 ;  /* 0x000000ccaa24723e */ /* 0x000fe400000000ff */
[----:B------:R-:W-:Y:S03]  /*15240*/  F2FP.PACK_AB R37, R66, R169 ;  /* 0x000000a94225723e */ /* 0x000fe600000000ff */
[----:B------:R-:W-:Y:S02]  /*15250*/  F2FP.PACK_AB R38, R171, R65 ;  /* 0x00000041ab26723e */ /* 0x000fe400000000ff */
[----:B------:R-:W-:Y:S01]  /*15260*/  F2FP.PACK_AB R39, R212, R64 ;  /* 0x00000040d427723e */ /* 0x000fe200000000ff */
[----:B--2---:R-:W-:Y:S01]  /*15270*/  FFMA.FTZ R2, R2, R173, R203 ;  /* 0x000000ad02027223 */ /* 0x004fe200000100cb */
[----:B------:R-:W-:Y:S01]  /*15280*/  F2FP.PACK_AB R203, R205, R206 ;  /* 0x000000cecdcb723e */ /* 0x000fe200000000ff */
[----:B---3--:R-:W-:Y:S01]  /*15290*/  FFMA.FTZ R0, R0, R172, R202 ;  /* 0x000000ac00007223 */ /* 0x008fe200000100ca */
[----:B------:R-:W-:Y:S01]  /*152a0*/  F2FP.PACK_AB R202, R207, R208 ;  /* 0x000000d0cfca723e */ /* 0x000fe200000000ff */
[----:B------:R-:W-:Y:S02]  /*152b0*/  FADD.FTZ R2, R174, R2 ;  /* 0x00000002ae027221 */ /* 0x000fe40000010000 */
[----:B----4-:R-:W-:Y:S02]  /*152c0*/  FFMA.FTZ R164, R164, R61, R176 ;  /* 0x0000003da4a47223 */ /* 0x010fe400000100b0 */
[----:B------:R-:W2:Y:S02]  /*152d0*/  LDSM.16.MT88.4 R60, [R236+0xf800] ;  /* 0x00f80000ec3c783b */ /* 0x000ea40000004200 */
[----:B------:R-:W-:Y:S01]  /*152e0*/  FADD.FTZ R164, R200, R164 ;  /* 0x000000a4c8a47221 */ /* 0x000fe20000010000 */
[----:B------:R-:W-:Y:S01]  /*152f0*/  F2FP.PACK_AB R200, R211, R213 ;  /* 0x000000d5d3c8723e */ /* 0x000fe200000000ff */
[----:B-----5:R-:W-:Y:S04]  /*15300*/  FFMA.FTZ R165, R165, R177, R183 ;  /* 0x000000b1a5a57223 */ /* 0x020fe800000100b7 */
[----:B------:R-:W-:Y:S01]  /*15310*/  FADD.FTZ R165, R201, R165 ;  /* 0x000000a5c9a57221 */ /* 0x000fe20000010000 */
[----:B------:R-:W-:Y:S07]  /*15320*/  F2FP.PACK_AB R201, R209, R210 ;  /* 0x000000d2d1c9723e */ /* 0x000fee00000000ff */
[-C--:B------:R-:W-:Y:S01]  /*15330*/  HMMA.16816.F32 R176, R200, R184.reuse, R4 ;  /* 0x000000b8c8b0723c */ /* 0x080fe20000001804 */
[----:B------:R-:W3:Y:S07]  /*15340*/  LDSM.16.MT88.4 R4, [R235+0xf800] ;  /* 0x00f80000eb04783b */ /* 0x000eee0000004200 */
        /* <DEDUP_REMOVED lines=8> */
[----:B------:R-:W-:Y:S01]  /*153d0*/  MOV R12, R189 ;  /* 0x000000bd000c7202 */ /* 0x000fe20000000f00 */
[----:B------:R-:W-:Y:S01]  /*153e0*/  FADD.FTZ R8, R8, R165 ;  /* 0x000000a508087221 */ /* 0x000fe20000010000 */
[----:B------:R-:W-:Y:S01]  /*153f0*/  MOV R13, R195 ;  /* 0x000000c3000d7202 */ /* 0x000fe20000000f00 */
[----:B------:R-:W-:Y:S01]  /*15400*/  FADD.FTZ R9, R9, R164 ;  /* 0x000000a409097221 */ /* 0x000fe20000010000 */
        /* <DEDUP_REMOVED lines=37> */
[----:B------:R-:W-:Y:S04]  /*15660*/  FADD.FTZ R2, R246, R2 ;  /* 0x00000002f6027221 */ /* 0x000fe80000010000 */
[-C--:B------:R-:W-:Y:S04]  /*15670*/  HMMA.16816.F32 R116, R200, R56.reuse, R116 ;  /* 0x00000038c874723c */ /* 0x080fe80000001874 */
[----:B------:R-:W-:Y:S04]  /*15680*/  FADD.FTZ R2, R245, R2 ;  /* 0x00000002f5027221 */ /* 0x000fe80000010000 */
[C---:B------:R-:W-:Y:S04]  /*15690*/  HMMA.16816.F32 R120, R36.reuse, R56, R120 ;  /* 0x000000382478723c */ /* 0x040fe80000001878 */
[----:B------:R-:W-:Y:S04]  /*156a0*/  FADD.FTZ R2, R199, R2 ;  /* 0x00000002c7027221 */ /* 0x000fe80000010000 */
        /* <DEDUP_REMOVED lines=18> */
[-C--:B--2---:R-:W-:Y:S08]  /*157d0*/  HMMA.16816.F32 R192, R200, R60.reuse, R32 ;  /* 0x0000003cc8c0723c */ /* 0x084ff00000001820 */
        /* <DEDUP_REMOVED lines=18> */
[----:B------:R-:W-:Y:S01]  /*15900*/  FADD.FTZ R0, R170, R8 ;  /* 0x00000008aa007221 */ /* 0x000fe20000010000 */
[----:B------:R-:W-:Y:S01]  /*15910*/  MOV R170, R166 ;  /* 0x000000a600aa7202 */ /* 0x000fe20000000f00 */
[----:B------:R-:W-:Y:S02]  /*15920*/  FADD.FTZ R6, R207, R6 ;  /* 0x00000006cf067221 */ /* 0x000fe40000010000 */
[----:B------:R-:W-:Y:S02]  /*15930*/  FADD.FTZ R4, R66, R5 ;  /* 0x0000000542047221 */ /* 0x000fe40000010000 */
[----:B------:R-:W-:Y:S01]  /*15940*/  FADD.FTZ R5, R206, R2 ;  /* 0x00000002ce057221 */ /* 0x000fe20000010000 */
[----:B------:R1:W-:Y:S01]  /*15950*/  STL [R1+0x38], R6 ;  /* 0x0000380601007387 */ /* 0x0003e20000100800 */
        /* <DEDUP_REMOVED lines=8> */
[----:B------:R1:W-:Y:S02]  /*159e0*/  STL [R1+0x44], R0 ;  /* 0x0000440001007387 */ /* 0x0003e40000100800 */
[----:B-1----:R-:W-:-:S05]  /*159f0*/  @P4 BRA `(.L_x_167) ;  /* 0xffffc5e000004947 */ /* 0x002fca000383ffff */
.L_x_166:
[----:B-1-3--:R-:W2:Y:S04]  /*15a00*/  LDL.LU R4, [R1+0x38] ;  /* 0x0000380001047983 */ /* 0x00aea80000300800 */
[----:B------:R-:W1:Y:S01]  /*15a10*/  S2R R205, SR_TID.X ;  /* 0x0000000000cd7919 */ /* 0x000e620000002100 */
[----:B------:R-:W3:Y:S01]  /*15a20*/  S2UR UR7, SR_CTAID.Y ;  /* 0x00000000000779c3 */ /* 0x000ee20000002600 */
[----:B------:R-:W-:-:S02]  /*15a30*/  UISETP.NE.AND UP0, UPT, UR10, -0x1, UPT ;  /* 0xffffffff0a00788c */ /* 0x000fc4000bf05270 */
[----:B------:R-:W4:Y:S01]  /*15a40*/  LDL.LU R8, [R1+0x3c] ;  /* 0x00003c0001087983 */ /* 0x000f220000300800 */
[----:B------:R-:W-:-:S03]  /*15a50*/  ULDC.64 UR4, c[0x0][0x1e8] ;  /* 0x00007a0000047ab9 */ /* 0x000fc60000000a00 */
[----:B------:R-:W4:Y:S04]  /*15a60*/  LDL.LU R7, [R1+0x40] ;  /* 0x0000400001077983 */ /* 0x000f280000300800 */
[----:B------:R-:W4:Y:S01]  /*15a70*/  LDL.LU R6, [R1+0x44] ;  /* 0x0000440001067983 */ /* 0x000f220000300800 */
[----:B------:R-:W-:Y:S01]  /*15a80*/  @UP0 UIMAD.WIDE.U32 UR20, UR10, UR4, URZ ;  /* 0x000000040a1402a5 */ /* 0x000fe2000f8e003f */
[----:B------:R-:W3:Y:S01]  /*15a90*/  S2UR UR11, SR_CTAID.X ;  /* 0x00000000000b79c3 */ /* 0x000ee20000002500 */
[----:B------:R-:W-:Y:S01]  /*15aa0*/  ULDC UR9, c[0x0][0x214] ;  /* 0x0000850000097ab9 */ /* 0x000fe20000000800 */
[----:B------:R-:W-:Y:S01]  /*15ab0*/  BSSY B0, `(.L_x_170) ;  /* 0x00001b5000007945 */ /* 0x000fe20003800000 */
[----:B------:R-:W-:Y:S02]  /*15ac0*/  @UP0 UIMAD UR8, UR10, UR5, UR21 ;  /* 0x000000050a0802a4 */ /* 0x000fe4000f8e0215 */
[----:B------:R-:W-:-:S02]  /*15ad0*/  UMOV UR26, URZ ;  /* 0x0000003f001a7c82 */ /* 0x000fc40008000000 */
[----:B------:R-:W-:Y:S01]  /*15ae0*/  ULDC.64 UR4, c[0x0][0x1e0] ;  /* 0x0000780000047ab9 */ /* 0x000fe20000000a00 */
[----:B------:R-:W3:Y:S01]  /*15af0*/  S2UR UR12, SR_CTAID.Z ;  /* 0x00000000000c79c3 */ /* 0x000ee20000002700 */
[----:B------:R-:W-:Y:S01]  /*15b00*/  UMOV UR27, URZ ;  /* 0x0000003f001b7c82 */ /* 0x000fe20008000000 */
[----:B-1----:R-:W-:Y:S01]  /*15b10*/  SHF.R.S32.HI R206, RZ, 0x1f, R205 ;  /* 0x0000001fffce7819 */ /* 0x002fe200000114cd */
[----:B---3--:R-:W-:Y:S02]  /*15b20*/  @!UP0 USHF.R.S32.HI UR14, URZ, 0x1f, UR7 ;  /* 0x0000001f3f0e8899 */ /* 0x008fe40008011407 */
[----:B------:R-:W-:Y:S01]  /*15b30*/  @!UP0 UIMAD.WIDE.U32 UR24, UR7, UR4, URZ ;  /* 0x00000004071882a5 */ /* 0x000fe2000f8e003f */
[CC--:B------:R-:W-:Y:S01]  /*15b40*/  LEA.HI R30, R206.reuse, R205.reuse, RZ, 0x2 ;  /* 0x000000cdce1e7211 */ /* 0x0c0fe200078f10ff */
[----:B------:R-:W-:Y:S01]  /*15b50*/  @!UP0 UIMAD UR14, UR14, UR4, URZ ;  /* 0x000000040e0e82a4 */ /* 0x000fe2000f8e023f */
[----:B------:R-:W-:Y:S02]  /*15b60*/  LEA.HI R204, R206, R205, RZ, 0x5 ;  /* 0x000000cdcecc7211 */ /* 0x000fe400078f28ff */
[----:B------:R-:W-:-:S02]  /*15b70*/  ULDC.U8 UR4, c[0x0][0x329] ;  /* 0x0000ca4000047ab9 */ /* 0x000fc40000000000 */
[----:B------:R-:W-:Y:S01]  /*15b80*/  SHF.R.S32.HI R9, RZ, 0x5, R204 ;  /* 0x00000005ff097819 */ /* 0x000fe200000114cc */
[----:B------:R-:W-:Y:S02]  /*15b90*/  UISETP.NE.AND UP1, UPT, UR4, URZ, UPT ;  /* 0x0000003f0400728c */ /* 0x000fe4000bf25270 */
[----:B------:R-:W-:Y:S02]  /*15ba0*/  @!UP0 UIMAD UR14, UR7, UR5, UR14 ;  /* 0x00000005070e82a4 */ /* 0x000fe4000f8e020e */
[----:B------:R-:W-:Y:S02]  /*15bb0*/  @!UP0 UMOV UR20, UR24 ;  /* 0x0000001800148c82 */ /* 0x000fe40008000000 */
[----:B------:R-:W-:Y:S02]  /*15bc0*/  ULDC.U8 UR5, c[0x0][0x328] ;  /* 0x0000ca0000057ab9 */ /* 0x000fe40000000000 */
[----:B------:R-:W-:Y:S02]  /*15bd0*/  UISETP.NE.AND UP2, UPT, UR5, URZ, UPT ;  /* 0x0000003f0500728c */ /* 0x000fe4000bf45270 */
[----:B------:R-:W-:-:S02]  /*15be0*/  @!UP0 UIADD3 UR8, UR25, UR14, URZ ;  /* 0x0000000e19088290 */ /* 0x000fc4000fffe03f */
[----:B------:R-:W-:Y:S02]  /*15bf0*/  UISETP.NE.OR UP3, UPT, UR4, URZ, !UP2 ;  /* 0x0000003f0400728c */ /* 0x000fe4000d765670 */
[----:B------:R-:W-:Y:S02]  /*15c00*/  @UP1 ULDC UR15, c[0x0][0x210] ;  /* 0x00008400000f1ab9 */ /* 0x000fe40000000800 */
[----:B------:R-:W-:Y:S02]  /*15c10*/  ULDC UR5, c[0x0][0x234] ;  /* 0x00008d0000057ab9 */ /* 0x000fe40000000800 */
[----:B------:R-:W-:Y:S02]  /*15c20*/  @UP1 UIMAD UR15, UR15, UR9, URZ ;  /* 0x000000090f0f12a4 */ /* 0x000fe4000f8e023f */
[----:B------:R-:W-:Y:S02]  /*15c30*/  @!UP1 USEL UR15, UR9, UR5, !UP2 ;  /* 0x00000005090f9287 */ /* 0x000fe4000d000000 */
[----:B------:R-:W-:-:S02]  /*15c40*/  ULDC UR4, c[0x0][0x1c0] ;  /* 0x0000700000047ab9 */ /* 0x000fc40000000800 */
[----:B------:R-:W-:Y:S02]  /*15c50*/  @UP1 UMOV UR17, 0x1 ;  /* 0x0000000100111882 */ /* 0x000fe40000000000 */
[----:B------:R-:W-:Y:S02]  /*15c60*/  @!UP1 UIMAD UR17, UR15, UR4, URZ ;  /* 0x000000040f1192a4 */ /* 0x000fe4000f8e023f */
[----:B------:R-:W-:Y:S02]  /*15c70*/  @!UP3 UIMAD UR22, UR7, UR9, URZ ;  /* 0x000000090716b2a4 */ /* 0x000fe4000f8e023f */
[----:B------:R-:W-:Y:S02]  /*15c80*/  @UP1 ULDC UR21, c[0x0][0x210] ;  /* 0x0000840000151ab9 */ /* 0x000fe40000000800 */
[----:B------:R-:W-:Y:S02]  /*15c90*/  UIMAD UR5, UR7, UR17, URZ ;  /* 0x00000011070572a4 */ /* 0x000fe4000f8e023f */
[----:B------:R-:W-:-:S02]  /*15ca0*/  @!UP1 UMOV UR21, 0x1 ;  /* 0x0000000100159882 */ /* 0x000fc40000000000 */
[----:B------:R-:W-:Y:S02]  /*15cb0*/  @!UP3 USEL UR22, UR22, UR10, !UP0 ;  /* 0x0000000a1616b287 */ /* 0x000fe4000c000000 */
[----:B------:R-:W-:Y:S02]  /*15cc0*/  UIMAD UR4, UR11, UR21, URZ ;  /* 0x000000150b0472a4 */ /* 0x000fe4000f8e023f */
[----:B------:R-:W-:Y:S02]  /*15cd0*/  USEL UR5, UR5, URZ, UP3 ;  /* 0x0000003f05057287 */ /* 0x000fe40009800000 */
[----:B------:R-:W-:Y:S02]  /*15ce0*/  USHF.L.U32 UR4, UR4, 0x7, URZ ;  /* 0x0000000704047899 */ /* 0x000fe4000800063f */
[----:B------:R-:W-:Y:S02]  /*15cf0*/  UIMAD UR15, UR12, UR15, UR5 ;  /* 0x0000000f0c0f72a4 */ /* 0x000fe4000f8e0205 */
[----:B------:R-:W-:-:S02]  /*15d00*/  @!UP3 UMOV UR26, UR22 ;  /* 0x00000016001abc82 */ /* 0x000fc40008000000 */
[----:B------:R-:W-:Y:S02]  /*15d10*/  USHF.R.S32.HI UR5, URZ, 0x1f, UR4 ;  /* 0x0000001f3f057899 */ /* 0x000fe40008011404 */
[----:B------:R-:W-:Y:S02]  /*15d20*/  @!UP3 USHF.R.S32.HI UR27, URZ, 0x1f, UR22 ;  /* 0x0000001f3f1bb899 */ /* 0x000fe40008011416 */
[----:B------:R-:W-:Y:S02]  /*15d30*/  USHF.R.S32.HI UR7, URZ, 0x1f, UR15 ;  /* 0x0000001f3f077899 */ /* 0x000fe4000801140f */
[----:B------:R-:W-:-:S04]  /*15d40*/  UIADD3 UR4, UP2, UP1, UR4, UR26, UR15 ;  /* 0x0000001a04047290 */ /* 0x000fc8000f95e00f */
[----:B------:R-:W-:Y:S01]  /*15d50*/  UIADD3.X UR5, UR5, UR27, UR7, UP2, UP1 ;  /* 0x0000001b05057290 */ /* 0x000fe200097e2407 */
[----:B--2---:R-:W1:Y:S04]  /*15d60*/  SHFL.BFLY PT, R2, R4, 0x2, 0x1f ;  /* 0x0c401f0004027f89 */ /* 0x004e6800000e0000 */
[----:B----4-:R-:W2:Y:S04]  /*15d70*/  SHFL.BFLY PT, R0, R8, 0x2, 0x1f ;  /* 0x0c401f0008007f89 */ /* 0x010ea800000e0000 */
[----:B------:R-:W3:Y:S01]  /*15d80*/  SHFL.BFLY PT, R5, R7, 0x2, 0x1f ;  /* 0x0c401f0007057f89 */ /* 0x000ee200000e0000 */
[----:B-1----:R-:W-:-:S03]  /*15d90*/  FADD.FTZ R2, R2, R4 ;  /* 0x0000000402027221 */ /* 0x002fc60000010000 */
[----:B------:R-:W-:Y:S04]  /*15da0*/  SHFL.BFLY PT, R4, R6, 0x2, 0x1f ;  /* 0x0c401f0006047f89 */ /* 0x000fe800000e0000 */
[----:B------:R-:W1:Y:S01]  /*15db0*/  SHFL.BFLY PT, R165, R2, 0x1, 0x1f ;  /* 0x0c201f0002a57f89 */ /* 0x000e6200000e0000 */
[----:B--2---:R-:W-:Y:S02]  /*15dc0*/  FADD.FTZ R0, R0, R8 ;  /* 0x0000000800007221 */ /* 0x004fe40000010000 */
[----:B---3--:R-:W-:-:S03]  /*15dd0*/  FADD.FTZ R5, R5, R7 ;  /* 0x0000000705057221 */ /* 0x008fc60000010000 */
[----:B------:R-:W2:Y:S04]  /*15de0*/  SHFL.BFLY PT, R164, R0, 0x1, 0x1f ;  /* 0x0c201f0000a47f89 */ /* 0x000ea800000e0000 */
[----:B------:R-:W3:Y:S01]  /*15df0*/  SHFL.BFLY PT, R8, R5, 0x1, 0x1f ;  /* 0x0c201f0005087f89 */ /* 0x000ee200000e0000 */
[----:B-1----:R-:W-:Y:S02]  /*15e00*/  FADD.FTZ R165, R2, R165 ;  /* 0x000000a502a57221 */ /* 0x002fe40000010000 */
[----:B------:R-:W-:Y:S01]  /*15e10*/  FADD.FTZ R2, R4, R6 ;  /* 0x0000000604027221 */ /* 0x000fe20000010000 */
[----:B------:R-:W-:Y:S02]  /*15e20*/  MOV R4, 0x3f800000 ;  /* 0x3f80000000047802 */ /* 0x000fe40000000f00 */
[----:B------:R-:W-:-:S02]  /*15e30*/  FSETP.NE.FTZ.AND P5, PT, R165, RZ, PT ;  /* 0x000000ffa500720b */ /* 0x000fc40003fb5000 */
[----:B------:R-:W1:Y:S01]  /*15e40*/  SHFL.BFLY PT, R7, R2, 0x1, 0x1f ;  /* 0x0c201f0002077f89 */ /* 0x000e6200000e0000 */
[----:B--2---:R-:W-:Y:S01]  /*15e50*/  FADD.FTZ R164, R0, R164 ;  /* 0x000000a400a47221 */ /* 0x004fe20000010000 */
[----:B------:R-:W-:Y:S01]  /*15e60*/  MOV R0, 0x3f800000 ;  /* 0x3f80000000007802 */ /* 0x000fe20000000f00 */
[----:B---3--:R-:W-:Y:S01]  /*15e70*/  FADD.FTZ R170, R5, R8 ;  /* 0x0000000805aa7221 */ /* 0x008fe20000010000 */
[----:B------:R-:W-:Y:S02]  /*15e80*/  LOP3.LUT R6, R30, 0x3ffffffc, RZ, 0xc0, !PT ;  /* 0x3ffffffc1e067812 */ /* 0x000fe400078ec0ff */
[----:B------:R-:W-:Y:S02]  /*15e90*/  FSETP.NE.FTZ.AND P4, PT, R164, RZ, PT ;  /* 0x000000ffa400720b */ /* 0x000fe40003f95000 */
[----:B------:R-:W-:-:S03]  /*15ea0*/  FSETP.NE.FTZ.AND P3, PT, R170, RZ, PT ;  /* 0x000000ffaa00720b */ /* 0x000fc60003f75000 */
[----:B------:R-:W2:Y:S01]  /*15eb0*/  @P5 MUFU.RCP R0, R165 ;  /* 0x000000a500005308 */ /* 0x000ea20000001000 */
[----:B------:R-:W-:-:S04]  /*15ec0*/  IADD3 R6, -R6, R205, RZ ;  /* 0x000000cd06067210 */ /* 0x000fc80007ffe1ff */
[----:B------:R-:W-:-:S03]  /*15ed0*/  LEA R171, R9, R6, 0x9 ;  /* 0x0000000609ab7211 */ /* 0x000fc600078e48ff */
[----:B------:R-:W3:Y:S01]  /*15ee0*/  @P4 MUFU.RCP R4, R164 ;  /* 0x000000a400044308 */ /* 0x000ee20000001000 */
[----:B-1----:R-:W-:Y:S01]  /*15ef0*/  FADD.FTZ R169, R2, R7 ;  /* 0x0000000702a97221 */ /* 0x002fe20000010000 */
[----:B------:R-:W-:Y:S01]  /*15f00*/  MOV R2, 0x3f800000 ;  /* 0x3f80000000027802 */ /* 0x000fe20000000f00 */
[----:B--2---:R-:W-:-:S03]  /*15f10*/  FMUL.FTZ R176, R0, R176 ;  /* 0x000000b000b07220 */ /* 0x004fc60000410000 */
[----:B------:R-:W-:Y:S01]  /*15f20*/  FSETP.NE.FTZ.AND P0, PT, R169, RZ, PT ;  /* 0x000000ffa900720b */ /* 0x000fe20003f15000 */
[C---:B------:R-:W-:Y:S01]  /*15f30*/  FMUL.FTZ R7, R0.reuse, R177 ;  /* 0x000000b100077220 */ /* 0x040fe20000410000 */
[----:B------:R-:W1:Y:S01]  /*15f40*/  @P3 MUFU.RCP R2, R170 ;  /* 0x000000aa00023308 */ /* 0x000e620000001000 */
[C---:B------:R-:W-:Y:S02]  /*15f50*/  FMUL.FTZ R184, R0.reuse, R184 ;  /* 0x000000b800b87220 */ /* 0x040fe40000410000 */
[C---:B------:R-:W-:Y:S01]  /*15f60*/  FMUL.FTZ R5, R0.reuse, R185 ;  /* 0x000000b900057220 */ /* 0x040fe20000410000 */
[----:B------:R-:W-:Y:S01]  /*15f70*/  F2FP.PACK_AB R7, R7, R176 ;  /* 0x000000b00707723e */ /* 0x000fe200000000ff */
[C---:B-----5:R-:W-:Y:S02]  /*15f80*/  FMUL.FTZ R16, R0.reuse, R68 ;  /* 0x0000004400107220 */ /* 0x060fe40000410000 */
        /* <DEDUP_REMOVED lines=40> */
[----:B------:R-:W-:Y:S01]  /*16210*/  MOV R0, 0x3f800000 ;  /* 0x3f80000000007802 */ /* 0x000fe20000000f00 */
[C---:B---3--:R-:W-:Y:S01]  /*16220*/  FMUL.FTZ R178, R4.reuse, R178 ;  /* 0x000000b204b27220 */ /* 0x048fe20000410000 */
[----:B------:R-:W-:Y:S01]  /*16230*/  F2FP.PACK_AB R33, R33, R196 ;  /* 0x000000c42121723e */ /* 0x000fe200000000ff */
[C---:B------:R-:W-:Y:S01]  /*16240*/  FMUL.FTZ R6, R4.reuse, R179 ;  /* 0x000000b304067220 */ /* 0x040fe20000410000 */
[----:B------:R-:W-:Y:S01]  /*16250*/  F2FP.PACK_AB R29, R29, R200 ;  /* 0x000000c81d1d723e */ /* 0x000fe200000000ff */
[C---:B------:R-:W-:Y:S01]  /*16260*/  FMUL.FTZ R186, R4.reuse, R186 ;  /* 0x000000ba04ba7220 */ /* 0x040fe20000410000 */
[----:B------:R-:W2:Y:S01]  /*16270*/  @P0 MUFU.RCP R0, R169 ;  /* 0x000000a900000308 */ /* 0x000ea20000001000 */
        /* <DEDUP_REMOVED lines=95> */
[----:B------:R-:W-:Y:S01]  /*16870*/  FMUL.FTZ R9, R0, R174 ;  /* 0x000000ae00097220 */ /* 0x000fe20000410000 */
[----:B------:R-:W-:Y:S01]  /*16880*/  LEA.HI R4, R4, R2, RZ, 0x3 ;  /* 0x0000000204047211 */ /* 0x000fe200078f18ff */
[C---:B------:R-:W-:Y:S01]  /*16890*/  FMUL.FTZ R183, R0.reuse, R183 ;  /* 0x000000b700b77220 */ /* 0x040fe20000410000 */
[----:B------:R-:W-:Y:S01]  /*168a0*/  F2FP.PACK_AB R27, R27, R160 ;  /* 0x000000a01b1b723e */ /* 0x000fe200000000ff */
        /* <DEDUP_REMOVED lines=9> */
[----:B------:R-:W-:Y:S01]  /*16940*/  LOP3.LUT R2, R4, 0x1, RZ, 0xc0, !PT ;  /* 0x0000000104027812 */ /* 0x000fe200078ec0ff */
[C---:B------:R-:W-:Y:S01]  /*16950*/  FMUL.FTZ R91, R0.reuse, R91 ;  /* 0x0000005b005b7220 */ /* 0x040fe20000410000 */
[----:B------:R-:W-:Y:S01]  /*16960*/  F2FP.PACK_AB R18, R75, R18 ;  /* 0x000000124b12723e */ /* 0x000fe200000000ff */
[----:B------:R-:W-:Y:S01]  /*16970*/  FMUL.FTZ R26, R0, R90 ;  /* 0x0000005a001a7220 */ /* 0x000fe20000410000 */
[----:B------:R-:W-:Y:S01]  /*16980*/  ISETP.NE.U32.AND P1, PT, R2, 0x1, PT ;  /* 0x000000010200780c */ /* 0x000fe20003f25070 */
        /* <DEDUP_REMOVED lines=33> */
[----:B------:R-:W-:Y:S02]  /*16ba0*/  SHF.L.U32 R0, R4, 0x6, RZ ;  /* 0x0000000604007819 */ /* 0x000fe400000006ff */
[----:B------:R-:W-:Y:S02]  /*16bb0*/  F2FP.PACK_AB R30, R159, R30 ;  /* 0x0000001e9f1e723e */ /* 0x000fe400000000ff */
[----:B------:R-:W-:Y:S02]  /*16bc0*/  LOP3.LUT R0, R0, 0x1c0, RZ, 0xc0, !PT ;  /* 0x000001c000007812 */ /* 0x000fe400078ec0ff */
[----:B------:R-:W-:Y:S02]  /*16bd0*/  F2FP.PACK_AB R68, R163, R68 ;  /* 0x00000044a344723e */ /* 0x000fe400000000ff */
[----:B------:R-:W-:-:S04]  /*16be0*/  LEA.HI R0, R0, R0, RZ, 0x1d ;  /* 0x0000000000007211 */ /* 0x000fc800078fe8ff */
[----:B------:R-:W-:-:S04]  /*16bf0*/  LEA R0, R171, R0, 0x1 ;  /* 0x00000000ab007211 */ /* 0x000fc800078e08ff */
[----:B------:R-:W-:-:S04]  /*16c00*/  SHF.L.U32 R0, R0, 0x1, RZ ;  /* 0x0000000100007819 */ /* 0x000fc800000006ff */
[C---:B------:R-:W-:Y:S01]  /*16c10*/  IADD3 R2, R0.reuse, -0x10, RZ ;  /* 0xfffffff000027810 */ /* 0x040fe20007ffe0ff */
[----:B------:R1:W-:Y:S01]  /*16c20*/  STS [R0+0x400], R6 ;  /* 0x0004000600007388 */ /* 0x0003e20000000800 */
        /* <DEDUP_REMOVED lines=62> */
[----:B------:R-:W-:Y:S01]  /*17010*/  LOP3.LUT P1, RZ, R0, 0x3, RZ, 0xc0, !PT ;  /* 0x0000000300ff7812 */ /* 0x000fe2000782c0ff */
[----:B--2---:R-:W2:Y:S02]  /*17020*/  @P3 MUFU.LG2 R2, R170 ;  /* 0x000000aa00023308 */ /* 0x004ea40000000c00 */
[----:B------:R-:W-:Y:S04]  /*17030*/  STS [R4+0x6000], R43 ;  /* 0x0060002b04007388 */ /* 0x000fe80000000800 */
[----:B------:R3:W-:Y:S02]  /*17040*/  STS [R4+0x6400], R42 ;  /* 0x0064002a04007388 */ /* 0x0007e40000000800 */
[----:B------:R-:W4:Y:S02]  /*17050*/  @P0 MUFU.LG2 R0, R169 ;  /* 0x000000a900000308 */ /* 0x000f240000000c00 */
[----:B------:R-:W-:Y:S04]  /*17060*/  STS [R8+0x4000], R41 ;  /* 0x0040002908007388 */ /* 0x000fe80000000800 */
[----:B------:R-:W-:Y:S01]  /*17070*/  STS [R8+0x4400], R40 ;  /* 0x0044002808007388 */ /* 0x000fe20000000800 */
[----:B--2---:R-:W-:-:S03]  /*17080*/  @P3 FMUL.FTZ R2, R2, 0.69314718246459960938 ;  /* 0x3f31721802023820 */ /* 0x004fc60000410000 */
[----:B------:R-:W-:Y:S04]  /*17090*/  STS [R9+0x4000], R37 ;  /* 0x0040002509007388 */ /* 0x000fe80000000800 */
[----:B------:R-:W-:Y:S01]  /*170a0*/  STS [R9+0x4400], R36 ;  /* 0x0044002409007388 */ /* 0x000fe20000000800 */
[----:B-1----:R-:W1:Y:S01]  /*170b0*/  @P5 MUFU.LG2 R5, R165 ;  /* 0x000000a500055308 */ /* 0x002e620000000c00 */
[----:B----4-:R-:W-:Y:S02]  /*170c0*/  @P0 FMUL.FTZ R0, R0, 0.69314718246459960938 ;  /* 0x3f31721800000820 */ /* 0x010fe40000410000 */
[----:B------:R-:W-:Y:S02]  /*170d0*/  STS [R8+0x6000], R39 ;  /* 0x0060002708007388 */ /* 0x000fe40000000800 */
[----:B------:R-:W-:-:S02]  /*170e0*/  @P0 FFMA.FTZ R12, R3, c[0x0][0x238], R0 ;  /* 0x00008e00030c0a23 */ /* 0x000fc40000010000 */
[----:B------:R-:W-:Y:S01]  /*170f0*/  STS [R8+0x6400], R38 ;  /* 0x0064002608007388 */ /* 0x000fe20000000800 */
[----:B---3--:R-:W2:Y:S03]  /*17100*/  @P4 MUFU.LG2 R4, R164 ;  /* 0x000000a400044308 */ /* 0x008ea60000000c00 */
[----:B------:R-:W-:Y:S04]  /*17110*/  STS [R9+0x6000], R35 ;  /* 0x0060002309007388 */ /* 0x000fe80000000800 */
[----:B------:R3:W-:Y:S01]  /*17120*/  STS [R9+0x6400], R34 ;  /* 0x0064002209007388 */ /* 0x0007e20000000800 */
[----:B-1----:R-:W-:-:S03]  /*17130*/  @P5 FMUL.FTZ R5, R5, 0.69314718246459960938 ;  /* 0x3f31721805055820 */ /* 0x002fc60000410000 */
[----:B------:R1:W-:Y:S01]  /*17140*/  STS [R7+0x4000], R33 ;  /* 0x0040002107007388 */ /* 0x0003e20000000800 */
[----:B------:R-:W-:-:S03]  /*17150*/  @P5 FFMA.FTZ R13, R168, c[0x0][0x238], R5 ;  /* 0x00008e00a80d5a23 */ /* 0x000fc60000010005 */
[----:B------:R1:W-:Y:S01]  /*17160*/  STS [R7+0x4400], R32 ;  /* 0x0044002007007388 */ /* 0x0003e20000000800 */
[----:B--2---:R-:W-:-:S03]  /*17170*/  @P4 FMUL.FTZ R4, R4, 0.69314718246459960938 ;  /* 0x3f31721804044820 */ /* 0x004fc60000410000 */
[----:B------:R1:W-:Y:S01]  /*17180*/  STS [R6+0x4000], R29 ;  /* 0x0040001d06007388 */ /* 0x0003e20000000800 */
[----:B------:R-:W-:-:S03]  /*17190*/  @P4 FFMA.FTZ R14, R167, c[0x0][0x238], R4 ;  /* 0x00008e00a70e4a23 */ /* 0x000fc60000010004 */
[----:B------:R1:W-:Y:S04]  /*171a0*/  STS [R6+0x4400], R28 ;  /* 0x0044001c06007388 */ /* 0x0003e80000000800 */
[----:B------:R1:W-:Y:S04]  /*171b0*/  STS [R7+0x6000], R31 ;  /* 0x0060001f07007388 */ /* 0x0003e80000000800 */
[----:B------:R1:W-:Y:S01]  /*171c0*/  STS [R7+0x6400], R30 ;  /* 0x0064001e07007388 */ /* 0x0003e20000000800 */
[----:B---3--:R-:W-:Y:S01]  /*171d0*/  MOV R9, 0x7f800000 ;  /* 0x7f80000000097802 */ /* 0x008fe20000000f00 */
[----:B------:R-:W-:-:S02]  /*171e0*/  @P3 FFMA.FTZ R9, R166, c[0x0][0x238], R2 ;  /* 0x00008e00a6093a23 */ /* 0x000fc40000010002 */
[----:B------:R1:W-:Y:S04]  /*171f0*/  STS [R6+0x6000], R27 ;  /* 0x0060001b06007388 */ /* 0x0003e80000000800 */
[----:B------:R1:W-:Y:S04]  /*17200*/  STS [R6+0x6400], R68 ;  /* 0x0064004406007388 */ /* 0x0003e80000000800 */
[----:B------:R-:W-:Y:S06]  /*17210*/  BAR.SYNC.DEFER_BLOCKING 0x0 ;  /* 0x0000000000007b1d */ /* 0x000fec0000010000 */
[----:B------:R1:W2:Y:S04]  /*17220*/  LDS.128 R20, [R244] ;  /* 0x00000000f4147984 */ /* 0x0002a80000000c00 */
[----:B------:R1:W3:Y:S04]  /*17230*/  LDS.128 R28, [R244+0x800] ;  /* 0x00080000f41c7984 */ /* 0x0002e80000000c00 */
        /* <DEDUP_REMOVED lines=15> */
[----:B--234-:R-:W2:Y:S02]  /*17330*/  S2R R4, SR_TID.X ;  /* 0x0000000000047919 */ /* 0x01cea40000002100 */
[----:B--2---:R-:W-:-:S04]  /*17340*/  SHF.R.S32.HI R2, RZ, 0x1f, R4 ;  /* 0x0000001fff027819 */ /* 0x004fc80000011404 */
[----:B------:R-:W-:-:S04]  /*17350*/  LEA.HI R2, R2, R4, RZ, 0x5 ;  /* 0x0000000402027211 */ /* 0x000fc800078f28ff */
[----:B------:R-:W-:Y:S02]  /*17360*/  SHF.R.S32.HI R0, RZ, 0x5, R2 ;  /* 0x00000005ff007819 */ /* 0x000fe40000011402 */
[----:B------:R-:W-:Y:S02]  /*17370*/  LOP3.LUT R2, R2, 0xffffffe0, RZ, 0xc0, !PT ;  /* 0xffffffe002027812 */ /* 0x000fe400078ec0ff */
[----:B------:R-:W-:-:S03]  /*17380*/  SHF.R.S32.HI R3, RZ, 0x1f, R0 ;  /* 0x0000001fff037819 */ /* 0x000fc60000011400 */
[----:B------:R-:W-:Y:S01]  /*17390*/  IMAD.IADD R2, R4, 0x1, -R2 ;  /* 0x0000000104027824 */ /* 0x000fe200078e0a02 */
[----:B------:R-:W-:-:S04]  /*173a0*/  LEA.HI R3, R3, R0, RZ, 0x2 ;  /* 0x0000000003037211 */ /* 0x000fc800078f10ff */
[----:B------:R-:W-:Y:S02]  /*173b0*/  SHF.R.S32.HI R4, RZ, 0x1f, R2 ;  /* 0x0000001fff047819 */ /* 0x000fe40000011402 */
[----:B------:R-:W-:Y:S02]  /*173c0*/  LOP3.LUT R3, R3, 0xfffffffc, RZ, 0xc0, !PT ;  /* 0xfffffffc03037812 */ /* 0x000fe400078ec0ff */
[----:B------:R-:W-:-:S03]  /*173d0*/  LEA.HI R2, R4, R2, RZ, 0x2 ;  /* 0x0000000204027211 */ /* 0x000fc600078f10ff */
[----:B------:R-:W-:Y:S01]  /*173e0*/  IMAD.IADD R3, R0, 0x1, -R3 ;  /* 0x0000000100037824 */ /* 0x000fe200078e0a03 */
[----:B------:R-:W-:-:S05]  /*173f0*/  SHF.R.S32.HI R0, RZ, 0x2, R2 ;  /* 0x00000002ff007819 */ /* 0x000fca0000011402 */
[----:B------:R-:W-:-:S05]  /*17400*/  IMAD R0, R3, 0x10, R0 ;  /* 0x0000001003007824 */ /* 0x000fca00078e0200 */
        /* <DEDUP_REMOVED lines=10> */
[----:B-1----:R-:W-:Y:S01]  /*174b0*/  @!P6 LEA.HI.X.SX32 R6, R3, UR5, 0x1, P0 ;  /* 0x000000050306ec11 */ /* 0x002fe200080f0eff */
        /* <DEDUP_REMOVED lines=20> */
.L_x_171:
[----:B--234-:R-:W-:Y:S05]  /*17600*/  BSYNC B0 ;  /* 0x0000000000007941 */ /* 0x01cfea0003800000 */
.L_x_170:
[----:B------:R-:W2:Y:S04]  /*17610*/  LDL.64 R82, [R1+0x68] ;  /* 0x0000680001527983 */ /* 0x000ea80000100a00 */
[----:B------:R3:W5:Y:S01]  /*17620*/  LDL R80, [R1+0x70] ;  /* 0x0000700001507983 */ /* 0x0007620000100800 */
[----:B-1----:R-:W-:Y:S01]  /*17630*/  LEA.HI R14, R206, R205, RZ, 0x3 ;  /* 0x000000cdce0e7211 */ /* 0x002fe200078f18ff */
[----:B------:R-:W-:Y:S01]  /*17640*/  UIMAD UR11, UR11, -0x80, UR16 ;  /* 0xffffff800b0b78a4 */ /* 0x000fe2000f8e0210 */
[----:B------:R-:W-:Y:S01]  /*17650*/  BSSY B0, `(.L_x_172) ;  /* 0x0000020000007945 */ /* 0x000fe20003800000 */
[----:B------:R-:W1:Y:S01]  /*17660*/  S2R R0, SR_TID.X ;  /* 0x0000000000007919 */ /* 0x000e620000002100 */
[----:B------:R-:W-:Y:S01]  /*17670*/  SHF.R.S32.HI R5, RZ, 0x3, R14 ;  /* 0x00000003ff057819 */ /* 0x000fe2000001140e */
[----:B------:R-:W-:-:S02]  /*17680*/  USHF.R.S32.HI UR7, URZ, 0x1f, UR12 ;  /* 0x0000001f3f077899 */ /* 0x000fc4000801140c */
[----:B------:R-:W4:Y:S01]  /*17690*/  S2R R10, SR_CTAID.Z ;  /* 0x00000000000a7919 */ /* 0x000f220000002700 */
[----:B------:R-:W-:Y:S02]  /*176a0*/  ULDC.64 UR4, c[0x0][0x1f0] ;  /* 0x00007c0000047ab9 */ /* 0x000fe40000000a00 */
[----:B------:R-:W-:-:S04]  /*176b0*/  UIMAD UR4, UR7, UR4, URZ ;  /* 0x00000004070472a4 */ /* 0x000fc8000f8e023f */
[----:B------:R-:W-:Y:S01]  /*176c0*/  UIMAD UR4, UR12, UR5, UR4 ;  /* 0x000000050c0472a4 */ /* 0x000fe2000f8e0204 */
[----:B-1----:R-:W-:-:S04]  /*176d0*/  SHF.R.S32.HI R4, RZ, 0x1f, R0 ;  /* 0x0000001fff047819 */ /* 0x002fc80000011400 */
[----:B------:R-:W-:-:S04]  /*176e0*/  LEA.HI R4, R4, R0, RZ, 0x3 ;  /* 0x0000000004047211 */ /* 0x000fc800078f18ff */
[----:B------:R-:W-:-:S04]  /*176f0*/  SHF.R.S32.HI R12, RZ, 0x3, R4 ;  /* 0x00000003ff0c7819 */ /* 0x000fc80000011404 */
[----:B------:R-:W-:Y:S02]  /*17700*/  SHF.R.S32.HI R13, RZ, 0x1f, R12 ;  /* 0x0000001fff0d7819 */ /* 0x000fe4000001140c */
[----:B--2---:R-:W-:Y:S02]  /*17710*/  SHF.R.S32.HI R0, RZ, 0x1f, R82 ;  /* 0x0000001fff007819 */ /* 0x004fe40000011452 */
[----:B------:R-:W-:-:S04]  /*17720*/  IADD3 R2, P0, R82, UR20, RZ ;  /* 0x0000001452027c10 */ /* 0x000fc8000ff1e0ff */
[----:B------:R-:W-:Y:S01]  /*17730*/  IADD3.X R3, R0, UR8, RZ, P0, !PT ;  /* 0x0000000800037c10 */ /* 0x000fe200087fe4ff */
[----:B------:R-:W-:Y:S01]  /*17740*/  IMAD.U32 R0, RZ, RZ, UR13 ;  /* 0x0000000dff007e24 */ /* 0x000fe2000f8e00ff */
[----:B------:R-:W-:-:S03]  /*17750*/  ISETP.GE.AND P0, PT, R5, UR11, PT ;  /* 0x0000000b05007c0c */ /* 0x000fc6000bf06270 */
[----:B----4-:R-:W-:-:S04]  /*17760*/  IMAD.WIDE.U32 R10, R10, c[0x0][0x1f0], R2 ;  /* 0x00007c000a0a7a25 */ /* 0x010fc800078e0002 */
[----:B------:R-:W-:Y:S01]  /*17770*/  IMAD.WIDE R6, R0, 0x80, R12 ;  /* 0x0000008000067825 */ /* 0x000fe200078e020c */
[----:B------:R-:W-:-:S05]  /*17780*/  IADD3 R9, R11, UR4, RZ ;  /* 0x000000040b097c10 */ /* 0x000fca000fffe0ff */
[----:B------:R-:W-:Y:S05]  /*17790*/  @P0 BRA `(.L_x_173) ;  /* 0x000000b000000947 */ /* 0x000fea0003800000 */
[----:B---3--:R-:W-:Y:S01]  /*177a0*/  IMAD R0, R7, c[0x0][0x1e8], RZ ;  /* 0x00007a0007007a24 */ /* 0x008fe200078e02ff */
[----:B------:R-:W-:Y:S01]  /*177b0*/  ISETP.GE.AND P2, PT, R82, c[0x0][0x220], PT ;  /* 0x0000880052007a0c */ /* 0x000fe20003f46270 */
[----:B------:R-:W-:Y:S01]  /*177c0*/  IMAD.MOV.U32 R8, RZ, RZ, R10 ;  /* 0x000000ffff087224 */ /* 0x000fe200078e000a */
[----:B-----5:R-:W-:Y:S01]  /*177d0*/  ISETP.GE.AND P1, PT, R80, c[0x0][0x220], PT ;  /* 0x0000880050007a0c */ /* 0x020fe20003f26270 */
[C---:B------:R-:W-:Y:S02]  /*177e0*/  IMAD R0, R6.reuse, c[0x0][0x1ec], R0 ;  /* 0x00007b0006007a24 */ /* 0x040fe400078e0200 */
[----:B------:R-:W-:-:S05]  /*177f0*/  IMAD.WIDE.U32 R4, R6, c[0x0][0x1e8], R8 ;  /* 0x00007a0006047a25 */ /* 0x000fca00078e0008 */
[----:B------:R-:W-:Y:S02]  /*17800*/  IADD3 R0, R5, R0, RZ ;  /* 0x0000000005007210 */ /* 0x000fe40007ffe0ff */
[----:B------:R-:W-:-:S04]  /*17810*/  LEA R2, P0, R4, c[0x0][0x1d0], 0x1 ;  /* 0x0000740004027a11 */ /* 0x000fc800078008ff */
[----:B------:R-:W-:-:S05]  /*17820*/  LEA.HI.X R3, R4, c[0x0][0x1d4], R0, 0x1, P0 ;  /* 0x0000750004037a11 */ /* 0x000fca00000f0c00 */
[----:B------:R1:W-:Y:S04]  /*17830*/  @!P2 STG.E.128 [R2.64], R20 ;  /* 0x000000140200a986 */ /* 0x0003e8000c101d12 */
[----:B------:R1:W-:Y:S02]  /*17840*/  @!P1 STG.E.128 [R2.64+0x80], R16 ;  /* 0x0000801002009986 */ /* 0x0003e4000c101d12 */
.L_x_173:
[----:B---3--:R-:W-:Y:S05]  /*17850*/  BSYNC B0 ;  /* 0x0000000000007941 */ /* 0x008fea0003800000 */
.L_x_172:
[----:B------:R-:W-:Y:S01]  /*17860*/  LEA.HI.SX32 R0, R14, 0x10, 0x1d ;  /* 0x000000100e007811 */ /* 0x000fe200078feaff */
[----:B------:R-:W-:Y:S03]  /*17870*/  BSSY B0, `(.L_x_174) ;  /* 0x0000011000007945 */ /* 0x000fe60003800000 */
[----:B------:R-:W-:-:S13]  /*17880*/  ISETP.GE.AND P0, PT, R0, UR11, PT ;  /* 0x0000000b00007c0c */ /* 0x000fda000bf06270 */
[----:B------:R-:W-:Y:S05]  /*17890*/  @P0 BRA `(.L_x_175) ;  /* 0x000000e000000947 */ /* 0x000fea0003800000 */
[----:B------:R-:W-:Y:S02]  /*178a0*/  IADD3 R0, P0, R6, 0x10, RZ ;  /* 0x0000001006007810 */ /* 0x000fe40007f1e0ff */
[----:B-1----:R-:W-:Y:S02]  /*178b0*/  MOV R3, R9 ;  /* 0x0000000900037202 */ /* 0x002fe40000000f00 */
[----:B------:R-:W-:Y:S01]  /*178c0*/  ISETP.GE.AND P1, PT, R82, c[0x0][0x220], PT ;  /* 0x0000880052007a0c */ /* 0x000fe20003f26270 */
[----:B------:R-:W-:Y:S01]  /*178d0*/  IMAD.X R2, RZ, RZ, R7, P0 ;  /* 0x000000ffff027224 */ /* 0x000fe200000e0607 */
[----:B-----5:R-:W-:-:S03]  /*178e0*/  ISETP.GE.AND P0, PT, R80, c[0x0][0x220], PT ;  /* 0x0000880050007a0c */ /* 0x020fc60003f06270 */
[----:B------:R-:W-:Y:S02]  /*178f0*/  IMAD R15, R2, c[0x0][0x1e8], RZ ;  /* 0x00007a00020f7a24 */ /* 0x000fe400078e02ff */
[----:B------:R-:W-:-:S04]  /*17900*/  IMAD.MOV.U32 R2, RZ, RZ, R10 ;  /* 0x000000ffff027224 */ /* 0x000fc800078e000a */
[----:B------:R-:W-:-:S04]  /*17910*/  IMAD.WIDE.U32 R4, R0, c[0x0][0x1e8], R2 ;  /* 0x00007a0000047a25 */ /* 0x000fc800078e0002 */
[----:B------:R-:W-:Y:S01]  /*17920*/  IMAD R0, R0, c[0x0][0x1ec], R15 ;  /* 0x00007b0000007a24 */ /* 0x000fe200078e020f */
[----:B------:R-:W-:-:S03]  /*17930*/  LEA R2, P2, R4, c[0x0][0x1d0], 0x1 ;  /* 0x0000740004027a11 */ /* 0x000fc600078408ff */
[----:B------:R-:W-:-:S05]  /*17940*/  IMAD.IADD R0, R5, 0x1, R0 ;  /* 0x0000000105007824 */ /* 0x000fca00078e0200 */
[----:B------:R-:W-:-:S05]  /*17950*/  LEA.HI.X R3, R4, c[0x0][0x1d4], R0, 0x1, P2 ;  /* 0x0000750004037a11 */ /* 0x000fca00010f0c00 */
[----:B------:R1:W-:Y:S04]  /*17960*/  @!P1 STG.E.128 [R2.64], R28 ;  /* 0x0000001c02009986 */ /* 0x0003e8000c101d12 */
[----:B------:R1:W-:Y:S02]  /*17970*/  @!P0 STG.E.128 [R2.64+0x80], R24 ;  /* 0x0000801802008986 */ /* 0x0003e4000c101d12 */
.L_x_175:
[----:B------:R-:W-:Y:S05]  /*17980*/  BSYNC B0 ;  /* 0x0000000000007941 */ /* 0x000fea0003800000 */
.L_x_174:
        /* <DEDUP_REMOVED lines=18> */
.L_x_177:
[----:B------:R-:W-:Y:S05]  /*17ab0*/  BSYNC B0 ;  /* 0x0000000000007941 */ /* 0x000fea0003800000 */
.L_x_176:
[----:B------:R-:W-:Y:S01]  /*17ac0*/  IADD3 R0, R12, 0x30, RZ ;  /* 0x000000300c007810 */ /* 0x000fe20007ffe0ff */
        /* <DEDUP_REMOVED lines=17> */
.L_x_179:
[----:B------:R-:W-:Y:S05]  /*17be0*/  BSYNC B0 ;  /* 0x0000000000007941 */ /* 0x000fea0003800000 */
.L_x_178:
        /* <DEDUP_REMOVED lines=18> */
.L_x_181:
[----:B------:R-:W-:Y:S05]  /*17d10*/  BSYNC B0 ;  /* 0x0000000000007941 */ /* 0x000fea0003800000 */
.L_x_180:
        /* <DEDUP_REMOVED lines=18> */
.L_x_183:
[----:B------:R-:W-:Y:S05]  /*17e40*/  BSYNC B0 ;  /* 0x0000000000007941 */ /* 0x000fea0003800000 */
.L_x_182:
        /* <DEDUP_REMOVED lines=18> */
.L_x_185:
[----:B------:R-:W-:Y:S05]  /*17f70*/  BSYNC B0 ;  /* 0x0000000000007941 */ /* 0x000fea0003800000 */
.L_x_184:
[----:B------:R-:W-:-:S04]  /*17f80*/  IADD3 R0, R12, 0x70, RZ ;  /* 0x000000700c007810 */ /* 0x000fc80007ffe0ff */
[----:B------:R-:W-:-:S13]  /*17f90*/  ISETP.GE.AND P0, PT, R0, UR6, PT ;  /* 0x0000000600007c0c */ /* 0x000fda000bf06270 */
[----:B------:R-:W-:Y:S05]  /*17fa0*/  @P0 EXIT ;  /* 0x000000000000094d */ /* 0x000fea0003800000 */
[----:B------:R-:W-:Y:S01]  /*17fb0*/  IADD3 R6, P0, R6, 0x70, RZ ;  /* 0x0000007006067810 */ /* 0x000fe20007f1e0ff */
[----:B-1----:R-:W-:Y:S01]  /*17fc0*/  IMAD.MOV.U32 R2, RZ, RZ, R10 ;  /* 0x000000ffff027224 */ /* 0x002fe200078e000a */
[----:B------:R-:W-:-:S03]  /*17fd0*/  MOV R3, R9 ;  /* 0x0000000900037202 */ /* 0x000fc60000000f00 */
[----:B------:R-:W-:Y:S01]  /*17fe0*/  IMAD.X R0, RZ, RZ, R7, P0 ;  /* 0x000000ffff007224 */ /* 0x000fe200000e0607 */
[----:B------:R-:W-:Y:S01]  /*17ff0*/  ISETP.GE.AND P0, PT, R82, c[0x0][0x220], PT ;  /* 0x0000880052007a0c */ /* 0x000fe20003f06270 */
[----:B------:R-:W-:-:S04]  /*18000*/  IMAD.WIDE.U32 R4, R6, c[0x0][0x1e8], R2 ;  /* 0x00007a0006047a25 */ /* 0x000fc800078e0002 */
[----:B------:R-:W-:Y:S01]  /*18010*/  IMAD R0, R0, c[0x0][0x1e8], RZ ;  /* 0x00007a0000007a24 */ /* 0x000fe200078e02ff */
[----:B------:R-:W-:-:S03]  /*18020*/  LEA R2, P1, R4, c[0x0][0x1d0], 0x1 ;  /* 0x0000740004027a11 */ /* 0x000fc600078208ff */
[----:B------:R-:W-:-:S04]  /*18030*/  IMAD R0, R6, c[0x0][0x1ec], R0 ;  /* 0x00007b0006007a24 */ /* 0x000fc800078e0200 */
[----:B------:R-:W-:-:S05]  /*18040*/  IMAD.IADD R0, R5, 0x1, R0 ;  /* 0x0000000105007824 */ /* 0x000fca00078e0200 */
[----:B------:R-:W-:-:S05]  /*18050*/  LEA.HI.X R3, R4, c[0x0][0x1d4], R0, 0x1, P1 ;  /* 0x0000750004037a11 */ /* 0x000fca00008f0c00 */
[----:B------:R1:W-:Y:S01]  /*18060*/  @!P0 STG.E.128 [R2.64], R76 ;  /* 0x0000004c02008986 */ /* 0x0003e2000c101d12 */
[----:B-----5:R-:W-:-:S13]  /*18070*/  ISETP.GE.AND P0, PT, R80, c[0x0][0x220], PT ;  /* 0x0000880050007a0c */ /* 0x020fda0003f06270 */
[----:B------:R-:W-:Y:S05]  /*18080*/  @P0 EXIT ;  /* 0x000000000000094d */ /* 0x000fea0003800000 */
[----:B------:R-:W-:Y:S01]  /*18090*/  STG.E.128 [R2.64+0x80], R72 ;  /* 0x0000804802007986 */ /* 0x000fe2000c101d12 */
[----:B------:R-:W-:Y:S05]  /*180a0*/  EXIT ;  /* 0x000000000000794d */ /* 0x000fea0003800000 */
.L_x_120:
[----:B-1----:R-:W-:Y:S01]  /*180b0*/  UISETP.NE.AND UP4, UPT, UR10, -0x1, UPT ;  /* 0xffffffff0a00788c */ /* 0x002fe2000bf85270 */
[----:B------:R-:W-:Y:S01]  /*180c0*/  SHF.R.S32.HI R8, RZ, 0x1f, R25 ;  /* 0x0000001fff087819 */ /* 0x000fe20000011419 */
[----:B------:R-:W-:Y:S01]  /*180d0*/  ULDC.64 UR4, c[0x0][0x1e8] ;  /* 0x00007a0000047ab9 */ /* 0x000fe20000000a00 */
[----:B------:R-:W1:Y:S01]  /*180e0*/  S2R R12, SR_CTAID.Z ;  /* 0x00000000000c7919 */ /* 0x000e620000002700 */
[----:B------:R-:W-:Y:S01]  /*180f0*/  USHF.R.S32.HI UR9, URZ, 0x1f, UR12 ;  /* 0x0000001f3f097899 */ /* 0x000fe2000801140c */
[----:B------:R-:W-:Y:S01]  /*18100*/  LEA.HI R8, R8, R25, RZ, 0x3 ;  /* 0x0000001908087211 */ /* 0x000fe200078f18ff */
[----:B------:R-:W-:Y:S01]  /*18110*/  ULDC.64 UR6, c[0x0][0x1e0] ;  /* 0x0000780000067ab9 */ /* 0x000fe20000000a00 */
[----:B------:R-:W-:Y:S01]  /*18120*/  IMAD.U32 R6, RZ, RZ, UR13 ;  /* 0x0000000dff067e24 */ /* 0x000fe2000f8e00ff */
[----:B------:R-:W-:Y:S01]  /*18130*/  ULDC.U8 UR15, c[0x0][0x328] ;  /* 0x0000ca00000f7ab9 */ /* 0x000fe20000000000 */
        /* <DEDUP_REMOVED lines=11> */
[----:B------:R-:W-:-:S02]  /*181f0*/  ULDC.64 UR4, c[0x0][0x1f0] ;  /* 0x00007c0000047ab9 */ /* 0x000fc40000000a00 */
[----:B------:R-:W-:Y:S01]  /*18200*/  UIMAD UR4, UR9, UR4, URZ ;  /* 0x00000004090472a4 */ /* 0x000fe2000f8e023f */
[----:B------:R-:W-:Y:S01]  /*18210*/  IMAD.WIDE R6, R6, 0x80, R8 ;  /* 0x0000008006067825 */ /* 0x000fe200078e0208 */
[----:B------:R-:W-:Y:S01]  /*18220*/  @!UP4 UIMAD UR17, UR11, UR7, UR17 ;  /* 0x000000070b11c2a4 */ /* 0x000fe2000f8e0211 */
[----:B------:R-:W-:Y:S01]  /*18230*/  IADD3 R23, R14, 0x40, RZ ;  /* 0x000000400e177810 */ /* 0x000fe20007ffe0ff */
[----:B------:R-:W-:Y:S02]  /*18240*/  ULDC.U8 UR9, c[0x0][0x329] ;  /* 0x0000ca4000097ab9 */ /* 0x000fe40000000000 */
[----:B------:R-:W-:Y:S02]  /*18250*/  UISETP.NE.AND UP1, UPT, UR9, URZ, UPT ;  /* 0x0000003f0900728c */ /* 0x000fe4000bf25270 */
[----:B------:R-:W-:Y:S02]  /*18260*/  UISETP.NE.OR UP2, UPT, UR9, URZ, !UP3 ;  /* 0x0000003f0900728c */ /* 0x000fe4000df45670 */
[----:B------:R-:W-:-:S02]  /*18270*/  @!UP4 UIMAD.WIDE.U32 UR22, UR11, UR6, URZ ;  /* 0x000000060b16c2a5 */ /* 0x000fc4000f8e003f */
[----:B------:R-:W-:Y:S02]  /*18280*/  ULDC UR7, c[0x0][0x214] ;  /* 0x0000850000077ab9 */ /* 0x000fe40000000800 */
[----:B------:R-:W-:Y:S02]  /*18290*/  ULDC UR6, c[0x0][0x234] ;  /* 0x00008d0000067ab9 */ /* 0x000fe40000000800 */
[----:B------:R-:W-:Y:S02]  /*182a0*/  UIMAD UR5, UR12, UR5, UR4 ;  /* 0x000000050c0572a4 */ /* 0x000fe4000f8e0204 */
[----:B------:R-:W-:Y:S02]  /*182b0*/  @UP1 ULDC UR9, c[0x0][0x210] ;  /* 0x0000840000091ab9 */ /* 0x000fe40000000800 */
[----:B------:R-:W-:Y:S02]  /*182c0*/  @UP1 UIMAD UR9, UR9, UR7, URZ ;  /* 0x00000007090912a4 */ /* 0x000fe4000f8e023f */
[----:B------:R-:W-:-:S02]  /*182d0*/  @!UP1 USEL UR9, UR7, UR6, !UP3 ;  /* 0x0000000607099287 */ /* 0x000fc4000d800000 */
[----:B------:R-:W-:Y:S02]  /*182e0*/  UISETP.NE.OR UP0, UPT, UR10, -0x1, UP2 ;  /* 0xffffffff0a00788c */ /* 0x000fe40009705670 */
        /* <DEDUP_REMOVED lines=10> */
[----:B------:R-:W-:Y:S01]  /*18390*/  USEL UR15, UR15, URZ, UP2 ;  /* 0x0000003f0f0f7287 */ /* 0x000fe20009000000 */
[----:B------:R-:W-:Y:S01]  /*183a0*/  ISETP.GE.AND P0, PT, R8, UR16, PT ;  /* 0x0000001008007c0c */ /* 0x000fe2000bf06270 */
[----:B------:R-:W-:Y:S02]  /*183b0*/  @UP1 ULDC UR21, c[0x0][0x210] ;  /* 0x0000840000151ab9 */ /* 0x000fe40000000800 */
[----:B------:R-:W-:Y:S01]  /*183c0*/  @!UP1 UMOV UR21, 0x1 ;  /* 0x0000000100159882 */ /* 0x000fe20000000000 */
[----:B-1----:R-:W-:Y:S01]  /*183d0*/  IMAD.WIDE.U32 R12, R12, c[0x0][0x1f0], R2 ;  /* 0x00007c000c0c7a25 */ /* 0x002fe200078e0002 */
[----:B------:R-:W-:-:S02]  /*183e0*/  UIMAD UR9, UR12, UR9, UR15 ;  /* 0x000000090c0972a4 */ /* 0x000fc4000f8e020f */
[----:B------:R-:W-:Y:S02]  /*183f0*/  UIMAD UR14, UR14, UR21, URZ ;  /* 0x000000150e0e72a4 */ /* 0x000fe4000f8e023f */
[----:B------:R-:W-:Y:S01]  /*18400*/  UMOV UR24, URZ ;  /* 0x0000003f00187c82 */ /* 0x000fe20008000000 */
[----:B------:R-:W-:Y:S01]  /*18410*/  IADD3 R11, R13, UR5, RZ ;  /* 0x000000050d0b7c10 */ /* 0x000fe2000fffe0ff */
[----:B------:R-:W-:Y:S02]  /*18420*/  @!UP2 UMOV UR24, UR10 ;  /* 0x0000000a0018ac82 */ /* 0x000fe40008000000 */
[----:B------:R-:W-:Y:S02]  /*18430*/  UMOV UR25, URZ ;  /* 0x0000003f00197c82 */ /* 0x000fe40008000000 */
[----:B------:R-:W-:Y:S02]  /*18440*/  USHF.R.S32.HI UR6, URZ, 0x1f, UR9 ;  /* 0x0000001f3f067899 */ /* 0x000fe40008011409 */
[----:B------:R-:W-:-:S02]  /*18450*/  @!UP2 USHF.R.S32.HI UR25, URZ, 0x1f, UR10 ;  /* 0x0000001f3f19a899 */ /* 0x000fc4000801140a */
[----:B------:R-:W-:Y:S02]  /*18460*/  USHF.R.S32.HI UR4, URZ, 0x1f, UR14 ;  /* 0x0000001f3f047899 */ /* 0x000fe4000801140e */
[----:B------:R-:W-:-:S04]  /*18470*/  UIADD3 UR9, UP1, UP0, UR14, UR24, UR9 ;  /* 0x000000180e097290 */ /* 0x000fc8000f83e009 */
[----:B------:R-:W-:Y:S01]  /*18480*/  UIADD3.X UR4, UR4, UR25, UR6, UP1, UP0 ;  /* 0x0000001904047290 */ /* 0x000fe20008fe0406 */
[----:B------:R-:W-:Y:S06]  /*18490*/  @P0 BRA `(.L_x_187) ;  /* 0x000000b000000947 */ /* 0x000fec0003800000 */
[----:B------:R-:W-:Y:S01]  /*184a0*/  IMAD R0, R7, c[0x0][0x1e8], RZ ;  /* 0x00007a0007007a24 */ /* 0x000fe200078e02ff */
[----:B------:R-:W-:Y:S01]  /*184b0*/  ISETP.GE.AND P1, PT, R14, c[0x0][0x220], PT ;  /* 0x000088000e007a0c */ /* 0x000fe20003f26270 */
[----:B------:R-:W-:Y:S01]  /*184c0*/  IMAD.MOV.U32 R10, RZ, RZ, R12 ;  /* 0x000000ffff0a7224 */ /* 0x000fe200078e000c */
[----:B------:R-:W-:Y:S01]  /*184d0*/  ISETP.GE.AND P0, PT, R23, c[0x0][0x220], PT ;  /* 0x0000880017007a0c */ /* 0x000fe20003f06270 */
[C---:B------:R-:W-:Y:S02]  /*184e0*/  IMAD R0, R6.reuse, c[0x0][0x1ec], R0 ;  /* 0x00007b0006007a24 */ /* 0x040fe400078e0200 */
[----:B------:R-:W-:-:S05]  /*184f0*/  IMAD.WIDE.U32 R4, R6, c[0x0][0x1e8], R10 ;  /* 0x00007a0006047a25 */ /* 0x000fca00078e000a */
[----:B------:R-:W-:Y:S02]  /*18500*/  IADD3 R0, R5, R0, RZ ;  /* 0x0000000005007210 */ /* 0x000fe40007ffe0ff */
[----:B------:R-:W-:-:S04]  /*18510*/  LEA R2, P2, R4, c[0x0][0x1d0], 0x1 ;  /* 0x0000740004027a11 */ /* 0x000fc800078408ff */
[----:B------:R-:W-:-:S05]  /*18520*/  LEA.HI.X R3, R4, c[0x0][0x1d4], R0, 0x1, P2 ;  /* 0x0000750004037a11 */ /* 0x000fca00010f0c00 */
[----:B------:R1:W-:Y:S04]  /*18530*/  @!P1 STG.E.128 [R2.64], RZ ;  /* 0x000000ff02009986 */ /* 0x0003e8000c101d12 */
[----:B------:R1:W-:Y:S02]  /*18540*/  @!P0 STG.E.128 [R2.64+0x80], RZ ;  /* 0x000080ff02008986 */ /* 0x0003e4000c101d12 */
.L_x_187:
[----:B------:R-:W-:Y:S05]  /*18550*/  BSYNC B0 ;  /* 0x0000000000007941 */ /* 0x000fea0003800000 */
.L_x_186:
[----:B------:R-:W-:Y:S01]  /*18560*/  IADD3 R22, R8, 0x10, RZ ;  /* 0x0000001008167810 */ /* 0x000fe20007ffe0ff */
[----:B------:R-:W-:Y:S03]  /*18570*/  BSSY B0, `(.L_x_188) ;  /* 0x0000011000007945 */ /* 0x000fe60003800000 */
[----:B------:R-:W-:-:S13]  /*18580*/  ISETP.GE.AND P0, PT, R22, UR16, PT ;  /* 0x0000001016007c0c */ /* 0x000fda000bf06270 */
[----:B------:R-:W-:Y:S05]  /*18590*/  @P0 BRA `(.L_x_189) ;  /* 0x000000e000000947 */ /* 0x000fea0003800000 */
[----:B------:R-:W-:Y:S01]  /*185a0*/  IADD3 R0, P0, R6, 0x10, RZ ;  /* 0x0000001006007810 */ /* 0x000fe20007f1e0ff */
[----:B------:R-:W-:Y:S01]  /*185b0*/  IMAD.MOV.U32 R4, RZ, RZ, R12 ;  /* 0x000000ffff047224 */ /* 0x000fe200078e000c */
[----:B------:R-:W-:Y:S02]  /*185c0*/  MOV R5, R11 ;  /* 0x0000000b00057202 */ /* 0x000fe40000000f00 */
[----:B------:R-:W-:Y:S01]  /*185d0*/  ISETP.GE.AND P1, PT, R14, c[0x0][0x220], PT ;  /* 0x000088000e007a0c */ /* 0x000fe20003f26270 */
[----:B-1----:R-:W-:Y:S01]  /*185e0*/  IMAD.X R2, RZ, RZ, R7, P0 ;  /* 0x000000ffff027224 */ /* 0x002fe200000e0607 */
[----:B------:R-:W-:Y:S01]  /*185f0*/  ISETP.GE.AND P0, PT, R23, c[0x0][0x220], PT ;  /* 0x0000880017007a0c */ /* 0x000fe20003f06270 */
[----:B------:R-:W-:-:S04]  /*18600*/  IMAD.WIDE.U32 R4, R0, c[0x0][0x1e8], R4 ;  /* 0x00007a0000047a25 */ /* 0x000fc800078e0004 */
[----:B------:R-:W-:-:S04]  /*18610*/  IMAD R2, R2, c[0x0][0x1e8], RZ ;  /* 0x00007a0002027a24 */ /* 0x000fc800078e02ff */
[----:B------:R-:W-:Y:S01]  /*18620*/  IMAD R0, R0, c[0x0][0x1ec], R2 ;  /* 0x00007b0000007a24 */ /* 0x000fe200078e0202 */
[----:B------:R-:W-:-:S03]  /*18630*/  LEA R2, P2, R4, c[0x0][0x1d0], 0x1 ;  /* 0x0000740004027a11 */ /* 0x000fc600078408ff */
[----:B------:R-:W-:-:S05]  /*18640*/  IMAD.IADD R0, R5, 0x1, R0 ;  /* 0x0000000105007824 */ /* 0x000fca00078e0200 */
[----:B------:R-:W-:-:S05]  /*18650*/  LEA.HI.X R3, R4, c[0x0][0x1d4], R0, 0x1, P2 ;  /* 0x0000750004037a11 */ /* 0x000fca00010f0c00 */
[----:B------:R1:W-:Y:S04]  /*18660*/  @!P1 STG.E.128 [R2.64], RZ ;  /* 0x000000ff02009986 */ /* 0x0003e8000c101d12 */
[----:B------:R1:W-:Y:S02]  /*18670*/  @!P0 STG.E.128 [R2.64+0x80], RZ ;  /* 0x000080ff02008986 */ /* 0x0003e4000c101d12 */
.L_x_189:
[----:B------:R-:W-:Y:S05]  /*18680*/  BSYNC B0 ;  /* 0x0000000000007941 */ /* 0x000fea0003800000 */
.L_x_188:
        /* <DEDUP_REMOVED lines=18> */
.L_x_191:
[----:B------:R-:W-:Y:S05]  /*187b0*/  BSYNC B0 ;  /* 0x0000000000007941 */ /* 0x000fea0003800000 */
.L_x_190:
        /* <DEDUP_REMOVED lines=18> */
.L_x_193:
[----:B------:R-:W-:Y:S05]  /*188e0*/  BSYNC B0 ;  /* 0x0000000000007941 */ /* 0x000fea0003800000 */
.L_x_192:
        /* <DEDUP_REMOVED lines=18> */
.L_x_195:
[----:B------:R-:W-:Y:S05]  /*18a10*/  BSYNC B0 ;  /* 0x0000000000007941 */ /* 0x000fea0003800000 */
.L_x_194:
        /* <DEDUP_REMOVED lines=18> */
.L_x_197:
[----:B------:R-:W-:Y:S05]  /*18b40*/  BSYNC B0 ;  /* 0x0000000000007941 */ /* 0x000fea0003800000 */
.L_x_196:
        /* <DEDUP_REMOVED lines=18> */
.L_x_199:
[----:B------:R-:W-:Y:S05]  /*18c70*/  BSYNC B0 ;  /* 0x0000000000007941 */ /* 0x000fea0003800000 */
.L_x_198:
[----:B------:R-:W-:Y:S01]  /*18c80*/  IADD3 R17, R8, 0x70, RZ ;  /* 0x0000007008117810 */ /* 0x000fe20007ffe0ff */
[----:B------:R-:W-:Y:S03]  /*18c90*/  BSSY B0, `(.L_x_200) ;  /* 0x0000011000007945 */ /* 0x000fe60003800000 */
[----:B------:R-:W-:-:S13]  /*18ca0*/  ISETP.GE.AND P0, PT, R17, UR16, PT ;  /* 0x0000001011007c0c */ /* 0x000fda000bf06270 */
[----:B------:R-:W-:Y:S05]  /*18cb0*/  @P0 BRA `(.L_x_201) ;  /* 0x000000e000000947 */ /* 0x000fea0003800000 */
[----:B------:R-:W-:Y:S01]  /*18cc0*/  IADD3 R0, P0, R6, 0x70, RZ ;  /* 0x0000007006007810 */ /* 0x000fe20007f1e0ff */
[----:B-1----:R-:W-:Y:S01]  /*18cd0*/  IMAD.MOV.U32 R2, RZ, RZ, R12 ;  /* 0x000000ffff027224 */ /* 0x002fe200078e000c */
[----:B------:R-:W-:Y:S02]  /*18ce0*/  MOV R3, R11 ;  /* 0x0000000b00037202 */ /* 0x000fe40000000f00 */
[----:B------:R-:W-:Y:S01]  /*18cf0*/  ISETP.GE.AND P1, PT, R14, c[0x0][0x220], PT ;  /* 0x000088000e007a0c */ /* 0x000fe20003f26270 */
        /* <DEDUP_REMOVED lines=8> */
[----:B------:R1:W-:Y:S04]  /*18d80*/  @!P1 STG.E.128 [R2.64], RZ ;  /* 0x000000ff02009986 */ /* 0x0003e8000c101d12 */
[----:B------:R1:W-:Y:S02]  /*18d90*/  @!P0 STG.E.128 [R2.64+0x80], RZ ;  /* 0x000080ff02008986 */ /* 0x0003e4000c101d12 */
.L_x_201:
[----:B------:R-:W-:Y:S05]  /*18da0*/  BSYNC B0 ;  /* 0x0000000000007941 */ /* 0x000fea0003800000 */
.L_x_200:
[----:B------:R-:W-:-:S04]  /*18db0*/  ISETP.NE.AND P6, PT, R15, RZ, PT ;  /* 0x000000ff0f00720c */ /* 0x000fc80003fc5270 */
[----:B------:R-:W-:Y:S02]  /*18dc0*/  ISETP.GE.OR P2, PT, R8, UR16, P6 ;  /* 0x0000001008007c0c */ /* 0x000fe4000b746670 */
[----:B------:R-:W-:Y:S02]  /*18dd0*/  ISETP.GE.OR P1, PT, R22, UR16, P6 ;  /* 0x0000001016007c0c */ /* 0x000fe4000b726670 */
[----:B------:R-:W-:Y:S02]  /*18de0*/  ISETP.GE.OR P5, PT, R21, UR16, P6 ;  /* 0x0000001015007c0c */ /* 0x000fe4000b7a6670 */
[----:B------:R-:W-:Y:S02]  /*18df0*/  ISETP.GE.OR P4, PT, R20, UR16, P6 ;  /* 0x0000001014007c0c */ /* 0x000fe4000b786670 */
[----:B------:R-:W-:-:S05]  /*18e00*/  ISETP.GE.OR P3, PT, R19, UR16, P6 ;  /* 0x0000001013007c0c */ /* 0x000fca000b766670 */
[----:B------:R-:W-:-:S04]  /*18e10*/  @!P2 IMAD R0, R8, UR21, RZ ;  /* 0x000000150800ac24 */ /* 0x000fc8000f8e02ff */
[----:B------:R-:W-:Y:S01]  /*18e20*/  @!P5 IMAD R7, R21, UR21, RZ ;  /* 0x000000151507dc24 */ /* 0x000fe2000f8e02ff */
[----:B-1----:R-:W-:Y:S01]  /*18e30*/  @!P2 IADD3 R3, P0, R0, UR9, RZ ;  /* 0x000000090003ac10 */ /* 0x002fe2000ff1e0ff */
[----:B------:R-:W-:-:S03]  /*18e40*/  @!P4 IMAD R5, R20, UR21, RZ ;  /* 0x000000151405cc24 */ /* 0x000fc6000f8e02ff */
[----:B------:R-:W-:Y:S01]  /*18e50*/  @!P2 LEA.HI.X.SX32 R4, R0, UR4, 0x1, P0 ;  /* 0x000000040004ac11 */ /* 0x000fe200080f0eff */
[----:B------:R-:W-:Y:S01]  /*18e60*/  @!P1 IMAD R0, R22, UR21, RZ ;  /* 0x0000001516009c24 */ /* 0x000fe2000f8e02ff */
[----:B------:R-:W-:-:S04]  /*18e70*/  @!P2 LEA R2, P0, R3, c[0x0][0x200], 0x2 ;  /* 0x000080000302aa11 */ /* 0x000fc800078010ff */
[----:B------:R-:W-:Y:S01]  /*18e80*/  @!P2 LEA.HI.X R3, R3, c[0x0][0x204], R4, 0x2, P0 ;  /* 0x000081000303aa11 */ /* 0x000fe200000f1404 */
[----:B------:R-:W-:Y:S01]  /*18e90*/  @!P2 IMAD.MOV.U32 R4, RZ, RZ, 0x7f800000 ;  /* 0x7f800000ff04a424 */ /* 0x000fe200078e00ff */
[----:B------:R-:W-:-:S04]  /*18ea0*/  @!P1 IADD3 R6, P0, R0, UR9, RZ ;  /* 0x0000000900069c10 */ /* 0x000fc8000ff1e0ff */
[----:B------:R1:W-:Y:S02]  /*18eb0*/  @!P2 STG.E [R2.64], R4 ;  /* 0x000000040200a986 */ /* 0x0003e4000c101912 */
[----:B-1----:R-:W-:Y:S02]  /*18ec0*/  @!P1 LEA.HI.X.SX32 R3, R0, UR4, 0x1, P0 ;  /* 0x0000000400039c11 */ /* 0x002fe400080f0eff */
[C---:B------:R-:W-:Y:S02]  /*18ed0*/  @!P1 LEA R2, P2, R6.reuse, c[0x0][0x200], 0x2 ;  /* 0x0000800006029a11 */ /* 0x040fe400078410ff */
[C---:B------:R-:W-:Y:S02]  /*18ee0*/  @!P5 IADD3 R0, P0, R7.reuse, UR9, RZ ;  /* 0x000000090700dc10 */ /* 0x040fe4000ff1e0ff */
        /* <DEDUP_REMOVED lines=13> */
[----:B------:R-:W-:Y:S01]  /*18fc0*/  @!P5 IMAD.MOV.U32 R4, RZ, RZ, 0x7f800000 ;  /* 0x7f800000ff04d424 */ /* 0x000fe200078e00ff */
[----:B------:R-:W-:Y:S02]  /*18fd0*/  @!P3 IADD3 R0, P0, R5, UR9, RZ ;  /* 0x000000090500bc10 */ /* 0x000fe4000ff1e0ff */
[----:B------:R-:W-:Y:S02]  /*18fe0*/  ISETP.GE.OR P6, PT, R17, UR16, P6 ;  /* 0x0000001011007c0c */ /* 0x000fe4000b7c6670 */
[----:B------:R2:W-:Y:S01]  /*18ff0*/  @!P5 STG.E [R12.64], R4 ;  /* 0x000000040c00d986 */ /* 0x0005e2000c101912 */
[----:B-1----:R-:W-:Y:S01]  /*19000*/  @!P3 LEA.HI.X.SX32 R2, R5, UR4, 0x1, P0 ;  /* 0x000000040502bc11 */ /* 0x002fe200080f0eff */
[----:B------:R-:W-:Y:S01]  /*19010*/  @!P2 IMAD R3, R18, UR21, RZ ;  /* 0x000000151203ac24 */ /* 0x000fe2000f8e02ff */
[----:B------:R-:W-:Y:S01]  /*19020*/  @!P3 LEA R8, P0, R0, c[0x0][0x200], 0x2 ;  /* 0x000080000008ba11 */ /* 0x000fe200078010ff */
[----:B------:R-:W-:-:S03]  /*19030*/  @!P3 IMAD.MOV.U32 R5, RZ, RZ, 0x7f800000 ;  /* 0x7f800000ff05b424 */ /* 0x000fc600078e00ff */
[----:B------:R-:W-:Y:S01]  /*19040*/  @!P3 LEA.HI.X R9, R0, c[0x0][0x204], R2, 0x2, P0 ;  /* 0x000081000009ba11 */ /* 0x000fe200000f1402 */
[----:B------:R-:W-:Y:S01]  /*19050*/  @!P1 IMAD R2, R16, UR21, RZ ;  /* 0x0000001510029c24 */ /* 0x000fe2000f8e02ff */
[----:B------:R-:W-:Y:S01]  /*19060*/  @!P2 IADD3 R0, P0, R3, UR9, RZ ;  /* 0x000000090300ac10 */ /* 0x000fe2000ff1e0ff */
[----:B--2---:R-:W-:-:S03]  /*19070*/  @!P2 IMAD.MOV.U32 R4, RZ, RZ, 0x7f800000 ;  /* 0x7f800000ff04a424 */ /* 0x004fc600078e00ff */
        /* <DEDUP_REMOVED lines=9> */
[----:B------:R2:W-:Y:S04]  /*19110*/  @!P3 STG.E [R8.64], R5 ;  /* 0x000000050800b986 */ /* 0x0005e8000c101912 */
[----:B------:R2:W-:Y:S01]  /*19120*/  @!P2 STG.E [R6.64], R4 ;  /* 0x000000040600a986 */ /* 0x0005e2000c101912 */
[----:B-1----:R-:W-:-:S05]  /*19130*/  @!P1 IMAD.MOV.U32 R0, RZ, RZ, 0x7f800000 ;  /* 0x7f800000ff009424 */ /* 0x002fca00078e00ff */
        /* <DEDUP_REMOVED lines=10> */
.L_x_202:
        /* <DEDUP_REMOVED lines=10> */
.L_x_1396:


//--------------------- .text._ZN5flash16flash_fwd_kernelI23Flash_fwd_kernel_traitsILi128ELi128ELi64ELi4ELb0ELb0EN7cutlass6half_tE19Flash_kernel_traitsILi128ELi128ELi64ELi4ES3_EELb0ELb1ELb0ELb0ELb0ELb0ELb1ELb0EEEvNS_16Flash_fwd_paramsE --------------------------
	.section	.text._ZN5flash16flash_fwd_kernelI23Flash_fwd_kernel_traitsILi128ELi128ELi64ELi4ELb0ELb0EN7cutlass6half_tE19Flash_kernel_traitsILi128ELi128ELi64ELi4ES3_EELb0ELb1ELb0ELb0ELb0ELb0ELb1ELb0EEEvNS_16Flash_fwd_paramsE,"ax",@progbits
	.sectioninfo	@"SHI_REGISTERS=255"
	.align	128
        .global         _ZN5flash16flash_fwd_kernelI23Flash_fwd_kernel_traitsILi128ELi128ELi64ELi4ELb0ELb0EN7cutlass6half_tE19Flash_kernel_traitsILi128ELi128ELi64ELi4ES3_EELb0ELb1ELb0ELb0ELb0ELb0ELb1ELb0EEEvNS_16Flash_fwd_paramsE
        .type           _ZN5flash16flash_fwd_kernelI23Flash_fwd_kernel_traitsILi128ELi128ELi64ELi4ELb0ELb0EN7cutlass6half_tE19Flash_kernel_traitsILi128ELi128ELi64ELi4ES3_EELb0ELb1ELb0ELb0ELb0ELb0ELb1ELb0EEEvNS_16Flash_fwd_paramsE,@function
        .size           _ZN5flash16flash_fwd_kernelI23Flash_fwd_kernel_traitsILi128ELi128ELi64ELi4ELb0ELb0EN7cutlass6half_tE19Flash_kernel_traitsILi128ELi128ELi64ELi4ES3_EELb0ELb1ELb0ELb0ELb0ELb0ELb1ELb0EEEvNS_16Flash_fwd_paramsE,(.L_x_1397 - _ZN5flash16flash_fwd_kernelI23Flash_fwd_kernel_traitsILi128ELi128ELi64ELi4ELb0ELb0EN7cutlass6half_tE19Flash_kernel_traitsILi128ELi128ELi64ELi4ES3_EELb0ELb1ELb0ELb0ELb0ELb0ELb1ELb0EEEvNS_16Flash_fwd_paramsE)
        .other          _ZN5flash16flash_fwd_kernelI23Flash_fwd_kernel_traitsILi128ELi128ELi64ELi4ELb0ELb0EN7cutlass6half_tE19Flash_kernel_traitsILi128ELi128ELi64ELi4ES3_EELb0ELb1ELb0ELb0ELb0ELb0ELb1ELb0EEEvNS_16Flash_fwd_paramsE,@"STO_CUDA_ENTRY STV_DEFAULT"
_ZN5flash16flash_fwd_kernelI23Flash_fwd_kernel_traitsILi128ELi128ELi64ELi4ELb0ELb0EN7cutlass6half_tE19Flash_kernel_traitsILi128ELi128ELi64ELi4ES3_EELb0ELb1ELb0ELb0ELb0ELb0ELb1ELb0EEEvNS_16Flash_fwd_paramsE:
.text._ZN5flash16flash_fwd_kernelI23Flash_fwd_kernel_traitsILi128ELi128ELi64ELi4ELb0ELb0EN7cutlass6half_tE19Flash_kernel_traitsILi128ELi128ELi64ELi4ES3_EELb0ELb1ELb0ELb0ELb0ELb0ELb1ELb0EEEvNS_16Flash_fwd_paramsE:
        /* <DEDUP_REMOVED lines=56> */
.L_x_203:
[----:B------:R-:W-:Y:S02]  /*0380*/  ULDC UR6, c[0x0][0x218] ;  /* 0x0000860000067ab9 */ /* 0x000fe40000000800 */
.L_x_204:
        /* <DEDUP_REMOVED lines=69> */
.L_x_206:
        /* <DEDUP_REMOVED lines=46> */
.L_x_207:
        /* <DEDUP_REMOVED lines=95> */
.L_x_209:
[----:B------:R-:W-:Y:S05]  /*10b0*/  BSYNC B0 ;  /* 0x0000000000007941 */ /* 0x000fea0003800000 */
.L_x_208:
        /* <DEDUP_REMOVED lines=29> */
.L_x_211:
[----:B------:R-:W-:Y:S05]  /*1290*/  BSYNC B0 ;  /* 0x0000000000007941 */ /* 0x000fea0003800000 */
.L_x_210:
        /* <DEDUP_REMOVED lines=29> */
.L_x_213:
[----:B------:R-:W-:Y:S05]  /*1470*/  BSYNC B0 ;  /* 0x0000000000007941 */ /* 0x000fea0003800000 */
.L_x_212:
        /* <DEDUP_REMOVED lines=29> */
.L_x_215:
[----:B------:R-:W-:Y:S05]  /*1650*/  BSYNC B0 ;  /* 0x0000000000007941 */ /* 0x000fea0003800000 */
.L_x_214:
        /* <DEDUP_REMOVED lines=29> */
.L_x_217:
[----:B------:R-:W-:Y:S05]  /*1830*/  BSYNC B0 ;  /* 0x0000000000007941 */ /* 0x000fea0003800000 */
.L_x_216:
        /* <DEDUP_REMOVED lines=29> */
.L_x_219:
[----:B------:R-:W-:Y:S05]  /*1a10*/  BSYNC B0 ;  /* 0x0000000000007941 */ /* 0x000fea0003800000 */
.L_x_218:
        /* <DEDUP_REMOVED lines=29> */
.L_x_221:
[----:B------:R-:W-:Y:S05]  /*1bf0*/  BSYNC B0 ;  /* 0x0000000000007941 */ /* 0x000fea0003800000 */
.L_x_220:
        /* <DEDUP_REMOVED lines=32> */
.L_x_223:
[----:B------:R-:W-:Y:S05]  /*1e00*/  BSYNC B0 ;  /* 0x0000000000007941 */ /* 0x000fea0003800000 */
.L_x_222:
        /* <DEDUP_REMOVED lines=32> */
.L_x_225:
[----:B------:R-:W-:Y:S05]  /*2010*/  BSYNC B0 ;  /* 0x0000000000007941 */ /* 0x000fea0003800000 */
.L_x_224:
        /* <DEDUP_REMOVED lines=25> */
.L_x_227:
[----:B------:R-:W-:Y:S05]  /*21b0*/  BSYNC B0 ;  /* 0x0000000000007941 */ /* 0x000fea0003800000 */
.L_x_226:
        /* <DEDUP_REMOVED lines=24> */
.L_x_229:
[----:B------:R-:W-:Y:S05]  /*2340*/  BSYNC B0 ;  /* 0x0000000000007941 */ /* 0x000fea0003800000 */
.L_x_228:
        /* <DEDUP_REMOVED lines=29> */
.L_x_231:
[----:B------:R-:W-:Y:S05]  /*2520*/  BSYNC B0 ;  /* 0x0000000000007941 */ /* 0x000fea0003800000 */
.L_x_230:
        /* <DEDUP_REMOVED lines=66> */
.L_x_233:
[----:B------:R-:W-:Y:S05]  /*2950*/  BSYNC B0 ;  /* 0x0000000000007941 */ /* 0x000fea0003800000 */
.L_x_232:
        /* <DEDUP_REMOVED lines=27> */
.L_x_235:
[----:B------:R-:W-:Y:S05]  /*2b10*/  BSYNC B0 ;  /* 0x0000000000007941 */ /* 0x000fea0003800000 */
.L_x_234:
        /* <DEDUP_REMOVED lines=26> */
.L_x_237:
[----:B------:R-:W-:Y:S05]  /*2cc0*/  BSYNC B0 ;  /* 0x0000000000007941 */ /* 0x000fea0003800000 */
.L_x_236:
        /* <DEDUP_REMOVED lines=31> */
.L_x_239:
[----:B------:R-:W-:Y:S05]  /*2ec0*/  BSYNC B0 ;  /* 0x0000000000007941 */ /* 0x000fea0003800000 */
.L_x_238:
[----:B------:R-:W-:Y:S01]  /*2ed0*/  IMAD.SHL.U32 R240, R6, 0x2, RZ ;  /* 0x0000000206f07824 */ /* 0x000fe200078e00ff */
[----:B------:R-:W0:Y:S01]  /*2ee0*/  LDGDEPBAR ;  /* 0x00000000000079af */ /* 0x000e220000000000 */
[----:B------:R-:W-:Y:S01]  /*2ef0*/  IMAD.SHL.U32 R232, R5, 0x2, RZ ;  /* 0x0000000205e87824 */ /* 0x000fe200078e00ff */
[----:B------:R-:W-:Y:S01]  /*2f00*/  UISETP.GE.AND UP0, UPT, UR8, 0x2, UPT ;  /* 0x000000020800788c */ /* 0x000fe2000bf06270 */
[----:B------:R-:W-:Y:S01]  /*2f10*/  IMAD R241, R4, 0x2, R240 ;  /* 0x0000000204f17824 */ /* 0x000fe200078e02f0 */
[----:B-1----:R-:W-:Y:S01]  /*2f20*/  LDSM.16.M88.4 R12, [R240] ;  /* 0x00000000f00c783b */ /* 0x002fe20000000200 */
[--C-:B------:R-:W-:Y:S01]  /*2f30*/  IMAD R6, R3, 0x2, R232.reuse ;  /* 0x0000000203067824 */ /* 0x100fe200078e02e8 */
        /* <DEDUP_REMOVED lines=9> */
[----:B------:R-:W2:Y:S01]  /*2fd0*/  LDSM.16.M88.4 R20, [R232+0x8800] ;  /* 0x00880000e814783b */ /* 0x000ea20000000200 */
[----:B------:R-:W-:-:S03]  /*2fe0*/  IADD3 R3, R148, 0x8, RZ ;  /* 0x0000000894037810 */ /* 0x000fc60007ffe0ff */
[----:B--2---:R-:W2:Y:S04]  /*2ff0*/  LDSM.16.M88.4 R32, [R232+0x9800] ;  /* 0x00980000e820783b */ /* 0x004ea80000000200 */
[----:B------:R-:W3:Y:S04]  /*3000*/  LDSM.16.M88.4 R28, [R232+0x9000] ;  /* 0x00900000e81c783b */ /* 0x000ee80000000200 */
[----:B------:R-:W-:Y:S04]  /*3010*/  LDSM.16.M88.4 R16, [R241+0x2000] ;  /* 0x00200000f110783b */ /* 0x000fe80000000200 */
[----:B------:R-:W4:Y:S04]  /*3020*/  LDSM.16.M88.4 R60, [R6+0x9800] ;  /* 0x00980000063c783b */ /* 0x000f280000000200 */
[----:B------:R-:W2:Y:S04]  /*3030*/  LDSM.16.M88.4 R52, [R6+0x8000] ;  /* 0x008000000634783b */ /* 0x000ea80000000200 */
[----:B------:R-:W2:Y:S04]  /*3040*/  LDSM.16.M88.4 R56, [R6+0x8800] ;  /* 0x008800000638783b */ /* 0x000ea80000000200 */
[----:B------:R-:W2:Y:S01]  /*3050*/  LDSM.16.M88.4 R64, [R6+0x9000] ;  /* 0x009000000640783b */ /* 0x000ea20000000200 */
[-C--:B-1----:R-:W-:Y:S03]  /*3060*/  HMMA.16816.F32 R76, R12, R24.reuse, RZ ;  /* 0x000000180c4c723c */ /* 0x082fe600000018ff */
[----:B------:R-:W-:Y:S04]  /*3070*/  LDSM.16.M88.4 R80, [R238+0x9000] ;  /* 0x00900000ee50783b */ /* 0x000fe80000000200 */
[----:B------:R-:W-:Y:S01]  /*3080*/  LDSM.16.M88.4 R84, [R238+0x9800] ;  /* 0x00980000ee54783b */ /* 0x000fe20000000200 */
[C---:B-----5:R-:W-:Y:S08]  /*3090*/  HMMA.16816.F32 R68, R8.reuse, R24, RZ ;  /* 0x000000180844723c */ /* 0x060ff000000018ff */
[-C--:B------:R-:W-:Y:S08]  /*30a0*/  HMMA.16816.F32 R48, R8, R26.reuse, RZ ;  /* 0x0000001a0830723c */ /* 0x080ff000000018ff */
[----:B------:R-:W-:Y:S08]  /*30b0*/  HMMA.16816.F32 R128, R12, R26, RZ ;  /* 0x0000001a0c80723c */ /* 0x000ff000000018ff */
[C---:B------:R-:W-:Y:S08]  /*30c0*/  HMMA.16816.F32 R44, R8.reuse, R20, RZ ;  /* 0x00000014082c723c */ /* 0x040ff000000018ff */
[C---:B--2---:R-:W-:Y:S08]  /*30d0*/  HMMA.16816.F32 R24, R8.reuse, R32, RZ ;  /* 0x000000200818723c */ /* 0x044ff000000018ff */
[----:B------:R-:W-:Y:S08]  /*30e0*/  HMMA.16816.F32 R40, R8, R22, RZ ;  /* 0x000000160828723c */ /* 0x000ff000000018ff */
[C---:B------:R-:W-:Y:S08]  /*30f0*/  HMMA.16816.F32 R88, R12.reuse, R20, RZ ;  /* 0x000000140c58723c */ /* 0x040ff000000018ff */
[----:B------:R-:W-:Y:S01]  /*3100*/  HMMA.16816.F32 R120, R12, R22, RZ ;  /* 0x000000160c78723c */ /* 0x000fe200000018ff */
[----:B------:R-:W1:Y:S07]  /*3110*/  LDSM.16.M88.4 R20, [R241] ;  /* 0x00000000f114783b */ /* 0x000e6e0000000200 */
[C---:B---3--:R-:W-:Y:S08]  /*3120*/  HMMA.16816.F32 R36, R8.reuse, R28, RZ ;  /* 0x0000001c0824723c */ /* 0x048ff000000018ff */
[C---:B------:R-:W-:Y:S08]  /*3130*/  HMMA.16816.F32 R72, R8.reuse, R30, RZ ;  /* 0x0000001e0848723c */ /* 0x040ff000000018ff */
[----:B------:R-:W-:Y:S08]  /*3140*/  HMMA.16816.F32 R8, R8, R34, RZ ;  /* 0x000000220808723c */ /* 0x000ff000000018ff */
[C---:B------:R-:W-:Y:S08]  /*3150*/  HMMA.16816.F32 R96, R12.reuse, R32, RZ ;  /* 0x000000200c60723c */ /* 0x040ff000000018ff */
[C---:B------:R-:W-:Y:S08]  /*3160*/  HMMA.16816.F32 R104, R12.reuse, R28, RZ ;  /* 0x0000001c0c68723c */ /* 0x040ff000000018ff */
[C---:B------:R-:W-:Y:S01]  /*3170*/  HMMA.16816.F32 R116, R12.reuse, R30, RZ ;  /* 0x0000001e0c74723c */ /* 0x040fe200000018ff */
[----:B------:R-:W-:Y:S07]  /*3180*/  LDSM.16.M88.4 R28, [R238+0x8800] ;  /* 0x00880000ee1c783b */ /* 0x000fee0000000200 */
[----:B------:R-:W-:Y:S01]  /*3190*/  HMMA.16816.F32 R32, R12, R34, RZ ;  /* 0x000000220c20723c */ /* 0x000fe200000018ff */
[----:B------:R-:W-:Y:S07]  /*31a0*/  LDSM.16.M88.4 R12, [R238+0x8000] ;  /* 0x00800000ee0c783b */ /* 0x000fee0000000200 */
[C---:B----4-:R-:W-:Y:S01]  /*31b0*/  HMMA.16816.F32 R108, R16.reuse, R60, R24 ;  /* 0x0000003c106c723c */ /* 0x050fe20000001818 */
[----:B------:R-:W2:Y:S07]  /*31c0*/  LDSM.16.M88.4 R24, [R243] ;  /* 0x00000000f318783b */ /* 0x000eae0000000200 */
[C---:B------:R-:W-:Y:S08]  /*31d0*/  HMMA.16816.F32 R112, R16.reuse, R52, R68 ;  /* 0x000000341070723c */ /* 0x040ff00000001844 */
[C---:B------:R-:W-:Y:S01]  /*31e0*/  HMMA.16816.F32 R132, R16.reuse, R56, R44 ;  /* 0x000000381084723c */ /* 0x040fe2000000182c */
[----:B------:R-:W-:Y:S07]  /*31f0*/  LDSM.16.M88.4 R44, [R242] ;  /* 0x00000000f22c783b */ /* 0x000fee0000000200 */
[C---:B------:R-:W-:Y:S08]  /*3200*/  HMMA.16816.F32 R124, R16.reuse, R64, R36 ;  /* 0x00000040107c723c */ /* 0x040ff00000001824 */
[C---:B------:R-:W-:Y:S01]  /*3210*/  HMMA.16816.F32 R100, R16.reuse, R54, R48 ;  /* 0x000000361064723c */ /* 0x040fe20000001830 */
[----:B------:R-:W-:Y:S07]  /*3220*/  LDSM.16.M88.4 R48, [R237] ;  /* 0x00000000ed30783b */ /* 0x000fee0000000200 */
        /* <DEDUP_REMOVED lines=8> */
[C---:B------:R-:W-:Y:S08]  /*32b0*/  HMMA.16816.F32 R144, R20.reuse, R60, R96 ;  /* 0x0000003c1490723c */ /* 0x040ff00000001860 */
[C---:B------:R-:W-:Y:S08]  /*32c0*/  HMMA.16816.F32 R52, R20.reuse, R54, R128 ;  /* 0x000000361434723c */ /* 0x040ff00000001880 */
[C---:B------:R-:W-:Y:S08]  /*32d0*/  HMMA.16816.F32 R56, R20.reuse, R58, R120 ;  /* 0x0000003a1438723c */ /* 0x040ff00000001878 */
[----:B------:R-:W-:Y:S01]  /*32e0*/  HMMA.16816.F32 R116, R20, R62, R32 ;  /* 0x0000003e1474723c */ /* 0x000fe20000001820 */
[----:B------:R-:W-:Y:S04]  /*32f0*/  LDSM.16.M88.4 R60, [R232+0xa000] ;  /* 0x00a00000e83c783b */ /* 0x000fe80000000200 */
[----:B------:R-:W1:Y:S03]  /*3300*/  LDSM.16.M88.4 R32, [R240+0x4000] ;  /* 0x00400000f020783b */ /* 0x000e660000000200 */
[-C--:B--2---:R-:W-:Y:S01]  /*3310*/  HMMA.16816.F32 R20, R24, R12.reuse, R16 ;  /* 0x0000000c1814723c */ /* 0x084fe20000001810 */
[----:B------:R-:W2:Y:S07]  /*3320*/  LDSM.16.M88.4 R16, [R242+0x2000] ;  /* 0x00200000f210783b */ /* 0x000eae0000000200 */
[C---:B---3--:R-:W-:Y:S08]  /*3330*/  HMMA.16816.F32 R36, R8.reuse, R12, R112 ;  /* 0x0000000c0824723c */ /* 0x048ff00000001870 */
[----:B------:R-:W-:Y:S08]  /*3340*/  HMMA.16816.F32 R140, R8, R80, R124 ;  /* 0x00000050088c723c */ /* 0x000ff0000000187c */
[----:B------:R-:W-:Y:S08]  /*3350*/  HMMA.16816.F32 R20, R44, R48, R20 ;  /* 0x000000302c14723c */ /* 0x000ff00000001814 */
[C---:B------:R-:W-:Y:S08]  /*3360*/  HMMA.16816.F32 R132, R8.reuse, R28, R132 ;  /* 0x0000001c0884723c */ /* 0x040ff00000001884 */
[C---:B------:R-:W-:Y:S08]  /*3370*/  HMMA.16816.F32 R136, R8.reuse, R84, R108 ;  /* 0x000000540888723c */ /* 0x040ff0000000186c */
[C---:B------:R-:W-:Y:S08]  /*3380*/  HMMA.16816.F32 R88, R8.reuse, R14, R100 ;  /* 0x0000000e0858723c */ /* 0x040ff00000001864 */
[C---:B------:R-:W-:Y:S08]  /*3390*/  HMMA.16816.F32 R112, R8.reuse, R30, R92 ;  /* 0x0000001e0870723c */ /* 0x040ff0000000185c */
[C---:B------:R-:W-:Y:S01]  /*33a0*/  HMMA.16816.F32 R124, R8.reuse, R82, R72 ;  /* 0x00000052087c723c */ /* 0x040fe20000001848 */
[----:B------:R-:W-:Y:S07]  /*33b0*/  LDSM.16.M88.4 R72, [R237+0x1800] ;  /* 0x00180000ed48783b */ /* 0x000fee0000000200 */
[----:B------:R-:W-:Y:S01]  /*33c0*/  HMMA.16816.F32 R120, R8, R86, R68 ;  /* 0x000000560878723c */ /* 0x000fe20000001844 */
[----:B------:R-:W-:Y:S04]  /*33d0*/  LDSM.16.M88.4 R68, [R6+0xa000] ;  /* 0x00a000000644783b */ /* 0x000fe80000000200 */
[----:B------:R-:W3:Y:S03]  /*33e0*/  LDSM.16.M88.4 R8, [R241+0x4000] ;  /* 0x00400000f108783b */ /* 0x000ee60000000200 */
[----:B------:R-:W-:Y:S01]  /*33f0*/  HMMA.16816.F32 R64, R24, R14, R52 ;  /* 0x0000000e1840723c */ /* 0x000fe20000001834 */
[----:B------:R-:W4:Y:S04]  /*3400*/  LDSM.16.M88.4 R12, [R240+0x6000] ;  /* 0x00600000f00c783b */ /* 0x000f280000000200 */
[----:B------:R-:W-:Y:S03]  /*3410*/  LDSM.16.M88.4 R52, [R237+0x800] ;  /* 0x00080000ed34783b */ /* 0x000fe60000000200 */
[----:B-1----:R-:W-:Y:S08]  /*3420*/  HMMA.16816.F32 R20, R32, R60, R20 ;  /* 0x0000003c2014723c */ /* 0x002ff00000001814 */
[C---:B------:R-:W-:Y:S01]  /*3430*/  HMMA.16816.F32 R92, R24.reuse, R28, R40 ;  /* 0x0000001c185c723c */ /* 0x040fe20000001828 */
[----:B------:R-:W-:Y:S07]  /*3440*/  LDSM.16.M88.4 R40, [R241+0x6000] ;  /* 0x00600000f128783b */ /* 0x000fee0000000200 */
[----:B------:R-:W-:Y:S01]  /*3450*/  HMMA.16816.F32 R96, R24, R30, R56 ;  /* 0x0000001e1860723c */ /* 0x000fe20000001838 */
[----:B------:R-:W-:Y:S07]  /*3460*/  LDSM.16.M88.4 R56, [R237+0x1000] ;  /* 0x00100000ed38783b */ /* 0x000fee0000000200 */
[----:B--2---:R-:W-:Y:S01]  /*3470*/  HMMA.16816.F32 R28, R16, R48, R36 ;  /* 0x00000030101c723c */ /* 0x004fe20000001824 */
[----:B------:R-:W-:Y:S07]  /*3480*/  LDSM.16.M88.4 R36, [R243+0x4000] ;  /* 0x00400000f324783b */ /* 0x000fee0000000200 */
[C---:B------:R-:W-:Y:S01]  /*3490*/  HMMA.16816.F32 R108, R24.reuse, R80, R76 ;  /* 0x00000050186c723c */ /* 0x040fe2000000184c */
[----:B------:R-:W1:Y:S07]  /*34a0*/  LDSM.16.M88.4 R76, [R238+0xa000] ;  /* 0x00a00000ee4c783b */ /* 0x000e6e0000000200 */
[C---:B------:R-:W-:Y:S08]  /*34b0*/  HMMA.16816.F32 R128, R24.reuse, R84, R144 ;  /* 0x000000541880723c */ /* 0x040ff00000001890 */
[----:B------:R-:W-:Y:S08]  /*34c0*/  HMMA.16816.F32 R116, R24, R86, R116 ;  /* 0x000000561874723c */ /* 0x000ff00000001874 */
[-C--:B------:R-:W-:Y:S08]  /*34d0*/  HMMA.16816.F32 R88, R16, R50.reuse, R88 ;  /* 0x000000321058723c */ /* 0x080ff00000001858 */
[----:B------:R-:W-:Y:S01]  /*34e0*/  HMMA.16816.F32 R84, R44, R50, R64 ;  /* 0x000000322c54723c */ /* 0x000fe20000001840 */
[----:B------:R-:W-:Y:S07]  /*34f0*/  LDSM.16.M88.4 R64, [R237+0x2000] ;  /* 0x00200000ed40783b */ /* 0x000fee0000000200 */
[----:B---3--:R-:W-:Y:S01]  /*3500*/  HMMA.16816.F32 R48, R8, R68, R20 ;  /* 0x000000440830723c */ /* 0x008fe20000001814 */
[----:B------:R-:W-:Y:S07]  /*3510*/  LDSM.16.M88.4 R20, [R242+0x4000] ;  /* 0x00400000f214783b */ /* 0x000fee0000000200 */
[----:B------:R-:W-:Y:S08]  /*3520*/  HMMA.16816.F32 R104, R24, R82, R104 ;  /* 0x000000521868723c */ /* 0x000ff00000001868 */
[----:B----4-:R-:W-:Y:S01]  /*3530*/  HMMA.16816.F32 R24, R12, R60, R28 ;  /* 0x0000003c0c18723c */ /* 0x010fe2000000181c */
[----:B------:R-:W2:Y:S07]  /*3540*/  LDSM.16.M88.4 R28, [R243+0x6000] ;  /* 0x00600000f31c783b */ /* 0x000eae0000000200 */
[----:B-1----:R-:W-:Y:S01]  /*3550*/  HMMA.16816.F32 R80, R36, R76, R48 ;  /* 0x0000004c2450723c */ /* 0x002fe20000001830 */
[----:B------:R-:W1:Y:S07]  /*3560*/  LDSM.16.M88.4 R48, [R232+0xa800] ;  /* 0x00a80000e830783b */ /* 0x000e6e0000000200 */
[----:B------:R-:W-:Y:S08]  /*3570*/  HMMA.16816.F32 R84, R32, R62, R84 ;  /* 0x0000003e2054723c */ /* 0x000ff00000001854 */
[----:B------:R-:W-:Y:S08]  /*3580*/  HMMA.16816.F32 R24, R40, R68, R24 ;  /* 0x000000442818723c */ /* 0x000ff00000001818 */
[-C--:B------:R-:W-:Y:S08]  /*3590*/  HMMA.16816.F32 R92, R44, R52.reuse, R92 ;  /* 0x000000342c5c723c */ /* 0x080ff0000000185c */
[C---:B------:R-:W-:Y:S08]  /*35a0*/  HMMA.16816.F32 R100, R16.reuse, R52, R132 ;  /* 0x000000341064723c */ /* 0x040ff00000001884 */
[C---:B------:R-:W-:Y:S08]  /*35b0*/  HMMA.16816.F32 R112, R16.reuse, R54, R112 ;  /* 0x000000361070723c */ /* 0x040ff00000001870 */
[C---:B------:R-:W-:Y:S08]  /*35c0*/  HMMA.16816.F32 R140, R16.reuse, R56, R140 ;  /* 0x00000038108c723c */ /* 0x040ff0000000188c */
[C---:B------:R-:W-:Y:S08]  /*35d0*/  HMMA.16816.F32 R124, R16.reuse, R58, R124 ;  /* 0x0000003a107c723c */ /* 0x040ff0000000187c */
[C---:B------:R-:W-:Y:S08]  /*35e0*/  HMMA.16816.F32 R136, R16.reuse, R72, R136 ;  /* 0x000000481088723c */ /* 0x040ff00000001888 */
[----:B------:R-:W-:Y:S01]  /*35f0*/  HMMA.16816.F32 R120, R16, R74, R120 ;  /* 0x0000004a1078723c */ /* 0x000fe20000001878 */
[----:B------:R-:W3:Y:S07]  /*3600*/  LDSM.16.M88.4 R16, [R242+0x6000] ;  /* 0x00600000f210783b */ /* 0x000eee0000000200 */
[----:B------:R-:W-:Y:S01]  /*3610*/  HMMA.16816.F32 R88, R12, R62, R88 ;  /* 0x0000003e0c58723c */ /* 0x000fe20000001858 */
[----:B------:R-:W4:Y:S07]  /*3620*/  LDSM.16.M88.4 R60, [R6+0xa800] ;  /* 0x00a80000063c783b */ /* 0x000f2e0000000200 */
[----:B------:R-:W-:Y:S08]  /*3630*/  HMMA.16816.F32 R96, R44, R54, R96 ;  /* 0x000000362c60723c */ /* 0x000ff00000001860 */
[----:B------:R-:W-:Y:S08]  /*3640*/  HMMA.16816.F32 R52, R8, R70, R84 ;  /* 0x000000460834723c */ /* 0x000ff00000001854 */
[----:B--2---:R-:W-:Y:S08]  /*3650*/  HMMA.16816.F32 R24, R28, R76, R24 ;  /* 0x0000004c1c18723c */ /* 0x004ff00000001818 */
[C---:B------:R-:W-:Y:S08]  /*3660*/  HMMA.16816.F32 R108, R44.reuse, R56, R108 ;  /* 0x000000382c6c723c */ /* 0x040ff0000000186c */
[----:B------:R-:W-:Y:S08]  /*3670*/  HMMA.16816.F32 R104, R44, R58, R104 ;  /* 0x0000003a2c68723c */ /* 0x000ff00000001868 */
[----:B-1----:R-:W-:Y:S08]  /*3680*/  HMMA.16816.F32 R56, R32, R48, R92 ;  /* 0x000000302038723c */ /* 0x002ff0000000185c */
[----:B------:R-:W-:Y:S08]  /*3690*/  HMMA.16816.F32 R84, R20, R64, R80 ;  /* 0x000000401454723c */ /* 0x000ff00000001850 */
[C---:B------:R-:W-:Y:S08]  /*36a0*/  HMMA.16816.F32 R128, R44.reuse, R72, R128 ;  /* 0x000000482c80723c */ /* 0x040ff00000001880 */
[----:B------:R-:W-:Y:S08]  /*36b0*/  HMMA.16816.F32 R116, R44, R74, R116 ;  /* 0x0000004a2c74723c */ /* 0x000ff00000001874 */
[----:B------:R-:W-:Y:S01]  /*36c0*/  HMMA.16816.F32 R68, R40, R70, R88 ;  /* 0x000000462844723c */ /* 0x000fe20000001858 */
[----:B------:R-:W-:-:S04]  /*36d0*/  FMUL.FTZ R2, R84, c[0x0][0x2ec] ;  /* 0x0000bb0054027a20 */ /* 0x000fc80000410000 */
[----:B------:R1:W-:Y:S03]  /*36e0*/  MUFU.TANH R134, R2 ;  /* 0x0000000200867308 */ /* 0x0003e60000002400 */
[C---:B------:R-:W-:Y:S08]  /*36f0*/  HMMA.16816.F32 R72, R12.reuse, R48, R100 ;  /* 0x000000300c48723c */ /* 0x040ff00000001864 */
[----:B------:R-:W-:Y:S01]  /*3700*/  HMMA.16816.F32 R100, R12, R50, R112 ;  /* 0x000000320c64723c */ /* 0x000fe20000001870 */
[----:B-1----:R-:W-:-:S07]  /*3710*/  FMUL.FTZ R2, R85, c[0x0][0x2ec] ;  /* 0x0000bb0055027a20 */ /* 0x002fce0000410000 */
[----:B------:R-:W-:Y:S01]  /*3720*/  HMMA.16816.F32 R88, R32, R50, R96 ;  /* 0x000000322058723c */ /* 0x000fe20000001860 */
[----:B------:R-:W1:Y:S01]  /*3730*/  LDSM.16.M88.4 R48, [R238+0xa800] ;  /* 0x00a80000ee30783b */ /* 0x000e620000000200 */
[----:B------:R2:W5:Y:S06]  /*3740*/  MUFU.TANH R163, R2 ;  /* 0x0000000200a37308 */ /* 0x00056c0000002400 */
[----:B------:R-:W-:Y:S08]  /*3750*/  HMMA.16816.F32 R44, R36, R78, R52 ;  /* 0x0000004e242c723c */ /* 0x000ff00000001834 */
[----:B---3--:R-:W-:Y:S01]  /*3760*/  HMMA.16816.F32 R80, R16, R64, R24 ;  /* 0x000000401050723c */ /* 0x008fe20000001818 */
[----:B------:R-:W3:Y:S01]  /*3770*/  LDSM.16.M88.4 R24, [R232+0xb000] ;  /* 0x00b00000e818783b */ /* 0x000ee20000000200 */
[----:B--2---:R-:W-:-:S04]  /*3780*/  FMUL.FTZ R2, R86, c[0x0][0x2ec] ;  /* 0x0000bb0056027a20 */ /* 0x004fc80000410000 */
[----:B------:R2:W-:Y:S02]  /*3790*/  MUFU.TANH R115, R2 ;  /* 0x0000000200737308 */ /* 0x0005e40000002400 */
[----:B----4-:R-:W-:Y:S01]  /*37a0*/  HMMA.16816.F32 R52, R8, R60, R56 ;  /* 0x0000003c0834723c */ /* 0x010fe20000001838 */
[----:B------:R-:W4:Y:S07]  /*37b0*/  LDSM.16.M88.4 R56, [R237+0x2800] ;  /* 0x00280000ed38783b */ /* 0x000f2e0000000200 */
[----:B------:R-:W-:Y:S01]  /*37c0*/  HMMA.16816.F32 R76, R28, R78, R68 ;  /* 0x0000004e1c4c723c */ /* 0x000fe20000001844 */
[----:B--2---:R-:W-:-:S07]  /*37d0*/  FMUL.FTZ R2, R87, c[0x0][0x2ec] ;  /* 0x0000bb0057027a20 */ /* 0x004fce0000410000 */
[----:B------:R-:W-:Y:S01]  /*37e0*/  HMMA.16816.F32 R68, R20, R66, R44 ;  /* 0x000000421444723c */ /* 0x000fe2000000182c */
[----:B------:R2:W2:Y:S07]  /*37f0*/  MUFU.TANH R164, R2 ;  /* 0x0000000200a47308 */ /* 0x0004ae0000002400 */
[----:B------:R-:W-:Y:S08]  /*3800*/  HMMA.16816.F32 R44, R40, R60, R72 ;  /* 0x0000003c282c723c */ /* 0x000ff00000001848 */
[----:B-1----:R-:W-:Y:S01]  /*3810*/  HMMA.16816.F32 R52, R36, R48, R52 ;  /* 0x000000302434723c */ /* 0x002fe20000001834 */
[----:B--2---:R-:W-:-:S04]  /*3820*/  FMUL.FTZ R2, R80, c[0x0][0x2ec] ;  /* 0x0000bb0050027a20 */ /* 0x004fc80000410000 */
[----:B------:R1:W-:Y:S03]  /*3830*/  MUFU.TANH R114, R2 ;  /* 0x0000000200727308 */ /* 0x0003e60000002400 */
[----:B------:R-:W-:Y:S08]  /*3840*/  HMMA.16816.F32 R72, R16, R66, R76 ;  /* 0x000000421048723c */ /* 0x000ff0000000184c */
[----:B---3--:R-:W-:Y:S01]  /*3850*/  HMMA.16816.F32 R96, R32, R24, R108 ;  /* 0x000000182060723c */ /* 0x008fe2000000186c */
[----:B-1----:R-:W-:-:S07]  /*3860*/  FMUL.FTZ R2, R81, c[0x0][0x2ec] ;  /* 0x0000bb0051027a20 */ /* 0x002fce0000410000 */
[----:B------:R-:W-:Y:S01]  /*3870*/  HMMA.16816.F32 R44, R28, R48, R44 ;  /* 0x000000301c2c723c */ /* 0x000fe2000000182c */
[----:B------:R1:W2:Y:S07]  /*3880*/  MUFU.TANH R112, R2 ;  /* 0x0000000200707308 */ /* 0x0002ae0000002400 */
[----:B----4-:R-:W-:Y:S01]  /*3890*/  HMMA.16816.F32 R76, R20, R56, R52 ;  /* 0x00000038144c723c */ /* 0x010fe20000001834 */
[----:B------:R-:W3:Y:S07]  /*38a0*/  LDSM.16.M88.4 R52, [R6+0xb000] ;  /* 0x00b000000634783b */ /* 0x000eee0000000200 */
[----:B------:R-:W-:Y:S01]  /*38b0*/  HMMA.16816.F32 R64, R8, R62, R88 ;  /* 0x0000003e0840723c */ /* 0x000fe20000001858 */
[----:B-1----:R-:W-:-:S04]  /*38c0*/  FMUL.FTZ R2, R82, c[0x0][0x2ec] ;  /* 0x0000bb0052027a20 */ /* 0x002fc80000410000 */
[----:B------:R1:W-:Y:S03]  /*38d0*/  MUFU.TANH R113, R2 ;  /* 0x0000000200717308 */ /* 0x0003e60000002400 */
[C---:B------:R-:W-:Y:S08]  /*38e0*/  HMMA.16816.F32 R92, R12.reuse, R24, R140 ;  /* 0x000000180c5c723c */ /* 0x040ff0000000188c */
[----:B------:R-:W-:Y:S01]  /*38f0*/  HMMA.16816.F32 R88, R12, R26, R124 ;  /* 0x0000001a0c58723c */ /* 0x000fe2000000187c */
[----:B-1----:R-:W-:-:S07]  /*3900*/  FMUL.FTZ R2, R83, c[0x0][0x2ec] ;  /* 0x0000bb0053027a20 */ /* 0x002fce0000410000 */
[----:B------:R-:W-:Y:S01]  /*3910*/  HMMA.16816.F32 R80, R16, R56, R44 ;  /* 0x000000381050723c */ /* 0x000fe2000000182c */
[----:B------:R-:W-:Y:S01]  /*3920*/  LDSM.16.M88.4 R44, [R238+0xb000] ;  /* 0x00b00000ee2c783b */ /* 0x000fe20000000200 */
[----:B------:R1:W4:Y:S06]  /*3930*/  MUFU.TANH R111, R2 ;  /* 0x00000002006f7308 */ /* 0x00032c0000002400 */
[----:B------:R-:W-:Y:S08]  /*3940*/  HMMA.16816.F32 R64, R36, R50, R64 ;  /* 0x000000322440723c */ /* 0x000ff00000001840 */
[----:B------:R-:W-:Y:S01]  /*3950*/  HMMA.16816.F32 R84, R32, R26, R104 ;  /* 0x0000001a2054723c */ /* 0x000fe20000001868 */
[----:B------:R-:W-:Y:S01]  /*3960*/  LDSM.16.M88.4 R24, [R237+0x3000] ;  /* 0x00300000ed18783b */ /* 0x000fe20000000200 */
[----:B-1----:R-:W-:-:S04]  /*3970*/  FMUL.FTZ R2, R68, c[0x0][0x2ec] ;  /* 0x0000bb0044027a20 */ /* 0x002fc80000410000 */
[----:B------:R1:W1:Y:S10]  /*3980*/  MUFU.TANH R162, R2 ;  /* 0x0000000200a27308 */ /* 0x0002740000002400 */
[----:B------:R-:W-:Y:S01]  /*3990*/  HMMA.16816.F32 R64, R20, R58, R64 ;  /* 0x0000003a1440723c */ /* 0x000fe20000001840 */
[----:B-1----:R-:W-:-:S04]  /*39a0*/  FMUL.FTZ R2, R69, c[0x0][0x2ec] ;  /* 0x0000bb0045027a20 */ /* 0x002fc80000410000 */
[----:B------:R1:W-:Y:S02]  /*39b0*/  MUFU.TANH R160, R2 ;  /* 0x0000000200a07308 */ /* 0x0003e40000002400 */
[----:B-1----:R-:W-:-:S06]  /*39c0*/  FMUL.FTZ R2, R70, c[0x0][0x2ec] ;  /* 0x0000bb0046027a20 */ /* 0x002fcc0000410000 */
[----:B------:R1:W1:Y:S02]  /*39d0*/  MUFU.TANH R165, R2 ;  /* 0x0000000200a57308 */ /* 0x0002640000002400 */
[----:B-1----:R-:W-:Y:S02]  /*39e0*/  FMUL.FTZ R2, R71, c[0x0][0x2ec] ;  /* 0x0000bb0047027a20 */ /* 0x002fe40000410000 */
[----:B------:R-:W-:Y:S01]  /*39f0*/  HMMA.16816.F32 R68, R40, R62, R100 ;  /* 0x0000003e2844723c */ /* 0x000fe20000001864 */
[----:B------:R-:W1:Y:S03]  /*3a00*/  LDSM.16.M88.4 R60, [R232+0xb800] ;  /* 0x00b80000e83c783b */ /* 0x000e660000000200 */
[----:B------:R2:W-:Y:S02]  /*3a10*/  MUFU.TANH R161, R2 ;  /* 0x0000000200a17308 */ /* 0x0005e40000002400 */
[----:B--2---:R-:W-:-:S06]  /*3a20*/  FMUL.FTZ R2, R72, c[0x0][0x2ec] ;  /* 0x0000bb0048027a20 */ /* 0x004fcc0000410000 */
[----:B------:R2:W-:Y:S11]  /*3a30*/  MUFU.TANH R109, R2 ;  /* 0x00000002006d7308 */ /* 0x0005f60000002400 */
[----:B------:R-:W-:Y:S01]  /*3a40*/  @!UPT UIADD3 URZ, URZ, URZ, URZ ;  /* 0x0000003f3f3ff290 */ /* 0x000fe2000fffe03f */
[----:B------:R-:W-:Y:S08]  /*3a50*/  HMMA.16816.F32 R68, R28, R50, R68 ;  /* 0x000000321c44723c */ /* 0x000ff00000001844 */
[----:B---3--:R-:W-:Y:S01]  /*3a60*/  HMMA.16816.F32 R48, R40, R52, R92 ;  /* 0x000000342830723c */ /* 0x008fe2000000185c */
[----:B--2---:R-:W-:-:S07]  /*3a70*/  FMUL.FTZ R2, R73, c[0x0][0x2ec] ;  /* 0x0000bb0049027a20 */ /* 0x004fce0000410000 */
[----:B-1----:R-:W-:Y:S01]  /*3a80*/  HMMA.16816.F32 R92, R12, R60, R136 ;  /* 0x0000003c0c5c723c */ /* 0x002fe20000001888 */
[----:B------:R1:W-:Y:S02]  /*3a90*/  MUFU.TANH R110, R2 ;  /* 0x00000002006e7308 */ /* 0x0003e40000002400 */
[----:B-1----:R-:W-:-:S06]  /*3aa0*/  FMUL.FTZ R2, R74, c[0x0][0x2ec] ;  /* 0x0000bb004a027a20 */ /* 0x002fcc0000410000 */
[----:B------:R1:W2:Y:S02]  /*3ab0*/  MUFU.TANH R102, R2 ;  /* 0x0000000200667308 */ /* 0x0002a40000002400 */
[----:B-1----:R-:W-:Y:S02]  /*3ac0*/  FMUL.FTZ R2, R75, c[0x0][0x2ec] ;  /* 0x0000bb004b027a20 */ /* 0x002fe40000410000 */
[----:B------:R-:W-:Y:S04]  /*3ad0*/  HMMA.16816.F32 R72, R8, R52, R96 ;  /* 0x000000340848723c */ /* 0x000fe80000001860 */
[----:B------:R1:W3:Y:S02]  /*3ae0*/  MUFU.TANH R108, R2 ;  /* 0x00000002006c7308 */ /* 0x0002e40000002400 */
[----:B-1----:R-:W-:-:S06]  /*3af0*/  FMUL.FTZ R2, R76, c[0x0][0x2ec] ;  /* 0x0000bb004c027a20 */ /* 0x002fcc0000410000 */
[----:B------:R1:W1:Y:S02]  /*3b00*/  MUFU.TANH R135, R2 ;  /* 0x0000000200877308 */ /* 0x0002640000002400 */
[----:B-1----:R-:W-:-:S06]  /*3b10*/  FMUL.FTZ R2, R77, c[0x0][0x2ec] ;  /* 0x0000bb004d027a20 */ /* 0x002fcc0000410000 */
[----:B------:R1:W-:Y:S02]  /*3b20*/  MUFU.TANH R103, R2 ;  /* 0x0000000200677308 */ /* 0x0003e40000002400 */
[----:B-1----:R-:W-:-:S06]  /*3b30*/  FMUL.FTZ R2, R78, c[0x0][0x2ec] ;  /* 0x0000bb004e027a20 */ /* 0x002fcc0000410000 */
[----:B------:R1:W1:Y:S02]  /*3b40*/  MUFU.TANH R100, R2 ;  /* 0x0000000200647308 */ /* 0x0002640000002400 */
[----:B-1----:R-:W-:Y:S02]  /*3b50*/  FMUL.FTZ R2, R79, c[0x0][0x2ec] ;  /* 0x0000bb004f027a20 */ /* 0x002fe40000410000 */
[----:B------:R-:W-:Y:S01]  /*3b60*/  HMMA.16816.F32 R76, R16, R58, R68 ;  /* 0x0000003a104c723c */ /* 0x000fe20000001844 */
[----:B------:R1:W2:Y:S03]  /*3b70*/  LDSM.16.M88.4 R68, [R6+0xb800] ;  /* 0x00b800000644783b */ /* 0x0002a60000000200 */
[----:B------:R3:W-:Y:S04]  /*3b80*/  MUFU.TANH R101, R2 ;  /* 0x0000000200657308 */ /* 0x0007e80000002400 */
[----:B------:R-:W-:Y:S01]  /*3b90*/  HMMA.16816.F32 R56, R36, R44, R72 ;  /* 0x0000002c2438723c */ /* 0x000fe20000001848 */
[----:B---3--:R-:W-:-:S04]  /*3ba0*/  FMUL.FTZ R2, R80, c[0x0][0x2ec] ;  /* 0x0000bb0050027a20 */ /* 0x008fc80000410000 */
[----:B------:R3:W2:Y:S01]  /*3bb0*/  MUFU.TANH R98, R2 ;  /* 0x0000000200627308 */ /* 0x0006a20000002400 */
[----:B-1----:R-:W-:Y:S11]  /*3bc0*/  IADD3 R6, R148, 0x48, RZ ;  /* 0x0000004894067810 */ /* 0x002ff60007ffe0ff */
[----:B------:R-:W-:Y:S07]  /*3bd0*/  @!UPT UIADD3 URZ, URZ, URZ, URZ ;  /* 0x0000003f3f3ff290 */ /* 0x000fee000fffe03f */
[----:B------:R-:W-:Y:S01]  /*3be0*/  HMMA.16816.F32 R56, R20, R24, R56 ;  /* 0x000000181438723c */ /* 0x000fe20000001838 */
[----:B---3--:R-:W-:-:S04]  /*3bf0*/  FMUL.FTZ R2, R81, c[0x0][0x2ec] ;  /* 0x0000bb0051027a20 */ /* 0x008fc80000410000 */
[----:B------:R1:W-:Y:S02]  /*3c00*/  MUFU.TANH R99, R2 ;  /* 0x0000000200637308 */ /* 0x0003e40000002400 */
[----:B-1----:R-:W-:-:S06]  /*3c10*/  FMUL.FTZ R2, R82, c[0x0][0x2ec] ;  /* 0x0000bb0052027a20 */ /* 0x002fcc0000410000 */
[----:B------:R1:W3:Y:S02]  /*3c20*/  MUFU.TANH R96, R2 ;  /* 0x0000000200607308 */ /* 0x0002e40000002400 */
[----:B-1----:R-:W-:Y:S02]  /*3c30*/  FMUL.FTZ R2, R83, c[0x0][0x2ec] ;  /* 0x0000bb0053027a20 */ /* 0x002fe40000410000 */
[----:B------:R-:W-:Y:S04]  /*3c40*/  HMMA.16816.F32 R80, R12, R62, R120 ;  /* 0x0000003e0c50723c */ /* 0x000fe80000001878 */
[----:B------:R1:W-:Y:S04]  /*3c50*/  MUFU.TANH R97, R2 ;  /* 0x0000000200617308 */ /* 0x0003e80000002400 */
[----:B------:R-:W-:Y:S08]  /*3c60*/  HMMA.16816.F32 R12, R28, R44, R48 ;  /* 0x0000002c1c0c723c */ /* 0x000ff00000001830 */
[----:B------:R-:W-:Y:S01]  /*3c70*/  HMMA.16816.F32 R48, R8, R54, R84 ;  /* 0x000000360830723c */ /* 0x000fe20000001854 */
[----:B-1----:R-:W-:-:S04]  /*3c80*/  FMUL.FTZ R2, R64, c[0x0][0x2ec] ;  /* 0x0000bb0040027a20 */ /* 0x002fc80000410000 */
[----:B------:R1:W1:Y:S03]  /*3c90*/  MUFU.TANH R133, R2 ;  /* 0x0000000200857308 */ /* 0x0002660000002400 */
[----:B------:R-:W-:Y:S08]  /*3ca0*/  HMMA.16816.F32 R52, R40, R54, R88 ;  /* 0x000000362834723c */ /* 0x000ff00000001858 */
[----:B------:R-:W-:Y:S01]  /*3cb0*/  HMMA.16816.F32 R72, R16, R24, R12 ;  /* 0x000000181048723c */ /* 0x000fe2000000180c */
[----:B-1----:R-:W-:-:S06]  /*3cc0*/  FMUL.FTZ R2, R65, c[0x0][0x2ec] ;  /* 0x0000bb0041027a20 */ /* 0x002fcc0000410000 */
[----:B------:R-:W-:Y:S01]  /*3cd0*/  IMNMX R25, R5, UR15, PT ;  /* 0x0000000f05197c17 */ /* 0x000fe2000b800200 */
[----:B------:R-:W-:Y:S01]  /*3ce0*/  HMMA.16816.F32 R12, R36, R46, R48 ;  /* 0x0000002e240c723c */ /* 0x000fe20000001830 */
[----:B------:R-:W1:Y:S01]  /*3cf0*/  LDSM.16.M88.4 R48, [R238+0xb800] ;  /* 0x00b80000ee30783b */ /* 0x000e620000000200 */
[----:B------:R2:W-:Y:S01]  /*3d00*/  MUFU.TANH R126, R2 ;  /* 0x00000002007e7308 */ /* 0x0005e20000002400 */
[----:B------:R-:W-:-:S05]  /*3d10*/  IMNMX R24, R6, UR15, PT ;  /* 0x0000000f06187c17 */ /* 0x000fca000b800200 */
[----:B------:R-:W-:Y:S01]  /*3d20*/  HMMA.16816.F32 R44, R28, R46, R52 ;  /* 0x0000002e1c2c723c */ /* 0x000fe20000001834 */
[----:B--2---:R-:W-:-:S04]  /*3d30*/  FMUL.FTZ R2, R66, c[0x0][0x2ec] ;  /* 0x0000bb0042027a20 */ /* 0x004fc80000410000 */
[----:B------:R2:W1:Y:S11]  /*3d40*/  MUFU.TANH R132, R2 ;  /* 0x0000000200847308 */ /* 0x0004760000002400 */
[----:B------:R-:W-:Y:S08]  /*3d50*/  @!UPT UIADD3 URZ, URZ, URZ, URZ ;  /* 0x0000003f3f3ff290 */ /* 0x000ff0000fffe03f */
[----:B------:R-:W-:Y:S01]  /*3d60*/  HMMA.16816.F32 R52, R16, R26, R44 ;  /* 0x0000001a1034723c */ /* 0x000fe2000000182c */
[----:B--2---:R-:W-:-:S07]  /*3d70*/  FMUL.FTZ R2, R67, c[0x0][0x2ec] ;  /* 0x0000bb0043027a20 */ /* 0x004fce0000410000 */
[C---:B------:R-:W-:Y:S01]  /*3d80*/  HMMA.16816.F32 R64, R32.reuse, R60, R128 ;  /* 0x0000003c2040723c */ /* 0x040fe20000001880 */
[----:B------:R2:W-:Y:S07]  /*3d90*/  MUFU.TANH R127, R2 ;  /* 0x00000002007f7308 */ /* 0x0005ee0000002400 */
[----:B------:R-:W-:Y:S08]  /*3da0*/  HMMA.16816.F32 R32, R32, R62, R116 ;  /* 0x0000003e2020723c */ /* 0x000ff00000001874 */
[----:B------:R-:W-:Y:S01]  /*3db0*/  HMMA.16816.F32 R44, R40, R68, R92 ;  /* 0x00000044282c723c */ /* 0x000fe2000000185c */
[----:B--2---:R-:W-:-:S04]  /*3dc0*/  FMUL.FTZ R2, R76, c[0x0][0x2ec] ;  /* 0x0000bb004c027a20 */ /* 0x004fc80000410000 */
[----:B------:R2:W1:Y:S03]  /*3dd0*/  MUFU.TANH R85, R2 ;  /* 0x0000000200557308 */ /* 0x0004660000002400 */
[C---:B------:R-:W-:Y:S08]  /*3de0*/  HMMA.16816.F32 R60, R8.reuse, R68, R64 ;  /* 0x00000044083c723c */ /* 0x040ff00000001840 */
[----:B------:R-:W-:Y:S01]  /*3df0*/  HMMA.16816.F32 R64, R8, R70, R32 ;  /* 0x000000460840723c */ /* 0x000fe20000001820 */
[----:B------:R-:W3:Y:S01]  /*3e00*/  LDSM.16.M88.4 R8, [R237+0x3800] ;  /* 0x00380000ed08783b */ /* 0x000ee20000000200 */
[----:B------:R-:W-:-:S04]  /*3e10*/  DEPBAR.LE SB0, 0x0 ;  /* 0x000080000000791a */ /* 0x000fc80000000000 */
[----:B--2---:R-:W-:Y:S02]  /*3e20*/  FMUL.FTZ R2, R77, c[0x0][0x2ec] ;  /* 0x0000bb004d027a20 */ /* 0x004fe40000410000 */
[----:B------:R-:W-:Y:S02]  /*3e30*/  HMMA.16816.F32 R40, R40, R70, R80 ;  /* 0x000000462828723c */ /* 0x000fe40000001850 */
[----:B------:R2:W2:Y:S06]  /*3e40*/  MUFU.TANH R86, R2 ;  /* 0x0000000200567308 */ /* 0x0004ac0000002400 */
[C---:B-1----:R-:W-:Y:S08]  /*3e50*/  HMMA.16816.F32 R32, R36.reuse, R48, R60 ;  /* 0x000000302420723c */ /* 0x042ff0000000183c */
[----:B------:R-:W-:Y:S01]  /*3e60*/  HMMA.16816.F32 R36, R36, R50, R64 ;  /* 0x000000322424723c */ /* 0x000fe20000001840 */
[----:B--2---:R-:W-:-:S04]  /*3e70*/  FMUL.FTZ R2, R78, c[0x0][0x2ec] ;  /* 0x0000bb004e027a20 */ /* 0x004fc80000410000 */
        /* <DEDUP_REMOVED lines=8> */
[----:B------:R1:W1:Y:S02]  /*3f00*/  MUFU.TANH R189, R2 ;  /* 0x0000000200bd7308 */ /* 0x0002640000002400 */
[----:B-1----:R-:W-:Y:S02]  /*3f10*/  FMUL.FTZ R2, R59, c[0x0][0x2ec] ;  /* 0x0000bb003b027a20 */ /* 0x002fe40000410000 */
[----:B------:R-:W-:Y:S04]  /*3f20*/  HMMA.16816.F32 R56, R20, R26, R12 ;  /* 0x0000001a1438723c */ /* 0x000fe8000000180c */
[----:B------:R1:W-:Y:S03]  /*3f30*/  MUFU.TANH R183, R2 ;  /* 0x0000000200b77308 */ /* 0x0003e60000002400 */
[----:B------:R-:W-:Y:S01]  /*3f40*/  IMNMX R14, R148, UR15, PT ;  /* 0x0000000f940e7c17 */ /* 0x000fe2000b800200 */
[----:B------:R-:W-:Y:S01]  /*3f50*/  FMUL.FTZ R12, R75, c[0x0][0x2ec] ;  /* 0x0000bb004b0c7a20 */ /* 0x000fe20000410000 */
[----:B------:R-:W-:-:S03]  /*3f60*/  IMNMX R15, R3, UR15, PT ;  /* 0x0000000f030f7c17 */ /* 0x000fc6000b800200 */
[----:B------:R2:W-:Y:S01]  /*3f70*/  MUFU.TANH R75, R12 ;  /* 0x0000000c004b7308 */ /* 0x0005e20000002400 */
[----:B-1----:R-:W-:-:S07]  /*3f80*/  FMUL.FTZ R2, R72, c[0x0][0x2ec] ;  /* 0x0000bb0048027a20 */ /* 0x002fce0000410000 */
[----:B------:R1:W-:Y:S04]  /*3f90*/  MUFU.TANH R78, R2 ;  /* 0x00000002004e7308 */ /* 0x0003e80000002400 */
[----:B------:R-:W-:Y:S02]  /*3fa0*/  FMUL.FTZ R6, R59, c[0x0][0x2ec] ;  /* 0x0000bb003b067a20 */ /* 0x000fe40000410000 */
[----:B--2---:R-:W-:Y:S02]  /*3fb0*/  FMUL.FTZ R12, R56, c[0x0][0x2ec] ;  /* 0x0000bb00380c7a20 */ /* 0x004fe40000410000 */
[----:B------:R-:W-:Y:S01]  /*3fc0*/  MUFU.TANH R72, R6 ;  /* 0x0000000600487308 */ /* 0x000fe20000002400 */
[----:B-1----:R-:W-:-:S07]  /*3fd0*/  FMUL.FTZ R2, R73, c[0x0][0x2ec] ;  /* 0x0000bb0049027a20 */ /* 0x002fce0000410000 */
[----:B------:R-:W-:Y:S08]  /*3fe0*/  MUFU.TANH R73, R12 ;  /* 0x0000000c00497308 */ /* 0x000ff00000002400 */
[----:B------:R1:W-:Y:S02]  /*3ff0*/  MUFU.TANH R77, R2 ;  /* 0x00000002004d7308 */ /* 0x0003e40000002400 */
[----:B-1----:R-:W-:-:S06]  /*4000*/  FMUL.FTZ R2, R74, c[0x0][0x2ec] ;  /* 0x0000bb004a027a20 */ /* 0x002fcc0000410000 */
[----:B------:R1:W2:Y:S02]  /*4010*/  MUFU.TANH R76, R2 ;  /* 0x00000002004c7308 */ /* 0x0002a40000002400 */
[----:B-1----:R-:W-:-:S04]  /*4020*/  IMAD.U32 R2, RZ, RZ, UR21 ;  /* 0x00000015ff027e24 */ /* 0x002fc8000f8e00ff */
[----:B------:R-:W-:-:S05]  /*4030*/  IMAD R2, R2, 0x40, R153 ;  /* 0x0000004002027824 */ /* 0x000fca00078e0299 */
[C---:B------:R-:W-:Y:S02]  /*4040*/  IADD3 R5, R2.reuse, 0x1, RZ ;  /* 0x0000000102057810 */ /* 0x040fe40007ffe0ff */
[----:B------:R-:W-:Y:S01]  /*4050*/  IADD3 R3, R2, 0x8, RZ ;  /* 0x0000000802037810 */ /* 0x000fe20007ffe0ff */
[----:B------:R-:W-:Y:S01]  /*4060*/  BAR.SYNC.DEFER_BLOCKING 0x0 ;  /* 0x0000000000007b1d */ /* 0x000fe20000010000 */
[C---:B------:R-:W-:Y:S02]  /*4070*/  ISETP.GE.AND P1, PT, R5.reuse, R14, PT ;  /* 0x0000000e0500720c */ /* 0x040fe40003f26270 */
[----:B------:R-:W-:Y:S02]  /*4080*/  ISETP.GE.AND P0, PT, R5, R15, PT ;  /* 0x0000000f0500720c */ /* 0x000fe40003f06270 */
[----:B-----5:R-:W-:Y:S02]  /*4090*/  FSEL R163, R163, -INF , !P1 ;  /* 0xff800000a3a37808 */ /* 0x020fe40004800000 */
[----:B------:R-:W-:-:S02]  /*40a0*/  ISETP.GE.AND P4, PT, R5, R25, PT ;  /* 0x000000190500720c */ /* 0x000fc40003f86270 */
[----:B------:R-:W-:Y:S01]  /*40b0*/  ISETP.GE.AND P2, PT, R5, R24, PT ;  /* 0x000000180500720c */ /* 0x000fe20003f46270 */
[----:B------:R-:W-:Y:S01]  /*40c0*/  FMUL.FTZ R5, R57, c[0x0][0x2ec] ;  /* 0x0000bb0039057a20 */ /* 0x000fe20000410000 */
[C---:B------:R-:W-:Y:S02]  /*40d0*/  ISETP.GE.AND P6, PT, R3.reuse, R14, PT ;  /* 0x0000000e0300720c */ /* 0x040fe40003fc6270 */
[C---:B------:R-:W-:Y:S01]  /*40e0*/  ISETP.GE.AND P5, PT, R3.reuse, R15, PT ;  /* 0x0000000f0300720c */ /* 0x040fe20003fa6270 */
[----:B------:R1:W5:Y:S01]  /*40f0*/  MUFU.TANH R74, R5 ;  /* 0x00000005004a7308 */ /* 0x0003620000002400 */
[C---:B------:R-:W-:Y:S02]  /*4100*/  ISETP.GE.AND P3, PT, R3.reuse, R25, PT ;  /* 0x000000190300720c */ /* 0x040fe40003f66270 */
[----:B------:R-:W-:Y:S01]  /*4110*/  ISETP.GE.AND P1, PT, R3, R24, PT ;  /* 0x000000180300720c */ /* 0x000fe20003f26270 */
[----:B------:R-:W-:Y:S01]  /*4120*/  FMUL.FTZ R3, R58, c[0x0][0x2ec] ;  /* 0x0000bb003a037a20 */ /* 0x000fe20000410000 */
[----:B------:R-:W-:Y:S01]  /*4130*/  FSEL R164, R164, -INF , !P0 ;  /* 0xff800000a4a47808 */ /* 0x000fe20004000000 */
[----:B---3--:R-:W-:Y:S01]  /*4140*/  HMMA.16816.F32 R56, R20, R8, R32 ;  /* 0x000000081438723c */ /* 0x008fe20000001820 */
[----:B------:R-:W-:Y:S01]  /*4150*/  FSEL R60, R112, -INF , !P4 ;  /* 0xff800000703c7808 */ /* 0x000fe20006000000 */
[----:B------:R3:W-:Y:S01]  /*4160*/  MUFU.TANH R69, R3 ;  /* 0x0000000300457308 */ /* 0x0007e20000002400 */
[----:B----4-:R-:W-:-:S02]  /*4170*/  FSEL R61, R111, -INF , !P2 ;  /* 0xff8000006f3d7808 */ /* 0x010fc40005000000 */
[----:B------:R-:W-:Y:S02]  /*4180*/  FSEL R162, R162, -INF , !P6 ;  /* 0xff800000a2a27808 */ /* 0x000fe40007000000 */
[----:B------:R-:W-:Y:S01]  /*4190*/  FSEL R165, R165, -INF , !P5 ;  /* 0xff800000a5a57808 */ /* 0x000fe20006800000 */
[----:B------:R-:W-:Y:S01]  /*41a0*/  HMMA.16816.F32 R32, R28, R48, R44 ;  /* 0x000000301c20723c */ /* 0x000fe2000000182c */
[----:B------:R-:W-:Y:S02]  /*41b0*/  FSEL R62, R102, -INF , !P1 ;  /* 0xff800000663e7808 */ /* 0x000fe40004800000 */
[----:B-1----:R-:W-:-:S04]  /*41c0*/  IADD3 R5, R2, 0x9, RZ ;  /* 0x0000000902057810 */ /* 0x002fc80007ffe0ff */
[C---:B------:R-:W-:Y:S01]  /*41d0*/  ISETP.GE.AND P0, PT, R5.reuse, R14, PT ;  /* 0x0000000e0500720c */ /* 0x040fe20003f06270 */
[----:B------:R-:W-:Y:S01]  /*41e0*/  HMMA.16816.F32 R28, R28, R50, R40 ;  /* 0x000000321c1c723c */ /* 0x000fe20000001828 */
[C---:B------:R-:W-:Y:S02]  /*41f0*/  ISETP.GE.AND P4, PT, R5.reuse, R15, PT ;  /* 0x0000000f0500720c */ /* 0x040fe40003f86270 */
[C---:B------:R-:W-:Y:S02]  /*4200*/  ISETP.GE.AND P2, PT, R5.reuse, R25, PT ;  /* 0x000000190500720c */ /* 0x040fe40003f46270 */
[----:B------:R-:W-:Y:S01]  /*4210*/  ISETP.GE.AND P6, PT, R5, R24, PT ;  /* 0x000000180500720c */ /* 0x000fe20003fc6270 */
[----:B------:R-:W-:Y:S01]  /*4220*/  FMUL.FTZ R5, R52, c[0x0][0x2ec] ;  /* 0x0000bb0034057a20 */ /* 0x000fe20000410000 */
[----:B---3--:R-:W-:Y:S01]  /*4230*/  IADD3 R3, R2, 0x10, RZ ;  /* 0x0000001002037810 */ /* 0x008fe20007ffe0ff */
[----:B------:R-:W-:Y:S01]  /*4240*/  HMMA.16816.F32 R20, R20, R10, R36 ;  /* 0x0000000a1414723c */ /* 0x000fe20000001824 */
[----:B------:R-:W-:Y:S01]  /*4250*/  FSEL R52, R109, -INF , !P3 ;  /* 0xff8000006d347808 */ /* 0x000fe20005800000 */
[----:B------:R1:W-:Y:S01]  /*4260*/  MUFU.TANH R68, R5 ;  /* 0x0000000500447308 */ /* 0x0003e20000002400 */
[----:B------:R-:W-:Y:S01]  /*4270*/  FSEL R160, R160, -INF , !P0 ;  /* 0xff800000a0a07808 */ /* 0x000fe20004000000 */
[----:B------:R-:W-:Y:S01]  /*4280*/  FMUL.FTZ R59, R59, c[0x0][0x2ec] ;  /* 0x0000bb003b3b7a20 */ /* 0x000fe20000410000 */
[----:B------:R-:W-:-:S02]  /*4290*/  ISETP.GE.AND P5, PT, R3, R14, PT ;  /* 0x0000000e0300720c */ /* 0x000fc40003fa6270 */
[C---:B------:R-:W-:Y:S01]  /*42a0*/  ISETP.GE.AND P3, PT, R3.reuse, R15, PT ;  /* 0x0000000f0300720c */ /* 0x040fe20003f66270 */
[C---:B------:R-:W-:Y:S01]  /*42b0*/  HMMA.16816.F32 R32, R16.reuse, R8, R32 ;  /* 0x000000081020723c */ /* 0x040fe20000001820 */
[C---:B------:R-:W-:Y:S01]  /*42c0*/  ISETP.GE.AND P1, PT, R3.reuse, R25, PT ;  /* 0x000000190300720c */ /* 0x040fe20003f26270 */
[----:B------:R-:W-:Y:S01]  /*42d0*/  MUFU.TANH R59, R59 ;  /* 0x0000003b003b7308 */ /* 0x000fe20000002400 */
[----:B------:R-:W-:Y:S02]  /*42e0*/  ISETP.GE.AND P0, PT, R3, R24, PT ;  /* 0x000000180300720c */ /* 0x000fe40003f06270 */
[----:B------:R-:W-:Y:S02]  /*42f0*/  IADD3 R3, R2, 0x11, RZ ;  /* 0x0000001102037810 */ /* 0x000fe40007ffe0ff */
[----:B------:R-:W-:Y:S01]  /*4300*/  FSEL R161, R161, -INF , !P4 ;  /* 0xff800000a1a17808 */ /* 0x000fe20006000000 */
[----:B------:R-:W-:Y:S01]  /*4310*/  HMMA.16816.F32 R16, R16, R10, R28 ;  /* 0x0000000a1010723c */ /* 0x000fe2000000181c */
[----:B------:R-:W-:Y:S01]  /*4320*/  FSEL R26, R110, -INF , !P2 ;  /* 0xff8000006e1a7808 */ /* 0x000fe20005000000 */
[----:B-1----:R-:W-:Y:S01]  /*4330*/  FMUL.FTZ R5, R53, c[0x0][0x2ec] ;  /* 0x0000bb0035057a20 */ /* 0x002fe20000410000 */
[----:B------:R-:W-:-:S02]  /*4340*/  FSEL R53, R108, -INF , !P6 ;  /* 0xff8000006c357808 */ /* 0x000fc40007000000 */
[----:B------:R-:W-:Y:S01]  /*4350*/  FSEL R135, R135, -INF , !P5 ;  /* 0xff80000087877808 */ /* 0x000fe20006800000 */
[----:B------:R1:W3:Y:S01]  /*4360*/  MUFU.TANH R46, R5 ;  /* 0x00000005002e7308 */ /* 0x0002e20000002400 */
[C---:B------:R-:W-:Y:S01]  /*4370*/  ISETP.GE.AND P4, PT, R3.reuse, R14, PT ;  /* 0x0000000e0300720c */ /* 0x040fe20003f86270 */
[----:B------:R-:W-:Y:S01]  /*4380*/  FMUL.FTZ R20, R20, c[0x0][0x2ec] ;  /* 0x0000bb0014147a20 */ /* 0x000fe20000410000 */
[C---:B------:R-:W-:Y:S02]  /*4390*/  ISETP.GE.AND P2, PT, R3.reuse, R15, PT ;  /* 0x0000000f0300720c */ /* 0x040fe40003f46270 */
[C---:B------:R-:W-:Y:S02]  /*43a0*/  ISETP.GE.AND P6, PT, R3.reuse, R25, PT ;  /* 0x000000190300720c */ /* 0x040fe40003fc6270 */
[----:B------:R-:W-:Y:S01]  /*43b0*/  ISETP.GE.AND P5, PT, R3, R24, PT ;  /* 0x000000180300720c */ /* 0x000fe20003fa6270 */
[----:B------:R-:W-:Y:S01]  /*43c0*/  MUFU.TANH R20, R20 ;  /* 0x0000001400147308 */ /* 0x000fe20000002400 */
[----:B------:R-:W-:Y:S01]  /*43d0*/  IADD3 R3, R2, 0x18, RZ ;  /* 0x0000001802037810 */ /* 0x000fe20007ffe0ff */
[----:B------:R-:W-:Y:S01]  /*43e0*/  FMUL.FTZ R32, R32, c[0x0][0x2ec] ;  /* 0x0000bb0020207a20 */ /* 0x000fe20000410000 */
[----:B------:R-:W-:Y:S01]  /*43f0*/  FSEL R139, R100, -INF , !P3 ;  /* 0xff800000648b7808 */ /* 0x000fe20005800000 */
[----:B------:R-:W-:Y:S01]  /*4400*/  FMUL.FTZ R34, R34, c[0x0][0x2ec] ;  /* 0x0000bb0022227a20 */ /* 0x000fe20000410000 */
[----:B------:R-:W-:Y:S01]  /*4410*/  FSEL R63, R98, -INF , !P1 ;  /* 0xff800000623f7808 */ /* 0x000fe20004800000 */
[----:B------:R-:W-:Y:S01]  /*4420*/  FMUL.FTZ R33, R33, c[0x0][0x2ec] ;  /* 0x0000bb0021217a20 */ /* 0x000fe20000410000 */
[----:B------:R-:W-:Y:S01]  /*4430*/  FSEL R64, R96, -INF , !P0 ;  /* 0xff80000060407808 */ /* 0x000fe20004000000 */
[----:B-1----:R-:W-:Y:S01]  /*4440*/  FMUL.FTZ R5, R54, c[0x0][0x2ec] ;  /* 0x0000bb0036057a20 */ /* 0x002fe20000410000 */
[----:B------:R-:W-:Y:S01]  /*4450*/  FSEL R137, R103, -INF , !P4 ;  /* 0xff80000067897808 */ /* 0x000fe20006000000 */
[----:B------:R-:W-:Y:S01]  /*4460*/  MUFU.TANH R32, R32 ;  /* 0x0000002000207308 */ /* 0x000fe20000002400 */
[----:B------:R-:W-:Y:S01]  /*4470*/  ISETP.GE.AND P3, PT, R3, R14, PT ;  /* 0x0000000e0300720c */ /* 0x000fe20003f66270 */
[----:B------:R-:W-:Y:S01]  /*4480*/  FMUL.FTZ R35, R35, c[0x0][0x2ec] ;  /* 0x0000bb0023237a20 */ /* 0x000fe20000410000 */
[C---:B------:R-:W-:Y:S01]  /*4490*/  ISETP.GE.AND P1, PT, R3.reuse, R15, PT ;  /* 0x0000000f0300720c */ /* 0x040fe20003f26270 */
[----:B------:R-:W-:Y:S01]  /*44a0*/  FMUL.FTZ R16, R16, c[0x0][0x2ec] ;  /* 0x0000bb0010107a20 */ /* 0x000fe20000410000 */
[----:B------:R-:W-:-:S02]  /*44b0*/  ISETP.GE.AND P0, PT, R3, R25, PT ;  /* 0x000000190300720c */ /* 0x000fc40003f06270 */
[----:B------:R-:W-:Y:S01]  /*44c0*/  ISETP.GE.AND P4, PT, R3, R24, PT ;  /* 0x000000180300720c */ /* 0x000fe20003f86270 */
[----:B------:R1:W4:Y:S01]  /*44d0*/  MUFU.TANH R6, R5 ;  /* 0x0000000500067308 */ /* 0x0003220000002400 */
[----:B------:R-:W-:Y:S02]  /*44e0*/  IADD3 R3, R2, 0x19, RZ ;  /* 0x0000001902037810 */ /* 0x000fe40007ffe0ff */
[----:B------:R-:W-:Y:S02]  /*44f0*/  FSEL R138, R101, -INF , !P2 ;  /* 0xff800000658a7808 */ /* 0x000fe40005000000 */
[----:B------:R-:W-:Y:S02]  /*4500*/  FSEL R133, R133, -INF , !P3 ;  /* 0xff80000085857808 */ /* 0x000fe40005800000 */
[C---:B------:R-:W-:Y:S01]  /*4510*/  ISETP.GE.AND P2, PT, R3.reuse, R14, PT ;  /* 0x0000000e0300720c */ /* 0x040fe20003f46270 */
[----:B------:R-:W-:Y:S01]  /*4520*/  MUFU.TANH R34, R34 ;  /* 0x0000002200227308 */ /* 0x000fe20000002400 */
[----:B------:R-:W-:-:S02]  /*4530*/  ISETP.GE.AND P3, PT, R3, R24, PT ;  /* 0x000000180300720c */ /* 0x000fc40003f66270 */
[----:B------:R-:W-:Y:S02]  /*4540*/  FSEL R132, R132, -INF , !P1 ;  /* 0xff80000084847808 */ /* 0x000fe40004800000 */
[----:B------:R-:W-:Y:S02]  /*4550*/  FSEL R54, R85, -INF , !P0 ;  /* 0xff80000055367808 */ /* 0x000fe40004000000 */
[----:B------:R-:W-:Y:S01]  /*4560*/  FSEL R126, R126, -INF , !P2 ;  /* 0xff8000007e7e7808 */ /* 0x000fe20005000000 */
[----:B-1----:R-:W-:Y:S01]  /*4570*/  FMUL.FTZ R5, R55, c[0x0][0x2ec] ;  /* 0x0000bb0037057a20 */ /* 0x002fe20000410000 */
[----:B------:R-:W-:Y:S01]  /*4580*/  FSEL R55, R99, -INF , !P6 ;  /* 0xff80000063377808 */ /* 0x000fe20007000000 */
[----:B------:R-:W-:Y:S01]  /*4590*/  MUFU.TANH R33, R33 ;  /* 0x0000002100217308 */ /* 0x000fe20000002400 */
[----:B------:R-:W-:-:S04]  /*45a0*/  ISETP.GE.AND P6, PT, R3, R15, PT ;  /* 0x0000000f0300720c */ /* 0x000fc80003fc6270 */
[----:B------:R-:W-:-:S03]  /*45b0*/  FSEL R127, R127, -INF , !P6 ;  /* 0xff8000007f7f7808 */ /* 0x000fc60007000000 */
[----:B------:R1:W1:Y:S08]  /*45c0*/  MUFU.TANH R45, R5 ;  /* 0x00000005002d7308 */ /* 0x0002700000002400 */
[----:B------:R-:W-:Y:S01]  /*45d0*/  MUFU.TANH R35, R35 ;  /* 0x0000002300237308 */ /* 0x000fe20000002400 */
[----:B-1----:R-:W-:Y:S01]  /*45e0*/  FMUL.FTZ R5, R56, c[0x0][0x2ec] ;  /* 0x0000bb0038057a20 */ /* 0x002fe20000410000 */
[----:B------:R-:W-:-:S06]  /*45f0*/  FSEL R56, R97, -INF , !P5 ;  /* 0xff80000061387808 */ /* 0x000fcc0006800000 */
[----:B------:R-:W-:Y:S01]  /*4600*/  MUFU.TANH R16, R16 ;  /* 0x0000001000107308 */ /* 0x000fe20000002400 */
[----:B------:R-:W-:Y:S02]  /*4610*/  ISETP.GE.AND P5, PT, R3, R25, PT ;  /* 0x000000190300720c */ /* 0x000fe40003fa6270 */
[----:B------:R-:W-:Y:S02]  /*4620*/  IADD3 R3, R2, 0x20, RZ ;  /* 0x0000002002037810 */ /* 0x000fe40007ffe0ff */
[----:B------:R-:W-:Y:S02]  /*4630*/  FSEL R27, R86, -INF , !P5 ;  /* 0xff800000561b7808 */ /* 0x000fe40006800000 */
[C---:B------:R-:W-:Y:S01]  /*4640*/  ISETP.GE.AND P1, PT, R3.reuse, R14, PT ;  /* 0x0000000e0300720c */ /* 0x040fe20003f26270 */
[----:B------:R1:W1:Y:S01]  /*4650*/  MUFU.TANH R44, R5 ;  /* 0x00000005002c7308 */ /* 0x0002620000002400 */
[C---:B------:R-:W-:Y:S02]  /*4660*/  ISETP.GE.AND P0, PT, R3.reuse, R15, PT ;  /* 0x0000000f0300720c */ /* 0x040fe40003f06270 */
[----:B------:R-:W-:-:S02]  /*4670*/  ISETP.GE.AND P2, PT, R3, R24, PT ;  /* 0x000000180300720c */ /* 0x000fc40003f46270 */
[----:B------:R-:W-:Y:S02]  /*4680*/  FSEL R192, R192, -INF , !P1 ;  /* 0xff800000c0c07808 */ /* 0x000fe40004800000 */
[----:B------:R-:W-:Y:S02]  /*4690*/  FSEL R189, R189, -INF , !P0 ;  /* 0xff800000bdbd7808 */ /* 0x000fe40004000000 */
[----:B--2---:R-:W-:Y:S01]  /*46a0*/  FSEL R193, R76, -INF , !P2 ;  /* 0xff8000004cc17808 */ /* 0x004fe20005000000 */
[----:B-1----:R-:W-:Y:S01]  /*46b0*/  FMUL.FTZ R5, R57, c[0x0][0x2ec] ;  /* 0x0000bb0039057a20 */ /* 0x002fe20000410000 */
[----:B------:R-:W-:Y:S02]  /*46c0*/  FSEL R57, R84, -INF , !P4 ;  /* 0xff80000054397808 */ /* 0x000fe40006000000 */
[----:B------:R-:W-:Y:S01]  /*46d0*/  ISETP.GE.AND P4, PT, R3, R25, PT ;  /* 0x000000190300720c */ /* 0x000fe20003f86270 */
[----:B------:R1:W-:Y:S01]  /*46e0*/  MUFU.TANH R13, R5 ;  /* 0x00000005000d7308 */ /* 0x0003e20000002400 */
[----:B------:R-:W-:-:S02]  /*46f0*/  IADD3 R3, R2, 0x21, RZ ;  /* 0x0000002102037810 */ /* 0x000fc40007ffe0ff */
[----:B------:R-:W-:Y:S02]  /*4700*/  FSEL R190, R78, -INF , !P4 ;  /* 0xff8000004ebe7808 */ /* 0x000fe40006000000 */
[C---:B------:R-:W-:Y:S02]  /*4710*/  ISETP.GE.AND P6, PT, R3.reuse, R14, PT ;  /* 0x0000000e0300720c */ /* 0x040fe40003fc6270 */
[C---:B------:R-:W-:Y:S02]  /*4720*/  ISETP.GE.AND P5, PT, R3.reuse, R15, PT ;  /* 0x0000000f0300720c */ /* 0x040fe40003fa6270 */
[----:B------:R-:W-:Y:S02]  /*4730*/  ISETP.GE.AND P1, PT, R3, R24, PT ;  /* 0x000000180300720c */ /* 0x000fe40003f26270 */
[----:B------:R-:W-:Y:S02]  /*4740*/  FSEL R182, R182, -INF , !P6 ;  /* 0xff800000b6b67808 */ /* 0x000fe40007000000 */
[----:B------:R-:W-:-:S02]  /*4750*/  FSEL R183, R183, -INF , !P5 ;  /* 0xff800000b7b77808 */ /* 0x000fc40006800000 */
[----:B------:R-:W-:Y:S01]  /*4760*/  FSEL R191, R75, -INF , !P1 ;  /* 0xff8000004bbf7808 */ /* 0x000fe20004800000 */
[----:B-1----:R-:W-:Y:S01]  /*4770*/  FMUL.FTZ R5, R58, c[0x0][0x2ec] ;  /* 0x0000bb003a057a20 */ /* 0x002fe20000410000 */
[----:B------:R-:W-:Y:S02]  /*4780*/  FSEL R58, R79, -INF , !P3 ;  /* 0xff8000004f3a7808 */ /* 0x000fe40005800000 */
[----:B------:R-:W-:Y:S01]  /*4790*/  ISETP.GE.AND P3, PT, R3, R25, PT ;  /* 0x000000190300720c */ /* 0x000fe20003f66270 */
[----:B------:R1:W2:Y:S01]  /*47a0*/  MUFU.TANH R12, R5 ;  /* 0x00000005000c7308 */ /* 0x0002a20000002400 */
[----:B------:R-:W-:Y:S02]  /*47b0*/  IADD3 R3, R2, 0x29, RZ ;  /* 0x0000002902037810 */ /* 0x000fe40007ffe0ff */
[----:B------:R-:W-:Y:S02]  /*47c0*/  FSEL R188, R77, -INF , !P3 ;  /* 0xff8000004dbc7808 */ /* 0x000fe40005800000 */
[----:B------:R-:W-:-:S02]  /*47d0*/  ISETP.GE.AND P5, PT, R3, R14, PT ;  /* 0x0000000e0300720c */ /* 0x000fc40003fa6270 */
[C---:B------:R-:W-:Y:S02]  /*47e0*/  ISETP.GE.AND P3, PT, R3.reuse, R15, PT ;  /* 0x0000000f0300720c */ /* 0x040fe40003f66270 */
[----:B------:R-:W-:Y:S02]  /*47f0*/  ISETP.GE.AND P1, PT, R3, R25, PT ;  /* 0x000000190300720c */ /* 0x000fe40003f26270 */
[----:B-----5:R-:W-:Y:S02]  /*4800*/  FSEL R167, R74, -INF , !P5 ;  /* 0xff8000004aa77808 */ /* 0x020fe40006800000 */
[----:B------:R-:W-:Y:S02]  /*4810*/  FSEL R166, R72, -INF , !P3 ;  /* 0xff80000048a67808 */ /* 0x000fe40005800000 */
[----:B---3--:R-:W-:Y:S02]  /*4820*/  FSEL R173, R46, -INF , !P1 ;  /* 0xff8000002ead7808 */ /* 0x008fe40004800000 */
[----:B-1----:R-:W-:-:S04]  /*4830*/  IADD3 R5, R2, 0x28, RZ ;  /* 0x0000002802057810 */ /* 0x002fc80007ffe0ff */
[C---:B------:R-:W-:Y:S02]  /*4840*/  ISETP.GE.AND P0, PT, R5.reuse, R14, PT ;  /* 0x0000000e0500720c */ /* 0x040fe40003f06270 */
[----:B------:R-:W-:Y:S02]  /*4850*/  ISETP.GE.AND P4, PT, R5, R15, PT ;  /* 0x0000000f0500720c */ /* 0x000fe40003f86270 */
[----:B------:R-:W-:Y:S02]  /*4860*/  FSEL R180, R73, -INF , !P0 ;  /* 0xff80000049b47808 */ /* 0x000fe40004000000 */
[C---:B------:R-:W-:Y:S02]  /*4870*/  ISETP.GE.AND P2, PT, R5.reuse, R25, PT ;  /* 0x000000190500720c */ /* 0x040fe40003f46270 */
[-C--:B------:R-:W-:Y:S01]  /*4880*/  ISETP.GE.AND P6, PT, R5, R24.reuse, PT ;  /* 0x000000180500720c */ /* 0x080fe20003fc6270 */
[----:B------:R-:W-:Y:S01]  /*4890*/  FMUL.FTZ R5, R21, c[0x0][0x2ec] ;  /* 0x0000bb0015057a20 */ /* 0x000fe20000410000 */
[----:B------:R-:W-:-:S02]  /*48a0*/  ISETP.GE.AND P0, PT, R3, R24, PT ;  /* 0x000000180300720c */ /* 0x000fc40003f06270 */
[----:B------:R-:W-:Y:S01]  /*48b0*/  IADD3 R3, R2, 0x30, RZ ;  /* 0x0000003002037810 */ /* 0x000fe20007ffe0ff */
[----:B------:R1:W-:Y:S01]  /*48c0*/  MUFU.TANH R10, R5 ;  /* 0x00000005000a7308 */ /* 0x0003e20000002400 */
[----:B------:R-:W-:Y:S02]  /*48d0*/  FSEL R172, R69, -INF , !P4 ;  /* 0xff80000045ac7808 */ /* 0x000fe40006000000 */
[----:B------:R-:W-:Y:S02]  /*48e0*/  FSEL R175, R68, -INF , !P2 ;  /* 0xff80000044af7808 */ /* 0x000fe40005000000 */
[----:B----4-:R-:W-:Y:S01]  /*48f0*/  FSEL R181, R6, -INF , !P6 ;  /* 0xff80000006b57808 */ /* 0x010fe20007000000 */
[----:B------:R-:W-:Y:S01]  /*4900*/  FMUL.FTZ R6, R22, c[0x0][0x2ec] ;  /* 0x0000bb0016067a20 */ /* 0x000fe20000410000 */
[C---:B------:R-:W-:Y:S02]  /*4910*/  ISETP.GE.AND P4, PT, R3.reuse, R14, PT ;  /* 0x0000000e0300720c */ /* 0x040fe40003f86270 */
[C---:B------:R-:W-:Y:S01]  /*4920*/  ISETP.GE.AND P2, PT, R3.reuse, R15, PT ;  /* 0x0000000f0300720c */ /* 0x040fe20003f46270 */
[----:B------:R3:W4:Y:S01]  /*4930*/  MUFU.TANH R9, R6 ;  /* 0x0000000600097308 */ /* 0x0007220000002400 */
[----:B------:R-:W-:-:S02]  /*4940*/  ISETP.GE.AND P6, PT, R3, R25, PT ;  /* 0x000000190300720c */ /* 0x000fc40003fc6270 */
[----:B------:R-:W-:Y:S02]  /*4950*/  ISETP.GE.AND P5, PT, R3, R24, PT ;  /* 0x000000180300720c */ /* 0x000fe40003fa6270 */
[----:B------:R-:W-:Y:S01]  /*4960*/  IADD3 R3, R2, 0x31, RZ ;  /* 0x0000003102037810 */ /* 0x000fe20007ffe0ff */
[----:B-1----:R-:W-:Y:S01]  /*4970*/  FMUL.FTZ R5, R23, c[0x0][0x2ec] ;  /* 0x0000bb0017057a20 */ /* 0x002fe20000410000 */
[----:B------:R-:W-:Y:S02]  /*4980*/  FSEL R174, R45, -INF , !P0 ;  /* 0xff8000002dae7808 */ /* 0x000fe40004000000 */
[----:B------:R-:W-:Y:S01]  /*4990*/  FSEL R214, R44, -INF , !P4 ;  /* 0xff8000002cd67808 */ /* 0x000fe20006000000 */
[----:B------:R1:W-:Y:S01]  /*49a0*/  MUFU.TANH R8, R5 ;  /* 0x0000000500087308 */ /* 0x0003e20000002400 */
[C---:B------:R-:W-:Y:S02]  /*49b0*/  ISETP.GE.AND P3, PT, R3.reuse, R14, PT ;  /* 0x0000000e0300720c */ /* 0x040fe40003f66270 */
[----:B------:R-:W-:-:S02]  /*49c0*/  ISETP.GE.AND P1, PT, R3, R15, PT ;  /* 0x0000000f0300720c */ /* 0x000fc40003f26270 */
[C---:B------:R-:W-:Y:S01]  /*49d0*/  ISETP.GE.AND P0, PT, R3.reuse, R25, PT ;  /* 0x000000190300720c */ /* 0x040fe20003f06270 */
[----:B---3--:R-:W-:Y:S01]  /*49e0*/  FMUL.FTZ R6, R18, c[0x0][0x2ec] ;  /* 0x0000bb0012067a20 */ /* 0x008fe20000410000 */
[----:B------:R-:W-:Y:S02]  /*49f0*/  ISETP.GE.AND P4, PT, R3, R24, PT ;  /* 0x000000180300720c */ /* 0x000fe40003f86270 */
[----:B------:R-:W-:Y:S02]  /*4a00*/  IADD3 R3, R2, 0x38, RZ ;  /* 0x0000003802037810 */ /* 0x000fe40007ffe0ff */
[----:B--2---:R-:W-:Y:S01]  /*4a10*/  FSEL R213, R12, -INF , !P2 ;  /* 0xff8000000cd57808 */ /* 0x004fe20005000000 */
[----:B------:R-:W2:Y:S01]  /*4a20*/  MUFU.TANH R6, R6 ;  /* 0x0000000600067308 */ /* 0x000ea20000002400 */
[----:B------:R-:W-:Y:S02]  /*4a30*/  FSEL R205, R32, -INF , !P6 ;  /* 0xff80000020cd7808 */ /* 0x000fe40007000000 */
[----:B------:R-:W-:Y:S01]  /*4a40*/  FSEL R179, R34, -INF , !P5 ;  /* 0xff80000022b37808 */ /* 0x000fe20006800000 */
[----:B-1----:R-:W-:Y:S01]  /*4a50*/  FMUL.FTZ R5, R17, c[0x0][0x2ec] ;  /* 0x0000bb0011057a20 */ /* 0x002fe20000410000 */
[----:B------:R-:W-:-:S02]  /*4a60*/  FSEL R249, R13, -INF , !P3 ;  /* 0xff8000000df97808 */ /* 0x000fc40005800000 */
[C---:B------:R-:W-:Y:S02]  /*4a70*/  ISETP.GE.AND P2, PT, R3.reuse, R14, PT ;  /* 0x0000000e0300720c */ /* 0x040fe40003f46270 */
[C---:B------:R-:W-:Y:S01]  /*4a80*/  ISETP.GE.AND P6, PT, R3.reuse, R15, PT ;  /* 0x0000000f0300720c */ /* 0x040fe20003fc6270 */
[----:B------:R-:W1:Y:S01]  /*4a90*/  MUFU.TANH R5, R5 ;  /* 0x0000000500057308 */ /* 0x000e620000002400 */
[C---:B------:R-:W-:Y:S02]  /*4aa0*/  ISETP.GE.AND P5, PT, R3.reuse, R25, PT ;  /* 0x000000190300720c */ /* 0x040fe40003fa6270 */
[----:B------:R-:W-:Y:S01]  /*4ab0*/  ISETP.GE.AND P3, PT, R3, R24, PT ;  /* 0x000000180300720c */ /* 0x000fe20003f66270 */
[----:B------:R-:W-:Y:S01]  /*4ac0*/  FMUL.FTZ R3, R19, c[0x0][0x2ec] ;  /* 0x0000bb0013037a20 */ /* 0x000fe20000410000 */
[----:B------:R-:W-:Y:S02]  /*4ad0*/  FSEL R204, R33, -INF , !P0 ;  /* 0xff80000021cc7808 */ /* 0x000fe40004000000 */
[----:B------:R-:W-:-:S02]  /*4ae0*/  ISETP.GE.AND P0, PT, R2, R15, PT ;  /* 0x0000000f0200720c */ /* 0x000fc40003f06270 */
[----:B------:R-:W-:Y:S01]  /*4af0*/  FSEL R250, R59, -INF , !P1 ;  /* 0xff8000003bfa7808 */ /* 0x000fe20004800000 */
[----:B------:R-:W3:Y:S01]  /*4b00*/  MUFU.TANH R3, R3 ;  /* 0x0000000300037308 */ /* 0x000ee20000002400 */
[----:B------:R-:W-:Y:S02]  /*4b10*/  FSEL R125, R115, -INF , !P0 ;  /* 0xff800000737d7808 */ /* 0x000fe40004000000 */
[----:B------:R-:W-:Y:S02]  /*4b20*/  PLOP3.LUT P0, PT, PT, PT, UP0, 0x80, 0x0 ;  /* 0x000000000000781c */ /* 0x000fe40003f0f008 */
[----:B------:R-:W-:Y:S02]  /*4b30*/  FSEL R212, R35, -INF , !P4 ;  /* 0xff80000023d47808 */ /* 0x000fe40006000000 */
[----:B------:R-:W-:Y:S02]  /*4b40*/  FSEL R246, R20, -INF , !P2 ;  /* 0xff80000014f67808 */ /* 0x000fe40005000000 */
[----:B------:R-:W-:-:S02]  /*4b50*/  ISETP.GE.AND P1, PT, R2, R14, PT ;  /* 0x0000000e0200720c */ /* 0x000fc40003f26270 */
[C---:B------:R-:W-:Y:S02]  /*4b60*/  ISETP.GE.AND P4, PT, R2.reuse, R25, PT ;  /* 0x000000190200720c */ /* 0x040fe40003f86270 */
[C---:B------:R-:W-:Y:S02]  /*4b70*/  ISETP.GE.AND P2, PT, R2.reuse, R24, PT ;  /* 0x000000180200720c */ /* 0x040fe40003f46270 */
[----:B------:R-:W-:Y:S02]  /*4b80*/  IADD3 R2, R2, 0x39, RZ ;  /* 0x0000003902027810 */ /* 0x000fe40007ffe0ff */
[----:B----4-:R-:W-:Y:S02]  /*4b90*/  FSEL R248, R9, -INF , !P6 ;  /* 0xff80000009f87808 */ /* 0x010fe40007000000 */
[----:B------:R-:W-:Y:S02]  /*4ba0*/  FSEL R252, R16, -INF , !P5 ;  /* 0xff80000010fc7808 */ /* 0x000fe40006800000 */
[----:B--2---:R-:W-:-:S02]  /*4bb0*/  FSEL R207, R6, -INF , !P3 ;  /* 0xff80000006cf7808 */ /* 0x004fc40005800000 */
        /* <DEDUP_REMOVED lines=9> */
[----:B-1----:R-:W-:Y:S02]  /*4c50*/  FSEL R251, R5, -INF , !P3 ;  /* 0xff80000005fb7808 */ /* 0x002fe40005800000 */
[----:B---3--:R-:W-:Y:S01]  /*4c60*/  FSEL R178, R3, -INF , !P1 ;  /* 0xff80000003b27808 */ /* 0x008fe20004800000 */
        /* <DEDUP_REMOVED lines=73> */
.L_x_242:
[----:B------:R-:W-:Y:S05]  /*5100*/  BSYNC B0 ;  /* 0x0000000000007941 */ /* 0x000fea0003800000 */
.L_x_241:
[----:B------:R-:W0:Y:S02]  /*5110*/  LDGDEPBAR ;  /* 0x00000000000079af */ /* 0x000e240000000000 */
.L_x_240:
        /* <DEDUP_REMOVED lines=73> */
[----:B--2---:R-:W-:-:S03]  /*55b0*/  FMNMX.FTZ R2, R2, R3, !PT ;  /* 0x0000000302027209 */ /* 0x004fc60007810000 */
[----:B------:R-:W-:Y:S04]  /*55c0*/  LDSM.16.MT88.4 R72, [R234+0xe800] ;  /* 0x00e80000ea48783b */ /* 0x000fe80000004200 */
        /* <DEDUP_REMOVED lines=33> */
[----:B--2---:R-:W-:Y:S01]  /*57e0*/  F2FP.PACK_AB R7, R24, R238 ;  /* 0x000000ee1807723e */ /* 0x004fe200000000ff */
[----:B------:R-:W-:Y:S04]  /*57f0*/  LDSM.16.MT88.4 R60, [R233+0xc800] ;  /* 0x00c80000e93c783b */ /* 0x000fe80000004200 */
        /* <DEDUP_REMOVED lines=11> */
[----:B------:R-:W-:Y:S02]  /*58b0*/  FFMA.FTZ R2, R54, c[0x0][0x23c], -R13 ;  /* 0x00008f0036027a23 */ /* 0x000fe4000001080d */
[----:B------:R-:W-:Y:S02]  /*58c0*/  LDSM.16.MT88.4 R52, [R234+0xc800] ;  /* 0x00c80000ea34783b */ /* 0x000fe40000004200 */
[C---:B------:R-:W-:Y:S02]  /*58d0*/  HMMA.16816.F32 R156, R4.reuse, R88, RZ ;  /* 0x00000058049c723c */ /* 0x040fe400000018ff */
[----:B------:R2:W-:Y:S06]  /*58e0*/  MUFU.EX2 R177, R2 ;  /* 0x0000000200b17308 */ /* 0x0005ec0000000800 */
[----:B------:R-:W-:Y:S01]  /*58f0*/  HMMA.16816.F32 R152, R4, R92, RZ ;  /* 0x0000005c0498723c */ /* 0x000fe200000018ff */
[----:B-1----:R-:W-:-:S02]  /*5900*/  FMNMX.FTZ R8, R139, R0, !PT ;  /* 0x000000008b087209 */ /* 0x002fc40007810000 */
[----:B------:R-:W-:-:S05]  /*5910*/  FMNMX.FTZ R0, R245, R9, !PT ;  /* 0x00000009f5007209 */ /* 0x000fca0007810000 */
[C---:B------:R-:W-:Y:S01]  /*5920*/  HMMA.16816.F32 R144, R4.reuse, R96, RZ ;  /* 0x000000600490723c */ /* 0x040fe200000018ff */
[----:B------:R-:W1:Y:S01]  /*5930*/  SHFL.BFLY PT, R9, R0, 0x2, 0x1f ;  /* 0x0c401f0000097f89 */ /* 0x000e6200000e0000 */
[----:B--2---:R-:W-:Y:S01]  /*5940*/  FMNMX.FTZ R2, R138, R8, !PT ;  /* 0x000000088a027209 */ /* 0x004fe20007810000 */
[----:B------:R-:W-:Y:S02]  /*5950*/  FFMA.FTZ R8, R27, c[0x0][0x23c], -R13 ;  /* 0x00008f001b087a23 */ /* 0x000fe4000001080d */
[----:B------:R-:W-:Y:S01]  /*5960*/  IMAD.MOV.U32 R27, RZ, RZ, R212 ;  /* 0x000000ffff1b7224 */ /* 0x000fe200078e00d4 */
        /* <DEDUP_REMOVED lines=10> */
[----:B-1----:R-:W-:Y:S01]  /*5a10*/  FMNMX.FTZ R0, R0, R9, !PT ;  /* 0x0000000900007209 */ /* 0x002fe20007810000 */
[----:B------:R-:W-:Y:S01]  /*5a20*/  LDSM.16.MT88.4 R64, [R235+0xc800] ;  /* 0x00c80000eb40783b */ /* 0x000fe20000004200 */
[----:B------:R1:W-:Y:S01]  /*5a30*/  MUFU.EX2 R215, R8 ;  /* 0x0000000800d77308 */ /* 0x0003e20000000800 */
[----:B---3--:R-:W-:Y:S02]  /*5a40*/  F2FP.PACK_AB R10, R19, R177 ;  /* 0x000000b1130a723e */ /* 0x008fe400000000ff */
[----:B------:R-:W2:Y:S02]  /*5a50*/  SHFL.BFLY PT, R18, R0, 0x1, 0x1f ;  /* 0x0c201f0000127f89 */ /* 0x000ea400000e0000 */
[C---:B------:R-:W-:Y:S08]  /*5a60*/  HMMA.16816.F32 R100, R4.reuse, R50, RZ ;  /* 0x000000320464723c */ /* 0x040ff000000018ff */
[----:B------:R-:W-:Y:S01]  /*5a70*/  HMMA.16816.F32 R84, R4, R90, RZ ;  /* 0x0000005a0454723c */ /* 0x000fe200000018ff */
[----:B-1----:R-:W-:-:S04]  /*5a80*/  FFMA.FTZ R8, R56, c[0x0][0x23c], -R12 ;  /* 0x00008f0038087a23 */ /* 0x002fc8000001080c */
        /* <DEDUP_REMOVED lines=8> */
[----:B---3--:R-:W-:Y:S02]  /*5b10*/  F2FP.PACK_AB R9, R3, R215 ;  /* 0x000000d70309723e */ /* 0x008fe400000000ff */
        /* <DEDUP_REMOVED lines=15> */
[----:B------:R1:W-:Y:S01]  /*5c10*/  MUFU.EX2 R176, R4 ;  /* 0x0000000400b07308 */ /* 0x0003e20000000800 */
[----:B--2---:R-:W-:-:S07]  /*5c20*/  F2FP.PACK_AB R11, R206, R244 ;  /* 0x000000f4ce0b723e */ /* 0x004fce00000000ff */
[----:B------:R-:W-:Y:S01]  /*5c30*/  HMMA.16816.F32 R196, R8, R60, R68 ;  /* 0x0000003c08c4723c */ /* 0x000fe20000001844 */
[----:B------:R-:W2:Y:S01]  /*5c40*/  LDSM.16.MT88.4 R68, [R235+0xe800] ;  /* 0x00e80000eb44783b */ /* 0x000ea20000004200 */
[----:B---3--:R-:W-:Y:S01]  /*5c50*/  FMNMX.FTZ R0, R16, R17, !PT ;  /* 0x0000001110007209 */ /* 0x008fe20007810000 */
[----:B-1----:R-:W-:-:S05]  /*5c60*/  FFMA.FTZ R4, R163, c[0x0][0x23c], -R2 ;  /* 0x00008f00a3047a23 */ /* 0x002fca0000010802 */
[C---:B------:R-:W-:Y:S01]  /*5c70*/  HMMA.16816.F32 R228, R8.reuse, R64, R152 ;  /* 0x0000004008e4723c */ /* 0x040fe20000001898 */
[----:B------:R-:W1:Y:S01]  /*5c80*/  SHFL.BFLY PT, R5, R0, 0x1, 0x1f ;  /* 0x0c201f0000057f89 */ /* 0x000e6200000e0000 */
[----:B------:R3:W-:Y:S06]  /*5c90*/  MUFU.EX2 R26, R4 ;  /* 0x00000004001a7308 */ /* 0x0007ec0000000800 */
[C---:B------:R-:W-:Y:S08]  /*5ca0*/  HMMA.16816.F32 R128, R8.reuse, R56, R128 ;  /* 0x000000380880723c */ /* 0x040ff00000001880 */
[----:B------:R-:W-:Y:S01]  /*5cb0*/  HMMA.16816.F32 R168, R8, R76, R144 ;  /* 0x0000004c08a8723c */ /* 0x000fe20000001890 */
[----:B---3--:R-:W-:-:S04]  /*5cc0*/  FFMA.FTZ R4, R162, c[0x0][0x23c], -R2 ;  /* 0x00008f00a2047a23 */ /* 0x008fc80000010802 */
[----:B------:R3:W-:Y:S03]  /*5cd0*/  MUFU.EX2 R241, R4 ;  /* 0x0000000400f17308 */ /* 0x0007e60000000800 */
[C---:B------:R-:W-:Y:S07]  /*5ce0*/  HMMA.16816.F32 R224, R8.reuse, R80, R156 ;  /* 0x0000005008e0723c */ /* 0x040fee000000189c */
[----:B------:R-:W-:Y:S01]  /*5cf0*/  IMAD.MOV.U32 R159, RZ, RZ, R206 ;  /* 0x000000ffff9f7224 */ /* 0x000fe200078e00ce */
[----:B------:R-:W-:Y:S01]  /*5d00*/  MOV R155, R128 ;  /* 0x00000080009b7202 */ /* 0x000fe20000000f00 */
[----:B------:R-:W-:Y:S01]  /*5d10*/  IMAD.MOV.U32 R154, RZ, RZ, R129 ;  /* 0x000000ffff9a7224 */ /* 0x000fe200078e0081 */
[----:B------:R-:W-:Y:S01]  /*5d20*/  MOV R153, R130 ;  /* 0x0000008200997202 */ /* 0x000fe20000000f00 */
[----:B------:R-:W-:Y:S01]  /*5d30*/  IMAD.MOV.U32 R152, RZ, RZ, R131 ;  /* 0x000000ffff987224 */ /* 0x000fe200078e0083 */
[C---:B------:R-:W-:Y:S01]  /*5d40*/  HMMA.16816.F32 R208, R8.reuse, R52, R148 ;  /* 0x0000003408d0723c */ /* 0x040fe20000001894 */
[----:B------:R-:W-:Y:S01]  /*5d50*/  MOV R130, R213 ;  /* 0x000000d500827202 */ /* 0x000fe20000000f00 */
[----:B------:R-:W-:Y:S01]  /*5d60*/  IMAD.MOV.U32 R156, RZ, RZ, R205 ;  /* 0x000000ffff9c7224 */ /* 0x000fe200078e00cd */
[----:B------:R-:W-:Y:S01]  /*5d70*/  MOV R131, R207 ;  /* 0x000000cf00837202 */ /* 0x000fe20000000f00 */
[----:B---3--:R-:W-:Y:S01]  /*5d80*/  FFMA.FTZ R4, R160, c[0x0][0x23c], -R2 ;  /* 0x00008f00a0047a23 */ /* 0x008fe20000010802 */
[----:B------:R-:W-:Y:S01]  /*5d90*/  MOV R147, R168 ;  /* 0x000000a800937202 */ /* 0x000fe20000000f00 */
[----:B------:R-:W-:Y:S01]  /*5da0*/  IMAD.MOV.U32 R146, RZ, RZ, R169 ;  /* 0x000000ffff927224 */ /* 0x000fe200078e00a9 */
[----:B------:R-:W-:Y:S01]  /*5db0*/  MOV R145, R170 ;  /* 0x000000aa00917202 */ /* 0x000fe20000000f00 */
[----:B------:R3:W-:Y:S01]  /*5dc0*/  MUFU.EX2 R237, R4 ;  /* 0x0000000400ed7308 */ /* 0x0007e20000000800 */
[----:B------:R-:W-:Y:S01]  /*5dd0*/  IMAD.MOV.U32 R144, RZ, RZ, R171 ;  /* 0x000000ffff907224 */ /* 0x000fe200078e00ab */
[----:B------:R-:W-:Y:S01]  /*5de0*/  MOV R157, R204 ;  /* 0x000000cc009d7202 */ /* 0x000fe20000000f00 */
[----:B------:R-:W-:Y:S01]  /*5df0*/  HMMA.16816.F32 R148, R8, R72, R140 ;  /* 0x000000480894723c */ /* 0x000fe2000000188c */
[----:B------:R-:W-:-:S07]  /*5e00*/  MOV R158, R19 ;  /* 0x00000013009e7202 */ /* 0x000fce0000000f00 */
[----:B--2---:R-:W-:Y:S01]  /*5e10*/  HMMA.16816.F32 R120, R8, R68, R120 ;  /* 0x000000440878723c */ /* 0x004fe20000001878 */
[--C-:B---3--:R-:W-:Y:S01]  /*5e20*/  FFMA.FTZ R4, R135, c[0x0][0x23c], -R2.reuse ;  /* 0x00008f0087047a23 */ /* 0x108fe20000010802 */
[----:B-1----:R-:W-:Y:S01]  /*5e30*/  FMNMX.FTZ R135, R0, R5, !PT ;  /* 0x0000000500877209 */ /* 0x002fe20007810000 */
[----:B------:R-:W-:-:S05]  /*5e40*/  FFMA.FTZ R0, R137, c[0x0][0x23c], -R2 ;  /* 0x00008f0089007a23 */ /* 0x000fca0000010802 */
[----:B------:R-:W-:Y:S01]  /*5e50*/  HMMA.16816.F32 R116, R8, R62, R116 ;  /* 0x0000003e0874723c */ /* 0x000fe20000001874 */
[----:B------:R1:W-:Y:S01]  /*5e60*/  MUFU.EX2 R15, R4 ;  /* 0x00000004000f7308 */ /* 0x0003e20000000800 */
[----:B------:R-:W-:-:S06]  /*5e70*/  FSETP.NEU.FTZ.AND P1, PT, R135, -INF , PT ;  /* 0xff8000008700780b */ /* 0x000fcc0003f3d000 */
[----:B------:R-:W-:Y:S01]  /*5e80*/  HMMA.16816.F32 R168, R8, R54, R100 ;  /* 0x0000003608a8723c */ /* 0x000fe20000001864 */
[----:B------:R2:W-:Y:S01]  /*5e90*/  MUFU.EX2 R195, R0 ;  /* 0x0000000000c37308 */ /* 0x0005e20000000800 */
[----:B------:R-:W-:Y:S01]  /*5ea0*/  MOV R143, R148 ;  /* 0x00000094008f7202 */ /* 0x000fe20000000f00 */
[----:B------:R-:W-:Y:S01]  /*5eb0*/  IMAD.MOV.U32 R142, RZ, RZ, R149 ;  /* 0x000000ffff8e7224 */ /* 0x000fe200078e0095 */
[----:B------:R-:W-:Y:S01]  /*5ec0*/  MOV R141, R150 ;  /* 0x00000096008d7202 */ /* 0x000fe20000000f00 */
[----:B------:R-:W-:-:S03]  /*5ed0*/  IMAD.MOV.U32 R140, RZ, RZ, R151 ;  /* 0x000000ffff8c7224 */ /* 0x000fc600078e0097 */
        /* <DEDUP_REMOVED lines=9> */
[----:B------:R1:W2:Y:S07]  /*5f70*/  MUFU.EX2 R124, R4 ;  /* 0x00000004007c7308 */ /* 0x0002ae0000000800 */
[----:B------:R-:W-:Y:S01]  /*5f80*/  HMMA.16816.F32 R204, R8, R70, R20 ;  /* 0x0000004608cc723c */ /* 0x000fe20000001814 */
[----:B-1----:R-:W-:Y:S01]  /*5f90*/  FFMA.FTZ R4, R125, c[0x0][0x23c], -R0 ;  /* 0x00008f007d047a23 */ /* 0x002fe20000010800 */
[----:B--2---:R-:W-:-:S03]  /*5fa0*/  F2FP.PACK_AB R6, R124, R134 ;  /* 0x000000867c06723e */ /* 0x004fc600000000ff */
[----:B------:R1:W-:Y:S02]  /*5fb0*/  MUFU.EX2 R128, R4 ;  /* 0x0000000400807308 */ /* 0x0003e40000000800 */
[----:B-1----:R-:W-:-:S06]  /*5fc0*/  FFMA.FTZ R4, R164, c[0x0][0x23c], -R0 ;  /* 0x00008f00a4047a23 */ /* 0x002fcc0000010800 */
[----:B------:R1:W2:Y:S02]  /*5fd0*/  MUFU.EX2 R129, R4 ;  /* 0x0000000400817308 */ /* 0x0002a40000000800 */
[----:B-1----:R-:W-:Y:S01]  /*5fe0*/  FFMA.FTZ R4, R165, c[0x0][0x23c], -R0 ;  /* 0x00008f00a5047a23 */ /* 0x002fe20000010800 */
[----:B------:R-:W-:-:S05]  /*5ff0*/  MOV R165, R215 ;  /* 0x000000d700a57202 */ /* 0x000fca0000000f00 */
[----:B------:R1:W-:Y:S02]  /*6000*/  MUFU.EX2 R240, R4 ;  /* 0x0000000400f07308 */ /* 0x0003e40000000800 */
[----:B-1----:R-:W-:-:S06]  /*6010*/  FFMA.FTZ R4, R161, c[0x0][0x23c], -R0 ;  /* 0x00008f00a1047a23 */ /* 0x002fcc0000010800 */
[----:B------:R1:W3:Y:S02]  /*6020*/  MUFU.EX2 R164, R4 ;  /* 0x0000000400a47308 */ /* 0x0002e40000000800 */
[----:B-1----:R-:W-:Y:S02]  /*6030*/  FFMA.FTZ R4, R139, c[0x0][0x23c], -R0 ;  /* 0x00008f008b047a23 */ /* 0x002fe40000010800 */
[----:B------:R-:W-:-:S04]  /*6040*/  IMAD.MOV.U32 R139, RZ, RZ, R214 ;  /* 0x000000ffff8b7224 */ /* 0x000fc800078e00d6 */
[----:B------:R1:W-:Y:S01]  /*6050*/  MUFU.EX2 R14, R4 ;  /* 0x00000004000e7308 */ /* 0x0003e20000000800 */
[----:B------:R-:W-:Y:S07]  /*6060*/  HMMA.16816.F32 R212, R8, R58, R28 ;  /* 0x0000003a08d4723c */ /* 0x000fee000000181c */
[----:B------:R-:W-:Y:S02]  /*6070*/  F2FP.PACK_AB R8, R26, R176 ;  /* 0x000000b01a08723e */ /* 0x000fe400000000ff */
[----:B------:R-:W-:-:S02]  /*6080*/  F2FP.PACK_AB R10, R237, R241 ;  /* 0x000000f1ed0a723e */ /* 0x000fc400000000ff */
[----:B--2---:R-:W-:Y:S02]  /*6090*/  F2FP.PACK_AB R9, R129, R128 ;  /* 0x000000808109723e */ /* 0x004fe400000000ff */
[----:B---3--:R-:W-:Y:S01]  /*60a0*/  F2FP.PACK_AB R11, R164, R240 ;  /* 0x000000f0a40b723e */ /* 0x008fe200000000ff */
[----:B-1----:R-:W-:-:S04]  /*60b0*/  FFMA.FTZ R4, R138, c[0x0][0x23c], -R0 ;  /* 0x00008f008a047a23 */ /* 0x002fc80000010800 */
[----:B------:R1:W2:Y:S02]  /*60c0*/  MUFU.EX2 R138, R4 ;  /* 0x00000004008a7308 */ /* 0x0002a40000000800 */
[C---:B------:R-:W-:Y:S08]  /*60d0*/  HMMA.16816.F32 R20, R8.reuse, R44, RZ ;  /* 0x0000002c0814723c */ /* 0x040ff000000018ff */
[----:B------:R-:W-:Y:S01]  /*60e0*/  HMMA.16816.F32 R16, R8, R48, RZ ;  /* 0x000000300810723c */ /* 0x000fe200000018ff */
[----:B-1----:R-:W-:-:S07]  /*60f0*/  FFMA.FTZ R4, R132, c[0x0][0x23c], -R0 ;  /* 0x00008f0084047a23 */ /* 0x002fce0000010800 */
[C---:B------:R-:W-:Y:S01]  /*6100*/  HMMA.16816.F32 R36, R8.reuse, R92, RZ ;  /* 0x0000005c0824723c */ /* 0x040fe200000018ff */
[----:B--2---:R-:W-:Y:S01]  /*6110*/  F2FP.PACK_AB R5, R138, R14 ;  /* 0x0000000e8a05723e */ /* 0x004fe200000000ff */
[----:B------:R1:W2:Y:S05]  /*6120*/  MUFU.EX2 R84, R4 ;  /* 0x0000000400547308 */ /* 0x0002aa0000000800 */
[----:B------:R-:W-:Y:S01]  /*6130*/  MOV R92, R178 ;  /* 0x000000b2005c7202 */ /* 0x000fe20000000f00 */
[C---:B------:R-:W-:Y:S07]  /*6140*/  HMMA.16816.F32 R40, R8.reuse, R88, RZ ;  /* 0x000000580828723c */ /* 0x040fee00000018ff */
[----:B------:R-:W-:Y:S01]  /*6150*/  IMAD.MOV.U32 R89, RZ, RZ, R130 ;  /* 0x000000ffff597224 */ /* 0x000fe200078e0082 */
[----:B------:R-:W-:Y:S01]  /*6160*/  HMMA.16816.F32 R32, R8, R96, RZ ;  /* 0x000000600820723c */ /* 0x000fe200000018ff */
[----:B------:R-:W-:Y:S01]  /*6170*/  MOV R88, R131 ;  /* 0x0000008300587202 */ /* 0x000fe20000000f00 */
[----:B-1----:R-:W-:-:S02]  /*6180*/  FFMA.FTZ R4, R127, c[0x0][0x23c], -R0 ;  /* 0x00008f007f047a23 */ /* 0x002fc40000010800 */
[----:B--2---:R-:W-:Y:S02]  /*6190*/  IMAD.MOV.U32 R93, RZ, RZ, R84 ;  /* 0x000000ffff5d7224 */ /* 0x004fe400078e0054 */
[----:B------:R1:W2:Y:S02]  /*61a0*/  MUFU.EX2 R85, R4 ;  /* 0x0000000400557308 */ /* 0x0002a40000000800 */
[----:B------:R-:W-:Y:S01]  /*61b0*/  HMMA.16816.F32 R28, R8, R104, RZ ;  /* 0x00000068081c723c */ /* 0x000fe200000018ff */
[----:B------:R-:W-:Y:S01]  /*61c0*/  IMAD.MOV.U32 R97, RZ, RZ, R156 ;  /* 0x000000ffff617224 */ /* 0x000fe200078e009c */
[----:B------:R-:W-:-:S05]  /*61d0*/  MOV R96, R157 ;  /* 0x0000009d00607202 */ /* 0x000fca0000000f00 */
[----:B------:R-:W-:Y:S01]  /*61e0*/  MOV R104, R158 ;  /* 0x0000009e00687202 */ /* 0x000fe20000000f00 */
[----:B------:R-:W-:Y:S01]  /*61f0*/  HMMA.16816.F32 R44, R8, R46, RZ ;  /* 0x0000002e082c723c */ /* 0x000fe200000018ff */
[----:B-1----:R-:W-:Y:S01]  /*6200*/  F2FP.PACK_AB R4, R195, R15 ;  /* 0x0000000fc304723e */ /* 0x002fe200000000ff */
[----:B--2---:R-:W-:Y:S01]  /*6210*/  IMAD.MOV.U32 R105, RZ, RZ, R85 ;  /* 0x000000ffff697224 */ /* 0x004fe200078e0055 */
[----:B------:R-:W-:-:S07]  /*6220*/  F2FP.PACK_AB R7, R85, R84 ;  /* 0x000000545507723e */ /* 0x000fce00000000ff */
        /* <DEDUP_REMOVED lines=9> */
[----:B------:R-:W-:-:S06]  /*62c0*/  MOV R108, R124 ;  /* 0x0000007c006c7202 */ /* 0x000fcc0000000f00 */
[----:B------:R-:W-:Y:S01]  /*62d0*/  IMAD.MOV.U32 R113, RZ, RZ, R159 ;  /* 0x000000ffff717224 */ /* 0x000fe200078e009f */
[----:B------:R-:W-:Y:S07]  /*62e0*/  HMMA.16816.F32 R84, R4, R64, R36 ;  /* 0x000000400454723c */ /* 0x000fee0000001824 */
[----:B------:R-:W-:Y:S01]  /*62f0*/  MOV R65, R96 ;  /* 0x0000006000417202 */ /* 0x000fe20000000f00 */
[----:B------:R-:W-:Y:S01]  /*6300*/  HMMA.16816.F32 R36, R8, R90, RZ ;  /* 0x0000005a0824723c */ /* 0x000fe200000018ff */
[----:B------:R-:W-:Y:S01]  /*6310*/  IMAD.MOV.U32 R64, RZ, RZ, R97 ;  /* 0x000000ffff407224 */ /* 0x000fe200078e0061 */
[----:B------:R-:W-:Y:S01]  /*6320*/  MOV R96, R164 ;  /* 0x000000a400607202 */ /* 0x000fe20000000f00 */
[----:B------:R-:W-:-:S04]  /*6330*/  IMAD.MOV.U32 R97, RZ, RZ, R165 ;  /* 0x000000ffff617224 */ /* 0x000fc800078e00a5 */
[----:B------:R-:W-:Y:S01]  /*6340*/  IMAD.MOV.U32 R90, RZ, RZ, R141 ;  /* 0x000000ffff5a7224 */ /* 0x000fe200078e008d */
[----:B------:R-:W-:Y:S01]  /*6350*/  HMMA.16816.F32 R176, R4, R80, R40 ;  /* 0x0000005004b0723c */ /* 0x000fe20000001828 */
[----:B------:R-:W-:-:S06]  /*6360*/  MOV R91, R140 ;  /* 0x0000008c005b7202 */ /* 0x000fcc0000000f00 */
[----:B------:R-:W-:Y:S01]  /*6370*/  IMAD.MOV.U32 R80, RZ, RZ, R105 ;  /* 0x000000ffff507224 */ /* 0x000fe200078e0069 */
[----:B------:R-:W-:Y:S01]  /*6380*/  HMMA.16816.F32 R128, R4, R76, R32 ;  /* 0x0000004c0480723c */ /* 0x000fe20000001820 */
[----:B------:R-:W-:-:S07]  /*6390*/  MOV R105, R154 ;  /* 0x0000009a00697202 */ /* 0x000fce0000000f00 */
[C---:B------:R-:W-:Y:S08]  /*63a0*/  HMMA.16816.F32 R124, R4.reuse, R72, R28 ;  /* 0x00000048047c723c */ /* 0x040ff0000000181c */
[C---:B------:R-:W-:Y:S08]  /*63b0*/  HMMA.16816.F32 R100, R4.reuse, R56, R20 ;  /* 0x000000380464723c */ /* 0x040ff00000001814 */
[----:B------:R-:W-:Y:S08]  /*63c0*/  HMMA.16816.F32 R156, R4, R68, R16 ;  /* 0x00000044049c723c */ /* 0x000ff00000001810 */
[C---:B------:R-:W-:Y:S08]  /*63d0*/  HMMA.16816.F32 R40, R8.reuse, R50, RZ ;  /* 0x000000320828723c */ /* 0x040ff000000018ff */
[C---:B------:R-:W-:Y:S07]  /*63e0*/  HMMA.16816.F32 R32, R8.reuse, R94, RZ ;  /* 0x0000005e0820723c */ /* 0x040fee00000018ff */
[----:B------:R-:W-:Y:S01]  /*63f0*/  MOV R94, R88 ;  /* 0x00000058005e7202 */ /* 0x000fe20000000f00 */
[----:B------:R-:W-:Y:S01]  /*6400*/  HMMA.16816.F32 R28, R8, R98, RZ ;  /* 0x00000062081c723c */ /* 0x000fe200000018ff */
[----:B------:R-:W-:-:S06]  /*6410*/  IMAD.MOV.U32 R88, RZ, RZ, R143 ;  /* 0x000000ffff587224 */ /* 0x000fcc00078e008f */
[----:B------:R-:W-:Y:S01]  /*6420*/  MOV R98, R52 ;  /* 0x0000003400627202 */ /* 0x000fe20000000f00 */
[----:B------:R-:W-:Y:S01]  /*6430*/  HMMA.16816.F32 R20, R8, R106, RZ ;  /* 0x0000006a0814723c */ /* 0x000fe200000018ff */
[----:B------:R-:W-:Y:S02]  /*6440*/  IMAD.MOV.U32 R52, RZ, RZ, R147 ;  /* 0x000000ffff347224 */ /* 0x000fe400078e0093 */
[----:B------:R-:W-:Y:S01]  /*6450*/  IMAD.MOV.U32 R99, RZ, RZ, R89 ;  /* 0x000000ffff637224 */ /* 0x000fe200078e0059 */
[----:B------:R-:W-:-:S03]  /*6460*/  MOV R89, R142 ;  /* 0x0000008e00597202 */ /* 0x000fc60000000f00 */
[----:B------:R-:W-:Y:S01]  /*6470*/  IMAD.MOV.U32 R106, RZ, RZ, R153 ;  /* 0x000000ffff6a7224 */ /* 0x000fe200078e0099 */
[----:B------:R-:W-:Y:S01]  /*6480*/  HMMA.16816.F32 R16, R8, R110, RZ ;  /* 0x0000006e0810723c */ /* 0x000fe200000018ff */
[----:B------:R-:W-:-:S06]  /*6490*/  MOV R107, R152 ;  /* 0x00000098006b7202 */ /* 0x000fcc0000000f00 */
[----:B------:R-:W-:Y:S01]  /*64a0*/  IMAD.MOV.U32 R111, RZ, RZ, R53 ;  /* 0x000000ffff6f7224 */ /* 0x000fe200078e0035 */
[----:B------:R-:W-:Y:S01]  /*64b0*/  HMMA.16816.F32 R48, R8, R114, RZ ;  /* 0x000000720830723c */ /* 0x000fe200000018ff */
[----:B------:R-:W-:Y:S02]  /*64c0*/  MOV R53, R146 ;  /* 0x0000009200357202 */ /* 0x000fe40000000f00 */
[----:B------:R-:W-:Y:S02]  /*64d0*/  MOV R110, R139 ;  /* 0x0000008b006e7202 */ /* 0x000fe40000000f00 */
[----:B------:R-:W-:Y:S02]  /*64e0*/  MOV R139, R194 ;  /* 0x000000c2008b7202 */ /* 0x000fe40000000f00 */
[----:B------:R-:W-:Y:S01]  /*64f0*/  FFMA.FTZ R8, R192, c[0x0][0x23c], -R2 ;  /* 0x00008f00c0087a23 */ /* 0x000fe20000010802 */
[----:B------:R-:W-:Y:S01]  /*6500*/  HMMA.16816.F32 R36, R4, R82, R36 ;  /* 0x000000520424723c */ /* 0x000fe20000001824 */
[----:B------:R-:W-:-:S02]  /*6510*/  IMAD.MOV.U32 R115, RZ, RZ, R80 ;  /* 0x000000ffff737224 */ /* 0x000fc400078e0050 */
[----:B------:R1:W-:Y:S01]  /*6520*/  MUFU.EX2 R82, R8 ;  /* 0x0000000800527308 */ /* 0x0003e20000000800 */
[----:B------:R-:W-:-:S04]  /*6530*/  IMAD.MOV.U32 R80, RZ, RZ, R93 ;  /* 0x000000ffff507224 */ /* 0x000fc800078e005d */
[C---:B------:R-:W-:Y:S08]  /*6540*/  HMMA.16816.F32 R44, R4.reuse, R62, R44 ;  /* 0x0000003e042c723c */ /* 0x040ff0000000182c */
[----:B------:R-:W-:Y:S01]  /*6550*/  HMMA.16816.F32 R40, R4, R54, R40 ;  /* 0x000000360428723c */ /* 0x000fe20000001828 */
[----:B-1----:R-:W-:-:S04]  /*6560*/  FFMA.FTZ R8, R182, c[0x0][0x23c], -R2 ;  /* 0x00008f00b6087a23 */ /* 0x002fc80000010802 */
[----:B------:R1:W-:Y:S03]  /*6570*/  MUFU.EX2 R81, R8 ;  /* 0x0000000800517308 */ /* 0x0003e60000000800 */
[----:B------:R-:W-:Y:S01]  /*6580*/  HMMA.16816.F32 R32, R4, R66, R32 ;  /* 0x000000420420723c */ /* 0x000fe20000001820 */
[----:B------:R-:W-:Y:S01]  /*6590*/  IMAD.MOV.U32 R54, RZ, RZ, R145 ;  /* 0x000000ffff367224 */ /* 0x000fe200078e0091 */
[----:B------:R-:W-:-:S06]  /*65a0*/  MOV R55, R144 ;  /* 0x0000009000377202 */ /* 0x000fcc0000000f00 */
[----:B------:R-:W-:Y:S01]  /*65b0*/  HMMA.16816.F32 R76, R4, R78, R28 ;  /* 0x0000004e044c723c */ /* 0x000fe2000000181c */
[----:B------:R-:W-:Y:S01]  /*65c0*/  LDSM.16.MT88.4 R28, [R234+0xd000] ;  /* 0x00d00000ea1c783b */ /* 0x000fe20000004200 */
[----:B-1----:R-:W-:-:S06]  /*65d0*/  FFMA.FTZ R8, R180, c[0x0][0x23c], -R2 ;  /* 0x00008f00b4087a23 */ /* 0x002fcc0000010802 */
        /* <DEDUP_REMOVED lines=11> */
[----:B---3--:R-:W-:-:S06]  /*6690*/  F2FP.PACK_AB R10, R137, R95 ;  /* 0x0000005f890a723e */ /* 0x008fcc00000000ff */
[----:B------:R1:W-:Y:S01]  /*66a0*/  MUFU.EX2 R189, R8 ;  /* 0x0000000800bd7308 */ /* 0x0003e20000000800 */
[----:B----4-:R-:W-:Y:S02]  /*66b0*/  FFMA.FTZ R4, R173, c[0x0][0x23c], -R13 ;  /* 0x00008f00ad047a23 */ /* 0x010fe4000001080d */
[----:B-1----:R-:W-:-:S05]  /*66c0*/  FFMA.FTZ R8, R183, c[0x0][0x23c], -R0 ;  /* 0x00008f00b7087a23 */ /* 0x002fca0000010800 */
[----:B------:R1:W3:Y:S02]  /*66d0*/  MUFU.EX2 R132, R8 ;  /* 0x0000000800847308 */ /* 0x0002e40000000800 */
[----:B-1----:R-:W-:Y:S01]  /*66e0*/  FFMA.FTZ R8, R172, c[0x0][0x23c], -R0 ;  /* 0x00008f00ac087a23 */ /* 0x002fe20000010800 */
[----:B---3--:R-:W-:-:S05]  /*66f0*/  MOV R173, R132 ;  /* 0x0000008400ad7202 */ /* 0x008fca0000000f00 */
[----:B------:R1:W3:Y:S01]  /*6700*/  MUFU.EX2 R132, R4 ;  /* 0x0000000400847308 */ /* 0x0002e20000000800 */
[----:B------:R-:W-:Y:S02]  /*6710*/  MOV R172, R94 ;  /* 0x0000005e00ac7202 */ /* 0x000fe40000000f00 */
[----:B------:R-:W-:-:S05]  /*6720*/  F2FP.PACK_AB R9, R173, R189 ;  /* 0x000000bdad09723e */ /* 0x000fca00000000ff */
[----:B------:R4:W-:Y:S01]  /*6730*/  MUFU.EX2 R68, R8 ;  /* 0x0000000800447308 */ /* 0x0009e20000000800 */
[----:B-1----:R-:W-:Y:S01]  /*6740*/  FFMA.FTZ R4, R193, c[0x0][0x23c], -R12 ;  /* 0x00008f00c1047a23 */ /* 0x002fe2000001080c */
[----:B---3--:R-:W-:Y:S01]  /*6750*/  F2FP.PACK_AB R6, R132, R69 ;  /* 0x000000458406723e */ /* 0x008fe200000000ff */
[----:B----4-:R-:W-:-:S05]  /*6760*/  FFMA.FTZ R8, R166, c[0x0][0x23c], -R0 ;  /* 0x00008f00a6087a23 */ /* 0x010fca0000010800 */
[----:B------:R1:W3:Y:S02]  /*6770*/  MUFU.EX2 R133, R8 ;  /* 0x0000000800857308 */ /* 0x0002e40000000800 */
[----:B-1----:R-:W-:Y:S01]  /*6780*/  FFMA.FTZ R8, R190, c[0x0][0x23c], -R13 ;  /* 0x00008f00be087a23 */ /* 0x002fe2000001080d */
[----:B---3--:R-:W-:-:S05]  /*6790*/  F2FP.PACK_AB R11, R133, R68 ;  /* 0x00000044850b723e */ /* 0x008fca00000000ff */
[----:B------:R1:W-:Y:S02]  /*67a0*/  MUFU.EX2 R190, R8 ;  /* 0x0000000800be7308 */ /* 0x0003e40000000800 */
[----:B-1----:R-:W-:-:S06]  /*67b0*/  FFMA.FTZ R8, R188, c[0x0][0x23c], -R13 ;  /* 0x00008f00bc087a23 */ /* 0x002fcc000001080d */
[----:B------:R1:W-:Y:S08]  /*67c0*/  MUFU.EX2 R188, R4 ;  /* 0x0000000400bc7308 */ /* 0x0003f00000000800 */
[----:B------:R3:W-:Y:S01]  /*67d0*/  MUFU.EX2 R112, R8 ;  /* 0x0000000800707308 */ /* 0x0007e20000000800 */
[----:B-1----:R-:W-:Y:S02]  /*67e0*/  FFMA.FTZ R4, R191, c[0x0][0x23c], -R12 ;  /* 0x00008f00bf047a23 */ /* 0x002fe4000001080c */
[----:B------:R-:W-:Y:S01]  /*67f0*/  IMAD.MOV.U32 R191, RZ, RZ, R81 ;  /* 0x000000ffffbf7224 */ /* 0x000fe200078e0051 */
[----:B------:R-:W-:-:S04]  /*6800*/  MOV R81, R104 ;  /* 0x0000006800517202 */ /* 0x000fc80000000f00 */
[----:B------:R1:W4:Y:S01]  /*6810*/  MUFU.EX2 R175, R4 ;  /* 0x0000000400af7308 */ /* 0x0003220000000800 */
[----:B------:R-:W-:Y:S01]  /*6820*/  IMAD.MOV.U32 R104, RZ, RZ, R155 ;  /* 0x000000ffff687224 */ /* 0x000fe200078e009b */
[----:B------:R-:W-:Y:S02]  /*6830*/  MOV R114, R81 ;  /* 0x0000005100727202 */ /* 0x000fe40000000f00 */
[----:B---3--:R-:W-:Y:S02]  /*6840*/  F2FP.PACK_AB R8, R191, R82 ;  /* 0x00000052bf08723e */ /* 0x008fe400000000ff */
[----:B------:R-:W-:-:S05]  /*6850*/  MOV R81, R60 ;  /* 0x0000003c00517202 */ /* 0x000fca0000000f00 */
[----:B--2---:R-:W-:Y:S01]  /*6860*/  HMMA.16816.F32 R148, R8, R16, R148 ;  /* 0x000000100894723c */ /* 0x004fe20000001894 */
[----:B-1----:R-:W-:Y:S01]  /*6870*/  FFMA.FTZ R4, R181, c[0x0][0x23c], -R12 ;  /* 0x00008f00b5047a23 */ /* 0x002fe2000001080c */
[----:B----4-:R-:W-:-:S03]  /*6880*/  F2FP.PACK_AB R5, R175, R188 ;  /* 0x000000bcaf05723e */ /* 0x010fc600000000ff */
[----:B------:R1:W-:Y:S03]  /*6890*/  MUFU.EX2 R62, R4 ;  /* 0x00000004003e7308 */ /* 0x0003e60000000800 */
[C---:B------:R-:W-:Y:S08]  /*68a0*/  HMMA.16816.F32 R44, R8.reuse, R18, R44 ;  /* 0x00000012082c723c */ /* 0x040ff0000000182c */
[----:B------:R-:W-:Y:S01]  /*68b0*/  HMMA.16816.F32 R160, R8, R28, R160 ;  /* 0x0000001c08a0723c */ /* 0x000fe200000018a0 */
[----:B-1----:R-:W-:Y:S01]  /*68c0*/  FFMA.FTZ R4, R174, c[0x0][0x23c], -R12 ;  /* 0x00008f00ae047a23 */ /* 0x002fe2000001080c */
[----:B------:R-:W-:Y:S01]  /*68d0*/  MOV R174, R112 ;  /* 0x0000007000ae7202 */ /* 0x000fe20000000f00 */
[----:B------:R-:W-:-:S05]  /*68e0*/  IMAD.MOV.U32 R112, RZ, RZ, R113 ;  /* 0x000000ffff707224 */ /* 0x000fca00078e0071 */
[C---:B------:R-:W-:Y:S01]  /*68f0*/  HMMA.16816.F32 R40, R8.reuse, R30, R40 ;  /* 0x0000001e0828723c */ /* 0x040fe20000001828 */
[----:B------:R1:W2:Y:S01]  /*6900*/  MUFU.EX2 R63, R4 ;  /* 0x00000004003f7308 */ /* 0x0002a20000000800 */
[----:B------:R-:W-:Y:S02]  /*6910*/  IMAD.MOV.U32 R113, RZ, RZ, R195 ;  /* 0x000000ffff717224 */ /* 0x000fe400078e00c3 */
[----:B------:R-:W-:Y:S02]  /*6920*/  IMAD.MOV.U32 R83, RZ, RZ, R112 ;  /* 0x000000ffff537224 */ /* 0x000fe400078e0070 */
[----:B------:R-:W-:Y:S02]  /*6930*/  IMAD.MOV.U32 R112, RZ, RZ, R61 ;  /* 0x000000ffff707224 */ /* 0x000fe400078e003d */
[C---:B------:R-:W-:Y:S08]  /*6940*/  HMMA.16816.F32 R176, R8.reuse, R20, R176 ;  /* 0x0000001408b0723c */ /* 0x040ff000000018b0 */
[----:B------:R-:W-:Y:S01]  /*6950*/  HMMA.16816.F32 R36, R8, R22, R36 ;  /* 0x000000160824723c */ /* 0x000fe20000001824 */
[----:B-1----:R-:W-:-:S02]  /*6960*/  F2FP.PACK_AB R4, R174, R190 ;  /* 0x000000beae04723e */ /* 0x002fc400000000ff */
[----:B--2---:R-:W-:-:S07]  /*6970*/  F2FP.PACK_AB R7, R63, R62 ;  /* 0x0000003e3f07723e */ /* 0x004fce00000000ff */
[C---:B------:R-:W-:Y:S08]  /*6980*/  HMMA.16816.F32 R144, R4.reuse, R16, R196 ;  /* 0x000000100490723c */ /* 0x040ff000000018c4 */
[C---:B------:R-:W-:Y:S01]  /*6990*/  HMMA.16816.F32 R152, R4.reuse, R18, R116 ;  /* 0x000000120498723c */ /* 0x040fe20000001874 */
[----:B------:R-:W1:Y:S06]  /*69a0*/  LDSM.16.MT88.4 R16, [R235+0xd000] ;  /* 0x00d00000eb10783b */ /* 0x000e6c0000004200 */
[----:B------:R-:W-:Y:S01]  /*69b0*/  IMAD.MOV.U32 R119, RZ, RZ, R95 ;  /* 0x000000ffff777224 */ /* 0x000fe200078e005f */
[----:B------:R-:W-:Y:S01]  /*69c0*/  HMMA.16816.F32 R164, R4, R28, R208 ;  /* 0x0000001c04a4723c */ /* 0x000fe200000018d0 */
[----:B------:R-:W-:Y:S01]  /*69d0*/  IMAD.MOV.U32 R116, RZ, RZ, R62 ;  /* 0x000000ffff747224 */ /* 0x000fe200078e003e */
[----:B------:R-:W-:Y:S01]  /*69e0*/  MOV R118, R68 ;  /* 0x0000004400767202 */ /* 0x000fe20000000f00 */
[----:B------:R-:W-:-:S04]  /*69f0*/  IMAD.MOV.U32 R117, RZ, RZ, R69 ;  /* 0x000000ffff757224 */ /* 0x000fc800078e0045 */
[----:B------:R-:W-:Y:S01]  /*6a00*/  MOV R211, R63 ;  /* 0x0000003f00d37202 */ /* 0x000fe20000000f00 */
[----:B------:R-:W-:Y:S01]  /*6a10*/  HMMA.16816.F32 R168, R4, R30, R168 ;  /* 0x0000001e04a8723c */ /* 0x000fe200000018a8 */
[----:B------:R-:W-:Y:S01]  /*6a20*/  LDSM.16.MT88.4 R28, [R236+0xf000] ;  /* 0x00f00000ec1c783b */ /* 0x000fe20000004200 */
[----:B------:R-:W-:Y:S01]  /*6a30*/  IMAD.MOV.U32 R210, RZ, RZ, R111 ;  /* 0x000000ffffd27224 */ /* 0x000fe200078e006f */
[----:B------:R-:W-:Y:S01]  /*6a40*/  MOV R208, R65 ;  /* 0x0000004100d07202 */ /* 0x000fe20000000f00 */
[----:B------:R-:W-:-:S04]  /*6a50*/  IMAD.MOV.U32 R209, RZ, RZ, R109 ;  /* 0x000000ffffd17224 */ /* 0x000fc800078e006d */
[C---:B------:R-:W-:Y:S07]  /*6a60*/  HMMA.16816.F32 R180, R4.reuse, R20, R224 ;  /* 0x0000001404b4723c */ /* 0x040fee00000018e0 */
[----:B------:R-:W-:Y:S01]  /*6a70*/  IMAD.MOV.U32 R225, RZ, RZ, R99 ;  /* 0x000000ffffe17224 */ /* 0x000fe200078e0063 */
[----:B------:R-:W-:Y:S01]  /*6a80*/  HMMA.16816.F32 R184, R4, R22, R184 ;  /* 0x0000001604b8723c */ /* 0x000fe200000018b8 */
[----:B------:R-:W2:Y:S01]  /*6a90*/  LDSM.16.MT88.4 R20, [R233+0xf000] ;  /* 0x00f00000e914783b */ /* 0x000ea20000004200 */
[----:B------:R-:W-:Y:S01]  /*6aa0*/  IMAD.MOV.U32 R224, RZ, RZ, R110 ;  /* 0x000000ffffe07224 */ /* 0x000fe200078e006e */
[----:B------:R-:W-:-:S02]  /*6ab0*/  MOV R227, R98 ;  /* 0x0000006200e37202 */ /* 0x000fc40000000f00 */
[----:B------:R-:W-:Y:S02]  /*6ac0*/  MOV R99, R92 ;  /* 0x0000005c00637202 */ /* 0x000fe40000000f00 */
[----:B------:R-:W-:Y:S01]  /*6ad0*/  MOV R226, R64 ;  /* 0x0000004000e27202 */ /* 0x000fe20000000f00 */
[----:B-1----:R-:W-:Y:S01]  /*6ae0*/  HMMA.16816.F32 R192, R8, R16, R84 ;  /* 0x0000001008c0723c */ /* 0x002fe20000001854 */
[----:B------:R-:W-:-:S07]  /*6af0*/  MOV R98, R108 ;  /* 0x0000006c00627202 */ /* 0x000fce0000000f00 */
[C---:B------:R-:W-:Y:S07]  /*6b00*/  HMMA.16816.F32 R196, R4.reuse, R16, R228 ;  /* 0x0000001004c4723c */ /* 0x040fee00000018e4 */
[----:B------:R-:W-:Y:S01]  /*6b10*/  MOV R229, R225 ;  /* 0x000000e100e57202 */ /* 0x000fe20000000f00 */
[----:B------:R-:W-:Y:S01]  /*6b20*/  HMMA.16816.F32 R200, R4, R18, R200 ;  /* 0x0000001204c8723c */ /* 0x000fe200000018c8 */
[----:B------:R-:W-:Y:S01]  /*6b30*/  MOV R225, R99 ;  /* 0x0000006300e17202 */ /* 0x000fe20000000f00 */
[----:B------:R-:W-:Y:S01]  /*6b40*/  IMAD.MOV.U32 R99, RZ, RZ, R81 ;  /* 0x000000ffff637224 */ /* 0x000fe200078e0051 */
[----:B------:R-:W-:Y:S01]  /*6b50*/  MOV R81, R139 ;  /* 0x0000008b00517202 */ /* 0x000fe20000000f00 */
[----:B------:R-:W-:Y:S01]  /*6b60*/  IMAD.MOV.U32 R230, RZ, RZ, R226 ;  /* 0x000000ffffe67224 */ /* 0x000fe200078e00e2 */
[----:B------:R-:W-:-:S02]  /*6b70*/  MOV R231, R208 ;  /* 0x000000d000e77202 */ /* 0x000fc40000000f00 */
[----:B------:R-:W-:Y:S01]  /*6b80*/  MOV R226, R112 ;  /* 0x0000007000e27202 */ /* 0x000fe20000000f00 */
[----:B------:R-:W-:Y:S01]  /*6b90*/  HMMA.16816.F32 R140, R8, R18, R32 ;  /* 0x00000012088c723c */ /* 0x000fe20000001820 */
[----:B------:R-:W1:Y:S01]  /*6ba0*/  LDSM.16.MT88.4 R16, [R234+0xf000] ;  /* 0x00f00000ea10783b */ /* 0x000e620000004200 */
[----:B------:R-:W-:Y:S01]  /*6bb0*/  IMAD.MOV.U32 R112, RZ, RZ, R138 ;  /* 0x000000ffff707224 */ /* 0x000fe200078e008a */
[----:B------:R-:W-:Y:S01]  /*6bc0*/  MOV R228, R231 ;  /* 0x000000e700e47202 */ /* 0x000fe20000000f00 */
[----:B------:R-:W-:Y:S01]  /*6bd0*/  IMAD.MOV.U32 R231, RZ, RZ, R226 ;  /* 0x000000ffffe77224 */ /* 0x000fe200078e00e2 */
[----:B------:R-:W3:Y:S01]  /*6be0*/  LDSM.16.MT88.4 R32, [R235+0xf000] ;  /* 0x00f00000eb20783b */ /* 0x000ee20000004200 */
[----:B------:R-:W-:Y:S02]  /*6bf0*/  MOV R226, R137 ;  /* 0x0000008900e27202 */ /* 0x000fe40000000f00 */
[C---:B--2---:R-:W-:Y:S08]  /*6c00*/  HMMA.16816.F32 R52, R4.reuse, R20, R52 ;  /* 0x000000140434723c */ /* 0x044ff00000001834 */
[C---:B------:R-:W-:Y:S08]  /*6c10*/  HMMA.16816.F32 R104, R4.reuse, R28, R104 ;  /* 0x0000001c0468723c */ /* 0x040ff00000001868 */
[C---:B------:R-:W-:Y:S07]  /*6c20*/  HMMA.16816.F32 R60, R4.reuse, R22, R220 ;  /* 0x00000016043c723c */ /* 0x040fee00000018dc */
[----:B------:R-:W-:Y:S01]  /*6c30*/  IMAD.MOV.U32 R223, RZ, RZ, R230 ;  /* 0x000000ffffdf7224 */ /* 0x000fe200078e00e6 */
[----:B------:R-:W-:Y:S01]  /*6c40*/  HMMA.16816.F32 R108, R4, R30, R212 ;  /* 0x0000001e046c723c */ /* 0x000fe200000018d4 */
[----:B------:R-:W-:Y:S01]  /*6c50*/  MOV R230, R225 ;  /* 0x000000e100e67202 */ /* 0x000fe20000000f00 */
[----:B------:R-:W-:Y:S01]  /*6c60*/  IMAD.MOV.U32 R225, RZ, RZ, R210 ;  /* 0x000000ffffe17224 */ /* 0x000fe200078e00d2 */
[----:B------:R-:W-:-:S02]  /*6c70*/  MOV R210, R132 ;  /* 0x0000008400d27202 */ /* 0x000fc40000000f00 */
[----:B------:R-:W-:Y:S02]  /*6c80*/  MOV R222, R231 ;  /* 0x000000e700de7202 */ /* 0x000fe40000000f00 */
[----:B------:R-:W-:Y:S01]  /*6c90*/  MOV R221, R230 ;  /* 0x000000e600dd7202 */ /* 0x000fe20000000f00 */
[----:B------:R-:W-:Y:S01]  /*6ca0*/  HMMA.16816.F32 R56, R8, R30, R56 ;  /* 0x0000001e0838723c */ /* 0x000fe20000001838 */
[----:B------:R-:W-:Y:S02]  /*6cb0*/  MOV R231, R118 ;  /* 0x0000007600e77202 */ /* 0x000fe40000000f00 */
[----:B------:R-:W-:-:S05]  /*6cc0*/  MOV R230, R119 ;  /* 0x0000007700e67202 */ /* 0x000fca0000000f00 */
[C---:B-1----:R-:W-:Y:S08]  /*6cd0*/  HMMA.16816.F32 R88, R4.reuse, R16, R88 ;  /* 0x000000100458723c */ /* 0x042ff00000001858 */
[C---:B---3--:R-:W-:Y:S08]  /*6ce0*/  HMMA.16816.F32 R120, R4.reuse, R32, R120 ;  /* 0x000000200478723c */ /* 0x048ff00000001878 */
[C---:B------:R-:W-:Y:S07]  /*6cf0*/  HMMA.16816.F32 R92, R4.reuse, R18, R216 ;  /* 0x00000012045c723c */ /* 0x040fee00000018d8 */
[----:B------:R-:W-:Y:S01]  /*6d00*/  MOV R219, R221 ;  /* 0x000000dd00db7202 */ /* 0x000fe20000000f00 */
[----:B------:R-:W-:Y:S01]  /*6d10*/  HMMA.16816.F32 R64, R4, R34, R204 ;  /* 0x000000220440723c */ /* 0x000fe200000018cc */
[----:B------:R-:W-:Y:S01]  /*6d20*/  IMAD.MOV.U32 R218, RZ, RZ, R82 ;  /* 0x000000ffffda7224 */ /* 0x000fe200078e0052 */
[----:B------:R-:W-:Y:S01]  /*6d30*/  MOV R82, R83 ;  /* 0x0000005300527202 */ /* 0x000fe20000000f00 */
[----:B------:R-:W-:Y:S01]  /*6d40*/  LDSM.16.MT88.4 R204, [R235+0xd800] ;  /* 0x00d80000ebcc783b */ /* 0x000fe20000004200 */
[----:B------:R-:W-:Y:S01]  /*6d50*/  MOV R83, R114 ;  /* 0x0000007200537202 */ /* 0x000fe20000000f00 */
[----:B------:R-:W-:Y:S01]  /*6d60*/  IMAD.MOV.U32 R114, RZ, RZ, R115 ;  /* 0x000000ffff727224 */ /* 0x000fe200078e0073 */
[----:B------:R-:W-:Y:S01]  /*6d70*/  MOV R115, R98 ;  /* 0x0000006200737202 */ /* 0x000fe20000000f00 */
[--C-:B------:R-:W-:Y:S01]  /*6d80*/  FFMA.FTZ R4, R224, c[0x0][0x23c], -R2.reuse ;  /* 0x00008f00e0047a23 */ /* 0x100fe20000010802 */
[C---:B------:R-:W-:Y:S01]  /*6d90*/  HMMA.16816.F32 R100, R8.reuse, R28, R100 ;  /* 0x0000001c0864723c */ /* 0x040fe20000001864 */
[----:B------:R-:W-:Y:S01]  /*6da0*/  IMAD.MOV.U32 R224, RZ, RZ, R209 ;  /* 0x000000ffffe07224 */ /* 0x000fe200078e00d1 */
[----:B------:R-:W-:Y:S01]  /*6db0*/  MOV R98, R244 ;  /* 0x000000f400627202 */ /* 0x000fe20000000f00 */
[----:B------:R1:W-:Y:S01]  /*6dc0*/  MUFU.EX2 R139, R4 ;  /* 0x00000004008b7308 */ /* 0x0003e20000000800 */
[----:B------:R-:W4:Y:S04]  /*6dd0*/  LDL.LU R244, [R1+0x100] ;  /* 0x0001000001f47983 */ /* 0x000f280000300800 */
[C---:B------:R-:W-:Y:S08]  /*6de0*/  HMMA.16816.F32 R68, R8.reuse, R20, R128 ;  /* 0x000000140844723c */ /* 0x040ff00000001880 */
[----:B------:R-:W-:Y:S01]  /*6df0*/  HMMA.16816.F32 R84, R8, R16, R124 ;  /* 0x000000100854723c */ /* 0x000fe2000000187c */
[----:B-1----:R-:W-:-:S04]  /*6e00*/  FFMA.FTZ R4, R249, c[0x0][0x23c], -R2 ;  /* 0x00008f00f9047a23 */ /* 0x002fc80000010802 */
[----:B------:R1:W3:Y:S03]  /*6e10*/  MUFU.EX2 R208, R4 ;  /* 0x0000000400d07308 */ /* 0x0002e60000000800 */
[C---:B------:R-:W-:Y:S08]  /*6e20*/  HMMA.16816.F32 R20, R8.reuse, R22, R76 ;  /* 0x000000160814723c */ /* 0x040ff0000000184c */
[----:B------:R-:W-:Y:S01]  /*6e30*/  HMMA.16816.F32 R16, R8, R18, R72 ;  /* 0x000000120810723c */ /* 0x000fe20000001848 */
[----:B-1----:R-:W-:-:S07]  /*6e40*/  FFMA.FTZ R4, R246, c[0x0][0x23c], -R2 ;  /* 0x00008f00f6047a23 */ /* 0x002fce0000010802 */
[----:B------:R-:W-:Y:S01]  /*6e50*/  HMMA.16816.F32 R48, R8, R34, R48 ;  /* 0x000000220830723c */ /* 0x000fe20000001830 */
[----:B------:R-:W-:Y:S01]  /*6e60*/  FFMA.FTZ R2, R245, c[0x0][0x23c], -R2 ;  /* 0x00008f00f5027a23 */ /* 0x000fe20000010802 */
[----:B------:R1:W-:Y:S08]  /*6e70*/  MUFU.EX2 R209, R4 ;  /* 0x0000000400d17308 */ /* 0x0003f00000000800 */
[----:B------:R4:W-:Y:S01]  /*6e80*/  MUFU.EX2 R138, R2 ;  /* 0x00000002008a7308 */ /* 0x0009e20000000800 */
[----:B-1----:R-:W1:Y:S01]  /*6e90*/  LDSM.16.MT88.4 R4, [R235+0xf800] ;  /* 0x00f80000eb04783b */ /* 0x002e620000004200 */
[----:B----4-:R-:W-:-:S02]  /*6ea0*/  FFMA.FTZ R2, R229, c[0x0][0x23c], -R0 ;  /* 0x00008f00e5027a23 */ /* 0x010fc40000010800 */
[----:B------:R-:W-:Y:S01]  /*6eb0*/  IMAD.MOV.U32 R229, RZ, RZ, R224 ;  /* 0x000000ffffe57224 */ /* 0x000fe200078e00e0 */
[----:B------:R-:W-:-:S03]  /*6ec0*/  MOV R224, R227 ;  /* 0x000000e300e07202 */ /* 0x000fc60000000f00 */
[----:B------:R4:W-:Y:S01]  /*6ed0*/  MUFU.EX2 R132, R2 ;  /* 0x0000000200847308 */ /* 0x0009e20000000800 */
[----:B------:R-:W-:Y:S02]  /*6ee0*/  IMAD.MOV.U32 R227, RZ, RZ, R133 ;  /* 0x000000ffffe37224 */ /* 0x000fe400078e0085 */
[----:B------:R-:W-:Y:S02]  /*6ef0*/  IMAD.MOV.U32 R220, RZ, RZ, R229 ;  /* 0x000000ffffdc7224 */ /* 0x000fe400078e00e5 */
[----:B------:R-:W-:Y:S01]  /*6f00*/  IMAD.MOV.U32 R229, RZ, RZ, R175 ;  /* 0x000000ffffe57224 */ /* 0x000fe200078e00af */
[----:B------:R-:W-:Y:S01]  /*6f10*/  MOV R175, R27 ;  /* 0x0000001b00af7202 */ /* 0x000fe20000000f00 */
[----:B----4-:R-:W-:-:S04]  /*6f20*/  FFMA.FTZ R2, R250, c[0x0][0x23c], -R0 ;  /* 0x00008f00fa027a23 */ /* 0x010fc80000010800 */
[----:B------:R4:W1:Y:S02]  /*6f30*/  MUFU.EX2 R133, R2 ;  /* 0x0000000200857308 */ /* 0x0008640000000800 */
[--C-:B----4-:R-:W-:Y:S02]  /*6f40*/  FFMA.FTZ R2, R248, c[0x0][0x23c], -R0.reuse ;  /* 0x00008f00f8027a23 */ /* 0x110fe40000010800 */
[----:B------:R-:W-:-:S04]  /*6f50*/  FFMA.FTZ R0, R247, c[0x0][0x23c], -R0 ;  /* 0x00008f00f7007a23 */ /* 0x000fc80000010800 */
[----:B------:R4:W-:Y:S08]  /*6f60*/  MUFU.EX2 R137, R2 ;  /* 0x0000000200897308 */ /* 0x0009f00000000800 */
[----:B------:R1:W1:Y:S01]  /*6f70*/  MUFU.EX2 R31, R0 ;  /* 0x00000000001f7308 */ /* 0x0002620000000800 */
[----:B------:R-:W-:Y:S01]  /*6f80*/  IMAD.MOV.U32 R250, RZ, RZ, R81 ;  /* 0x000000fffffa7224 */ /* 0x000fe200078e0051 */
[----:B------:R-:W-:Y:S01]  /*6f90*/  MOV R248, R112 ;  /* 0x0000007000f87202 */ /* 0x000fe20000000f00 */
[----:B----4-:R-:W-:-:S02]  /*6fa0*/  FFMA.FTZ R2, R172, c[0x0][0x23c], -R12 ;  /* 0x00008f00ac027a23 */ /* 0x010fc4000001080c */
[----:B-1----:R-:W-:Y:S02]  /*6fb0*/  FFMA.FTZ R0, R223, c[0x0][0x23c], -R13 ;  /* 0x00008f00df007a23 */ /* 0x002fe4000001080d */
[----:B------:R-:W-:Y:S02]  /*6fc0*/  IMAD.MOV.U32 R223, RZ, RZ, R224 ;  /* 0x000000ffffdf7224 */ /* 0x000fe400078e00e0 */
[----:B------:R1:W-:Y:S01]  /*6fd0*/  MUFU.EX2 R29, R0 ;  /* 0x00000000001d7308 */ /* 0x0003e20000000800 */
[----:B------:R-:W-:Y:S02]  /*6fe0*/  IMAD.MOV.U32 R224, RZ, RZ, R117 ;  /* 0x000000ffffe07224 */ /* 0x000fe400078e0075 */
[----:B------:R-:W-:Y:S02]  /*6ff0*/  MOV R221, R223 ;  /* 0x000000df00dd7202 */ /* 0x000fe40000000f00 */
[----:B------:R-:W-:-:S03]  /*7000*/  MOV R223, R173 ;  /* 0x000000ad00df7202 */ /* 0x000fc60000000f00 */
[----:B------:R-:W-:Y:S01]  /*7010*/  IMAD.MOV.U32 R216, RZ, RZ, R221 ;  /* 0x000000ffffd87224 */ /* 0x000fe200078e00dd */
[----:B------:R-:W-:Y:S01]  /*7020*/  MOV R247, R113 ;  /* 0x0000007100f77202 */ /* 0x000fe20000000f00 */
[----:B------:R-:W-:Y:S02]  /*7030*/  IMAD.MOV.U32 R221, RZ, RZ, R188 ;  /* 0x000000ffffdd7224 */ /* 0x000fe400078e00bc */
[--C-:B-1----:R-:W-:Y:S01]  /*7040*/  FFMA.FTZ R0, R228, c[0x0][0x23c], -R13.reuse ;  /* 0x00008f00e4007a23 */ /* 0x102fe2000001080d */
[----:B------:R-:W-:Y:S02]  /*7050*/  MOV R228, R225 ;  /* 0x000000e100e47202 */ /* 0x000fe40000000f00 */
[----:B------:R-:W-:Y:S01]  /*7060*/  MOV R225, R116 ;  /* 0x0000007400e17202 */ /* 0x000fe20000000f00 */
[----:B------:R1:W4:Y:S01]  /*7070*/  MUFU.EX2 R30, R0 ;  /* 0x00000000001e7308 */ /* 0x0003220000000800 */
[----:B------:R-:W-:Y:S01]  /*7080*/  HMMA.16816.F32 R116, R8, R32, R156 ;  /* 0x000000200874723c */ /* 0x000fe2000000189c */
[----:B------:R-:W4:Y:S01]  /*7090*/  LDSM.16.MT88.4 R156, [R233+0xd800] ;  /* 0x00d80000e99c783b */ /* 0x000f220000004200 */
[----:B-1----:R-:W-:-:S05]  /*70a0*/  FFMA.FTZ R0, R252, c[0x0][0x23c], -R13 ;  /* 0x00008f00fc007a23 */ /* 0x002fca000001080d */
[----:B------:R1:W-:Y:S02]  /*70b0*/  MUFU.EX2 R28, R0 ;  /* 0x00000000001c7308 */ /* 0x0003e40000000800 */
[----:B-1----:R-:W-:-:S06]  /*70c0*/  FFMA.FTZ R0, R251, c[0x0][0x23c], -R13 ;  /* 0x00008f00fb007a23 */ /* 0x002fcc000001080d */
[----:B------:R1:W-:Y:S02]  /*70d0*/  MUFU.EX2 R27, R0 ;  /* 0x00000000001b7308 */ /* 0x0003e40000000800 */
[----:B-1----:R-:W-:Y:S02]  /*70e0*/  FFMA.FTZ R0, R220, c[0x0][0x23c], -R12 ;  /* 0x00008f00dc007a23 */ /* 0x002fe4000001080c */
[----:B------:R-:W-:Y:S01]  /*70f0*/  IMAD.MOV.U32 R220, RZ, RZ, R222 ;  /* 0x000000ffffdc7224 */ /* 0x000fe200078e00de */
[----:B------:R-:W-:-:S03]  /*7100*/  MOV R222, R228 ;  /* 0x000000e400de7202 */ /* 0x000fc60000000f00 */
[----:B------:R1:W-:Y:S01]  /*7110*/  MUFU.EX2 R11, R0 ;  /* 0x00000000000b7308 */ /* 0x0003e20000000800 */
[----:B------:R-:W-:Y:S01]  /*7120*/  IMAD.MOV.U32 R228, RZ, RZ, R174 ;  /* 0x000000ffffe47224 */ /* 0x000fe200078e00ae */
[----:B------:R-:W-:Y:S02]  /*7130*/  MOV R215, R220 ;  /* 0x000000dc00d77202 */ /* 0x000fe40000000f00 */
[----:B------:R-:W-:Y:S01]  /*7140*/  MOV R217, R222 ;  /* 0x000000de00d97202 */ /* 0x000fe20000000f00 */
[----:B------:R-:W-:Y:S01]  /*7150*/  IMAD.MOV.U32 R32, RZ, RZ, R96 ;  /* 0x000000ffff207224 */ /* 0x000fe200078e0060 */
[----:B------:R-:W-:Y:S01]  /*7160*/  MOV R222, R191 ;  /* 0x000000bf00de7202 */ /* 0x000fe20000000f00 */
[----:B------:R-:W-:Y:S01]  /*7170*/  FADD.FTZ R8, R215, R26 ;  /* 0x0000001ad7087221 */ /* 0x000fe20000010000 */
[----:B------:R-:W-:Y:S01]  /*7180*/  MOV R220, R190 ;  /* 0x000000be00dc7202 */ /* 0x000fe20000000f00 */
[----:B------:R-:W-:Y:S02]  /*7190*/  IMAD.MOV.U32 R215, RZ, RZ, R216 ;  /* 0x000000ffffd77224 */ /* 0x000fe400078e00d8 */
[----:B------:R-:W-:Y:S01]  /*71a0*/  IMAD.MOV.U32 R216, RZ, RZ, R83 ;  /* 0x000000ffffd87224 */ /* 0x000fe200078e0053 */
[----:B------:R-:W-:-:S02]  /*71b0*/  MOV R83, R115 ;  /* 0x0000007300537202 */ /* 0x000fc40000000f00 */
[----:B------:R-:W-:Y:S01]  /*71c0*/  MOV R115, R99 ;  /* 0x0000006300737202 */ /* 0x000fe20000000f00 */
[----:B------:R-:W-:Y:S02]  /*71d0*/  IMAD.MOV.U32 R99, RZ, RZ, R134 ;  /* 0x000000ffff637224 */ /* 0x000fe400078e0086 */
[----:B------:R-:W2:Y:S01]  /*71e0*/  LDL.LU R134, [R1+0xfc] ;  /* 0x0000fc0001867983 */ /* 0x000ea20000300800 */
[----:B------:R-:W-:Y:S01]  /*71f0*/  MOV R214, R217 ;  /* 0x000000d900d67202 */ /* 0x000fe20000000f00 */
[----:B-1----:R-:W-:Y:S01]  /*7200*/  FFMA.FTZ R0, R175, c[0x0][0x23c], -R12 ;  /* 0x00008f00af007a23 */ /* 0x002fe2000001080c */
[----:B------:R-:W-:Y:S01]  /*7210*/  MOV R217, R82 ;  /* 0x0000005200d97202 */ /* 0x000fe20000000f00 */
[----:B------:R-:W1:Y:S01]  /*7220*/  LDSM.16.MT88.4 R172, [R234+0xd800] ;  /* 0x00d80000eaac783b */ /* 0x000e620000004200 */
[----:B------:R-:W-:Y:S01]  /*7230*/  MOV R82, R114 ;  /* 0x0000007200527202 */ /* 0x000fe20000000f00 */
[----:B------:R-:W-:Y:S01]  /*7240*/  IMAD.MOV.U32 R114, RZ, RZ, R98 ;  /* 0x000000ffff727224 */ /* 0x000fe200078e0062 */
[----:B------:R-:W-:Y:S01]  /*7250*/  MOV R98, R80 ;  /* 0x0000005000627202 */ /* 0x000fe20000000f00 */
[----:B------:R3:W1:Y:S01]  /*7260*/  MUFU.EX2 R13, R0 ;  /* 0x00000000000d7308 */ /* 0x0006620000000800 */
[----:B------:R-:W-:-:S02]  /*7270*/  MOV R80, R3 ;  /* 0x0000000300507202 */ /* 0x000fc40000000f00 */
[----:B------:R-:W-:Y:S01]  /*7280*/  MOV R213, R114 ;  /* 0x0000007200d57202 */ /* 0x000fe20000000f00 */
[----:B------:R-:W-:Y:S01]  /*7290*/  IMAD.MOV.U32 R249, RZ, RZ, R98 ;  /* 0x000000fffff97224 */ /* 0x000fe200078e0062 */
[----:B------:R-:W-:Y:S02]  /*72a0*/  MOV R212, R115 ;  /* 0x0000007300d47202 */ /* 0x000fe40000000f00 */
[----:B------:R-:W-:Y:S01]  /*72b0*/  MOV R33, R97 ;  /* 0x0000006100217202 */ /* 0x000fe20000000f00 */
[----:B------:R-:W-:Y:S01]  /*72c0*/  LDSM.16.MT88.4 R112, [R236+0xf800] ;  /* 0x00f80000ec70783b */ /* 0x000fe20000004200 */
[----:B------:R-:W-:Y:S02]  /*72d0*/  MOV R246, R99 ;  /* 0x0000006300f67202 */ /* 0x000fe40000000f00 */
[----:B------:R-:W-:Y:S01]  /*72e0*/  MOV R245, R80 ;  /* 0x0000005000f57202 */ /* 0x000fe20000000f00 */
[----:B------:R-:W-:Y:S01]  /*72f0*/  LDSM.16.MT88.4 R96, [R234+0xf800] ;  /* 0x00f80000ea60783b */ /* 0x000fe20000004200 */
[----:B---3--:R-:W-:Y:S01]  /*7300*/  FFMA.FTZ R0, R219, c[0x0][0x23c], -R12 ;  /* 0x00008f00db007a23 */ /* 0x008fe2000001080c */
[----:B------:R-:W-:Y:S01]  /*7310*/  MOV R219, R189 ;  /* 0x000000bd00db7202 */ /* 0x000fe20000000f00 */
[----:B------:R3:W-:Y:S01]  /*7320*/  MUFU.EX2 R12, R2 ;  /* 0x00000002000c7308 */ /* 0x0007e20000000800 */
[----:B------:R-:W4:Y:S01]  /*7330*/  LDSM.16.MT88.4 R188, [R236+0xd800] ;  /* 0x00d80000ecbc783b */ /* 0x000f220000004200 */
[----:B------:R-:W-:Y:S01]  /*7340*/  MOV R252, R243 ;  /* 0x000000f300fc7202 */ /* 0x000fe20000000f00 */
[----:B------:R-:W-:Y:S01]  /*7350*/  IMAD.MOV.U32 R251, RZ, RZ, R242 ;  /* 0x000000fffffb7224 */ /* 0x000fe200078e00f2 */
[----:B------:R-:W-:Y:S01]  /*7360*/  F2FP.PACK_AB R128, R208, R139 ;  /* 0x0000008bd080723e */ /* 0x000fe200000000ff */
[----:B------:R1:W5:Y:S01]  /*7370*/  LDL.LU R3, [R1+0xf8] ;  /* 0x0000f80001037983 */ /* 0x0003620000300800 */
[----:B---3--:R-:W-:Y:S01]  /*7380*/  FADD.FTZ R2, R215, R214 ;  /* 0x000000d6d7027221 */ /* 0x008fe20000010000 */
[----:B------:R-:W-:Y:S01]  /*7390*/  MOV R215, R82 ;  /* 0x0000005200d77202 */ /* 0x000fe20000000f00 */
[----:B------:R-:W-:-:S02]  /*73a0*/  IMAD.MOV.U32 R214, RZ, RZ, R83 ;  /* 0x000000ffffd67224 */ /* 0x000fc400078e0053 */
[----:B------:R-:W3:Y:S01]  /*73b0*/  LDSM.16.MT88.4 R80, [R233+0xf800] ;  /* 0x00f80000e950783b */ /* 0x000ee20000004200 */
[----:B------:R-:W4:Y:S01]  /*73c0*/  MUFU.EX2 R26, R0 ;  /* 0x00000000001a7308 */ /* 0x000f220000000800 */
[----:B------:R-:W-:Y:S01]  /*73d0*/  F2FP.PACK_AB R129, R133, R132 ;  /* 0x000000848581723e */ /* 0x000fe200000000ff */
[----:B------:R-:W-:Y:S01]  /*73e0*/  FADD.FTZ R9, R252, R251 ;  /* 0x000000fbfc097221 */ /* 0x000fe20000010000 */
[----:B------:R-:W-:Y:S02]  /*73f0*/  F2FP.PACK_AB R130, R138, R209 ;  /* 0x000000d18a82723e */ /* 0x000fe400000000ff */
[----:B------:R-:W-:Y:S02]  /*7400*/  F2FP.PACK_AB R131, R31, R137 ;  /* 0x000000891f83723e */ /* 0x000fe400000000ff */
[----:B----4-:R-:W-:Y:S02]  /*7410*/  F2FP.PACK_AB R124, R30, R29 ;  /* 0x0000001d1e7c723e */ /* 0x010fe400000000ff */
[----:B-1----:R-:W-:-:S02]  /*7420*/  F2FP.PACK_AB R125, R13, R11 ;  /* 0x0000000b0d7d723e */ /* 0x002fc400000000ff */
[----:B------:R-:W-:Y:S01]  /*7430*/  F2FP.PACK_AB R126, R27, R28 ;  /* 0x0000001c1b7e723e */ /* 0x000fe200000000ff */
[----:B------:R-:W-:Y:S01]  /*7440*/  FADD.FTZ R2, R240, R2 ;  /* 0x00000002f0027221 */ /* 0x000fe20000010000 */
[----:B------:R-:W-:Y:S02]  /*7450*/  MOV R252, R32 ;  /* 0x0000002000fc7202 */ /* 0x000fe40000000f00 */
[----:B------:R-:W-:Y:S01]  /*7460*/  F2FP.PACK_AB R127, R26, R12 ;  /* 0x0000000c1a7f723e */ /* 0x000fe200000000ff */
[----:B------:R-:W-:Y:S02]  /*7470*/  FADD.FTZ R0, R241, R8 ;  /* 0x00000008f1007221 */ /* 0x000fe40000010000 */
[----:B------:R-:W-:Y:S01]  /*7480*/  FADD.FTZ R9, R238, R9 ;  /* 0x00000009ee097221 */ /* 0x000fe20000010000 */
[----:B------:R-:W-:Y:S01]  /*7490*/  MOV R32, R232 ;  /* 0x000000e800207202 */ /* 0x000fe20000000f00 */
[----:B------:R-:W-:Y:S01]  /*74a0*/  FADD.FTZ R0, R237, R0 ;  /* 0x00000000ed007221 */ /* 0x000fe20000010000 */
[----:B------:R-:W-:Y:S01]  /*74b0*/  HMMA.16816.F32 R116, R128, R4, R116 ;  /* 0x000000048074723c */ /* 0x000fe20000001874 */
[----:B------:R-:W-:-:S02]  /*74c0*/  FADD.FTZ R2, R252, R2 ;  /* 0x00000002fc027221 */ /* 0x000fc40000010000 */
        /* <DEDUP_REMOVED lines=11> */
[-C--:B------:R-:W-:Y:S08]  /*7580*/  HMMA.16816.F32 R176, R128, R188.reuse, R176 ;  /* 0x000000bc80b0723c */ /* 0x080ff000000018b0 */
[C---:B------:R-:W-:Y:S08]  /*7590*/  HMMA.16816.F32 R180, R124.reuse, R188, R180 ;  /* 0x000000bc7cb4723c */ /* 0x040ff000000018b4 */
[C---:B------:R-:W-:Y:S08]  /*75a0*/  HMMA.16816.F32 R184, R124.reuse, R190, R184 ;  /* 0x000000be7cb8723c */ /* 0x040ff000000018b8 */
[C---:B------:R-:W-:Y:S08]  /*75b0*/  HMMA.16816.F32 R196, R124.reuse, R204, R196 ;  /* 0x000000cc7cc4723c */ /* 0x040ff000000018c4 */
        /* <DEDUP_REMOVED lines=27> */
[----:B------:R1:W5:Y:S01]  /*7770*/  LDL.LU R242, [R1+0xe8] ;  /* 0x0000e80001f27983 */ /* 0x0003620000300800 */
[----:B------:R-:W-:Y:S01]  /*7780*/  FADD.FTZ R5, R245, R8 ;  /* 0x00000008f5057221 */ /* 0x000fe20000010000 */
[----:B------:R-:W-:Y:S02]  /*7790*/  HMMA.16816.F32 R112, R128, R114, R56 ;  /* 0x000000728070723c */ /* 0x000fe40000001838 */
[----:B------:R1:W5:Y:S04]  /*77a0*/  LDL.LU R241, [R1+0xe4] ;  /* 0x0000e40001f17983 */ /* 0x0003680000300800 */
[----:B------:R1:W5:Y:S02]  /*77b0*/  LDL.LU R240, [R1+0xe0] ;  /* 0x0000e00001f07983 */ /* 0x0003640000300800 */
[-C--:B------:R-:W-:Y:S02]  /*77c0*/  HMMA.16816.F32 R124, R124, R6.reuse, R64 ;  /* 0x000000067c7c723c */ /* 0x080fe40000001840 */
[----:B------:R1:W5:Y:S04]  /*77d0*/  LDL.LU R239, [R1+0xdc] ;  /* 0x0000dc0001ef7983 */ /* 0x0003680000300800 */
[----:B------:R1:W5:Y:S02]  /*77e0*/  LDL.LU R238, [R1+0xd8] ;  /* 0x0000d80001ee7983 */ /* 0x0003640000300800 */
[----:B------:R-:W-:Y:S02]  /*77f0*/  HMMA.16816.F32 R128, R128, R6, R48 ;  /* 0x000000068080723c */ /* 0x000fe40000001830 */
[----:B------:R1:W5:Y:S04]  /*7800*/  LDL.LU R237, [R1+0xd4] ;  /* 0x0000d40001ed7983 */ /* 0x0003680000300800 */
[----:B------:R1:W5:Y:S01]  /*7810*/  LDL.LU R232, [R1+0xd0] ;  /* 0x0000d00001e87983 */ /* 0x0003620000300800 */
[----:B------:R-:W-:-:S02]  /*7820*/  FADD.FTZ R6, R246, R4 ;  /* 0x00000004f6067221 */ /* 0x000fc40000010000 */
[----:B------:R-:W-:Y:S01]  /*7830*/  FADD.FTZ R4, R249, R2 ;  /* 0x00000002f9047221 */ /* 0x000fe20000010000 */
[----:B------:R1:W5:Y:S01]  /*7840*/  LDL.LU R25, [R1+0xcc] ;  /* 0x0000cc0001197983 */ /* 0x0003620000300800 */
[----:B------:R-:W-:Y:S02]  /*7850*/  FADD.FTZ R2, R212, R0 ;  /* 0x00000000d4027221 */ /* 0x000fe40000010000 */
[----:B------:R-:W-:Y:S01]  /*7860*/  FADD.FTZ R0, R213, R5 ;  /* 0x00000005d5007221 */ /* 0x000fe20000010000 */
[----:B------:R1:W5:Y:S01]  /*7870*/  LDL.LU R24, [R1+0xc8] ;  /* 0x0000c80001187983 */ /* 0x0003620000300800 */
[----:B------:R-:W-:Y:S02]  /*7880*/  FADD.FTZ R5, R214, R6 ;  /* 0x00000006d6057221 */ /* 0x000fe40000010000 */
[----:B------:R-:W-:Y:S01]  /*7890*/  FADD.FTZ R4, R215, R4 ;  /* 0x00000004d7047221 */ /* 0x000fe20000010000 */
[----:B------:R1:W5:Y:S01]  /*78a0*/  LDL.LU R15, [R1+0xc4] ;  /* 0x0000c400010f7983 */ /* 0x0003620000300800 */
[----:B------:R-:W-:-:S02]  /*78b0*/  FADD.FTZ R0, R217, R0 ;  /* 0x00000000d9007221 */ /* 0x000fc40000010000 */
[----:B------:R-:W-:Y:S01]  /*78c0*/  FADD.FTZ R2, R216, R2 ;  /* 0x00000002d8027221 */ /* 0x000fe20000010000 */
[----:B------:R1:W5:Y:S01]  /*78d0*/  LDL.LU R14, [R1+0xc0] ;  /* 0x0000c000010e7983 */ /* 0x0003620000300800 */
        /* <DEDUP_REMOVED lines=38> */
[----:B------:R-:W3:Y:S04]  /*7b40*/  LDL R227, [R1+0x98] ;  /* 0x0000980001e37983 */ /* 0x000ee80000100800 */
[----:B------:R-:W4:Y:S01]  /*7b50*/  LDL.64 R210, [R1+0xb0] ;  /* 0x0000b00001d27983 */ /* 0x000f220000100a00 */
[----:B------:R-:W-:Y:S01]  /*7b60*/  UIADD3 UR21, UR8, -0x2, URZ ;  /* 0xfffffffe08157890 */ /* 0x000fe2000fffe03f */
[----:B------:R-:W-:-:S04]  /*7b70*/  DEPBAR.LE SB0, 0x0 ;  /* 0x000080000000791a */ /* 0x000fc80000000000 */
[----:B------:R-:W-:Y:S01]  /*7b80*/  USHF.R.S32.HI UR5, URZ, 0x1f, UR21 ;  /* 0x0000001f3f057899 */ /* 0x000fe20008011415 */
[----:B-1----:R-:W-:Y:S01]  /*7b90*/  IMAD.U32 R4, RZ, RZ, UR21 ;  /* 0x00000015ff047e24 */ /* 0x002fe2000f8e00ff */
[----:B------:R-:W-:Y:S02]  /*7ba0*/  UIMAD UR4, UR12, UR21, URZ ;  /* 0x000000150c0472a4 */ /* 0x000fe4000f8e023f */
[----:B------:R-:W-:Y:S02]  /*7bb0*/  UISETP.GE.AND UP0, UPT, UR8, 0x3, UPT ;  /* 0x000000030800788c */ /* 0x000fe4000bf06270 */
[----:B------:R-:W-:Y:S01]  /*7bc0*/  UIMAD UR4, UR5, UR17, UR4 ;  /* 0x00000011050472a4 */ /* 0x000fe2000f8e0204 */
[----:B------:R-:W-:Y:S01]  /*7bd0*/  BAR.SYNC.DEFER_BLOCKING 0x0 ;  /* 0x0000000000007b1d */ /* 0x000fe20000010000 */
[----:B--2---:R-:W-:Y:S02]  /*7be0*/  ISETP.GE.AND P3, PT, R224, c[0x0][0x220], PT ;  /* 0x00008800e0007a0c */ /* 0x004fe40003f66270 */
[----:B---3--:R-:W-:Y:S01]  /*7bf0*/  ISETP.GE.AND P2, PT, R227, c[0x0][0x220], PT ;  /* 0x00008800e3007a0c */ /* 0x008fe20003f46270 */
[----:B----4-:R-:W-:-:S05]  /*7c00*/  IMAD.WIDE.U32 R4, R4, UR17, R210 ;  /* 0x0000001104047c25 */ /* 0x010fca000f8e00d2 */
        /* <DEDUP_REMOVED lines=67> */
[----:B----4-:R-:W4:Y:S04]  /*8040*/  LDSM.16.M88.4 R8, [R240+0x2000] ;  /* 0x00200000f008783b */ /* 0x010f280000000200 */
[----:B------:R-:W-:Y:S04]  /*8050*/  LDSM.16.M88.4 R48, [R239+0x1000] ;  /* 0x00100000ef30783b */ /* 0x000fe80000000200 */
[----:B-1----:R-:W1:Y:S04]  /*8060*/  LDSM.16.M88.4 R4, [R241+0x2000] ;  /* 0x00200000f104783b */ /* 0x002e680000000200 */
[----:B------:R-:W1:Y:S04]  /*8070*/  LDSM.16.M88.4 R52, [R239+0x800] ;  /* 0x00080000ef34783b */ /* 0x000e680000000200 */
[----:B------:R-:W1:Y:S04]  /*8080*/  LDSM.16.M88.4 R44, [R239+0x1800] ;  /* 0x00180000ef2c783b */ /* 0x000e680000000200 */
[----:B--2---:R-:W2:Y:S04]  /*8090*/  LDSM.16.M88.4 R20, [R239] ;  /* 0x00000000ef14783b */ /* 0x004ea80000000200 */
[----:B---3--:R-:W3:Y:S04]  /*80a0*/  LDSM.16.M88.4 R16, [R240] ;  /* 0x00000000f010783b */ /* 0x008ee80000000200 */
[----:B------:R-:W0:Y:S01]  /*80b0*/  LDGDEPBAR ;  /* 0x00000000000079af */ /* 0x000e220000000000 */
[C---:B----4-:R-:W-:Y:S08]  /*80c0*/  HMMA.16816.F32 R64, R8.reuse, R32, RZ ;  /* 0x000000200840723c */ /* 0x050ff000000018ff */
[C---:B------:R-:W-:Y:S08]  /*80d0*/  HMMA.16816.F32 R208, R8.reuse, R36, RZ ;  /* 0x0000002408d0723c */ /* 0x040ff000000018ff */
[C---:B------:R-:W-:Y:S08]  /*80e0*/  HMMA.16816.F32 R216, R8.reuse, R40, RZ ;  /* 0x0000002808d8723c */ /* 0x040ff000000018ff */
[C---:B------:R-:W-:Y:S08]  /*80f0*/  HMMA.16816.F32 R56, R8.reuse, R28, RZ ;  /* 0x0000001c0838723c */ /* 0x040ff000000018ff */
[C---:B------:R-:W-:Y:S08]  /*8100*/  HMMA.16816.F32 R212, R8.reuse, R42, RZ ;  /* 0x0000002a08d4723c */ /* 0x040ff000000018ff */
[C---:B------:R-:W-:Y:S08]  /*8110*/  HMMA.16816.F32 R140, R8.reuse, R38, RZ ;  /* 0x00000026088c723c */ /* 0x040ff000000018ff */
[C---:B------:R-:W-:Y:S08]  /*8120*/  HMMA.16816.F32 R60, R8.reuse, R34, RZ ;  /* 0x00000022083c723c */ /* 0x040ff000000018ff */
[----:B------:R-:W-:Y:S08]  /*8130*/  HMMA.16816.F32 R8, R8, R30, RZ ;  /* 0x0000001e0808723c */ /* 0x000ff000000018ff */
[C---:B-1----:R-:W-:Y:S08]  /*8140*/  HMMA.16816.F32 R64, R4.reuse, R48, R64 ;  /* 0x000000300440723c */ /* 0x042ff00000001840 */
[C---:B------:R-:W-:Y:S08]  /*8150*/  HMMA.16816.F32 R220, R4.reuse, R52, R208 ;  /* 0x0000003404dc723c */ /* 0x040ff000000018d0 */
[C---:B------:R-:W-:Y:S01]  /*8160*/  HMMA.16816.F32 R248, R4.reuse, R46, R8 ;  /* 0x0000002e04f8723c */ /* 0x040fe20000001808 */
[----:B------:R-:W1:Y:S07]  /*8170*/  LDSM.16.M88.4 R8, [R241] ;  /* 0x00000000f108783b */ /* 0x000e6e0000000200 */
[----:B------:R-:W-:Y:S01]  /*8180*/  MOV R133, R64 ;  /* 0x0000004000857202 */ /* 0x000fe20000000f00 */
[----:B------:R-:W-:Y:S01]  /*8190*/  IMAD.MOV.U32 R132, RZ, RZ, R65 ;  /* 0x000000ffff847224 */ /* 0x000fe200078e0041 */
[----:B------:R-:W-:Y:S01]  /*81a0*/  HMMA.16816.F32 R228, R4, R50, R60 ;  /* 0x0000003204e4723c */ /* 0x000fe2000000183c */
[----:B------:R-:W-:-:S02]  /*81b0*/  IMAD.MOV.U32 R27, RZ, RZ, R66 ;  /* 0x000000ffff1b7224 */ /* 0x000fc400078e0042 */
[----:B------:R-:W-:-:S03]  /*81c0*/  IMAD.MOV.U32 R26, RZ, RZ, R67 ;  /* 0x000000ffff1a7224 */ /* 0x000fc600078e0043 */
[----:B------:R-:W-:Y:S02]  /*81d0*/  IMAD.MOV.U32 R13, RZ, RZ, R220 ;  /* 0x000000ffff0d7224 */ /* 0x000fe400078e00dc */
[----:B--2---:R-:W-:Y:S01]  /*81e0*/  HMMA.16816.F32 R64, R4, R22, R212 ;  /* 0x000000160440723c */ /* 0x004fe200000018d4 */
[----:B------:R-:W-:Y:S02]  /*81f0*/  IMAD.MOV.U32 R12, RZ, RZ, R221 ;  /* 0x000000ffff0c7224 */ /* 0x000fe400078e00dd */
[----:B------:R-:W-:Y:S02]  /*8200*/  IMAD.MOV.U32 R2, RZ, RZ, R222 ;  /* 0x000000ffff027224 */ /* 0x000fe400078e00de */
[----:B------:R-:W-:-:S03]  /*8210*/  IMAD.MOV.U32 R0, RZ, RZ, R223 ;  /* 0x000000ffff007224 */ /* 0x000fc600078e00df */
[----:B------:R-:W-:Y:S08]  /*8220*/  HMMA.16816.F32 R220, R4, R44, R56 ;  /* 0x0000002c04dc723c */ /* 0x000ff00000001838 */
[----:B---3--:R-:W-:Y:S08]  /*8230*/  HMMA.16816.F32 R60, R16, R36, RZ ;  /* 0x00000024103c723c */ /* 0x008ff000000018ff */
[----:B------:R-:W-:Y:S01]  /*8240*/  HMMA.16816.F32 R216, R4, R20, R216 ;  /* 0x0000001404d8723c */ /* 0x000fe200000018d8 */
[----:B------:R-:W-:Y:S01]  /*8250*/  IMAD.MOV.U32 R224, RZ, RZ, R64 ;  /* 0x000000ffffe07224 */ /* 0x000fe200078e0040 */
[----:B------:R-:W-:Y:S01]  /*8260*/  MOV R138, R66 ;  /* 0x00000042008a7202 */ /* 0x000fe20000000f00 */
[----:B------:R-:W-:-:S02]  /*8270*/  IMAD.MOV.U32 R139, RZ, RZ, R65 ;  /* 0x000000ffff8b7224 */ /* 0x000fc400078e0041 */
[----:B------:R-:W-:-:S03]  /*8280*/  IMAD.MOV.U32 R137, RZ, RZ, R67 ;  /* 0x000000ffff897224 */ /* 0x000fc600078e0043 */
[----:B------:R-:W-:Y:S08]  /*8290*/  HMMA.16816.F32 R212, R4, R54, R140 ;  /* 0x0000003604d4723c */ /* 0x000ff0000000188c */
[C---:B------:R-:W-:Y:S08]  /*82a0*/  HMMA.16816.F32 R56, R16.reuse, R32, RZ ;  /* 0x000000201038723c */ /* 0x040ff000000018ff */
[C---:B------:R-:W-:Y:S08]  /*82b0*/  HMMA.16816.F32 R4, R16.reuse, R28, RZ ;  /* 0x0000001c1004723c */ /* 0x040ff000000018ff */
[C---:B------:R-:W-:Y:S08]  /*82c0*/  HMMA.16816.F32 R32, R16.reuse, R34, RZ ;  /* 0x000000221020723c */ /* 0x040ff000000018ff */
[C---:B------:R-:W-:Y:S08]  /*82d0*/  HMMA.16816.F32 R64, R16.reuse, R40, RZ ;  /* 0x000000281040723c */ /* 0x040ff000000018ff */
[----:B------:R-:W-:Y:S08]  /*82e0*/  HMMA.16816.F32 R40, R16, R42, RZ ;  /* 0x0000002a1028723c */ /* 0x000ff000000018ff */
[C---:B-1----:R-:W-:Y:S07]  /*82f0*/  HMMA.16816.F32 R208, R8.reuse, R52, R60 ;  /* 0x0000003408d0723c */ /* 0x042fee000000183c */
[----:B------:R-:W-:Y:S01]  /*8300*/  IMAD.MOV.U32 R60, RZ, RZ, R224 ;  /* 0x000000ffff3c7224 */ /* 0x000fe200078e00e0 */
[----:B------:R-:W-:Y:S01]  /*8310*/  HMMA.16816.F32 R140, R8, R48, R56 ;  /* 0x00000030088c723c */ /* 0x000fe20000001838 */
[----:B------:R-:W-:-:S02]  /*8320*/  IMAD.MOV.U32 R61, RZ, RZ, R139 ;  /* 0x000000ffff3d7224 */ /* 0x000fc400078e008b */
[----:B------:R-:W-:Y:S02]  /*8330*/  IMAD.MOV.U32 R62, RZ, RZ, R138 ;  /* 0x000000ffff3e7224 */ /* 0x000fe400078e008a */
[----:B------:R-:W-:-:S03]  /*8340*/  IMAD.MOV.U32 R63, RZ, RZ, R137 ;  /* 0x000000ffff3f7224 */ /* 0x000fc600078e0089 */
[C---:B------:R-:W-:Y:S01]  /*8350*/  HMMA.16816.F32 R224, R8.reuse, R44, R4 ;  /* 0x0000002c08e0723c */ /* 0x040fe20000001804 */
[----:B------:R-:W-:Y:S07]  /*8360*/  LDSM.16.M88.4 R4, [R243+0x2000] ;  /* 0x00200000f304783b */ /* 0x000fee0000000200 */
[----:B------:R-:W-:Y:S01]  /*8370*/  HMMA.16816.F32 R56, R8, R50, R32 ;  /* 0x000000320838723c */ /* 0x000fe20000001820 */
[----:B------:R-:W1:Y:S07]  /*8380*/  LDSM.16.M88.4 R32, [R238+0x9800] ;  /* 0x00980000ee20783b */ /* 0x000e6e0000000200 */
[----:B------:R-:W-:Y:S08]  /*8390*/  HMMA.16816.F32 R28, R16, R30, RZ ;  /* 0x0000001e101c723c */ /* 0x000ff000000018ff */
[C---:B------:R-:W-:Y:S08]  /*83a0*/  HMMA.16816.F32 R64, R8.reuse, R20, R64 ;  /* 0x000000140840723c */ /* 0x040ff00000001840 */
[C---:B------:R-:W-:Y:S01]  /*83b0*/  HMMA.16816.F32 R40, R8.reuse, R22, R40 ;  /* 0x000000160828723c */ /* 0x040fe20000001828 */
[----:B------:R-:W2:Y:S07]  /*83c0*/  LDSM.16.M88.4 R20, [R238+0x8000] ;  /* 0x00800000ee14783b */ /* 0x000eae0000000200 */
[----:B------:R-:W-:Y:S01]  /*83d0*/  HMMA.16816.F32 R44, R8, R46, R28 ;  /* 0x0000002e082c723c */ /* 0x000fe2000000181c */
[----:B------:R-:W-:Y:S07]  /*83e0*/  LDSM.16.M88.4 R28, [R238+0x9000] ;  /* 0x00900000ee1c783b */ /* 0x000fee0000000200 */
[----:B------:R-:W-:Y:S01]  /*83f0*/  HMMA.16816.F32 R36, R16, R38, RZ ;  /* 0x000000261024723c */ /* 0x000fe200000018ff */
[----:B------:R-:W3:Y:S07]  /*8400*/  LDSM.16.M88.4 R16, [R243] ;  /* 0x00000000f310783b */ /* 0x000eee0000000200 */
[C---:B-1----:R-:W-:Y:S08]  /*8410*/  HMMA.16816.F32 R220, R4.reuse, R32, R220 ;  /* 0x0000002004dc723c */ /* 0x042ff000000018dc */
[----:B------:R-:W-:Y:S08]  /*8420*/  HMMA.16816.F32 R248, R4, R34, R248 ;  /* 0x0000002204f8723c */ /* 0x000ff000000018f8 */
[----:B------:R-:W-:Y:S01]  /*8430*/  HMMA.16816.F32 R52, R8, R54, R36 ;  /* 0x000000360834723c */ /* 0x000fe20000001824 */
[----:B------:R-:W1:Y:S07]  /*8440*/  LDSM.16.M88.4 R8, [R238+0x8800] ;  /* 0x00880000ee08783b */ /* 0x000e6e0000000200 */
[-C--:B--2---:R-:W-:Y:S07]  /*8450*/  HMMA.16816.F32 R36, R4, R20.reuse, R216 ;  /* 0x000000140424723c */ /* 0x084fee00000018d8 */
[----:B------:R-:W-:Y:S01]  /*8460*/  MOV R216, R133 ;  /* 0x0000008500d87202 */ /* 0x000fe20000000f00 */
[----:B------:R-:W-:Y:S01]  /*8470*/  IMAD.MOV.U32 R217, RZ, RZ, R132 ;  /* 0x000000ffffd97224 */ /* 0x000fe200078e0084 */
[----:B---3--:R-:W-:Y:S01]  /*8480*/  HMMA.16816.F32 R48, R16, R20, R64 ;  /* 0x000000141030723c */ /* 0x008fe20000001840 */
        /* <DEDUP_REMOVED lines=8> */
[----:B------:R-:W-:-:S02]  /*8510*/  IMAD.MOV.U32 R64, RZ, RZ, R13 ;  /* 0x000000ffff407224 */ /* 0x000fc400078e000d */
[----:B------:R-:W-:Y:S02]  /*8520*/  IMAD.MOV.U32 R65, RZ, RZ, R12 ;  /* 0x000000ffff417224 */ /* 0x000fe400078e000c */
[----:B------:R-:W-:Y:S01]  /*8530*/  IMAD.MOV.U32 R67, RZ, RZ, R0 ;  /* 0x000000ffff437224 */ /* 0x000fe200078e0000 */
[C---:B------:R-:W-:Y:S08]  /*8540*/  HMMA.16816.F32 R220, R4.reuse, R30, R228 ;  /* 0x0000001e04dc723c */ /* 0x040ff000000018e4 */
[C---:B-1----:R-:W-:Y:S08]  /*8550*/  HMMA.16816.F32 R64, R4.reuse, R8, R64 ;  /* 0x000000080440723c */ /* 0x042ff00000001840 */
[C---:B------:R-:W-:Y:S08]  /*8560*/  HMMA.16816.F32 R60, R4.reuse, R22, R60 ;  /* 0x00000016043c723c */ /* 0x040ff0000000183c */
[----:B------:R-:W-:Y:S01]  /*8570*/  MOV R13, R220 ;  /* 0x000000dc000d7202 */ /* 0x000fe20000000f00 */
[----:B------:R-:W-:Y:S01]  /*8580*/  IMAD.MOV.U32 R12, RZ, RZ, R221 ;  /* 0x000000ffff0c7224 */ /* 0x000fe200078e00dd */
[----:B------:R-:W-:Y:S01]  /*8590*/  HMMA.16816.F32 R212, R4, R10, R212 ;  /* 0x0000000a04d4723c */ /* 0x000fe200000018d4 */
[----:B------:R-:W-:Y:S01]  /*85a0*/  IMAD.MOV.U32 R2, RZ, RZ, R222 ;  /* 0x000000ffff027224 */ /* 0x000fe200078e00de */
[----:B------:R-:W-:Y:S01]  /*85b0*/  LDSM.16.M88.4 R4, [R242+0x2000] ;  /* 0x00200000f204783b */ /* 0x000fe20000000200 */
[----:B------:R-:W-:-:S05]  /*85c0*/  IMAD.MOV.U32 R0, RZ, RZ, R223 ;  /* 0x000000ffff007224 */ /* 0x000fca00078e00df */
[C---:B------:R-:W-:Y:S01]  /*85d0*/  HMMA.16816.F32 R220, R16.reuse, R22, R40 ;  /* 0x0000001610dc723c */ /* 0x040fe20000001828 */
[----:B------:R-:W1:Y:S07]  /*85e0*/  LDSM.16.M88.4 R20, [R237] ;  /* 0x00000000ed14783b */ /* 0x000e6e0000000200 */
[C---:B------:R-:W-:Y:S08]  /*85f0*/  HMMA.16816.F32 R228, R16.reuse, R8, R208 ;  /* 0x0000000810e4723c */ /* 0x040ff000000018d0 */
[C---:B------:R-:W-:Y:S01]  /*8600*/  HMMA.16816.F32 R208, R16.reuse, R10, R52 ;  /* 0x0000000a10d0723c */ /* 0x040fe20000001834 */
[----:B------:R-:W2:Y:S06]  /*8610*/  LDSM.16.M88.4 R8, [R242] ;  /* 0x00000000f208783b */ /* 0x000eac0000000200 */
[----:B------:R-:W-:Y:S01]  /*8620*/  IMAD.MOV.U32 R52, RZ, RZ, R13 ;  /* 0x000000ffff347224 */ /* 0x000fe200078e000d */
[----:B------:R-:W-:Y:S01]  /*8630*/  HMMA.16816.F32 R140, R16, R28, R140 ;  /* 0x0000001c108c723c */ /* 0x000fe2000000188c */
[----:B------:R-:W-:Y:S01]  /*8640*/  IMAD.MOV.U32 R53, RZ, RZ, R12 ;  /* 0x000000ffff357224 */ /* 0x000fe200078e000c */
[----:B------:R-:W-:Y:S01]  /*8650*/  MOV R54, R2 ;  /* 0x0000000200367202 */ /* 0x000fe20000000f00 */
[----:B------:R-:W-:-:S05]  /*8660*/  IMAD.MOV.U32 R55, RZ, RZ, R0 ;  /* 0x000000ffff377224 */ /* 0x000fca00078e0000 */
[C---:B------:R-:W-:Y:S01]  /*8670*/  HMMA.16816.F32 R40, R16.reuse, R30, R56 ;  /* 0x0000001e1028723c */ /* 0x040fe20000001838 */
[----:B------:R-:W3:Y:S07]  /*8680*/  LDSM.16.M88.4 R28, [R237+0x1000] ;  /* 0x00100000ed1c783b */ /* 0x000eee0000000200 */
[C---:B------:R-:W-:Y:S08]  /*8690*/  HMMA.16816.F32 R224, R16.reuse, R32, R224 ;  /* 0x0000002010e0723c */ /* 0x040ff000000018e0 */
[----:B------:R-:W-:Y:S01]  /*86a0*/  HMMA.16816.F32 R44, R16, R34, R44 ;  /* 0x00000022102c723c */ /* 0x000fe2000000182c */
[----:B------:R-:W4:Y:S04]  /*86b0*/  LDSM.16.M88.4 R16, [R237+0x800] ;  /* 0x00080000ed10783b */ /* 0x000f280000000200 */
[----:B------:R-:W4:Y:S03]  /*86c0*/  LDSM.16.M88.4 R32, [R237+0x1800] ;  /* 0x00180000ed20783b */ /* 0x000f260000000200 */
[----:B------:R-:W-:Y:S01]  /*86d0*/  IMAD.MOV.U32 R13, RZ, RZ, R40 ;  /* 0x000000ffff0d7224 */ /* 0x000fe200078e0028 */
[----:B-1----:R-:W-:Y:S01]  /*86e0*/  HMMA.16816.F32 R56, R4, R22, R60 ;  /* 0x000000160438723c */ /* 0x002fe2000000183c */
[----:B------:R-:W-:-:S02]  /*86f0*/  IMAD.MOV.U32 R12, RZ, RZ, R41 ;  /* 0x000000ffff0c7224 */ /* 0x000fc400078e0029 */
[----:B------:R-:W-:Y:S02]  /*8700*/  IMAD.MOV.U32 R2, RZ, RZ, R42 ;  /* 0x000000ffff027224 */ /* 0x000fe400078e002a */
[----:B------:R-:W-:-:S03]  /*8710*/  IMAD.MOV.U32 R0, RZ, RZ, R43 ;  /* 0x000000ffff007224 */ /* 0x000fc600078e002b */
[-C--:B------:R-:W-:Y:S08]  /*8720*/  HMMA.16816.F32 R40, R4, R20.reuse, R36 ;  /* 0x000000140428723c */ /* 0x080ff00000001824 */
[----:B--2---:R-:W-:Y:S07]  /*8730*/  HMMA.16816.F32 R36, R8, R20, R48 ;  /* 0x000000140824723c */ /* 0x004fee0000001830 */
[----:B------:R-:W-:Y:S01]  /*8740*/  MOV R48, R133 ;  /* 0x0000008500307202 */ /* 0x000fe20000000f00 */
[----:B------:R-:W-:Y:S01]  /*8750*/  IMAD.MOV.U32 R49, RZ, RZ, R132 ;  /* 0x000000ffff317224 */ /* 0x000fe200078e0084 */
[----:B------:R-:W-:Y:S01]  /*8760*/  MOV R138, R58 ;  /* 0x0000003a008a7202 */ /* 0x000fe20000000f00 */
[----:B------:R-:W-:Y:S01]  /*8770*/  IMAD.MOV.U32 R50, RZ, RZ, R27 ;  /* 0x000000ffff327224 */ /* 0x000fe200078e001b */
[----:B---3--:R-:W-:Y:S01]  /*8780*/  HMMA.16816.F32 R52, R4, R30, R52 ;  /* 0x0000001e0434723c */ /* 0x008fe20000001834 */
[----:B------:R-:W-:-:S02]  /*8790*/  IMAD.MOV.U32 R51, RZ, RZ, R26 ;  /* 0x000000ffff337224 */ /* 0x000fc400078e001a */
[----:B------:R-:W-:Y:S02]  /*87a0*/  IMAD.MOV.U32 R245, RZ, RZ, R56 ;  /* 0x000000fffff57224 */ /* 0x000fe400078e0038 */
[----:B------:R-:W-:Y:S02]  /*87b0*/  IMAD.MOV.U32 R139, RZ, RZ, R57 ;  /* 0x000000ffff8b7224 */ /* 0x000fe400078e0039 */
[----:B------:R-:W-:Y:S01]  /*87c0*/  IMAD.MOV.U32 R137, RZ, RZ, R59 ;  /* 0x000000ffff897224 */ /* 0x000fe200078e003b */
[C---:B----4-:R-:W-:Y:S07]  /*87d0*/  HMMA.16816.F32 R60, R4.reuse, R18, R212 ;  /* 0x00000012043c723c */ /* 0x050fee00000018d4 */
[----:B------:R-:W-:Y:S01]  /*87e0*/  IMAD.MOV.U32 R212, RZ, RZ, R13 ;  /* 0x000000ffffd47224 */ /* 0x000fe200078e000d */
[----:B------:R-:W-:Y:S01]  /*87f0*/  HMMA.16816.F32 R48, R4, R32, R48 ;  /* 0x000000200430723c */ /* 0x000fe20000001830 */
[----:B------:R-:W-:-:S02]  /*8800*/  IMAD.MOV.U32 R213, RZ, RZ, R12 ;  /* 0x000000ffffd57224 */ /* 0x000fc400078e000c */
[----:B------:R-:W-:Y:S02]  /*8810*/  IMAD.MOV.U32 R214, RZ, RZ, R2 ;  /* 0x000000ffffd67224 */ /* 0x000fe400078e0002 */
[----:B------:R-:W-:-:S03]  /*8820*/  IMAD.MOV.U32 R215, RZ, RZ, R0 ;  /* 0x000000ffffd77224 */ /* 0x000fc600078e0000 */
[----:B------:R-:W-:Y:S08]  /*8830*/  HMMA.16816.F32 R64, R4, R16, R64 ;  /* 0x000000100440723c */ /* 0x000ff00000001840 */
[----:B------:R-:W-:Y:S08]  /*8840*/  HMMA.16816.F32 R212, R8, R30, R212 ;  /* 0x0000001e08d4723c */ /* 0x000ff000000018d4 */
[----:B------:R-:W-:Y:S01]  /*8850*/  MOV R133, R48 ;  /* 0x0000003000857202 */ /* 0x000fe20000000f00 */
[----:B------:R-:W-:Y:S01]  /*8860*/  IMAD.MOV.U32 R132, RZ, RZ, R49 ;  /* 0x000000ffff847224 */ /* 0x000fe200078e0031 */
[----:B------:R-:W-:Y:S01]  /*8870*/  HMMA.16816.F32 R56, R4, R28, R216 ;  /* 0x0000001c0438723c */ /* 0x000fe200000018d8 */
[----:B------:R-:W-:-:S02]  /*8880*/  IMAD.MOV.U32 R27, RZ, RZ, R50 ;  /* 0x000000ffff1b7224 */ /* 0x000fc400078e0032 */
[----:B------:R-:W-:-:S05]  /*8890*/  IMAD.MOV.U32 R26, RZ, RZ, R51 ;  /* 0x000000ffff1a7224 */ /* 0x000fca00078e0033 */
[----:B------:R-:W-:Y:S01]  /*88a0*/  HMMA.16816.F32 R48, R4, R34, R248 ;  /* 0x000000220430723c */ /* 0x000fe200000018f8 */
[----:B------:R-:W-:Y:S05]  /*88b0*/  LDSM.16.M88.4 R4, [R240+0x6000] ;  /* 0x00600000f004783b */ /* 0x000fea0000000200 */
[----:B------:R-:W-:Y:S01]  /*88c0*/  IMAD.MOV.U32 R13, RZ, RZ, R212 ;  /* 0x000000ffff0d7224 */ /* 0x000fe200078e00d4 */
[----:B------:R-:W-:Y:S01]  /*88d0*/  MOV R2, R214 ;  /* 0x000000d600027202 */ /* 0x000fe20000000f00 */
[----:B------:R-:W-:Y:S01]  /*88e0*/  HMMA.16816.F32 R220, R8, R22, R220 ;  /* 0x0000001608dc723c */ /* 0x000fe200000018dc */
[----:B------:R-:W-:Y:S01]  /*88f0*/  IMAD.MOV.U32 R12, RZ, RZ, R213 ;  /* 0x000000ffff0c7224 */ /* 0x000fe200078e00d5 */
[----:B------:R-:W1:Y:S01]  /*8900*/  LDSM.16.M88.4 R20, [R232+0xa000] ;  /* 0x00a00000e814783b */ /* 0x000e620000000200 */
[----:B------:R-:W-:-:S05]  /*8910*/  IMAD.MOV.U32 R0, RZ, RZ, R215 ;  /* 0x000000ffff007224 */ /* 0x000fca00078e00d7 */
[C---:B------:R-:W-:Y:S08]  /*8920*/  HMMA.16816.F32 R228, R8.reuse, R16, R228 ;  /* 0x0000001008e4723c */ /* 0x040ff000000018e4 */
[C---:B------:R-:W-:Y:S01]  /*8930*/  HMMA.16816.F32 R216, R8.reuse, R18, R208 ;  /* 0x0000001208d8723c */ /* 0x040fe200000018d0 */
[----:B------:R-:W2:Y:S07]  /*8940*/  LDSM.16.M88.4 R16, [R240+0x4000] ;  /* 0x00400000f010783b */ /* 0x000eae0000000200 */
[C---:B------:R-:W-:Y:S01]  /*8950*/  HMMA.16816.F32 R140, R8.reuse, R28, R140 ;  /* 0x0000001c088c723c */ /* 0x040fe2000000188c */
[----:B------:R-:W3:Y:S07]  /*8960*/  LDSM.16.M88.4 R28, [R232+0xb000] ;  /* 0x00b00000e81c783b */ /* 0x000eee0000000200 */
[C---:B------:R-:W-:Y:S07]  /*8970*/  HMMA.16816.F32 R248, R8.reuse, R32, R224 ;  /* 0x0000002008f8723c */ /* 0x040fee00000018e0 */
[----:B------:R-:W-:Y:S01]  /*8980*/  IMAD.MOV.U32 R224, RZ, RZ, R245 ;  /* 0x000000ffffe07224 */ /* 0x000fe200078e00f5 */
[----:B------:R-:W-:Y:S01]  /*8990*/  HMMA.16816.F32 R212, R8, R34, R44 ;  /* 0x0000002208d4723c */ /* 0x000fe2000000182c */
[----:B------:R-:W4:Y:S01]  /*89a0*/  LDSM.16.M88.4 R8, [R232+0xa800] ;  /* 0x00a80000e808783b */ /* 0x000f220000000200 */
[----:B------:R-:W-:-:S02]  /*89b0*/  IMAD.MOV.U32 R225, RZ, RZ, R139 ;  /* 0x000000ffffe17224 */ /* 0x000fc400078e008b */
[----:B------:R-:W-:Y:S01]  /*89c0*/  IMAD.MOV.U32 R226, RZ, RZ, R138 ;  /* 0x000000ffffe27224 */ /* 0x000fe200078e008a */
[----:B------:R-:W4:Y:S01]  /*89d0*/  LDSM.16.M88.4 R32, [R232+0xb800] ;  /* 0x00b80000e820783b */ /* 0x000f220000000200 */
[----:B------:R-:W-:Y:S01]  /*89e0*/  IMAD.MOV.U32 R227, RZ, RZ, R137 ;  /* 0x000000ffffe37224 */ /* 0x000fe200078e0089 */
[----:B------:R-:W-:Y:S01]  /*89f0*/  MOV R44, R133 ;  /* 0x00000085002c7202 */ /* 0x000fe20000000f00 */
[----:B------:R-:W-:Y:S01]  /*8a00*/  IMAD.MOV.U32 R45, RZ, RZ, R132 ;  /* 0x000000ffff2d7224 */ /* 0x000fe200078e0084 */
[----:B-1----:R-:W-:Y:S01]  /*8a10*/  HMMA.16816.F32 R208, R4, R20, R40 ;  /* 0x0000001404d0723c */ /* 0x002fe20000001828 */
[----:B------:R-:W-:Y:S02]  /*8a20*/  IMAD.MOV.U32 R46, RZ, RZ, R27 ;  /* 0x000000ffff2e7224 */ /* 0x000fe400078e001b */
[----:B------:R-:W-:-:S05]  /*8a30*/  IMAD.MOV.U32 R47, RZ, RZ, R26 ;  /* 0x000000ffff2f7224 */ /* 0x000fca00078e001a */
[----:B------:R-:W-:Y:S08]  /*8a40*/  HMMA.16816.F32 R224, R4, R22, R224 ;  /* 0x0000001604e0723c */ /* 0x000ff000000018e0 */
[----:B--2---:R-:W-:Y:S08]  /*8a50*/  HMMA.16816.F32 R36, R16, R20, R36 ;  /* 0x000000141024723c */ /* 0x004ff00000001824 */
[C---:B---3--:R-:W-:Y:S08]  /*8a60*/  HMMA.16816.F32 R52, R4.reuse, R30, R52 ;  /* 0x0000001e0434723c */ /* 0x048ff00000001834 */
[----:B----4-:R-:W-:Y:S01]  /*8a70*/  HMMA.16816.F32 R40, R4, R8, R64 ;  /* 0x000000080428723c */ /* 0x010fe20000001840 */
[----:B------:R-:W-:Y:S01]  /*8a80*/  IMAD.MOV.U32 R133, RZ, RZ, R224 ;  /* 0x000000ffff857224 */ /* 0x000fe200078e00e0 */
[----:B------:R-:W-:Y:S01]  /*8a90*/  MOV R27, R226 ;  /* 0x000000e2001b7202 */ /* 0x000fe20000000f00 */
[----:B------:R-:W-:-:S02]  /*8aa0*/  IMAD.MOV.U32 R132, RZ, RZ, R225 ;  /* 0x000000ffff847224 */ /* 0x000fc400078e00e1 */
[----:B------:R-:W-:-:S03]  /*8ab0*/  IMAD.MOV.U32 R26, RZ, RZ, R227 ;  /* 0x000000ffff1a7224 */ /* 0x000fc600078e00e3 */
[----:B------:R-:W-:Y:S08]  /*8ac0*/  HMMA.16816.F32 R64, R4, R28, R56 ;  /* 0x0000001c0440723c */ /* 0x000ff00000001838 */
[----:B------:R-:W-:Y:S07]  /*8ad0*/  HMMA.16816.F32 R56, R16, R10, R216 ;  /* 0x0000000a1038723c */ /* 0x000fee00000018d8 */
[----:B------:R-:W-:Y:S01]  /*8ae0*/  MOV R216, R13 ;  /* 0x0000000d00d87202 */ /* 0x000fe20000000f00 */
[----:B------:R-:W-:Y:S01]  /*8af0*/  IMAD.MOV.U32 R217, RZ, RZ, R12 ;  /* 0x000000ffffd97224 */ /* 0x000fe200078e000c */
[----:B------:R-:W-:Y:S01]  /*8b00*/  HMMA.16816.F32 R44, R4, R32, R44 ;  /* 0x00000020042c723c */ /* 0x000fe2000000182c */
[----:B------:R-:W-:-:S02]  /*8b10*/  IMAD.MOV.U32 R218, RZ, RZ, R2 ;  /* 0x000000ffffda7224 */ /* 0x000fc400078e0002 */
[----:B------:R-:W-:Y:S02]  /*8b20*/  IMAD.MOV.U32 R219, RZ, RZ, R0 ;  /* 0x000000ffffdb7224 */ /* 0x000fe400078e0000 */
[----:B------:R-:W-:Y:S02]  /*8b30*/  IMAD.MOV.U32 R137, RZ, RZ, R41 ;  /* 0x000000ffff897224 */ /* 0x000fe400078e0029 */
[----:B------:R-:W-:Y:S01]  /*8b40*/  IMAD.MOV.U32 R20, RZ, RZ, R43 ;  /* 0x000000ffff147224 */ /* 0x000fe200078e002b */
[----:B------:R-:W-:Y:S01]  /*8b50*/  HMMA.16816.F32 R224, R4, R10, R60 ;  /* 0x0000000a04e0723c */ /* 0x000fe2000000183c */
[----:B------:R-:W-:Y:S02]  /*8b60*/  IMAD.MOV.U32 R138, RZ, RZ, R40 ;  /* 0x000000ffff8a7224 */ /* 0x000fe400078e0028 */
[----:B------:R-:W-:-:S05]  /*8b70*/  IMAD.MOV.U32 R21, RZ, RZ, R42 ;  /* 0x000000ffff157224 */ /* 0x000fca00078e002a */
[C---:B------:R-:W-:Y:S08]  /*8b80*/  HMMA.16816.F32 R216, R16.reuse, R30, R216 ;  /* 0x0000001e10d8723c */ /* 0x040ff000000018d8 */
[----:B------:R-:W-:Y:S01]  /*8b90*/  MOV R43, R44 ;  /* 0x0000002c002b7202 */ /* 0x000fe20000000f00 */
[----:B------:R-:W-:Y:S01]  /*8ba0*/  IMAD.MOV.U32 R41, RZ, RZ, R46 ;  /* 0x000000ffff297224 */ /* 0x000fe200078e002e */
[----:B------:R-:W-:Y:S01]  /*8bb0*/  HMMA.16816.F32 R60, R16, R28, R140 ;  /* 0x0000001c103c723c */ /* 0x000fe2000000188c */
[----:B------:R-:W-:Y:S01]  /*8bc0*/  IMAD.MOV.U32 R42, RZ, RZ, R45 ;  /* 0x000000ffff2a7224 */ /* 0x000fe200078e002d */
[----:B------:R-:W-:Y:S01]  /*8bd0*/  LDSM.16.M88.4 R28, [R239+0x3000] ;  /* 0x00300000ef1c783b */ /* 0x000fe20000000200 */
[----:B------:R-:W-:-:S05]  /*8be0*/  IMAD.MOV.U32 R40, RZ, RZ, R47 ;  /* 0x000000ffff287224 */ /* 0x000fca00078e002f */
[----:B------:R-:W-:Y:S06]  /*8bf0*/  HMMA.16816.F32 R44, R16, R22, R220 ;  /* 0x00000016102c723c */ /* 0x000fec00000018dc */
[----:B------:R-:W-:Y:S01]  /*8c00*/  IMAD.MOV.U32 R13, RZ, RZ, R216 ;  /* 0x000000ffff0d7224 */ /* 0x000fe200078e00d8 */
[----:B------:R-:W-:Y:S01]  /*8c10*/  MOV R222, R41 ;  /* 0x0000002900de7202 */ /* 0x000fe20000000f00 */
[----:B------:R-:W-:Y:S01]  /*8c20*/  IMAD.MOV.U32 R220, RZ, RZ, R43 ;  /* 0x000000ffffdc7224 */ /* 0x000fe200078e002b */
[----:B------:R-:W-:Y:S01]  /*8c30*/  MOV R2, R218 ;  /* 0x000000da00027202 */ /* 0x000fe20000000f00 */
[----:B------:R-:W-:Y:S01]  /*8c40*/  IMAD.MOV.U32 R221, RZ, RZ, R42 ;  /* 0x000000ffffdd7224 */ /* 0x000fe200078e002a */
[----:B------:R-:W-:Y:S01]  /*8c50*/  HMMA.16816.F32 R48, R4, R34, R48 ;  /* 0x000000220430723c */ /* 0x000fe20000001830 */
[----:B------:R-:W-:Y:S01]  /*8c60*/  IMAD.MOV.U32 R223, RZ, RZ, R40 ;  /* 0x000000ffffdf7224 */ /* 0x000fe200078e0028 */
[----:B------:R-:W-:Y:S01]  /*8c70*/  LDSM.16.M88.4 R4, [R241+0x6000] ;  /* 0x00600000f104783b */ /* 0x000fe20000000200 */
[----:B------:R-:W-:-:S02]  /*8c80*/  IMAD.MOV.U32 R12, RZ, RZ, R217 ;  /* 0x000000ffff0c7224 */ /* 0x000fc400078e00d9 */
[----:B------:R-:W-:-:S03]  /*8c90*/  IMAD.MOV.U32 R0, RZ, RZ, R219 ;  /* 0x000000ffff007224 */ /* 0x000fc600078e00db */
[C---:B------:R-:W-:Y:S01]  /*8ca0*/  HMMA.16816.F32 R40, R16.reuse, R8, R228 ;  /* 0x000000081028723c */ /* 0x040fe200000018e4 */
[----:B------:R-:W1:Y:S06]  /*8cb0*/  LDSM.16.M88.4 R8, [R241+0x4000] ;  /* 0x00400000f108783b */ /* 0x000e6c0000000200 */
[----:B------:R-:W-:Y:S01]  /*8cc0*/  IMAD.MOV.U32 R230, RZ, RZ, R21 ;  /* 0x000000ffffe67224 */ /* 0x000fe200078e0015 */
[----:B------:R-:W-:Y:S01]  /*8cd0*/  HMMA.16816.F32 R216, R16, R32, R248 ;  /* 0x0000002010d8723c */ /* 0x000fe200000018f8 */
[----:B------:R-:W-:Y:S02]  /*8ce0*/  IMAD.MOV.U32 R231, RZ, RZ, R20 ;  /* 0x000000ffffe77224 */ /* 0x000fe400078e0014 */
[----:B------:R-:W2:Y:S01]  /*8cf0*/  LDSM.16.M88.4 R20, [R239+0x2000] ;  /* 0x00200000ef14783b */ /* 0x000ea20000000200 */
[----:B------:R-:W-:-:S02]  /*8d00*/  IMAD.MOV.U32 R228, RZ, RZ, R138 ;  /* 0x000000ffffe47224 */ /* 0x000fc400078e008a */
[----:B------:R-:W-:Y:S02]  /*8d10*/  IMAD.MOV.U32 R229, RZ, RZ, R137 ;  /* 0x000000ffffe57224 */ /* 0x000fe400078e0089 */
[----:B------:R-:W-:Y:S01]  /*8d20*/  HMMA.16816.F32 R140, R16, R34, R212 ;  /* 0x00000022108c723c */ /* 0x000fe200000018d4 */
[----:B------:R-:W3:Y:S01]  /*8d30*/  LDSM.16.M88.4 R16, [R239+0x2800] ;  /* 0x00280000ef10783b */ /* 0x000ee20000000200 */
[----:B------:R-:W-:Y:S02]  /*8d40*/  IMAD.MOV.U32 R248, RZ, RZ, R133 ;  /* 0x000000fffff87224 */ /* 0x000fe400078e0085 */
[----:B------:R-:W-:Y:S01]  /*8d50*/  IMAD.MOV.U32 R249, RZ, RZ, R132 ;  /* 0x000000fffff97224 */ /* 0x000fe200078e0084 */
[----:B------:R-:W4:Y:S01]  /*8d60*/  LDSM.16.M88.4 R32, [R239+0x3800] ;  /* 0x00380000ef20783b */ /* 0x000f220000000200 */
[----:B------:R-:W-:Y:S01]  /*8d70*/  IMAD.MOV.U32 R250, RZ, RZ, R27 ;  /* 0x000000fffffa7224 */ /* 0x000fe200078e001b */
[----:B------:R-:W-:Y:S01]  /*8d80*/  MOV R212, R13 ;  /* 0x0000000d00d47202 */ /* 0x000fe20000000f00 */
[----:B------:R-:W-:-:S02]  /*8d90*/  IMAD.MOV.U32 R251, RZ, RZ, R26 ;  /* 0x000000fffffb7224 */ /* 0x000fc400078e001a */
[----:B------:R-:W-:Y:S02]  /*8da0*/  IMAD.MOV.U32 R213, RZ, RZ, R12 ;  /* 0x000000ffffd57224 */ /* 0x000fe400078e000c */
[----:B------:R-:W-:Y:S02]  /*8db0*/  IMAD.MOV.U32 R214, RZ, RZ, R2 ;  /* 0x000000ffffd67224 */ /* 0x000fe400078e0002 */
[----:B------:R-:W-:-:S07]  /*8dc0*/  IMAD.MOV.U32 R215, RZ, RZ, R0 ;  /* 0x000000ffffd77224 */ /* 0x000fce00078e0000 */
[----:B-1----:R-:W-:Y:S08]  /*8dd0*/  HMMA.16816.F32 R212, R8, R30, R212 ;  /* 0x0000001e08d4723c */ /* 0x002ff000000018d4 */
[C---:B--2---:R-:W-:Y:S08]  /*8de0*/  HMMA.16816.F32 R248, R4.reuse, R22, R248 ;  /* 0x0000001604f8723c */ /* 0x044ff000000018f8 */
[C---:B---3--:R-:W-:Y:S08]  /*8df0*/  HMMA.16816.F32 R228, R4.reuse, R16, R228 ;  /* 0x0000001004e4723c */ /* 0x048ff000000018e4 */
[-C--:B------:R-:W-:Y:S08]  /*8e00*/  HMMA.16816.F32 R208, R4, R20.reuse, R208 ;  /* 0x0000001404d0723c */ /* 0x080ff000000018d0 */
[----:B------:R-:W-:Y:S01]  /*8e10*/  HMMA.16816.F32 R36, R8, R20, R36 ;  /* 0x000000140824723c */ /* 0x000fe20000001824 */
[----:B------:R-:W-:Y:S01]  /*8e20*/  IMAD.MOV.U32 R13, RZ, RZ, R248 ;  /* 0x000000ffff0d7224 */ /* 0x000fe200078e00f8 */
[----:B------:R-:W-:Y:S01]  /*8e30*/  MOV R2, R250 ;  /* 0x000000fa00027202 */ /* 0x000fe20000000f00 */
[----:B------:R-:W-:-:S02]  /*8e40*/  IMAD.MOV.U32 R12, RZ, RZ, R249 ;  /* 0x000000ffff0c7224 */ /* 0x000fc400078e00f9 */
[----:B------:R-:W-:-:S03]  /*8e50*/  IMAD.MOV.U32 R0, RZ, RZ, R251 ;  /* 0x000000ffff007224 */ /* 0x000fc600078e00fb */
[----:B------:R-:W-:Y:S01]  /*8e60*/  IMAD.MOV.U32 R21, RZ, RZ, R230 ;  /* 0x000000ffff157224 */ /* 0x000fe200078e00e6 */
[----:B------:R-:W-:Y:S01]  /*8e70*/  HMMA.16816.F32 R248, R4, R18, R224 ;  /* 0x0000001204f8723c */ /* 0x000fe200000018e0 */
[----:B------:R-:W-:Y:S02]  /*8e80*/  IMAD.MOV.U32 R20, RZ, RZ, R231 ;  /* 0x000000ffff147224 */ /* 0x000fe400078e00e7 */
[----:B------:R-:W-:Y:S02]  /*8e90*/  IMAD.MOV.U32 R27, RZ, RZ, R228 ;  /* 0x000000ffff1b7224 */ /* 0x000fe400078e00e4 */
[----:B------:R-:W-:-:S03]  /*8ea0*/  IMAD.MOV.U32 R26, RZ, RZ, R229 ;  /* 0x000000ffff1a7224 */ /* 0x000fc600078e00e5 */
[----:B------:R-:W-:Y:S07]  /*8eb0*/  HMMA.16816.F32 R224, R4, R30, R52 ;  /* 0x0000001e04e0723c */ /* 0x000fee0000001834 */
[----:B------:R-:W-:Y:S01]  /*8ec0*/  MOV R30, R2 ;  /* 0x00000002001e7202 */ /* 0x000fe20000000f00 */
[----:B------:R-:W-:Y:S01]  /*8ed0*/  HMMA.16816.F32 R52, R8, R22, R44 ;  /* 0x000000160834723c */ /* 0x000fe2000000182c */
[----:B------:R-:W-:-:S07]  /*8ee0*/  IMAD.MOV.U32 R31, RZ, RZ, R0 ;  /* 0x000000ffff1f7224 */ /* 0x000fce00078e0000 */
[----:B------:R-:W-:Y:S08]  /*8ef0*/  HMMA.16816.F32 R228, R4, R28, R64 ;  /* 0x0000001c04e4723c */ /* 0x000ff00000001840 */
[----:B------:R-:W-:Y:S07]  /*8f00*/  HMMA.16816.F32 R44, R8, R18, R56 ;  /* 0x00000012082c723c */ /* 0x000fee0000001838 */
[----:B------:R-:W-:Y:S01]  /*8f10*/  IMAD.MOV.U32 R58, RZ, RZ, R21 ;  /* 0x000000ffff3a7224 */ /* 0x000fe200078e0015 */
[----:B----4-:R-:W-:Y:S01]  /*8f20*/  HMMA.16816.F32 R220, R4, R32, R220 ;  /* 0x0000002004dc723c */ /* 0x010fe200000018dc */
[----:B------:R-:W-:Y:S01]  /*8f30*/  IMAD.MOV.U32 R59, RZ, RZ, R20 ;  /* 0x000000ffff3b7224 */ /* 0x000fe200078e0014 */
[----:B------:R-:W-:Y:S01]  /*8f40*/  MOV R56, R27 ;  /* 0x0000001b00387202 */ /* 0x000fe20000000f00 */
[----:B------:R-:W-:Y:S01]  /*8f50*/  LDSM.16.M88.4 R20, [R238+0xa000] ;  /* 0x00a00000ee14783b */ /* 0x000fe20000000200 */
[----:B------:R-:W-:-:S04]  /*8f60*/  IMAD.MOV.U32 R57, RZ, RZ, R26 ;  /* 0x000000ffff397224 */ /* 0x000fc800078e001a */
[----:B------:R-:W-:Y:S01]  /*8f70*/  HMMA.16816.F32 R64, R4, R34, R48 ;  /* 0x000000220440723c */ /* 0x000fe20000001830 */
[----:B------:R-:W1:Y:S07]  /*8f80*/  LDSM.16.M88.4 R4, [R243+0x6000] ;  /* 0x00600000f304783b */ /* 0x000e6e0000000200 */
[C---:B------:R-:W-:Y:S01]  /*8f90*/  HMMA.16816.F32 R48, R8.reuse, R16, R40 ;  /* 0x000000100830723c */ /* 0x040fe20000001828 */
[----:B------:R-:W2:Y:S07]  /*8fa0*/  LDSM.16.M88.4 R16, [R243+0x4000] ;  /* 0x00400000f310783b */ /* 0x000eae0000000200 */
[C---:B------:R-:W-:Y:S07]  /*8fb0*/  HMMA.16816.F32 R40, R8.reuse, R28, R60 ;  /* 0x0000001c0828723c */ /* 0x040fee000000183c */
[----:B------:R-:W-:Y:S01]  /*8fc0*/  IMAD.MOV.U32 R28, RZ, RZ, R13 ;  /* 0x000000ffff1c7224 */ /* 0x000fe200078e000d */
[----:B------:R-:W-:Y:S01]  /*8fd0*/  HMMA.16816.F32 R216, R8, R32, R216 ;  /* 0x0000002008d8723c */ /* 0x000fe200000018d8 */
[----:B------:R-:W-:-:S07]  /*8fe0*/  IMAD.MOV.U32 R29, RZ, RZ, R12 ;  /* 0x000000ffff1d7224 */ /* 0x000fce00078e000c */
[----:B------:R-:W-:Y:S01]  /*8ff0*/  HMMA.16816.F32 R140, R8, R34, R140 ;  /* 0x00000022088c723c */ /* 0x000fe2000000188c */
[----:B------:R-:W3:Y:S04]  /*9000*/  LDSM.16.M88.4 R8, [R238+0xa800] ;  /* 0x00a80000ee08783b */ /* 0x000ee80000000200 */
[----:B------:R-:W4:Y:S03]  /*9010*/  LDSM.16.M88.4 R32, [R238+0xb000] ;  /* 0x00b00000ee20783b */ /* 0x000f260000000200 */
[----:B-1----:R-:W-:Y:S08]  /*9020*/  HMMA.16816.F32 R28, R4, R22, R28 ;  /* 0x00000016041c723c */ /* 0x002ff0000000181c */
[-C--:B--2---:R-:W-:Y:S01]  /*9030*/  HMMA.16816.F32 R60, R16, R20.reuse, R36 ;  /* 0x00000014103c723c */ /* 0x084fe20000001824 */
[----:B------:R-:W1:Y:S07]  /*9040*/  LDSM.16.M88.4 R36, [R238+0xb800] ;  /* 0x00b80000ee24783b */ /* 0x000e6e0000000200 */
[----:B------:R-:W-:Y:S08]  /*9050*/  HMMA.16816.F32 R208, R4, R20, R208 ;  /* 0x0000001404d0723c */ /* 0x000ff000000018d0 */
[----:B------:R-:W-:-:S02]  /*9060*/  IMAD.MOV.U32 R132, RZ, RZ, R28 ;  /* 0x000000ffff847224 */ /* 0x000fc400078e001c */
[----:B------:R-:W-:Y:S02]  /*9070*/  IMAD.MOV.U32 R27, RZ, RZ, R29 ;  /* 0x000000ffff1b7224 */ /* 0x000fe400078e001d */
[----:B------:R-:W-:Y:S02]  /*9080*/  IMAD.MOV.U32 R26, RZ, RZ, R30 ;  /* 0x000000ffff1a7224 */ /* 0x000fe400078e001e */
[----:B------:R-:W-:Y:S02]  /*9090*/  IMAD.MOV.U32 R13, RZ, RZ, R31 ;  /* 0x000000ffff0d7224 */ /* 0x000fe400078e001f */
[C---:B---3--:R-:W-:Y:S08]  /*90a0*/  HMMA.16816.F32 R28, R4.reuse, R8, R56 ;  /* 0x00000008041c723c */ /* 0x048ff00000001838 */
[C---:B------:R-:W-:Y:S08]  /*90b0*/  HMMA.16816.F32 R248, R4.reuse, R10, R248 ;  /* 0x0000000a04f8723c */ /* 0x040ff000000018f8 */
[C---:B----4-:R-:W-:Y:S08]  /*90c0*/  HMMA.16816.F32 R228, R4.reuse, R32, R228 ;  /* 0x0000002004e4723c */ /* 0x050ff000000018e4 */
[----:B------:R-:W-:Y:S01]  /*90d0*/  MOV R137, R28 ;  /* 0x0000001c00897202 */ /* 0x000fe20000000f00 */
[----:B------:R-:W-:Y:S01]  /*90e0*/  IMAD.MOV.U32 R133, RZ, RZ, R29 ;  /* 0x000000ffff857224 */ /* 0x000fe200078e001d */
[----:B------:R-:W-:Y:S01]  /*90f0*/  HMMA.16816.F32 R224, R4, R34, R224 ;  /* 0x0000002204e0723c */ /* 0x000fe200000018e0 */
[----:B------:R-:W-:-:S02]  /*9100*/  IMAD.MOV.U32 R21, RZ, RZ, R30 ;  /* 0x000000ffff157224 */ /* 0x000fc400078e001e */
[----:B------:R-:W-:-:S05]  /*9110*/  IMAD.MOV.U32 R20, RZ, RZ, R31 ;  /* 0x000000ffff147224 */ /* 0x000fca00078e001f */
[C---:B-1----:R-:W-:Y:S08]  /*9120*/  HMMA.16816.F32 R28, R4.reuse, R38, R64 ;  /* 0x00000026041c723c */ /* 0x042ff00000001840 */
[----:B------:R-:W-:Y:S01]  /*9130*/  HMMA.16816.F32 R220, R4, R36, R220 ;  /* 0x0000002404dc723c */ /* 0x000fe200000018dc */
[----:B------:R-:W-:Y:S07]  /*9140*/  LDSM.16.M88.4 R4, [R242+0x4000] ;  /* 0x00400000f204783b */ /* 0x000fee0000000200 */
[C---:B------:R-:W-:Y:S08]  /*9150*/  HMMA.16816.F32 R64, R16.reuse, R22, R52 ;  /* 0x000000161040723c */ /* 0x040ff00000001834 */
[----:B------:R-:W-:Y:S01]  /*9160*/  IMAD.MOV.U32 R12, RZ, RZ, R30 ;  /* 0x000000ffff0c7224 */ /* 0x000fe200078e001e */
[----:B------:R-:W-:Y:S01]  /*9170*/  MOV R2, R28 ;  /* 0x0000001c00027202 */ /* 0x000fe20000000f00 */
[----:B------:R-:W-:Y:S01]  /*9180*/  IMAD.MOV.U32 R0, RZ, RZ, R29 ;  /* 0x000000ffff007224 */ /* 0x000fe200078e001d */
[----:B------:R-:W-:Y:S01]  /*9190*/  HMMA.16816.F32 R56, R16, R8, R48 ;  /* 0x000000081038723c */ /* 0x000fe20000001830 */
[----:B------:R-:W-:-:S02]  /*91a0*/  IMAD.MOV.U32 R252, RZ, RZ, R31 ;  /* 0x000000fffffc7224 */ /* 0x000fc400078e001f */
[----:B------:R-:W1:Y:S05]  /*91b0*/  LDSM.16.M88.4 R28, [R237+0x2000] ;  /* 0x00200000ed1c783b */ /* 0x000e6a0000000200 */
[C---:B------:R-:W-:Y:S01]  /*91c0*/  HMMA.16816.F32 R52, R16.reuse, R10, R44 ;  /* 0x0000000a1034723c */ /* 0x040fe2000000182c */
[----:B------:R-:W2:Y:S07]  /*91d0*/  LDSM.16.M88.4 R8, [R242+0x6000] ;  /* 0x00600000f208783b */ /* 0x000eae0000000200 */
[C---:B------:R-:W-:Y:S08]  /*91e0*/  HMMA.16816.F32 R48, R16.reuse, R32, R40 ;  /* 0x000000201030723c */ /* 0x040ff00000001828 */
[C---:B------:R-:W-:Y:S01]  /*91f0*/  HMMA.16816.F32 R44, R16.reuse, R34, R212 ;  /* 0x00000022102c723c */ /* 0x040fe200000018d4 */
[----:B------:R-:W3:Y:S07]  /*9200*/  LDSM.16.M88.4 R32, [R237+0x3800] ;  /* 0x00380000ed20783b */ /* 0x000eee0000000200 */
[C---:B------:R-:W-:Y:S07]  /*9210*/  HMMA.16816.F32 R40, R16.reuse, R36, R216 ;  /* 0x000000241028723c */ /* 0x040fee00000018d8 */
[----:B------:R-:W-:Y:S01]  /*9220*/  MOV R218, R21 ;  /* 0x0000001500da7202 */ /* 0x000fe20000000f00 */
[----:B------:R-:W-:Y:S01]  /*9230*/  IMAD.MOV.U32 R219, RZ, RZ, R20 ;  /* 0x000000ffffdb7224 */ /* 0x000fe200078e0014 */
[----:B------:R-:W-:Y:S01]  /*9240*/  HMMA.16816.F32 R36, R16, R38, R140 ;  /* 0x000000261024723c */ /* 0x000fe2000000188c */
[----:B------:R-:W4:Y:S01]  /*9250*/  LDSM.16.M88.4 R20, [R237+0x2800] ;  /* 0x00280000ed14783b */ /* 0x000f220000000200 */
[----:B------:R-:W-:-:S02]  /*9260*/  IMAD.MOV.U32 R216, RZ, RZ, R137 ;  /* 0x000000ffffd87224 */ /* 0x000fc400078e0089 */
[----:B------:R-:W-:Y:S01]  /*9270*/  IMAD.MOV.U32 R217, RZ, RZ, R133 ;  /* 0x000000ffffd97224 */ /* 0x000fe200078e0085 */
[----:B------:R-:W4:Y:S01]  /*9280*/  LDSM.16.M88.4 R16, [R237+0x3000] ;  /* 0x00300000ed10783b */ /* 0x000f220000000200 */
[----:B------:R-:W-:-:S04]  /*9290*/  DEPBAR.LE SB0, 0x0 ;  /* 0x000080000000791a */ /* 0x000fc80000000000 */
[-C--:B-1----:R-:W-:Y:S08]  /*92a0*/  HMMA.16816.F32 R60, R4, R28.reuse, R60 ;  /* 0x0000001c043c723c */ /* 0x082ff0000000183c */
[----:B--2---:R-:W-:Y:S08]  /*92b0*/  HMMA.16816.F32 R212, R8, R28, R208 ;  /* 0x0000001c08d4723c */ /* 0x004ff000000018d0 */
[C---:B---3--:R-:W-:Y:S07]  /*92c0*/  HMMA.16816.F32 R140, R4.reuse, R32, R40 ;  /* 0x00000020048c723c */ /* 0x048fee0000001828 */
[----:B------:R-:W-:Y:S01]  /*92d0*/  IMAD.MOV.U32 R40, RZ, RZ, R132 ;  /* 0x000000ffff287224 */ /* 0x000fe200078e0084 */
[----:B------:R-:W-:Y:S01]  /*92e0*/  MOV R43, R13 ;  /* 0x0000000d002b7202 */ /* 0x000fe20000000f00 */
[----:B------:R-:W-:Y:S01]  /*92f0*/  IMAD.MOV.U32 R41, RZ, RZ, R27 ;  /* 0x000000ffff297224 */ /* 0x000fe200078e001b */
[----:B------:R-:W-:Y:S01]  /*9300*/  HMMA.16816.F32 R208, R4, R34, R36 ;  /* 0x0000002204d0723c */ /* 0x000fe20000001824 */
[----:B------:R-:W-:-:S07]  /*9310*/  IMAD.MOV.U32 R42, RZ, RZ, R26 ;  /* 0x000000ffff2a7224 */ /* 0x000fce00078e001a */
[-C--:B------:R-:W-:Y:S08]  /*9320*/  HMMA.16816.F32 R64, R4, R30.reuse, R64 ;  /* 0x0000001e0440723c */ /* 0x080ff00000001840 */
[C---:B------:R-:W-:Y:S08]  /*9330*/  HMMA.16816.F32 R36, R8.reuse, R30, R40 ;  /* 0x0000001e0824723c */ /* 0x040ff00000001828 */
[----:B----4-:R-:W-:Y:S01]  /*9340*/  HMMA.16816.F32 R28, R8, R20, R216 ;  /* 0x00000014081c723c */ /* 0x010fe200000018d8 */
[----:B------:R-:W-:-:S02]  /*9350*/  FMUL.FTZ R208, R208, c[0x0][0x2ec] ;  /* 0x0000bb00d0d07a20 */ /* 0x000fc40000410000 */
[----:B------:R-:W-:Y:S02]  /*9360*/  FMUL.FTZ R209, R209, c[0x0][0x2ec] ;  /* 0x0000bb00d1d17a20 */ /* 0x000fe40000410000 */
[----:B------:R-:W-:Y:S02]  /*9370*/  FMUL.FTZ R211, R211, c[0x0][0x2ec] ;  /* 0x0000bb00d3d37a20 */ /* 0x000fe40000410000 */
[----:B------:R-:W-:Y:S01]  /*9380*/  IMAD.MOV.U32 R217, RZ, RZ, R0 ;  /* 0x000000ffffd97224 */ /* 0x000fe200078e0000 */
[----:B------:R-:W-:Y:S01]  /*9390*/  HMMA.16816.F32 R56, R4, R20, R56 ;  /* 0x000000140438723c */ /* 0x000fe20000001838 */
[----:B------:R-:W-:Y:S01]  /*93a0*/  FMUL.FTZ R0, R60, c[0x0][0x2ec] ;  /* 0x0000bb003c007a20 */ /* 0x000fe20000410000 */
[----:B------:R-:W-:Y:S01]  /*93b0*/  MUFU.TANH R208, R208 ;  /* 0x000000d000d07308 */ /* 0x000fe20000002400 */
[----:B------:R-:W-:Y:S02]  /*93c0*/  IMAD.MOV.U32 R219, RZ, RZ, R12 ;  /* 0x000000ffffdb7224 */ /* 0x000fe400078e000c */
[----:B------:R-:W-:-:S03]  /*93d0*/  IMAD.MOV.U32 R216, RZ, RZ, R2 ;  /* 0x000000ffffd87224 */ /* 0x000fc600078e0002 */
[C---:B------:R-:W-:Y:S02]  /*93e0*/  HMMA.16816.F32 R52, R4.reuse, R22, R52 ;  /* 0x000000160434723c */ /* 0x040fe40000001834 */
[----:B------:R1:W-:Y:S06]  /*93f0*/  MUFU.TANH R245, R0 ;  /* 0x0000000000f57308 */ /* 0x0003ec0000002400 */
[C---:B------:R-:W-:Y:S02]  /*9400*/  HMMA.16816.F32 R48, R4.reuse, R16, R48 ;  /* 0x000000100430723c */ /* 0x040fe40000001830 */
[----:B------:R-:W-:Y:S06]  /*9410*/  MUFU.TANH R209, R209 ;  /* 0x000000d100d17308 */ /* 0x000fec0000002400 */
[----:B------:R-:W-:Y:S01]  /*9420*/  HMMA.16816.F32 R44, R4, R18, R44 ;  /* 0x00000012042c723c */ /* 0x000fe2000000182c */
[----:B-1----:R-:W-:Y:S01]  /*9430*/  FMUL.FTZ R0, R61, c[0x0][0x2ec] ;  /* 0x0000bb003d007a20 */ /* 0x002fe20000410000 */
[----:B------:R-:W-:Y:S06]  /*9440*/  MUFU.TANH R211, R211 ;  /* 0x000000d300d37308 */ /* 0x000fec0000002400 */
[C---:B------:R-:W-:Y:S02]  /*9450*/  HMMA.16816.F32 R4, R8.reuse, R16, R228 ;  /* 0x000000100804723c */ /* 0x040fe400000018e4 */
[----:B------:R1:W2:Y:S06]  /*9460*/  MUFU.TANH R139, R0 ;  /* 0x00000000008b7308 */ /* 0x0002ac0000002400 */
[C---:B------:R-:W-:Y:S01]  /*9470*/  HMMA.16816.F32 R20, R8.reuse, R22, R248 ;  /* 0x000000160814723c */ /* 0x040fe200000018f8 */
[----:B------:R-:W3:Y:S07]  /*9480*/  S2R R251, SR_TID.X ;  /* 0x0000000000fb7919 */ /* 0x000eee0000002100 */
[----:B------:R-:W-:Y:S01]  /*9490*/  HMMA.16816.F32 R40, R8, R18, R224 ;  /* 0x000000120828723c */ /* 0x000fe200000018e0 */
[----:B-1----:R-:W-:-:S04]  /*94a0*/  FMUL.FTZ R0, R62, c[0x0][0x2ec] ;  /* 0x0000bb003e007a20 */ /* 0x002fc80000410000 */
[----:B------:R1:W-:Y:S03]  /*94b0*/  MUFU.TANH R246, R0 ;  /* 0x0000000000f67308 */ /* 0x0003e60000002400 */
[----:B------:R-:W-:Y:S01]  /*94c0*/  FMUL.FTZ R2, R7, c[0x0][0x2ec] ;  /* 0x0000bb0007027a20 */ /* 0x000fe20000410000 */
[----:B------:R-:W-:Y:S01]  /*94d0*/  HMMA.16816.F32 R16, R8, R32, R220 ;  /* 0x000000200810723c */ /* 0x000fe200000018dc */
[----:B---3--:R-:W-:-:S05]  /*94e0*/  IMAD.SHL.U32 R251, R251, 0x2, RZ ;  /* 0x00000002fbfb7824 */ /* 0x008fca00078e00ff */
[----:B------:R-:W-:Y:S01]  /*94f0*/  LOP3.LUT R251, R251, 0x6, RZ, 0xc0, !PT ;  /* 0x00000006fbfb7812 */ /* 0x000fe200078ec0ff */
[----:B-1----:R-:W-:-:S04]  /*9500*/  FMUL.FTZ R0, R63, c[0x0][0x2ec] ;  /* 0x0000bb003f007a20 */ /* 0x002fc80000410000 */
[----:B------:R1:W3:Y:S02]  /*9510*/  MUFU.TANH R27, R0 ;  /* 0x00000000001b7308 */ /* 0x0002e40000002400 */
[----:B-1----:R-:W-:-:S06]  /*9520*/  FMUL.FTZ R0, R212, c[0x0][0x2ec] ;  /* 0x0000bb00d4007a20 */ /* 0x002fcc0000410000 */
[----:B------:R1:W-:Y:S02]  /*9530*/  MUFU.TANH R247, R0 ;  /* 0x0000000000f77308 */ /* 0x0003e40000002400 */
[----:B-1----:R-:W-:-:S06]  /*9540*/  FMUL.FTZ R0, R213, c[0x0][0x2ec] ;  /* 0x0000bb00d5007a20 */ /* 0x002fcc0000410000 */
[----:B------:R1:W4:Y:S02]  /*9550*/  MUFU.TANH R133, R0 ;  /* 0x0000000000857308 */ /* 0x0003240000002400 */
        /* <DEDUP_REMOVED lines=57> */
[----:B------:R-:W-:Y:S08]  /*98f0*/  MUFU.TANH R50, R2 ;  /* 0x0000000200327308 */ /* 0x000ff00000002400 */
[----:B------:R1:W1:Y:S02]  /*9900*/  MUFU.TANH R52, R0 ;  /* 0x0000000000347308 */ /* 0x0002640000002400 */
[----:B-1----:R-:W-:-:S06]  /*9910*/  FMUL.FTZ R0, R51, c[0x0][0x2ec] ;  /* 0x0000bb0033007a20 */ /* 0x002fcc0000410000 */
[----:B------:R1:W-:Y:S02]  /*9920*/  MUFU.TANH R53, R0 ;  /* 0x0000000000357308 */ /* 0x0003e40000002400 */
[----:B-1----:R-:W-:Y:S02]  /*9930*/  FMUL.FTZ R0, R4, c[0x0][0x2ec] ;  /* 0x0000bb0004007a20 */ /* 0x002fe40000410000 */
[----:B------:R-:W-:-:S04]  /*9940*/  FMUL.FTZ R4, R44, c[0x0][0x2ec] ;  /* 0x0000bb002c047a20 */ /* 0x000fc80000410000 */
[----:B------:R1:W1:Y:S08]  /*9950*/  MUFU.TANH R12, R0 ;  /* 0x00000000000c7308 */ /* 0x0002700000002400 */
[----:B------:R2:W-:Y:S01]  /*9960*/  MUFU.TANH R49, R4 ;  /* 0x0000000400317308 */ /* 0x0005e20000002400 */
[----:B-1----:R-:W-:-:S07]  /*9970*/  FMUL.FTZ R0, R5, c[0x0][0x2ec] ;  /* 0x0000bb0005007a20 */ /* 0x002fce0000410000 */
[----:B------:R1:W-:Y:S01]  /*9980*/  MUFU.TANH R51, R0 ;  /* 0x0000000000337308 */ /* 0x0003e20000002400 */
[----:B--2---:R-:W-:-:S07]  /*9990*/  FMUL.FTZ R4, R45, c[0x0][0x2ec] ;  /* 0x0000bb002d047a20 */ /* 0x004fce0000410000 */
[----:B------:R2:W-:Y:S01]  /*99a0*/  MUFU.TANH R48, R4 ;  /* 0x0000000400307308 */ /* 0x0005e20000002400 */
[----:B-1----:R-:W-:-:S07]  /*99b0*/  FMUL.FTZ R0, R6, c[0x0][0x2ec] ;  /* 0x0000bb0006007a20 */ /* 0x002fce0000410000 */
[----:B------:R1:W1:Y:S01]  /*99c0*/  MUFU.TANH R6, R0 ;  /* 0x0000000000067308 */ /* 0x0002620000002400 */
[----:B--2---:R-:W-:-:S07]  /*99d0*/  FMUL.FTZ R4, R46, c[0x0][0x2ec] ;  /* 0x0000bb002e047a20 */ /* 0x004fce0000410000 */
[----:B------:R2:W2:Y:S01]  /*99e0*/  MUFU.TANH R45, R4 ;  /* 0x00000004002d7308 */ /* 0x0004a20000002400 */
[----:B-1----:R-:W-:-:S05]  /*99f0*/  MOV R0, UR21 ;  /* 0x0000001500007c02 */ /* 0x002fca0008000f00 */
[----:B------:R-:W-:Y:S02]  /*9a00*/  IMAD R0, R0, 0x40, R251 ;  /* 0x0000004000007824 */ /* 0x000fe400078e02fb */
[----:B--2---:R-:W-:-:S03]  /*9a10*/  FMUL.FTZ R4, R47, c[0x0][0x2ec] ;  /* 0x0000bb002f047a20 */ /* 0x004fc60000410000 */
[----:B------:R-:W-:Y:S01]  /*9a20*/  IADD3 R2, R0, 0x1, RZ ;  /* 0x0000000100027810 */ /* 0x000fe20007ffe0ff */
[----:B------:R1:W-:Y:S01]  /*9a30*/  MUFU.TANH R46, R4 ;  /* 0x00000004002e7308 */ /* 0x0003e20000002400 */
[----:B------:R-:W-:Y:S02]  /*9a40*/  BAR.SYNC.DEFER_BLOCKING 0x0 ;  /* 0x0000000000007b1d */ /* 0x000fe40000010000 */
[C---:B------:R-:W-:Y:S02]  /*9a50*/  ISETP.GE.AND P6, PT, R2.reuse, R14, PT ;  /* 0x0000000e0200720c */ /* 0x040fe40003fc6270 */
[C---:B------:R-:W-:Y:S02]  /*9a60*/  ISETP.GE.AND P5, PT, R2.reuse, R15, PT ;  /* 0x0000000f0200720c */ /* 0x040fe40003fa6270 */
[C---:B------:R-:W-:Y:S02]  /*9a70*/  ISETP.GE.AND P4, PT, R2.reuse, R25, PT ;  /* 0x000000190200720c */ /* 0x040fe40003f86270 */
[----:B------:R-:W-:-:S02]  /*9a80*/  ISETP.GE.AND P1, PT, R2, R24, PT ;  /* 0x000000180200720c */ /* 0x000fc40003f26270 */
[----:B------:R-:W-:Y:S02]  /*9a90*/  IADD3 R2, R0, 0x8, RZ ;  /* 0x0000000800027810 */ /* 0x000fe40007ffe0ff */
[----:B------:R-:W-:Y:S02]  /*9aa0*/  FSEL R20, R139, -INF , !P6 ;  /* 0xff8000008b147808 */ /* 0x000fe40007000000 */
[----:B---3--:R-:W-:Y:S01]  /*9ab0*/  FSEL R27, R27, -INF , !P5 ;  /* 0xff8000001b1b7808 */ /* 0x008fe20006800000 */
[----:B-1----:R-:W-:Y:S01]  /*9ac0*/  FMUL.FTZ R4, R40, c[0x0][0x2ec] ;  /* 0x0000bb0028047a20 */ /* 0x002fe20000410000 */
[----:B----4-:R-:W-:Y:S02]  /*9ad0*/  FSEL R30, R133, -INF , !P4 ;  /* 0xff800000851e7808 */ /* 0x010fe40006000000 */
[C---:B------:R-:W-:Y:S01]  /*9ae0*/  ISETP.GE.AND P0, PT, R2.reuse, R14, PT ;  /* 0x0000000e0200720c */ /* 0x040fe20003f06270 */
[----:B------:R1:W2:Y:S01]  /*9af0*/  MUFU.TANH R44, R4 ;  /* 0x00000004002c7308 */ /* 0x0002a20000002400 */
[----:B------:R-:W-:-:S02]  /*9b00*/  ISETP.GE.AND P6, PT, R2, R15, PT ;  /* 0x0000000f0200720c */ /* 0x000fc40003fc6270 */
[C---:B------:R-:W-:Y:S02]  /*9b10*/  ISETP.GE.AND P5, PT, R2.reuse, R25, PT ;  /* 0x000000190200720c */ /* 0x040fe40003fa6270 */
[----:B------:R-:W-:Y:S02]  /*9b20*/  ISETP.GE.AND P4, PT, R2, R24, PT ;  /* 0x000000180200720c */ /* 0x000fe40003f86270 */
[----:B------:R-:W-:Y:S02]  /*9b30*/  IADD3 R2, R0, 0x9, RZ ;  /* 0x0000000900027810 */ /* 0x000fe40007ffe0ff */
[----:B------:R-:W-:Y:S02]  /*9b40*/  FSEL R32, R132, -INF , !P1 ;  /* 0xff80000084207808 */ /* 0x000fe40004800000 */
[----:B------:R-:W-:Y:S02]  /*9b50*/  FSEL R22, R63, -INF , !P0 ;  /* 0xff8000003f167808 */ /* 0x000fe40004000000 */
[----:B------:R-:W-:-:S02]  /*9b60*/  FSEL R26, R26, -INF , !P6 ;  /* 0xff8000001a1a7808 */ /* 0x000fc40007000000 */
[----:B------:R-:W-:Y:S01]  /*9b70*/  FSEL R29, R61, -INF , !P5 ;  /* 0xff8000003d1d7808 */ /* 0x000fe20006800000 */
[----:B-1----:R-:W-:Y:S01]  /*9b80*/  FMUL.FTZ R4, R41, c[0x0][0x2ec] ;  /* 0x0000bb0029047a20 */ /* 0x002fe20000410000 */
[C---:B------:R-:W-:Y:S01]  /*9b90*/  ISETP.GE.AND P1, PT, R2.reuse, R14, PT ;  /* 0x0000000e0200720c */ /* 0x040fe20003f26270 */
[----:B------:R-:W-:Y:S01]  /*9ba0*/  IMAD.MOV.U32 R61, RZ, RZ, R247 ;  /* 0x000000ffff3d7224 */ /* 0x000fe200078e00f7 */
[C---:B------:R-:W-:Y:S01]  /*9bb0*/  ISETP.GE.AND P0, PT, R2.reuse, R15, PT ;  /* 0x0000000f0200720c */ /* 0x040fe20003f06270 */
[----:B------:R1:W-:Y:S01]  /*9bc0*/  MUFU.TANH R41, R4 ;  /* 0x0000000400297308 */ /* 0x0003e20000002400 */
[C---:B------:R-:W-:Y:S02]  /*9bd0*/  ISETP.GE.AND P6, PT, R2.reuse, R25, PT ;  /* 0x000000190200720c */ /* 0x040fe40003fc6270 */
[----:B------:R-:W-:Y:S02]  /*9be0*/  ISETP.GE.AND P5, PT, R2, R24, PT ;  /* 0x000000180200720c */ /* 0x000fe40003fa6270 */
[----:B------:R-:W-:-:S02]  /*9bf0*/  IADD3 R2, R0, 0x10, RZ ;  /* 0x0000001000027810 */ /* 0x000fc40007ffe0ff */
[----:B------:R-:W-:Y:S01]  /*9c00*/  FSEL R31, R60, -INF , !P4 ;  /* 0xff8000003c1f7808 */ /* 0x000fe20006000000 */
[----:B------:R-:W-:Y:S01]  /*9c10*/  IMAD.MOV.U32 R60, RZ, RZ, R246 ;  /* 0x000000ffff3c7224 */ /* 0x000fe200078e00f6 */
[----:B------:R-:W-:Y:S02]  /*9c20*/  FSEL R21, R138, -INF , !P1 ;  /* 0xff8000008a157808 */ /* 0x000fe40004800000 */
[----:B------:R-:W-:Y:S02]  /*9c30*/  FSEL R23, R137, -INF , !P0 ;  /* 0xff80000089177808 */ /* 0x000fe40004000000 */
[----:B------:R-:W-:Y:S01]  /*9c40*/  FSEL R28, R65, -INF , !P6 ;  /* 0xff800000411c7808 */ /* 0x000fe20007000000 */
[----:B------:R-:W-:Y:S01]  /*9c50*/  IMAD.MOV.U32 R65, RZ, RZ, R245 ;  /* 0x000000ffff417224 */ /* 0x000fe200078e00f5 */
[----:B------:R-:W-:Y:S01]  /*9c60*/  ISETP.GE.AND P4, PT, R2, R14, PT ;  /* 0x0000000e0200720c */ /* 0x000fe20003f86270 */
[----:B-1----:R-:W-:Y:S01]  /*9c70*/  FMUL.FTZ R4, R42, c[0x0][0x2ec] ;  /* 0x0000bb002a047a20 */ /* 0x002fe20000410000 */
[----:B------:R-:W-:-:S02]  /*9c80*/  ISETP.GE.AND P1, PT, R2, R15, PT ;  /* 0x0000000f0200720c */ /* 0x000fc40003f26270 */
[C---:B------:R-:W-:Y:S01]  /*9c90*/  ISETP.GE.AND P0, PT, R2.reuse, R25, PT ;  /* 0x000000190200720c */ /* 0x040fe20003f06270 */
[----:B------:R1:W3:Y:S01]  /*9ca0*/  MUFU.TANH R5, R4 ;  /* 0x0000000400057308 */ /* 0x0002e20000002400 */
[----:B------:R-:W-:Y:S02]  /*9cb0*/  ISETP.GE.AND P6, PT, R2, R24, PT ;  /* 0x000000180200720c */ /* 0x000fe40003fc6270 */
[----:B------:R-:W-:Y:S02]  /*9cc0*/  IADD3 R2, R0, 0x11, RZ ;  /* 0x0000001100027810 */ /* 0x000fe40007ffe0ff */
[----:B------:R-:W-:Y:S02]  /*9cd0*/  FSEL R33, R64, -INF , !P5 ;  /* 0xff80000040217808 */ /* 0x000fe40006800000 */
[----:B------:R-:W-:Y:S02]  /*9ce0*/  FSEL R222, R62, -INF , !P4 ;  /* 0xff8000003ede7808 */ /* 0x000fe40006000000 */
[----:B------:R-:W-:Y:S01]  /*9cf0*/  FSEL R224, R58, -INF , !P1 ;  /* 0xff8000003ae07808 */ /* 0x000fe20004800000 */
[----:B------:R-:W-:Y:S01]  /*9d00*/  IMAD.MOV.U32 R58, RZ, RZ, R219 ;  /* 0x000000ffff3a7224 */ /* 0x000fe200078e00db */
[----:B------:R-:W-:-:S02]  /*9d10*/  FSEL R226, R39, -INF , !P0 ;  /* 0xff80000027e27808 */ /* 0x000fc40004000000 */
[C---:B------:R-:W-:Y:S02]  /*9d20*/  ISETP.GE.AND P5, PT, R2.reuse, R14, PT ;  /* 0x0000000e0200720c */ /* 0x040fe40003fa6270 */
[C---:B------:R-:W-:Y:S01]  /*9d30*/  ISETP.GE.AND P4, PT, R2.reuse, R15, PT ;  /* 0x0000000f0200720c */ /* 0x040fe20003f86270 */
[----:B-1----:R-:W-:Y:S01]  /*9d40*/  FMUL.FTZ R4, R43, c[0x0][0x2ec] ;  /* 0x0000bb002b047a20 */ /* 0x002fe20000410000 */
[C---:B------:R-:W-:Y:S02]  /*9d50*/  ISETP.GE.AND P1, PT, R2.reuse, R25, PT ;  /* 0x000000190200720c */ /* 0x040fe40003f26270 */
[----:B------:R-:W-:Y:S01]  /*9d60*/  ISETP.GE.AND P0, PT, R2, R24, PT ;  /* 0x000000180200720c */ /* 0x000fe20003f06270 */
[----:B------:R1:W-:Y:S01]  /*9d70*/  MUFU.TANH R40, R4 ;  /* 0x0000000400287308 */ /* 0x0003e20000002400 */
[----:B------:R-:W-:Y:S02]  /*9d80*/  IADD3 R2, R0, 0x18, RZ ;  /* 0x0000001800027810 */ /* 0x000fe40007ffe0ff */
[----:B------:R-:W-:-:S02]  /*9d90*/  FSEL R227, R38, -INF , !P6 ;  /* 0xff80000026e37808 */ /* 0x000fc40007000000 */
[----:B------:R-:W-:Y:S02]  /*9da0*/  FSEL R221, R67, -INF , !P4 ;  /* 0xff80000043dd7808 */ /* 0x000fe40006000000 */
[C---:B------:R-:W-:Y:S02]  /*9db0*/  ISETP.GE.AND P4, PT, R2.reuse, R25, PT ;  /* 0x000000190200720c */ /* 0x040fe40003f86270 */
[----:B------:R-:W-:Y:S01]  /*9dc0*/  FSEL R225, R57, -INF , !P0 ;  /* 0xff80000039e17808 */ /* 0x000fe20004000000 */
[----:B------:R-:W-:Y:S01]  /*9dd0*/  IMAD.MOV.U32 R57, RZ, RZ, R217 ;  /* 0x000000ffff397224 */ /* 0x000fe200078e00d9 */
[----:B------:R-:W-:Y:S02]  /*9de0*/  ISETP.GE.AND P6, PT, R2, R14, PT ;  /* 0x0000000e0200720c */ /* 0x000fe40003fc6270 */
[----:B------:R-:W-:Y:S02]  /*9df0*/  FSEL R218, R218, -INF , !P5 ;  /* 0xff800000dada7808 */ /* 0x000fe40006800000 */
[----:B------:R-:W-:Y:S01]  /*9e00*/  FSEL R223, R59, -INF , !P1 ;  /* 0xff8000003bdf7808 */ /* 0x000fe20004800000 */
[----:B-1----:R-:W-:Y:S01]  /*9e10*/  FMUL.FTZ R4, R140, c[0x0][0x2ec] ;  /* 0x0000bb008c047a20 */ /* 0x002fe20000410000 */
[----:B------:R-:W-:-:S02]  /*9e20*/  FSEL R217, R36, -INF , !P4 ;  /* 0xff80000024d97808 */ /* 0x000fc40006000000 */
[C---:B------:R-:W-:Y:S01]  /*9e30*/  ISETP.GE.AND P5, PT, R2.reuse, R15, PT ;  /* 0x0000000f0200720c */ /* 0x040fe20003fa6270 */
[----:B------:R1:W4:Y:S01]  /*9e40*/  MUFU.TANH R39, R4 ;  /* 0x0000000400277308 */ /* 0x0003220000002400 */
[----:B------:R-:W-:Y:S02]  /*9e50*/  ISETP.GE.AND P1, PT, R2, R24, PT ;  /* 0x000000180200720c */ /* 0x000fe40003f26270 */
[----:B------:R-:W-:Y:S02]  /*9e60*/  IADD3 R2, R0, 0x19, RZ ;  /* 0x0000001900027810 */ /* 0x000fe40007ffe0ff */
[----:B------:R-:W-:Y:S01]  /*9e70*/  FSEL R214, R56, -INF , !P6 ;  /* 0xff80000038d67808 */ /* 0x000fe20007000000 */
[----:B------:R-:W-:Y:S01]  /*9e80*/  IMAD.MOV.U32 R56, RZ, RZ, R216 ;  /* 0x000000ffff387224 */ /* 0x000fe200078e00d8 */
[----:B------:R-:W-:Y:S02]  /*9e90*/  FSEL R216, R37, -INF , !P5 ;  /* 0xff80000025d87808 */ /* 0x000fe40006800000 */
[----:B------:R-:W-:-:S02]  /*9ea0*/  ISETP.GE.AND P0, PT, R2, R14, PT ;  /* 0x0000000e0200720c */ /* 0x000fc40003f06270 */
[----:B------:R-:W-:Y:S02]  /*9eb0*/  MOV R59, R252 ;  /* 0x000000fc003b7202 */ /* 0x000fe40000000f00 */
[C---:B------:R-:W-:Y:S02]  /*9ec0*/  ISETP.GE.AND P6, PT, R2.reuse, R15, PT ;  /* 0x0000000f0200720c */ /* 0x040fe40003fc6270 */
[C---:B------:R-:W-:Y:S01]  /*9ed0*/  ISETP.GE.AND P5, PT, R2.reuse, R25, PT ;  /* 0x000000190200720c */ /* 0x040fe20003fa6270 */
[----:B-1----:R-:W-:Y:S01]  /*9ee0*/  FMUL.FTZ R4, R141, c[0x0][0x2ec] ;  /* 0x0000bb008d047a20 */ /* 0x002fe20000410000 */
[----:B------:R-:W-:Y:S01]  /*9ef0*/  ISETP.GE.AND P4, PT, R2, R24, PT ;  /* 0x000000180200720c */ /* 0x000fe20003f86270 */
[----:B------:R-:W-:Y:S01]  /*9f00*/  HMMA.16816.F32 R8, R8, R34, R56 ;  /* 0x000000220808723c */ /* 0x000fe20000001838 */
[----:B------:R-:W-:Y:S01]  /*9f10*/  IADD3 R2, R0, 0x20, RZ ;  /* 0x0000002000027810 */ /* 0x000fe20007ffe0ff */
[----:B------:R1:W-:Y:S01]  /*9f20*/  MUFU.TANH R38, R4 ;  /* 0x0000000400267308 */ /* 0x0003e20000002400 */
[----:B------:R-:W-:-:S02]  /*9f30*/  FSEL R220, R13, -INF , !P1 ;  /* 0xff8000000ddc7808 */ /* 0x000fc40004800000 */
[----:B------:R-:W-:Y:S02]  /*9f40*/  FSEL R212, R212, -INF , !P0 ;  /* 0xff800000d4d47808 */ /* 0x000fe40004000000 */
[----:B------:R-:W-:Y:S02]  /*9f50*/  FSEL R213, R213, -INF , !P6 ;  /* 0xff800000d5d57808 */ /* 0x000fe40007000000 */
[----:B------:R-:W-:Y:S02]  /*9f60*/  FSEL R215, R215, -INF , !P5 ;  /* 0xff800000d7d77808 */ /* 0x000fe40006800000 */
[C---:B------:R-:W-:Y:S02]  /*9f70*/  ISETP.GE.AND P1, PT, R2.reuse, R14, PT ;  /* 0x0000000e0200720c */ /* 0x040fe40003f26270 */
[C---:B------:R-:W-:Y:S02]  /*9f80*/  ISETP.GE.AND P0, PT, R2.reuse, R15, PT ;  /* 0x0000000f0200720c */ /* 0x040fe40003f06270 */
[----:B------:R-:W-:-:S02]  /*9f90*/  ISETP.GE.AND P6, PT, R2, R25, PT ;  /* 0x000000190200720c */ /* 0x000fc40003fc6270 */
[----:B------:R-:W-:Y:S01]  /*9fa0*/  ISETP.GE.AND P5, PT, R2, R24, PT ;  /* 0x000000180200720c */ /* 0x000fe20003fa6270 */
[----:B-1----:R-:W-:Y:S01]  /*9fb0*/  FMUL.FTZ R4, R142, c[0x0][0x2ec] ;  /* 0x0000bb008e047a20 */ /* 0x002fe20000410000 */
[----:B------:R-:W-:Y:S02]  /*9fc0*/  IADD3 R2, R0, 0x21, RZ ;  /* 0x0000002100027810 */ /* 0x000fe40007ffe0ff */
[----:B------:R-:W-:Y:S01]  /*9fd0*/  FSEL R219, R55, -INF , !P4 ;  /* 0xff80000037db7808 */ /* 0x000fe20006000000 */
[----:B------:R1:W1:Y:S01]  /*9fe0*/  MUFU.TANH R36, R4 ;  /* 0x0000000400247308 */ /* 0x0002620000002400 */
[----:B------:R-:W-:Y:S01]  /*9ff0*/  FSEL R47, R54, -INF , !P1 ;  /* 0xff800000362f7808 */ /* 0x000fe20004800000 */
[----:B------:R-:W-:Y:S01]  /*a000*/  FMUL.FTZ R10, R10, c[0x0][0x2ec] ;  /* 0x0000bb000a0a7a20 */ /* 0x000fe20000410000 */
[----:B------:R-:W-:Y:S01]  /*a010*/  FSEL R133, R52, -INF , !P0 ;  /* 0xff80000034857808 */ /* 0x000fe20004000000 */
[----:B------:R-:W-:Y:S01]  /*a020*/  FMUL.FTZ R9, R9, c[0x0][0x2ec] ;  /* 0x0000bb0009097a20 */ /* 0x000fe20000410000 */
[----:B------:R-:W-:Y:S01]  /*a030*/  FSEL R63, R12, -INF , !P6 ;  /* 0xff8000000c3f7808 */ /* 0x000fe20007000000 */
[----:B------:R-:W-:Y:S01]  /*a040*/  FMUL.FTZ R11, R11, c[0x0][0x2ec] ;  /* 0x0000bb000b0b7a20 */ /* 0x000fe20000410000 */
[----:B------:R-:W-:-:S02]  /*a050*/  ISETP.GE.AND P4, PT, R2, R14, PT ;  /* 0x0000000e0200720c */ /* 0x000fc40003f86270 */
[C---:B------:R-:W-:Y:S02]  /*a060*/  ISETP.GE.AND P1, PT, R2.reuse, R15, PT ;  /* 0x0000000f0200720c */ /* 0x040fe40003f26270 */
[C---:B------:R-:W-:Y:S02]  /*a070*/  ISETP.GE.AND P0, PT, R2.reuse, R25, PT ;  /* 0x000000190200720c */ /* 0x040fe40003f06270 */
[----:B------:R-:W-:Y:S02]  /*a080*/  ISETP.GE.AND P6, PT, R2, R24, PT ;  /* 0x000000180200720c */ /* 0x000fe40003fc6270 */
[----:B------:R-:W-:Y:S01]  /*a090*/  IADD3 R2, R0, 0x28, RZ ;  /* 0x0000002800027810 */ /* 0x000fe20007ffe0ff */
[----:B-1----:R-:W-:Y:S01]  /*a0a0*/  FMUL.FTZ R4, R143, c[0x0][0x2ec] ;  /* 0x0000bb008f047a20 */ /* 0x002fe20000410000 */
[----:B------:R-:W-:Y:S01]  /*a0b0*/  FSEL R138, R6, -INF , !P5 ;  /* 0xff800000068a7808 */ /* 0x000fe20006800000 */
[----:B------:R-:W-:Y:S01]  /*a0c0*/  FMUL.FTZ R6, R19, c[0x0][0x2ec] ;  /* 0x0000bb0013067a20 */ /* 0x000fe20000410000 */
[----:B------:R-:W-:Y:S01]  /*a0d0*/  ISETP.GE.AND P5, PT, R2, R14, PT ;  /* 0x0000000e0200720c */ /* 0x000fe20003fa6270 */
[----:B------:R1:W-:Y:S01]  /*a0e0*/  MUFU.TANH R37, R4 ;  /* 0x0000000400257308 */ /* 0x0003e20000002400 */
[----:B------:R-:W-:-:S02]  /*a0f0*/  FSEL R251, R66, -INF , !P4 ;  /* 0xff80000042fb7808 */ /* 0x000fc40006000000 */
[----:B------:R-:W-:Y:S02]  /*a100*/  FSEL R139, R53, -INF , !P1 ;  /* 0xff800000358b7808 */ /* 0x000fe40004800000 */
[----:B------:R-:W-:Y:S02]  /*a110*/  FSEL R137, R51, -INF , !P0 ;  /* 0xff80000033897808 */ /* 0x000fe40004000000 */
[----:B------:R-:W-:Y:S01]  /*a120*/  FSEL R52, R50, -INF , !P6 ;  /* 0xff80000032347808 */ /* 0x000fe20007000000 */
[----:B------:R-:W-:Y:S01]  /*a130*/  MUFU.TANH R6, R6 ;  /* 0x0000000600067308 */ /* 0x000fe20000002400 */
[----:B------:R-:W-:Y:S02]  /*a140*/  FSEL R231, R49, -INF , !P5 ;  /* 0xff80000031e77808 */ /* 0x000fe40006800000 */
[C---:B------:R-:W-:Y:S02]  /*a150*/  ISETP.GE.AND P4, PT, R2.reuse, R15, PT ;  /* 0x0000000f0200720c */ /* 0x040fe40003f86270 */
[----:B------:R-:W-:-:S02]  /*a160*/  ISETP.GE.AND P1, PT, R2, R25, PT ;  /* 0x000000190200720c */ /* 0x000fc40003f26270 */
[----:B------:R-:W-:Y:S01]  /*a170*/  ISETP.GE.AND P0, PT, R2, R24, PT ;  /* 0x000000180200720c */ /* 0x000fe20003f06270 */
[----:B-1----:R-:W-:Y:S01]  /*a180*/  FMUL.FTZ R4, R16, c[0x0][0x2ec] ;  /* 0x0000bb0010047a20 */ /* 0x002fe20000410000 */
[----:B------:R-:W-:Y:S02]  /*a190*/  IADD3 R2, R0, 0x30, RZ ;  /* 0x0000003000027810 */ /* 0x000fe40007ffe0ff */
[----:B------:R-:W-:Y:S01]  /*a1a0*/  FSEL R245, R45, -INF , !P4 ;  /* 0xff8000002df57808 */ /* 0x000fe20006000000 */
[----:B------:R1:W1:Y:S01]  /*a1b0*/  MUFU.TANH R13, R4 ;  /* 0x00000004000d7308 */ /* 0x0002620000002400 */
[----:B--2---:R-:W-:Y:S02]  /*a1c0*/  FSEL R247, R44, -INF , !P1 ;  /* 0xff8000002cf77808 */ /* 0x004fe40004800000 */
[----:B---3--:R-:W-:Y:S01]  /*a1d0*/  FSEL R252, R5, -INF , !P0 ;  /* 0xff80000005fc7808 */ /* 0x008fe20004000000 */
[----:B------:R-:W-:Y:S01]  /*a1e0*/  FMUL.FTZ R5, R210, c[0x0][0x2ec] ;  /* 0x0000bb00d2057a20 */ /* 0x000fe20000410000 */
[----:B------:R-:W-:-:S04]  /*a1f0*/  ISETP.GE.AND P0, PT, R2, R14, PT ;  /* 0x0000000e0200720c */ /* 0x000fc80003f06270 */
[----:B----4-:R-:W-:Y:S01]  /*a200*/  FSEL R210, R39, -INF , !P0 ;  /* 0xff80000027d27808 */ /* 0x010fe20004000000 */
[----:B------:R-:W-:Y:S01]  /*a210*/  MUFU.TANH R5, R5 ;  /* 0x0000000500057308 */ /* 0x000fe20000002400 */
[----:B-1----:R-:W-:-:S07]  /*a220*/  FMUL.FTZ R4, R17, c[0x0][0x2ec] ;  /* 0x0000bb0011047a20 */ /* 0x002fce0000410000 */
[----:B------:R1:W-:Y:S02]  /*a230*/  MUFU.TANH R12, R4 ;  /* 0x00000004000c7308 */ /* 0x0003e40000002400 */
[----:B-1----:R-:W-:-:S06]  /*a240*/  FMUL.FTZ R4, R18, c[0x0][0x2ec] ;  /* 0x0000bb0012047a20 */ /* 0x002fcc0000410000 */
[----:B------:R1:W2:Y:S02]  /*a250*/  MUFU.TANH R7, R4 ;  /* 0x0000000400077308 */ /* 0x0002a40000002400 */
[----:B-1----:R-:W-:-:S04]  /*a260*/  IADD3 R4, R0, 0x29, RZ ;  /* 0x0000002900047810 */ /* 0x002fc80007ffe0ff */
[C---:B------:R-:W-:Y:S02]  /*a270*/  ISETP.GE.AND P6, PT, R4.reuse, R14, PT ;  /* 0x0000000e0400720c */ /* 0x040fe40003fc6270 */
[----:B------:R-:W-:Y:S02]  /*a280*/  ISETP.GE.AND P5, PT, R4, R15, PT ;  /* 0x0000000f0400720c */ /* 0x000fe40003fa6270 */
[----:B------:R-:W-:Y:S02]  /*a290*/  FSEL R50, R48, -INF , !P6 ;  /* 0xff80000030327808 */ /* 0x000fe40007000000 */
[----:B------:R-:W-:Y:S02]  /*a2a0*/  FSEL R51, R46, -INF , !P5 ;  /* 0xff8000002e337808 */ /* 0x000fe40006800000 */
[C---:B------:R-:W-:Y:S02]  /*a2b0*/  ISETP.GE.AND P4, PT, R4.reuse, R25, PT ;  /* 0x000000190400720c */ /* 0x040fe40003f86270 */
[----:B------:R-:W-:-:S02]  /*a2c0*/  ISETP.GE.AND P1, PT, R4, R24, PT ;  /* 0x000000180400720c */ /* 0x000fc40003f26270 */
[C---:B------:R-:W-:Y:S02]  /*a2d0*/  ISETP.GE.AND P6, PT, R2.reuse, R15, PT ;  /* 0x0000000f0200720c */ /* 0x040fe40003fc6270 */
[----:B------:R-:W-:Y:S02]  /*a2e0*/  ISETP.GE.AND P5, PT, R2, R25, PT ;  /* 0x000000190200720c */ /* 0x000fe40003fa6270 */
[----:B------:R-:W-:Y:S02]  /*a2f0*/  IADD3 R4, R0, 0x31, RZ ;  /* 0x0000003100047810 */ /* 0x000fe40007ffe0ff */
[----:B------:R-:W-:Y:S02]  /*a300*/  FSEL R250, R40, -INF , !P1 ;  /* 0xff80000028fa7808 */ /* 0x000fe40004800000 */
[----:B------:R-:W-:Y:S02]  /*a310*/  FSEL R246, R36, -INF , !P6 ;  /* 0xff80000024f67808 */ /* 0x000fe40007000000 */
[----:B------:R-:W-:-:S02]  /*a320*/  FSEL R141, R13, -INF , !P5 ;  /* 0xff8000000d8d7808 */ /* 0x000fc40006800000 */
[C---:B------:R-:W-:Y:S02]  /*a330*/  ISETP.GE.AND P1, PT, R4.reuse, R14, PT ;  /* 0x0000000e0400720c */ /* 0x040fe40003f26270 */
[C---:B------:R-:W-:Y:S02]  /*a340*/  ISETP.GE.AND P0, PT, R4.reuse, R15, PT ;  /* 0x0000000f0400720c */ /* 0x040fe40003f06270 */
[C---:B------:R-:W-:Y:S02]  /*a350*/  ISETP.GE.AND P6, PT, R4.reuse, R25, PT ;  /* 0x000000190400720c */ /* 0x040fe40003fc6270 */
[-C--:B------:R-:W-:Y:S01]  /*a360*/  ISETP.GE.AND P5, PT, R4, R24.reuse, PT ;  /* 0x000000180400720c */ /* 0x080fe20003fa6270 */
[----:B------:R-:W-:Y:S01]  /*a370*/  FMUL.FTZ R4, R8, c[0x0][0x2ec] ;  /* 0x0000bb0008047a20 */ /* 0x000fe20000410000 */
[----:B------:R-:W-:Y:S02]  /*a380*/  FSEL R229, R41, -INF , !P4 ;  /* 0xff80000029e57808 */ /* 0x000fe40006000000 */
[----:B------:R-:W-:-:S02]  /*a390*/  ISETP.GE.AND P4, PT, R2, R24, PT ;  /* 0x000000180200720c */ /* 0x000fc40003f86270 */
[----:B------:R-:W-:Y:S01]  /*a3a0*/  IADD3 R2, R0, 0x38, RZ ;  /* 0x0000003800027810 */ /* 0x000fe20007ffe0ff */
[----:B------:R-:W1:Y:S01]  /*a3b0*/  MUFU.TANH R4, R4 ;  /* 0x0000000400047308 */ /* 0x000e620000002400 */
[----:B------:R-:W-:Y:S02]  /*a3c0*/  FSEL R228, R37, -INF , !P0 ;  /* 0xff80000025e47808 */ /* 0x000fe40004000000 */
[----:B------:R-:W-:Y:S02]  /*a3d0*/  ISETP.GE.AND P0, PT, R2, R25, PT ;  /* 0x000000190200720c */ /* 0x000fe40003f06270 */
[----:B--2---:R-:W-:Y:S02]  /*a3e0*/  FSEL R143, R7, -INF , !P4 ;  /* 0xff800000078f7808 */ /* 0x004fe40006000000 */
[----:B------:R-:W-:Y:S02]  /*a3f0*/  FSEL R35, R38, -INF , !P1 ;  /* 0xff80000026237808 */ /* 0x000fe40004800000 */
[----:B------:R-:W-:-:S02]  /*a400*/  FSEL R249, R12, -INF , !P6 ;  /* 0xff8000000cf97808 */ /* 0x000fc40007000000 */
[C---:B------:R-:W-:Y:S02]  /*a410*/  ISETP.GE.AND P4, PT, R2.reuse, R14, PT ;  /* 0x0000000e0200720c */ /* 0x040fe40003f86270 */
[C---:B------:R-:W-:Y:S02]  /*a420*/  ISETP.GE.AND P1, PT, R2.reuse, R15, PT ;  /* 0x0000000f0200720c */ /* 0x040fe40003f26270 */
[-C--:B------:R-:W-:Y:S02]  /*a430*/  ISETP.GE.AND P6, PT, R2, R24.reuse, PT ;  /* 0x000000180200720c */ /* 0x080fe40003fc6270 */
[----:B------:R-:W2:Y:S01]  /*a440*/  MUFU.TANH R2, R10 ;  /* 0x0000000a00027308 */ /* 0x000ea20000002400 */
[----:B-1----:R-:W-:Y:S02]  /*a450*/  FSEL R248, R4, -INF , !P0 ;  /* 0xff80000004f87808 */ /* 0x002fe40004000000 */
[----:B------:R-:W-:Y:S02]  /*a460*/  ISETP.GE.AND P0, PT, R0, R24, PT ;  /* 0x000000180000720c */ /* 0x000fe40003f06270 */
[----:B------:R-:W-:-:S02]  /*a470*/  FSEL R34, R5, -INF , !P1 ;  /* 0xff80000005227808 */ /* 0x000fc40004800000 */
[----:B------:R-:W-:Y:S01]  /*a480*/  FSEL R19, R230, -INF , !P0 ;  /* 0xff800000e6137808 */ /* 0x000fe20004000000 */
[----:B------:R-:W1:Y:S01]  /*a490*/  MUFU.TANH R5, R9 ;  /* 0x0000000900057308 */ /* 0x000e620000002400 */
[----:B------:R-:W-:Y:S02]  /*a4a0*/  PLOP3.LUT P0, PT, PT, PT, UP0, 0x80, 0x0 ;  /* 0x000000000000781c */ /* 0x000fe40003f0f008 */
[----:B------:R-:W-:Y:S02]  /*a4b0*/  FSEL R140, R6, -INF , !P5 ;  /* 0xff800000068c7808 */ /* 0x000fe40006800000 */
[----:B------:R-:W-:Y:S02]  /*a4c0*/  FSEL R208, R208, -INF , !P4 ;  /* 0xff800000d0d07808 */ /* 0x000fe40006000000 */
[C---:B------:R-:W-:Y:S01]  /*a4d0*/  ISETP.GE.AND P5, PT, R0.reuse, R14, PT ;  /* 0x0000000e0000720c */ /* 0x040fe20003fa6270 */
[----:B------:R-:W3:Y:S01]  /*a4e0*/  MUFU.TANH R4, R11 ;  /* 0x0000000b00047308 */ /* 0x000ee20000002400 */
[----:B------:R-:W-:-:S02]  /*a4f0*/  ISETP.GE.AND P4, PT, R0, R15, PT ;  /* 0x0000000f0000720c */ /* 0x000fc40003f86270 */
[C---:B------:R-:W-:Y:S02]  /*a500*/  ISETP.GE.AND P1, PT, R0.reuse, R25, PT ;  /* 0x000000190000720c */ /* 0x040fe40003f26270 */
[----:B------:R-:W-:Y:S02]  /*a510*/  IADD3 R0, R0, 0x39, RZ ;  /* 0x0000003900007810 */ /* 0x000fe40007ffe0ff */
[----:B--2---:R-:W-:Y:S02]  /*a520*/  FSEL R132, R2, -INF , !P6 ;  /* 0xff80000002847808 */ /* 0x004fe40007000000 */
[----:B------:R-:W-:Y:S02]  /*a530*/  FSEL R16, R65, -INF , !P5 ;  /* 0xff80000041107808 */ /* 0x000fe40006800000 */
[----:B------:R-:W-:Y:S02]  /*a540*/  FSEL R17, R60, -INF , !P4 ;  /* 0xff8000003c117808 */ /* 0x000fe40006000000 */
[----:B------:R-:W-:-:S02]  /*a550*/  FSEL R18, R61, -INF , !P1 ;  /* 0xff8000003d127808 */ /* 0x000fc40004800000 */
[C---:B------:R-:W-:Y:S02]  /*a560*/  ISETP.GE.AND P6, PT, R0.reuse, R14, PT ;  /* 0x0000000e0000720c */ /* 0x040fe40003fc6270 */
[C---:B------:R-:W-:Y:S02]  /*a570*/  ISETP.GE.AND P5, PT, R0.reuse, R15, PT ;  /* 0x0000000f0000720c */ /* 0x040fe40003fa6270 */
[C---:B------:R-:W-:Y:S02]  /*a580*/  ISETP.GE.AND P4, PT, R0.reuse, R25, PT ;  /* 0x000000190000720c */ /* 0x040fe40003f86270 */
[----:B------:R-:W-:Y:S02]  /*a590*/  ISETP.GE.AND P1, PT, R0, R24, PT ;  /* 0x000000180000720c */ /* 0x000fe40003f26270 */
[----:B------:R-:W-:Y:S02]  /*a5a0*/  FSEL R209, R209, -INF , !P6 ;  /* 0xff800000d1d17808 */ /* 0x000fe40007000000 */
[----:B------:R-:W-:-:S02]  /*a5b0*/  FSEL R211, R211, -INF , !P5 ;  /* 0xff800000d3d37808 */ /* 0x000fc40006800000 */
[----:B-1----:R-:W-:Y:S02]  /*a5c0*/  FSEL R230, R5, -INF , !P4 ;  /* 0xff80000005e67808 */ /* 0x002fe40006000000 */
[----:B---3--:R-:W-:Y:S01]  /*a5d0*/  FSEL R39, R4, -INF , !P1 ;  /* 0xff80000004277808 */ /* 0x008fe20004800000 */
        /* <DEDUP_REMOVED lines=79> */
.L_x_246:
[----:B------:R-:W-:Y:S05]  /*aad0*/  BSYNC B0 ;  /* 0x0000000000007941 */ /* 0x000fea0003800000 */
.L_x_245:
[----:B------:R-:W0:Y:S02]  /*aae0*/  LDGDEPBAR ;  /* 0x00000000000079af */ /* 0x000e240000000000 */
.L_x_244:
[----:B------:R-:W-:Y:S01]  /*aaf0*/  FMNMX.FTZ R0, R136, R16, !PT ;  /* 0x0000001088007209 */ /* 0x000fe20007810000 */
[----:B------:R-:W-:Y:S01]  /*ab00*/  STL [R1+0xcc], R25 ;  /* 0x0000cc1901007387 */ /* 0x000fe20000100800 */
[----:B------:R-:W-:Y:S02]  /*ab10*/  MOV R46, R63 ;  /* 0x0000003f002e7202 */ /* 0x000fe40000000f00 */
        /* <DEDUP_REMOVED lines=67> */
[----:B-1----:R-:W-:Y:S02]  /*af50*/  FMNMX.FTZ R2, R2, R7, !PT ;  /* 0x0000000702027209 */ /* 0x002fe40007810000 */
        /* <DEDUP_REMOVED lines=13> */
[----:B-1----:R-:W-:Y:S02]  /*b030*/  FMNMX.FTZ R4, R4, R7, !PT ;  /* 0x0000000704047209 */ /* 0x002fe40007810000 */
[----:B--2---:R-:W-:-:S03]  /*b040*/  FMNMX.FTZ R44, R2, R8, !PT ;  /* 0x00000008022c7209 */ /* 0x004fc60007810000 */
[----:B------:R-:W1:Y:S01]  /*b050*/  SHFL.BFLY PT, R7, R4, 0x1, 0x1f ;  /* 0x0c201f0004077f89 */ /* 0x000e6200000e0000 */
[--C-:B------:R-:W-:Y:S01]  /*b060*/  FFMA.FTZ R2, R22, c[0x0][0x23c], -R12.reuse ;  /* 0x00008f0016027a23 */ /* 0x100fe2000001080c */
[C---:B------:R-:W-:Y:S01]  /*b070*/  FSETP.NEU.FTZ.AND P5, PT, R44.reuse, -INF , PT ;  /* 0xff8000002c00780b */ /* 0x040fe20003fbd000 */
[----:B------:R-:W-:Y:S02]  /*b080*/  FMUL.FTZ R13, R44, c[0x0][0x23c] ;  /* 0x00008f002c0d7a20 */ /* 0x000fe40000410000 */
[----:B------:R2:W-:Y:S01]  /*b090*/  MUFU.EX2 R9, R2 ;  /* 0x0000000200097308 */ /* 0x0005e20000000800 */
[----:B------:R-:W-:Y:S01]  /*b0a0*/  STL [R1+0x5c], R44 ;  /* 0x00005c2c01007387 */ /* 0x000fe20000100800 */
[----:B----4-:R-:W-:Y:S01]  /*b0b0*/  FFMA.FTZ R5, R20, c[0x0][0x23c], -R12 ;  /* 0x00008f0014057a23 */ /* 0x010fe2000001080c */
[----:B------:R-:W-:Y:S02]  /*b0c0*/  FSEL R13, R13, RZ, P5 ;  /* 0x000000ff0d0d7208 */ /* 0x000fe40002800000 */
[----:B---3--:R-:W-:-:S03]  /*b0d0*/  FMNMX.FTZ R0, R0, R6, !PT ;  /* 0x0000000600007209 */ /* 0x008fc60007810000 */
[----:B------:R3:W-:Y:S01]  /*b0e0*/  MUFU.EX2 R10, R5 ;  /* 0x00000005000a7308 */ /* 0x0007e20000000800 */
[----:B--2---:R-:W-:Y:S01]  /*b0f0*/  FFMA.FTZ R2, R21, c[0x0][0x23c], -R12 ;  /* 0x00008f0015027a23 */ /* 0x004fe2000001080c */
[----:B-1----:R-:W-:-:S06]  /*b100*/  FMNMX.FTZ R11, R4, R7, !PT ;  /* 0x00000007040b7209 */ /* 0x002fcc0007810000 */
[----:B------:R1:W-:Y:S01]  /*b110*/  MUFU.EX2 R38, R2 ;  /* 0x0000000200267308 */ /* 0x0003e20000000800 */
[----:B------:R-:W-:Y:S01]  /*b120*/  FSETP.NEU.FTZ.AND P4, PT, R11, -INF , PT ;  /* 0xff8000000b00780b */ /* 0x000fe20003f9d000 */
[----:B---3--:R-:W2:Y:S04]  /*b130*/  SHFL.BFLY PT, R5, R0, 0x1, 0x1f ;  /* 0x0c201f0000057f89 */ /* 0x008ea800000e0000 */
[----:B------:R3:W-:Y:S01]  /*b140*/  STL [R1+0x58], R11 ;  /* 0x0000580b01007387 */ /* 0x0007e20000100800 */
[----:B-1----:R-:W-:-:S04]  /*b150*/  FFMA.FTZ R2, R17, c[0x0][0x23c], -R13 ;  /* 0x00008f0011027a23 */ /* 0x002fc8000001080d */
[----:B------:R1:W-:Y:S01]  /*b160*/  MUFU.EX2 R24, R2 ;  /* 0x0000000200187308 */ /* 0x0003e20000000800 */
[----:B--2---:R-:W-:-:S04]  /*b170*/  FMNMX.FTZ R41, R0, R5, !PT ;  /* 0x0000000500297209 */ /* 0x004fc80007810000 */
[----:B------:R-:W-:Y:S01]  /*b180*/  FSETP.NEU.FTZ.AND P1, PT, R41, -INF , PT ;  /* 0xff8000002900780b */ /* 0x000fe20003f3d000 */
[----:B------:R-:W-:Y:S01]  /*b190*/  STL [R1+0x54], R41 ;  /* 0x0000542901007387 */ /* 0x000fe20000100800 */
[--C-:B-1----:R-:W-:Y:S02]  /*b1a0*/  FFMA.FTZ R2, R27, c[0x0][0x23c], -R13.reuse ;  /* 0x00008f001b027a23 */ /* 0x102fe4000001080d */
[----:B------:R-:W-:Y:S02]  /*b1b0*/  FMUL.FTZ R27, R41, c[0x0][0x23c] ;  /* 0x00008f00291b7a20 */ /* 0x000fe40000410000 */
[----:B------:R1:W-:Y:S03]  /*b1c0*/  MUFU.EX2 R45, R2 ;  /* 0x00000002002d7308 */ /* 0x0003e60000000800 */
[----:B------:R-:W-:Y:S01]  /*b1d0*/  FSEL R27, R27, RZ, P1 ;  /* 0x000000ff1b1b7208 */ /* 0x000fe20000800000 */
[----:B-1----:R-:W-:-:S02]  /*b1e0*/  FFMA.FTZ R2, R26, c[0x0][0x23c], -R13 ;  /* 0x00008f001a027a23 */ /* 0x002fc4000001080d */
[----:B------:R-:W-:Y:S02]  /*b1f0*/  FMUL.FTZ R26, R11, c[0x0][0x23c] ;  /* 0x00008f000b1a7a20 */ /* 0x000fe40000410000 */
[----:B------:R1:W-:Y:S03]  /*b200*/  MUFU.EX2 R142, R2 ;  /* 0x00000002008e7308 */ /* 0x0003e60000000800 */
[----:B------:R-:W-:-:S05]  /*b210*/  FSEL R26, R26, RZ, P4 ;  /* 0x000000ff1a1a7208 */ /* 0x000fca0002000000 */
[----:B------:R-:W-:Y:S01]  /*b220*/  FFMA.FTZ R0, R29, c[0x0][0x23c], -R26 ;  /* 0x00008f001d007a23 */ /* 0x000fe2000001081a */
[----:B------:R-:W-:-:S03]  /*b230*/  MOV R29, R11 ;  /* 0x0000000b001d7202 */ /* 0x000fc60000000f00 */
[----:B------:R2:W-:Y:S01]  /*b240*/  MUFU.EX2 R25, R0 ;  /* 0x0000000000197308 */ /* 0x0005e20000000800 */
[----:B-1----:R-:W-:Y:S02]  /*b250*/  FFMA.FTZ R2, R23, c[0x0][0x23c], -R13 ;  /* 0x00008f0017027a23 */ /* 0x002fe4000001080d */
[----:B------:R-:W-:Y:S05]  /*b260*/  LDSM.16.MT88.4 R20, [R234+0xc000] ;  /* 0x00c00000ea14783b */ /* 0x000fea0000004200 */
[----:B------:R1:W3:Y:S01]  /*b270*/  MUFU.EX2 R36, R2 ;  /* 0x0000000200247308 */ /* 0x0002e20000000800 */
[--C-:B--2---:R-:W-:Y:S01]  /*b280*/  FFMA.FTZ R0, R28, c[0x0][0x23c], -R26.reuse ;  /* 0x00008f001c007a23 */ /* 0x104fe2000001081a */
[----:B------:R-:W-:Y:S01]  /*b290*/  MOV R28, R52 ;  /* 0x00000034001c7202 */ /* 0x000fe20000000f00 */
[----:B-1----:R-:W-:Y:S01]  /*b2a0*/  FFMA.FTZ R2, R18, c[0x0][0x23c], -R26 ;  /* 0x00008f0012027a23 */ /* 0x002fe2000001081a */
[----:B---3--:R-:W-:-:S04]  /*b2b0*/  F2FP.PACK_AB R11, R36, R142 ;  /* 0x0000008e240b723e */ /* 0x008fc800000000ff */
[----:B------:R1:W-:Y:S02]  /*b2c0*/  MUFU.EX2 R15, R2 ;  /* 0x00000002000f7308 */ /* 0x0003e40000000800 */
[----:B-1----:R-:W-:-:S06]  /*b2d0*/  FFMA.FTZ R2, R30, c[0x0][0x23c], -R26 ;  /* 0x00008f001e027a23 */ /* 0x002fcc000001081a */
[----:B------:R1:W2:Y:S08]  /*b2e0*/  MUFU.EX2 R30, R0 ;  /* 0x00000000001e7308 */ /* 0x0002b00000000800 */
[----:B------:R3:W-:Y:S01]  /*b2f0*/  MUFU.EX2 R43, R2 ;  /* 0x00000002002b7308 */ /* 0x0007e20000000800 */
[----:B-1----:R-:W-:Y:S01]  /*b300*/  FFMA.FTZ R0, R19, c[0x0][0x23c], -R27 ;  /* 0x00008f0013007a23 */ /* 0x002fe2000001081b */
[----:B--2---:R-:W-:Y:S01]  /*b310*/  F2FP.PACK_AB R6, R30, R25 ;  /* 0x000000191e06723e */ /* 0x004fe200000000ff */
[----:B------:R-:W1:Y:S05]  /*b320*/  LDSM.16.MT88.4 R16, [R233+0xc000] ;  /* 0x00c00000e910783b */ /* 0x000e6a0000004200 */
[----:B------:R2:W-:Y:S01]  /*b330*/  MUFU.EX2 R14, R0 ;  /* 0x00000000000e7308 */ /* 0x0005e20000000800 */
[----:B---3--:R-:W-:-:S05]  /*b340*/  FSEL R2, R40, RZ, P6 ;  /* 0x000000ff28027208 */ /* 0x008fca0003000000 */
[----:B------:R-:W-:-:S04]  /*b350*/  FADD.FTZ R2, R136, -R2 ;  /* 0x8000000288027221 */ /* 0x000fc80000010000 */
[----:B------:R-:W-:Y:S02]  /*b360*/  FMUL.FTZ R2, R2, c[0x0][0x23c] ;  /* 0x00008f0002027a20 */ /* 0x000fe40000410000 */
[----:B--2---:R-:W-:-:S04]  /*b370*/  FFMA.FTZ R0, R32, c[0x0][0x23c], -R27 ;  /* 0x00008f0020007a23 */ /* 0x004fc8000001081b */
[----:B------:R-:W2:Y:S08]  /*b380*/  MUFU.EX2 R2, R2 ;  /* 0x0000000200027308 */ /* 0x000eb00000000800 */
[----:B------:R3:W4:Y:S01]  /*b390*/  MUFU.EX2 R42, R0 ;  /* 0x00000000002a7308 */ /* 0x0007220000000800 */
[-C--:B--2---:R-:W-:Y:S02]  /*b3a0*/  FMUL.FTZ R148, R148, R2.reuse ;  /* 0x0000000294947220 */ /* 0x084fe40000410000 */
[----:B------:R-:W-:-:S02]  /*b3b0*/  FMUL.FTZ R149, R149, R2 ;  /* 0x0000000295957220 */ /* 0x000fc40000410000 */
[-C--:B------:R-:W-:Y:S02]  /*b3c0*/  FMUL.FTZ R156, R156, R2.reuse ;  /* 0x000000029c9c7220 */ /* 0x080fe40000410000 */
[----:B------:R-:W-:Y:S02]  /*b3d0*/  FMUL.FTZ R157, R157, R2 ;  /* 0x000000029d9d7220 */ /* 0x000fe40000410000 */
[----:B---3--:R-:W-:Y:S01]  /*b3e0*/  FFMA.FTZ R0, R31, c[0x0][0x23c], -R27 ;  /* 0x00008f001f007a23 */ /* 0x008fe2000001081b */
[----:B------:R-:W-:Y:S01]  /*b3f0*/  MOV R31, R10 ;  /* 0x0000000a001f7202 */ /* 0x000fe20000000f00 */
[----:B------:R-:W-:Y:S01]  /*b400*/  FMUL.FTZ R176, R176, R2 ;  /* 0x00000002b0b07220 */ /* 0x000fe20000410000 */
[----:B----4-:R-:W-:Y:S01]  /*b410*/  F2FP.PACK_AB R5, R42, R14 ;  /* 0x0000000e2a05723e */ /* 0x010fe200000000ff */
[----:B------:R2:W-:Y:S01]  /*b420*/  MUFU.EX2 R37, R0 ;  /* 0x0000000000257308 */ /* 0x0005e20000000800 */
[----:B------:R-:W-:Y:S01]  /*b430*/  F2FP.PACK_AB R8, R31, R49 ;  /* 0x000000311f08723e */ /* 0x000fe200000000ff */
[----:B------:R-:W-:-:S02]  /*b440*/  FMUL.FTZ R177, R177, R2 ;  /* 0x00000002b1b17220 */ /* 0x000fc40000410000 */
[-C--:B------:R-:W-:Y:S02]  /*b450*/  FMUL.FTZ R188, R188, R2.reuse ;  /* 0x00000002bcbc7220 */ /* 0x080fe40000410000 */
[-C--:B------:R-:W-:Y:S02]  /*b460*/  FMUL.FTZ R189, R189, R2.reuse ;  /* 0x00000002bdbd7220 */ /* 0x080fe40000410000 */
[-C--:B------:R-:W-:Y:S02]  /*b470*/  FMUL.FTZ R68, R68, R2.reuse ;  /* 0x0000000244447220 */ /* 0x080fe40000410000 */
[-C--:B------:R-:W-:Y:S02]  /*b480*/  FMUL.FTZ R69, R69, R2.reuse ;  /* 0x0000000245457220 */ /* 0x080fe40000410000 */
[-C--:B------:R-:W-:Y:S02]  /*b490*/  FMUL.FTZ R80, R80, R2.reuse ;  /* 0x0000000250507220 */ /* 0x080fe40000410000 */
[-C--:B------:R-:W-:Y:S01]  /*b4a0*/  FMUL.FTZ R81, R81, R2.reuse ;  /* 0x0000000251517220 */ /* 0x080fe20000410000 */
[----:B--2---:R-:W-:Y:S01]  /*b4b0*/  FSEL R0, R44, RZ, P5 ;  /* 0x000000ff2c007208 */ /* 0x004fe20002800000 */
[----:B------:R-:W-:-:S02]  /*b4c0*/  FMUL.FTZ R160, R160, R2 ;  /* 0x00000002a0a07220 */ /* 0x000fc40000410000 */
[-C--:B------:R-:W-:Y:S02]  /*b4d0*/  FMUL.FTZ R161, R161, R2.reuse ;  /* 0x00000002a1a17220 */ /* 0x080fe40000410000 */
[----:B------:R-:W-:Y:S01]  /*b4e0*/  FADD.FTZ R4, R135, -R0 ;  /* 0x8000000087047221 */ /* 0x000fe20000010000 */
[----:B------:R-:W-:Y:S01]  /*b4f0*/  FSEL R0, R29, RZ, P4 ;  /* 0x000000ff1d007208 */ /* 0x000fe20002000000 */
[-C--:B------:R-:W-:Y:S02]  /*b500*/  FMUL.FTZ R172, R172, R2.reuse ;  /* 0x00000002acac7220 */ /* 0x080fe40000410000 */
[----:B------:R-:W-:Y:S02]  /*b510*/  FMUL.FTZ R32, R4, c[0x0][0x23c] ;  /* 0x00008f0004207a20 */ /* 0x000fe40000410000 */
[----:B------:R-:W-:Y:S01]  /*b520*/  FADD.FTZ R4, R134, -R0 ;  /* 0x8000000086047221 */ /* 0x000fe20000010000 */
[----:B------:R-:W-:Y:S01]  /*b530*/  FSEL R0, R41, RZ, P1 ;  /* 0x000000ff29007208 */ /* 0x000fe20000800000 */
[----:B------:R-:W-:-:S02]  /*b540*/  FMUL.FTZ R173, R173, R2 ;  /* 0x00000002adad7220 */ /* 0x000fc40000410000 */
[----:B------:R-:W2:Y:S01]  /*b550*/  MUFU.EX2 R32, R32 ;  /* 0x0000002000207308 */ /* 0x000ea20000000800 */
[-C--:B------:R-:W-:Y:S02]  /*b560*/  FMUL.FTZ R192, R192, R2.reuse ;  /* 0x00000002c0c07220 */ /* 0x080fe40000410000 */
[----:B------:R-:W-:Y:S02]  /*b570*/  FADD.FTZ R0, R3, -R0 ;  /* 0x8000000003007221 */ /* 0x000fe40000010000 */
[----:B------:R-:W-:Y:S01]  /*b580*/  FMUL.FTZ R3, R4, c[0x0][0x23c] ;  /* 0x00008f0004037a20 */ /* 0x000fe20000410000 */
[----:B------:R-:W-:Y:S01]  /*b590*/  F2FP.PACK_AB R4, R43, R15 ;  /* 0x0000000f2b04723e */ /* 0x000fe200000000ff */
[----:B------:R-:W-:Y:S02]  /*b5a0*/  FMUL.FTZ R0, R0, c[0x0][0x23c] ;  /* 0x00008f0000007a20 */ /* 0x000fe40000410000 */
[-C--:B------:R-:W-:Y:S02]  /*b5b0*/  FMUL.FTZ R193, R193, R2.reuse ;  /* 0x00000002c1c17220 */ /* 0x080fe40000410000 */
[----:B------:R3:W4:Y:S01]  /*b5c0*/  MUFU.EX2 R48, R0 ;  /* 0x0000000000307308 */ /* 0x0007220000000800 */
[----:B------:R-:W-:-:S02]  /*b5d0*/  FMUL.FTZ R204, R204, R2 ;  /* 0x00000002cccc7220 */ /* 0x000fc40000410000 */
[----:B------:R-:W-:Y:S02]  /*b5e0*/  FMUL.FTZ R205, R205, R2 ;  /* 0x00000002cdcd7220 */ /* 0x000fe40000410000 */
[-C--:B--2---:R-:W-:Y:S02]  /*b5f0*/  FMUL.FTZ R150, R150, R32.reuse ;  /* 0x0000002096967220 */ /* 0x084fe40000410000 */
[-C--:B------:R-:W-:Y:S01]  /*b600*/  FMUL.FTZ R151, R151, R32.reuse ;  /* 0x0000002097977220 */ /* 0x080fe20000410000 */
[----:B------:R-:W2:Y:S01]  /*b610*/  MUFU.EX2 R3, R3 ;  /* 0x0000000300037308 */ /* 0x000ea20000000800 */
[-C--:B------:R-:W-:Y:S02]  /*b620*/  FMUL.FTZ R158, R158, R32.reuse ;  /* 0x000000209e9e7220 */ /* 0x080fe40000410000 */
[-C--:B------:R-:W-:Y:S02]  /*b630*/  FMUL.FTZ R159, R159, R32.reuse ;  /* 0x000000209f9f7220 */ /* 0x080fe40000410000 */
[----:B------:R-:W-:-:S02]  /*b640*/  FMUL.FTZ R178, R178, R32 ;  /* 0x00000020b2b27220 */ /* 0x000fc40000410000 */
[----:B------:R-:W-:Y:S02]  /*b650*/  FMUL.FTZ R179, R179, R32 ;  /* 0x00000020b3b37220 */ /* 0x000fe40000410000 */
[----:B---3--:R-:W-:Y:S01]  /*b660*/  FFMA.FTZ R0, R33, c[0x0][0x23c], -R27 ;  /* 0x00008f0021007a23 */ /* 0x008fe2000001081b */
[----:B------:R-:W-:Y:S01]  /*b670*/  MOV R33, R9 ;  /* 0x0000000900217202 */ /* 0x000fe20000000f00 */
[----:B----4-:R-:W-:Y:S01]  /*b680*/  FMUL.FTZ R146, R146, R48 ;  /* 0x0000003092927220 */ /* 0x010fe20000410000 */
[----:B------:R-:W-:Y:S01]  /*b690*/  F2FP.PACK_AB R9, R45, R24 ;  /* 0x000000182d09723e */ /* 0x000fe200000000ff */
[----:B------:R-:W-:Y:S01]  /*b6a0*/  FMUL.FTZ R147, R147, R48 ;  /* 0x0000003093937220 */ /* 0x000fe20000410000 */
[----:B------:R-:W-:Y:S01]  /*b6b0*/  F2FP.PACK_AB R10, R38, R33 ;  /* 0x00000021260a723e */ /* 0x000fe200000000ff */
[----:B------:R-:W3:Y:S01]  /*b6c0*/  MUFU.EX2 R0, R0 ;  /* 0x0000000000007308 */ /* 0x000ee20000000800 */
[-C--:B--2---:R-:W-:Y:S02]  /*b6d0*/  FMUL.FTZ R144, R144, R3.reuse ;  /* 0x0000000390907220 */ /* 0x084fe40000410000 */
[----:B------:R-:W-:-:S02]  /*b6e0*/  FMUL.FTZ R145, R145, R3 ;  /* 0x0000000391917220 */ /* 0x000fc40000410000 */
[-C--:B------:R-:W-:Y:S01]  /*b6f0*/  FMUL.FTZ R152, R152, R3.reuse ;  /* 0x0000000398987220 */ /* 0x080fe20000410000 */
[C---:B-1----:R-:W-:Y:S01]  /*b700*/  HMMA.16816.F32 R148, R8.reuse, R16, R148 ;  /* 0x000000100894723c */ /* 0x042fe20000001894 */
[-C--:B------:R-:W-:Y:S02]  /*b710*/  FMUL.FTZ R153, R153, R3.reuse ;  /* 0x0000000399997220 */ /* 0x080fe40000410000 */
[-C--:B------:R-:W-:Y:S02]  /*b720*/  FMUL.FTZ R154, R154, R48.reuse ;  /* 0x000000309a9a7220 */ /* 0x080fe40000410000 */
[-C--:B------:R-:W-:Y:S02]  /*b730*/  FMUL.FTZ R155, R155, R48.reuse ;  /* 0x000000309b9b7220 */ /* 0x080fe40000410000 */
[-C--:B------:R-:W-:Y:S01]  /*b740*/  FMUL.FTZ R168, R168, R3.reuse ;  /* 0x00000003a8a87220 */ /* 0x080fe20000410000 */
[----:B------:R-:W-:Y:S01]  /*b750*/  HMMA.16816.F32 R52, R8, R18, R156 ;  /* 0x000000120834723c */ /* 0x000fe2000000189c */
[----:B------:R-:W-:Y:S01]  /*b760*/  FMUL.FTZ R169, R169, R3 ;  /* 0x00000003a9a97220 */ /* 0x000fe20000410000 */
[----:B---3--:R-:W-:Y:S01]  /*b770*/  F2FP.PACK_AB R7, R0, R37 ;  /* 0x000000250007723e */ /* 0x008fe200000000ff */
[----:B------:R-:W-:-:S02]  /*b780*/  FMUL.FTZ R170, R170, R48 ;  /* 0x00000030aaaa7220 */ /* 0x000fc40000410000 */
[----:B------:R-:W-:Y:S02]  /*b790*/  FMUL.FTZ R171, R171, R48 ;  /* 0x00000030abab7220 */ /* 0x000fe40000410000 */
[----:B------:R-:W-:Y:S01]  /*b7a0*/  FMUL.FTZ R180, R180, R3 ;  /* 0x00000003b4b47220 */ /* 0x000fe20000410000 */
[----:B------:R-:W-:Y:S01]  /*b7b0*/  MOV R159, R39 ;  /* 0x00000027009f7202 */ /* 0x000fe20000000f00 */
[C---:B------:R-:W-:Y:S01]  /*b7c0*/  HMMA.16816.F32 R144, R4.reuse, R16, R144 ;  /* 0x000000100490723c */ /* 0x040fe20000001890 */
[----:B------:R-:W-:Y:S01]  /*b7d0*/  FMUL.FTZ R181, R181, R3 ;  /* 0x00000003b5b57220 */ /* 0x000fe20000410000 */
[----:B------:R-:W-:Y:S01]  /*b7e0*/  MOV R157, R38 ;  /* 0x00000026009d7202 */ /* 0x000fe20000000f00 */
[-C--:B------:R-:W-:Y:S01]  /*b7f0*/  FMUL.FTZ R182, R182, R48.reuse ;  /* 0x00000030b6b67220 */ /* 0x080fe20000410000 */
[----:B------:R-:W-:Y:S01]  /*b800*/  MOV R156, R133 ;  /* 0x00000085009c7202 */ /* 0x000fe20000000f00 */
[----:B------:R-:W-:Y:S01]  /*b810*/  FMUL.FTZ R183, R183, R48 ;  /* 0x00000030b7b77220 */ /* 0x000fe20000410000 */
[----:B------:R-:W-:Y:S01]  /*b820*/  MOV R158, R138 ;  /* 0x0000008a009e7202 */ /* 0x000fe20000000f00 */
[-C--:B------:R-:W-:Y:S01]  /*b830*/  FMUL.FTZ R184, R184, R3.reuse ;  /* 0x00000003b8b87220 */ /* 0x080fe20000410000 */
[----:B------:R-:W-:Y:S01]  /*b840*/  HMMA.16816.F32 R152, R4, R18, R152 ;  /* 0x000000120498723c */ /* 0x000fe20000001898 */
[----:B------:R-:W1:Y:S01]  /*b850*/  LDSM.16.MT88.4 R16, [R236+0xc000] ;  /* 0x00c00000ec10783b */ /* 0x000e620000004200 */
[----:B------:R-:W-:-:S02]  /*b860*/  FMUL.FTZ R185, R185, R3 ;  /* 0x00000003b9b97220 */ /* 0x000fc40000410000 */
[-C--:B------:R-:W-:Y:S02]  /*b870*/  FMUL.FTZ R186, R186, R48.reuse ;  /* 0x00000030baba7220 */ /* 0x080fe40000410000 */
[----:B------:R-:W-:Y:S02]  /*b880*/  FMUL.FTZ R187, R187, R48 ;  /* 0x00000030bbbb7220 */ /* 0x000fe40000410000 */
[-C--:B------:R-:W-:Y:S01]  /*b890*/  FMUL.FTZ R190, R190, R32.reuse ;  /* 0x00000020bebe7220 */ /* 0x080fe20000410000 */
[----:B------:R-:W-:Y:S01]  /*b8a0*/  HMMA.16816.F32 R64, R4, R22, R168 ;  /* 0x000000160440723c */ /* 0x000fe200000018a8 */
[-C--:B------:R-:W-:Y:S02]  /*b8b0*/  FMUL.FTZ R191, R191, R32.reuse ;  /* 0x00000020bfbf7220 */ /* 0x080fe40000410000 */
[-C--:B------:R-:W-:Y:S02]  /*b8c0*/  FMUL.FTZ R70, R70, R32.reuse ;  /* 0x0000002046467220 */ /* 0x080fe40000410000 */
[----:B------:R-:W-:-:S02]  /*b8d0*/  FMUL.FTZ R71, R71, R32 ;  /* 0x0000002047477220 */ /* 0x000fc40000410000 */
[----:B------:R-:W-:Y:S01]  /*b8e0*/  MOV R170, R37 ;  /* 0x0000002500aa7202 */ /* 0x000fe20000000f00 */
[-C--:B------:R-:W-:Y:S01]  /*b8f0*/  FMUL.FTZ R72, R72, R3.reuse ;  /* 0x0000000348487220 */ /* 0x080fe20000410000 */
[----:B------:R-:W-:Y:S01]  /*b900*/  MOV R171, R36 ;  /* 0x0000002400ab7202 */ /* 0x000fe20000000f00 */
[----:B------:R-:W-:Y:S01]  /*b910*/  FMUL.FTZ R73, R73, R3 ;  /* 0x0000000349497220 */ /* 0x000fe20000410000 */
[----:B------:R-:W-:Y:S01]  /*b920*/  MOV R169, R132 ;  /* 0x0000008400a97202 */ /* 0x000fe20000000f00 */
[-C--:B------:R-:W-:Y:S01]  /*b930*/  FMUL.FTZ R74, R74, R48.reuse ;  /* 0x000000304a4a7220 */ /* 0x080fe20000410000 */
[----:B------:R-:W-:Y:S01]  /*b940*/  MOV R168, R139 ;  /* 0x0000008b00a87202 */ /* 0x000fe20000000f00 */
        /* <DEDUP_REMOVED lines=8> */
[----:B------:R-:W-:Y:S01]  /*b9d0*/  FMUL.FTZ R163, R163, R32 ;  /* 0x00000020a3a37220 */ /* 0x000fe20000410000 */
[----:B-1----:R-:W-:Y:S01]  /*b9e0*/  HMMA.16816.F32 R56, R8, R16, R176 ;  /* 0x000000100838723c */ /* 0x002fe200000018b0 */
[----:B------:R-:W-:-:S02]  /*b9f0*/  FMUL.FTZ R164, R164, R3 ;  /* 0x00000003a4a47220 */ /* 0x000fc40000410000 */
[----:B------:R-:W-:Y:S02]  /*ba00*/  FMUL.FTZ R165, R165, R3 ;  /* 0x00000003a5a57220 */ /* 0x000fe40000410000 */
[-C--:B------:R-:W-:Y:S02]  /*ba10*/  FMUL.FTZ R166, R166, R48.reuse ;  /* 0x00000030a6a67220 */ /* 0x080fe40000410000 */
[----:B------:R-:W-:Y:S01]  /*ba20*/  MOV R179, R31 ;  /* 0x0000001f00b37202 */ /* 0x000fe20000000f00 */
[C---:B------:R-:W-:Y:S01]  /*ba30*/  HMMA.16816.F32 R36, R4.reuse, R16, R180 ;  /* 0x000000100424723c */ /* 0x040fe200000018b4 */
[----:B------:R-:W-:Y:S01]  /*ba40*/  MOV R31, R137 ;  /* 0x00000089001f7202 */ /* 0x000fe20000000f00 */
[----:B------:R-:W-:Y:S01]  /*ba50*/  FMUL.FTZ R167, R167, R48 ;  /* 0x00000030a7a77220 */ /* 0x000fe20000410000 */
[----:B------:R-:W-:Y:S01]  /*ba60*/  MOV R178, R45 ;  /* 0x0000002d00b27202 */ /* 0x000fe20000000f00 */
[-C--:B------:R-:W-:Y:S01]  /*ba70*/  FMUL.FTZ R174, R174, R32.reuse ;  /* 0x00000020aeae7220 */ /* 0x080fe20000410000 */
[----:B------:R-:W-:Y:S01]  /*ba80*/  MOV R177, R43 ;  /* 0x0000002b00b17202 */ /* 0x000fe20000000f00 */
[----:B------:R-:W-:Y:S01]  /*ba90*/  FMUL.FTZ R175, R175, R32 ;  /* 0x00000020afaf7220 */ /* 0x000fe20000410000 */
[----:B------:R-:W-:Y:S01]  /*baa0*/  MOV R176, R42 ;  /* 0x0000002a00b07202 */ /* 0x000fe20000000f00 */
[-C--:B------:R-:W-:Y:S01]  /*bab0*/  HMMA.16816.F32 R184, R4, R18.reuse, R184 ;  /* 0x0000001204b8723c */ /* 0x080fe200000018b8 */
[-C--:B------:R-:W-:Y:S01]  /*bac0*/  FMUL.FTZ R194, R194, R32.reuse ;  /* 0x00000020c2c27220 */ /* 0x080fe20000410000 */
[----:B------:R-:W-:Y:S01]  /*bad0*/  MOV R182, R143 ;  /* 0x0000008f00b67202 */ /* 0x000fe20000000f00 */
[----:B------:R-:W-:Y:S01]  /*bae0*/  FMUL.FTZ R195, R195, R32 ;  /* 0x00000020c3c37220 */ /* 0x000fe20000410000 */
[----:B------:R-:W-:Y:S01]  /*baf0*/  MOV R181, R142 ;  /* 0x0000008e00b57202 */ /* 0x000fe20000000f00 */
[-C--:B------:R-:W-:Y:S01]  /*bb00*/  FMUL.FTZ R196, R196, R3.reuse ;  /* 0x00000003c4c47220 */ /* 0x080fe20000410000 */
[----:B------:R-:W-:Y:S01]  /*bb10*/  MOV R183, R140 ;  /* 0x0000008c00b77202 */ /* 0x000fe20000000f00 */
[----:B------:R-:W-:Y:S01]  /*bb20*/  FMUL.FTZ R197, R197, R3 ;  /* 0x00000003c5c57220 */ /* 0x000fe20000410000 */
[----:B------:R-:W-:Y:S01]  /*bb30*/  HMMA.16816.F32 R188, R8, R18, R188 ;  /* 0x0000001208bc723c */ /* 0x000fe200000018bc */
[----:B------:R-:W1:Y:S01]  /*bb40*/  LDSM.16.MT88.4 R16, [R233+0xe000] ;  /* 0x00e00000e910783b */ /* 0x000e620000004200 */
[----:B------:R-:W-:-:S02]  /*bb50*/  FMUL.FTZ R198, R198, R48 ;  /* 0x00000030c6c67220 */ /* 0x000fc40000410000 */
[-C--:B------:R-:W-:Y:S02]  /*bb60*/  FMUL.FTZ R199, R199, R48.reuse ;  /* 0x00000030c7c77220 */ /* 0x080fe40000410000 */
[-C--:B------:R-:W-:Y:S02]  /*bb70*/  FMUL.FTZ R200, R200, R3.reuse ;  /* 0x00000003c8c87220 */ /* 0x080fe40000410000 */
[-C--:B------:R-:W-:Y:S01]  /*bb80*/  HMMA.16816.F32 R160, R8, R20.reuse, R160 ;  /* 0x0000001408a0723c */ /* 0x080fe200000018a0 */
[----:B------:R-:W-:Y:S02]  /*bb90*/  FMUL.FTZ R201, R201, R3 ;  /* 0x00000003c9c97220 */ /* 0x000fe40000410000 */
[-C--:B------:R-:W-:Y:S02]  /*bba0*/  FMUL.FTZ R202, R202, R48.reuse ;  /* 0x00000030caca7220 */ /* 0x080fe40000410000 */
[----:B------:R-:W-:Y:S02]  /*bbb0*/  FMUL.FTZ R203, R203, R48 ;  /* 0x00000030cbcb7220 */ /* 0x000fe40000410000 */
[-C--:B------:R-:W-:Y:S01]  /*bbc0*/  FMUL.FTZ R206, R206, R32.reuse ;  /* 0x00000020cece7220 */ /* 0x080fe20000410000 */
[----:B------:R-:W-:Y:S01]  /*bbd0*/  HMMA.16816.F32 R164, R4, R20, R164 ;  /* 0x0000001404a4723c */ /* 0x000fe200000018a4 */
[----:B------:R-:W-:-:S07]  /*bbe0*/  FMUL.FTZ R207, R207, R32 ;  /* 0x00000020cfcf7220 */ /* 0x000fce0000410000 */
[C---:B------:R-:W-:Y:S01]  /*bbf0*/  HMMA.16816.F32 R60, R8.reuse, R22, R172 ;  /* 0x00000016083c723c */ /* 0x040fe200000018ac */
[----:B------:R-:W2:Y:S07]  /*bc00*/  LDSM.16.MT88.4 R20, [R235+0xc000] ;  /* 0x00c00000eb14783b */ /* 0x000eae0000004200 */
[-C--:B-1----:R-:W-:Y:S07]  /*bc10*/  HMMA.16816.F32 R136, R8, R16.reuse, R68 ;  /* 0x000000100888723c */ /* 0x082fee0000001844 */
[----:B------:R-:W-:Y:S01]  /*bc20*/  MOV R70, R159 ;  /* 0x0000009f00467202 */ /* 0x000fe20000000f00 */
[----:B------:R-:W-:Y:S01]  /*bc30*/  HMMA.16816.F32 R132, R4, R16, R72 ;  /* 0x000000100484723c */ /* 0x000fe20000001848 */
[----:B------:R-:W-:-:S02]  /*bc40*/  MOV R69, R46 ;  /* 0x0000002e00457202 */ /* 0x000fc40000000f00 */
[----:B------:R-:W-:Y:S02]  /*bc50*/  MOV R159, R47 ;  /* 0x0000002f009f7202 */ /* 0x000fe40000000f00 */
[----:B------:R-:W-:Y:S02]  /*bc60*/  MOV R71, R157 ;  /* 0x0000009d00477202 */ /* 0x000fe40000000f00 */
[----:B------:R-:W-:Y:S01]  /*bc70*/  MOV R75, R156 ;  /* 0x0000009c004b7202 */ /* 0x000fe20000000f00 */
[----:B------:R-:W-:Y:S01]  /*bc80*/  IMAD.MOV.U32 R73, RZ, RZ, R169 ;  /* 0x000000ffff497224 */ /* 0x000fe200078e00a9 */
[----:B------:R-:W-:Y:S02]  /*bc90*/  MOV R156, R44 ;  /* 0x0000002c009c7202 */ /* 0x000fe40000000f00 */
[----:B------:R-:W-:Y:S01]  /*bca0*/  HMMA.16816.F32 R44, R4, R18, R76 ;  /* 0x00000012042c723c */ /* 0x000fe2000000184c */
[----:B------:R-:W-:Y:S02]  /*bcb0*/  MOV R169, R0 ;  /* 0x0000000000a97202 */ /* 0x000fe40000000f00 */
[----:B------:R-:W-:-:S02]  /*bcc0*/  MOV R74, R168 ;  /* 0x000000a8004a7202 */ /* 0x000fc40000000f00 */
[----:B------:R-:W-:Y:S02]  /*bcd0*/  MOV R72, R170 ;  /* 0x000000aa00487202 */ /* 0x000fe40000000f00 */
[----:B------:R-:W-:Y:S01]  /*bce0*/  MOV R77, R41 ;  /* 0x00000029004d7202 */ /* 0x000fe20000000f00 */
[C---:B--2---:R-:W-:Y:S01]  /*bcf0*/  HMMA.16816.F32 R192, R8.reuse, R20, R192 ;  /* 0x0000001408c0723c */ /* 0x044fe200000018c0 */
[----:B------:R-:W-:Y:S01]  /*bd00*/  MOV R76, R40 ;  /* 0x00000028004c7202 */ /* 0x000fe20000000f00 */
[----:B------:R-:W-:Y:S01]  /*bd10*/  FFMA.FTZ R0, R222, c[0x0][0x23c], -R12 ;  /* 0x00008f00de007a23 */ /* 0x000fe2000001080c */
[----:B------:R-:W-:Y:S02]  /*bd20*/  MOV R78, R31 ;  /* 0x0000001f004e7202 */ /* 0x000fe40000000f00 */
[----:B------:R-:W-:Y:S01]  /*bd30*/  MOV R170, R30 ;  /* 0x0000001e00aa7202 */ /* 0x000fe20000000f00 */
[----:B------:R-:W-:Y:S01]  /*bd40*/  FMUL.FTZ R84, R84, R2 ;  /* 0x0000000254547220 */ /* 0x000fe20000410000 */
[----:B------:R-:W-:Y:S01]  /*bd50*/  MOV R79, R158 ;  /* 0x0000009e004f7202 */ /* 0x000fe20000000f00 */
[----:B------:R-:W-:Y:S01]  /*bd60*/  HMMA.16816.F32 R40, R8, R18, R80 ;  /* 0x000000120828723c */ /* 0x000fe20000001850 */
[----:B------:R-:W2:Y:S07]  /*bd70*/  LDL.LU R81, [R1+0x74] ;  /* 0x0000740001517983 */ /* 0x000eae0000300800 */
[----:B------:R-:W-:Y:S01]  /*bd80*/  HMMA.16816.F32 R196, R4, R20, R196 ;  /* 0x0000001404c4723c */ /* 0x000fe200000018c4 */
[----:B------:R1:W-:Y:S01]  /*bd90*/  MUFU.EX2 R168, R0 ;  /* 0x0000000000a87308 */ /* 0x0003e20000000800 */
[----:B------:R-:W-:Y:S01]  /*bda0*/  IMAD.MOV.U32 R83, RZ, RZ, R28 ;  /* 0x000000ffff537224 */ /* 0x000fe200078e001c */
[----:B------:R-:W-:Y:S01]  /*bdb0*/  MOV R82, R29 ;  /* 0x0000001d00527202 */ /* 0x000fe20000000f00 */
[----:B------:R-:W-:Y:S01]  /*bdc0*/  LDSM.16.MT88.4 R16, [R236+0xe000] ;  /* 0x00e00000ec10783b */ /* 0x000fe20000004200 */
[----:B------:R-:W-:Y:S01]  /*bdd0*/  FMUL.FTZ R85, R85, R2 ;  /* 0x0000000255557220 */ /* 0x000fe20000410000 */
[----:B------:R-:W-:-:S02]  /*bde0*/  MOV R68, R141 ;  /* 0x0000008d00447202 */ /* 0x000fc40000000f00 */
[-C--:B------:R-:W-:Y:S01]  /*bdf0*/  HMMA.16816.F32 R200, R4, R22.reuse, R200 ;  /* 0x0000001604c8723c */ /* 0x080fe200000018c8 */
[----:B------:R-:W-:Y:S07]  /*be00*/  LDSM.16.MT88.4 R28, [R235+0xe000] ;  /* 0x00e00000eb1c783b */ /* 0x000fee0000004200 */
[----:B------:R-:W-:Y:S01]  /*be10*/  HMMA.16816.F32 R204, R8, R22, R204 ;  /* 0x0000001608cc723c */ /* 0x000fe200000018cc */
[----:B------:R-:W3:Y:S01]  /*be20*/  LDSM.16.MT88.4 R20, [R234+0xe000] ;  /* 0x00e00000ea14783b */ /* 0x000ee20000004200 */
[----:B-1----:R-:W-:-:S04]  /*be30*/  FFMA.FTZ R0, R218, c[0x0][0x23c], -R12 ;  /* 0x00008f00da007a23 */ /* 0x002fc8000001080c */
        /* <DEDUP_REMOVED lines=9> */
[----:B---3--:R-:W-:Y:S01]  /*bed0*/  HMMA.16816.F32 R140, R8, R20, R84 ;  /* 0x00000014088c723c */ /* 0x008fe20000001854 */
[----:B-1----:R-:W-:-:S06]  /*bee0*/  FFMA.FTZ R0, R221, c[0x0][0x23c], -R13 ;  /* 0x00008f00dd007a23 */ /* 0x002fcc000001080d */
[----:B------:R1:W-:Y:S02]  /*bef0*/  MUFU.EX2 R172, R0 ;  /* 0x0000000000ac7308 */ /* 0x0003e40000000800 */
[----:B-1----:R-:W-:-:S06]  /*bf00*/  FFMA.FTZ R0, R216, c[0x0][0x23c], -R13 ;  /* 0x00008f00d8007a23 */ /* 0x002fcc000001080d */
[----:B------:R1:W-:Y:S01]  /*bf10*/  MUFU.EX2 R158, R0 ;  /* 0x00000000009e7308 */ /* 0x0003e20000000800 */
[-C--:B------:R-:W-:Y:S02]  /*bf20*/  FMUL.FTZ R88, R88, R3.reuse ;  /* 0x0000000358587220 */ /* 0x080fe40000410000 */
[----:B------:R-:W-:Y:S02]  /*bf30*/  FMUL.FTZ R89, R89, R3 ;  /* 0x0000000359597220 */ /* 0x000fe40000410000 */
[----:B------:R-:W-:Y:S02]  /*bf40*/  FMUL.FTZ R90, R90, R48 ;  /* 0x000000305a5a7220 */ /* 0x000fe40000410000 */
[----:B-1----:R-:W-:-:S04]  /*bf50*/  FFMA.FTZ R0, R213, c[0x0][0x23c], -R13 ;  /* 0x00008f00d5007a23 */ /* 0x002fc8000001080d */
[----:B------:R1:W3:Y:S01]  /*bf60*/  MUFU.EX2 R87, R0 ;  /* 0x0000000000577308 */ /* 0x0002e20000000800 */
[-C--:B------:R-:W-:Y:S02]  /*bf70*/  FMUL.FTZ R91, R91, R48.reuse ;  /* 0x000000305b5b7220 */ /* 0x080fe40000410000 */
[-C--:B------:R-:W-:Y:S02]  /*bf80*/  FMUL.FTZ R92, R92, R3.reuse ;  /* 0x000000035c5c7220 */ /* 0x080fe40000410000 */
[----:B------:R-:W-:Y:S02]  /*bf90*/  FMUL.FTZ R93, R93, R3 ;  /* 0x000000035d5d7220 */ /* 0x000fe40000410000 */
[-C--:B------:R-:W-:Y:S02]  /*bfa0*/  FMUL.FTZ R94, R94, R48.reuse ;  /* 0x000000305e5e7220 */ /* 0x080fe40000410000 */
[----:B------:R-:W-:Y:S02]  /*bfb0*/  FMUL.FTZ R95, R95, R48 ;  /* 0x000000305f5f7220 */ /* 0x000fe40000410000 */
[----:B-1----:R-:W-:-:S02]  /*bfc0*/  FFMA.FTZ R0, R226, c[0x0][0x23c], -R26 ;  /* 0x00008f00e2007a23 */ /* 0x002fc4000001081a */
[-C--:B------:R-:W-:Y:S02]  /*bfd0*/  FMUL.FTZ R104, R104, R3.reuse ;  /* 0x0000000368687220 */ /* 0x080fe40000410000 */
[----:B------:R1:W-:Y:S01]  /*bfe0*/  MUFU.EX2 R174, R0 ;  /* 0x0000000000ae7308 */ /* 0x0003e20000000800 */
        /* <DEDUP_REMOVED lines=8> */
[----:B-1----:R-:W-:Y:S02]  /*c070*/  FFMA.FTZ R0, R223, c[0x0][0x23c], -R26 ;  /* 0x00008f00df007a23 */ /* 0x002fe4000001081a */
[----:B------:R-:W-:Y:S02]  /*c080*/  FMUL.FTZ R121, R121, R3 ;  /* 0x0000000379797220 */ /* 0x000fe40000410000 */
[----:B------:R-:W-:-:S02]  /*c090*/  FMUL.FTZ R122, R122, R48 ;  /* 0x000000307a7a7220 */ /* 0x000fc40000410000 */
[-C--:B------:R-:W-:Y:S02]  /*c0a0*/  FMUL.FTZ R123, R123, R48.reuse ;  /* 0x000000307b7b7220 */ /* 0x080fe40000410000 */
[-C--:B------:R-:W-:Y:S02]  /*c0b0*/  FMUL.FTZ R124, R124, R3.reuse ;  /* 0x000000037c7c7220 */ /* 0x080fe40000410000 */
[----:B------:R-:W-:Y:S02]  /*c0c0*/  FMUL.FTZ R125, R125, R3 ;  /* 0x000000037d7d7220 */ /* 0x000fe40000410000 */
[-C--:B------:R-:W-:Y:S02]  /*c0d0*/  FMUL.FTZ R126, R126, R48.reuse ;  /* 0x000000307e7e7220 */ /* 0x080fe40000410000 */
[----:B------:R-:W-:Y:S01]  /*c0e0*/  FMUL.FTZ R127, R127, R48 ;  /* 0x000000307f7f7220 */ /* 0x000fe20000410000 */
[----:B------:R1:W-:Y:S01]  /*c0f0*/  MUFU.EX2 R180, R0 ;  /* 0x0000000000b47308 */ /* 0x0003e20000000800 */
        /* <DEDUP_REMOVED lines=8> */
[----:B-1----:R-:W-:Y:S01]  /*c180*/  FFMA.FTZ R0, R217, c[0x0][0x23c], -R26 ;  /* 0x00008f00d9007a23 */ /* 0x002fe2000001081a */
[C---:B------:R-:W-:Y:S08]  /*c190*/  HMMA.16816.F32 R88, R4.reuse, R20, R88 ;  /* 0x000000140458723c */ /* 0x040ff00000001858 */
[C---:B------:R-:W-:Y:S08]  /*c1a0*/  HMMA.16816.F32 R92, R4.reuse, R22, R92 ;  /* 0x00000016045c723c */ /* 0x040ff0000000185c */
[C---:B------:R-:W-:Y:S08]  /*c1b0*/  HMMA.16816.F32 R104, R4.reuse, R16, R104 ;  /* 0x000000100468723c */ /* 0x040ff00000001868 */
[C---:B------:R-:W-:Y:S08]  /*c1c0*/  HMMA.16816.F32 R108, R4.reuse, R18, R108 ;  /* 0x00000012046c723c */ /* 0x040ff0000000186c */
[C---:B------:R-:W-:Y:S08]  /*c1d0*/  HMMA.16816.F32 R120, R4.reuse, R28, R120 ;  /* 0x0000001c0478723c */ /* 0x040ff00000001878 */
[----:B------:R-:W-:Y:S01]  /*c1e0*/  HMMA.16816.F32 R124, R4, R30, R124 ;  /* 0x0000001e047c723c */ /* 0x000fe2000000187c */
[----:B------:R1:W4:Y:S07]  /*c1f0*/  MUFU.EX2 R4, R0 ;  /* 0x0000000000047308 */ /* 0x00032e0000000800 */
[----:B------:R-:W-:Y:S01]  /*c200*/  HMMA.16816.F32 R100, R8, R16, R100 ;  /* 0x000000100864723c */ /* 0x000fe20000001864 */
[----:B-1----:R-:W-:-:S07]  /*c210*/  FFMA.FTZ R0, R227, c[0x0][0x23c], -R27 ;  /* 0x00008f00e3007a23 */ /* 0x002fce000001081b */
[----:B------:R-:W-:Y:S01]  /*c220*/  HMMA.16816.F32 R112, R8, R18, R112 ;  /* 0x000000120870723c */ /* 0x000fe20000001870 */
[----:B------:R-:W1:Y:S01]  /*c230*/  LDSM.16.MT88.4 R16, [R233+0xc800] ;  /* 0x00c80000e910783b */ /* 0x000e620000004200 */
[----:B------:R3:W-:Y:S01]  /*c240*/  MUFU.EX2 R226, R0 ;  /* 0x0000000000e27308 */ /* 0x0007e20000000800 */
[-C--:B------:R-:W-:Y:S02]  /*c250*/  FMUL.FTZ R96, R96, R2.reuse ;  /* 0x0000000260607220 */ /* 0x080fe40000410000 */
[-C--:B------:R-:W-:Y:S02]  /*c260*/  FMUL.FTZ R97, R97, R2.reuse ;  /* 0x0000000261617220 */ /* 0x080fe40000410000 */
[----:B------:R-:W-:Y:S02]  /*c270*/  FMUL.FTZ R116, R116, R2 ;  /* 0x0000000274747220 */ /* 0x000fe40000410000 */
[----:B---3--:R-:W-:-:S04]  /*c280*/  FFMA.FTZ R0, R225, c[0x0][0x23c], -R27 ;  /* 0x00008f00e1007a23 */ /* 0x008fc8000001081b */
[----:B------:R3:W1:Y:S01]  /*c290*/  MUFU.EX2 R227, R0 ;  /* 0x0000000000e37308 */ /* 0x0006620000000800 */
[-C--:B------:R-:W-:Y:S02]  /*c2a0*/  FMUL.FTZ R117, R117, R2.reuse ;  /* 0x0000000275757220 */ /* 0x080fe40000410000 */
[-C--:B------:R-:W-:Y:S02]  /*c2b0*/  FMUL.FTZ R128, R128, R2.reuse ;  /* 0x0000000280807220 */ /* 0x080fe40000410000 */
[-C--:B------:R-:W-:Y:S02]  /*c2c0*/  FMUL.FTZ R129, R129, R2.reuse ;  /* 0x0000000281817220 */ /* 0x080fe40000410000 */
[----:B--2---:R-:W-:Y:S02]  /*c2d0*/  FFMA.FTZ R49, R81, R2, R49 ;  /* 0x0000000251317223 */ /* 0x004fe40000010031 */
[----:B------:R-:W-:Y:S02]  /*c2e0*/  FFMA.FTZ R2, R215, c[0x0][0x23c], -R26 ;  /* 0x00008f00d7027a23 */ /* 0x000fe4000001081a */
[----:B---3--:R-:W-:-:S04]  /*c2f0*/  FFMA.FTZ R0, R220, c[0x0][0x23c], -R27 ;  /* 0x00008f00dc007a23 */ /* 0x008fc8000001081b */
[----:B------:R2:W-:Y:S08]  /*c300*/  MUFU.EX2 R220, R0 ;  /* 0x0000000000dc7308 */ /* 0x0005f00000000800 */
[----:B------:R-:W3:Y:S01]  /*c310*/  MUFU.EX2 R214, R2 ;  /* 0x0000000200d67308 */ /* 0x000ee20000000800 */
[----:B--2---:R-:W-:-:S07]  /*c320*/  FFMA.FTZ R0, R219, c[0x0][0x23c], -R27 ;  /* 0x00008f00db007a23 */ /* 0x004fce000001081b */
[----:B------:R-:W2:Y:S01]  /*c330*/  MUFU.EX2 R0, R0 ;  /* 0x0000000000007308 */ /* 0x000ea20000000800 */
[-C--:B------:R-:W-:Y:S02]  /*c340*/  FMUL.FTZ R98, R98, R32.reuse ;  /* 0x0000002062627220 */ /* 0x080fe40000410000 */
[-C--:B------:R-:W-:Y:S02]  /*c350*/  FMUL.FTZ R99, R99, R32.reuse ;  /* 0x0000002063637220 */ /* 0x080fe40000410000 */
[-C--:B------:R-:W-:Y:S02]  /*c360*/  FMUL.FTZ R118, R118, R32.reuse ;  /* 0x0000002076767220 */ /* 0x080fe40000410000 */
[-C--:B------:R-:W-:Y:S02]  /*c370*/  FMUL.FTZ R119, R119, R32.reuse ;  /* 0x0000002077777220 */ /* 0x080fe40000410000 */
[-C--:B------:R-:W-:Y:S02]  /*c380*/  FMUL.FTZ R130, R130, R32.reuse ;  /* 0x0000002082827220 */ /* 0x080fe40000410000 */
[----:B------:R-:W-:Y:S01]  /*c390*/  FMUL.FTZ R131, R131, R32 ;  /* 0x0000002083837220 */ /* 0x000fe20000410000 */
[----:B------:R-:W-:-:S02]  /*c3a0*/  MOV R217, R87 ;  /* 0x0000005700d97202 */ /* 0x000fc40000000f00 */
[----:B------:R-:W-:Y:S02]  /*c3b0*/  MOV R215, R80 ;  /* 0x0000005000d77202 */ /* 0x000fe40000000f00 */
[----:B----4-:R-:W-:Y:S01]  /*c3c0*/  MOV R219, R4 ;  /* 0x0000000400db7202 */ /* 0x010fe20000000f00 */
[C---:B------:R-:W-:Y:S01]  /*c3d0*/  HMMA.16816.F32 R96, R8.reuse, R22, R96 ;  /* 0x000000160860723c */ /* 0x040fe20000001860 */
[----:B------:R-:W-:Y:S01]  /*c3e0*/  F2FP.PACK_AB R4, R180, R174 ;  /* 0x000000aeb404723e */ /* 0x000fe200000000ff */
[----:B------:R-:W4:Y:S01]  /*c3f0*/  LDSM.16.MT88.4 R20, [R234+0xc800] ;  /* 0x00c80000ea14783b */ /* 0x000f220000004200 */
[----:B-1----:R-:W-:Y:S02]  /*c400*/  F2FP.PACK_AB R5, R227, R226 ;  /* 0x000000e2e305723e */ /* 0x002fe400000000ff */
[----:B---3--:R-:W-:Y:S02]  /*c410*/  F2FP.PACK_AB R6, R214, R219 ;  /* 0x000000dbd606723e */ /* 0x008fe400000000ff */
[----:B--2---:R-:W-:Y:S01]  /*c420*/  F2FP.PACK_AB R7, R0, R220 ;  /* 0x000000dc0007723e */ /* 0x004fe200000000ff */
[C---:B------:R-:W-:Y:S08]  /*c430*/  HMMA.16816.F32 R116, R8.reuse, R28, R116 ;  /* 0x0000001c0874723c */ /* 0x040ff00000001874 */
[----:B------:R-:W-:Y:S01]  /*c440*/  HMMA.16816.F32 R128, R8, R30, R128 ;  /* 0x0000001e0880723c */ /* 0x000fe20000001880 */
[----:B------:R-:W-:Y:S01]  /*c450*/  MOV R224, R83 ;  /* 0x0000005300e07202 */ /* 0x000fe20000000f00 */
[----:B------:R-:W-:-:S05]  /*c460*/  IMAD.MOV.U32 R2, RZ, RZ, R78 ;  /* 0x000000ffff027224 */ /* 0x000fca00078e004e */
[----:B------:R-:W-:Y:S01]  /*c470*/  F2FP.PACK_AB R8, R173, R168 ;  /* 0x000000a8ad08723e */ /* 0x000fe200000000ff */
[----:B------:R-:W-:Y:S01]  /*c480*/  HMMA.16816.F32 R144, R4, R16, R144 ;  /* 0x000000100490723c */ /* 0x000fe20000001890 */
[----:B------:R-:W-:Y:S01]  /*c490*/  F2FP.PACK_AB R9, R172, R175 ;  /* 0x000000afac09723e */ /* 0x000fe200000000ff */
[----:B------:R-:W-:Y:S01]  /*c4a0*/  LDSM.16.MT88.4 R28, [R234+0xe800] ;  /* 0x00e80000ea1c783b */ /* 0x000fe20000004200 */
[----:B------:R-:W-:Y:S02]  /*c4b0*/  F2FP.PACK_AB R10, R215, R157 ;  /* 0x0000009dd70a723e */ /* 0x000fe400000000ff */
[----:B------:R-:W-:-:S03]  /*c4c0*/  F2FP.PACK_AB R11, R217, R158 ;  /* 0x0000009ed90b723e */ /* 0x000fc600000000ff */
[----:B------:R-:W-:Y:S08]  /*c4d0*/  HMMA.16816.F32 R152, R4, R18, R152 ;  /* 0x000000120498723c */ /* 0x000ff00000001898 */
[C---:B------:R-:W-:Y:S08]  /*c4e0*/  HMMA.16816.F32 R148, R8.reuse, R16, R148 ;  /* 0x000000100894723c */ /* 0x040ff00000001894 */
[----:B------:R-:W-:Y:S01]  /*c4f0*/  HMMA.16816.F32 R52, R8, R18, R52 ;  /* 0x000000120834723c */ /* 0x000fe20000001834 */
[----:B------:R-:W1:Y:S01]  /*c500*/  LDSM.16.MT88.4 R16, [R236+0xc800] ;  /* 0x00c80000ec10783b */ /* 0x000e620000004200 */
[----:B------:R-:W-:-:S02]  /*c510*/  MOV R83, R72 ;  /* 0x0000004800537202 */ /* 0x000fc40000000f00 */
[----:B------:R-:W-:Y:S02]  /*c520*/  MOV R72, R73 ;  /* 0x0000004900487202 */ /* 0x000fe40000000f00 */
[----:B------:R-:W-:Y:S02]  /*c530*/  MOV R73, R74 ;  /* 0x0000004a00497202 */ /* 0x000fe40000000f00 */
[----:B------:R-:W-:Y:S02]  /*c540*/  MOV R223, R76 ;  /* 0x0000004c00df7202 */ /* 0x000fe40000000f00 */
[----:B------:R-:W-:Y:S02]  /*c550*/  MOV R212, R77 ;  /* 0x0000004d00d47202 */ /* 0x000fe40000000f00 */
[----:B------:R-:W-:Y:S02]  /*c560*/  MOV R225, R79 ;  /* 0x0000004f00e17202 */ /* 0x000fe40000000f00 */
[----:B------:R-:W-:Y:S01]  /*c570*/  MOV R74, R68 ;  /* 0x00000044004a7202 */ /* 0x000fe20000000f00 */
[----:B----4-:R-:W-:Y:S01]  /*c580*/  HMMA.16816.F32 R76, R8, R20, R160 ;  /* 0x00000014084c723c */ /* 0x010fe200000018a0 */
[----:B------:R-:W-:-:S02]  /*c590*/  MOV R216, R70 ;  /* 0x0000004600d87202 */ /* 0x000fc40000000f00 */
[----:B------:R-:W-:Y:S02]  /*c5a0*/  MOV R213, R71 ;  /* 0x0000004700d57202 */ /* 0x000fe40000000f00 */
[----:B------:R-:W-:Y:S02]  /*c5b0*/  MOV R218, R74 ;  /* 0x0000004a00da7202 */ /* 0x000fe40000000f00 */
[----:B------:R-:W-:Y:S02]  /*c5c0*/  MOV R160, R69 ;  /* 0x0000004500a07202 */ /* 0x000fe40000000f00 */
[----:B------:R-:W-:Y:S01]  /*c5d0*/  HMMA.16816.F32 R68, R4, R20, R164 ;  /* 0x000000140444723c */ /* 0x000fe200000018a4 */
[----:B------:R-:W-:-:S06]  /*c5e0*/  MOV R221, R75 ;  /* 0x0000004b00dd7202 */ /* 0x000fcc0000000f00 */
[----:B------:R-:W-:Y:S02]  /*c5f0*/  MOV R166, R72 ;  /* 0x0000004800a67202 */ /* 0x000fe40000000f00 */
[----:B------:R-:W-:Y:S01]  /*c600*/  MOV R164, R73 ;  /* 0x0000004900a47202 */ /* 0x000fe20000000f00 */
[-C--:B-1----:R-:W-:Y:S08]  /*c610*/  HMMA.16816.F32 R56, R8, R16.reuse, R56 ;  /* 0x000000100838723c */ /* 0x082ff00000001838 */
[C---:B------:R-:W-:Y:S08]  /*c620*/  HMMA.16816.F32 R36, R4.reuse, R16, R36 ;  /* 0x000000100424723c */ /* 0x040ff00000001824 */
[-C--:B------:R-:W-:Y:S08]  /*c630*/  HMMA.16816.F32 R184, R4, R18.reuse, R184 ;  /* 0x0000001204b8723c */ /* 0x080ff000000018b8 */
[----:B------:R-:W-:Y:S01]  /*c640*/  HMMA.16816.F32 R72, R8, R18, R188 ;  /* 0x000000120848723c */ /* 0x000fe200000018bc */
[----:B------:R-:W1:Y:S06]  /*c650*/  LDSM.16.MT88.4 R16, [R233+0xe800] ;  /* 0x00e80000e910783b */ /* 0x000e6c0000004200 */
        /* <DEDUP_REMOVED lines=8> */
[----:B------:R-:W-:Y:S01]  /*c6e0*/  MOV R0, R159 ;  /* 0x0000009f00007202 */ /* 0x000fe20000000f00 */
[----:B-1----:R-:W-:Y:S07]  /*c6f0*/  HMMA.16816.F32 R84, R4, R18, R44 ;  /* 0x000000120454723c */ /* 0x002fee000000182c */
[----:B------:R-:W-:Y:S01]  /*c700*/  MOV R47, R191 ;  /* 0x000000bf002f7202 */ /* 0x000fe20000000f00 */
[----:B------:R-:W-:Y:S01]  /*c710*/  IMAD.MOV.U32 R46, RZ, RZ, R166 ;  /* 0x000000ffff2e7224 */ /* 0x000fe200078e00a6 */
[----:B------:R-:W-:Y:S01]  /*c720*/  HMMA.16816.F32 R156, R8, R16, R136 ;  /* 0x00000010089c723c */ /* 0x000fe20000001888 */
[----:B------:R-:W-:-:S02]  /*c730*/  MOV R166, R217 ;  /* 0x000000d900a67202 */ /* 0x000fc40000000f00 */
[----:B------:R-:W-:Y:S02]  /*c740*/  MOV R217, R25 ;  /* 0x0000001900d97202 */ /* 0x000fe40000000f00 */
[----:B------:R1:W5:Y:S03]  /*c750*/  LDL.LU R25, [R1+0xcc] ;  /* 0x0000cc0001197983 */ /* 0x0003660000300800 */
[----:B------:R-:W-:Y:S07]  /*c760*/  HMMA.16816.F32 R136, R8, R18, R40 ;  /* 0x000000120888723c */ /* 0x000fee0000001828 */
[----:B------:R-:W-:-:S02]  /*c770*/  MOV R42, R47 ;  /* 0x0000002f002a7202 */ /* 0x000fc40000000f00 */
[----:B------:R-:W2:Y:S01]  /*c780*/  LDL.LU R47, [R1+0x78] ;  /* 0x00007800012f7983 */ /* 0x000ea20000300800 */
[----:B------:R-:W-:Y:S01]  /*c790*/  MOV R222, R82 ;  /* 0x0000005200de7202 */ /* 0x000fe20000000f00 */
[----:B------:R-:W-:Y:S01]  /*c7a0*/  FFMA.FTZ R0, R0, c[0x0][0x23c], -R12 ;  /* 0x00008f0000007a23 */ /* 0x000fe2000001080c */
[----:B------:R-:W-:Y:S02]  /*c7b0*/  MOV R167, R83 ;  /* 0x0000005300a77202 */ /* 0x000fe40000000f00 */
[----:B------:R-:W-:Y:S02]  /*c7c0*/  MOV R2, R222 ;  /* 0x000000de00027202 */ /* 0x000fe40000000f00 */
[----:B------:R3:W-:Y:S01]  /*c7d0*/  MUFU.EX2 R222, R0 ;  /* 0x0000000000de7308 */ /* 0x0007e20000000800 */
[----:B------:R-:W-:Y:S02]  /*c7e0*/  MOV R189, R167 ;  /* 0x000000a700bd7202 */ /* 0x000fe40000000f00 */
[----:B------:R-:W-:-:S02]  /*c7f0*/  MOV R167, R223 ;  /* 0x000000df00a77202 */ /* 0x000fc40000000f00 */
[----:B------:R-:W-:Y:S02]  /*c800*/  MOV R190, R160 ;  /* 0x000000a000be7202 */ /* 0x000fe40000000f00 */
[----:B------:R-:W-:Y:S01]  /*c810*/  MOV R160, R224 ;  /* 0x000000e000a07202 */ /* 0x000fe20000000f00 */
[----:B---3--:R-:W-:-:S04]  /*c820*/  FFMA.FTZ R0, R251, c[0x0][0x23c], -R12 ;  /* 0x00008f00fb007a23 */ /* 0x008fc8000001080c */
[----:B------:R3:W-:Y:S02]  /*c830*/  MUFU.EX2 R223, R0 ;  /* 0x0000000000df7308 */ /* 0x0007e40000000800 */
[----:B---3--:R-:W-:-:S06]  /*c840*/  FFMA.FTZ R0, R231, c[0x0][0x23c], -R12 ;  /* 0x00008f00e7007a23 */ /* 0x008fcc000001080c */
[----:B------:R3:W-:Y:S01]  /*c850*/  MUFU.EX2 R224, R0 ;  /* 0x0000000000e07308 */ /* 0x0007e20000000800 */
[----:B------:R-:W-:Y:S02]  /*c860*/  MOV R45, R190 ;  /* 0x000000be002d7202 */ /* 0x000fe40000000f00 */
[----:B------:R-:W-:Y:S01]  /*c870*/  MOV R190, R161 ;  /* 0x000000a100be7202 */ /* 0x000fe20000000f00 */
[----:B---3--:R-:W-:-:S04]  /*c880*/  FFMA.FTZ R0, R50, c[0x0][0x23c], -R12 ;  /* 0x00008f0032007a23 */ /* 0x008fc8000001080c */
[----:B------:R3:W-:Y:S01]  /*c890*/  MUFU.EX2 R225, R0 ;  /* 0x0000000000e17308 */ /* 0x0007e20000000800 */
[----:B------:R-:W-:Y:S01]  /*c8a0*/  MOV R161, R219 ;  /* 0x000000db00a17202 */ /* 0x000fe20000000f00 */
[----:B---3--:R-:W-:Y:S01]  /*c8b0*/  FFMA.FTZ R0, R221, c[0x0][0x23c], -R13 ;  /* 0x00008f00dd007a23 */ /* 0x008fe2000001080d */
[----:B------:R-:W-:-:S05]  /*c8c0*/  MOV R221, R218 ;  /* 0x000000da00dd7202 */ /* 0x000fca0000000f00 */
[----:B------:R3:W-:Y:S01]  /*c8d0*/  MUFU.EX2 R218, R0 ;  /* 0x0000000000da7308 */ /* 0x0007e20000000800 */
[----:B------:R-:W-:Y:S02]  /*c8e0*/  MOV R191, R167 ;  /* 0x000000a700bf7202 */ /* 0x000fe40000000f00 */
[----:B------:R-:W-:Y:S01]  /*c8f0*/  MOV R167, R215 ;  /* 0x000000d700a77202 */ /* 0x000fe20000000f00 */
[----:B---3--:R-:W-:Y:S01]  /*c900*/  FFMA.FTZ R0, R188, c[0x0][0x23c], -R13 ;  /* 0x00008f00bc007a23 */ /* 0x008fe2000001080d */
[----:B------:R-:W-:-:S03]  /*c910*/  MOV R188, R160 ;  /* 0x000000a000bc7202 */ /* 0x000fc60000000f00 */
[----:B------:R3:W-:Y:S01]  /*c920*/  MUFU.EX2 R219, R0 ;  /* 0x0000000000db7308 */ /* 0x0007e20000000800 */
[----:B------:R-:W-:Y:S02]  /*c930*/  MOV R160, R220 ;  /* 0x000000dc00a07202 */ /* 0x000fe40000000f00 */
[----:B------:R-:W-:Y:S01]  /*c940*/  MOV R215, R221 ;  /* 0x000000dd00d77202 */ /* 0x000fe20000000f00 */
[----:B---3--:R-:W-:-:S04]  /*c950*/  FFMA.FTZ R0, R245, c[0x0][0x23c], -R13 ;  /* 0x00008f00f5007a23 */ /* 0x008fc8000001080d */
[----:B------:R3:W-:Y:S01]  /*c960*/  MUFU.EX2 R220, R0 ;  /* 0x0000000000dc7308 */ /* 0x0007e20000000800 */
[----:B------:R-:W-:Y:S02]  /*c970*/  IMAD.MOV.U32 R43, RZ, RZ, R215 ;  /* 0x000000ffff2b7224 */ /* 0x000fe400078e00d7 */
[----:B---3--:R-:W-:-:S05]  /*c980*/  FFMA.FTZ R0, R51, c[0x0][0x23c], -R13 ;  /* 0x00008f0033007a23 */ /* 0x008fca000001080d */
[----:B------:R3:W-:Y:S02]  /*c990*/  MUFU.EX2 R221, R0 ;  /* 0x0000000000dd7308 */ /* 0x0007e40000000800 */
[----:B---3--:R-:W-:Y:S01]  /*c9a0*/  FFMA.FTZ R0, R45, c[0x0][0x23c], -R26 ;  /* 0x00008f002d007a23 */ /* 0x008fe2000001081a */
[----:B------:R-:W-:Y:S02]  /*c9b0*/  MOV R45, R46 ;  /* 0x0000002e002d7202 */ /* 0x000fe40000000f00 */
[----:B------:R-:W-:Y:S02]  /*c9c0*/  MOV R46, R188 ;  /* 0x000000bc002e7202 */ /* 0x000fe40000000f00 */
[----:B------:R-:W-:Y:S02]  /*c9d0*/  MOV R188, R164 ;  /* 0x000000a400bc7202 */ /* 0x000fe40000000f00 */
[----:B------:R-:W-:Y:S02]  /*c9e0*/  MOV R164, R165 ;  /* 0x000000a500a47202 */ /* 0x000fe40000000f00 */
[----:B------:R-:W-:-:S02]  /*c9f0*/  MOV R165, R214 ;  /* 0x000000d600a57202 */ /* 0x000fc40000000f00 */
[----:B------:R3:W-:Y:S01]  /*ca00*/  MUFU.EX2 R214, R0 ;  /* 0x0000000000d67308 */ /* 0x0007e20000000800 */
[----:B------:R-:W-:Y:S01]  /*ca10*/  MOV R44, R217 ;  /* 0x000000d9002c7202 */ /* 0x000fe20000000f00 */
[----:B---3--:R-:W-:-:S06]  /*ca20*/  FFMA.FTZ R0, R45, c[0x0][0x23c], -R26 ;  /* 0x00008f002d007a23 */ /* 0x008fcc000001081a */
[----:B------:R3:W4:Y:S01]  /*ca30*/  MUFU.EX2 R215, R0 ;  /* 0x0000000000d77308 */ /* 0x0007220000000800 */
[----:B------:R-:W-:Y:S02]  /*ca40*/  MOV R45, R216 ;  /* 0x000000d8002d7202 */ /* 0x000fe40000000f00 */
[----:B------:R-:W-:Y:S01]  /*ca50*/  MOV R41, R188 ;  /* 0x000000bc00297202 */ /* 0x000fe20000000f00 */
[----:B---3--:R-:W-:-:S04]  /*ca60*/  FFMA.FTZ R0, R247, c[0x0][0x23c], -R26 ;  /* 0x00008f00f7007a23 */ /* 0x008fc8000001081a */
[----:B------:R3:W-:Y:S01]  /*ca70*/  MUFU.EX2 R216, R0 ;  /* 0x0000000000d87308 */ /* 0x0007e20000000800 */
[----:B------:R-:W-:Y:S02]  /*ca80*/  MOV R188, R189 ;  /* 0x000000bd00bc7202 */ /* 0x000fe40000000f00 */
[----:B------:R-:W-:Y:S01]  /*ca90*/  MOV R189, R213 ;  /* 0x000000d500bd7202 */ /* 0x000fe20000000f00 */
[----:B---3--:R-:W-:-:S04]  /*caa0*/  FFMA.FTZ R0, R229, c[0x0][0x23c], -R26 ;  /* 0x00008f00e5007a23 */ /* 0x008fc8000001081a */
[----:B------:R3:W1:Y:S02]  /*cab0*/  MUFU.EX2 R217, R0 ;  /* 0x0000000000d97308 */ /* 0x0006640000000800 */
[----:B---3--:R-:W-:-:S06]  /*cac0*/  FFMA.FTZ R0, R42, c[0x0][0x23c], -R27 ;  /* 0x00008f002a007a23 */ /* 0x008fcc000001081b */
[----:B------:R3:W-:Y:S02]  /*cad0*/  MUFU.EX2 R213, R0 ;  /* 0x0000000000d57308 */ /* 0x0007e40000000800 */
[----:B---3--:R-:W-:Y:S02]  /*cae0*/  FFMA.FTZ R0, R46, c[0x0][0x23c], -R27 ;  /* 0x00008f002e007a23 */ /* 0x008fe4000001081b */
[----:B--2---:R-:W-:Y:S02]  /*caf0*/  FFMA.FTZ R47, R47, R32, R24 ;  /* 0x000000202f2f7223 */ /* 0x004fe40000010018 */
[----:B------:R2:W5:Y:S04]  /*cb00*/  LDL.LU R24, [R1+0xc8] ;  /* 0x0000c80001187983 */ /* 0x0005680000300800 */
[----:B------:R-:W3:Y:S01]  /*cb10*/  LDL.LU R46, [R1+0x7c] ;  /* 0x00007c00012e7983 */ /* 0x000ee20000300800 */
[-C--:B------:R-:W-:Y:S08]  /*cb20*/  HMMA.16816.F32 R64, R4, R22.reuse, R64 ;  /* 0x000000160440723c */ /* 0x080ff00000001840 */
[----:B------:R-:W-:Y:S01]  /*cb30*/  HMMA.16816.F32 R60, R8, R22, R60 ;  /* 0x00000016083c723c */ /* 0x000fe2000000183c */
[----:B------:R-:W1:Y:S07]  /*cb40*/  LDSM.16.MT88.4 R20, [R235+0xc800] ;  /* 0x00c80000eb14783b */ /* 0x000e6e0000004200 */
[----:B------:R-:W-:Y:S01]  /*cb50*/  HMMA.16816.F32 R80, R4, R16, R132 ;  /* 0x000000100450723c */ /* 0x000fe20000001884 */
[----:B------:R-:W2:Y:S07]  /*cb60*/  LDSM.16.MT88.4 R16, [R235+0xe800] ;  /* 0x00e80000eb10783b */ /* 0x000eae0000004200 */
[-C--:B-1----:R-:W-:Y:S08]  /*cb70*/  HMMA.16816.F32 R192, R8, R20.reuse, R192 ;  /* 0x0000001408c0723c */ /* 0x082ff000000018c0 */
[C---:B------:R-:W-:Y:S08]  /*cb80*/  HMMA.16816.F32 R196, R4.reuse, R20, R196 ;  /* 0x0000001404c4723c */ /* 0x040ff000000018c4 */
[-C--:B------:R-:W-:Y:S08]  /*cb90*/  HMMA.16816.F32 R200, R4, R22.reuse, R200 ;  /* 0x0000001604c8723c */ /* 0x080ff000000018c8 */
[----:B------:R-:W-:Y:S01]  /*cba0*/  HMMA.16816.F32 R204, R8, R22, R204 ;  /* 0x0000001608cc723c */ /* 0x000fe200000018cc */
[----:B------:R-:W1:Y:S01]  /*cbb0*/  LDSM.16.MT88.4 R20, [R236+0xe800] ;  /* 0x00e80000ec14783b */ /* 0x000e620000004200 */
[----:B------:R-:W-:-:S06]  /*cbc0*/  MOV R40, R45 ;  /* 0x0000002d00287202 */ /* 0x000fcc0000000f00 */
[C---:B------:R-:W-:Y:S08]  /*cbd0*/  HMMA.16816.F32 R88, R4.reuse, R28, R88 ;  /* 0x0000001c0458723c */ /* 0x040ff00000001858 */
[C---:B------:R-:W-:Y:S08]  /*cbe0*/  HMMA.16816.F32 R92, R4.reuse, R30, R92 ;  /* 0x0000001e045c723c */ /* 0x040ff0000000185c */
[C---:B--2---:R-:W-:Y:S08]  /*cbf0*/  HMMA.16816.F32 R120, R4.reuse, R16, R120 ;  /* 0x000000100478723c */ /* 0x044ff00000001878 */
[C---:B------:R-:W-:Y:S08]  /*cc00*/  HMMA.16816.F32 R124, R4.reuse, R18, R124 ;  /* 0x00000012047c723c */ /* 0x040ff0000000187c */
[C---:B-1----:R-:W-:Y:S08]  /*cc10*/  HMMA.16816.F32 R104, R4.reuse, R20, R104 ;  /* 0x000000140468723c */ /* 0x042ff00000001868 */
[----:B------:R-:W-:Y:S07]  /*cc20*/  HMMA.16816.F32 R108, R4, R22, R108 ;  /* 0x00000016046c723c */ /* 0x000fee000000186c */
[----:B------:R-:W-:-:S02]  /*cc30*/  MOV R6, R43 ;  /* 0x0000002b00067202 */ /* 0x000fc40000000f00 */
[----:B------:R-:W-:Y:S01]  /*cc40*/  MOV R7, R44 ;  /* 0x0000002c00077202 */ /* 0x000fe20000000f00 */
[----:B------:R-:W-:Y:S01]  /*cc50*/  HMMA.16816.F32 R132, R8, R28, R140 ;  /* 0x0000001c0884723c */ /* 0x000fe2000000188c */
[----:B------:R-:W-:Y:S02]  /*cc60*/  MOV R5, R40 ;  /* 0x0000002800057202 */ /* 0x000fe40000000f00 */
[----:B------:R-:W-:-:S04]  /*cc70*/  MOV R4, R7 ;  /* 0x0000000700047202 */ /* 0x000fc80000000f00 */
[----:B------:R-:W-:Y:S01]  /*cc80*/  MOV R143, R6 ;  /* 0x00000006008f7202 */ /* 0x000fe20000000f00 */
[----:B------:R-:W-:Y:S01]  /*cc90*/  HMMA.16816.F32 R100, R8, R20, R100 ;  /* 0x000000140864723c */ /* 0x000fe20000001864 */
[----:B------:R-:W-:Y:S02]  /*cca0*/  MOV R6, R41 ;  /* 0x0000002900067202 */ /* 0x000fe40000000f00 */
[----:B------:R-:W-:-:S05]  /*ccb0*/  MOV R7, R188 ;  /* 0x000000bc00077202 */ /* 0x000fca0000000f00 */
[----:B------:R-:W-:Y:S01]  /*ccc0*/  HMMA.16816.F32 R112, R8, R22, R112 ;  /* 0x000000160870723c */ /* 0x000fe20000001870 */
[----:B------:R-:W1:Y:S01]  /*ccd0*/  LDSM.16.MT88.4 R20, [R234+0xd000] ;  /* 0x00d00000ea14783b */ /* 0x000e620000004200 */
[----:B------:R-:W-:Y:S02]  /*cce0*/  MOV R188, R189 ;  /* 0x000000bd00bc7202 */ /* 0x000fe40000000f00 */
[----:B------:R-:W-:-:S04]  /*ccf0*/  MOV R142, R143 ;  /* 0x0000008f008e7202 */ /* 0x000fc80000000f00 */
[----:B------:R-:W-:Y:S01]  /*cd00*/  HMMA.16816.F32 R96, R8, R30, R96 ;  /* 0x0000001e0860723c */ /* 0x000fe20000001860 */
[----:B------:R-:W2:Y:S01]  /*cd10*/  LDSM.16.MT88.4 R28, [R233+0xd000] ;  /* 0x00d00000e91c783b */ /* 0x000ea20000004200 */
[----:B------:R-:W-:Y:S01]  /*cd20*/  MOV R189, R190 ;  /* 0x000000be00bd7202 */ /* 0x000fe20000000f00 */
[----:B------:R-:W-:Y:S01]  /*cd30*/  IMAD.MOV.U32 R190, RZ, RZ, R191 ;  /* 0x000000ffffbe7224 */ /* 0x000fe200078e00bf */
[----:B------:R-:W-:-:S04]  /*cd40*/  MOV R143, R4 ;  /* 0x00000004008f7202 */ /* 0x000fc80000000f00 */
[----:B------:R-:W-:Y:S01]  /*cd50*/  HMMA.16816.F32 R116, R8, R16, R116 ;  /* 0x000000100874723c */ /* 0x000fe20000001874 */
[----:B------:R-:W-:Y:S02]  /*cd60*/  MOV R4, R5 ;  /* 0x0000000500047202 */ /* 0x000fe40000000f00 */
[----:B------:R-:W-:-:S05]  /*cd70*/  MOV R5, R6 ;  /* 0x0000000600057202 */ /* 0x000fca0000000f00 */
[----:B------:R-:W-:Y:S01]  /*cd80*/  HMMA.16816.F32 R128, R8, R18, R128 ;  /* 0x000000120880723c */ /* 0x000fe20000001880 */
[----:B------:R-:W1:Y:S01]  /*cd90*/  LDSM.16.MT88.4 R16, [R236+0xd000] ;  /* 0x00d00000ec10783b */ /* 0x000e620000004200 */
[----:B------:R-:W-:Y:S02]  /*cda0*/  MOV R191, R212 ;  /* 0x000000d400bf7202 */ /* 0x000fe40000000f00 */
[----:B------:R-:W-:Y:S02]  /*cdb0*/  MOV R6, R7 ;  /* 0x0000000700067202 */ /* 0x000fe40000000f00 */
[----:B------:R-:W-:Y:S02]  /*cdc0*/  MOV R7, R188 ;  /* 0x000000bc00077202 */ /* 0x000fe40000000f00 */
[----:B------:R-:W-:Y:S02]  /*cdd0*/  MOV R188, R189 ;  /* 0x000000bd00bc7202 */ /* 0x000fe40000000f00 */
[----:B------:R-:W-:Y:S01]  /*cde0*/  MOV R189, R190 ;  /* 0x000000be00bd7202 */ /* 0x000fe20000000f00 */
[----:B------:R2:W1:Y:S01]  /*cdf0*/  MUFU.EX2 R212, R0 ;  /* 0x0000000000d47308 */ /* 0x0004620000000800 */
[----:B------:R-:W-:-:S02]  /*ce00*/  MOV R190, R191 ;  /* 0x000000bf00be7202 */ /* 0x000fc40000000f00 */
[----:B------:R-:W-:Y:S01]  /*ce10*/  MOV R191, R2 ;  /* 0x0000000200bf7202 */ /* 0x000fe20000000f00 */
[--C-:B------:R-:W-:Y:S02]  /*ce20*/  FFMA.FTZ R2, R250, c[0x0][0x23c], -R27.reuse ;  /* 0x00008f00fa027a23 */ /* 0x100fe4000001081b */
[--C-:B------:R-:W-:Y:S02]  /*ce30*/  FFMA.FTZ R45, R210, c[0x0][0x23c], -R12.reuse ;  /* 0x00008f00d22d7a23 */ /* 0x100fe4000001080c */
[----:B------:R-:W-:Y:S01]  /*ce40*/  FFMA.FTZ R42, R209, c[0x0][0x23c], -R12 ;  /* 0x00008f00d12a7a23 */ /* 0x000fe2000001080c */
[----:B------:R4:W-:Y:S01]  /*ce50*/  MUFU.EX2 R210, R2 ;  /* 0x0000000200d27308 */ /* 0x0009e20000000800 */
[----:B--2---:R-:W-:-:S07]  /*ce60*/  FFMA.FTZ R0, R252, c[0x0][0x23c], -R27 ;  /* 0x00008f00fc007a23 */ /* 0x004fce000001081b */
[----:B------:R2:W1:Y:S01]  /*ce70*/  MUFU.EX2 R209, R0 ;  /* 0x0000000000d17308 */ /* 0x0004620000000800 */
[----:B------:R-:W-:Y:S01]  /*ce80*/  FFMA.FTZ R43, R208, c[0x0][0x23c], -R12 ;  /* 0x00008f00d02b7a23 */ /* 0x000fe2000001080c */
[----:B------:R-:W-:Y:S01]  /*ce90*/  MOV R208, R4 ;  /* 0x0000000400d07202 */ /* 0x000fe20000000f00 */
[----:B------:R-:W-:Y:S02]  /*cea0*/  IMAD.MOV.U32 R250, RZ, RZ, R7 ;  /* 0x000000fffffa7224 */ /* 0x000fe400078e0007 */
[----:B----4-:R-:W-:Y:S01]  /*ceb0*/  FFMA.FTZ R2, R249, c[0x0][0x23c], -R26 ;  /* 0x00008f00f9027a23 */ /* 0x010fe2000001081a */
[----:B------:R-:W-:Y:S02]  /*cec0*/  MOV R249, R6 ;  /* 0x0000000600f97202 */ /* 0x000fe40000000f00 */
[----:B------:R-:W-:Y:S02]  /*ced0*/  F2FP.PACK_AB R4, R215, R214 ;  /* 0x000000d6d704723e */ /* 0x000fe400000000ff */
[----:B------:R-:W-:Y:S01]  /*cee0*/  F2FP.PACK_AB R6, R217, R216 ;  /* 0x000000d8d906723e */ /* 0x000fe200000000ff */
[----:B------:R-:W-:Y:S01]  /*cef0*/  FFMA.FTZ R44, R35, c[0x0][0x23c], -R12 ;  /* 0x00008f00232c7a23 */ /* 0x000fe2000001080c */
[----:B------:R-:W-:Y:S01]  /*cf00*/  F2FP.PACK_AB R8, R223, R222 ;  /* 0x000000dedf08723e */ /* 0x000fe200000000ff */
[----:B--2---:R-:W-:Y:S01]  /*cf10*/  FFMA.FTZ R0, R248, c[0x0][0x23c], -R26 ;  /* 0x00008f00f8007a23 */ /* 0x004fe2000001081a */
[----:B------:R-:W-:-:S02]  /*cf20*/  MOV R248, R5 ;  /* 0x0000000500f87202 */ /* 0x000fc40000000f00 */
[----:B-1----:R-:W-:Y:S02]  /*cf30*/  F2FP.PACK_AB R5, R212, R213 ;  /* 0x000000d5d405723e */ /* 0x002fe400000000ff */
[----:B------:R-:W-:Y:S02]  /*cf40*/  F2FP.PACK_AB R7, R210, R209 ;  /* 0x000000d1d207723e */ /* 0x000fe400000000ff */
[----:B------:R-:W-:Y:S02]  /*cf50*/  F2FP.PACK_AB R9, R219, R218 ;  /* 0x000000dadb09723e */ /* 0x000fe400000000ff */
[----:B------:R-:W-:Y:S02]  /*cf60*/  F2FP.PACK_AB R10, R225, R224 ;  /* 0x000000e0e10a723e */ /* 0x000fe400000000ff */
[----:B------:R-:W-:Y:S01]  /*cf70*/  F2FP.PACK_AB R11, R221, R220 ;  /* 0x000000dcdd0b723e */ /* 0x000fe200000000ff */
[--C-:B------:R-:W-:Y:S02]  /*cf80*/  FFMA.FTZ R41, R246, c[0x0][0x23c], -R13.reuse ;  /* 0x00008f00f6297a23 */ /* 0x100fe4000001080d */
[----:B------:R-:W-:-:S02]  /*cf90*/  FFMA.FTZ R40, R228, c[0x0][0x23c], -R13 ;  /* 0x00008f00e4287a23 */ /* 0x000fc4000001080d */
[--C-:B------:R-:W-:Y:S01]  /*cfa0*/  FFMA.FTZ R12, R34, c[0x0][0x23c], -R13.reuse ;  /* 0x00008f00220c7a23 */ /* 0x100fe2000001080d */
[----:B------:R-:W-:Y:S01]  /*cfb0*/  MOV R229, R164 ;  /* 0x000000a400e57202 */ /* 0x000fe20000000f00 */
[----:B------:R-:W-:Y:S01]  /*cfc0*/  FFMA.FTZ R13, R211, c[0x0][0x23c], -R13 ;  /* 0x00008f00d30d7a23 */ /* 0x000fe2000001080d */
[----:B------:R-:W-:Y:S02]  /*cfd0*/  MOV R246, R165 ;  /* 0x000000a500f67202 */ /* 0x000fe40000000f00 */
[----:B------:R-:W-:Y:S02]  /*cfe0*/  MOV R228, R166 ;  /* 0x000000a600e47202 */ /* 0x000fe40000000f00 */
[----:B------:R-:W-:Y:S02]  /*cff0*/  MOV R211, R167 ;  /* 0x000000a700d37202 */ /* 0x000fe40000000f00 */
[----:B------:R-:W-:Y:S01]  /*d000*/  HMMA.16816.F32 R164, R4, R20, R68 ;  /* 0x0000001404a4723c */ /* 0x000fe20000001844 */
[----:B------:R-:W-:-:S02]  /*d010*/  MOV R251, R191 ;  /* 0x000000bf00fb7202 */ /* 0x000fc40000000f00 */
[----:B------:R-:W-:Y:S02]  /*d020*/  MOV R191, R180 ;  /* 0x000000b400bf7202 */ /* 0x000fe40000000f00 */
[----:B------:R-:W-:Y:S02]  /*d030*/  MOV R50, R182 ;  /* 0x000000b600327202 */ /* 0x000fe40000000f00 */
[----:B------:R-:W-:Y:S01]  /*d040*/  IMAD.MOV.U32 R68, RZ, RZ, R176 ;  /* 0x000000ffff447224 */ /* 0x000fe200078e00b0 */
[----:B------:R-:W-:Y:S01]  /*d050*/  MOV R69, R177 ;  /* 0x000000b100457202 */ /* 0x000fe20000000f00 */
[----:B------:R-:W-:Y:S01]  /*d060*/  HMMA.16816.F32 R148, R8, R28, R148 ;  /* 0x0000001c0894723c */ /* 0x000fe20000001894 */
[----:B------:R-:W-:Y:S02]  /*d070*/  MOV R70, R178 ;  /* 0x000000b200467202 */ /* 0x000fe40000000f00 */
[----:B------:R-:W-:-:S05]  /*d080*/  MOV R71, R179 ;  /* 0x000000b300477202 */ /* 0x000fca0000000f00 */
[C---:B------:R-:W-:Y:S08]  /*d090*/  HMMA.16816.F32 R144, R4.reuse, R28, R144 ;  /* 0x0000001c0490723c */ /* 0x040ff00000001890 */
[-C--:B------:R-:W-:Y:S08]  /*d0a0*/  HMMA.16816.F32 R152, R4, R30.reuse, R152 ;  /* 0x0000001e0498723c */ /* 0x080ff00000001898 */
[C---:B------:R-:W-:Y:S01]  /*d0b0*/  HMMA.16816.F32 R52, R8.reuse, R30, R52 ;  /* 0x0000001e0834723c */ /* 0x040fe20000001834 */
[----:B------:R-:W1:Y:S07]  /*d0c0*/  LDSM.16.MT88.4 R28, [R233+0xf000] ;  /* 0x00f00000e91c783b */ /* 0x000e6e0000004200 */
[----:B------:R-:W-:Y:S07]  /*d0d0*/  HMMA.16816.F32 R176, R8, R16, R56 ;  /* 0x0000001008b0723c */ /* 0x000fee0000001838 */
[----:B------:R-:W-:Y:S01]  /*d0e0*/  MOV R58, R183 ;  /* 0x000000b7003a7202 */ /* 0x000fe20000000f00 */
[----:B---3--:R-:W-:-:S02]  /*d0f0*/  FFMA.FTZ R46, R46, R3, R15 ;  /* 0x000000032e2e7223 */ /* 0x008fc4000001000f */
[--C-:B------:R-:W-:Y:S01]  /*d100*/  FFMA.FTZ R3, R142, c[0x0][0x23c], -R26.reuse ;  /* 0x00008f008e037a23 */ /* 0x100fe2000001081a */
[----:B------:R-:W-:Y:S01]  /*d110*/  MOV R51, R143 ;  /* 0x0000008f00337202 */ /* 0x000fe20000000f00 */
[----:B------:R-:W-:Y:S01]  /*d120*/  FFMA.FTZ R26, R230, c[0x0][0x23c], -R26 ;  /* 0x00008f00e61a7a23 */ /* 0x000fe2000001081a */
[----:B------:R-:W-:Y:S01]  /*d130*/  MOV R230, R181 ;  /* 0x000000b500e67202 */ /* 0x000fe20000000f00 */
[----:B------:R2:W5:Y:S01]  /*d140*/  LDL.LU R15, [R1+0xc4] ;  /* 0x0000c400010f7983 */ /* 0x0005620000300800 */
[----:B------:R-:W-:Y:S03]  /*d150*/  HMMA.16816.F32 R180, R4, R16, R36 ;  /* 0x0000001004b4723c */ /* 0x000fe60000001824 */
[----:B------:R-:W3:Y:S01]  /*d160*/  LDSM.16.MT88.4 R36, [R235+0xf000] ;  /* 0x00f00000eb24783b */ /* 0x000ee20000004200 */
[----:B------:R-:W-:Y:S02]  /*d170*/  MOV R247, R188 ;  /* 0x000000bc00f77202 */ /* 0x000fe40000000f00 */
[----:B------:R-:W-:-:S02]  /*d180*/  MOV R245, R189 ;  /* 0x000000bd00f57202 */ /* 0x000fc40000000f00 */
[----:B------:R-:W-:Y:S01]  /*d190*/  MOV R231, R190 ;  /* 0x000000be00e77202 */ /* 0x000fe20000000f00 */
[C---:B------:R-:W-:Y:S01]  /*d1a0*/  HMMA.16816.F32 R140, R8.reuse, R22, R60 ;  /* 0x00000016088c723c */ /* 0x040fe2000000183c */
[----:B------:R-:W-:Y:S02]  /*d1b0*/  MOV R59, R33 ;  /* 0x00000021003b7202 */ /* 0x000fe40000000f00 */
[----:B------:R-:W-:Y:S01]  /*d1c0*/  MOV R252, R160 ;  /* 0x000000a000fc7202 */ /* 0x000fe20000000f00 */
[----:B------:R-:W4:Y:S01]  /*d1d0*/  LDSM.16.MT88.4 R32, [R235+0xd000] ;  /* 0x00d00000eb20783b */ /* 0x000f220000004200 */
[----:B------:R-:W-:Y:S02]  /*d1e0*/  MOV R188, R161 ;  /* 0x000000a100bc7202 */ /* 0x000fe40000000f00 */
[----:B------:R-:W-:Y:S01]  /*d1f0*/  MOV R189, R162 ;  /* 0x000000a200bd7202 */ /* 0x000fe20000000f00 */
[----:B------:R-:W-:Y:S01]  /*d200*/  HMMA.16816.F32 R60, R8, R18, R72 ;  /* 0x00000012083c723c */ /* 0x000fe20000001848 */
[----:B------:R-:W-:-:S07]  /*d210*/  MOV R190, R163 ;  /* 0x000000a300be7202 */ /* 0x000fce0000000f00 */
[----:B------:R-:W-:Y:S08]  /*d220*/  HMMA.16816.F32 R160, R8, R20, R76 ;  /* 0x0000001408a0723c */ /* 0x000ff0000000184c */
[C---:B-1----:R-:W-:Y:S07]  /*d230*/  HMMA.16816.F32 R72, R4.reuse, R28, R80 ;  /* 0x0000001c0448723c */ /* 0x042fee0000001850 */
[----:B------:R-:W-:Y:S01]  /*d240*/  MOV R83, R59 ;  /* 0x0000003b00537202 */ /* 0x000fe20000000f00 */
[----:B------:R-:W-:Y:S07]  /*d250*/  HMMA.16816.F32 R76, R4, R30, R84 ;  /* 0x0000001e044c723c */ /* 0x000fee0000001854 */
[----:B------:R-:W-:-:S02]  /*d260*/  MOV R84, R58 ;  /* 0x0000003a00547202 */ /* 0x000fc40000000f00 */
[C---:B---3--:R-:W-:Y:S01]  /*d270*/  HMMA.16816.F32 R56, R4.reuse, R38, R124 ;  /* 0x000000260438723c */ /* 0x048fe2000000187c */
[----:B------:R-:W3:Y:S07]  /*d280*/  LDL.LU R126, [R1+0x80] ;  /* 0x00008000017e7983 */ /* 0x000eee0000300800 */
[C---:B------:R-:W-:Y:S01]  /*d290*/  HMMA.16816.F32 R64, R4.reuse, R22, R64 ;  /* 0x000000160440723c */ /* 0x040fe20000001840 */
[----:B------:R-:W1:Y:S07]  /*d2a0*/  LDSM.16.MT88.4 R20, [R234+0xf000] ;  /* 0x00f00000ea14783b */ /* 0x000e6e0000004200 */
[----:B------:R-:W-:Y:S01]  /*d2b0*/  HMMA.16816.F32 R184, R4, R18, R184 ;  /* 0x0000001204b8723c */ /* 0x000fe200000018b8 */
[----:B------:R-:W2:Y:S01]  /*d2c0*/  LDSM.16.MT88.4 R16, [R236+0xf000] ;  /* 0x00f00000ec10783b */ /* 0x000ea20000004200 */
[----:B------:R-:W-:-:S02]  /*d2d0*/  MOV R81, R69 ;  /* 0x0000004500517202 */ /* 0x000fc40000000f00 */
[----:B------:R-:W-:Y:S02]  /*d2e0*/  MOV R80, R70 ;  /* 0x0000004600507202 */ /* 0x000fe40000000f00 */
[----:B------:R-:W-:Y:S02]  /*d2f0*/  MOV R85, R248 ;  /* 0x000000f800557202 */ /* 0x000fe40000000f00 */
[----:B----4-:R-:W-:Y:S01]  /*d300*/  HMMA.16816.F32 R196, R4, R32, R196 ;  /* 0x0000002004c4723c */ /* 0x010fe200000018c4 */
[----:B------:R-:W-:Y:S02]  /*d310*/  MOV R127, R50 ;  /* 0x00000032007f7202 */ /* 0x000fe40000000f00 */
[----:B------:R-:W-:Y:S02]  /*d320*/  MOV R248, R51 ;  /* 0x0000003300f87202 */ /* 0x000fe40000000f00 */
[----:B------:R-:W-:-:S03]  /*d330*/  MOV R82, R68 ;  /* 0x0000004400527202 */ /* 0x000fc60000000f00 */
[C---:B------:R-:W-:Y:S01]  /*d340*/  HMMA.16816.F32 R200, R4.reuse, R34, R200 ;  /* 0x0000002204c8723c */ /* 0x040fe200000018c8 */
[----:B------:R-:W-:Y:S02]  /*d350*/  MOV R87, R71 ;  /* 0x0000004700577202 */ /* 0x000fe40000000f00 */
[----:B------:R-:W-:Y:S01]  /*d360*/  MOV R86, R208 ;  /* 0x000000d000567202 */ /* 0x000fe20000000f00 */
[----:B------:R-:W-:Y:S04]  /*d370*/  MUFU.EX2 R51, R41 ;  /* 0x0000002900337308 */ /* 0x000fe80000000800 */
[C---:B------:R-:W-:Y:S04]  /*d380*/  HMMA.16816.F32 R120, R4.reuse, R36, R120 ;  /* 0x000000240478723c */ /* 0x040fe80000001878 */
[----:B------:R-:W-:Y:S04]  /*d390*/  MUFU.EX2 R208, R42 ;  /* 0x0000002a00d07308 */ /* 0x000fe80000000800 */
[C---:B-1----:R-:W-:Y:S04]  /*d3a0*/  HMMA.16816.F32 R88, R4.reuse, R20, R88 ;  /* 0x000000140458723c */ /* 0x042fe80000001858 */
[----:B------:R1:W-:Y:S04]  /*d3b0*/  MUFU.EX2 R42, R0 ;  /* 0x00000000002a7308 */ /* 0x0003e80000000800 */
[C---:B------:R-:W-:Y:S04]  /*d3c0*/  HMMA.16816.F32 R92, R4.reuse, R22, R92 ;  /* 0x00000016045c723c */ /* 0x040fe8000000185c */
[----:B------:R4:W-:Y:S04]  /*d3d0*/  MUFU.EX2 R41, R26 ;  /* 0x0000001a00297308 */ /* 0x0009e80000000800 */
[----:B--2---:R-:W-:Y:S01]  /*d3e0*/  HMMA.16816.F32 R104, R4, R16, R104 ;  /* 0x000000100468723c */ /* 0x004fe20000001868 */
[----:B-1----:R-:W-:-:S07]  /*d3f0*/  FFMA.FTZ R0, R127, c[0x0][0x23c], -R27 ;  /* 0x00008f007f007a23 */ /* 0x002fce000001081b */
[----:B------:R-:W-:Y:S07]  /*d400*/  HMMA.16816.F32 R108, R4, R18, R108 ;  /* 0x00000012046c723c */ /* 0x000fee000000186c */
[----:B------:R-:W-:Y:S02]  /*d410*/  FADD.FTZ R4, R80, R47 ;  /* 0x0000002f50047221 */ /* 0x000fe40000010000 */
[----:B------:R-:W-:Y:S01]  /*d420*/  FADD.FTZ R5, R81, R46 ;  /* 0x0000002e51057221 */ /* 0x000fe20000010000 */
[----:B------:R-:W-:Y:S01]  /*d430*/  HMMA.16816.F32 R68, R8, R28, R156 ;  /* 0x0000001c0844723c */ /* 0x000fe2000000189c */
[----:B----4-:R-:W-:-:S07]  /*d440*/  FADD.FTZ R26, R230, R4 ;  /* 0x00000004e61a7221 */ /* 0x010fce0000010000 */
[C---:B------:R-:W-:Y:S01]  /*d450*/  HMMA.16816.F32 R28, R8.reuse, R30, R136 ;  /* 0x0000001e081c723c */ /* 0x040fe20000001888 */
[----:B------:R1:W-:Y:S07]  /*d460*/  MUFU.EX2 R136, R13 ;  /* 0x0000000d00887308 */ /* 0x0003ee0000000800 */
[C---:B------:R-:W-:Y:S01]  /*d470*/  HMMA.16816.F32 R116, R8.reuse, R36, R116 ;  /* 0x000000240874723c */ /* 0x040fe20000001874 */
[----:B------:R2:W-:Y:S08]  /*d480*/  MUFU.EX2 R36, R0 ;  /* 0x0000000000247308 */ /* 0x0005f00000000800 */
[----:B------:R-:W-:Y:S01]  /*d490*/  MUFU.EX2 R50, R12 ;  /* 0x0000000c00327308 */ /* 0x000fe20000000800 */
[----:B-1----:R-:W-:Y:S01]  /*d4a0*/  FADD.FTZ R13, R248, R5 ;  /* 0x00000005f80d7221 */ /* 0x002fe20000010000 */
[C---:B------:R-:W-:Y:S01]  /*d4b0*/  HMMA.16816.F32 R192, R8.reuse, R32, R192 ;  /* 0x0000002008c0723c */ /* 0x040fe200000018c0 */
[----:B------:R-:W1:Y:S07]  /*d4c0*/  LDSM.16.MT88.4 R4, [R235+0xf800] ;  /* 0x00f80000eb04783b */ /* 0x000e6e0000004200 */
[C---:B------:R-:W-:Y:S01]  /*d4d0*/  HMMA.16816.F32 R132, R8.reuse, R20, R132 ;  /* 0x000000140884723c */ /* 0x040fe20000001884 */
[--C-:B--2---:R-:W-:Y:S01]  /*d4e0*/  FFMA.FTZ R0, R84, c[0x0][0x23c], -R27.reuse ;  /* 0x00008f0054007a23 */ /* 0x104fe2000001081b */
[----:B------:R-:W-:Y:S06]  /*d4f0*/  MUFU.EX2 R137, R45 ;  /* 0x0000002d00897308 */ /* 0x000fec0000000800 */
[----:B------:R-:W-:Y:S01]  /*d500*/  HMMA.16816.F32 R100, R8, R16, R100 ;  /* 0x000000100864723c */ /* 0x000fe20000001864 */
[----:B------:R-:W-:Y:S01]  /*d510*/  MOV R46, R175 ;  /* 0x000000af002e7202 */ /* 0x000fe20000000f00 */
[----:B------:R2:W4:Y:S01]  /*d520*/  MUFU.EX2 R37, R0 ;  /* 0x0000000000257308 */ /* 0x0005220000000800 */
[----:B------:R-:W-:Y:S01]  /*d530*/  MOV R47, R174 ;  /* 0x000000ae002f7202 */ /* 0x000fe20000000f00 */
[----:B------:R-:W1:Y:S06]  /*d540*/  LDSM.16.MT88.4 R156, [R233+0xd800] ;  /* 0x00d80000e99c783b */ /* 0x000e6c0000004200 */
[----:B------:R-:W-:Y:S01]  /*d550*/  MUFU.EX2 R45, R40 ;  /* 0x00000028002d7308 */ /* 0x000fe20000000800 */
[----:B--2---:R-:W-:-:S07]  /*d560*/  FFMA.FTZ R0, R85, c[0x0][0x23c], -R27 ;  /* 0x00008f0055007a23 */ /* 0x004fce000001081b */
[----:B------:R2:W-:Y:S08]  /*d570*/  MUFU.EX2 R40, R0 ;  /* 0x0000000000287308 */ /* 0x0005f00000000800 */
[----:B------:R-:W-:Y:S01]  /*d580*/  MUFU.EX2 R138, R44 ;  /* 0x0000002c008a7308 */ /* 0x000fe20000000800 */
[----:B--2---:R-:W-:-:S07]  /*d590*/  FFMA.FTZ R0, R86, c[0x0][0x23c], -R27 ;  /* 0x00008f0056007a23 */ /* 0x004fce000001081b */
[----:B------:R-:W-:Y:S08]  /*d5a0*/  MUFU.EX2 R139, R43 ;  /* 0x0000002b008b7308 */ /* 0x000ff00000000800 */
[----:B------:R2:W-:Y:S08]  /*d5b0*/  MUFU.EX2 R43, R3 ;  /* 0x00000003002b7308 */ /* 0x0005f00000000800 */
[----:B------:R-:W1:Y:S08]  /*d5c0*/  MUFU.EX2 R44, R2 ;  /* 0x00000002002c7308 */ /* 0x000e700000000800 */
[----:B------:R-:W1:Y:S01]  /*d5d0*/  MUFU.EX2 R27, R0 ;  /* 0x00000000001b7308 */ /* 0x000e620000000800 */
[----:B--2---:R-:W-:Y:S01]  /*d5e0*/  FADD.FTZ R3, R87, R49 ;  /* 0x0000003157037221 */ /* 0x004fe20000010000 */
[----:B------:R-:W-:Y:S01]  /*d5f0*/  HMMA.16816.F32 R32, R8, R34, R204 ;  /* 0x000000220820723c */ /* 0x000fe200000018cc */
[----:B----4-:R-:W-:Y:S01]  /*d600*/  F2FP.PACK_AB R125, R37, R36 ;  /* 0x00000024257d723e */ /* 0x010fe200000000ff */
[----:B------:R-:W-:Y:S01]  /*d610*/  LDSM.16.MT88.4 R204, [R235+0xd800] ;  /* 0x00d80000ebcc783b */ /* 0x000fe20000004200 */
[----:B-1----:R-:W-:-:S05]  /*d620*/  F2FP.PACK_AB R124, R44, R43 ;  /* 0x0000002b2c7c723e */ /* 0x002fca00000000ff */
[----:B------:R-:W-:Y:S01]  /*d630*/  HMMA.16816.F32 R20, R8, R22, R96 ;  /* 0x000000160814723c */ /* 0x000fe20000001860 */
[----:B------:R-:W-:Y:S01]  /*d640*/  F2FP.PACK_AB R127, R27, R40 ;  /* 0x000000281b7f723e */ /* 0x000fe200000000ff */
[----:B------:R-:W-:-:S06]  /*d650*/  FADD.FTZ R0, R83, R3 ;  /* 0x0000000353007221 */ /* 0x000fcc0000010000 */
[C---:B------:R-:W-:Y:S01]  /*d660*/  HMMA.16816.F32 R16, R8.reuse, R18, R112 ;  /* 0x000000120810723c */ /* 0x040fe20000001870 */
[----:B------:R-:W-:Y:S01]  /*d670*/  MOV R49, R173 ;  /* 0x000000ad00317202 */ /* 0x000fe20000000f00 */
[----:B------:R-:W-:Y:S01]  /*d680*/  LDSM.16.MT88.4 R96, [R234+0xf800] ;  /* 0x00f80000ea60783b */ /* 0x000fe20000004200 */
[----:B------:R-:W-:Y:S01]  /*d690*/  FADD.FTZ R3, R250, R0 ;  /* 0x00000000fa037221 */ /* 0x000fe20000010000 */
[----:B------:R-:W-:Y:S02]  /*d6a0*/  MOV R0, R170 ;  /* 0x000000aa00007202 */ /* 0x000fe40000000f00 */
[----:B------:R-:W-:Y:S01]  /*d6b0*/  MOV R230, R191 ;  /* 0x000000bf00e67202 */ /* 0x000fe20000000f00 */
[----:B------:R-:W-:Y:S01]  /*d6c0*/  LDSM.16.MT88.4 R112, [R236+0xf800] ;  /* 0x00f80000ec70783b */ /* 0x000fe20000004200 */
[----:B------:R-:W-:Y:S07]  /*d6d0*/  HMMA.16816.F32 R8, R8, R38, R128 ;  /* 0x000000260808723c */ /* 0x000fee0000001880 */
[----:B------:R-:W-:-:S02]  /*d6e0*/  F2FP.PACK_AB R128, R138, R137 ;  /* 0x000000898a80723e */ /* 0x000fc400000000ff */
[----:B------:R-:W-:Y:S02]  /*d6f0*/  F2FP.PACK_AB R129, R45, R51 ;  /* 0x000000332d81723e */ /* 0x000fe400000000ff */
[----:B------:R-:W-:Y:S02]  /*d700*/  F2FP.PACK_AB R130, R208, R139 ;  /* 0x0000008bd082723e */ /* 0x000fe400000000ff */
[----:B------:R-:W-:Y:S02]  /*d710*/  F2FP.PACK_AB R131, R136, R50 ;  /* 0x000000328883723e */ /* 0x000fe400000000ff */
[----:B------:R-:W-:Y:S02]  /*d720*/  MOV R38, R169 ;  /* 0x000000a900267202 */ /* 0x000fe40000000f00 */
[----:B------:R-:W-:Y:S01]  /*d730*/  MOV R39, R168 ;  /* 0x000000a800277202 */ /* 0x000fe20000000f00 */
[----:B------:R-:W-:Y:S02]  /*d740*/  FADD.FTZ R0, R0, R13 ;  /* 0x0000000d00007221 */ /* 0x000fe40000010000 */
[----:B------:R-:W-:Y:S02]  /*d750*/  HMMA.16816.F32 R116, R128, R4, R116 ;  /* 0x000000048074723c */ /* 0x000fe40000001874 */
[----:B------:R-:W-:Y:S01]  /*d760*/  FADD.FTZ R3, R39, R3 ;  /* 0x0000000327037221 */ /* 0x000fe20000010000 */
[----:B------:R-:W-:Y:S01]  /*d770*/  MOV R248, R190 ;  /* 0x000000be00f87202 */ /* 0x000fe20000000f00 */
[----:B------:R-:W-:-:S02]  /*d780*/  FADD.FTZ R0, R47, R0 ;  /* 0x000000002f007221 */ /* 0x000fc40000010000 */
[----:B------:R-:W-:Y:S02]  /*d790*/  FADD.FTZ R3, R49, R3 ;  /* 0x0000000331037221 */ /* 0x000fe40000010000 */
[----:B------:R-:W-:Y:S02]  /*d7a0*/  IMAD.MOV.U32 R250, RZ, RZ, R188 ;  /* 0x000000fffffa7224 */ /* 0x000fe400078e00bc */
[----:B------:R-:W-:Y:S02]  /*d7b0*/  FADD.FTZ R0, R230, R0 ;  /* 0x00000000e6007221 */ /* 0x000fe40000010000 */
[----:B---3--:R-:W-:Y:S01]  /*d7c0*/  FFMA.FTZ R2, R126, R48, R14 ;  /* 0x000000307e027223 */ /* 0x008fe2000001000e */
[----:B------:R-:W-:Y:S01]  /*d7d0*/  F2FP.PACK_AB R126, R41, R42 ;  /* 0x0000002a297e723e */ /* 0x000fe200000000ff */
[----:B------:R1:W5:Y:S02]  /*d7e0*/  LDL.LU R14, [R1+0xc0] ;  /* 0x0000c000010e7983 */ /* 0x0003640000300800 */
[----:B------:R-:W-:Y:S01]  /*d7f0*/  FADD.FTZ R2, R82, R2 ;  /* 0x0000000252027221 */ /* 0x000fe20000010000 */
[----:B------:R-:W-:Y:S01]  /*d800*/  MOV R48, R172 ;  /* 0x000000ac00307202 */ /* 0x000fe20000000f00 */
[----:B------:R-:W-:Y:S02]  /*d810*/  LDSM.16.MT88.4 R80, [R233+0xf800] ;  /* 0x00f80000e950783b */ /* 0x000fe40000004200 */
[----:B------:R-:W-:Y:S01]  /*d820*/  FADD.FTZ R12, R249, R2 ;  /* 0x00000002f90c7221 */ /* 0x000fe20000010000 */
[----:B------:R-:W-:Y:S01]  /*d830*/  MOV R2, R171 ;  /* 0x000000ab00027202 */ /* 0x000fe20000000f00 */
[----:B------:R-:W-:Y:S01]  /*d840*/  HMMA.16816.F32 R120, R124, R4, R120 ;  /* 0x000000047c78723c */ /* 0x000fe20000001878 */
[----:B------:R-:W2:Y:S03]  /*d850*/  LDSM.16.MT88.4 R172, [R234+0xd800] ;  /* 0x00d80000eaac783b */ /* 0x000ea60000004200 */
[----:B------:R-:W-:-:S03]  /*d860*/  FADD.FTZ R2, R2, R26 ;  /* 0x0000001a02027221 */ /* 0x000fc60000010000 */
[----:B------:R-:W-:Y:S02]  /*d870*/  FADD.FTZ R4, R38, R12 ;  /* 0x0000000c26047221 */ /* 0x000fe40000010000 */
[----:B------:R-:W-:Y:S01]  /*d880*/  FADD.FTZ R2, R46, R2 ;  /* 0x000000022e027221 */ /* 0x000fe20000010000 */
[----:B------:R-:W-:Y:S01]  /*d890*/  MOV R249, R189 ;  /* 0x000000bd00f97202 */ /* 0x000fe20000000f00 */
        /* <DEDUP_REMOVED lines=44> */
[----:B------:R-:W-:Y:S04]  /*db60*/  STL [R1+0x74], R4 ;  /* 0x0000740401007387 */ /* 0x000fe80000100800 */
[----:B------:R4:W-:Y:S04]  /*db70*/  STL [R1+0x78], R3 ;  /* 0x0000780301007387 */ /* 0x0009e80000100800 */
[----:B------:R1:W-:Y:S04]  /*db80*/  STL [R1+0x7c], R2 ;  /* 0x00007c0201007387 */ /* 0x0003e80000100800 */
[----:B------:R1:W-:Y:S01]  /*db90*/  STL [R1+0x80], R0 ;  /* 0x0000800001007387 */ /* 0x0003e20000100800 */
[----:B------:R-:W-:Y:S01]  /*dba0*/  HMMA.16816.F32 R148, R128, R156, R148 ;  /* 0x0000009c8094723c */ /* 0x000fe20000001894 */
[----:B------:R-:W-:-:S07]  /*dbb0*/  MOV R136, R245 ;  /* 0x000000f500887202 */ /* 0x000fce0000000f00 */
[C---:B------:R-:W-:Y:S08]  /*dbc0*/  HMMA.16816.F32 R144, R124.reuse, R156, R144 ;  /* 0x0000009c7c90723c */ /* 0x040ff00000001890 */
[----:B------:R-:W-:Y:S01]  /*dbd0*/  HMMA.16816.F32 R152, R124, R158, R152 ;  /* 0x0000009e7c98723c */ /* 0x000fe20000001898 */
[----:B----4-:R-:W-:-:S07]  /*dbe0*/  MOV R3, R231 ;  /* 0x000000e700037202 */ /* 0x010fce0000000f00 */
[C---:B--2---:R-:W-:Y:S08]  /*dbf0*/  HMMA.16816.F32 R164, R124.reuse, R172, R164 ;  /* 0x000000ac7ca4723c */ /* 0x044ff000000018a4 */
[C---:B------:R-:W-:Y:S08]  /*dc00*/  HMMA.16816.F32 R168, R124.reuse, R174, R64 ;  /* 0x000000ae7ca8723c */ /* 0x040ff00000001840 */
[C---:B---3--:R-:W-:Y:S08]  /*dc10*/  HMMA.16816.F32 R180, R124.reuse, R188, R180 ;  /* 0x000000bc7cb4723c */ /* 0x048ff000000018b4 */
        /* <DEDUP_REMOVED lines=39> */
[----:B------:R-:W-:Y:S01]  /*de90*/  STL.64 [R1+0x108], R86 ;  /* 0x0001085601007387 */ /* 0x000fe20000100a00 */
[----:B------:R-:W-:Y:S01]  /*dea0*/  UIADD3 UR5, UR23, UR5, URZ ;  /* 0x0000000517057290 */ /* 0x000fe2000fffe03f */
[----:B------:R-:W-:Y:S02]  /*deb0*/  IMAD.U32 R4, RZ, RZ, UR22 ;  /* 0x00000016ff047e24 */ /* 0x000fe4000f8e00ff */
[----:B------:R-:W-:Y:S01]  /*dec0*/  IMAD.U32 R5, RZ, RZ, UR23 ;  /* 0x00000017ff057e24 */ /* 0x000fe2000f8e00ff */
[----:B------:R-:W-:Y:S02]  /*ded0*/  STL.64 [R1+0x100], R84 ;  /* 0x0001005401007387 */ /* 0x000fe40000100a00 */
[----:B------:R-:W-:Y:S02]  /*dee0*/  IMAD.U32 R0, RZ, RZ, UR5 ;  /* 0x00000005ff007e24 */ /* 0x000fe4000f8e00ff */
[----:B------:R-:W-:Y:S04]  /*def0*/  @P3 STS.128 [R244+0xc000], RZ ;  /* 0x00c000fff4003388 */ /* 0x000fe80000000c00 */
[----:B------:R-:W-:Y:S04]  /*df00*/  STL.64 [R1+0xf8], R82 ;  /* 0x0000f85201007387 */ /* 0x000fe80000100a00 */
[----:B------:R-:W-:Y:S04]  /*df10*/  STL.64 [R1+0xf0], R80 ;  /* 0x0000f05001007387 */ /* 0x000fe80000100a00 */
[----:B------:R-:W-:Y:S04]  /*df20*/  STL.64 [R1+0xe8], R78 ;  /* 0x0000e84e01007387 */ /* 0x000fe80000100a00 */
        /* <DEDUP_REMOVED lines=74> */
[----:B------:R-:W-:Y:S04]  /*e3d0*/  LDSM.16.M88.4 R64, [R241] ;  /* 0x00000000f140783b */ /* 0x000fe80000000200 */
[----:B--2---:R-:W2:Y:S04]  /*e3e0*/  LDSM.16.M88.4 R16, [R232+0x8800] ;  /* 0x00880000e810783b */ /* 0x004ea80000000200 */
[----:B-1----:R-:W-:Y:S04]  /*e3f0*/  LDSM.16.M88.4 R8, [R239] ;  /* 0x00000000ef08783b */ /* 0x002fe80000000200 */
[----:B------:R-:W-:Y:S04]  /*e400*/  LDSM.16.M88.4 R60, [R241+0x2000] ;  /* 0x00200000f13c783b */ /* 0x000fe80000000200 */
[----:B----4-:R-:W1:Y:S04]  /*e410*/  LDSM.16.M88.4 R4, [R232+0x8000] ;  /* 0x00800000e804783b */ /* 0x010e680000000200 */
[----:B------:R-:W4:Y:S04]  /*e420*/  LDSM.16.M88.4 R20, [R239+0x800] ;  /* 0x00080000ef14783b */ /* 0x000f280000000200 */
[----:B------:R-:W-:Y:S04]  /*e430*/  LDSM.16.M88.4 R52, [R243+0x2000] ;  /* 0x00200000f334783b */ /* 0x000fe80000000200 */
[----:B------:R-:W-:Y:S04]  /*e440*/  LDSM.16.M88.4 R56, [R243] ;  /* 0x00000000f338783b */ /* 0x000fe80000000200 */
[----:B------:R-:W-:Y:S01]  /*e450*/  LDSM.16.M88.4 R48, [R242] ;  /* 0x00000000f230783b */ /* 0x000fe20000000200 */
[----:B------:R-:W-:-:S03]  /*e460*/  UIADD3 UR21, UR8, -0x3, URZ ;  /* 0xfffffffd08157890 */ /* 0x000fc6000fffe03f */
[----:B------:R-:W0:Y:S01]  /*e470*/  LDGDEPBAR ;  /* 0x00000000000079af */ /* 0x000e220000000000 */
[-C--:B--2---:R-:W-:Y:S08]  /*e480*/  HMMA.16816.F32 R140, R136, R16.reuse, RZ ;  /* 0x00000010888c723c */ /* 0x084ff000000018ff */
[----:B------:R-:W-:Y:S08]  /*e490*/  HMMA.16816.F32 R40, R132, R16, RZ ;  /* 0x000000108428723c */ /* 0x000ff000000018ff */
[-C--:B-1----:R-:W-:Y:S08]  /*e4a0*/  HMMA.16816.F32 R32, R136, R4.reuse, RZ ;  /* 0x000000048820723c */ /* 0x082ff000000018ff */
[C---:B------:R-:W-:Y:S08]  /*e4b0*/  HMMA.16816.F32 R28, R132.reuse, R4, RZ ;  /* 0x00000004841c723c */ /* 0x040ff000000018ff */
[-C--:B------:R-:W-:Y:S08]  /*e4c0*/  HMMA.16816.F32 R36, R132, R6.reuse, RZ ;  /* 0x000000068424723c */ /* 0x080ff000000018ff */
[----:B------:R-:W-:Y:S01]  /*e4d0*/  HMMA.16816.F32 R44, R136, R6, RZ ;  /* 0x00000006882c723c */ /* 0x000fe200000018ff */
[----:B------:R-:W1:Y:S07]  /*e4e0*/  LDSM.16.M88.4 R4, [R238+0x8000] ;  /* 0x00800000ee04783b */ /* 0x000e6e0000000200 */
[----:B------:R-:W-:Y:S08]  /*e4f0*/  HMMA.16816.F32 R228, R64, R8, R32 ;  /* 0x0000000840e4723c */ /* 0x000ff00000001820 */
[-C--:B------:R-:W-:Y:S08]  /*e500*/  HMMA.16816.F32 R32, R132, R18.reuse, RZ ;  /* 0x000000128420723c */ /* 0x080ff000000018ff */
[----:B------:R-:W-:Y:S08]  /*e510*/  HMMA.16816.F32 R16, R136, R18, RZ ;  /* 0x000000128810723c */ /* 0x000ff000000018ff */
[C---:B------:R-:W-:Y:S01]  /*e520*/  HMMA.16816.F32 R212, R60.reuse, R8, R28 ;  /* 0x000000083cd4723c */ /* 0x040fe2000000181c */
[----:B------:R-:W2:Y:S07]  /*e530*/  LDSM.16.M88.4 R28, [R238+0x8800] ;  /* 0x00880000ee1c783b */ /* 0x000eae0000000200 */
[-C--:B------:R-:W-:Y:S08]  /*e540*/  HMMA.16816.F32 R36, R60, R10.reuse, R36 ;  /* 0x0000000a3c24723c */ /* 0x080ff00000001824 */
[C---:B------:R-:W-:Y:S01]  /*e550*/  HMMA.16816.F32 R216, R64.reuse, R10, R44 ;  /* 0x0000000a40d8723c */ /* 0x040fe2000000182c */
[----:B------:R-:W-:Y:S04]  /*e560*/  LDSM.16.M88.4 R44, [R242+0x2000] ;  /* 0x00200000f22c783b */ /* 0x000fe80000000200 */
[----:B------:R-:W2:Y:S03]  /*e570*/  LDSM.16.M88.4 R8, [R237] ;  /* 0x00000000ed08783b */ /* 0x000ea60000000200 */
[-C--:B----4-:R-:W-:Y:S08]  /*e580*/  HMMA.16816.F32 R248, R64, R20.reuse, R140 ;  /* 0x0000001440f8723c */ /* 0x090ff0000000188c */
[C---:B------:R-:W-:Y:S01]  /*e590*/  HMMA.16816.F32 R224, R60.reuse, R20, R40 ;  /* 0x000000143ce0723c */ /* 0x040fe20000001828 */
[----:B------:R-:W-:Y:S07]  /*e5a0*/  LDSM.16.M88.4 R40, [R240+0x4000] ;  /* 0x00400000f028783b */ /* 0x000fee0000000200 */
[-C--:B------:R-:W-:Y:S08]  /*e5b0*/  HMMA.16816.F32 R220, R60, R22.reuse, R32 ;  /* 0x000000163cdc723c */ /* 0x080ff00000001820 */
[----:B------:R-:W-:Y:S01]  /*e5c0*/  HMMA.16816.F32 R208, R64, R22, R16 ;  /* 0x0000001640d0723c */ /* 0x000fe20000001810 */
[----:B------:R-:W4:Y:S07]  /*e5d0*/  LDSM.16.M88.4 R16, [R237+0x800] ;  /* 0x00080000ed10783b */ /* 0x000f2e0000000200 */
[-C--:B-1----:R-:W-:Y:S08]  /*e5e0*/  HMMA.16816.F32 R140, R52, R4.reuse, R212 ;  /* 0x00000004348c723c */ /* 0x082ff000000018d4 */
[----:B------:R-:W-:Y:S08]  /*e5f0*/  HMMA.16816.F32 R32, R56, R4, R228 ;  /* 0x000000043820723c */ /* 0x000ff000000018e4 */
[-C--:B------:R-:W-:Y:S01]  /*e600*/  HMMA.16816.F32 R20, R52, R6.reuse, R36 ;  /* 0x000000063414723c */ /* 0x080fe20000001824 */
[----:B------:R-:W-:Y:S07]  /*e610*/  LDSM.16.M88.4 R36, [R240+0x6000] ;  /* 0x00600000f024783b */ /* 0x000fee0000000200 */
[C---:B------:R-:W-:Y:S01]  /*e620*/  HMMA.16816.F32 R212, R56.reuse, R6, R216 ;  /* 0x0000000638d4723c */ /* 0x040fe200000018d8 */
[----:B------:R-:W1:Y:S07]  /*e630*/  LDSM.16.M88.4 R4, [R232+0xa000] ;  /* 0x00a00000e804783b */ /* 0x000e6e0000000200 */
[-C--:B--2---:R-:W-:Y:S08]  /*e640*/  HMMA.16816.F32 R68, R56, R28.reuse, R248 ;  /* 0x0000001c3844723c */ /* 0x084ff000000018f8 */
[C---:B------:R-:W-:Y:S08]  /*e650*/  HMMA.16816.F32 R248, R52.reuse, R28, R224 ;  /* 0x0000001c34f8723c */ /* 0x040ff000000018e0 */
[-C--:B------:R-:W-:Y:S08]  /*e660*/  HMMA.16816.F32 R228, R52, R30.reuse, R220 ;  /* 0x0000001e34e4723c */ /* 0x080ff000000018dc */
[----:B------:R-:W-:Y:S01]  /*e670*/  HMMA.16816.F32 R224, R56, R30, R208 ;  /* 0x0000001e38e0723c */ /* 0x000fe200000018d0 */
[----:B------:R-:W-:Y:S04]  /*e680*/  LDSM.16.M88.4 R28, [R241+0x6000] ;  /* 0x00600000f11c783b */ /* 0x000fe80000000200 */
[----:B------:R-:W-:Y:S03]  /*e690*/  LDSM.16.M88.4 R208, [R239+0x2000] ;  /* 0x00200000efd0783b */ /* 0x000fe60000000200 */
[-C--:B------:R-:W-:Y:S01]  /*e6a0*/  HMMA.16816.F32 R220, R44, R8.reuse, R140 ;  /* 0x000000082cdc723c */ /* 0x080fe2000000188c */
[----:B------:R-:W2:Y:S07]  /*e6b0*/  LDSM.16.M88.4 R140, [R232+0xa800] ;  /* 0x00a80000e88c783b */ /* 0x000eae0000000200 */
[----:B------:R-:W-:Y:S01]  /*e6c0*/  HMMA.16816.F32 R216, R48, R8, R32 ;  /* 0x0000000830d8723c */ /* 0x000fe20000001820 */
[----:B------:R-:W1:Y:S07]  /*e6d0*/  LDSM.16.M88.4 R32, [R241+0x4000] ;  /* 0x00400000f120783b */ /* 0x000e6e0000000200 */
[-C--:B------:R-:W-:Y:S08]  /*e6e0*/  HMMA.16816.F32 R20, R44, R10.reuse, R20 ;  /* 0x0000000a2c14723c */ /* 0x080ff00000001814 */
[C---:B------:R-:W-:Y:S01]  /*e6f0*/  HMMA.16816.F32 R212, R48.reuse, R10, R212 ;  /* 0x0000000a30d4723c */ /* 0x040fe200000018d4 */
[----:B------:R-:W2:Y:S07]  /*e700*/  LDSM.16.M88.4 R8, [R239+0x2800] ;  /* 0x00280000ef08783b */ /* 0x000eae0000000200 */
[-C--:B----4-:R-:W-:Y:S08]  /*e710*/  HMMA.16816.F32 R80, R48, R16.reuse, R68 ;  /* 0x000000103050723c */ /* 0x090ff00000001844 */
[C---:B------:R-:W-:Y:S08]  /*e720*/  HMMA.16816.F32 R76, R44.reuse, R16, R248 ;  /* 0x000000102c4c723c */ /* 0x040ff000000018f8 */
[-C--:B------:R-:W-:Y:S08]  /*e730*/  HMMA.16816.F32 R72, R44, R18.reuse, R228 ;  /* 0x000000122c48723c */ /* 0x080ff000000018e4 */
[----:B------:R-:W-:Y:S01]  /*e740*/  HMMA.16816.F32 R68, R48, R18, R224 ;  /* 0x000000123044723c */ /* 0x000fe200000018e0 */
[----:B------:R-:W-:Y:S07]  /*e750*/  LDSM.16.M88.4 R16, [R243+0x6000] ;  /* 0x00600000f310783b */ /* 0x000fee0000000200 */
        /* <DEDUP_REMOVED lines=10> */
[----:B------:R-:W2:Y:S07]  /*e800*/  LDSM.16.M88.4 R140, [R238+0xa800] ;  /* 0x00a80000ee8c783b */ /* 0x000eae0000000200 */
[-C--:B------:R-:W-:Y:S08]  /*e810*/  HMMA.16816.F32 R76, R28, R208.reuse, R248 ;  /* 0x000000d01c4c723c */ /* 0x080ff000000018f8 */
[----:B------:R-:W-:Y:S08]  /*e820*/  HMMA.16816.F32 R228, R32, R208, R228 ;  /* 0x000000d020e4723c */ /* 0x000ff000000018e4 */
[-C--:B------:R-:W-:Y:S08]  /*e830*/  HMMA.16816.F32 R72, R28, R210.reuse, R224 ;  /* 0x000000d21c48723c */ /* 0x080ff000000018e0 */
[----:B------:R-:W-:Y:S01]  /*e840*/  HMMA.16816.F32 R68, R32, R210, R220 ;  /* 0x000000d22044723c */ /* 0x000fe200000018dc */
[----:B------:R-:W-:Y:S07]  /*e850*/  LDSM.16.M88.4 R208, [R237+0x2000] ;  /* 0x00200000edd0783b */ /* 0x000fee0000000200 */
[-C--:B------:R-:W-:Y:S08]  /*e860*/  HMMA.16816.F32 R224, R28, R8.reuse, R212 ;  /* 0x000000081ce0723c */ /* 0x080ff000000018d4 */
[----:B------:R-:W-:Y:S01]  /*e870*/  HMMA.16816.F32 R248, R32, R8, R216 ;  /* 0x0000000820f8723c */ /* 0x000fe200000018d8 */
[----:B------:R-:W-:Y:S07]  /*e880*/  LDSM.16.M88.4 R216, [R232+0x9800] ;  /* 0x00980000e8d8783b */ /* 0x000fee0000000200 */
[-C--:B------:R-:W-:Y:S08]  /*e890*/  HMMA.16816.F32 R220, R28, R10.reuse, R84 ;  /* 0x0000000a1cdc723c */ /* 0x080ff00000001854 */
[----:B------:R-:W-:Y:S01]  /*e8a0*/  HMMA.16816.F32 R212, R32, R10, R80 ;  /* 0x0000000a20d4723c */ /* 0x000fe20000001850 */
[----:B------:R-:W4:Y:S07]  /*e8b0*/  LDSM.16.M88.4 R8, [R242+0x4000] ;  /* 0x00400000f208783b */ /* 0x000f2e0000000200 */
[-C--:B-1----:R-:W-:Y:S08]  /*e8c0*/  HMMA.16816.F32 R76, R16, R4.reuse, R76 ;  /* 0x00000004104c723c */ /* 0x082ff0000000184c */
[C---:B------:R-:W-:Y:S08]  /*e8d0*/  HMMA.16816.F32 R228, R20.reuse, R4, R228 ;  /* 0x0000000414e4723c */ /* 0x040ff000000018e4 */
[----:B--2---:R-:W-:Y:S01]  /*e8e0*/  HMMA.16816.F32 R80, R20, R142, R212 ;  /* 0x0000008e1450723c */ /* 0x004fe200000018d4 */
[----:B------:R-:W1:Y:S07]  /*e8f0*/  LDSM.16.M88.4 R212, [R239+0x1800] ;  /* 0x00180000efd4783b */ /* 0x000e6e0000000200 */
[----:B------:R-:W-:Y:S01]  /*e900*/  HMMA.16816.F32 R88, R16, R6, R72 ;  /* 0x000000061058723c */ /* 0x000fe20000001848 */
[----:B---3--:R-:W-:-:S02]  /*e910*/  IMAD.MOV.U32 R12, RZ, RZ, R76 ;  /* 0x000000ffff0c7224 */ /* 0x008fc400078e004c */
[----:B------:R-:W-:Y:S02]  /*e920*/  IMAD.MOV.U32 R3, RZ, RZ, R77 ;  /* 0x000000ffff037224 */ /* 0x000fe400078e004d */
[----:B------:R-:W-:Y:S02]  /*e930*/  IMAD.MOV.U32 R2, RZ, RZ, R78 ;  /* 0x000000ffff027224 */ /* 0x000fe400078e004e */
[----:B------:R-:W-:Y:S01]  /*e940*/  IMAD.MOV.U32 R0, RZ, RZ, R79 ;  /* 0x000000ffff007224 */ /* 0x000fe200078e004f */
[----:B------:R-:W-:Y:S01]  /*e950*/  HMMA.16816.F32 R72, R20, R6, R68 ;  /* 0x000000061448723c */ /* 0x000fe20000001844 */
[----:B------:R-:W2:Y:S07]  /*e960*/  LDSM.16.M88.4 R4, [R242+0x6000] ;  /* 0x00600000f204783b */ /* 0x000eae0000000200 */
[----:B----4-:R-:W-:Y:S08]  /*e970*/  HMMA.16816.F32 R76, R8, R208, R228 ;  /* 0x000000d0084c723c */ /* 0x010ff000000018e4 */
[----:B------:R-:W-:Y:S08]  /*e980*/  HMMA.16816.F32 R228, R132, R216, RZ ;  /* 0x000000d884e4723c */ /* 0x000ff000000018ff */
[C---:B------:R-:W-:Y:S07]  /*e990*/  HMMA.16816.F32 R68, R16.reuse, R140, R224 ;  /* 0x0000008c1044723c */ /* 0x040fee00000018e0 */
[----:B------:R-:W-:Y:S01]  /*e9a0*/  IMAD.MOV.U32 R224, RZ, RZ, R12 ;  /* 0x000000ffffe07224 */ /* 0x000fe200078e000c */
[----:B------:R-:W-:Y:S01]  /*e9b0*/  HMMA.16816.F32 R84, R16, R142, R220 ;  /* 0x0000008e1054723c */ /* 0x000fe200000018dc */
[----:B------:R-:W-:-:S02]  /*e9c0*/  IMAD.MOV.U32 R225, RZ, RZ, R3 ;  /* 0x000000ffffe17224 */ /* 0x000fc400078e0003 */
[----:B------:R-:W-:Y:S02]  /*e9d0*/  IMAD.MOV.U32 R226, RZ, RZ, R2 ;  /* 0x000000ffffe27224 */ /* 0x000fe400078e0002 */
[----:B------:R-:W-:Y:S02]  /*e9e0*/  IMAD.MOV.U32 R227, RZ, RZ, R0 ;  /* 0x000000ffffe37224 */ /* 0x000fe400078e0000 */
[----:B------:R-:W-:Y:S01]  /*e9f0*/  IMAD.MOV.U32 R0, RZ, RZ, R76 ;  /* 0x000000ffff007224 */ /* 0x000fe200078e004c */
[----:B-1----:R-:W-:Y:S01]  /*ea00*/  HMMA.16816.F32 R228, R60, R212, R228 ;  /* 0x000000d43ce4723c */ /* 0x002fe200000018e4 */
[----:B------:R-:W-:Y:S02]  /*ea10*/  IMAD.MOV.U32 R246, RZ, RZ, R77 ;  /* 0x000000fffff67224 */ /* 0x000fe400078e004d */
[----:B------:R-:W-:Y:S02]  /*ea20*/  FMUL.FTZ R0, R0, c[0x0][0x2ec] ;  /* 0x0000bb0000007a20 */ /* 0x000fe40000410000 */
[----:B------:R-:W-:-:S02]  /*ea30*/  IMAD.MOV.U32 R27, RZ, RZ, R78 ;  /* 0x000000ffff1b7224 */ /* 0x000fc400078e004e */
[----:B------:R-:W-:Y:S01]  /*ea40*/  IMAD.MOV.U32 R26, RZ, RZ, R79 ;  /* 0x000000ffff1a7224 */ /* 0x000fe200078e004f */
[----:B--2---:R-:W-:Y:S08]  /*ea50*/  HMMA.16816.F32 R220, R4, R208, R224 ;  /* 0x000000d004dc723c */ /* 0x004ff000000018e0 */
[----:B------:R-:W-:Y:S01]  /*ea60*/  HMMA.16816.F32 R76, R136, R216, RZ ;  /* 0x000000d8884c723c */ /* 0x000fe200000018ff */
[----:B------:R1:W2:Y:S07]  /*ea70*/  MUFU.TANH R216, R0 ;  /* 0x0000000000d87308 */ /* 0x0002ae0000002400 */
[----:B------:R-:W-:Y:S01]  /*ea80*/  IMAD.MOV.U32 R252, RZ, RZ, R231 ;  /* 0x000000fffffc7224 */ /* 0x000fe200078e00e7 */
[----:B------:R-:W-:Y:S01]  /*ea90*/  HMMA.16816.F32 R224, R4, R210, R88 ;  /* 0x000000d204e0723c */ /* 0x000fe20000001858 */
[----:B-1----:R-:W-:-:S07]  /*eaa0*/  FMUL.FTZ R0, R246, c[0x0][0x2ec] ;  /* 0x0000bb00f6007a20 */ /* 0x002fce0000410000 */
[----:B------:R-:W-:Y:S01]  /*eab0*/  HMMA.16816.F32 R208, R8, R210, R72 ;  /* 0x000000d208d0723c */ /* 0x000fe20000001848 */
[----:B------:R1:W3:Y:S01]  /*eac0*/  MUFU.TANH R231, R0 ;  /* 0x0000000000e77308 */ /* 0x0002e20000002400 */
[----:B------:R-:W-:Y:S02]  /*ead0*/  IMAD.MOV.U32 R13, RZ, RZ, R230 ;  /* 0x000000ffff0d7224 */ /* 0x000fe400078e00e6 */
[----:B------:R-:W-:-:S04]  /*eae0*/  IMAD.MOV.U32 R217, RZ, RZ, R228 ;  /* 0x000000ffffd97224 */ /* 0x000fc800078e00e4 */
[----:B------:R-:W-:Y:S01]  /*eaf0*/  HMMA.16816.F32 R248, R20, R140, R248 ;  /* 0x0000008c14f8723c */ /* 0x000fe200000018f8 */
[----:B------:R-:W4:Y:S01]  /*eb00*/  LDSM.16.M88.4 R140, [R237+0x2800] ;  /* 0x00280000ed8c783b */ /* 0x000f220000000200 */
[----:B-1----:R-:W-:-:S04]  /*eb10*/  FMUL.FTZ R0, R27, c[0x0][0x2ec] ;  /* 0x0000bb001b007a20 */ /* 0x002fc80000410000 */
[----:B------:R1:W-:Y:S01]  /*eb20*/  MUFU.TANH R230, R0 ;  /* 0x0000000000e67308 */ /* 0x0003e20000002400 */
[----:B------:R-:W-:Y:S01]  /*eb30*/  IMAD.MOV.U32 R2, RZ, RZ, R229 ;  /* 0x000000ffff027224 */ /* 0x000fe200078e00e5 */
[----:B------:R-:W-:Y:S01]  /*eb40*/  HMMA.16816.F32 R76, R64, R212, R76 ;  /* 0x000000d4404c723c */ /* 0x000fe2000000184c */
[----:B-1----:R-:W-:-:S05]  /*eb50*/  FMUL.FTZ R0, R26, c[0x0][0x2ec] ;  /* 0x0000bb001a007a20 */ /* 0x002fca0000410000 */
[----:B------:R1:W-:Y:S10]  /*eb60*/  MUFU.TANH R228, R0 ;  /* 0x0000000000e47308 */ /* 0x0003f40000002400 */
[-C--:B----4-:R-:W-:Y:S08]  /*eb70*/  HMMA.16816.F32 R248, R8, R140.reuse, R248 ;  /* 0x0000008c08f8723c */ /* 0x090ff000000018f8 */
[----:B------:R-:W-:Y:S01]  /*eb80*/  HMMA.16816.F32 R88, R4, R140, R68 ;  /* 0x0000008c0458723c */ /* 0x000fe20000001844 */
[----:B-1----:R-:W-:-:S04]  /*eb90*/  FMUL.FTZ R0, R220, c[0x0][0x2ec] ;  /* 0x0000bb00dc007a20 */ /* 0x002fc80000410000 */
[----:B------:R1:W-:Y:S02]  /*eba0*/  MUFU.TANH R229, R0 ;  /* 0x0000000000e57308 */ /* 0x0003e40000002400 */
[----:B-1----:R-:W-:Y:S01]  /*ebb0*/  FMUL.FTZ R0, R221, c[0x0][0x2ec] ;  /* 0x0000bb00dd007a20 */ /* 0x002fe20000410000 */
[----:B------:R-:W-:Y:S01]  /*ebc0*/  HMMA.16816.F32 R84, R4, R142, R84 ;  /* 0x0000008e0454723c */ /* 0x000fe20000001854 */
[----:B------:R-:W-:-:S04]  /*ebd0*/  IMAD.MOV.U32 R3, RZ, RZ, R78 ;  /* 0x000000ffff037224 */ /* 0x000fc800078e004e */
[----:B------:R1:W-:Y:S01]  /*ebe0*/  MUFU.TANH R213, R0 ;  /* 0x0000000000d57308 */ /* 0x0003e20000002400 */
[----:B------:R-:W-:Y:S02]  /*ebf0*/  IMAD.MOV.U32 R12, RZ, RZ, R76 ;  /* 0x000000ffff0c7224 */ /* 0x000fe400078e004c */
[----:B------:R-:W-:-:S08]  /*ec00*/  IMAD.MOV.U32 R245, RZ, RZ, R77 ;  /* 0x000000fffff57224 */ /* 0x000fd000078e004d */
[----:B------:R-:W-:Y:S02]  /*ec10*/  IMAD.MOV.U32 R71, RZ, RZ, R90 ;  /* 0x000000ffff477224 */ /* 0x000fe400078e005a */
[----:B------:R-:W-:Y:S02]  /*ec20*/  IMAD.MOV.U32 R70, RZ, RZ, R91 ;  /* 0x000000ffff467224 */ /* 0x000fe400078e005b */
[----:B------:R-:W-:Y:S01]  /*ec30*/  IMAD.MOV.U32 R220, RZ, RZ, R13 ;  /* 0x000000ffffdc7224 */ /* 0x000fe200078e000d */
[----:B------:R-:W-:Y:S01]  /*ec40*/  HMMA.16816.F32 R140, R8, R142, R80 ;  /* 0x0000008e088c723c */ /* 0x000fe20000001850 */
[----:B------:R-:W-:Y:S01]  /*ec50*/  IMAD.MOV.U32 R247, RZ, RZ, R88 ;  /* 0x000000fffff77224 */ /* 0x000fe200078e0058 */
[----:B------:R4:W5:Y:S01]  /*ec60*/  LDL.LU.64 R90, [R1+0x118] ;  /* 0x00011800015a7983 */ /* 0x0009620000300a00 */
[----:B------:R-:W-:Y:S02]  /*ec70*/  IMAD.MOV.U32 R75, RZ, RZ, R89 ;  /* 0x000000ffff4b7224 */ /* 0x000fe400078e0059 */
[----:B-1----:R-:W-:Y:S01]  /*ec80*/  FMUL.FTZ R0, R222, c[0x0][0x2ec] ;  /* 0x0000bb00de007a20 */ /* 0x002fe20000410000 */
[----:B------:R4:W5:Y:S03]  /*ec90*/  LDL.LU.64 R88, [R1+0x110] ;  /* 0x0001100001587983 */ /* 0x0009660000300a00 */
[----:B------:R1:W-:Y:S02]  /*eca0*/  MUFU.TANH R246, R0 ;  /* 0x0000000000f67308 */ /* 0x0003e40000002400 */
[----:B-1----:R-:W-:-:S02]  /*ecb0*/  FMUL.FTZ R0, R208, c[0x0][0x2ec] ;  /* 0x0000bb00d0007a20 */ /* 0x002fc40000410000 */
[----:B------:R-:W1:Y:S04]  /*ecc0*/  S2R R208, SR_TID.X ;  /* 0x0000000000d07919 */ /* 0x000e680000002100 */
[----:B------:R2:W-:Y:S02]  /*ecd0*/  MUFU.TANH R212, R0 ;  /* 0x0000000000d47308 */ /* 0x0005e40000002400 */
[----:B--2---:R-:W-:-:S06]  /*ece0*/  FMUL.FTZ R0, R209, c[0x0][0x2ec] ;  /* 0x0000bb00d1007a20 */ /* 0x004fcc0000410000 */
[----:B------:R2:W1:Y:S02]  /*ecf0*/  MUFU.TANH R27, R0 ;  /* 0x00000000001b7308 */ /* 0x0004640000002400 */
[----:B--2---:R-:W-:-:S06]  /*ed00*/  FMUL.FTZ R0, R210, c[0x0][0x2ec] ;  /* 0x0000bb00d2007a20 */ /* 0x004fcc0000410000 */
[----:B------:R2:W-:Y:S01]  /*ed10*/  MUFU.TANH R26, R0 ;  /* 0x00000000001a7308 */ /* 0x0005e20000002400 */
[----:B-1----:R-:W-:Y:S02]  /*ed20*/  IMAD.SHL.U32 R208, R208, 0x2, RZ ;  /* 0x00000002d0d07824 */ /* 0x002fe400078e00ff */
[----:B--2---:R-:W-:-:S05]  /*ed30*/  FMUL.FTZ R0, R211, c[0x0][0x2ec] ;  /* 0x0000bb00d3007a20 */ /* 0x004fca0000410000 */
[----:B------:R1:W-:Y:S01]  /*ed40*/  MUFU.TANH R13, R0 ;  /* 0x00000000000d7308 */ /* 0x0003e20000002400 */
[----:B------:R-:W-:Y:S01]  /*ed50*/  LOP3.LUT R208, R208, 0x6, RZ, 0xc0, !PT ;  /* 0x00000006d0d07812 */ /* 0x000fe200078ec0ff */
[----:B-1----:R-:W-:-:S06]  /*ed60*/  FMUL.FTZ R0, R224, c[0x0][0x2ec] ;  /* 0x0000bb00e0007a20 */ /* 0x002fcc0000410000 */
[----:B------:R1:W2:Y:S01]  /*ed70*/  MUFU.TANH R210, R0 ;  /* 0x0000000000d27308 */ /* 0x0002a20000002400 */
[----:B------:R-:W-:Y:S02]  /*ed80*/  IMAD.MOV.U32 R222, RZ, RZ, R2 ;  /* 0x000000ffffde7224 */ /* 0x000fe400078e0002 */
[----:B-1----:R-:W-:-:S05]  /*ed90*/  FMUL.FTZ R0, R225, c[0x0][0x2ec] ;  /* 0x0000bb00e1007a20 */ /* 0x002fca0000410000 */
[----:B------:R1:W1:Y:S01]  /*eda0*/  MUFU.TANH R209, R0 ;  /* 0x0000000000d17308 */ /* 0x0002620000002400 */
[----:B------:R-:W-:Y:S02]  /*edb0*/  FMUL.FTZ R2, R226, c[0x0][0x2ec] ;  /* 0x0000bb00e2027a20 */ /* 0x000fe40000410000 */
[----:B-1----:R-:W-:-:S05]  /*edc0*/  FMUL.FTZ R0, R223, c[0x0][0x2ec] ;  /* 0x0000bb00df007a20 */ /* 0x002fca0000410000 */
[----:B------:R1:W1:Y:S01]  /*edd0*/  MUFU.TANH R221, R0 ;  /* 0x0000000000dd7308 */ /* 0x0002620000002400 */
[----:B------:R-:W-:Y:S02]  /*ede0*/  IMAD.MOV.U32 R226, RZ, RZ, R222 ;  /* 0x000000ffffe27224 */ /* 0x000fe400078e00de */
[----:B------:R-:W-:Y:S02]  /*edf0*/  IMAD.MOV.U32 R222, RZ, RZ, R3 ;  /* 0x000000ffffde7224 */ /* 0x000fe400078e0003 */
[----:B-1----:R-:W-:-:S04]  /*ee00*/  IMAD.U32 R0, RZ, RZ, UR21 ;  /* 0x00000015ff007e24 */ /* 0x002fc8000f8e00ff */
[----:B------:R-:W-:Y:S02]  /*ee10*/  IMAD R0, R0, 0x40, R208 ;  /* 0x0000004000007824 */ /* 0x000fe400078e02d0 */
[----:B------:R1:W1:Y:S01]  /*ee20*/  MUFU.TANH R208, R2 ;  /* 0x0000000200d07308 */ /* 0x0002620000002400 */
[----:B------:R-:W-:Y:S02]  /*ee30*/  FMUL.FTZ R3, R227, c[0x0][0x2ec] ;  /* 0x0000bb00e3037a20 */ /* 0x000fe40000410000 */
[----:B------:R-:W-:Y:S01]  /*ee40*/  IMAD.MOV.U32 R223, RZ, RZ, R220 ;  /* 0x000000ffffdf7224 */ /* 0x000fe200078e00dc */
[----:B-----5:R-:W-:Y:S01]  /*ee50*/  ISETP.GE.AND P4, PT, R0, R14, PT ;  /* 0x0000000e0000720c */ /* 0x020fe20003f86270 */
[----:B------:R-:W-:-:S03]  /*ee60*/  IMAD.MOV.U32 R227, RZ, RZ, R217 ;  /* 0x000000ffffe37224 */ /* 0x000fc600078e00d9 */
[----:B------:R2:W-:Y:S01]  /*ee70*/  MUFU.TANH R220, R3 ;  /* 0x0000000300dc7308 */ /* 0x0005e20000002400 */
[----:B-1----:R-:W-:-:S04]  /*ee80*/  IADD3 R2, R0, 0x1, RZ ;  /* 0x0000000100027810 */ /* 0x002fc80007ffe0ff */
[C---:B------:R-:W-:Y:S02]  /*ee90*/  ISETP.GE.AND P6, PT, R2.reuse, R14, PT ;  /* 0x0000000e0200720c */ /* 0x040fe40003fc6270 */
[C---:B------:R-:W-:Y:S02]  /*eea0*/  ISETP.GE.AND P1, PT, R2.reuse, R15, PT ;  /* 0x0000000f0200720c */ /* 0x040fe40003f26270 */
[C---:B------:R-:W-:Y:S02]  /*eeb0*/  ISETP.GE.AND P0, PT, R2.reuse, R25, PT ;  /* 0x000000190200720c */ /* 0x040fe40003f06270 */
[----:B------:R-:W-:Y:S01]  /*eec0*/  ISETP.GE.AND P5, PT, R2, R24, PT ;  /* 0x000000180200720c */ /* 0x000fe20003fa6270 */
[----:B------:R-:W-:Y:S01]  /*eed0*/  FMUL.FTZ R2, R248, c[0x0][0x2ec] ;  /* 0x0000bb00f8027a20 */ /* 0x000fe20000410000 */
[----:B--2---:R-:W-:Y:S01]  /*eee0*/  IADD3 R3, R0, 0x8, RZ ;  /* 0x0000000800037810 */ /* 0x004fe20007ffe0ff */
[----:B------:R-:W-:Y:S02]  /*eef0*/  IMAD.MOV.U32 R248, RZ, RZ, R12 ;  /* 0x000000fffff87224 */ /* 0x000fe400078e000c */
[----:B------:R1:W2:Y:S01]  /*ef00*/  MUFU.TANH R217, R2 ;  /* 0x0000000200d97308 */ /* 0x0002a20000002400 */
[----:B------:R-:W-:-:S02]  /*ef10*/  FMUL.FTZ R12, R249, c[0x0][0x2ec] ;  /* 0x0000bb00f90c7a20 */ /* 0x000fc40000410000 */
[----:B------:R-:W-:Y:S02]  /*ef20*/  IMAD.MOV.U32 R69, RZ, RZ, R86 ;  /* 0x000000ffff457224 */ /* 0x000fe400078e0056 */
[----:B------:R-:W-:Y:S02]  /*ef30*/  IMAD.MOV.U32 R68, RZ, RZ, R87 ;  /* 0x000000ffff447224 */ /* 0x000fe400078e0057 */
[----:B------:R-:W-:Y:S01]  /*ef40*/  IMAD.MOV.U32 R224, RZ, RZ, R245 ;  /* 0x000000ffffe07224 */ /* 0x000fe200078e00f5 */
[----:B------:R4:W5:Y:S01]  /*ef50*/  LDL.LU.64 R86, [R1+0x108] ;  /* 0x0001080001567983 */ /* 0x0009620000300a00 */
[----:B------:R-:W-:Y:S01]  /*ef60*/  IMAD.MOV.U32 R74, RZ, RZ, R84 ;  /* 0x000000ffff4a7224 */ /* 0x000fe200078e0054 */
[----:B------:R-:W-:Y:S01]  /*ef70*/  FSEL R245, R216, -INF , !P4 ;  /* 0xff800000d8f57808 */ /* 0x000fe20006000000 */
[----:B------:R-:W-:Y:S01]  /*ef80*/  IMAD.MOV.U32 R72, RZ, RZ, R85 ;  /* 0x000000ffff487224 */ /* 0x000fe200078e0055 */
[----:B------:R-:W-:Y:S01]  /*ef90*/  ISETP.GE.AND P4, PT, R3, R14, PT ;  /* 0x0000000e0300720c */ /* 0x000fe20003f86270 */
[----:B------:R4:W5:Y:S01]  /*efa0*/  LDL.LU.64 R84, [R1+0x100] ;  /* 0x0001000001547983 */ /* 0x0009620000300a00 */
[----:B---3--:R-:W-:-:S02]  /*efb0*/  FSEL R211, R231, -INF , !P6 ;  /* 0xff800000e7d37808 */ /* 0x008fc40007000000 */
[----:B-1----:R-:W-:Y:S01]  /*efc0*/  IADD3 R2, R0, 0x9, RZ ;  /* 0x0000000900027810 */ /* 0x002fe20007ffe0ff */
[----:B------:R4:W5:Y:S01]  /*efd0*/  LDL.LU.64 R82, [R1+0xf8] ;  /* 0x0000f80001527983 */ /* 0x0009620000300a00 */
[----:B------:R1:W3:Y:S01]  /*efe0*/  MUFU.TANH R216, R12 ;  /* 0x0000000c00d87308 */ /* 0x0002e20000002400 */
[----:B------:R-:W-:Y:S01]  /*eff0*/  IMAD.MOV.U32 R73, RZ, RZ, R79 ;  /* 0x000000ffff497224 */ /* 0x000fe200078e004f */
[----:B------:R-:W-:Y:S01]  /*f000*/  ISETP.GE.AND P6, PT, R2, R14, PT ;  /* 0x0000000e0200720c */ /* 0x000fe20003fc6270 */
[----:B------:R4:W5:Y:S04]  /*f010*/  LDL.LU.64 R80, [R1+0xf0] ;  /* 0x0000f00001507983 */ /* 0x0009680000300a00 */
[----:B------:R4:W5:Y:S01]  /*f020*/  LDL.LU.64 R78, [R1+0xe8] ;  /* 0x0000e800014e7983 */ /* 0x0009620000300a00 */
[----:B------:R-:W-:-:S03]  /*f030*/  FSEL R27, R27, -INF , !P6 ;  /* 0xff8000001b1b7808 */ /* 0x000fc60007000000 */
[----:B------:R4:W5:Y:S01]  /*f040*/  LDL.LU.64 R76, [R1+0xe0] ;  /* 0x0000e000014c7983 */ /* 0x0009620000300a00 */
[----:B-1----:R-:W-:Y:S01]  /*f050*/  FMUL.FTZ R12, R140, c[0x0][0x2ec] ;  /* 0x0000bb008c0c7a20 */ /* 0x002fe20000410000 */
[----:B------:R-:W-:Y:S02]  /*f060*/  FSEL R140, R212, -INF , !P4 ;  /* 0xff800000d48c7808 */ /* 0x000fe40006000000 */
[----:B------:R1:W-:Y:S01]  /*f070*/  STL [R1+0xc], R211 ;  /* 0x00000cd301007387 */ /* 0x0003e20000100800 */
[-C--:B------:R-:W-:Y:S01]  /*f080*/  ISETP.GE.AND P4, PT, R0, R15.reuse, PT ;  /* 0x0000000f0000720c */ /* 0x080fe20003f86270 */
[----:B------:R-:W-:Y:S01]  /*f090*/  IMAD.MOV.U32 R225, RZ, RZ, R252 ;  /* 0x000000ffffe17224 */ /* 0x000fe200078e00fc */
[C---:B------:R-:W-:Y:S01]  /*f0a0*/  ISETP.GE.AND P6, PT, R3.reuse, R15, PT ;  /* 0x0000000f0300720c */ /* 0x040fe20003fc6270 */
[----:B------:R-:W-:Y:S01]  /*f0b0*/  STL [R1+0x14], R140 ;  /* 0x0000148c01007387 */ /* 0x000fe20000100800 */
[----:B------:R-:W-:Y:S02]  /*f0c0*/  FSEL R252, R230, -INF , !P4 ;  /* 0xff800000e6fc7808 */ /* 0x000fe40006000000 */
[----:B------:R-:W-:Y:S01]  /*f0d0*/  ISETP.GE.AND P4, PT, R3, R25, PT ;  /* 0x000000190300720c */ /* 0x000fe20003f86270 */
[----:B------:R2:W-:Y:S01]  /*f0e0*/  STL [R1+0x18], R27 ;  /* 0x0000181b01007387 */ /* 0x0005e20000100800 */
[----:B-1----:R1:W-:Y:S02]  /*f0f0*/  MUFU.TANH R211, R12 ;  /* 0x0000000c00d37308 */ /* 0x0023e40000002400 */
[----:B-1----:R-:W-:-:S02]  /*f100*/  FSEL R12, R228, -INF , !P1 ;  /* 0xff800000e40c7808 */ /* 0x002fc40004800000 */
[----:B------:R-:W-:Y:S01]  /*f110*/  ISETP.GE.AND P1, PT, R3, R24, PT ;  /* 0x000000180300720c */ /* 0x000fe20003f26270 */
[----:B------:R-:W-:Y:S02]  /*f120*/  FMUL.FTZ R3, R141, c[0x0][0x2ec] ;  /* 0x0000bb008d037a20 */ /* 0x000fe40000410000 */
[----:B------:R1:W-:Y:S01]  /*f130*/  STL [R1+0x30], R12 ;  /* 0x0000300c01007387 */ /* 0x0003e20000100800 */
[----:B------:R-:W-:Y:S01]  /*f140*/  IMAD.MOV.U32 R249, RZ, RZ, R247 ;  /* 0x000000fffff97224 */ /* 0x000fe200078e00f7 */
[----:B--2---:R-:W-:Y:S02]  /*f150*/  FSEL R27, R210, -INF , !P4 ;  /* 0xff800000d21b7808 */ /* 0x004fe40006000000 */
[----:B-1----:R-:W-:Y:S02]  /*f160*/  FSEL R12, R26, -INF , !P6 ;  /* 0xff8000001a0c7808 */ /* 0x002fe40007000000 */
[----:B------:R-:W-:Y:S01]  /*f170*/  ISETP.GE.AND P6, PT, R2, R15, PT ;  /* 0x0000000f0200720c */ /* 0x000fe20003fc6270 */
[----:B------:R1:W-:Y:S02]  /*f180*/  MUFU.TANH R26, R3 ;  /* 0x00000003001a7308 */ /* 0x0003e40000002400 */
[----:B------:R2:W-:Y:S01]  /*f190*/  STL [R1+0x2c], R12 ;  /* 0x00002c0c01007387 */ /* 0x0005e20000100800 */
[----:B-1----:R-:W-:Y:S01]  /*f1a0*/  FMUL.FTZ R3, R250, c[0x0][0x2ec] ;  /* 0x0000bb00fa037a20 */ /* 0x002fe20000410000 */
[----:B--2---:R-:W-:-:S04]  /*f1b0*/  FSEL R12, R13, -INF , !P6 ;  /* 0xff8000000d0c7808 */ /* 0x004fc80007000000 */
[----:B------:R1:W2:Y:S01]  /*f1c0*/  MUFU.TANH R13, R3 ;  /* 0x00000003000d7308 */ /* 0x0002a20000002400 */
[-C--:B------:R-:W-:Y:S01]  /*f1d0*/  ISETP.GE.AND P6, PT, R0, R25.reuse, PT ;  /* 0x000000190000720c */ /* 0x080fe20003fc6270 */
[----:B------:R2:W-:Y:S03]  /*f1e0*/  STL [R1+0x28], R12 ;  /* 0x0000280c01007387 */ /* 0x0005e60000100800 */
[----:B------:R-:W-:Y:S02]  /*f1f0*/  FSEL R247, R229, -INF , !P6 ;  /* 0xff800000e5f77808 */ /* 0x000fe40007000000 */
[----:B------:R-:W-:Y:S02]  /*f200*/  ISETP.GE.AND P6, PT, R2, R25, PT ;  /* 0x000000190200720c */ /* 0x000fe40003fc6270 */
[----:B-1----:R-:W-:-:S05]  /*f210*/  FSEL R3, R213, -INF , !P0 ;  /* 0xff800000d5037808 */ /* 0x002fca0004000000 */
[----:B------:R1:W-:Y:S01]  /*f220*/  STL [R1+0x1c], R3 ;  /* 0x00001c0301007387 */ /* 0x0003e20000100800 */
[-C--:B------:R-:W-:Y:S01]  /*f230*/  ISETP.GE.AND P0, PT, R2, R24.reuse, PT ;  /* 0x000000180200720c */ /* 0x080fe20003f06270 */
[----:B------:R-:W-:Y:S02]  /*f240*/  FMUL.FTZ R2, R251, c[0x0][0x2ec] ;  /* 0x0000bb00fb027a20 */ /* 0x000fe40000410000 */
[----:B------:R3:W-:Y:S01]  /*f250*/  STL [R1], R27 ;  /* 0x0000001b01007387 */ /* 0x0007e20000100800 */
[----:B--2---:R-:W-:Y:S01]  /*f260*/  FMUL.FTZ R12, R143, c[0x0][0x2ec] ;  /* 0x0000bb008f0c7a20 */ /* 0x004fe20000410000 */
[----:B------:R2:W1:Y:S01]  /*f270*/  MUFU.TANH R213, R2 ;  /* 0x0000000200d57308 */ /* 0x0004620000002400 */
[----:B------:R-:W-:-:S04]  /*f280*/  ISETP.GE.AND P4, PT, R0, R24, PT ;  /* 0x000000180000720c */ /* 0x000fc80003f86270 */
[----:B------:R-:W-:Y:S01]  /*f290*/  FSEL R246, R246, -INF , !P4 ;  /* 0xff800000f6f67808 */ /* 0x000fe20006000000 */
[----:B-1----:R-:W-:Y:S02]  /*f2a0*/  FMUL.FTZ R3, R142, c[0x0][0x2ec] ;  /* 0x0000bb008e037a20 */ /* 0x002fe40000410000 */
[----:B------:R-:W1:Y:S01]  /*f2b0*/  LDSM.16.M88.4 R140, [R232+0x9000] ;  /* 0x00900000e88c783b */ /* 0x000e620000000200 */
[----:B---3--:R-:W-:Y:S01]  /*f2c0*/  FSEL R27, R209, -INF , !P6 ;  /* 0xff800000d11b7808 */ /* 0x008fe20007000000 */
[----:B------:R3:W1:Y:S01]  /*f2d0*/  MUFU.TANH R210, R3 ;  /* 0x0000000300d27308 */ /* 0x0006620000002400 */
[----:B--2---:R-:W-:-:S03]  /*f2e0*/  IADD3 R2, R0, 0x10, RZ ;  /* 0x0000001000027810 */ /* 0x004fc60007ffe0ff */
[----:B------:R2:W-:Y:S01]  /*f2f0*/  STL [R1+0x8], R27 ;  /* 0x0000081b01007387 */ /* 0x0005e20000100800 */
[C---:B------:R-:W-:Y:S02]  /*f300*/  ISETP.GE.AND P6, PT, R2.reuse, R14, PT ;  /* 0x0000000e0200720c */ /* 0x040fe40003fc6270 */
[C---:B------:R-:W-:Y:S02]  /*f310*/  ISETP.GE.AND P4, PT, R2.reuse, R15, PT ;  /* 0x0000000f0200720c */ /* 0x040fe40003f86270 */
[----:B---3--:R-:W-:Y:S02]  /*f320*/  FSEL R3, R221, -INF , !P5 ;  /* 0xff800000dd037808 */ /* 0x008fe40006800000 */
[----:B------:R-:W-:-:S03]  /*f330*/  ISETP.GE.AND P5, PT, R2, R25, PT ;  /* 0x000000190200720c */ /* 0x000fc60003fa6270 */
[----:B------:R3:W-:Y:S01]  /*f340*/  STL [R1+0x4], R3 ;  /* 0x0000040301007387 */ /* 0x0007e20000100800 */
[----:B------:R1:W1:Y:S01]  /*f350*/  MUFU.TANH R209, R12 ;  /* 0x0000000c00d17308 */ /* 0x0002620000002400 */
[----:B--2---:R-:W-:Y:S01]  /*f360*/  FMUL.FTZ R27, R75, c[0x0][0x2ec] ;  /* 0x0000bb004b1b7a20 */ /* 0x004fe20000410000 */
[----:B---3--:R-:W-:Y:S02]  /*f370*/  FSEL R3, R208, -INF , !P1 ;  /* 0xff800000d0037808 */ /* 0x008fe40004800000 */
[----:B------:R-:W-:Y:S01]  /*f380*/  ISETP.GE.AND P1, PT, R2, R24, PT ;  /* 0x000000180200720c */ /* 0x000fe20003f26270 */
[----:B------:R-:W-:Y:S02]  /*f390*/  FMUL.FTZ R2, R249, c[0x0][0x2ec] ;  /* 0x0000bb00f9027a20 */ /* 0x000fe40000410000 */
[----:B------:R2:W-:Y:S02]  /*f3a0*/  STL [R1+0x10], R3 ;  /* 0x0000100301007387 */ /* 0x0005e40000100800 */
[----:B------:R3:W2:Y:S01]  /*f3b0*/  MUFU.TANH R208, R2 ;  /* 0x0000000200d07308 */ /* 0x0006a20000002400 */
[----:B-1----:R-:W-:-:S02]  /*f3c0*/  IADD3 R12, R0, 0x11, RZ ;  /* 0x00000011000c7810 */ /* 0x002fc40007ffe0ff */
[----:B---3--:R-:W-:Y:S02]  /*f3d0*/  FSEL R2, R217, -INF , !P6 ;  /* 0xff800000d9027808 */ /* 0x008fe40007000000 */
[----:B--2---:R-:W-:Y:S02]  /*f3e0*/  FSEL R3, R220, -INF , !P0 ;  /* 0xff800000dc037808 */ /* 0x004fe40004000000 */
[----:B------:R-:W-:-:S03]  /*f3f0*/  ISETP.GE.AND P0, PT, R12, R14, PT ;  /* 0x0000000e0c00720c */ /* 0x000fc60003f06270 */
[----:B------:R1:W-:Y:S04]  /*f400*/  STL [R1+0x20], R3 ;  /* 0x0000200301007387 */ /* 0x0003e80000100800 */
[----:B------:R4:W5:Y:S04]  /*f410*/  LDL.LU R75, [R1+0xdc] ;  /* 0x0000dc00014b7983 */ /* 0x0009680000300800 */
[----:B------:R2:W-:Y:S01]  /*f420*/  STL [R1+0x70], R2 ;  /* 0x0000700201007387 */ /* 0x0005e20000100800 */
[----:B------:R-:W-:Y:S01]  /*f430*/  FSEL R216, R216, -INF , !P0 ;  /* 0xff800000d8d87808 */ /* 0x000fe20004000000 */
[----:B------:R3:W2:Y:S01]  /*f440*/  MUFU.TANH R212, R27 ;  /* 0x0000001b00d47308 */ /* 0x0006a20000002400 */
[----:B------:R-:W-:-:S03]  /*f450*/  FSEL R13, R13, -INF , !P4 ;  /* 0xff8000000d0d7808 */ /* 0x000fc60006000000 */
[----:B------:R-:W-:Y:S01]  /*f460*/  STL [R1+0x6c], R216 ;  /* 0x00006cd801007387 */ /* 0x000fe20000100800 */
[----:B-1----:R-:W-:-:S04]  /*f470*/  IADD3 R3, R0, 0x18, RZ ;  /* 0x0000001800037810 */ /* 0x002fc80007ffe0ff */
[----:B------:R-:W-:Y:S02]  /*f480*/  ISETP.GE.AND P6, PT, R3, R14, PT ;  /* 0x0000000e0300720c */ /* 0x000fe40003fc6270 */
[----:B--2---:R-:W-:-:S04]  /*f490*/  IADD3 R2, R0, 0x19, RZ ;  /* 0x0000001900027810 */ /* 0x004fc80007ffe0ff */
[----:B------:R-:W-:Y:S02]  /*f4a0*/  ISETP.GE.AND P0, PT, R2, R14, PT ;  /* 0x0000000e0200720c */ /* 0x000fe40003f06270 */
[----:B------:R-:W-:Y:S02]  /*f4b0*/  FSEL R211, R211, -INF , !P6 ;  /* 0xff800000d3d37808 */ /* 0x000fe40007000000 */
[----:B------:R-:W-:Y:S01]  /*f4c0*/  FSEL R26, R26, -INF , !P0 ;  /* 0xff8000001a1a7808 */ /* 0x000fe20004000000 */
[----:B---3--:R-:W-:Y:S02]  /*f4d0*/  FMUL.FTZ R27, R74, c[0x0][0x2ec] ;  /* 0x0000bb004a1b7a20 */ /* 0x008fe40000410000 */
[----:B------:R4:W5:Y:S01]  /*f4e0*/  LDL.LU R74, [R1+0xd8] ;  /* 0x0000d800014a7983 */ /* 0x0009620000300800 */
[----:B------:R-:W-:Y:S01]  /*f4f0*/  ISETP.GE.AND P6, PT, R12, R15, PT ;  /* 0x0000000f0c00720c */ /* 0x000fe20003fc6270 */
[----:B------:R-:W-:Y:S02]  /*f500*/  IMAD.MOV.U32 R217, RZ, RZ, R248 ;  /* 0x000000ffffd97224 */ /* 0x000fe400078e00f8 */
[----:B------:R-:W-:Y:S01]  /*f510*/  STL [R1+0x68], R211 ;  /* 0x000068d301007387 */ /* 0x000fe20000100800 */
[----:B------:R-:W-:-:S03]  /*f520*/  IMAD.MOV.U32 R251, RZ, RZ, R227 ;  /* 0x000000fffffb7224 */ /* 0x000fc600078e00e3 */
[----:B------:R1:W-:Y:S01]  /*f530*/  STL [R1+0x64], R26 ;  /* 0x0000641a01007387 */ /* 0x0003e20000100800 */
[----:B------:R-:W-:Y:S01]  /*f540*/  IMAD.MOV.U32 R250, RZ, RZ, R226 ;  /* 0x000000fffffa7224 */ /* 0x000fe200078e00e2 */
[C---:B------:R-:W-:Y:S01]  /*f550*/  HMMA.16816.F32 R228, R132.reuse, R142, RZ ;  /* 0x0000008e84e4723c */ /* 0x040fe200000018ff */
[----:B------:R-:W-:Y:S01]  /*f560*/  IMAD.MOV.U32 R249, RZ, RZ, R223 ;  /* 0x000000fffff97224 */ /* 0x000fe200078e00df */
[----:B------:R2:W-:Y:S01]  /*f570*/  STL [R1+0x50], R13 ;  /* 0x0000500d01007387 */ /* 0x0005e20000100800 */
[----:B------:R-:W-:Y:S01]  /*f580*/  IMAD.MOV.U32 R248, RZ, RZ, R225 ;  /* 0x000000fffff87224 */ /* 0x000fe200078e00e1 */
[-C--:B------:R-:W-:Y:S02]  /*f590*/  ISETP.GE.AND P0, PT, R3, R15.reuse, PT ;  /* 0x0000000f0300720c */ /* 0x080fe40003f06270 */
[----:B------:R-:W-:Y:S01]  /*f5a0*/  ISETP.GE.AND P4, PT, R2, R15, PT ;  /* 0x0000000f0200720c */ /* 0x000fe20003f86270 */
[----:B-1----:R-:W-:Y:S02]  /*f5b0*/  IMAD.MOV.U32 R26, RZ, RZ, R222 ;  /* 0x000000ffff1a7224 */ /* 0x002fe400078e00de */
[----:B------:R-:W-:Y:S01]  /*f5c0*/  HMMA.16816.F32 R220, R132, R140, RZ ;  /* 0x0000008c84dc723c */ /* 0x000fe200000018ff */
[----:B--2---:R-:W-:-:S07]  /*f5d0*/  IMAD.MOV.U32 R13, RZ, RZ, R224 ;  /* 0x000000ffff0d7224 */ /* 0x004fce00078e00e0 */
[----:B------:R-:W-:Y:S07]  /*f5e0*/  HMMA.16816.F32 R224, R132, R218, RZ ;  /* 0x000000da84e0723c */ /* 0x000fee00000018ff */
[----:B------:R-:W-:Y:S02]  /*f5f0*/  FSEL R132, R213, -INF , !P6 ;  /* 0xff800000d5847808 */ /* 0x000fe40007000000 */
[----:B------:R-:W-:-:S03]  /*f600*/  FSEL R133, R210, -INF , !P0 ;  /* 0xff800000d2857808 */ /* 0x000fc60004000000 */
[----:B------:R1:W-:Y:S04]  /*f610*/  STL [R1+0x4c], R132 ;  /* 0x00004c8401007387 */ /* 0x0003e80000100800 */
[----:B------:R-:W-:Y:S01]  /*f620*/  STL [R1+0x48], R133 ;  /* 0x0000488501007387 */ /* 0x000fe20000100800 */
[----:B------:R-:W-:Y:S02]  /*f630*/  ISETP.GE.AND P6, PT, R12, R25, PT ;  /* 0x000000190c00720c */ /* 0x000fe40003fc6270 */
[----:B-1----:R-:W-:-:S05]  /*f640*/  FSEL R132, R209, -INF , !P4 ;  /* 0xff800000d1847808 */ /* 0x002fca0006000000 */
[----:B------:R-:W-:Y:S04]  /*f650*/  STL [R1+0x44], R132 ;  /* 0x0000448401007387 */ /* 0x000fe80000100800 */
[----:B------:R-:W1:Y:S01]  /*f660*/  LDSM.16.M88.4 R132, [R239+0x1000] ;  /* 0x00100000ef84783b */ /* 0x000e620000000200 */
[----:B------:R-:W-:Y:S02]  /*f670*/  ISETP.GE.AND P0, PT, R12, R24, PT ;  /* 0x000000180c00720c */ /* 0x000fe40003f06270 */
[----:B------:R-:W-:Y:S02]  /*f680*/  FSEL R12, R208, -INF , !P5 ;  /* 0xff800000d00c7808 */ /* 0x000fe40006800000 */
[C---:B------:R-:W-:Y:S08]  /*f690*/  HMMA.16816.F32 R208, R136.reuse, R140, RZ ;  /* 0x0000008c88d0723c */ /* 0x040ff000000018ff */
[----:B------:R-:W-:Y:S01]  /*f6a0*/  HMMA.16816.F32 R140, R136, R142, RZ ;  /* 0x0000008e888c723c */ /* 0x000fe200000018ff */
[----:B------:R-:W-:-:S07]  /*f6b0*/  IMAD.MOV.U32 R213, RZ, RZ, R217 ;  /* 0x000000ffffd57224 */ /* 0x000fce00078e00d9 */
[----:B------:R-:W-:Y:S08]  /*f6c0*/  HMMA.16816.F32 R216, R136, R218, RZ ;  /* 0x000000da88d8723c */ /* 0x000ff000000018ff */
[-C--:B-1----:R-:W-:Y:S08]  /*f6d0*/  HMMA.16816.F32 R136, R64, R132.reuse, R208 ;  /* 0x000000844088723c */ /* 0x082ff000000018d0 */
[C---:B------:R-:W-:Y:S08]  /*f6e0*/  HMMA.16816.F32 R208, R60.reuse, R132, R220 ;  /* 0x000000843cd0723c */ /* 0x040ff000000018dc */
[-C--:B------:R-:W-:Y:S08]  /*f6f0*/  HMMA.16816.F32 R220, R60, R134.reuse, R228 ;  /* 0x000000863cdc723c */ /* 0x080ff000000018e4 */
[----:B------:R-:W-:Y:S01]  /*f700*/  HMMA.16816.F32 R140, R64, R134, R140 ;  /* 0x00000086408c723c */ /* 0x000fe2000000188c */
[----:B------:R-:W1:Y:S07]  /*f710*/  LDSM.16.M88.4 R132, [R238+0x9000] ;  /* 0x00900000ee84783b */ /* 0x000e6e0000000200 */
[----:B------:R-:W-:Y:S01]  /*f720*/  HMMA.16816.F32 R228, R60, R214, R224 ;  /* 0x000000d63ce4723c */ /* 0x000fe200000018e0 */
[----:B------:R-:W2:Y:S06]  /*f730*/  LDSM.16.M88.4 R60, [R237+0x1000] ;  /* 0x00100000ed3c783b */ /* 0x000eac0000000200 */
[----:B------:R-:W-:-:S02]  /*f740*/  IMAD.MOV.U32 R224, RZ, RZ, R251 ;  /* 0x000000ffffe07224 */ /* 0x000fc400078e00fb */
[----:B------:R-:W-:Y:S02]  /*f750*/  IMAD.MOV.U32 R225, RZ, RZ, R250 ;  /* 0x000000ffffe17224 */ /* 0x000fe400078e00fa */
[----:B------:R-:W-:Y:S02]  /*f760*/  IMAD.MOV.U32 R226, RZ, RZ, R249 ;  /* 0x000000ffffe27224 */ /* 0x000fe400078e00f9 */
[----:B------:R-:W-:Y:S02]  /*f770*/  IMAD.MOV.U32 R227, RZ, RZ, R248 ;  /* 0x000000ffffe37224 */ /* 0x000fe400078e00f8 */
[----:B------:R-:W-:Y:S08]  /*f780*/  HMMA.16816.F32 R248, R64, R214, R216 ;  /* 0x000000d640f8723c */ /* 0x000ff000000018d8 */
[-C--:B-1----:R-:W-:Y:S08]  /*f790*/  HMMA.16816.F32 R136, R56, R132.reuse, R136 ;  /* 0x000000843888723c */ /* 0x082ff00000001888 */
[----:B------:R-:W-:Y:S01]  /*f7a0*/  HMMA.16816.F32 R64, R52, R132, R208 ;  /* 0x000000843440723c */ /* 0x000fe200000018d0 */
[----:B------:R1:W-:Y:S01]  /*f7b0*/  STL [R1+0x38], R12 ;  /* 0x0000380c01007387 */ /* 0x0003e20000100800 */
[----:B------:R-:W-:-:S06]  /*f7c0*/  IMAD.MOV.U32 R216, RZ, RZ, R213 ;  /* 0x000000ffffd87224 */ /* 0x000fcc00078e00d5 */
[----:B------:R-:W-:Y:S08]  /*f7d0*/  HMMA.16816.F32 R208, R56, R134, R140 ;  /* 0x0000008638d0723c */ /* 0x000ff0000000188c */
[----:B--2---:R-:W-:Y:S01]  /*f7e0*/  HMMA.16816.F32 R140, R48, R60, R136 ;  /* 0x0000003c308c723c */ /* 0x004fe20000001888 */
[----:B------:R-:W2:Y:S01]  /*f7f0*/  LDSM.16.M88.4 R136, [R238+0x9800] ;  /* 0x00980000ee88783b */ /* 0x000ea20000000200 */
[----:B-1----:R-:W-:-:S06]  /*f800*/  FSEL R12, R212, -INF , !P6 ;  /* 0xff800000d40c7808 */ /* 0x002fcc0007000000 */
[----:B------:R-:W-:Y:S08]  /*f810*/  HMMA.16816.F32 R212, R52, R134, R220 ;  /* 0x0000008634d4723c */ /* 0x000ff000000018dc */
[----:B------:R-:W-:Y:S01]  /*f820*/  HMMA.16816.F32 R132, R44, R60, R64 ;  /* 0x0000003c2c84723c */ /* 0x000fe20000001840 */
[----:B------:R-:W1:Y:S07]  /*f830*/  LDSM.16.M88.4 R64, [R232+0xb000] ;  /* 0x00b00000e840783b */ /* 0x000e6e0000000200 */
[-C--:B------:R-:W-:Y:S08]  /*f840*/  HMMA.16816.F32 R208, R48, R62.reuse, R208 ;  /* 0x0000003e30d0723c */ /* 0x080ff000000018d0 */
[----:B------:R-:W-:Y:S01]  /*f850*/  HMMA.16816.F32 R212, R44, R62, R212 ;  /* 0x0000003e2cd4723c */ /* 0x000fe200000018d4 */
[----:B------:R-:W-:Y:S07]  /*f860*/  LDSM.16.M88.4 R60, [R239+0x3000] ;  /* 0x00300000ef3c783b */ /* 0x000fee0000000200 */
[C---:B--2---:R-:W-:Y:S08]  /*f870*/  HMMA.16816.F32 R224, R52.reuse, R136, R224 ;  /* 0x0000008834e0723c */ /* 0x044ff000000018e0 */
[----:B------:R-:W-:Y:S08]  /*f880*/  HMMA.16816.F32 R220, R52, R138, R228 ;  /* 0x0000008a34dc723c */ /* 0x000ff000000018e4 */
[----:B-1----:R-:W-:Y:S01]  /*f890*/  HMMA.16816.F32 R52, R36, R64, R132 ;  /* 0x000000402434723c */ /* 0x002fe20000001884 */
[----:B------:R-:W1:Y:S01]  /*f8a0*/  LDSM.16.M88.4 R132, [R237+0x1800] ;  /* 0x00180000ed84783b */ /* 0x000e620000000200 */
[----:B------:R-:W-:-:S02]  /*f8b0*/  IMAD.MOV.U32 R217, RZ, RZ, R13 ;  /* 0x000000ffffd97224 */ /* 0x000fc400078e000d */
[----:B------:R-:W-:Y:S02]  /*f8c0*/  IMAD.MOV.U32 R218, RZ, RZ, R26 ;  /* 0x000000ffffda7224 */ /* 0x000fe400078e001a */
[----:B------:R-:W-:-:S07]  /*f8d0*/  IMAD.MOV.U32 R219, RZ, RZ, R73 ;  /* 0x000000ffffdb7224 */ /* 0x000fce00078e0049 */
[C---:B------:R-:W-:Y:S08]  /*f8e0*/  HMMA.16816.F32 R216, R56.reuse, R136, R216 ;  /* 0x0000008838d8723c */ /* 0x040ff000000018d8 */
[----:B------:R-:W-:Y:S08]  /*f8f0*/  HMMA.16816.F32 R56, R56, R138, R248 ;  /* 0x0000008a3838723c */ /* 0x000ff000000018f8 */
[----:B------:R-:W-:Y:S08]  /*f900*/  HMMA.16816.F32 R212, R36, R66, R212 ;  /* 0x0000004224d4723c */ /* 0x000ff000000018d4 */
[C---:B------:R-:W-:Y:S08]  /*f910*/  HMMA.16816.F32 R140, R40.reuse, R64, R140 ;  /* 0x00000040288c723c */ /* 0x040ff0000000188c */
[----:B------:R-:W-:Y:S08]  /*f920*/  HMMA.16816.F32 R136, R40, R66, R208 ;  /* 0x000000422888723c */ /* 0x000ff000000018d0 */
[-C--:B-1----:R-:W-:Y:S08]  /*f930*/  HMMA.16816.F32 R64, R48, R132.reuse, R216 ;  /* 0x000000843040723c */ /* 0x082ff000000018d8 */
[C---:B------:R-:W-:Y:S08]  /*f940*/  HMMA.16816.F32 R224, R44.reuse, R132, R224 ;  /* 0x000000842ce0723c */ /* 0x040ff000000018e0 */
[-C--:B------:R-:W-:Y:S08]  /*f950*/  HMMA.16816.F32 R220, R44, R134.reuse, R220 ;  /* 0x000000862cdc723c */ /* 0x080ff000000018dc */
[----:B------:R-:W-:Y:S01]  /*f960*/  HMMA.16816.F32 R48, R48, R134, R56 ;  /* 0x000000863030723c */ /* 0x000fe20000001838 */
[----:B------:R-:W1:Y:S07]  /*f970*/  LDSM.16.M88.4 R56, [R232+0xb800] ;  /* 0x00b80000e838783b */ /* 0x000e6e0000000200 */
[C---:B------:R-:W-:Y:S01]  /*f980*/  HMMA.16816.F32 R44, R28.reuse, R60, R52 ;  /* 0x0000003c1c2c723c */ /* 0x040fe20000001834 */
[----:B------:R-:W2:Y:S01]  /*f990*/  LDSM.16.M88.4 R52, [R238+0xb000] ;  /* 0x00b00000ee34783b */ /* 0x000ea20000000200 */
[----:B------:R-:W3:Y:S06]  /*f9a0*/  MUFU.TANH R27, R27 ;  /* 0x0000001b001b7308 */ /* 0x000eec0000002400 */
[----:B------:R-:W-:Y:S01]  /*f9b0*/  HMMA.16816.F32 R212, R28, R62, R212 ;  /* 0x0000003e1cd4723c */ /* 0x000fe200000018d4 */
[----:B------:R-:W-:-:S02]  /*f9c0*/  ISETP.GE.AND P4, PT, R3, R25, PT ;  /* 0x000000190300720c */ /* 0x000fc40003f86270 */
[----:B------:R-:W-:Y:S02]  /*f9d0*/  ISETP.GE.AND P5, PT, R3, R24, PT ;  /* 0x000000180300720c */ /* 0x000fe40003fa6270 */
[----:B------:R-:W-:-:S03]  /*f9e0*/  ISETP.GE.AND P6, PT, R2, R25, PT ;  /* 0x000000190200720c */ /* 0x000fc60003fc6270 */
[----:B------:R-:W-:Y:S01]  /*f9f0*/  HMMA.16816.F32 R140, R32, R60, R140 ;  /* 0x0000003c208c723c */ /* 0x000fe2000000188c */
[----:B---3--:R-:W-:Y:S02]  /*fa00*/  FSEL R3, R27, -INF , !P4 ;  /* 0xff8000001b037808 */ /* 0x008fe40006000000 */
[----:B------:R-:W-:Y:S01]  /*fa10*/  ISETP.GE.AND P4, PT, R2, R24, PT ;  /* 0x000000180200720c */ /* 0x000fe20003f86270 */
[----:B------:R-:W-:-:S04]  /*fa20*/  FMUL.FTZ R2, R72, c[0x0][0x2ec] ;  /* 0x0000bb0048027a20 */ /* 0x000fc80000410000 */
[----:B------:R-:W-:Y:S08]  /*fa30*/  HMMA.16816.F32 R60, R32, R62, R136 ;  /* 0x0000003e203c723c */ /* 0x000ff00000001888 */
[----:B-1----:R-:W-:Y:S08]  /*fa40*/  HMMA.16816.F32 R136, R40, R56, R64 ;  /* 0x000000382888723c */ /* 0x002ff00000001840 */
[----:B--2---:R-:W-:Y:S01]  /*fa50*/  HMMA.16816.F32 R64, R16, R54, R212 ;  /* 0x000000361040723c */ /* 0x004fe200000018d4 */
[----:B------:R1:W2:Y:S01]  /*fa60*/  MUFU.TANH R215, R2 ;  /* 0x0000000200d77308 */ /* 0x0002a20000002400 */
[----:B------:R-:W-:Y:S04]  /*fa70*/  STL [R1+0x34], R12 ;  /* 0x0000340c01007387 */ /* 0x000fe80000100800 */
[----:B------:R3:W-:Y:S04]  /*fa80*/  STL [R1+0x24], R3 ;  /* 0x0000240301007387 */ /* 0x0007e80000100800 */
[----:B------:R4:W5:Y:S04]  /*fa90*/  LDL.LU R73, [R1+0xd4] ;  /* 0x0000d40001497983 */ /* 0x0009680000300800 */
[----:B------:R4:W5:Y:S01]  /*faa0*/  LDL.LU R72, [R1+0xd0] ;  /* 0x0000d00001487983 */ /* 0x0009620000300800 */
[----:B-1----:R-:W-:-:S03]  /*fab0*/  FMUL.FTZ R2, R71, c[0x0][0x2ec] ;  /* 0x0000bb0047027a20 */ /* 0x002fc60000410000 */
[----:B------:R4:W5:Y:S01]  /*fac0*/  LDL.LU R71, [R1+0xcc] ;  /* 0x0000cc0001477983 */ /* 0x0009620000300800 */
[----:B------:R1:W-:Y:S02]  /*fad0*/  MUFU.TANH R213, R2 ;  /* 0x0000000200d57308 */ /* 0x0003e40000002400 */
[----:B-1----:R-:W-:Y:S02]  /*fae0*/  FMUL.FTZ R2, R70, c[0x0][0x2ec] ;  /* 0x0000bb0046027a20 */ /* 0x002fe40000410000 */
[----:B------:R4:W5:Y:S04]  /*faf0*/  LDL.LU R70, [R1+0xc8] ;  /* 0x0000c80001467983 */ /* 0x0009680000300800 */
[----:B------:R1:W-:Y:S02]  /*fb00*/  MUFU.TANH R27, R2 ;  /* 0x00000002001b7308 */ /* 0x0003e40000002400 */
[----:B-1----:R-:W-:-:S02]  /*fb10*/  FMUL.FTZ R2, R69, c[0x0][0x2ec] ;  /* 0x0000bb0045027a20 */ /* 0x002fc40000410000 */
[----:B------:R4:W5:Y:S04]  /*fb20*/  LDL.LU R69, [R1+0xc4] ;  /* 0x0000c40001457983 */ /* 0x0009680000300800 */
[----:B---3--:R1:W3:Y:S02]  /*fb30*/  MUFU.TANH R3, R2 ;  /* 0x0000000200037308 */ /* 0x0082e40000002400 */
[----:B-1----:R-:W-:Y:S02]  /*fb40*/  FMUL.FTZ R2, R68, c[0x0][0x2ec] ;  /* 0x0000bb0044027a20 */ /* 0x002fe40000410000 */
[----:B------:R4:W5:Y:S01]  /*fb50*/  LDL.LU R68, [R1+0xc0] ;  /* 0x0000c00001447983 */ /* 0x0009620000300800 */
[----:B------:R-:W-:Y:S03]  /*fb60*/  HMMA.16816.F32 R208, R16, R52, R44 ;  /* 0x0000003410d0723c */ /* 0x000fe6000000182c */
[----:B------:R-:W1:Y:S05]  /*fb70*/  LDSM.16.M88.4 R44, [R237+0x3000] ;  /* 0x00300000ed2c783b */ /* 0x000e6a0000000200 */
[----:B------:R-:W-:Y:S01]  /*fb80*/  HMMA.16816.F32 R132, R40, R58, R48 ;  /* 0x0000003a2884723c */ /* 0x000fe20000001830 */
[----:B------:R-:W2:Y:S07]  /*fb90*/  LDSM.16.M88.4 R48, [R239+0x3800] ;  /* 0x00380000ef30783b */ /* 0x000eae0000000200 */
[C---:B------:R-:W-:Y:S08]  /*fba0*/  HMMA.16816.F32 R140, R20.reuse, R52, R140 ;  /* 0x00000034148c723c */ /* 0x040ff0000000188c */
[----:B------:R-:W-:Y:S11]  /*fbb0*/  HMMA.16816.F32 R40, R20, R54, R60 ;  /* 0x000000361428723c */ /* 0x000ff6000000183c */
[----:B------:R-:W-:Y:S05]  /*fbc0*/  @!UPT UIADD3 URZ, URZ, URZ, URZ ;  /* 0x0000003f3f3ff290 */ /* 0x000fea000fffe03f */
[----:B-1----:R-:W-:Y:S08]  /*fbd0*/  HMMA.16816.F32 R60, R8, R44, R140 ;  /* 0x0000002c083c723c */ /* 0x002ff0000000188c */
[C---:B--2---:R-:W-:Y:S08]  /*fbe0*/  HMMA.16816.F32 R140, R32.reuse, R48, R136 ;  /* 0x00000030208c723c */ /* 0x044ff00000001888 */
[----:B------:R-:W-:Y:S01]  /*fbf0*/  HMMA.16816.F32 R132, R32, R50, R132 ;  /* 0x000000322084723c */ /* 0x000fe20000001884 */
[----:B------:R-:W1:Y:S07]  /*fc00*/  LDSM.16.M88.4 R32, [R238+0xb800] ;  /* 0x00b80000ee20783b */ /* 0x000e6e0000000200 */
[-C--:B------:R-:W-:Y:S01]  /*fc10*/  HMMA.16816.F32 R52, R8, R46.reuse, R40 ;  /* 0x0000002e0834723c */ /* 0x080fe20000001828 */
[----:B------:R-:W2:Y:S07]  /*fc20*/  LDSM.16.M88.4 R40, [R237+0x3800] ;  /* 0x00380000ed28783b */ /* 0x000eae0000000200 */
[----:B------:R-:W-:Y:S01]  /*fc30*/  HMMA.16816.F32 R64, R4, R46, R64 ;  /* 0x0000002e0440723c */ /* 0x000fe20000001840 */
[----:B------:R-:W-:Y:S01]  /*fc40*/  FMUL.FTZ R60, R60, c[0x0][0x2ec] ;  /* 0x0000bb003c3c7a20 */ /* 0x000fe20000410000 */
[----:B------:R-:W-:Y:S01]  /*fc50*/  MUFU.TANH R214, R2 ;  /* 0x0000000200d67308 */ /* 0x000fe20000002400 */
[----:B------:R-:W-:Y:S01]  /*fc60*/  FMUL.FTZ R61, R61, c[0x0][0x2ec] ;  /* 0x0000bb003d3d7a20 */ /* 0x000fe20000410000 */
[----:B------:R-:W-:Y:S01]  /*fc70*/  UISETP.GE.AND UP0, UPT, UR8, 0x4, UPT ;  /* 0x000000040800788c */ /* 0x000fe2000bf06270 */
[----:B------:R-:W-:Y:S01]  /*fc80*/  FMUL.FTZ R63, R63, c[0x0][0x2ec] ;  /* 0x0000bb003f3f7a20 */ /* 0x000fe20000410000 */
[----:B------:R-:W-:-:S04]  /*fc90*/  DEPBAR.LE SB0, 0x0 ;  /* 0x000080000000791a */ /* 0x000fc80000000000 */
[----:B------:R-:W-:Y:S08]  /*fca0*/  HMMA.16816.F32 R136, R4, R44, R208 ;  /* 0x0000002c0488723c */ /* 0x000ff000000018d0 */
[C---:B------:R-:W-:Y:S08]  /*fcb0*/  HMMA.16816.F32 R44, R36.reuse, R56, R224 ;  /* 0x00000038242c723c */ /* 0x040ff000000018e0 */
[----:B------:R-:W-:Y:S01]  /*fcc0*/  HMMA.16816.F32 R36, R36, R58, R220 ;  /* 0x0000003a2424723c */ /* 0x000fe200000018dc */
[----:B------:R-:W-:-:S02]  /*fcd0*/  FMUL.FTZ R52, R52, c[0x0][0x2ec] ;  /* 0x0000bb0034347a20 */ /* 0x000fc40000410000 */
[----:B------:R-:W-:Y:S02]  /*fce0*/  FMUL.FTZ R53, R53, c[0x0][0x2ec] ;  /* 0x0000bb0035357a20 */ /* 0x000fe40000410000 */
[----:B------:R-:W-:Y:S02]  /*fcf0*/  FMUL.FTZ R54, R54, c[0x0][0x2ec] ;  /* 0x0000bb0036367a20 */ /* 0x000fe40000410000 */
[----:B------:R-:W-:Y:S01]  /*fd00*/  FMUL.FTZ R55, R55, c[0x0][0x2ec] ;  /* 0x0000bb0037377a20 */ /* 0x000fe20000410000 */
[----:B------:R-:W1:Y:S08]  /*fd10*/  MUFU.TANH R212, R60 ;  /* 0x0000003c00d47308 */ /* 0x000e700000002400 */
[----:B------:R-:W1:Y:S01]  /*fd20*/  MUFU.TANH R60, R52 ;  /* 0x00000034003c7308 */ /* 0x000e620000002400 */
[C---:B------:R-:W-:Y:S07]  /*fd30*/  HMMA.16816.F32 R44, R28.reuse, R48, R44 ;  /* 0x000000301c2c723c */ /* 0x040fee000000182c */
[----:B------:R-:W-:Y:S08]  /*fd40*/  MUFU.TANH R26, R53 ;  /* 0x00000035001a7308 */ /* 0x000ff00000002400 */
[----:B------:R-:W-:Y:S08]  /*fd50*/  MUFU.TANH R13, R54 ;  /* 0x00000036000d7308 */ /* 0x000ff00000002400 */
[----:B------:R1:W-:Y:S01]  /*fd60*/  MUFU.TANH R12, R55 ;  /* 0x00000037000c7308 */ /* 0x0003e20000002400 */
[----:B------:R-:W-:Y:S08]  /*fd70*/  HMMA.16816.F32 R28, R28, R50, R36 ;  /* 0x000000321c1c723c */ /* 0x000ff00000001824 */
[C---:B-1----:R-:W-:Y:S08]  /*fd80*/  HMMA.16816.F32 R52, R20.reuse, R32, R140 ;  /* 0x000000201434723c */ /* 0x042ff0000000188c */
[----:B------:R-:W-:Y:S11]  /*fd90*/  HMMA.16816.F32 R20, R20, R34, R132 ;  /* 0x000000221414723c */ /* 0x000ff60000001884 */
[----:B------:R-:W-:Y:S05]  /*fda0*/  @!UPT UIADD3 URZ, URZ, URZ, URZ ;  /* 0x0000003f3f3ff290 */ /* 0x000fea000fffe03f */
[C---:B--2---:R-:W-:Y:S08]  /*fdb0*/  HMMA.16816.F32 R52, R8.reuse, R40, R52 ;  /* 0x000000280834723c */ /* 0x044ff00000001834 */
[----:B------:R-:W-:Y:S08]  /*fdc0*/  HMMA.16816.F32 R20, R8, R42, R20 ;  /* 0x0000002a0814723c */ /* 0x000ff00000001814 */
[C---:B------:R-:W-:Y:S08]  /*fdd0*/  HMMA.16816.F32 R8, R16.reuse, R32, R44 ;  /* 0x000000201008723c */ /* 0x040ff0000000182c */
[----:B------:R-:W-:Y:S01]  /*fde0*/  HMMA.16816.F32 R16, R16, R34, R28 ;  /* 0x000000221010723c */ /* 0x000fe2000000181c */
[----:B------:R-:W-:Y:S01]  /*fdf0*/  FMUL.FTZ R62, R62, c[0x0][0x2ec] ;  /* 0x0000bb003e3e7a20 */ /* 0x000fe20000410000 */
[----:B------:R-:W1:Y:S01]  /*fe00*/  MUFU.TANH R61, R61 ;  /* 0x0000003d003d7308 */ /* 0x000e620000002400 */
[----:B------:R-:W-:Y:S01]  /*fe10*/  IADD3 R2, R0, 0x20, RZ ;  /* 0x0000002000027810 */ /* 0x000fe20007ffe0ff */
[----:B------:R-:W-:Y:S01]  /*fe20*/  FMUL.FTZ R136, R136, c[0x0][0x2ec] ;  /* 0x0000bb0088887a20 */ /* 0x000fe20000410000 */
[----:B------:R-:W-:Y:S01]  /*fe30*/  FSEL R36, R215, -INF , !P6 ;  /* 0xff800000d7247808 */ /* 0x000fe20007000000 */
[----:B------:R-:W-:Y:S01]  /*fe40*/  FMUL.FTZ R137, R137, c[0x0][0x2ec] ;  /* 0x0000bb0089897a20 */ /* 0x000fe20000410000 */
[----:B------:R-:W-:-:S03]  /*fe50*/  ISETP.GE.AND P6, PT, R2, R14, PT ;  /* 0x0000000e0200720c */ /* 0x000fc60003fc6270 */
[----:B------:R-:W2:Y:S06]  /*fe60*/  MUFU.TANH R63, R63 ;  /* 0x0000003f003f7308 */ /* 0x000eac0000002400 */
[----:B------:R-:W-:Y:S01]  /*fe70*/  HMMA.16816.F32 R8, R4, R40, R8 ;  /* 0x000000280408723c */ /* 0x000fe20000001808 */
[----:B---3--:R-:W-:Y:S01]  /*fe80*/  FSEL R39, R3, -INF , !P5 ;  /* 0xff80000003277808 */ /* 0x008fe20006800000 */
[----:B------:R-:W3:Y:S01]  /*fe90*/  MUFU.TANH R62, R62 ;  /* 0x0000003e003e7308 */ /* 0x000ee20000002400 */
[----:B------:R-:W-:Y:S01]  /*fea0*/  IADD3 R3, R0, 0x28, RZ ;  /* 0x0000002800037810 */ /* 0x000fe20007ffe0ff */
[----:B------:R-:W-:-:S04]  /*feb0*/  FMUL.FTZ R64, R64, c[0x0][0x2ec] ;  /* 0x0000bb0040407a20 */ /* 0x000fc80000410000 */
[----:B------:R-:W-:Y:S01]  /*fec0*/  HMMA.16816.F32 R40, R4, R42, R16 ;  /* 0x0000002a0428723c */ /* 0x000fe20000001810 */
[----:B------:R-:W-:Y:S01]  /*fed0*/  FSEL R226, R212, -INF , !P6 ;  /* 0xff800000d4e27808 */ /* 0x000fe20007000000 */
[----:B------:R-:W-:Y:S01]  /*fee0*/  FMUL.FTZ R65, R65, c[0x0][0x2ec] ;  /* 0x0000bb0041417a20 */ /* 0x000fe20000410000 */
[----:B------:R-:W-:Y:S01]  /*fef0*/  ISETP.GE.AND P6, PT, R3, R14, PT ;  /* 0x0000000e0300720c */ /* 0x000fe20003fc6270 */
[----:B------:R-:W-:Y:S01]  /*ff00*/  FMUL.FTZ R138, R138, c[0x0][0x2ec] ;  /* 0x0000bb008a8a7a20 */ /* 0x000fe20000410000 */
[----:B------:R-:W1:Y:S02]  /*ff10*/  MUFU.TANH R136, R136 ;  /* 0x0000008800887308 */ /* 0x000e640000002400 */
[----:B------:R-:W-:Y:S02]  /*ff20*/  IADD3 R4, R0, 0x21, RZ ;  /* 0x0000002100047810 */ /* 0x000fe40007ffe0ff */
[----:B------:R-:W-:Y:S01]  /*ff30*/  FSEL R38, R27, -INF , !P0 ;  /* 0xff8000001b267808 */ /* 0x000fe20004000000 */
[----:B------:R-:W-:Y:S01]  /*ff40*/  FMUL.FTZ R66, R66, c[0x0][0x2ec] ;  /* 0x0000bb0042427a20 */ /* 0x000fe20000410000 */
[----:B------:R-:W-:-:S02]  /*ff50*/  FSEL R37, R213, -INF , !P1 ;  /* 0xff800000d5257808 */ /* 0x000fc40004800000 */
[----:B------:R-:W1:Y:S01]  /*ff60*/  MUFU.TANH R137, R137 ;  /* 0x0000008900897308 */ /* 0x000e620000002400 */
[----:B------:R-:W-:Y:S02]  /*ff70*/  FSEL R27, R214, -INF , !P4 ;  /* 0xff800000d61b7808 */ /* 0x000fe40006000000 */
[C---:B------:R-:W-:Y:S02]  /*ff80*/  ISETP.GE.AND P1, PT, R2.reuse, R15, PT ;  /* 0x0000000f0200720c */ /* 0x040fe40003f26270 */
[C---:B------:R-:W-:Y:S02]  /*ff90*/  ISETP.GE.AND P0, PT, R2.reuse, R25, PT ;  /* 0x000000190200720c */ /* 0x040fe40003f06270 */
[----:B------:R-:W-:Y:S01]  /*ffa0*/  ISETP.GE.AND P5, PT, R2, R24, PT ;  /* 0x000000180200720c */ /* 0x000fe20003fa6270 */
[----:B------:R-:W3:Y:S01]  /*ffb0*/  MUFU.TANH R64, R64 ;  /* 0x0000004000407308 */ /* 0x000ee20000002400 */
[----:B------:R-:W-:Y:S01]  /*ffc0*/  ISETP.GE.AND P4, PT, R4, R14, PT ;  /* 0x0000000e0400720c */ /* 0x000fe20003f86270 */
[----:B------:R-:W-:Y:S01]  /*ffd0*/  FMUL.FTZ R52, R52, c[0x0][0x2ec] ;  /* 0x0000bb0034347a20 */ /* 0x000fe20000410000 */
[----:B------:R-:W-:Y:S01]  /*ffe0*/  IADD3 R2, R0, 0x29, RZ ;  /* 0x0000002900027810 */ /* 0x000fe20007ffe0ff */
[----:B------:R-:W-:Y:S01]  /*fff0*/  FMUL.FTZ R53, R53, c[0x0][0x2ec] ;  /* 0x0000bb0035357a20 */ /* 0x000fe20000410000 */
[----:B------:R-:W-:-:S02]  /*10000*/  FSEL R224, R60, -INF , !P6 ;  /* 0xff8000003ce07808 */ /* 0x000fc40007000000 */
[----:B------:R-:W-:Y:S01]  /*10010*/  ISETP.GE.AND P6, PT, R4, R15, PT ;  /* 0x0000000f0400720c */ /* 0x000fe20003fc6270 */
[----:B------:R-:W3:Y:S01]  /*10020*/  MUFU.TANH R65, R65 ;  /* 0x0000004100417308 */ /* 0x000ee20000002400 */
[----:B-1----:R-:W-:Y:S01]  /*10030*/  FSEL R225, R61, -INF , !P4 ;  /* 0xff8000003de17808 */ /* 0x002fe20006000000 */
[----:B------:R-:W-:Y:S01]  /*10040*/  FMUL.FTZ R21, R21, c[0x0][0x2ec] ;  /* 0x0000bb0015157a20 */ /* 0x000fe20000410000 */
[----:B------:R-:W-:Y:S01]  /*10050*/  ISETP.GE.AND P4, PT, R2, R14, PT ;  /* 0x0000000e0200720c */ /* 0x000fe20003f86270 */
[----:B------:R-:W-:Y:S01]  /*10060*/  FMUL.FTZ R55, R55, c[0x0][0x2ec] ;  /* 0x0000bb0037377a20 */ /* 0x000fe20000410000 */
[----:B--2---:R-:W-:-:S03]  /*10070*/  FSEL R221, R63, -INF , !P6 ;  /* 0xff8000003fdd7808 */ /* 0x004fc60007000000 */
[----:B------:R-:W1:Y:S01]  /*10080*/  MUFU.TANH R138, R138 ;  /* 0x0000008a008a7308 */ /* 0x000e620000002400 */
[----:B------:R-:W-:Y:S01]  /*10090*/  FMUL.FTZ R22, R22, c[0x0][0x2ec] ;  /* 0x0000bb0016167a20 */ /* 0x000fe20000410000 */
[----:B------:R-:W-:Y:S01]  /*100a0*/  ISETP.GE.AND P6, PT, R2, R15, PT ;  /* 0x0000000f0200720c */ /* 0x000fe20003fc6270 */
[----:B------:R-:W-:Y:S01]  /*100b0*/  FMUL.FTZ R67, R67, c[0x0][0x2ec] ;  /* 0x0000bb0043437a20 */ /* 0x000fe20000410000 */
[----:B------:R-:W-:-:S04]  /*100c0*/  FSEL R223, R26, -INF , !P4 ;  /* 0xff8000001adf7808 */ /* 0x000fc80006000000 */
[----:B------:R-:W2:Y:S01]  /*100d0*/  MUFU.TANH R66, R66 ;  /* 0x0000004200427308 */ /* 0x000ea20000002400 */
[----:B---3--:R-:W-:Y:S01]  /*100e0*/  FSEL R222, R62, -INF , !P1 ;  /* 0xff8000003ede7808 */ /* 0x008fe20004800000 */
[----:B------:R-:W-:Y:S01]  /*100f0*/  FMUL.FTZ R8, R8, c[0x0][0x2ec] ;  /* 0x0000bb0008087a20 */ /* 0x000fe20000410000 */
[----:B------:R-:W-:Y:S01]  /*10100*/  ISETP.GE.AND P4, PT, R4, R25, PT ;  /* 0x000000190400720c */ /* 0x000fe20003f86270 */
[----:B------:R-:W-:Y:S01]  /*10110*/  FMUL.FTZ R139, R139, c[0x0][0x2ec] ;  /* 0x0000bb008b8b7a20 */ /* 0x000fe20000410000 */
[----:B------:R-:W-:-:S03]  /*10120*/  ISETP.GE.AND P1, PT, R3, R15, PT ;  /* 0x0000000f0300720c */ /* 0x000fc60003f26270 */
[----:B------:R-:W3:Y:S01]  /*10130*/  MUFU.TANH R52, R52 ;  /* 0x0000003400347308 */ /* 0x000ee20000002400 */
[----:B------:R-:W-:Y:S01]  /*10140*/  FSEL R218, R12, -INF , !P6 ;  /* 0xff8000000cda7808 */ /* 0x000fe20007000000 */
[----:B------:R-:W-:Y:S01]  /*10150*/  FMUL.FTZ R54, R54, c[0x0][0x2ec] ;  /* 0x0000bb0036367a20 */ /* 0x000fe20000410000 */
[----:B------:R-:W-:-:S05]  /*10160*/  ISETP.GE.AND P6, PT, R3, R25, PT ;  /* 0x000000190300720c */ /* 0x000fca0003fc6270 */
[----:B------:R-:W1:Y:S01]  /*10170*/  MUFU.TANH R53, R53 ;  /* 0x0000003500357308 */ /* 0x000e620000002400 */
[----:B------:R-:W-:Y:S01]  /*10180*/  FSEL R220, R13, -INF , !P1 ;  /* 0xff8000000ddc7808 */ /* 0x000fe20004800000 */
[----:B------:R-:W-:Y:S01]  /*10190*/  FMUL.FTZ R7, R41, c[0x0][0x2ec] ;  /* 0x0000bb0029077a20 */ /* 0x000fe20000410000 */
[----:B------:R-:W-:Y:S02]  /*101a0*/  FSEL R217, R136, -INF , !P0 ;  /* 0xff80000088d97808 */ /* 0x000fe40004000000 */
[----:B------:R-:W-:-:S03]  /*101b0*/  FSEL R216, R137, -INF , !P4 ;  /* 0xff80000089d87808 */ /* 0x000fc60006000000 */
[----:B------:R-:W1:Y:S01]  /*101c0*/  MUFU.TANH R21, R21 ;  /* 0x0000001500157308 */ /* 0x000e620000002400 */
[-C--:B------:R-:W-:Y:S01]  /*101d0*/  ISETP.GE.AND P1, PT, R4, R24.reuse, PT ;  /* 0x000000180400720c */ /* 0x080fe20003f26270 */
[----:B------:R-:W-:Y:S01]  /*101e0*/  FMUL.FTZ R20, R20, c[0x0][0x2ec] ;  /* 0x0000bb0014147a20 */ /* 0x000fe20000410000 */
[----:B------:R-:W-:Y:S02]  /*101f0*/  ISETP.GE.AND P0, PT, R3, R24, PT ;  /* 0x000000180300720c */ /* 0x000fe40003f06270 */
[----:B------:R-:W-:-:S03]  /*10200*/  ISETP.GE.AND P4, PT, R2, R25, PT ;  /* 0x000000190200720c */ /* 0x000fc60003f86270 */
[----:B------:R-:W1:Y:S01]  /*10210*/  MUFU.TANH R55, R55 ;  /* 0x0000003700377308 */ /* 0x000e620000002400 */
[----:B------:R-:W-:Y:S02]  /*10220*/  FSEL R215, R64, -INF , !P6 ;  /* 0xff80000040d77808 */ /* 0x000fe40007000000 */
[C---:B------:R-:W-:Y:S02]  /*10230*/  IADD3 R4, R0.reuse, 0x30, RZ ;  /* 0x0000003000047810 */ /* 0x040fe40007ffe0ff */
[----:B------:R-:W-:-:S03]  /*10240*/  IADD3 R3, R0, 0x31, RZ ;  /* 0x0000003100037810 */ /* 0x000fc60007ffe0ff */
[----:B------:R-:W2:Y:S01]  /*10250*/  MUFU.TANH R22, R22 ;  /* 0x0000001600167308 */ /* 0x000ea20000002400 */
[----:B------:R-:W-:Y:S02]  /*10260*/  ISETP.GE.AND P6, PT, R2, R24, PT ;  /* 0x000000180200720c */ /* 0x000fe40003fc6270 */
[----:B------:R-:W-:-:S05]  /*10270*/  IADD3 R2, R0, 0x38, RZ ;  /* 0x0000003800027810 */ /* 0x000fca0007ffe0ff */
[----:B------:R-:W2:Y:S01]  /*10280*/  MUFU.TANH R67, R67 ;  /* 0x0000004300437308 */ /* 0x000ea20000002400 */
[----:B------:R-:W-:Y:S02]  /*10290*/  IADD3 R0, R0, 0x39, RZ ;  /* 0x0000003900007810 */ /* 0x000fe40007ffe0ff */
[----:B------:R-:W-:Y:S02]  /*102a0*/  FSEL R213, R65, -INF , !P4 ;  /* 0xff80000041d57808 */ /* 0x000fe40006000000 */
[----:B-1----:R-:W-:-:S03]  /*102b0*/  FSEL R214, R138, -INF , !P5 ;  /* 0xff8000008ad67808 */ /* 0x002fc60006800000 */
[----:B------:R-:W1:Y:S01]  /*102c0*/  MUFU.TANH R8, R8 ;  /* 0x0000000800087308 */ /* 0x000e620000002400 */
[-C--:B------:R-:W-:Y:S01]  /*102d0*/  ISETP.GE.AND P4, PT, R4, R14.reuse, PT ;  /* 0x0000000e0400720c */ /* 0x080fe20003f86270 */
[----:B------:R-:W-:Y:S01]  /*102e0*/  FMUL.FTZ R23, R23, c[0x0][0x2ec] ;  /* 0x0000bb0017177a20 */ /* 0x000fe20000410000 */
[----:B------:R-:W-:-:S05]  /*102f0*/  ISETP.GE.AND P5, PT, R3, R14, PT ;  /* 0x0000000e0300720c */ /* 0x000fca0003fa6270 */
[----:B------:R-:W1:Y:S01]  /*10300*/  MUFU.TANH R139, R139 ;  /* 0x0000008b008b7308 */ /* 0x000e620000002400 */
[----:B--2---:R-:W-:Y:S02]  /*10310*/  FSEL R227, R66, -INF , !P0 ;  /* 0xff80000042e37808 */ /* 0x004fe40004000000 */
[----:B------:R-:W-:-:S05]  /*10320*/  ISETP.GE.AND P0, PT, R0, R14, PT ;  /* 0x0000000e0000720c */ /* 0x000fca0003f06270 */
[----:B------:R-:W2:Y:S01]  /*10330*/  MUFU.TANH R54, R54 ;  /* 0x0000003600367308 */ /* 0x000ea20000002400 */
[----:B---3--:R-:W-:Y:S02]  /*10340*/  FSEL R44, R52, -INF , !P4 ;  /* 0xff800000342c7808 */ /* 0x008fe40006000000 */
[----:B------:R-:W-:-:S05]  /*10350*/  FSEL R208, R53, -INF , !P5 ;  /* 0xff80000035d07808 */ /* 0x000fca0006800000 */
[----:B------:R-:W3:Y:S01]  /*10360*/  MUFU.TANH R7, R7 ;  /* 0x0000000700077308 */ /* 0x000ee20000002400 */
[-C--:B------:R-:W-:Y:S01]  /*10370*/  ISETP.GE.AND P4, PT, R3, R15.reuse, PT ;  /* 0x0000000f0300720c */ /* 0x080fe20003f86270 */
[----:B------:R-:W-:Y:S01]  /*10380*/  FMUL.FTZ R9, R9, c[0x0][0x2ec] ;  /* 0x0000bb0009097a20 */ /* 0x000fe20000410000 */
[----:B------:R-:W-:Y:S01]  /*10390*/  ISETP.GE.AND P5, PT, R2, R15, PT ;  /* 0x0000000f0200720c */ /* 0x000fe20003fa6270 */
[----:B------:R-:W-:-:S04]  /*103a0*/  FMUL.FTZ R40, R40, c[0x0][0x2ec] ;  /* 0x0000bb0028287a20 */ /* 0x000fc80000410000 */
[----:B------:R-:W1:Y:S01]  /*103b0*/  MUFU.TANH R20, R20 ;  /* 0x0000001400147308 */ /* 0x000e620000002400 */
[----:B------:R-:W-:Y:S02]  /*103c0*/  FSEL R138, R21, -INF , !P0 ;  /* 0xff800000158a7808 */ /* 0x000fe40004000000 */
[----:B------:R-:W-:Y:S02]  /*103d0*/  ISETP.GE.AND P0, PT, R4, R25, PT ;  /* 0x000000190400720c */ /* 0x000fe40003f06270 */
[----:B------:R-:W-:-:S03]  /*103e0*/  FSEL R133, R55, -INF , !P4 ;  /* 0xff80000037857808 */ /* 0x000fc60006000000 */
[----:B------:R-:W2:Y:S01]  /*103f0*/  MUFU.TANH R23, R23 ;  /* 0x0000001700177308 */ /* 0x000ea20000002400 */
[----:B------:R-:W-:Y:S01]  /*10400*/  FSEL R132, R22, -INF , !P5 ;  /* 0xff80000016847808 */ /* 0x000fe20006800000 */
[----:B------:R-:W-:Y:S01]  /*10410*/  FMUL.FTZ R6, R10, c[0x0][0x2ec] ;  /* 0x0000bb000a067a20 */ /* 0x000fe20000410000 */
[----:B------:R-:W-:Y:S01]  /*10420*/  FSEL R228, R67, -INF , !P6 ;  /* 0xff80000043e47808 */ /* 0x000fe20007000000 */
[----:B------:R-:W-:Y:S01]  /*10430*/  FMUL.FTZ R5, R11, c[0x0][0x2ec] ;  /* 0x0000bb000b057a20 */ /* 0x000fe20000410000 */
[C---:B------:R-:W-:Y:S02]  /*10440*/  ISETP.GE.AND P4, PT, R3.reuse, R25, PT ;  /* 0x000000190300720c */ /* 0x040fe40003f86270 */
[----:B------:R-:W-:Y:S01]  /*10450*/  ISETP.GE.AND P5, PT, R3, R24, PT ;  /* 0x000000180300720c */ /* 0x000fe20003fa6270 */
[----:B------:R-:W-:Y:S01]  /*10460*/  FMUL.FTZ R3, R43, c[0x0][0x2ec] ;  /* 0x0000bb002b037a20 */ /* 0x000fe20000410000 */
[----:B------:R-:W-:Y:S01]  /*10470*/  ISETP.GE.AND P6, PT, R4, R15, PT ;  /* 0x0000000f0400720c */ /* 0x000fe20003fc6270 */
[----:B------:R-:W3:Y:S01]  /*10480*/  MUFU.TANH R9, R9 ;  /* 0x0000000900097308 */ /* 0x000ee20000002400 */
[----:B-1----:R-:W-:Y:S01]  /*10490*/  FSEL R45, R8, -INF , !P0 ;  /* 0xff800000082d7808 */ /* 0x002fe20004000000 */
[----:B------:R-:W-:Y:S01]  /*104a0*/  FMUL.FTZ R42, R42, c[0x0][0x2ec] ;  /* 0x0000bb002a2a7a20 */ /* 0x000fe20000410000 */
[----:B------:R-:W-:-:S02]  /*104b0*/  FSEL R219, R139, -INF , !P1 ;  /* 0xff8000008bdb7808 */ /* 0x000fc40004800000 */
[----:B------:R-:W-:-:S03]  /*104c0*/  ISETP.GE.AND P0, PT, R0, R25, PT ;  /* 0x000000190000720c */ /* 0x000fc60003f06270 */
[----:B------:R-:W1:Y:S01]  /*104d0*/  MUFU.TANH R40, R40 ;  /* 0x0000002800287308 */ /* 0x000e620000002400 */
[----:B------:R-:W-:Y:S01]  /*104e0*/  BAR.SYNC.DEFER_BLOCKING 0x0 ;  /* 0x0000000000007b1d */ /* 0x000fe20000010000 */
[----:B------:R-:W-:Y:S02]  /*104f0*/  ISETP.GE.AND P1, PT, R2, R14, PT ;  /* 0x0000000e0200720c */ /* 0x000fe40003f26270 */
[----:B--2---:R-:W-:Y:S02]  /*10500*/  FSEL R137, R54, -INF , !P6 ;  /* 0xff80000036897808 */ /* 0x004fe40007000000 */
[----:B------:R-:W-:Y:S02]  /*10510*/  ISETP.GE.AND P6, PT, R4, R24, PT ;  /* 0x000000180400720c */ /* 0x000fe40003fc6270 */
[----:B------:R-:W2:Y:S01]  /*10520*/  MUFU.TANH R6, R6 ;  /* 0x0000000600067308 */ /* 0x000ea20000002400 */
[----:B---3--:R-:W-:Y:S02]  /*10530*/  FSEL R50, R7, -INF , !P0 ;  /* 0xff80000007327808 */ /* 0x008fe40004000000 */
[----:B------:R-:W-:-:S02]  /*10540*/  FSEL R139, R20, -INF , !P1 ;  /* 0xff800000148b7808 */ /* 0x000fc40004800000 */
[----:B------:R-:W-:-:S03]  /*10550*/  PLOP3.LUT P0, PT, PT, PT, UP0, 0x80, 0x0 ;  /* 0x000000000000781c */ /* 0x000fc60003f0f008 */
[----:B------:R-:W3:Y:S01]  /*10560*/  MUFU.TANH R5, R5 ;  /* 0x0000000500057308 */ /* 0x000ee20000002400 */
[----:B------:R-:W-:-:S07]  /*10570*/  ISETP.GE.AND P1, PT, R0, R15, PT ;  /* 0x0000000f0000720c */ /* 0x000fce0003f26270 */
[----:B------:R-:W2:Y:S01]  /*10580*/  MUFU.TANH R4, R42 ;  /* 0x0000002a00047308 */ /* 0x000ea20000002400 */
[----:B------:R-:W-:-:S07]  /*10590*/  FSEL R51, R23, -INF , !P1 ;  /* 0xff80000017337808 */ /* 0x000fce0004800000 */
[----:B------:R-:W4:Y:S01]  /*105a0*/  MUFU.TANH R3, R3 ;  /* 0x0000000300037308 */ /* 0x000f220000002400 */
[----:B------:R-:W-:Y:S02]  /*105b0*/  ISETP.GE.AND P1, PT, R2, R25, PT ;  /* 0x000000190200720c */ /* 0x000fe40003f26270 */
[----:B------:R-:W-:Y:S02]  /*105c0*/  FSEL R41, R9, -INF , !P4 ;  /* 0xff80000009297808 */ /* 0x000fe40006000000 */
[----:B-1----:R-:W-:Y:S02]  /*105d0*/  FSEL R40, R40, -INF , !P1 ;  /* 0xff80000028287808 */ /* 0x002fe40004800000 */
[-C--:B------:R-:W-:Y:S02]  /*105e0*/  ISETP.GE.AND P4, PT, R2, R24.reuse, PT ;  /* 0x000000180200720c */ /* 0x080fe40003f86270 */
[----:B------:R-:W-:Y:S02]  /*105f0*/  ISETP.GE.AND P1, PT, R0, R24, PT ;  /* 0x000000180000720c */ /* 0x000fe40003f26270 */
[----:B--2---:R-:W-:-:S02]  /*10600*/  FSEL R212, R6, -INF , !P6 ;  /* 0xff80000006d47808 */ /* 0x004fc40007000000 */
[----:B---3--:R-:W-:Y:S02]  /*10610*/  FSEL R211, R5, -INF , !P5 ;  /* 0xff80000005d37808 */ /* 0x008fe40006800000 */
[----:B------:R-:W-:Y:S02]  /*10620*/  FSEL R210, R4, -INF , !P4 ;  /* 0xff80000004d27808 */ /* 0x000fe40006000000 */
[----:B----4-:R-:W-:Y:S01]  /*10630*/  FSEL R209, R3, -INF , !P1 ;  /* 0xff80000003d17808 */ /* 0x010fe20004800000 */
        /* <DEDUP_REMOVED lines=79> */
.L_x_249:
[----:B------:R-:W-:Y:S05]  /*10b30*/  BSYNC B0 ;  /* 0x0000000000007941 */ /* 0x000fea0003800000 */
.L_x_248:
[----:B------:R-:W0:Y:S02]  /*10b40*/  LDGDEPBAR ;  /* 0x00000000000079af */ /* 0x000e240000000000 */
.L_x_247:
[----:B-1----:R-:W3:Y:S04]  /*10b50*/  LDL.LU R9, [R1+0x64] ;  /* 0x0000640001097983 */ /* 0x002ee80000300800 */
[----:B------:R-:W4:Y:S04]  /*10b60*/  LDL.LU R8, [R1+0x48] ;  /* 0x0000480001087983 */ /* 0x000f280000300800 */
[----:B--2---:R-:W2:Y:S04]  /*10b70*/  LDL.LU R7, [R1+0x68] ;  /* 0x0000680001077983 */ /* 0x004ea80000300800 */
[----:B------:R-:W2:Y:S04]  /*10b80*/  LDL.LU R6, [R1+0x6c] ;  /* 0x00006c0001067983 */ /* 0x000ea80000300800 */
        /* <DEDUP_REMOVED lines=11> */
[----:B------:R-:W2:Y:S01]  /*10c40*/  LDL.LU R18, [R1+0x2c] ;  /* 0x00002c0001127983 */ /* 0x000ea20000300800 */
[----:B---3--:R-:W-:-:S03]  /*10c50*/  MOV R23, R9 ;  /* 0x0000000900177202 */ /* 0x008fc60000000f00 */
[----:B------:R-:W3:Y:S01]  /*10c60*/  LDL.LU R9, [R1+0x58] ;  /* 0x0000580001097983 */ /* 0x000ee20000300800 */
[----:B----4-:R-:W-:-:S03]  /*10c70*/  MOV R28, R8 ;  /* 0x00000008001c7202 */ /* 0x010fc60000000f00 */
[----:B------:R-:W4:Y:S01]  /*10c80*/  LDL.LU R17, [R1+0x28] ;  /* 0x0000280001117983 */ /* 0x000f220000300800 */
[----:B--2---:R-:W-:-:S03]  /*10c90*/  MOV R22, R7 ;  /* 0x0000000700167202 */ /* 0x004fc60000000f00 */
[----:B------:R-:W2:Y:S01]  /*10ca0*/  LDL.LU R16, [R1+0x1c] ;  /* 0x00001c0001107983 */ /* 0x000ea20000300800 */
[----:B------:R-:W-:-:S03]  /*10cb0*/  MOV R21, R6 ;  /* 0x0000000600157202 */ /* 0x000fc60000000f00 */
[----:B------:R-:W2:Y:S04]  /*10cc0*/  LDL.LU R15, [R1] ;  /* 0x00000000010f7983 */ /* 0x000ea80000300800 */
[----:B------:R-:W2:Y:S04]  /*10cd0*/  LDL.LU R14, [R1+0x8] ;  /* 0x00000800010e7983 */ /* 0x000ea80000300800 */
[----:B------:R-:W2:Y:S04]  /*10ce0*/  LDL.LU R13, [R1+0x4] ;  /* 0x00000400010d7983 */ /* 0x000ea80000300800 */
[----:B------:R-:W2:Y:S04]  /*10cf0*/  LDL.LU R12, [R1+0x10] ;  /* 0x00001000010c7983 */ /* 0x000ea80000300800 */
[----:B------:R-:W2:Y:S04]  /*10d00*/  LDL.LU R8, [R1+0x54] ;  /* 0x0000540001087983 */ /* 0x000ea80000300800 */
[----:B------:R-:W2:Y:S04]  /*10d10*/  LDL.LU R7, [R1+0x20] ;  /* 0x0000200001077983 */ /* 0x000ea80000300800 */
[----:B------:R-:W2:Y:S04]  /*10d20*/  LDL.LU R250, [R1+0x50] ;  /* 0x0000500001fa7983 */ /* 0x000ea80000300800 */
[----:B------:R-:W3:Y:S01]  /*10d30*/  LDL.LU R251, [R1+0x4c] ;  /* 0x00004c0001fb7983 */ /* 0x000ee20000300800 */
[----:B------:R-:W-:-:S02]  /*10d40*/  MOV R32, R0 ;  /* 0x0000000000207202 */ /* 0x000fc40000000f00 */
[----:B------:R-:W-:-:S04]  /*10d50*/  FMNMX.FTZ R0, R11, R245, !PT ;  /* 0x000000f50b007209 */ /* 0x000fc80007810000 */
[----:B------:R-:W-:-:S04]  /*10d60*/  FMNMX.FTZ R0, R26, R0, !PT ;  /* 0x000000001a007209 */ /* 0x000fc80007810000 */
[----:B------:R-:W-:Y:S02]  /*10d70*/  FMNMX.FTZ R0, R25, R0, !PT ;  /* 0x0000000019007209 */ /* 0x000fe40007810000 */
[----:B------:R-:W-:Y:S02]  /*10d80*/  MOV R20, R5 ;  /* 0x0000000500147202 */ /* 0x000fe40000000f00 */
[----:B------:R-:W-:-:S04]  /*10d90*/  FMNMX.FTZ R0, R24, R0, !PT ;  /* 0x0000000018007209 */ /* 0x000fc80007810000 */
[----:B------:R-:W-:-:S04]  /*10da0*/  FMNMX.FTZ R0, R20, R0, !PT ;  /* 0x0000000014007209 */ /* 0x000fc80007810000 */
[----:B------:R-:W-:Y:S02]  /*10db0*/  FMNMX.FTZ R0, R21, R0, !PT ;  /* 0x0000000015007209 */ /* 0x000fe40007810000 */
[----:B------:R-:W-:Y:S02]  /*10dc0*/  MOV R31, R2 ;  /* 0x00000002001f7202 */ /* 0x000fe40000000f00 */
[----:B------:R-:W-:Y:S02]  /*10dd0*/  FMNMX.FTZ R2, R22, R0, !PT ;  /* 0x0000000016027209 */ /* 0x000fe40007810000 */
[----:B------:R-:W-:-:S04]  /*10de0*/  FMNMX.FTZ R0, R10, R252, !PT ;  /* 0x000000fc0a007209 */ /* 0x000fc80007810000 */
[----:B------:R-:W-:Y:S02]  /*10df0*/  FMNMX.FTZ R0, R19, R0, !PT ;  /* 0x0000000013007209 */ /* 0x000fe40007810000 */
[----:B------:R-:W-:Y:S02]  /*10e00*/  FMNMX.FTZ R2, R23, R2, !PT ;  /* 0x0000000217027209 */ /* 0x000fe40007810000 */
[----:B------:R-:W-:Y:S02]  /*10e10*/  FMNMX.FTZ R0, R18, R0, !PT ;  /* 0x0000000012007209 */ /* 0x000fe40007810000 */
[----:B------:R-:W-:Y:S02]  /*10e20*/  MOV R30, R3 ;  /* 0x00000003001e7202 */ /* 0x000fe40000000f00 */
[----:B------:R-:W-:-:S04]  /*10e30*/  FMNMX.FTZ R3, R226, R2, !PT ;  /* 0x00000002e2037209 */ /* 0x000fc80007810000 */
[----:B------:R-:W-:-:S04]  /*10e40*/  FMNMX.FTZ R3, R225, R3, !PT ;  /* 0x00000003e1037209 */ /* 0x000fc80007810000 */
[----:B------:R-:W-:Y:S02]  /*10e50*/  FMNMX.FTZ R3, R224, R3, !PT ;  /* 0x00000003e0037209 */ /* 0x000fe40007810000 */
[----:B------:R-:W-:Y:S02]  /*10e60*/  MOV R29, R4 ;  /* 0x00000004001d7202 */ /* 0x000fe40000000f00 */
[----:B------:R-:W-:-:S04]  /*10e70*/  FMNMX.FTZ R3, R223, R3, !PT ;  /* 0x00000003df037209 */ /* 0x000fc80007810000 */
[----:B------:R-:W-:-:S04]  /*10e80*/  FMNMX.FTZ R3, R44, R3, !PT ;  /* 0x000000032c037209 */ /* 0x000fc80007810000 */
[----:B------:R-:W-:-:S04]  /*10e90*/  FMNMX.FTZ R136, R208, R3, !PT ;  /* 0x00000003d0887209 */ /* 0x000fc80007810000 */
[----:B------:R-:W-:-:S04]  /*10ea0*/  FMNMX.FTZ R136, R139, R136, !PT ;  /* 0x000000888b887209 */ /* 0x000fc80007810000 */
[----:B------:R-:W-:-:S05]  /*10eb0*/  FMNMX.FTZ R136, R138, R136, !PT ;  /* 0x000000888a887209 */ /* 0x000fca0007810000 */
[----:B------:R-:W1:Y:S02]  /*10ec0*/  SHFL.BFLY PT, R5, R136, 0x2, 0x1f ;  /* 0x0c401f0088057f89 */ /* 0x000e6400000e0000 */
[----:B-1----:R-:W-:Y:S02]  /*10ed0*/  FMNMX.FTZ R136, R136, R5, !PT ;  /* 0x0000000588887209 */ /* 0x002fe40007810000 */
[----:B------:R-:W-:Y:S04]  /*10ee0*/  STL [R1+0xcc], R239 ;  /* 0x0000ccef01007387 */ /* 0x000fe80000100800 */
[----:B------:R-:W-:Y:S04]  /*10ef0*/  STL [R1+0xc8], R238 ;  /* 0x0000c8ee01007387 */ /* 0x000fe80000100800 */
[----:B------:R-:W-:Y:S01]  /*10f00*/  STL [R1+0xc4], R237 ;  /* 0x0000c4ed01007387 */ /* 0x000fe20000100800 */
[----:B----4-:R-:W-:-:S04]  /*10f10*/  FMNMX.FTZ R0, R17, R0, !PT ;  /* 0x0000000011007209 */ /* 0x010fc80007810000 */
[----:B--2---:R-:W-:Y:S02]  /*10f20*/  FMNMX.FTZ R2, R250, R0, !PT ;  /* 0x00000000fa027209 */ /* 0x004fe40007810000 */
[----:B---3--:R-:W-:Y:S02]  /*10f30*/  FMNMX.FTZ R0, R9, R247, !PT ;  /* 0x000000f709007209 */ /* 0x008fe40007810000 */
        /* <DEDUP_REMOVED lines=29> */
[----:B------:R-:W1:Y:S01]  /*11110*/  SHFL.BFLY PT, R3, R0, 0x2, 0x1f ;  /* 0x0c401f0000037f89 */ /* 0x000e6200000e0000 */
[----:B------:R-:W-:Y:S02]  /*11120*/  FMNMX.FTZ R2, R27, R2, !PT ;  /* 0x000000021b027209 */ /* 0x000fe40007810000 */
[----:B------:R-:W-:Y:S02]  /*11130*/  FMNMX.FTZ R134, R45, R134, !PT ;  /* 0x000000862d867209 */ /* 0x000fe40007810000 */
[----:B------:R-:W-:Y:S02]  /*11140*/  FMNMX.FTZ R2, R214, R2, !PT ;  /* 0x00000002d6027209 */ /* 0x000fe40007810000 */
[----:B------:R-:W-:Y:S02]  /*11150*/  FMNMX.FTZ R134, R41, R134, !PT ;  /* 0x0000008629867209 */ /* 0x000fe40007810000 */
[----:B------:R-:W-:-:S02]  /*11160*/  FMNMX.FTZ R2, R219, R2, !PT ;  /* 0x00000002db027209 */ /* 0x000fc40007810000 */
[----:B------:R-:W-:Y:S02]  /*11170*/  FMNMX.FTZ R134, R40, R134, !PT ;  /* 0x0000008628867209 */ /* 0x000fe40007810000 */
[----:B------:R-:W-:Y:S02]  /*11180*/  FMNMX.FTZ R2, R227, R2, !PT ;  /* 0x00000002e3027209 */ /* 0x000fe40007810000 */
[----:B------:R-:W-:Y:S01]  /*11190*/  FMNMX.FTZ R134, R50, R134, !PT ;  /* 0x0000008632867209 */ /* 0x000fe20007810000 */
[----:B------:R-:W2:Y:S01]  /*111a0*/  SHFL.BFLY PT, R4, R136, 0x1, 0x1f ;  /* 0x0c201f0088047f89 */ /* 0x000ea200000e0000 */
[----:B------:R-:W-:-:S03]  /*111b0*/  FMNMX.FTZ R2, R228, R2, !PT ;  /* 0x00000002e4027209 */ /* 0x000fc60007810000 */
[----:B------:R-:W3:Y:S01]  /*111c0*/  SHFL.BFLY PT, R6, R134, 0x2, 0x1f ;  /* 0x0c401f0086067f89 */ /* 0x000ee200000e0000 */
[----:B------:R-:W-:Y:S02]  /*111d0*/  FMNMX.FTZ R2, R212, R2, !PT ;  /* 0x00000002d4027209 */ /* 0x000fe40007810000 */
[----:B-1----:R-:W-:Y:S02]  /*111e0*/  FMNMX.FTZ R0, R0, R3, !PT ;  /* 0x0000000300007209 */ /* 0x002fe40007810000 */
[----:B------:R-:W-:-:S03]  /*111f0*/  FMNMX.FTZ R3, R211, R2, !PT ;  /* 0x00000002d3037209 */ /* 0x000fc60007810000 */
[----:B------:R-:W1:Y:S01]  /*11200*/  SHFL.BFLY PT, R135, R0, 0x1, 0x1f ;  /* 0x0c201f0000877f89 */ /* 0x000e6200000e0000 */
[----:B------:R-:W-:-:S04]  /*11210*/  FMNMX.FTZ R3, R210, R3, !PT ;  /* 0x00000003d2037209 */ /* 0x000fc80007810000 */
[----:B------:R-:W-:-:S05]  /*11220*/  FMNMX.FTZ R3, R209, R3, !PT ;  /* 0x00000003d1037209 */ /* 0x000fca0007810000 */
[----:B------:R-:W4:Y:S01]  /*11230*/  SHFL.BFLY PT, R5, R3, 0x2, 0x1f ;  /* 0x0c401f0003057f89 */ /* 0x000f2200000e0000 */
[----:B--2---:R-:W-:Y:S02]  /*11240*/  FMNMX.FTZ R136, R136, R4, !PT ;  /* 0x0000000488887209 */ /* 0x004fe40007810000 */
[----:B---3--:R-:W-:-:S03]  /*11250*/  FMNMX.FTZ R134, R134, R6, !PT ;  /* 0x0000000686867209 */ /* 0x008fc60007810000 */
[C---:B------:R-:W-:Y:S01]  /*11260*/  FMUL.FTZ R2, R136.reuse, c[0x0][0x23c] ;  /* 0x00008f0088027a20 */ /* 0x040fe20000410000 */
[----:B------:R-:W-:Y:S01]  /*11270*/  FSETP.NEU.FTZ.AND P4, PT, R136, -INF , PT ;  /* 0xff8000008800780b */ /* 0x000fe20003f9d000 */
[----:B------:R-:W2:Y:S03]  /*11280*/  SHFL.BFLY PT, R6, R134, 0x1, 0x1f ;  /* 0x0c201f0086067f89 */ /* 0x000ea600000e0000 */
[----:B------:R-:W-:Y:S02]  /*11290*/  FSEL R2, R2, RZ, P4 ;  /* 0x000000ff02027208 */ /* 0x000fe40002000000 */
[----:B-1----:R-:W-:-:S03]  /*112a0*/  FMNMX.FTZ R135, R0, R135, !PT ;  /* 0x0000008700877209 */ /* 0x002fc60007810000 */
[--C-:B------:R-:W-:Y:S02]  /*112b0*/  FFMA.FTZ R0, R25, c[0x0][0x23c], -R2.reuse ;  /* 0x00008f0019007a23 */ /* 0x100fe40000010802 */
[----:B------:R-:W-:Y:S01]  /*112c0*/  FFMA.FTZ R4, R245, c[0x0][0x23c], -R2 ;  /* 0x00008f00f5047a23 */ /* 0x000fe20000010802 */
[C---:B------:R-:W-:Y:S01]  /*112d0*/  FSETP.NEU.FTZ.AND P3, PT, R135.reuse, -INF , PT ;  /* 0xff8000008700780b */ /* 0x040fe20003f7d000 */
[----:B------:R-:W-:Y:S01]  /*112e0*/  FMUL.FTZ R25, R135, c[0x0][0x23c] ;  /* 0x00008f0087197a20 */ /* 0x000fe20000410000 */
[----:B------:R1:W-:Y:S01]  /*112f0*/  MUFU.EX2 R249, R0 ;  /* 0x0000000000f97308 */ /* 0x0003e20000000800 */
[----:B----4-:R-:W-:-:S03]  /*11300*/  FMNMX.FTZ R3, R3, R5, !PT ;  /* 0x0000000503037209 */ /* 0x010fc60007810000 */
[----:B------:R-:W-:-:S04]  /*11310*/  FSEL R25, R25, RZ, P3 ;  /* 0x000000ff19197208 */ /* 0x000fc80001800000 */
[----:B------:R3:W-:Y:S01]  /*11320*/  MUFU.EX2 R239, R4 ;  /* 0x0000000400ef7308 */ /* 0x0007e20000000800 */
[----:B-1----:R-:W-:-:S07]  /*11330*/  FFMA.FTZ R0, R24, c[0x0][0x23c], -R2 ;  /* 0x00008f0018007a23 */ /* 0x002fce0000010802 */
[----:B------:R1:W-:Y:S01]  /*11340*/  MUFU.EX2 R229, R0 ;  /* 0x0000000000e57308 */ /* 0x0003e20000000800 */
[----:B---3--:R-:W-:-:S07]  /*11350*/  FFMA.FTZ R4, R26, c[0x0][0x23c], -R2 ;  /* 0x00008f001a047a23 */ /* 0x008fce0000010802 */
[----:B------:R3:W-:Y:S01]  /*11360*/  MUFU.EX2 R141, R4 ;  /* 0x00000004008d7308 */ /* 0x0007e20000000800 */
[----:B--2---:R-:W-:Y:S01]  /*11370*/  FMNMX.FTZ R134, R134, R6, !PT ;  /* 0x0000000686867209 */ /* 0x004fe20007810000 */
[----:B-1----:R-:W-:-:S06]  /*11380*/  FFMA.FTZ R0, R252, c[0x0][0x23c], -R25 ;  /* 0x00008f00fc007a23 */ /* 0x002fcc0000010819 */
[----:B------:R1:W-:Y:S01]  /*11390*/  MUFU.EX2 R238, R0 ;  /* 0x0000000000ee7308 */ /* 0x0003e20000000800 */
[----:B---3--:R-:W2:Y:S01]  /*113a0*/  SHFL.BFLY PT, R4, R3, 0x1, 0x1f ;  /* 0x0c201f0003047f89 */ /* 0x008ea200000e0000 */
[C---:B------:R-:W-:Y:S01]  /*113b0*/  FMUL.FTZ R24, R134.reuse, c[0x0][0x23c] ;  /* 0x00008f0086187a20 */ /* 0x040fe20000410000 */
[----:B------:R-:W-:Y:S01]  /*113c0*/  FSETP.NEU.FTZ.AND P2, PT, R134, -INF , PT ;  /* 0xff8000008600780b */ /* 0x000fe20003f5d000 */
[----:B-1----:R-:W-:-:S04]  /*113d0*/  FFMA.FTZ R0, R19, c[0x0][0x23c], -R25 ;  /* 0x00008f0013007a23 */ /* 0x002fc80000010819 */
[----:B------:R1:W-:Y:S01]  /*113e0*/  MUFU.EX2 R140, R0 ;  /* 0x00000000008c7308 */ /* 0x0003e20000000800 */
[----:B------:R-:W-:Y:S01]  /*113f0*/  FSEL R24, R24, RZ, P2 ;  /* 0x000000ff18187208 */ /* 0x000fe20001000000 */
[----:B-1----:R-:W-:-:S06]  /*11400*/  FFMA.FTZ R0, R18, c[0x0][0x23c], -R25 ;  /* 0x00008f0012007a23 */ /* 0x002fcc0000010819 */
[----:B------:R1:W-:Y:S01]  /*11410*/  MUFU.EX2 R248, R0 ;  /* 0x0000000000f87308 */ /* 0x0003e20000000800 */
[----:B--2---:R-:W-:Y:S01]  /*11420*/  FMNMX.FTZ R3, R3, R4, !PT ;  /* 0x0000000403037209 */ /* 0x004fe20007810000 */
[----:B-1----:R-:W-:-:S06]  /*11430*/  FFMA.FTZ R0, R17, c[0x0][0x23c], -R25 ;  /* 0x00008f0011007a23 */ /* 0x002fcc0000010819 */
[----:B------:R1:W-:Y:S01]  /*11440*/  MUFU.EX2 R230, R0 ;  /* 0x0000000000e67308 */ /* 0x0003e20000000800 */
[C---:B------:R-:W-:Y:S01]  /*11450*/  FMUL.FTZ R26, R3.reuse, c[0x0][0x23c] ;  /* 0x00008f00031a7a20 */ /* 0x040fe20000410000 */
[----:B------:R-:W-:Y:S01]  /*11460*/  FSETP.NEU.FTZ.AND P1, PT, R3, -INF , PT ;  /* 0xff8000000300780b */ /* 0x000fe20003f3d000 */
[----:B-1----:R-:W-:-:S05]  /*11470*/  FFMA.FTZ R0, R247, c[0x0][0x23c], -R24 ;  /* 0x00008f00f7007a23 */ /* 0x002fca0000010818 */
[----:B------:R1:W-:Y:S01]  /*11480*/  MUFU.EX2 R237, R0 ;  /* 0x0000000000ed7308 */ /* 0x0003e20000000800 */
[----:B------:R-:W-:Y:S01]  /*11490*/  FSEL R26, R26, RZ, P1 ;  /* 0x000000ff1a1a7208 */ /* 0x000fe20000800000 */
[--C-:B-1----:R-:W-:Y:S01]  /*114a0*/  FFMA.FTZ R0, R16, c[0x0][0x23c], -R24.reuse ;  /* 0x00008f0010007a23 */ /* 0x102fe20000010818 */
[----:B------:R1:W-:Y:S05]  /*114b0*/  STL [R1+0xc0], R232 ;  /* 0x0000c0e801007387 */ /* 0x0003ea0000100800 */
[----:B------:R2:W-:Y:S01]  /*114c0*/  MUFU.EX2 R43, R0 ;  /* 0x00000000002b7308 */ /* 0x0005e20000000800 */
[----:B------:R-:W-:Y:S01]  /*114d0*/  FSEL R4, R136, RZ, P4 ;  /* 0x000000ff88047208 */ /* 0x000fe20002000000 */
[----:B------:R-:W3:Y:S01]  /*114e0*/  LDSM.16.MT88.4 R16, [R233+0xc000] ;  /* 0x00c00000e910783b */ /* 0x000ee20000004200 */
[----:B--2---:R-:W-:-:S05]  /*114f0*/  FFMA.FTZ R0, R15, c[0x0][0x23c], -R24 ;  /* 0x00008f000f007a23 */ /* 0x004fca0000010818 */
[----:B------:R2:W-:Y:S02]  /*11500*/  MUFU.EX2 R245, R0 ;  /* 0x0000000000f57308 */ /* 0x0005e40000000800 */
[----:B--2---:R-:W-:-:S06]  /*11510*/  FFMA.FTZ R0, R14, c[0x0][0x23c], -R24 ;  /* 0x00008f000e007a23 */ /* 0x004fcc0000010818 */
[----:B------:R2:W-:Y:S01]  /*11520*/  MUFU.EX2 R143, R0 ;  /* 0x00000000008f7308 */ /* 0x0005e20000000800 */
[----:B------:R-:W-:Y:S02]  /*11530*/  FADD.FTZ R4, R11, -R4 ;  /* 0x800000040b047221 */ /* 0x000fe40000010000 */
[----:B--2---:R-:W-:-:S05]  /*11540*/  FFMA.FTZ R0, R246, c[0x0][0x23c], -R26 ;  /* 0x00008f00f6007a23 */ /* 0x004fca000001081a */
[----:B-1----:R1:W-:Y:S01]  /*11550*/  MUFU.EX2 R232, R0 ;  /* 0x0000000000e87308 */ /* 0x0023e20000000800 */
[----:B------:R-:W-:Y:S02]  /*11560*/  FMUL.FTZ R46, R4, c[0x0][0x23c] ;  /* 0x00008f00042e7a20 */ /* 0x000fe40000410000 */
[----:B-1----:R-:W-:-:S05]  /*11570*/  FFMA.FTZ R0, R13, c[0x0][0x23c], -R26 ;  /* 0x00008f000d007a23 */ /* 0x002fca000001081a */
[----:B------:R1:W-:Y:S02]  /*11580*/  MUFU.EX2 R42, R0 ;  /* 0x00000000002a7308 */ /* 0x0003e40000000800 */
[----:B-1----:R-:W-:-:S06]  /*11590*/  FFMA.FTZ R0, R12, c[0x0][0x23c], -R26 ;  /* 0x00008f000c007a23 */ /* 0x002fcc000001081a */
[----:B------:R-:W1:Y:S01]  /*115a0*/  MUFU.EX2 R46, R46 ;  /* 0x0000002e002e7308 */ /* 0x000e620000000800 */
[----:B------:R-:W2:Y:S07]  /*115b0*/  LDSM.16.MT88.4 R12, [R234+0xc000] ;  /* 0x00c00000ea0c783b */ /* 0x000eae0000004200 */
[----:B------:R4:W-:Y:S02]  /*115c0*/  MUFU.EX2 R231, R0 ;  /* 0x0000000000e77308 */ /* 0x0009e40000000800 */
[----:B----4-:R-:W-:-:S05]  /*115d0*/  FSEL R0, R135, RZ, P3 ;  /* 0x000000ff87007208 */ /* 0x010fca0001800000 */
        /* <DEDUP_REMOVED lines=9> */
[----:B------:R-:W1:Y:S01]  /*11670*/  MUFU.EX2 R47, R47 ;  /* 0x0000002f002f7308 */ /* 0x000e620000000800 */
[----:B----4-:R-:W-:-:S07]  /*11680*/  FFMA.FTZ R0, R7, c[0x0][0x23c], -R26 ;  /* 0x00008f0007007a23 */ /* 0x010fce000001081a */
[----:B------:R-:W4:Y:S08]  /*11690*/  MUFU.EX2 R48, R4 ;  /* 0x0000000400307308 */ /* 0x000f300000000800 */
[----:B------:R-:W2:Y:S01]  /*116a0*/  MUFU.EX2 R142, R0 ;  /* 0x00000000008e7308 */ /* 0x000ea20000000800 */
[-C--:B-1----:R-:W-:Y:S01]  /*116b0*/  FMUL.FTZ R148, R148, R46.reuse ;  /* 0x0000002e94947220 */ /* 0x082fe20000410000 */
[----:B------:R-:W-:Y:S01]  /*116c0*/  F2FP.PACK_AB R8, R141, R239 ;  /* 0x000000ef8d08723e */ /* 0x000fe200000000ff */
[----:B------:R-:W-:Y:S01]  /*116d0*/  FMUL.FTZ R149, R149, R46 ;  /* 0x0000002e95957220 */ /* 0x000fe20000410000 */
[----:B------:R-:W-:Y:S01]  /*116e0*/  F2FP.PACK_AB R9, R140, R238 ;  /* 0x000000ee8c09723e */ /* 0x000fe200000000ff */
[----:B------:R-:W-:Y:S01]  /*116f0*/  FMUL.FTZ R150, R150, R47 ;  /* 0x0000002f96967220 */ /* 0x000fe20000410000 */
[----:B------:R-:W-:Y:S01]  /*11700*/  F2FP.PACK_AB R10, R229, R249 ;  /* 0x000000f9e50a723e */ /* 0x000fe200000000ff */
[----:B------:R-:W-:Y:S01]  /*11710*/  FMUL.FTZ R151, R151, R47 ;  /* 0x0000002f97977220 */ /* 0x000fe20000410000 */
[----:B------:R-:W-:Y:S01]  /*11720*/  F2FP.PACK_AB R11, R230, R248 ;  /* 0x000000f8e60b723e */ /* 0x000fe200000000ff */
[-C--:B----4-:R-:W-:Y:S01]  /*11730*/  FMUL.FTZ R144, R144, R48.reuse ;  /* 0x0000003090907220 */ /* 0x090fe20000410000 */
[----:B------:R-:W-:Y:S01]  /*11740*/  F2FP.PACK_AB R4, R43, R237 ;  /* 0x000000ed2b04723e */ /* 0x000fe200000000ff */
[----:B------:R-:W-:Y:S01]  /*11750*/  FMUL.FTZ R145, R145, R48 ;  /* 0x0000003091917220 */ /* 0x000fe20000410000 */
[----:B------:R-:W-:Y:S01]  /*11760*/  F2FP.PACK_AB R5, R42, R232 ;  /* 0x000000e82a05723e */ /* 0x000fe200000000ff */
[----:B------:R-:W-:Y:S01]  /*11770*/  FMUL.FTZ R146, R146, R49 ;  /* 0x0000003192927220 */ /* 0x000fe20000410000 */
[----:B------:R-:W-:Y:S01]  /*11780*/  F2FP.PACK_AB R6, R143, R245 ;  /* 0x000000f58f06723e */ /* 0x000fe200000000ff */
[----:B------:R-:W-:Y:S01]  /*11790*/  FMUL.FTZ R147, R147, R49 ;  /* 0x0000003193937220 */ /* 0x000fe20000410000 */
[----:B--2---:R-:W-:Y:S01]  /*117a0*/  F2FP.PACK_AB R7, R142, R231 ;  /* 0x000000e78e07723e */ /* 0x004fe200000000ff */
[----:B------:R-:W-:-:S02]  /*117b0*/  FMUL.FTZ R152, R152, R48 ;  /* 0x0000003098987220 */ /* 0x000fc40000410000 */
[----:B------:R-:W-:Y:S02]  /*117c0*/  FMUL.FTZ R153, R153, R48 ;  /* 0x0000003099997220 */ /* 0x000fe40000410000 */
[-C--:B------:R-:W-:Y:S02]  /*117d0*/  FMUL.FTZ R154, R154, R49.reuse ;  /* 0x000000319a9a7220 */ /* 0x080fe40000410000 */
[----:B------:R-:W-:Y:S02]  /*117e0*/  FMUL.FTZ R155, R155, R49 ;  /* 0x000000319b9b7220 */ /* 0x000fe40000410000 */
[-C--:B------:R-:W-:Y:S02]  /*117f0*/  FMUL.FTZ R156, R156, R46.reuse ;  /* 0x0000002e9c9c7220 */ /* 0x080fe40000410000 */
[----:B------:R-:W-:Y:S02]  /*11800*/  FMUL.FTZ R157, R157, R46 ;  /* 0x0000002e9d9d7220 */ /* 0x000fe40000410000 */
[----:B------:R-:W-:-:S02]  /*11810*/  FMUL.FTZ R158, R158, R47 ;  /* 0x0000002f9e9e7220 */ /* 0x000fc40000410000 */
[----:B------:R-:W-:Y:S01]  /*11820*/  FMUL.FTZ R159, R159, R47 ;  /* 0x0000002f9f9f7220 */ /* 0x000fe20000410000 */
[-C--:B---3--:R-:W-:Y:S08]  /*11830*/  HMMA.16816.F32 R148, R8, R16.reuse, R148 ;  /* 0x000000100894723c */ /* 0x088ff00000001894 */
        /* <DEDUP_REMOVED lines=20> */
[-C--:B------:R-:W-:Y:S08]  /*11980*/  HMMA.16816.F32 R56, R8, R12.reuse, R160 ;  /* 0x0000000c0838723c */ /* 0x080ff000000018a0 */
[C---:B------:R-:W-:Y:S08]  /*11990*/  HMMA.16816.F32 R164, R4.reuse, R12, R164 ;  /* 0x0000000c04a4723c */ /* 0x040ff000000018a4 */
[-C--:B------:R-:W-:Y:S08]  /*119a0*/  HMMA.16816.F32 R168, R4, R14.reuse, R168 ;  /* 0x0000000e04a8723c */ /* 0x080ff000000018a8 */
[----:B------:R-:W-:Y:S01]  /*119b0*/  HMMA.16816.F32 R64, R8, R14, R172 ;  /* 0x0000000e0840723c */ /* 0x000fe200000018ac */
[----:B------:R-:W2:Y:S01]  /*119c0*/  LDSM.16.MT88.4 R12, [R235+0xc000] ;  /* 0x00c00000eb0c783b */ /* 0x000ea20000004200 */
[----:B------:R-:W-:Y:S01]  /*119d0*/  MOV R0, R20 ;  /* 0x0000001400007202 */ /* 0x000fe20000000f00 */
[----:B------:R-:W-:-:S02]  /*119e0*/  FMUL.FTZ R176, R176, R46 ;  /* 0x0000002eb0b07220 */ /* 0x000fc40000410000 */
[----:B------:R-:W-:Y:S02]  /*119f0*/  FMUL.FTZ R177, R177, R46 ;  /* 0x0000002eb1b17220 */ /* 0x000fe40000410000 */
[-C--:B------:R-:W-:Y:S02]  /*11a00*/  FMUL.FTZ R178, R178, R47.reuse ;  /* 0x0000002fb2b27220 */ /* 0x080fe40000410000 */
[----:B------:R-:W-:Y:S01]  /*11a10*/  FMUL.FTZ R179, R179, R47 ;  /* 0x0000002fb3b37220 */ /* 0x000fe20000410000 */
[----:B------:R-:W-:Y:S01]  /*11a20*/  MOV R163, R21 ;  /* 0x0000001500a37202 */ /* 0x000fe20000000f00 */
[----:B------:R-:W-:Y:S01]  /*11a30*/  FFMA.FTZ R0, R0, c[0x0][0x23c], -R2 ;  /* 0x00008f0000007a23 */ /* 0x000fe20000010802 */
[----:B------:R-:W-:-:S04]  /*11a40*/  MOV R156, R22 ;  /* 0x00000016009c7202 */ /* 0x000fc80000000f00 */
[----:B-1----:R-:W-:Y:S01]  /*11a50*/  HMMA.16816.F32 R60, R8, R16, R176 ;  /* 0x00000010083c723c */ /* 0x002fe200000018b0 */
[----:B------:R1:W-:Y:S01]  /*11a60*/  MUFU.EX2 R176, R0 ;  /* 0x0000000000b07308 */ /* 0x0003e20000000800 */
[----:B------:R-:W-:Y:S01]  /*11a70*/  MOV R157, R23 ;  /* 0x00000017009d7202 */ /* 0x000fe20000000f00 */
[-C--:B------:R-:W-:Y:S02]  /*11a80*/  FMUL.FTZ R192, R192, R46.reuse ;  /* 0x0000002ec0c07220 */ /* 0x080fe40000410000 */
        /* <DEDUP_REMOVED lines=11> */
[----:B-1----:R-:W-:Y:S02]  /*11b40*/  FFMA.FTZ R0, R163, c[0x0][0x23c], -R2 ;  /* 0x00008f00a3007a23 */ /* 0x002fe40000010802 */
[-C--:B------:R-:W-:Y:S02]  /*11b50*/  FMUL.FTZ R204, R204, R46.reuse ;  /* 0x0000002ecccc7220 */ /* 0x080fe40000410000 */
[----:B------:R-:W-:Y:S01]  /*11b60*/  FMUL.FTZ R205, R205, R46 ;  /* 0x0000002ecdcd7220 */ /* 0x000fe20000410000 */
[----:B------:R1:W-:Y:S01]  /*11b70*/  MUFU.EX2 R163, R0 ;  /* 0x0000000000a37308 */ /* 0x0003e20000000800 */
[-C--:B------:R-:W-:Y:S02]  /*11b80*/  FMUL.FTZ R206, R206, R47.reuse ;  /* 0x0000002fcece7220 */ /* 0x080fe40000410000 */
[----:B------:R-:W-:Y:S01]  /*11b90*/  FMUL.FTZ R207, R207, R47 ;  /* 0x0000002fcfcf7220 */ /* 0x000fe20000410000 */
[----:B--2---:R-:W-:Y:S01]  /*11ba0*/  HMMA.16816.F32 R192, R8, R12, R192 ;  /* 0x0000000c08c0723c */ /* 0x004fe200000018c0 */
        /* <DEDUP_REMOVED lines=15> */
[----:B------:R-:W-:Y:S01]  /*11ca0*/  MOV R247, R31 ;  /* 0x0000001f00f77202 */ /* 0x000fe20000000f00 */
[--C-:B-1----:R-:W-:Y:S01]  /*11cb0*/  FFMA.FTZ R0, R156, c[0x0][0x23c], -R2.reuse ;  /* 0x00008f009c007a23 */ /* 0x102fe20000010802 */
[C---:B------:R-:W-:Y:S01]  /*11cc0*/  HMMA.16816.F32 R196, R4.reuse, R12, R196 ;  /* 0x0000000c04c4723c */ /* 0x040fe200000018c4 */
[----:B------:R-:W-:Y:S01]  /*11cd0*/  MOV R159, R32 ;  /* 0x00000020009f7202 */ /* 0x000fe20000000f00 */
[----:B------:R-:W-:Y:S01]  /*11ce0*/  LDSM.16.MT88.4 R20, [R234+0xe000] ;  /* 0x00e00000ea14783b */ /* 0x000fe20000004200 */
[----:B------:R1:W-:Y:S01]  /*11cf0*/  MUFU.EX2 R162, R0 ;  /* 0x0000000000a27308 */ /* 0x0003e20000000800 */
[----:B------:R-:W-:Y:S01]  /*11d00*/  MOV R174, R248 ;  /* 0x000000f800ae7202 */ /* 0x000fe20000000f00 */
[----:B------:R-:W-:Y:S01]  /*11d10*/  FMUL.FTZ R120, R120, R48 ;  /* 0x0000003078787220 */ /* 0x000fe20000410000 */
[----:B------:R-:W-:Y:S02]  /*11d20*/  LDSM.16.MT88.4 R28, [R236+0xe000] ;  /* 0x00e00000ec1c783b */ /* 0x000fe40000004200 */
[----:B------:R-:W-:Y:S01]  /*11d30*/  HMMA.16816.F32 R200, R4, R14, R200 ;  /* 0x0000000e04c8723c */ /* 0x000fe200000018c8 */
[----:B-1----:R-:W-:-:S07]  /*11d40*/  FFMA.FTZ R0, R157, c[0x0][0x23c], -R2 ;  /* 0x00008f009d007a23 */ /* 0x002fce0000010802 */
[----:B------:R-:W-:Y:S01]  /*11d50*/  HMMA.16816.F32 R204, R8, R14, R204 ;  /* 0x0000000e08cc723c */ /* 0x000fe200000018cc */
[----:B------:R-:W1:Y:S01]  /*11d60*/  LDSM.16.MT88.4 R12, [R235+0xe000] ;  /* 0x00e00000eb0c783b */ /* 0x000e620000004200 */
[----:B------:R2:W-:Y:S02]  /*11d70*/  MUFU.EX2 R161, R0 ;  /* 0x0000000000a17308 */ /* 0x0005e40000000800 */
[----:B--2---:R-:W-:-:S06]  /*11d80*/  FFMA.FTZ R0, R250, c[0x0][0x23c], -R25 ;  /* 0x00008f00fa007a23 */ /* 0x004fcc0000010819 */
[----:B------:R2:W-:Y:S02]  /*11d90*/  MUFU.EX2 R250, R0 ;  /* 0x0000000000fa7308 */ /* 0x0005e40000000800 */
[----:B--2---:R-:W-:-:S06]  /*11da0*/  FFMA.FTZ R0, R251, c[0x0][0x23c], -R25 ;  /* 0x00008f00fb007a23 */ /* 0x004fcc0000010819 */
[----:B------:R2:W-:Y:S01]  /*11db0*/  MUFU.EX2 R251, R0 ;  /* 0x0000000000fb7308 */ /* 0x0005e20000000800 */
[----:B------:R-:W-:Y:S01]  /*11dc0*/  HMMA.16816.F32 R180, R4, R16, R180 ;  /* 0x0000001004b4723c */ /* 0x000fe200000018b4 */
[----:B--2---:R-:W-:-:S06]  /*11dd0*/  FFMA.FTZ R0, R252, c[0x0][0x23c], -R25 ;  /* 0x00008f00fc007a23 */ /* 0x004fcc0000010819 */
[----:B------:R2:W-:Y:S01]  /*11de0*/  MUFU.EX2 R252, R0 ;  /* 0x0000000000fc7308 */ /* 0x0005e20000000800 */
[----:B------:R-:W-:Y:S01]  /*11df0*/  HMMA.16816.F32 R184, R4, R18, R184 ;  /* 0x0000001204b8723c */ /* 0x000fe200000018b8 */
[----:B--2---:R-:W-:-:S06]  /*11e00*/  FFMA.FTZ R0, R158, c[0x0][0x23c], -R25 ;  /* 0x00008f009e007a23 */ /* 0x004fcc0000010819 */
[----:B------:R2:W-:Y:S01]  /*11e10*/  MUFU.EX2 R160, R0 ;  /* 0x0000000000a07308 */ /* 0x0005e20000000800 */
[----:B------:R-:W-:Y:S01]  /*11e20*/  HMMA.16816.F32 R188, R8, R18, R188 ;  /* 0x0000001208bc723c */ /* 0x000fe200000018bc */
[----:B------:R-:W3:Y:S01]  /*11e30*/  LDSM.16.MT88.4 R16, [R233+0xe000] ;  /* 0x00e00000e910783b */ /* 0x000ee20000004200 */
[----:B--2---:R-:W-:-:S05]  /*11e40*/  FFMA.FTZ R0, R246, c[0x0][0x23c], -R24 ;  /* 0x00008f00f6007a23 */ /* 0x004fca0000010818 */
[----:B------:R2:W-:Y:S01]  /*11e50*/  MUFU.EX2 R246, R0 ;  /* 0x0000000000f67308 */ /* 0x0005e20000000800 */
[-C--:B------:R-:W-:Y:S02]  /*11e60*/  FMUL.FTZ R121, R121, R48.reuse ;  /* 0x0000003079797220 */ /* 0x080fe40000410000 */
[-C--:B------:R-:W-:Y:S02]  /*11e70*/  FMUL.FTZ R124, R124, R48.reuse ;  /* 0x000000307c7c7220 */ /* 0x080fe40000410000 */
[----:B------:R-:W-:Y:S02]  /*11e80*/  FMUL.FTZ R125, R125, R48 ;  /* 0x000000307d7d7220 */ /* 0x000fe40000410000 */
[----:B------:R-:W-:Y:S02]  /*11e90*/  FMUL.FTZ R122, R122, R49 ;  /* 0x000000317a7a7220 */ /* 0x000fe40000410000 */
[----:B--2---:R-:W-:-:S04]  /*11ea0*/  FFMA.FTZ R0, R247, c[0x0][0x23c], -R24 ;  /* 0x00008f00f7007a23 */ /* 0x004fc80000010818 */
[----:B------:R2:W4:Y:S01]  /*11eb0*/  MUFU.EX2 R247, R0 ;  /* 0x0000000000f77308 */ /* 0x0005220000000800 */
[-C--:B------:R-:W-:Y:S02]  /*11ec0*/  FMUL.FTZ R123, R123, R49.reuse ;  /* 0x000000317b7b7220 */ /* 0x080fe40000410000 */
[-C--:B------:R-:W-:Y:S02]  /*11ed0*/  FMUL.FTZ R126, R126, R49.reuse ;  /* 0x000000317e7e7220 */ /* 0x080fe40000410000 */
[----:B------:R-:W-:Y:S02]  /*11ee0*/  FMUL.FTZ R127, R127, R49 ;  /* 0x000000317f7f7220 */ /* 0x000fe40000410000 */
[-C--:B------:R-:W-:Y:S02]  /*11ef0*/  FMUL.FTZ R116, R116, R46.reuse ;  /* 0x0000002e74747220 */ /* 0x080fe40000410000 */
[----:B------:R-:W-:Y:S02]  /*11f00*/  FMUL.FTZ R117, R117, R46 ;  /* 0x0000002e75757220 */ /* 0x000fe40000410000 */
[----:B------:R-:W-:-:S02]  /*11f10*/  FMUL.FTZ R118, R118, R47 ;  /* 0x0000002f76767220 */ /* 0x000fc40000410000 */
[--C-:B--2---:R-:W-:Y:S02]  /*11f20*/  FFMA.FTZ R0, R159, c[0x0][0x23c], -R24.reuse ;  /* 0x00008f009f007a23 */ /* 0x104fe40000010818 */
[-C--:B------:R-:W-:Y:S02]  /*11f30*/  FMUL.FTZ R119, R119, R47.reuse ;  /* 0x0000002f77777220 */ /* 0x080fe40000410000 */
[-C--:B------:R-:W-:Y:S01]  /*11f40*/  FMUL.FTZ R128, R128, R46.reuse ;  /* 0x0000002e80807220 */ /* 0x080fe20000410000 */
[----:B------:R2:W-:Y:S01]  /*11f50*/  MUFU.EX2 R248, R0 ;  /* 0x0000000000f87308 */ /* 0x0005e20000000800 */
[----:B------:R-:W-:Y:S02]  /*11f60*/  FMUL.FTZ R129, R129, R46 ;  /* 0x0000002e81817220 */ /* 0x000fe40000410000 */
[-C--:B------:R-:W-:Y:S02]  /*11f70*/  FMUL.FTZ R130, R130, R47.reuse ;  /* 0x0000002f82827220 */ /* 0x080fe40000410000 */
[----:B------:R-:W-:Y:S01]  /*11f80*/  FMUL.FTZ R131, R131, R47 ;  /* 0x0000002f83837220 */ /* 0x000fe20000410000 */
[----:B------:R-:W-:Y:S01]  /*11f90*/  MOV R175, R249 ;  /* 0x000000f900af7202 */ /* 0x000fe20000000f00 */
[----:B-1----:R-:W-:Y:S01]  /*11fa0*/  HMMA.16816.F32 R120, R4, R12, R120 ;  /* 0x0000000c0478723c */ /* 0x002fe20000001878 */
[----:B------:R-:W-:Y:S01]  /*11fb0*/  MOV R158, R229 ;  /* 0x000000e5009e7202 */ /* 0x000fe20000000f00 */
[----:B--2---:R-:W-:-:S06]  /*11fc0*/  FFMA.FTZ R0, R36, c[0x0][0x23c], -R24 ;  /* 0x00008f0024007a23 */ /* 0x004fcc0000010818 */
[----:B------:R-:W-:Y:S01]  /*11fd0*/  HMMA.16816.F32 R124, R4, R14, R124 ;  /* 0x0000000e047c723c */ /* 0x000fe2000000187c */
[----:B------:R1:W-:Y:S07]  /*11fe0*/  MUFU.EX2 R249, R0 ;  /* 0x0000000000f97308 */ /* 0x0003ee0000000800 */
[----:B------:R-:W-:Y:S01]  /*11ff0*/  HMMA.16816.F32 R116, R8, R12, R116 ;  /* 0x0000000c0874723c */ /* 0x000fe20000001874 */
[----:B------:R-:W-:-:S07]  /*12000*/  MOV R159, R230 ;  /* 0x000000e6009f7202 */ /* 0x000fce0000000f00 */
[----:B------:R-:W-:Y:S01]  /*12010*/  HMMA.16816.F32 R128, R8, R14, R128 ;  /* 0x0000000e0880723c */ /* 0x000fe20000001880 */
[----:B------:R-:W2:Y:S01]  /*12020*/  LDSM.16.MT88.4 R12, [R233+0xc800] ;  /* 0x00c80000e90c783b */ /* 0x000ea20000004200 */
[----:B-1----:R-:W-:-:S04]  /*12030*/  FFMA.FTZ R0, R37, c[0x0][0x23c], -R26 ;  /* 0x00008f0025007a23 */ /* 0x002fc8000001081a */
[----:B------:R1:W-:Y:S01]  /*12040*/  MUFU.EX2 R229, R0 ;  /* 0x0000000000e57308 */ /* 0x0003e20000000800 */
[----:B------:R-:W-:Y:S01]  /*12050*/  MOV R172, R231 ;  /* 0x000000e700ac7202 */ /* 0x000fe20000000f00 */
[-C--:B-----5:R-:W-:Y:S01]  /*12060*/  FMUL.FTZ R72, R72, R48.reuse ;  /* 0x0000003048487220 */ /* 0x0a0fe20000410000 */
[----:B------:R-:W-:Y:S01]  /*12070*/  MOV R173, R245 ;  /* 0x000000f500ad7202 */ /* 0x000fe20000000f00 */
[----:B------:R-:W-:Y:S02]  /*12080*/  FMUL.FTZ R73, R73, R48 ;  /* 0x0000003049497220 */ /* 0x000fe40000410000 */
[----:B-1----:R-:W-:-:S04]  /*12090*/  FFMA.FTZ R0, R38, c[0x0][0x23c], -R26 ;  /* 0x00008f0026007a23 */ /* 0x002fc8000001081a */
[----:B------:R1:W1:Y:S01]  /*120a0*/  MUFU.EX2 R230, R0 ;  /* 0x0000000000e67308 */ /* 0x0002620000000800 */
[-C--:B------:R-:W-:Y:S02]  /*120b0*/  FMUL.FTZ R76, R76, R48.reuse ;  /* 0x000000304c4c7220 */ /* 0x080fe40000410000 */
[----:B------:R-:W-:Y:S02]  /*120c0*/  FMUL.FTZ R77, R77, R48 ;  /* 0x000000304d4d7220 */ /* 0x000fe40000410000 */
[-C--:B------:R-:W-:Y:S02]  /*120d0*/  FMUL.FTZ R74, R74, R49.reuse ;  /* 0x000000314a4a7220 */ /* 0x080fe40000410000 */
[-C--:B------:R-:W-:Y:S02]  /*120e0*/  FMUL.FTZ R75, R75, R49.reuse ;  /* 0x000000314b4b7220 */ /* 0x080fe40000410000 */
[----:B------:R-:W-:Y:S02]  /*120f0*/  FMUL.FTZ R78, R78, R49 ;  /* 0x000000314e4e7220 */ /* 0x000fe40000410000 */
[----:B-1----:R-:W-:-:S04]  /*12100*/  FFMA.FTZ R0, R39, c[0x0][0x23c], -R26 ;  /* 0x00008f0027007a23 */ /* 0x002fc8000001081a */
[----:B------:R1:W-:Y:S01]  /*12110*/  MUFU.EX2 R231, R0 ;  /* 0x0000000000e77308 */ /* 0x0003e20000000800 */
[----:B------:R-:W-:Y:S02]  /*12120*/  FMUL.FTZ R79, R79, R49 ;  /* 0x000000314f4f7220 */ /* 0x000fe40000410000 */
        /* <DEDUP_REMOVED lines=9> */
[----:B------:R-:W1:Y:S01]  /*121c0*/  MUFU.EX2 R245, R0 ;  /* 0x0000000000f57308 */ /* 0x000e620000000800 */
[----:B---3--:R-:W-:Y:S01]  /*121d0*/  HMMA.16816.F32 R72, R4, R16, R72 ;  /* 0x000000100448723c */ /* 0x008fe20000001848 */
[-C--:B------:R-:W-:Y:S02]  /*121e0*/  FMUL.FTZ R88, R88, R48.reuse ;  /* 0x0000003058587220 */ /* 0x080fe40000410000 */
[----:B------:R-:W-:-:S02]  /*121f0*/  FMUL.FTZ R89, R89, R48 ;  /* 0x0000003059597220 */ /* 0x000fc40000410000 */
[----:B------:R-:W-:-:S03]  /*12200*/  FMUL.FTZ R90, R90, R49 ;  /* 0x000000315a5a7220 */ /* 0x000fc60000410000 */
[----:B------:R-:W-:Y:S01]  /*12210*/  HMMA.16816.F32 R76, R4, R18, R76 ;  /* 0x00000012044c723c */ /* 0x000fe2000000184c */
[----:B------:R-:W-:Y:S02]  /*12220*/  FMUL.FTZ R91, R91, R49 ;  /* 0x000000315b5b7220 */ /* 0x000fe40000410000 */
[-C--:B------:R-:W-:Y:S02]  /*12230*/  FMUL.FTZ R92, R92, R48.reuse ;  /* 0x000000305c5c7220 */ /* 0x080fe40000410000 */
[----:B------:R-:W-:-:S03]  /*12240*/  FMUL.FTZ R93, R93, R48 ;  /* 0x000000305d5d7220 */ /* 0x000fc60000410000 */
[----:B------:R-:W-:Y:S01]  /*12250*/  HMMA.16816.F32 R32, R8, R16, R68 ;  /* 0x000000100820723c */ /* 0x000fe20000001844 */
[-C--:B------:R-:W-:Y:S02]  /*12260*/  FMUL.FTZ R94, R94, R49.reuse ;  /* 0x000000315e5e7220 */ /* 0x080fe40000410000 */
[----:B------:R-:W-:Y:S02]  /*12270*/  FMUL.FTZ R95, R95, R49 ;  /* 0x000000315f5f7220 */ /* 0x000fe40000410000 */
[----:B------:R-:W-:-:S03]  /*12280*/  FMUL.FTZ R104, R104, R48 ;  /* 0x0000003068687220 */ /* 0x000fc60000410000 */
[----:B------:R-:W-:Y:S01]  /*12290*/  HMMA.16816.F32 R80, R8, R18, R80 ;  /* 0x000000120850723c */ /* 0x000fe20000001850 */
[----:B------:R-:W3:Y:S01]  /*122a0*/  LDSM.16.MT88.4 R16, [R236+0xc800] ;  /* 0x00c80000ec10783b */ /* 0x000ee20000004200 */
        /* <DEDUP_REMOVED lines=22> */
[----:B------:R-:W-:Y:S01]  /*12410*/  FMUL.FTZ R115, R115, R47 ;  /* 0x0000002f73737220 */ /* 0x000fe20000410000 */
[C---:B------:R-:W-:Y:S08]  /*12420*/  HMMA.16816.F32 R88, R4.reuse, R20, R88 ;  /* 0x000000140458723c */ /* 0x040ff00000001858 */
[C---:B------:R-:W-:Y:S08]  /*12430*/  HMMA.16816.F32 R92, R4.reuse, R22, R92 ;  /* 0x00000016045c723c */ /* 0x040ff0000000185c */
[C---:B------:R-:W-:Y:S08]  /*12440*/  HMMA.16816.F32 R104, R4.reuse, R28, R104 ;  /* 0x0000001c0468723c */ /* 0x040ff00000001868 */
[----:B------:R-:W-:Y:S07]  /*12450*/  HMMA.16816.F32 R108, R4, R30, R108 ;  /* 0x0000001e046c723c */ /* 0x000fee000000186c */
[----:B----4-:R-:W-:Y:S01]  /*12460*/  F2FP.PACK_AB R4, R247, R246 ;  /* 0x000000f6f704723e */ /* 0x010fe200000000ff */
[----:B------:R-:W-:Y:S01]  /*12470*/  HMMA.16816.F32 R84, R8, R20, R84 ;  /* 0x000000140854723c */ /* 0x000fe20000001854 */
[----:B------:R-:W-:-:S02]  /*12480*/  F2FP.PACK_AB R5, R230, R229 ;  /* 0x000000e5e605723e */ /* 0x000fc400000000ff */
[----:B------:R-:W-:Y:S02]  /*12490*/  F2FP.PACK_AB R6, R249, R248 ;  /* 0x000000f8f906723e */ /* 0x000fe400000000ff */
[----:B-1----:R-:W-:-:S03]  /*124a0*/  F2FP.PACK_AB R7, R245, R231 ;  /* 0x000000e7f507723e */ /* 0x002fc600000000ff */
[C---:B------:R-:W-:Y:S01]  /*124b0*/  HMMA.16816.F32 R96, R8.reuse, R22, R96 ;  /* 0x000000160860723c */ /* 0x040fe20000001860 */
[----:B------:R-:W-:Y:S01]  /*124c0*/  FFMA.FTZ R0, R226, c[0x0][0x23c], -R2 ;  /* 0x00008f00e2007a23 */ /* 0x000fe20000010802 */
[----:B------:R-:W-:Y:S06]  /*124d0*/  LDSM.16.MT88.4 R20, [R234+0xc800] ;  /* 0x00c80000ea14783b */ /* 0x000fec0000004200 */
[C---:B------:R-:W-:Y:S08]  /*124e0*/  HMMA.16816.F32 R100, R8.reuse, R28, R100 ;  /* 0x0000001c0864723c */ /* 0x040ff00000001864 */
[----:B------:R-:W-:Y:S08]  /*124f0*/  HMMA.16816.F32 R112, R8, R30, R112 ;  /* 0x0000001e0870723c */ /* 0x000ff00000001870 */
[----:B--2---:R-:W-:Y:S01]  /*12500*/  HMMA.16816.F32 R144, R4, R12, R144 ;  /* 0x0000000c0490723c */ /* 0x004fe20000001890 */
[----:B------:R-:W-:-:S07]  /*12510*/  F2FP.PACK_AB R8, R163, R176 ;  /* 0x000000b0a308723e */ /* 0x000fce00000000ff */
[----:B------:R-:W-:Y:S01]  /*12520*/  HMMA.16816.F32 R152, R4, R14, R152 ;  /* 0x0000000e0498723c */ /* 0x000fe20000001898 */
[----:B------:R-:W-:Y:S01]  /*12530*/  F2FP.PACK_AB R9, R251, R250 ;  /* 0x000000fafb09723e */ /* 0x000fe200000000ff */
[----:B------:R1:W-:Y:S01]  /*12540*/  MUFU.EX2 R226, R0 ;  /* 0x0000000000e27308 */ /* 0x0003e20000000800 */
[----:B------:R-:W-:Y:S01]  /*12550*/  F2FP.PACK_AB R10, R161, R162 ;  /* 0x000000a2a10a723e */ /* 0x000fe200000000ff */
[----:B------:R-:W-:Y:S01]  /*12560*/  LDSM.16.MT88.4 R28, [R233+0xe800] ;  /* 0x00e80000e91c783b */ /* 0x000fe20000004200 */
[----:B------:R-:W-:-:S07]  /*12570*/  F2FP.PACK_AB R11, R160, R252 ;  /* 0x000000fca00b723e */ /* 0x000fce00000000ff */
[C---:B------:R-:W-:Y:S08]  /*12580*/  HMMA.16816.F32 R148, R8.reuse, R12, R148 ;  /* 0x0000000c0894723c */ /* 0x040ff00000001894 */
[----:B------:R-:W-:Y:S01]  /*12590*/  HMMA.16816.F32 R52, R8, R14, R52 ;  /* 0x0000000e0834723c */ /* 0x000fe20000001834 */
[----:B------:R-:W2:Y:S01]  /*125a0*/  LDSM.16.MT88.4 R12, [R235+0xc800] ;  /* 0x00c80000eb0c783b */ /* 0x000ea20000004200 */
[----:B-1----:R-:W-:-:S04]  /*125b0*/  FFMA.FTZ R0, R225, c[0x0][0x23c], -R2 ;  /* 0x00008f00e1007a23 */ /* 0x002fc80000010802 */
[----:B------:R1:W4:Y:S02]  /*125c0*/  MUFU.EX2 R225, R0 ;  /* 0x0000000000e17308 */ /* 0x0003240000000800 */
[-C--:B---3--:R-:W-:Y:S08]  /*125d0*/  HMMA.16816.F32 R60, R8, R16.reuse, R60 ;  /* 0x00000010083c723c */ /* 0x088ff0000000183c */
[----:B------:R-:W-:Y:S01]  /*125e0*/  HMMA.16816.F32 R180, R4, R16, R180 ;  /* 0x0000001004b4723c */ /* 0x000fe200000018b4 */
[----:B-1----:R-:W-:-:S07]  /*125f0*/  FFMA.FTZ R0, R224, c[0x0][0x23c], -R2 ;  /* 0x00008f00e0007a23 */ /* 0x002fce0000010802 */
[-C--:B------:R-:W-:Y:S01]  /*12600*/  HMMA.16816.F32 R184, R4, R18.reuse, R184 ;  /* 0x0000001204b8723c */ /* 0x080fe200000018b8 */
[----:B------:R1:W-:Y:S07]  /*12610*/  MUFU.EX2 R224, R0 ;  /* 0x0000000000e07308 */ /* 0x0003ee0000000800 */
[----:B------:R-:W-:Y:S01]  /*12620*/  HMMA.16816.F32 R68, R8, R18, R188 ;  /* 0x000000120844723c */ /* 0x000fe200000018bc */
[----:B------:R-:W3:Y:S01]  /*12630*/  LDSM.16.MT88.4 R16, [R236+0xe800] ;  /* 0x00e80000ec10783b */ /* 0x000ee20000004200 */
[----:B-1----:R-:W-:-:S04]  /*12640*/  FFMA.FTZ R0, R223, c[0x0][0x23c], -R2 ;  /* 0x00008f00df007a23 */ /* 0x002fc80000010802 */
[----:B------:R1:W-:Y:S02]  /*12650*/  MUFU.EX2 R223, R0 ;  /* 0x0000000000df7308 */ /* 0x0003e40000000800 */
[----:B--2---:R-:W-:Y:S01]  /*12660*/  HMMA.16816.F32 R192, R8, R12, R192 ;  /* 0x0000000c08c0723c */ /* 0x004fe200000018c0 */
[----:B-1----:R-:W-:-:S05]  /*12670*/  FFMA.FTZ R0, R222, c[0x0][0x23c], -R25 ;  /* 0x00008f00de007a23 */ /* 0x002fca0000010819 */
[----:B------:R1:W-:Y:S02]  /*12680*/  MUFU.EX2 R222, R0 ;  /* 0x0000000000de7308 */ /* 0x0003e40000000800 */
[C---:B------:R-:W-:Y:S08]  /*12690*/  HMMA.16816.F32 R196, R4.reuse, R12, R196 ;  /* 0x0000000c04c4723c */ /* 0x040ff000000018c4 */
[----:B------:R-:W-:Y:S01]  /*126a0*/  HMMA.16816.F32 R200, R4, R14, R200 ;  /* 0x0000000e04c8723c */ /* 0x000fe200000018c8 */
[----:B-1----:R-:W-:-:S07]  /*126b0*/  FFMA.FTZ R0, R221, c[0x0][0x23c], -R25 ;  /* 0x00008f00dd007a23 */ /* 0x002fce0000010819 */
[----:B------:R-:W-:Y:S01]  /*126c0*/  HMMA.16816.F32 R204, R8, R14, R204 ;  /* 0x0000000e08cc723c */ /* 0x000fe200000018cc */
[----:B------:R-:W1:Y:S01]  /*126d0*/  LDSM.16.MT88.4 R12, [R235+0xe800] ;  /* 0x00e80000eb0c783b */ /* 0x000e620000004200 */
[----:B------:R2:W1:Y:S02]  /*126e0*/  MUFU.EX2 R221, R0 ;  /* 0x0000000000dd7308 */ /* 0x0004640000000800 */
[----:B--2---:R-:W-:-:S06]  /*126f0*/  FFMA.FTZ R0, R220, c[0x0][0x23c], -R25 ;  /* 0x00008f00dc007a23 */ /* 0x004fcc0000010819 */
[----:B------:R2:W-:Y:S01]  /*12700*/  MUFU.EX2 R220, R0 ;  /* 0x0000000000dc7308 */ /* 0x0005e20000000800 */
[----:B------:R-:W-:Y:S01]  /*12710*/  HMMA.16816.F32 R56, R8, R20, R56 ;  /* 0x000000140838723c */ /* 0x000fe20000001838 */
[----:B--2---:R-:W-:-:S06]  /*12720*/  FFMA.FTZ R0, R218, c[0x0][0x23c], -R25 ;  /* 0x00008f00da007a23 */ /* 0x004fcc0000010819 */
[----:B------:R2:W1:Y:S01]  /*12730*/  MUFU.EX2 R218, R0 ;  /* 0x0000000000da7308 */ /* 0x0004620000000800 */
[----:B------:R-:W-:Y:S01]  /*12740*/  HMMA.16816.F32 R164, R4, R20, R164 ;  /* 0x0000001404a4723c */ /* 0x000fe200000018a4 */
[----:B------:R-:W-:-:S07]  /*12750*/  MOV R191, R158 ;  /* 0x0000009e00bf7202 */ /* 0x000fce0000000f00 */
[----:B------:R-:W-:Y:S01]  /*12760*/  HMMA.16816.F32 R168, R4, R22, R168 ;  /* 0x0000001604a8723c */ /* 0x000fe200000018a8 */
[----:B--2---:R-:W-:-:S07]  /*12770*/  FFMA.FTZ R0, R217, c[0x0][0x23c], -R24 ;  /* 0x00008f00d9007a23 */ /* 0x004fce0000010818 */
[----:B------:R-:W-:Y:S01]  /*12780*/  HMMA.16816.F32 R64, R8, R22, R64 ;  /* 0x000000160840723c */ /* 0x000fe20000001840 */
[----:B------:R-:W2:Y:S01]  /*12790*/  LDSM.16.MT88.4 R20, [R234+0xe800] ;  /* 0x00e80000ea14783b */ /* 0x000ea20000004200 */
[----:B------:R1:W-:Y:S01]  /*127a0*/  MUFU.EX2 R217, R0 ;  /* 0x0000000000d97308 */ /* 0x0003e20000000800 */
[----:B------:R-:W-:Y:S02]  /*127b0*/  MOV R190, R159 ;  /* 0x0000009f00be7202 */ /* 0x000fe40000000f00 */
[----:B------:R-:W-:Y:S02]  /*127c0*/  MOV R189, R143 ;  /* 0x0000008f00bd7202 */ /* 0x000fe40000000f00 */
[----:B------:R-:W-:Y:S01]  /*127d0*/  MOV R188, R142 ;  /* 0x0000008e00bc7202 */ /* 0x000fe20000000f00 */
[----:B---3--:R-:W-:Y:S01]  /*127e0*/  HMMA.16816.F32 R104, R4, R16, R104 ;  /* 0x000000100468723c */ /* 0x008fe20000001868 */
[----:B-1----:R-:W-:-:S04]  /*127f0*/  FFMA.FTZ R0, R216, c[0x0][0x23c], -R24 ;  /* 0x00008f00d8007a23 */ /* 0x002fc80000010818 */
[----:B------:R1:W3:Y:S01]  /*12800*/  MUFU.EX2 R216, R0 ;  /* 0x0000000000d87308 */ /* 0x0002e20000000800 */
[----:B------:R-:W-:Y:S02]  /*12810*/  MOV R159, R141 ;  /* 0x0000008d009f7202 */ /* 0x000fe40000000f00 */
[----:B------:R-:W-:Y:S01]  /*12820*/  HMMA.16816.F32 R108, R4, R18, R108 ;  /* 0x00000012046c723c */ /* 0x000fe2000000186c */
[----:B------:R-:W-:-:S07]  /*12830*/  MOV R158, R140 ;  /* 0x0000008c009e7202 */ /* 0x000fce0000000f00 */
[----:B------:R-:W-:Y:S01]  /*12840*/  HMMA.16816.F32 R100, R8, R16, R100 ;  /* 0x000000100864723c */ /* 0x000fe20000001864 */
[----:B-1----:R-:W-:-:S07]  /*12850*/  FFMA.FTZ R0, R215, c[0x0][0x23c], -R24 ;  /* 0x00008f00d7007a23 */ /* 0x002fce0000010818 */
[----:B------:R-:W-:Y:S01]  /*12860*/  HMMA.16816.F32 R112, R8, R18, R112 ;  /* 0x000000120870723c */ /* 0x000fe20000001870 */
[----:B------:R-:W1:Y:S01]  /*12870*/  LDSM.16.MT88.4 R16, [R234+0xd000] ;  /* 0x00d00000ea10783b */ /* 0x000e620000004200 */
[----:B------:R2:W-:Y:S06]  /*12880*/  MUFU.EX2 R215, R0 ;  /* 0x0000000000d77308 */ /* 0x0005ec0000000800 */
[----:B------:R-:W-:Y:S01]  /*12890*/  HMMA.16816.F32 R72, R4, R28, R72 ;  /* 0x0000001c0448723c */ /* 0x000fe20000001848 */
[----:B------:R-:W-:-:S07]  /*128a0*/  MOV R156, R42 ;  /* 0x0000002a009c7202 */ /* 0x000fce0000000f00 */
[----:B------:R-:W-:Y:S01]  /*128b0*/  HMMA.16816.F32 R76, R4, R30, R76 ;  /* 0x0000001e044c723c */ /* 0x000fe2000000184c */
[----:B--2---:R-:W-:-:S07]  /*128c0*/  FFMA.FTZ R0, R213, c[0x0][0x23c], -R24 ;  /* 0x00008f00d5007a23 */ /* 0x004fce0000010818 */
[C---:B------:R-:W-:Y:S01]  /*128d0*/  HMMA.16816.F32 R140, R8.reuse, R28, R32 ;  /* 0x0000001c088c723c */ /* 0x040fe20000001820 */
[----:B------:R2:W-:Y:S07]  /*128e0*/  MUFU.EX2 R213, R0 ;  /* 0x0000000000d57308 */ /* 0x0005ee0000000800 */
[----:B------:R-:W-:Y:S01]  /*128f0*/  HMMA.16816.F32 R80, R8, R30, R80 ;  /* 0x0000001e0850723c */ /* 0x000fe20000001850 */
[----:B------:R-:W1:Y:S01]  /*12900*/  LDSM.16.MT88.4 R28, [R235+0xf000] ;  /* 0x00f00000eb1c783b */ /* 0x000e620000004200 */
[----:B------:R-:W-:-:S02]  /*12910*/  FFMA.FTZ R42, R139, c[0x0][0x23c], -R2 ;  /* 0x00008f008b2a7a23 */ /* 0x000fc40000010802 */
[----:B--2---:R-:W-:-:S04]  /*12920*/  FFMA.FTZ R0, R214, c[0x0][0x23c], -R26 ;  /* 0x00008f00d6007a23 */ /* 0x004fc8000001081a */
[----:B------:R2:W-:Y:S01]  /*12930*/  MUFU.EX2 R139, R0 ;  /* 0x00000000008b7308 */ /* 0x0005e20000000800 */
[----:B------:R-:W-:Y:S01]  /*12940*/  MOV R157, R43 ;  /* 0x0000002b009d7202 */ /* 0x000fe20000000f00 */
[----:B------:R-:W-:Y:S02]  /*12950*/  FFMA.FTZ R37, R137, c[0x0][0x23c], -R25 ;  /* 0x00008f0089257a23 */ /* 0x000fe40000010819 */
[--C-:B------:R-:W-:Y:S02]  /*12960*/  FFMA.FTZ R44, R44, c[0x0][0x23c], -R2.reuse ;  /* 0x00008f002c2c7a23 */ /* 0x100fe40000010802 */
[--C-:B------:R-:W-:Y:S02]  /*12970*/  FFMA.FTZ R43, R208, c[0x0][0x23c], -R2.reuse ;  /* 0x00008f00d02b7a23 */ /* 0x100fe40000010802 */
[----:B------:R-:W-:Y:S02]  /*12980*/  FFMA.FTZ R38, R138, c[0x0][0x23c], -R2 ;  /* 0x00008f008a267a23 */ /* 0x000fe40000010802 */
[----:B------:R-:W-:-:S02]  /*12990*/  FFMA.FTZ R2, R228, c[0x0][0x23c], -R26 ;  /* 0x00008f00e4027a23 */ /* 0x000fc4000001081a */
[----:B--2---:R-:W-:-:S04]  /*129a0*/  FFMA.FTZ R0, R219, c[0x0][0x23c], -R26 ;  /* 0x00008f00db007a23 */ /* 0x004fc8000001081a */
[----:B------:R2:W1:Y:S01]  /*129b0*/  MUFU.EX2 R137, R0 ;  /* 0x0000000000897308 */ /* 0x0004620000000800 */
[----:B------:R-:W-:Y:S01]  /*129c0*/  HMMA.16816.F32 R124, R4, R14, R124 ;  /* 0x0000000e047c723c */ /* 0x000fe2000000187c */
[--C-:B------:R-:W-:Y:S02]  /*129d0*/  FFMA.FTZ R36, R133, c[0x0][0x23c], -R25.reuse ;  /* 0x00008f0085247a23 */ /* 0x100fe40000010819 */
[----:B------:R-:W-:-:S04]  /*129e0*/  FFMA.FTZ R35, R132, c[0x0][0x23c], -R25 ;  /* 0x00008f0084237a23 */ /* 0x000fc80000010819 */
[----:B------:R-:W-:Y:S01]  /*129f0*/  MUFU.EX2 R133, R2 ;  /* 0x0000000200857308 */ /* 0x000fe20000000800 */
[----:B--2---:R-:W-:-:S07]  /*12a00*/  FFMA.FTZ R0, R227, c[0x0][0x23c], -R26 ;  /* 0x00008f00e3007a23 */ /* 0x004fce000001081a */
[----:B------:R-:W2:Y:S01]  /*12a10*/  MUFU.EX2 R132, R0 ;  /* 0x0000000000847308 */ /* 0x000ea20000000800 */
[----:B------:R-:W-:Y:S01]  /*12a20*/  HMMA.16816.F32 R84, R8, R20, R84 ;  /* 0x000000140854723c */ /* 0x000fe20000001854 */
[----:B------:R-:W-:-:S07]  /*12a30*/  MOV R219, R163 ;  /* 0x000000a300db7202 */ /* 0x000fce0000000f00 */
[----:B------:R-:W-:Y:S01]  /*12a40*/  HMMA.16816.F32 R96, R8, R22, R96 ;  /* 0x000000160860723c */ /* 0x000fe20000001860 */
[----:B------:R-:W-:-:S07]  /*12a50*/  MOV R138, R162 ;  /* 0x000000a2008a7202 */ /* 0x000fce0000000f00 */
[----:B------:R-:W-:Y:S01]  /*12a60*/  HMMA.16816.F32 R116, R8, R12, R116 ;  /* 0x0000000c0874723c */ /* 0x000fe20000001874 */
[----:B------:R-:W-:-:S07]  /*12a70*/  MOV R208, R161 ;  /* 0x000000a100d07202 */ /* 0x000fce0000000f00 */
[----:B------:R-:W-:Y:S01]  /*12a80*/  HMMA.16816.F32 R128, R8, R14, R128 ;  /* 0x0000000e0880723c */ /* 0x000fe20000001880 */
[----:B------:R-:W-:-:S06]  /*12a90*/  MOV R214, R160 ;  /* 0x000000a000d67202 */ /* 0x000fcc0000000f00 */
[----:B----4-:R-:W-:Y:S01]  /*12aa0*/  F2FP.PACK_AB R8, R225, R226 ;  /* 0x000000e2e108723e */ /* 0x010fe200000000ff */
[----:B------:R-:W-:Y:S01]  /*12ab0*/  HMMA.16816.F32 R88, R4, R20, R88 ;  /* 0x000000140458723c */ /* 0x000fe20000001858 */
[----:B------:R-:W-:Y:S02]  /*12ac0*/  F2FP.PACK_AB R9, R221, R222 ;  /* 0x000000dedd09723e */ /* 0x000fe400000000ff */
[----:B------:R-:W-:Y:S02]  /*12ad0*/  F2FP.PACK_AB R10, R223, R224 ;  /* 0x000000e0df0a723e */ /* 0x000fe400000000ff */
[----:B------:R-:W-:-:S03]  /*12ae0*/  F2FP.PACK_AB R11, R218, R220 ;  /* 0x000000dcda0b723e */ /* 0x000fc600000000ff */
[C---:B------:R-:W-:Y:S01]  /*12af0*/  HMMA.16816.F32 R92, R4.reuse, R22, R92 ;  /* 0x00000016045c723c */ /* 0x040fe2000000185c */
[----:B------:R-:W-:Y:S01]  /*12b00*/  FFMA.FTZ R34, R209, c[0x0][0x23c], -R26 ;  /* 0x00008f00d1227a23 */ /* 0x000fe2000001081a */
[----:B------:R-:W2:Y:S04]  /*12b10*/  LDSM.16.MT88.4 R20, [R233+0xd000] ;  /* 0x00d00000e914783b */ /* 0x000ea80000004200 */
[----:B------:R-:W4:Y:S02]  /*12b20*/  LDL.LU R209, [R1+0x80] ;  /* 0x0000800001d17983 */ /* 0x000f240000300800 */
[----:B------:R-:W-:Y:S02]  /*12b30*/  HMMA.16816.F32 R120, R4, R12, R120 ;  /* 0x0000000c0478723c */ /* 0x000fe40000001878 */
[----:B------:R-:W2:Y:S05]  /*12b40*/  LDSM.16.MT88.4 R12, [R236+0xd000] ;  /* 0x00d00000ec0c783b */ /* 0x000eaa0000004200 */
[----:B---3--:R-:W-:-:S02]  /*12b50*/  F2FP.PACK_AB R4, R216, R217 ;  /* 0x000000d9d804723e */ /* 0x008fc400000000ff */
[----:B-1----:R-:W-:Y:S02]  /*12b60*/  F2FP.PACK_AB R5, R137, R139 ;  /* 0x0000008b8905723e */ /* 0x002fe400000000ff */
[----:B------:R-:W-:Y:S02]  /*12b70*/  F2FP.PACK_AB R6, R213, R215 ;  /* 0x000000d7d506723e */ /* 0x000fe400000000ff */
[----:B--2---:R-:W-:Y:S01]  /*12b80*/  F2FP.PACK_AB R7, R133, R132 ;  /* 0x000000848507723e */ /* 0x004fe200000000ff */
[----:B------:R-:W-:Y:S08]  /*12b90*/  HMMA.16816.F32 R160, R8, R16, R56 ;  /* 0x0000001008a0723c */ /* 0x000ff00000001838 */
[----:B------:R-:W-:Y:S01]  /*12ba0*/  HMMA.16816.F32 R56, R4, R30, R124 ;  /* 0x0000001e0438723c */ /* 0x000fe2000000187c */
[----:B------:R-:W2:Y:S04]  /*12bb0*/  LDL.LU R125, [R1+0x74] ;  /* 0x00007400017d7983 */ /* 0x000ea80000300800 */
[----:B------:R-:W3:Y:S04]  /*12bc0*/  LDL.LU R126, [R1+0x78] ;  /* 0x00007800017e7983 */ /* 0x000ee80000300800 */
[----:B------:R-:W2:Y:S01]  /*12bd0*/  LDL.LU R127, [R1+0x7c] ;  /* 0x00007c00017f7983 */ /* 0x000ea20000300800 */
[----:B------:R-:W-:Y:S01]  /*12be0*/  MOV R227, R176 ;  /* 0x000000b000e37202 */ /* 0x000fe20000000f00 */
[----:B------:R-:W-:Y:S01]  /*12bf0*/  FFMA.FTZ R33, R51, c[0x0][0x23c], -R25 ;  /* 0x00008f0033217a23 */ /* 0x000fe20000010819 */
[----:B------:R-:W-:Y:S01]  /*12c00*/  HMMA.16816.F32 R148, R8, R20, R148 ;  /* 0x000000140894723c */ /* 0x000fe20000001894 */
[----:B------:R-:W-:-:S02]  /*12c10*/  FFMA.FTZ R45, R45, c[0x0][0x23c], -R24 ;  /* 0x00008f002d2d7a23 */ /* 0x000fc40000010818 */
[--C-:B------:R-:W-:Y:S02]  /*12c20*/  FFMA.FTZ R41, R41, c[0x0][0x23c], -R24.reuse ;  /* 0x00008f0029297a23 */ /* 0x100fe40000010818 */
[--C-:B------:R-:W-:Y:S02]  /*12c30*/  FFMA.FTZ R40, R40, c[0x0][0x23c], -R24.reuse ;  /* 0x00008f0028287a23 */ /* 0x100fe40000010818 */
[----:B------:R-:W-:Y:S01]  /*12c40*/  FFMA.FTZ R39, R50, c[0x0][0x23c], -R24 ;  /* 0x00008f0032277a23 */ /* 0x000fe20000010818 */
[----:B------:R-:W-:Y:S01]  /*12c50*/  HMMA.16816.F32 R176, R8, R12, R60 ;  /* 0x0000000c08b0723c */ /* 0x000fe2000000183c */
[--C-:B------:R-:W-:Y:S02]  /*12c60*/  FFMA.FTZ R32, R212, c[0x0][0x23c], -R26.reuse ;  /* 0x00008f00d4207a23 */ /* 0x100fe4000001081a */
[--C-:B------:R-:W-:Y:S02]  /*12c70*/  FFMA.FTZ R2, R211, c[0x0][0x23c], -R26.reuse ;  /* 0x00008f00d3027a23 */ /* 0x100fe4000001081a */
[----:B------:R-:W-:-:S02]  /*12c80*/  FFMA.FTZ R0, R210, c[0x0][0x23c], -R26 ;  /* 0x00008f00d2007a23 */ /* 0x000fc4000001081a */
[----:B------:R-:W1:Y:S01]  /*12c90*/  LDSM.16.MT88.4 R24, [R235+0xd000] ;  /* 0x00d00000eb18783b */ /* 0x000e620000004200 */
[C---:B------:R-:W-:Y:S08]  /*12ca0*/  HMMA.16816.F32 R144, R4.reuse, R20, R144 ;  /* 0x000000140490723c */ /* 0x040ff00000001890 */
[-C--:B------:R-:W-:Y:S08]  /*12cb0*/  HMMA.16816.F32 R152, R4, R22.reuse, R152 ;  /* 0x000000160498723c */ /* 0x080ff00000001898 */
[----:B------:R-:W-:Y:S01]  /*12cc0*/  HMMA.16816.F32 R52, R8, R22, R52 ;  /* 0x000000160834723c */ /* 0x000fe20000001834 */
[----:B------:R-:W1:Y:S07]  /*12cd0*/  LDSM.16.MT88.4 R20, [R233+0xf000] ;  /* 0x00f00000e914783b */ /* 0x000e6e0000004200 */
[C---:B------:R-:W-:Y:S08]  /*12ce0*/  HMMA.16816.F32 R164, R4.reuse, R16, R164 ;  /* 0x0000001004a4723c */ /* 0x040ff000000018a4 */
[-C--:B------:R-:W-:Y:S08]  /*12cf0*/  HMMA.16816.F32 R168, R4, R18.reuse, R168 ;  /* 0x0000001204a8723c */ /* 0x080ff000000018a8 */
[----:B------:R-:W-:Y:S01]  /*12d00*/  HMMA.16816.F32 R64, R8, R18, R64 ;  /* 0x000000120840723c */ /* 0x000fe20000001840 */
[----:B------:R-:W1:Y:S07]  /*12d10*/  LDSM.16.MT88.4 R16, [R234+0xf000] ;  /* 0x00f00000ea10783b */ /* 0x000e6e0000004200 */
[C---:B------:R-:W-:Y:S08]  /*12d20*/  HMMA.16816.F32 R180, R4.reuse, R12, R180 ;  /* 0x0000000c04b4723c */ /* 0x040ff000000018b4 */
[-C--:B------:R-:W-:Y:S08]  /*12d30*/  HMMA.16816.F32 R184, R4, R14.reuse, R184 ;  /* 0x0000000e04b8723c */ /* 0x080ff000000018b8 */
[----:B------:R-:W-:Y:S01]  /*12d40*/  HMMA.16816.F32 R60, R8, R14, R68 ;  /* 0x0000000e083c723c */ /* 0x000fe20000001844 */
[----:B------:R-:W1:Y:S01]  /*12d50*/  LDSM.16.MT88.4 R12, [R236+0xf000] ;  /* 0x00f00000ec0c783b */ /* 0x000e620000004200 */
[----:B------:R-:W-:-:S02]  /*12d60*/  MOV R212, R157 ;  /* 0x0000009d00d47202 */ /* 0x000fc40000000f00 */
[----:B------:R-:W-:-:S04]  /*12d70*/  MOV R211, R158 ;  /* 0x0000009e00d37202 */ /* 0x000fc80000000f00 */
        /* <DEDUP_REMOVED lines=22> */
[----:B------:R-:W-:Y:S01]  /*12ee0*/  HMMA.16816.F32 R20, R8, R22, R80 ;  /* 0x000000160814723c */ /* 0x000fe20000001850 */
[----:B------:R-:W-:-:S07]  /*12ef0*/  MOV R228, R156 ;  /* 0x0000009c00e47202 */ /* 0x000fce0000000f00 */
[----:B------:R-:W-:Y:S01]  /*12f00*/  HMMA.16816.F32 R16, R8, R18, R96 ;  /* 0x000000120810723c */ /* 0x000fe20000001860 */
[----:B------:R-:W-:-:S07]  /*12f10*/  MOV R210, R159 ;  /* 0x0000009f00d27202 */ /* 0x000fce0000000f00 */
[C---:B------:R-:W-:Y:S01]  /*12f20*/  HMMA.16816.F32 R12, R8.reuse, R14, R112 ;  /* 0x0000000e080c723c */ /* 0x040fe20000001870 */
[----:B------:R4:W-:Y:S01]  /*12f30*/  MUFU.EX2 R35, R2 ;  /* 0x0000000200237308 */ /* 0x0009e20000000800 */
[----:B------:R-:W-:Y:S01]  /*12f40*/  MOV R143, R173 ;  /* 0x000000ad008f7202 */ /* 0x000fe20000000f00 */
[----:B------:R-:W-:Y:S01]  /*12f50*/  LDSM.16.MT88.4 R156, [R233+0xd800] ;  /* 0x00d80000e99c783b */ /* 0x000fe20000004200 */
[----:B------:R-:W-:Y:S02]  /*12f60*/  MOV R142, R174 ;  /* 0x000000ae008e7202 */ /* 0x000fe40000000f00 */
[----:B------:R-:W-:Y:S01]  /*12f70*/  MOV R141, R175 ;  /* 0x000000af008d7202 */ /* 0x000fe20000000f00 */
[----:B------:R-:W-:Y:S01]  /*12f80*/  LDSM.16.MT88.4 R204, [R235+0xd800] ;  /* 0x00d80000ebcc783b */ /* 0x000fe20000004200 */
[----:B------:R-:W-:Y:S01]  /*12f90*/  HMMA.16816.F32 R28, R8, R30, R128 ;  /* 0x0000001e081c723c */ /* 0x000fe20000001880 */
[----:B------:R1:W-:Y:S02]  /*12fa0*/  MUFU.EX2 R32, R0 ;  /* 0x0000000000207308 */ /* 0x0003e40000000800 */
[----:B------:R-:W-:Y:S04]  /*12fb0*/  LDSM.16.MT88.4 R80, [R233+0xf800] ;  /* 0x00f80000e950783b */ /* 0x000fe80000004200 */
[----:B------:R-:W-:Y:S04]  /*12fc0*/  LDSM.16.MT88.4 R96, [R234+0xf800] ;  /* 0x00f80000ea60783b */ /* 0x000fe80000004200 */
[----:B------:R-:W-:Y:S01]  /*12fd0*/  LDSM.16.MT88.4 R112, [R236+0xf800] ;  /* 0x00f80000ec70783b */ /* 0x000fe20000004200 */
[----:B------:R-:W1:Y:S08]  /*12fe0*/  MUFU.EX2 R44, R44 ;  /* 0x0000002c002c7308 */ /* 0x000e700000000800 */
[----:B------:R-:W1:Y:S01]  /*12ff0*/  MUFU.EX2 R37, R37 ;  /* 0x0000002500257308 */ /* 0x000e620000000800 */
[----:B----4-:R-:W-:Y:S01]  /*13000*/  FFMA.FTZ R2, R209, R49, R232 ;  /* 0x00000031d1027223 */ /* 0x010fe200000100e8 */
[----:B------:R-:W-:-:S02]  /*13010*/  MOV R209, R172 ;  /* 0x000000ac00d17202 */ /* 0x000fc40000000f00 */
[----:B------:R-:W-:Y:S01]  /*13020*/  LDSM.16.MT88.4 R172, [R234+0xd800] ;  /* 0x00d80000eaac783b */ /* 0x000fe20000004200 */
[----:B------:R-:W-:Y:S01]  /*13030*/  FADD.FTZ R8, R228, R2 ;  /* 0x00000002e4087221 */ /* 0x000fe20000010000 */
[----:B------:R-:W-:Y:S02]  /*13040*/  MOV R228, R188 ;  /* 0x000000bc00e47202 */ /* 0x000fe40000000f00 */
[----:B------:R-:W-:Y:S01]  /*13050*/  MUFU.EX2 R45, R45 ;  /* 0x0000002d002d7308 */ /* 0x000fe20000000800 */
[----:B---3--:R-:W-:Y:S02]  /*13060*/  FFMA.FTZ R5, R126, R47, R238 ;  /* 0x0000002f7e057223 */ /* 0x008fe400000100ee */
[----:B--2---:R-:W-:Y:S02]  /*13070*/  FFMA.FTZ R4, R127, R48, R237 ;  /* 0x000000307f047223 */ /* 0x004fe400000100ed */
[----:B------:R-:W-:Y:S02]  /*13080*/  FADD.FTZ R10, R211, R5 ;  /* 0x00000005d30a7221 */ /* 0x000fe40000010000 */
[----:B------:R-:W-:-:S02]  /*13090*/  FADD.FTZ R9, R212, R4 ;  /* 0x00000004d4097221 */ /* 0x000fc40000010000 */
[----:B------:R-:W2:Y:S01]  /*130a0*/  LDSM.16.MT88.4 R4, [R235+0xf800] ;  /* 0x00f80000eb04783b */ /* 0x000ea20000004200 */
[----:B-1----:R-:W-:Y:S01]  /*130b0*/  FFMA.FTZ R0, R125, R46, R239 ;  /* 0x0000002e7d007223 */ /* 0x002fe200000100ef */
[----:B------:R-:W-:Y:S02]  /*130c0*/  MOV R212, R189 ;  /* 0x000000bd00d47202 */ /* 0x000fe40000000f00 */
[----:B------:R-:W-:Y:S01]  /*130d0*/  MOV R211, R190 ;  /* 0x000000be00d37202 */ /* 0x000fe20000000f00 */
[----:B------:R-:W-:Y:S01]  /*130e0*/  FADD.FTZ R0, R210, R0 ;  /* 0x00000000d2007221 */ /* 0x000fe20000010000 */
[----:B------:R-:W-:Y:S01]  /*130f0*/  MOV R210, R191 ;  /* 0x000000bf00d27202 */ /* 0x000fe20000000f00 */
[----:B------:R-:W1:Y:S01]  /*13100*/  MUFU.EX2 R41, R41 ;  /* 0x0000002900297308 */ /* 0x000e620000000800 */
[----:B------:R-:W3:Y:S07]  /*13110*/  LDSM.16.MT88.4 R188, [R236+0xd800] ;  /* 0x00d80000ecbc783b */ /* 0x000eee0000004200 */
[----:B------:R-:W-:Y:S08]  /*13120*/  MUFU.EX2 R40, R40 ;  /* 0x0000002800287308 */ /* 0x000ff00000000800 */
[----:B------:R-:W4:Y:S08]  /*13130*/  MUFU.EX2 R39, R39 ;  /* 0x0000002700277308 */ /* 0x000f300000000800 */
[----:B------:R-:W2:Y:S01]  /*13140*/  MUFU.EX2 R34, R34 ;  /* 0x0000002200227308 */ /* 0x000ea20000000800 */
[----:B------:R-:W-:-:S02]  /*13150*/  F2FP.PACK_AB R128, R51, R44 ;  /* 0x0000002c3380723e */ /* 0x000fc400000000ff */
[----:B------:R-:W-:Y:S02]  /*13160*/  F2FP.PACK_AB R129, R38, R37 ;  /* 0x000000252681723e */ /* 0x000fe400000000ff */
[----:B------:R-:W-:Y:S02]  /*13170*/  F2FP.PACK_AB R130, R50, R43 ;  /* 0x0000002b3282723e */ /* 0x000fe400000000ff */
[----:B------:R-:W-:Y:S01]  /*13180*/  F2FP.PACK_AB R131, R36, R42 ;  /* 0x0000002a2483723e */ /* 0x000fe200000000ff */
[----:B------:R-:W-:Y:S01]  /*13190*/  FADD.FTZ R2, R142, R10 ;  /* 0x0000000a8e027221 */ /* 0x000fe20000010000 */
[----:B-1----:R-:W-:Y:S01]  /*131a0*/  F2FP.PACK_AB R124, R41, R45 ;  /* 0x0000002d297c723e */ /* 0x002fe200000000ff */
[----:B------:R1:W5:Y:S01]  /*131b0*/  LDL.LU R239, [R1+0xcc] ;  /* 0x0000cc0001ef7983 */ /* 0x0003620000300800 */
[----:B------:R-:W-:Y:S02]  /*131c0*/  F2FP.PACK_AB R125, R35, R33 ;  /* 0x00000021237d723e */ /* 0x000fe400000000ff */
[----:B----4-:R-:W-:-:S02]  /*131d0*/  F2FP.PACK_AB R126, R39, R40 ;  /* 0x00000028277e723e */ /* 0x010fc400000000ff */
[----:B--2---:R-:W-:Y:S01]  /*131e0*/  F2FP.PACK_AB R127, R34, R32 ;  /* 0x00000020227f723e */ /* 0x004fe200000000ff */
[----:B------:R-:W-:Y:S01]  /*131f0*/  FADD.FTZ R0, R141, R0 ;  /* 0x000000008d007221 */ /* 0x000fe20000010000 */
[----:B------:R-:W-:Y:S01]  /*13200*/  HMMA.16816.F32 R116, R128, R4, R116 ;  /* 0x000000048074723c */ /* 0x000fe20000001874 */
[----:B------:R-:W-:Y:S01]  /*13210*/  FADD.FTZ R2, R211, R2 ;  /* 0x00000002d3027221 */ /* 0x000fe20000010000 */
[----:B------:R1:W5:Y:S01]  /*13220*/  LDL.LU R238, [R1+0xc8] ;  /* 0x0000c80001ee7983 */ /* 0x0003620000300800 */
[----:B------:R-:W-:-:S05]  /*13230*/  FADD.FTZ R0, R210, R0 ;  /* 0x00000000d2007221 */ /* 0x000fca0000010000 */
[----:B------:R-:W-:Y:S01]  /*13240*/  HMMA.16816.F32 R120, R124, R4, R120 ;  /* 0x000000047c78723c */ /* 0x000fe20000001878 */
[----:B------:R-:W-:Y:S01]  /*13250*/  FADD.FTZ R2, R250, R2 ;  /* 0x00000002fa027221 */ /* 0x000fe20000010000 */
[----:B------:R1:W5:Y:S05]  /*13260*/  LDL.LU R237, [R1+0xc4] ;  /* 0x0000c40001ed7983 */ /* 0x00036a0000300800 */
[----:B------:R-:W-:Y:S01]  /*13270*/  FADD.FTZ R5, R143, R9 ;  /* 0x000000098f057221 */ /* 0x000fe20000010000 */
[----:B------:R-:W-:Y:S01]  /*13280*/  HMMA.16816.F32 R148, R128, R156, R148 ;  /* 0x0000009c8094723c */ /* 0x000fe20000001894 */
[----:B------:R-:W-:Y:S01]  /*13290*/  FADD.FTZ R4, R209, R8 ;  /* 0x00000008d1047221 */ /* 0x000fe20000010000 */
[----:B------:R1:W5:Y:S01]  /*132a0*/  LDL.LU R232, [R1+0xc0] ;  /* 0x0000c00001e87983 */ /* 0x0003620000300800 */
[----:B------:R-:W-:-:S02]  /*132b0*/  FADD.FTZ R5, R212, R5 ;  /* 0x00000005d4057221 */ /* 0x000fc40000010000 */
[----:B------:R-:W-:Y:S02]  /*132c0*/  FADD.FTZ R8, R228, R4 ;  /* 0x00000004e4087221 */ /* 0x000fe40000010000 */
[----:B------:R-:W-:Y:S02]  /*132d0*/  FADD.FTZ R4, R227, R0 ;  /* 0x00000000e3047221 */ /* 0x000fe40000010000 */
[----:B------:R-:W-:Y:S02]  /*132e0*/  FADD.FTZ R0, R246, R5 ;  /* 0x00000005f6007221 */ /* 0x000fe40000010000 */
[----:B------:R-:W-:Y:S01]  /*132f0*/  FADD.FTZ R5, R229, R8 ;  /* 0x00000008e5057221 */ /* 0x000fe20000010000 */
[----:B------:R-:W-:Y:S01]  /*13300*/  HMMA.16816.F32 R144, R124, R156, R144 ;  /* 0x0000009c7c90723c */ /* 0x000fe20000001890 */
[----:B------:R-:W-:Y:S02]  /*13310*/  FADD.FTZ R4, R219, R4 ;  /* 0x00000004db047221 */ /* 0x000fe40000010000 */
[----:B------:R-:W-:-:S02]  /*13320*/  FADD.FTZ R2, R251, R2 ;  /* 0x00000002fb027221 */ /* 0x000fc40000010000 */
[----:B------:R-:W-:-:S03]  /*13330*/  FADD.FTZ R0, R247, R0 ;  /* 0x00000000f7007221 */ /* 0x000fc60000010000 */
[----:B------:R-:W-:Y:S01]  /*13340*/  HMMA.16816.F32 R152, R124, R158, R152 ;  /* 0x0000009e7c98723c */ /* 0x000fe20000001898 */
[----:B------:R-:W-:-:S07]  /*13350*/  FADD.FTZ R5, R230, R5 ;  /* 0x00000005e6057221 */ /* 0x000fce0000010000 */
[C---:B------:R-:W-:Y:S08]  /*13360*/  HMMA.16816.F32 R164, R124.reuse, R172, R164 ;  /* 0x000000ac7ca4723c */ /* 0x040ff000000018a4 */
        /* <DEDUP_REMOVED lines=72> */
.L_x_243:
[----:B-1----:R-:W-:-:S12]  /*137f0*/  UIADD3 UR8, UR21, -0x1, URZ ;  /* 0xffffffff15087890 */ /* 0x002fd8000fffe03f */
.L_x_250:
[----:B------:R-:W-:-:S13]  /*13800*/  ISETP.LE.AND P0, PT, RZ, UR8, PT ;  /* 0x00000008ff007c0c */ /* 0x000fda000bf03270 */
[----:B------:R-:W-:Y:S05]  /*13810*/  @!P0 BRA `(.L_x_251) ;  /* 0x00004e9000008947 */ /* 0x000fea0003800000 */
[----:B------:R-:W2:Y:S01]  /*13820*/  LDL.64 R8, [R1+0x90] ;  /* 0x0000900001087983 */ /* 0x000ea20000100a00 */
[----:B-----5:R-:W-:Y:S01]  /*13830*/  MOV R139, R3 ;  /* 0x00000003008b7202 */ /* 0x020fe20000000f00 */
[----:B------:R-:W-:Y:S02]  /*13840*/  IMAD.MOV.U32 R137, RZ, RZ, R135 ;  /* 0x000000ffff897224 */ /* 0x000fe400078e0087 */
[----:B-1----:R-:W3:Y:S01]  /*13850*/  LDL R0, [R1+0x98] ;  /* 0x0000980001007983 */ /* 0x002ee20000100800 */
        /* <DEDUP_REMOVED lines=10> */
.L_x_254:
        /* <DEDUP_REMOVED lines=24> */
[----:B------:R-:W-:Y:S01]  /*13a80*/  @!P3 LEA R16, P6, R2, c[0x0][0x168], 0x1 ;  /* 0x00005a000210ba11 */ /* 0x000fe200078c08ff */
        /* <DEDUP_REMOVED lines=15> */
[----:B------:R-:W-:Y:S02]  /*13b80*/  @!P3 LEA R10, P6, R0, c[0x0][0x168], 0x1 ;  /* 0x00005a00000aba11 */ /* 0x000fe400078c08ff */
[----:B------:R-:W-:Y:S01]  /*13b90*/  IADD3.X R2, R4, UR11, RZ, P5, !PT ;  /* 0x0000000b04027c10 */ /* 0x000fe2000affe4ff */
[----:B------:R1:W-:Y:S01]  /*13ba0*/  @P2 STS.128 [R244+0xa800], RZ ;  /* 0x00a800fff4002388 */ /* 0x0003e20000000c00 */
[C---:B------:R-:W-:Y:S02]  /*13bb0*/  IADD3 R3, P0, R0.reuse, UR7, RZ ;  /* 0x0000000700037c10 */ /* 0x040fe4000ff1e0ff */
[C-C-:B------:R-:W-:Y:S01]  /*13bc0*/  @!P3 LEA.HI.X R11, R0.reuse, c[0x0][0x16c], R2.reuse, 0x1, P6 ;  /* 0x00005b00000bba11 */ /* 0x140fe200030f0c02 */
[----:B------:R-:W-:Y:S01]  /*13bd0*/  @!PT LDS RZ, [RZ] ;  /* 0x00000000fffff984 */ /* 0x000fe20000000800 */
[----:B------:R-:W-:Y:S01]  /*13be0*/  @!PT LDS RZ, [RZ] ;  /* 0x00000000fffff984 */ /* 0x000fe20000000800 */
[----:B------:R-:W-:Y:S01]  /*13bf0*/  @!PT LDS RZ, [RZ] ;  /* 0x00000000fffff984 */ /* 0x000fe20000000800 */
[----:B------:R1:W-:Y:S01]  /*13c00*/  @!P2 LDGSTS.E.BYPASS.LTC128B.128 [R244+0xa800], [R12.64+0x80] ;  /* 0x0a8000800cf4afae */ /* 0x0003e2000b901d52 */
[C---:B------:R-:W-:Y:S02]  /*13c10*/  @!P3 LEA R8, P5, R3.reuse, c[0x0][0x168], 0x1 ;  /* 0x00005a000308ba11 */ /* 0x040fe400078a08ff */
[----:B--2---:R-:W-:Y:S01]  /*13c20*/  @!P2 LEA R6, P1, R0, c[0x0][0x168], 0x1 ;  /* 0x00005a000006aa11 */ /* 0x004fe200078208ff */
[----:B------:R1:W-:Y:S01]  /*13c30*/  @P3 STS.128 [R244+0x9000], RZ ;  /* 0x009000fff4003388 */ /* 0x0003e20000000c00 */
[----:B------:R-:W-:Y:S02]  /*13c40*/  IADD3.X R5, R2, UR11, RZ, P0, !PT ;  /* 0x0000000b02057c10 */ /* 0x000fe400087fe4ff */
[----:B------:R-:W-:Y:S01]  /*13c50*/  @!P2 LEA.HI.X R7, R0, c[0x0][0x16c], R2, 0x1, P1 ;  /* 0x00005b000007aa11 */ /* 0x000fe200008f0c02 */
[----:B------:R-:W-:Y:S01]  /*13c60*/  @!PT LDS RZ, [RZ] ;  /* 0x00000000fffff984 */ /* 0x000fe20000000800 */
[----:B------:R-:W-:Y:S01]  /*13c70*/  @!PT LDS RZ, [RZ] ;  /* 0x00000000fffff984 */ /* 0x000fe20000000800 */
[----:B------:R-:W-:Y:S01]  /*13c80*/  @!PT LDS RZ, [RZ] ;  /* 0x00000000fffff984 */ /* 0x000fe20000000800 */
[----:B------:R1:W-:Y:S01]  /*13c90*/  @!P3 LDGSTS.E.BYPASS.LTC128B.128 [R244+0x9000], [R10.64] ;  /* 0x090000000af4bfae */ /* 0x0003e2000b901d52 */
[C-C-:B------:R-:W-:Y:S02]  /*13ca0*/  @!P3 LEA.HI.X R9, R3.reuse, c[0x0][0x16c], R5.reuse, 0x1, P5 ;  /* 0x00005b000309ba11 */ /* 0x140fe400028f0c05 */
[C---:B------:R-:W-:Y:S01]  /*13cb0*/  @!P2 LEA R4, P0, R3.reuse, c[0x0][0x168], 0x1 ;  /* 0x00005a000304aa11 */ /* 0x040fe200078008ff */
        /* <DEDUP_REMOVED lines=18> */
.L_x_252:
[----:B------:R-:W2:Y:S01]  /*13de0*/  LDL.64 R4, [R1+0x88] ;  /* 0x0000880001047983 */ /* 0x000ea20000100a00 */
[----:B------:R-:W-:Y:S04]  /*13df0*/  DEPBAR.LE SB0, 0x0 ;  /* 0x000080000000791a */ /* 0x000fe80000000000 */
[----:B-1----:R-:W-:Y:S01]  /*13e00*/  MOV R2, UR8 ;  /* 0x0000000800027c02 */ /* 0x002fe20008000f00 */
[----:B------:R-:W-:Y:S01]  /*13e10*/  BAR.SYNC.DEFER_BLOCKING 0x0 ;  /* 0x0000000000007b1d */ /* 0x000fe20000010000 */
[----:B------:R-:W-:Y:S02]  /*13e20*/  USHF.R.S32.HI UR5, URZ, 0x1f, UR8 ;  /* 0x0000001f3f057899 */ /* 0x000fe40008011408 */
[----:B------:R-:W-:Y:S04]  /*13e30*/  UIMAD UR4, UR12, UR8, URZ ;  /* 0x000000080c0472a4 */ /* 0x000fe8000f8e023f */
        /* <DEDUP_REMOVED lines=14> */
[----:B------:R-:W-:Y:S02]  /*13f20*/  IADD3.X R2, R0, UR9, RZ, P1, !PT ;  /* 0x0000000900027c10 */ /* 0x000fe40008ffe4ff */
[C---:B------:R-:W-:Y:S01]  /*13f30*/  @!P2 LEA R12, P0, R3.reuse, c[0x0][0x170], 0x1 ;  /* 0x00005c00030caa11 */ /* 0x040fe200078008ff */
[----:B------:R-:W-:Y:S01]  /*13f40*/  @P2 STS.128 [R244+0xe000], RZ ;  /* 0x00e000fff4002388 */ /* 0x000fe20000000c00 */
[C-C-:B------:R-:W-:Y:S02]  /*13f50*/  @!P3 LEA.HI.X R15, R3.reuse, c[0x0][0x174], R2.reuse, 0x1, P4 ;  /* 0x00005d00030fba11 */ /* 0x140fe400020f0c02 */
[C---:B------:R-:W-:Y:S02]  /*13f60*/  @!P2 LEA.HI.X R13, R3.reuse, c[0x0][0x174], R2, 0x1, P0 ;  /* 0x00005d00030daa11 */ /* 0x040fe400000f0c02 */
[----:B------:R-:W-:Y:S03]  /*13f70*/  IADD3 R0, P1, R3, UR14, RZ ;  /* 0x0000000e03007c10 */ /* 0x000fe6000ff3e0ff */
[----:B------:R-:W-:Y:S01]  /*13f80*/  @!PT LDS RZ, [RZ] ;  /* 0x00000000fffff984 */ /* 0x000fe20000000800 */
[----:B------:R-:W-:Y:S01]  /*13f90*/  @!PT LDS RZ, [RZ] ;  /* 0x00000000fffff984 */ /* 0x000fe20000000800 */
[----:B------:R-:W-:Y:S01]  /*13fa0*/  @!PT LDS RZ, [RZ] ;  /* 0x00000000fffff984 */ /* 0x000fe20000000800 */
[----:B------:R2:W-:Y:S01]  /*13fb0*/  @!P2 LDGSTS.E.BYPASS.LTC128B.128 [R244+0xe000], [R16.64+0x80] ;  /* 0x0e00008010f4afae */ /* 0x0005e2000b901d52 */
[----:B------:R-:W-:Y:S02]  /*13fc0*/  @!P3 LEA R10, P5, R0, c[0x0][0x170], 0x1 ;  /* 0x00005c00000aba11 */ /* 0x000fe400078a08ff */
[----:B------:R-:W-:Y:S02]  /*13fd0*/  IADD3.X R3, R2, UR9, RZ, P1, !PT ;  /* 0x0000000902037c10 */ /* 0x000fe40008ffe4ff */
[C---:B------:R-:W-:Y:S02]  /*13fe0*/  @!P2 LEA R6, P1, R0.reuse, c[0x0][0x170], 0x1 ;  /* 0x00005c000006aa11 */ /* 0x040fe400078208ff */
[C-C-:B------:R-:W-:Y:S01]  /*13ff0*/  @!P3 LEA.HI.X R11, R0.reuse, c[0x0][0x174], R3.reuse, 0x1, P5 ;  /* 0x00005d00000bba11 */ /* 0x140fe200028f0c03 */
[----:B------:R-:W-:Y:S01]  /*14000*/  @P3 STS.128 [R244+0xc800], RZ ;  /* 0x00c800fff4003388 */ /* 0x000fe20000000c00 */
[C---:B------:R-:W-:Y:S02]  /*14010*/  @!P2 LEA.HI.X R7, R0.reuse, c[0x0][0x174], R3, 0x1, P1 ;  /* 0x00005d000007aa11 */ /* 0x040fe400008f0c03 */
[----:B------:R-:W-:Y:S04]  /*14020*/  IADD3 R2, P0, R0, UR14, RZ ;  /* 0x0000000e00027c10 */ /* 0x000fe8000ff1e0ff */
[C---:B------:R-:W-:Y:S01]  /*14030*/  @!P3 LEA R8, P4, R2.reuse, c[0x0][0x170], 0x1 ;  /* 0x00005c000208ba11 */ /* 0x040fe200078808ff */
[----:B------:R-:W-:Y:S01]  /*14040*/  @!PT LDS RZ, [RZ] ;  /* 0x00000000fffff984 */ /* 0x000fe20000000800 */
[----:B------:R-:W-:Y:S01]  /*14050*/  @!PT LDS RZ, [RZ] ;  /* 0x00000000fffff984 */ /* 0x000fe20000000800 */
[----:B------:R-:W-:Y:S01]  /*14060*/  @!PT LDS RZ, [RZ] ;  /* 0x00000000fffff984 */ /* 0x000fe20000000800 */
[----:B------:R3:W-:Y:S01]  /*14070*/  @!P3 LDGSTS.E.BYPASS.LTC128B.128 [R244+0xc800], [R14.64] ;  /* 0x0c8000000ef4bfae */ /* 0x0007e2000b901d52 */
[----:B-1----:R-:W-:Y:S02]  /*14080*/  IADD3.X R5, R3, UR9, RZ, P0, !PT ;  /* 0x0000000903057c10 */ /* 0x002fe400087fe4ff */
[C---:B------:R-:W-:Y:S02]  /*14090*/  @!P2 LEA R4, P0, R2.reuse, c[0x0][0x170], 0x1 ;  /* 0x00005c000204aa11 */ /* 0x040fe400078008ff */
[C-C-:B------:R-:W-:Y:S02]  /*140a0*/  @!P3 LEA.HI.X R9, R2.reuse, c[0x0][0x174], R5.reuse, 0x1, P4 ;  /* 0x00005d000209ba11 */ /* 0x140fe400020f0c05 */
[----:B------:R-:W-:Y:S01]  /*140b0*/  @!P2 LEA.HI.X R5, R2, c[0x0][0x174], R5, 0x1, P0 ;  /* 0x00005d000205aa11 */ /* 0x000fe200000f0c05 */
[----:B------:R-:W-:Y:S01]  /*140c0*/  @P2 STS.128 [R244+0xe800], RZ ;  /* 0x00e800fff4002388 */ /* 0x000fe20000000c00 */
[----:B------:R-:W-:Y:S07]  /*140d0*/  ISETP.LT.AND P4, PT, RZ, UR8, PT ;  /* 0x00000008ff007c0c */ /* 0x000fee000bf81270 */
[----:B------:R-:W-:Y:S01]  /*140e0*/  @!PT LDS RZ, [RZ] ;  /* 0x00000000fffff984 */ /* 0x000fe20000000800 */
[----:B------:R-:W-:Y:S01]  /*140f0*/  @!PT LDS RZ, [RZ] ;  /* 0x00000000fffff984 */ /* 0x000fe20000000800 */
[----:B------:R-:W-:Y:S01]  /*14100*/  @!PT LDS RZ, [RZ] ;  /* 0x00000000fffff984 */ /* 0x000fe20000000800 */
[----:B------:R3:W-:Y:S08]  /*14110*/  @!P2 LDGSTS.E.BYPASS.LTC128B.128 [R244+0xe800], [R12.64+0x80] ;  /* 0x0e8000800cf4afae */ /* 0x0007f0000b901d52 */
[----:B------:R-:W-:Y:S08]  /*14120*/  @P3 STS.128 [R244+0xd000], RZ ;  /* 0x00d000fff4003388 */ /* 0x000ff00000000c00 */
[----:B------:R-:W-:Y:S01]  /*14130*/  @!PT LDS RZ, [RZ] ;  /* 0x00000000fffff984 */ /* 0x000fe20000000800 */
[----:B------:R-:W-:Y:S01]  /*14140*/  @!PT LDS RZ, [RZ] ;  /* 0x00000000fffff984 */ /* 0x000fe20000000800 */
[----:B------:R-:W-:Y:S01]  /*14150*/  @!PT LDS RZ, [RZ] ;  /* 0x00000000fffff984 */ /* 0x000fe20000000800 */
[----:B------:R1:W-:Y:S08]  /*14160*/  @!P3 LDGSTS.E.BYPASS.LTC128B.128 [R244+0xd000], [R10.64] ;  /* 0x0d0000000af4bfae */ /* 0x0003f0000b901d52 */
[----:B------:R-:W-:Y:S08]  /*14170*/  @P2 STS.128 [R244+0xf000], RZ ;  /* 0x00f000fff4002388 */ /* 0x000ff00000000c00 */
        /* <DEDUP_REMOVED lines=14> */
[----:B------:R-:W-:Y:S08]  /*14260*/  LDSM.16.M88.4 R64, [R240] ;  /* 0x00000000f040783b */ /* 0x000ff00000000200 */
[----:B--2---:R-:W4:Y:S08]  /*14270*/  LDSM.16.M88.4 R16, [R232+0x8000] ;  /* 0x00800000e810783b */ /* 0x004f300000000200 */
[----:B------:R-:W1:Y:S08]  /*14280*/  LDSM.16.M88.4 R60, [R240+0x2000] ;  /* 0x00200000f03c783b */ /* 0x000e700000000200 */
[----:B------:R-:W2:Y:S08]  /*14290*/  LDSM.16.M88.4 R32, [R232+0x8800] ;  /* 0x00880000e820783b */ /* 0x000eb00000000200 */
[----:B------:R-:W0:Y:S08]  /*142a0*/  LDGDEPBAR ;  /* 0x00000000000079af */ /* 0x000e300000000000 */
[----:B------:R-:W5:Y:S01]  /*142b0*/  LDSM.16.M88.4 R48, [R232+0x9000] ;  /* 0x00900000e830783b */ /* 0x000f620000000200 */
[-C--:B----4-:R-:W-:Y:S07]  /*142c0*/  HMMA.16816.F32 R4, R64, R16.reuse, RZ ;  /* 0x000000104004723c */ /* 0x090fee00000018ff */
[----:B------:R-:W4:Y:S01]  /*142d0*/  LDSM.16.M88.4 R140, [R232+0x9800] ;  /* 0x00980000e88c783b */ /* 0x000f220000000200 */
[C---:B-1----:R-:W-:Y:S07]  /*142e0*/  HMMA.16816.F32 R8, R60.reuse, R16, RZ ;  /* 0x000000103c08723c */ /* 0x042fee00000018ff */
[----:B------:R-:W-:Y:S01]  /*142f0*/  LDSM.16.M88.4 R208, [R241] ;  /* 0x00000000f1d0783b */ /* 0x000fe20000000200 */
[-C--:B---3--:R-:W-:Y:S07]  /*14300*/  HMMA.16816.F32 R12, R60, R18.reuse, RZ ;  /* 0x000000123c0c723c */ /* 0x088fee00000018ff */
[----:B------:R-:W1:Y:S01]  /*14310*/  LDSM.16.M88.4 R212, [R239] ;  /* 0x00000000efd4783b */ /* 0x000e620000000200 */
[C---:B------:R-:W-:Y:S07]  /*14320*/  HMMA.16816.F32 R16, R64.reuse, R18, RZ ;  /* 0x000000124010723c */ /* 0x040fee00000018ff */
[----:B------:R-:W3:Y:S01]  /*14330*/  LDSM.16.M88.4 R216, [R241+0x2000] ;  /* 0x00200000f1d8783b */ /* 0x000ee20000000200 */
[-C--:B--2---:R-:W-:Y:S07]  /*14340*/  HMMA.16816.F32 R20, R64, R32.reuse, RZ ;  /* 0x000000204014723c */ /* 0x084fee00000018ff */
[----:B------:R-:W2:Y:S01]  /*14350*/  LDSM.16.M88.4 R220, [R239+0x800] ;  /* 0x00080000efdc783b */ /* 0x000ea20000000200 */
[C---:B------:R-:W-:Y:S07]  /*14360*/  HMMA.16816.F32 R24, R60.reuse, R32, RZ ;  /* 0x000000203c18723c */ /* 0x040fee00000018ff */
[----:B------:R-:W1:Y:S01]  /*14370*/  LDSM.16.M88.4 R224, [R239+0x1000] ;  /* 0x00100000efe0783b */ /* 0x000e620000000200 */
[-C--:B------:R-:W-:Y:S07]  /*14380*/  HMMA.16816.F32 R28, R60, R34.reuse, RZ ;  /* 0x000000223c1c723c */ /* 0x080fee00000018ff */
[----:B------:R-:W1:Y:S01]  /*14390*/  LDSM.16.M88.4 R228, [R239+0x1800] ;  /* 0x00180000efe4783b */ /* 0x000e620000000200 */
[C---:B------:R-:W-:Y:S08]  /*143a0*/  HMMA.16816.F32 R32, R64.reuse, R34, RZ ;  /* 0x000000224020723c */ /* 0x040ff000000018ff */
[-C--:B-----5:R-:W-:Y:S08]  /*143b0*/  HMMA.16816.F32 R36, R64, R48.reuse, RZ ;  /* 0x000000304024723c */ /* 0x0a0ff000000018ff */
[C---:B------:R-:W-:Y:S08]  /*143c0*/  HMMA.16816.F32 R40, R60.reuse, R48, RZ ;  /* 0x000000303c28723c */ /* 0x040ff000000018ff */
[-C--:B------:R-:W-:Y:S08]  /*143d0*/  HMMA.16816.F32 R44, R60, R50.reuse, RZ ;  /* 0x000000323c2c723c */ /* 0x080ff000000018ff */
[C---:B------:R-:W-:Y:S08]  /*143e0*/  HMMA.16816.F32 R48, R64.reuse, R50, RZ ;  /* 0x000000324030723c */ /* 0x040ff000000018ff */
[-C--:B----4-:R-:W-:Y:S08]  /*143f0*/  HMMA.16816.F32 R52, R64, R140.reuse, RZ ;  /* 0x0000008c4034723c */ /* 0x090ff000000018ff */
[C---:B------:R-:W-:Y:S08]  /*14400*/  HMMA.16816.F32 R56, R60.reuse, R140, RZ ;  /* 0x0000008c3c38723c */ /* 0x040ff000000018ff */
[-C--:B------:R-:W-:Y:S08]  /*14410*/  HMMA.16816.F32 R60, R60, R142.reuse, RZ ;  /* 0x0000008e3c3c723c */ /* 0x080ff000000018ff */
[----:B------:R-:W-:Y:S01]  /*14420*/  HMMA.16816.F32 R64, R64, R142, RZ ;  /* 0x0000008e4040723c */ /* 0x000fe200000018ff */
[----:B------:R-:W-:Y:S07]  /*14430*/  LDSM.16.M88.4 R140, [R243] ;  /* 0x00000000f38c783b */ /* 0x000fee0000000200 */
[-C--:B-1----:R-:W-:Y:S08]  /*14440*/  HMMA.16816.F32 R4, R208, R212.reuse, R4 ;  /* 0x000000d4d004723c */ /* 0x082ff00000001804 */
[C---:B---3--:R-:W-:Y:S08]  /*14450*/  HMMA.16816.F32 R8, R216.reuse, R212, R8 ;  /* 0x000000d4d808723c */ /* 0x048ff00000001808 */
[-C--:B------:R-:W-:Y:S08]  /*14460*/  HMMA.16816.F32 R12, R216, R214.reuse, R12 ;  /* 0x000000d6d80c723c */ /* 0x080ff0000000180c */
[C---:B------:R-:W-:Y:S01]  /*14470*/  HMMA.16816.F32 R16, R208.reuse, R214, R16 ;  /* 0x000000d6d010723c */ /* 0x040fe20000001810 */
[----:B------:R-:W1:Y:S07]  /*14480*/  LDSM.16.M88.4 R212, [R238+0x8000] ;  /* 0x00800000eed4783b */ /* 0x000e6e0000000200 */
[-C--:B--2---:R-:W-:Y:S08]  /*14490*/  HMMA.16816.F32 R20, R208, R220.reuse, R20 ;  /* 0x000000dcd014723c */ /* 0x084ff00000001814 */
        /* <DEDUP_REMOVED lines=14> */
[----:B------:R-:W4:Y:S07]  /*14580*/  LDSM.16.M88.4 R208, [R238+0x9800] ;  /* 0x00980000eed0783b */ /* 0x000f2e0000000200 */
[-C--:B-1----:R-:W-:Y:S01]  /*14590*/  HMMA.16816.F32 R4, R140, R212.reuse, R4 ;  /* 0x000000d48c04723c */ /* 0x082fe20000001804 */
[----:B------:R-:W-:Y:S07]  /*145a0*/  LDSM.16.M88.4 R228, [R237+0x1000] ;  /* 0x00100000ede4783b */ /* 0x000fee0000000200 */
        /* <DEDUP_REMOVED lines=41> */
[----:B------:R-:W5:Y:S07]  /*14840*/  LDSM.16.M88.4 R140, [R232+0xb800] ;  /* 0x00b80000e88c783b */ /* 0x000f6e0000000200 */
        /* <DEDUP_REMOVED lines=11> */
[-C--:B----4-:R-:W-:Y:S08]  /*14900*/  HMMA.16816.F32 R36, R208, R224.reuse, R36 ;  /* 0x000000e0d024723c */ /* 0x090ff00000001824 */
[C---:B------:R-:W-:Y:S08]  /*14910*/  HMMA.16816.F32 R40, R220.reuse, R224, R40 ;  /* 0x000000e0dc28723c */ /* 0x040ff00000001828 */
[-C--:B------:R-:W-:Y:S08]  /*14920*/  HMMA.16816.F32 R44, R220, R226.reuse, R44 ;  /* 0x000000e2dc2c723c */ /* 0x080ff0000000182c */
[C---:B------:R-:W-:Y:S01]  /*14930*/  HMMA.16816.F32 R48, R208.reuse, R226, R48 ;  /* 0x000000e2d030723c */ /* 0x040fe20000001830 */
[----:B------:R-:W3:Y:S07]  /*14940*/  LDSM.16.M88.4 R224, [R239+0x2800] ;  /* 0x00280000efe0783b */ /* 0x000eee0000000200 */
[-C--:B-----5:R-:W-:Y:S08]  /*14950*/  HMMA.16816.F32 R52, R208, R140.reuse, R52 ;  /* 0x0000008cd034723c */ /* 0x0a0ff00000001834 */
[C---:B------:R-:W-:Y:S08]  /*14960*/  HMMA.16816.F32 R56, R220.reuse, R140, R56 ;  /* 0x0000008cdc38723c */ /* 0x040ff00000001838 */
[-C--:B------:R-:W-:Y:S01]  /*14970*/  HMMA.16816.F32 R60, R220, R142.reuse, R60 ;  /* 0x0000008edc3c723c */ /* 0x080fe2000000183c */
[----:B------:R-:W-:Y:S07]  /*14980*/  LDSM.16.M88.4 R220, [R238+0xa000] ;  /* 0x00a00000eedc783b */ /* 0x000fee0000000200 */
[----:B------:R-:W-:Y:S01]  /*14990*/  HMMA.16816.F32 R64, R208, R142, R64 ;  /* 0x0000008ed040723c */ /* 0x000fe20000001840 */
[----:B------:R-:W4:Y:S07]  /*149a0*/  LDSM.16.M88.4 R140, [R239+0x3000] ;  /* 0x00300000ef8c783b */ /* 0x000f2e0000000200 */
        /* <DEDUP_REMOVED lines=10> */
[----:B------:R-:W3:Y:S07]  /*14a50*/  LDSM.16.M88.4 R224, [R243+0x6000] ;  /* 0x00600000f3e0783b */ /* 0x000eee0000000200 */
[-C--:B----4-:R-:W-:Y:S08]  /*14a60*/  HMMA.16816.F32 R36, R212, R140.reuse, R36 ;  /* 0x0000008cd424723c */ /* 0x090ff00000001824 */
[C---:B------:R-:W-:Y:S08]  /*14a70*/  HMMA.16816.F32 R40, R228.reuse, R140, R40 ;  /* 0x0000008ce428723c */ /* 0x040ff00000001828 */
[-C--:B------:R-:W-:Y:S08]  /*14a80*/  HMMA.16816.F32 R44, R228, R142.reuse, R44 ;  /* 0x0000008ee42c723c */ /* 0x080ff0000000182c */
[C---:B------:R-:W-:Y:S01]  /*14a90*/  HMMA.16816.F32 R48, R212.reuse, R142, R48 ;  /* 0x0000008ed430723c */ /* 0x040fe20000001830 */
[----:B------:R-:W4:Y:S07]  /*14aa0*/  LDSM.16.M88.4 R140, [R238+0xa800] ;  /* 0x00a80000ee8c783b */ /* 0x000f2e0000000200 */
[-C--:B-1----:R-:W-:Y:S08]  /*14ab0*/  HMMA.16816.F32 R52, R212, R208.reuse, R52 ;  /* 0x000000d0d434723c */ /* 0x082ff00000001834 */
[C---:B------:R-:W-:Y:S08]  /*14ac0*/  HMMA.16816.F32 R56, R228.reuse, R208, R56 ;  /* 0x000000d0e438723c */ /* 0x040ff00000001838 */
[-C--:B------:R-:W-:Y:S01]  /*14ad0*/  HMMA.16816.F32 R60, R228, R210.reuse, R60 ;  /* 0x000000d2e43c723c */ /* 0x080fe2000000183c */
[----:B------:R-:W-:Y:S07]  /*14ae0*/  LDSM.16.M88.4 R228, [R237+0x2000] ;  /* 0x00200000ede4783b */ /* 0x000fee0000000200 */
[----:B------:R-:W-:Y:S01]  /*14af0*/  HMMA.16816.F32 R64, R212, R210, R64 ;  /* 0x000000d2d440723c */ /* 0x000fe20000001840 */
[----:B------:R-:W1:Y:S07]  /*14b00*/  LDSM.16.M88.4 R208, [R238+0xb000] ;  /* 0x00b00000eed0783b */ /* 0x000e6e0000000200 */
[-C--:B--2---:R-:W-:Y:S01]  /*14b10*/  HMMA.16816.F32 R4, R216, R220.reuse, R4 ;  /* 0x000000dcd804723c */ /* 0x084fe20000001804 */
[----:B------:R-:W2:Y:S07]  /*14b20*/  LDSM.16.M88.4 R212, [R238+0xb800] ;  /* 0x00b80000eed4783b */ /* 0x000eae0000000200 */
[C---:B---3--:R-:W-:Y:S08]  /*14b30*/  HMMA.16816.F32 R8, R224.reuse, R220, R8 ;  /* 0x000000dce008723c */ /* 0x048ff00000001808 */
        /* <DEDUP_REMOVED lines=10> */
[-C--:B------:R-:W-:Y:S08]  /*14be0*/  HMMA.16816.F32 R44, R224, R210.reuse, R44 ;  /* 0x000000d2e02c723c */ /* 0x080ff0000000182c */
[C---:B------:R-:W-:Y:S08]  /*14bf0*/  HMMA.16816.F32 R48, R216.reuse, R210, R48 ;  /* 0x000000d2d830723c */ /* 0x040ff00000001830 */
[-C--:B--2---:R-:W-:Y:S08]  /*14c00*/  HMMA.16816.F32 R52, R216, R212.reuse, R52 ;  /* 0x000000d4d834723c */ /* 0x084ff00000001834 */
[C---:B------:R-:W-:Y:S08]  /*14c10*/  HMMA.16816.F32 R56, R224.reuse, R212, R56 ;  /* 0x000000d4e038723c */ /* 0x040ff00000001838 */
[-C--:B------:R-:W-:Y:S08]  /*14c20*/  HMMA.16816.F32 R60, R224, R214.reuse, R60 ;  /* 0x000000d6e03c723c */ /* 0x080ff0000000183c */
[----:B------:R-:W-:Y:S08]  /*14c30*/  HMMA.16816.F32 R64, R216, R214, R64 ;  /* 0x000000d6d840723c */ /* 0x000ff00000001840 */
[-C--:B---3--:R-:W-:Y:S08]  /*14c40*/  HMMA.16816.F32 R4, R220, R228.reuse, R4 ;  /* 0x000000e4dc04723c */ /* 0x088ff00000001804 */
[C---:B----4-:R-:W-:Y:S08]  /*14c50*/  HMMA.16816.F32 R8, R140.reuse, R228, R8 ;  /* 0x000000e48c08723c */ /* 0x050ff00000001808 */
        /* <DEDUP_REMOVED lines=22> */
[----:B------:R-:W-:Y:S10]  /*14dc0*/  MUFU.TANH R213, R8 ;  /* 0x0000000800d57308 */ /* 0x000ff40000002400 */
[----:B------:R-:W-:Y:S01]  /*14dd0*/  MUFU.TANH R224, R9 ;  /* 0x0000000900e07308 */ /* 0x000fe20000002400 */
[----:B-1----:R-:W1:Y:S09]  /*14de0*/  LDSM.16.M88.4 R4, [R237+0x2800] ;  /* 0x00280000ed04783b */ /* 0x002e720000000200 */
[----:B------:R-:W-:Y:S10]  /*14df0*/  MUFU.TANH R212, R10 ;  /* 0x0000000a00d47308 */ /* 0x000ff40000002400 */
[----:B------:R2:W-:Y:S10]  /*14e00*/  MUFU.TANH R225, R11 ;  /* 0x0000000b00e17308 */ /* 0x0005f40000002400 */
[----:B------:R-:W-:Y:S10]  /*14e10*/  MUFU.TANH R214, R12 ;  /* 0x0000000c00d67308 */ /* 0x000ff40000002400 */
[----:B------:R-:W-:Y:S01]  /*14e20*/  MUFU.TANH R219, R13 ;  /* 0x0000000d00db7308 */ /* 0x000fe20000002400 */
[----:B--2---:R-:W2:Y:S01]  /*14e30*/  LDSM.16.M88.4 R8, [R237+0x3000] ;  /* 0x00300000ed08783b */ /* 0x004ea20000000200 */
[-C--:B-1----:R-:W-:Y:S08]  /*14e40*/  HMMA.16816.F32 R20, R220, R4.reuse, R20 ;  /* 0x00000004dc14723c */ /* 0x082ff00000001814 */
[----:B------:R-:W-:Y:S01]  /*14e50*/  MUFU.TANH R218, R14 ;  /* 0x0000000e00da7308 */ /* 0x000fe20000002400 */
[C---:B------:R-:W-:Y:S09]  /*14e60*/  HMMA.16816.F32 R24, R140.reuse, R4, R24 ;  /* 0x000000048c18723c */ /* 0x040ff20000001818 */
[----:B------:R-:W-:Y:S01]  /*14e70*/  MUFU.TANH R217, R15 ;  /* 0x0000000f00d97308 */ /* 0x000fe20000002400 */
[-C--:B------:R-:W-:Y:S08]  /*14e80*/  HMMA.16816.F32 R28, R140, R6.reuse, R28 ;  /* 0x000000068c1c723c */ /* 0x080ff0000000181c */
[C---:B------:R-:W-:Y:S01]  /*14e90*/  HMMA.16816.F32 R32, R220.reuse, R6, R32 ;  /* 0x00000006dc20723c */ /* 0x040fe20000001820 */
[----:B------:R-:W-:Y:S01]  /*14ea0*/  MUFU.TANH R209, R16 ;  /* 0x0000001000d17308 */ /* 0x000fe20000002400 */
[----:B------:R-:W1:Y:S01]  /*14eb0*/  LDSM.16.M88.4 R4, [R237+0x3800] ;  /* 0x00380000ed04783b */ /* 0x000e620000000200 */
[----:B------:R-:W-:Y:S04]  /*14ec0*/  DEPBAR.LE SB0, 0x0 ;  /* 0x000080000000791a */ /* 0x000fe80000000000 */
[----:B------:R-:W-:Y:S02]  /*14ed0*/  FMUL.FTZ R20, R20, c[0x0][0x2ec] ;  /* 0x0000bb0014147a20 */ /* 0x000fe40000410000 */
[----:B------:R-:W-:Y:S02]  /*14ee0*/  FMUL.FTZ R21, R21, c[0x0][0x2ec] ;  /* 0x0000bb0015157a20 */ /* 0x000fe40000410000 */
[----:B------:R-:W-:Y:S01]  /*14ef0*/  MUFU.TANH R208, R17 ;  /* 0x0000001100d07308 */ /* 0x000fe20000002400 */
[----:B------:R-:W-:Y:S01]  /*14f00*/  BAR.SYNC.DEFER_BLOCKING 0x0 ;  /* 0x0000000000007b1d */ /* 0x000fe20000010000 */
[----:B------:R-:W-:Y:S01]  /*14f10*/  FMUL.FTZ R22, R22, c[0x0][0x2ec] ;  /* 0x0000bb0016167a20 */ /* 0x000fe20000410000 */
[-C--:B--2---:R-:W-:Y:S05]  /*14f20*/  HMMA.16816.F32 R36, R220, R8.reuse, R36 ;  /* 0x00000008dc24723c */ /* 0x084fea0000001824 */
[----:B------:R-:W-:Y:S02]  /*14f30*/  FMUL.FTZ R30, R30, c[0x0][0x2ec] ;  /* 0x0000bb001e1e7a20 */ /* 0x000fe40000410000 */
[----:B------:R-:W-:Y:S01]  /*14f40*/  MUFU.TANH R18, R18 ;  /* 0x0000001200127308 */ /* 0x000fe20000002400 */
[----:B------:R-:W-:Y:S01]  /*14f50*/  FMUL.FTZ R31, R31, c[0x0][0x2ec] ;  /* 0x0000bb001f1f7a20 */ /* 0x000fe20000410000 */
[C---:B------:R-:W-:Y:S04]  /*14f60*/  HMMA.16816.F32 R40, R140.reuse, R8, R40 ;  /* 0x000000088c28723c */ /* 0x040fe80000001828 */
[----:B------:R-:W-:Y:S02]  /*14f70*/  FMUL.FTZ R23, R23, c[0x0][0x2ec] ;  /* 0x0000bb0017177a20 */ /* 0x000fe40000410000 */
[----:B------:R-:W-:Y:S02]  /*14f80*/  FMUL.FTZ R24, R24, c[0x0][0x2ec] ;  /* 0x0000bb0018187a20 */ /* 0x000fe40000410000 */
[----:B------:R-:W2:Y:S01]  /*14f90*/  MUFU.TANH R2, R30 ;  /* 0x0000001e00027308 */ /* 0x000ea20000002400 */
[-C--:B------:R-:W-:Y:S03]  /*14fa0*/  HMMA.16816.F32 R44, R140, R10.reuse, R44 ;  /* 0x0000000a8c2c723c */ /* 0x080fe6000000182c */
[----:B------:R-:W-:Y:S02]  /*14fb0*/  FMUL.FTZ R25, R25, c[0x0][0x2ec] ;  /* 0x0000bb0019197a20 */ /* 0x000fe40000410000 */
[----:B------:R-:W-:Y:S02]  /*14fc0*/  FMUL.FTZ R26, R26, c[0x0][0x2ec] ;  /* 0x0000bb001a1a7a20 */ /* 0x000fe40000410000 */
[----:B------:R-:W-:Y:S01]  /*14fd0*/  FMUL.FTZ R27, R27, c[0x0][0x2ec] ;  /* 0x0000bb001b1b7a20 */ /* 0x000fe20000410000 */
[C---:B------:R-:W-:Y:S01]  /*14fe0*/  HMMA.16816.F32 R48, R220.reuse, R10, R48 ;  /* 0x0000000adc30723c */ /* 0x040fe20000001830 */
[----:B------:R-:W3:Y:S03]  /*14ff0*/  MUFU.TANH R0, R31 ;  /* 0x0000001f00007308 */ /* 0x000ee60000002400 */
[----:B------:R-:W-:Y:S02]  /*15000*/  FMUL.FTZ R28, R28, c[0x0][0x2ec] ;  /* 0x0000bb001c1c7a20 */ /* 0x000fe40000410000 */
[----:B------:R-:W-:Y:S02]  /*15010*/  FMUL.FTZ R29, R29, c[0x0][0x2ec] ;  /* 0x0000bb001d1d7a20 */ /* 0x000fe40000410000 */
[-C--:B-1----:R-:W-:Y:S03]  /*15020*/  HMMA.16816.F32 R52, R220, R4.reuse, R52 ;  /* 0x00000004dc34723c */ /* 0x082fe60000001834 */
[----:B------:R-:W-:Y:S01]  /*15030*/  MUFU.TANH R19, R19 ;  /* 0x0000001300137308 */ /* 0x000fe20000002400 */
[----:B------:R-:W-:Y:S02]  /*15040*/  FMUL.FTZ R32, R32, c[0x0][0x2ec] ;  /* 0x0000bb0020207a20 */ /* 0x000fe40000410000 */
[----:B------:R-:W-:Y:S01]  /*15050*/  FMUL.FTZ R33, R33, c[0x0][0x2ec] ;  /* 0x0000bb0021217a20 */ /* 0x000fe20000410000 */
[----:B--2---:R-:W-:Y:S01]  /*15060*/  STL [R1], R2 ;  /* 0x0000000201007387 */ /* 0x004fe20000100800 */
[C---:B------:R-:W-:Y:S04]  /*15070*/  HMMA.16816.F32 R56, R140.reuse, R4, R56 ;  /* 0x000000048c38723c */ /* 0x040fe80000001838 */
[----:B------:R-:W-:Y:S01]  /*15080*/  FMUL.FTZ R34, R34, c[0x0][0x2ec] ;  /* 0x0000bb0022227a20 */ /* 0x000fe20000410000 */
[----:B------:R-:W-:Y:S01]  /*15090*/  MUFU.TANH R226, R20 ;  /* 0x0000001400e27308 */ /* 0x000fe20000002400 */
[----:B------:R-:W-:Y:S02]  /*150a0*/  FMUL.FTZ R35, R35, c[0x0][0x2ec] ;  /* 0x0000bb0023237a20 */ /* 0x000fe40000410000 */
[-C--:B------:R-:W-:Y:S01]  /*150b0*/  HMMA.16816.F32 R60, R140, R6.reuse, R60 ;  /* 0x000000068c3c723c */ /* 0x080fe2000000183c */
[----:B---3--:R1:W-:Y:S03]  /*150c0*/  STL [R1+0x4], R0 ;  /* 0x0000040001007387 */ /* 0x0083e60000100800 */
[----:B------:R-:W-:Y:S02]  /*150d0*/  FMUL.FTZ R41, R41, c[0x0][0x2ec] ;  /* 0x0000bb0029297a20 */ /* 0x000fe40000410000 */
[----:B------:R-:W-:Y:S01]  /*150e0*/  FMUL.FTZ R42, R42, c[0x0][0x2ec] ;  /* 0x0000bb002a2a7a20 */ /* 0x000fe20000410000 */
[----:B------:R-:W-:Y:S01]  /*150f0*/  MUFU.TANH R228, R21 ;  /* 0x0000001500e47308 */ /* 0x000fe20000002400 */
[----:B------:R-:W-:Y:S04]  /*15100*/  HMMA.16816.F32 R64, R220, R6, R64 ;  /* 0x00000006dc40723c */ /* 0x000fe80000001840 */
[----:B------:R-:W-:Y:S02]  /*15110*/  FMUL.FTZ R44, R44, c[0x0][0x2ec] ;  /* 0x0000bb002c2c7a20 */ /* 0x000fe40000410000 */
[----:B------:R-:W-:Y:S02]  /*15120*/  FMUL.FTZ R46, R46, c[0x0][0x2ec] ;  /* 0x0000bb002e2e7a20 */ /* 0x000fe40000410000 */
[----:B------:R-:W-:Y:S01]  /*15130*/  FMUL.FTZ R58, R58, c[0x0][0x2ec] ;  /* 0x0000bb003a3a7a20 */ /* 0x000fe20000410000 */
[----:B------:R-:W-:Y:S03]  /*15140*/  MUFU.TANH R230, R22 ;  /* 0x0000001600e67308 */ /* 0x000fe60000002400 */
[----:B------:R-:W-:Y:S02]  /*15150*/  FMUL.FTZ R59, R59, c[0x0][0x2ec] ;  /* 0x0000bb003b3b7a20 */ /* 0x000fe40000410000 */
[----:B------:R-:W-:Y:S02]  /*15160*/  FMUL.FTZ R47, R47, c[0x0][0x2ec] ;  /* 0x0000bb002f2f7a20 */ /* 0x000fe40000410000 */
[----:B------:R-:W-:Y:S02]  /*15170*/  FMUL.FTZ R51, R51, c[0x0][0x2ec] ;  /* 0x0000bb0033337a20 */ /* 0x000fe40000410000 */
[----:B------:R-:W-:Y:S01]  /*15180*/  FMUL.FTZ R36, R36, c[0x0][0x2ec] ;  /* 0x0000bb0024247a20 */ /* 0x000fe20000410000 */
[----:B------:R-:W2:Y:S01]  /*15190*/  MUFU.TANH R134, R58 ;  /* 0x0000003a00867308 */ /* 0x000ea20000002400 */
[----:B------:R-:W-:Y:S02]  /*151a0*/  FMUL.FTZ R37, R37, c[0x0][0x2ec] ;  /* 0x0000bb0025257a20 */ /* 0x000fe40000410000 */
[----:B------:R-:W-:Y:S02]  /*151b0*/  FMUL.FTZ R38, R38, c[0x0][0x2ec] ;  /* 0x0000bb0026267a20 */ /* 0x000fe40000410000 */
[----:B------:R-:W-:Y:S02]  /*151c0*/  FMUL.FTZ R39, R39, c[0x0][0x2ec] ;  /* 0x0000bb0027277a20 */ /* 0x000fe40000410000 */
[----:B------:R-:W-:Y:S02]  /*151d0*/  FMUL.FTZ R40, R40, c[0x0][0x2ec] ;  /* 0x0000bb0028287a20 */ /* 0x000fe40000410000 */
[----:B------:R-:W-:Y:S01]  /*151e0*/  FMUL.FTZ R43, R43, c[0x0][0x2ec] ;  /* 0x0000bb002b2b7a20 */ /* 0x000fe20000410000 */
[----:B------:R-:W3:Y:S01]  /*151f0*/  MUFU.TANH R133, R59 ;  /* 0x0000003b00857308 */ /* 0x000ee20000002400 */
        /* <DEDUP_REMOVED lines=8> */
[----:B--2---:R2:W-:Y:S01]  /*15280*/  STL [R1+0x3c], R134 ;  /* 0x00003c8601007387 */ /* 0x0045e20000100800 */
[----:B------:R-:W-:Y:S02]  /*15290*/  FMUL.FTZ R55, R55, c[0x0][0x2ec] ;  /* 0x0000bb0037377a20 */ /* 0x000fe40000410000 */
[----:B------:R-:W-:Y:S02]  /*152a0*/  FMUL.FTZ R56, R56, c[0x0][0x2ec] ;  /* 0x0000bb0038387a20 */ /* 0x000fe40000410000 */
[----:B------:R-:W-:Y:S01]  /*152b0*/  FMUL.FTZ R57, R57, c[0x0][0x2ec] ;  /* 0x0000bb0039397a20 */ /* 0x000fe20000410000 */
[----:B------:R2:W2:Y:S01]  /*152c0*/  MUFU.TANH R247, R24 ;  /* 0x0000001800f77308 */ /* 0x0004a20000002400 */
[----:B------:R-:W-:Y:S02]  /*152d0*/  FMUL.FTZ R60, R60, c[0x0][0x2ec] ;  /* 0x0000bb003c3c7a20 */ /* 0x000fe40000410000 */
[----:B------:R-:W-:Y:S01]  /*152e0*/  FMUL.FTZ R61, R61, c[0x0][0x2ec] ;  /* 0x0000bb003d3d7a20 */ /* 0x000fe20000410000 */
[----:B---3--:R3:W-:Y:S01]  /*152f0*/  STL [R1+0x40], R133 ;  /* 0x0000408501007387 */ /* 0x0087e20000100800 */
[----:B------:R-:W-:Y:S02]  /*15300*/  FMUL.FTZ R62, R62, c[0x0][0x2ec] ;  /* 0x0000bb003e3e7a20 */ /* 0x000fe40000410000 */
[----:B-1----:R-:W-:Y:S02]  /*15310*/  FMUL.FTZ R0, R63, c[0x0][0x2ec] ;  /* 0x0000bb003f007a20 */ /* 0x002fe40000410000 */
[----:B------:R-:W-:Y:S01]  /*15320*/  FMUL.FTZ R64, R64, c[0x0][0x2ec] ;  /* 0x0000bb0040407a20 */ /* 0x000fe20000410000 */
[----:B------:R3:W1:Y:S01]  /*15330*/  MUFU.TANH R248, R25 ;  /* 0x0000001900f87308 */ /* 0x0006620000002400 */
[----:B------:R-:W-:Y:S02]  /*15340*/  FMUL.FTZ R65, R65, c[0x0][0x2ec] ;  /* 0x0000bb0041417a20 */ /* 0x000fe40000410000 */
[----:B------:R-:W-:Y:S02]  /*15350*/  FMUL.FTZ R66, R66, c[0x0][0x2ec] ;  /* 0x0000bb0042427a20 */ /* 0x000fe40000410000 */
[----:B------:R-:W-:Y:S05]  /*15360*/  FMUL.FTZ R67, R67, c[0x0][0x2ec] ;  /* 0x0000bb0043437a20 */ /* 0x000fea0000410000 */
        /* <DEDUP_REMOVED lines=39> */
.L_x_253:
[----:B------:R-:W-:Y:S01]  /*155e0*/  STL [R1+0xe0], R244 ;  /* 0x0000e0f401007387 */ /* 0x000fe20000100800 */
[----:B------:R-:W-:Y:S01]  /*155f0*/  FMNMX.FTZ R0, R210, R132, !PT ;  /* 0x00000084d2007209 */ /* 0x000fe20007810000 */
[----:B------:R-:W-:Y:S01]  /*15600*/  UIADD3 UR8, UR8, -0x1, URZ ;  /* 0xffffffff08087890 */ /* 0x000fe2000fffe03f */
[----:B------:R-:W-:Y:S01]  /*15610*/  MOV R40, R136 ;  /* 0x0000008800287202 */ /* 0x000fe20000000f00 */
[----:B------:R-:W-:Y:S01]  /*15620*/  STL [R1+0xdc], R243 ;  /* 0x0000dcf301007387 */ /* 0x000fe20000100800 */
[----:B------:R-:W-:Y:S02]  /*15630*/  FMNMX.FTZ R2, R215, R0, !PT ;  /* 0x00000000d7027209 */ /* 0x000fe40007810000 */
[----:B------:R-:W-:Y:S01]  /*15640*/  FMNMX.FTZ R0, R211, R137, !PT ;  /* 0x00000089d3007209 */ /* 0x000fe20007810000 */
[----:B------:R-:W-:Y:S01]  /*15650*/  STL [R1+0xd8], R242 ;  /* 0x0000d8f201007387 */ /* 0x000fe20000100800 */
[----:B------:R-:W-:Y:S02]  /*15660*/  FMNMX.FTZ R3, R209, R2, !PT ;  /* 0x00000002d1037209 */ /* 0x000fe40007810000 */
[----:B------:R-:W-:Y:S01]  /*15670*/  FMNMX.FTZ R2, R216, R0, !PT ;  /* 0x00000000d8027209 */ /* 0x000fe20007810000 */
[----:B------:R-:W-:Y:S01]  /*15680*/  STL [R1+0xd4], R241 ;  /* 0x0000d4f101007387 */ /* 0x000fe20000100800 */
[----:B-1----:R-:W-:Y:S02]  /*15690*/  FMNMX.FTZ R4, R208, R3, !PT ;  /* 0x00000003d0047209 */ /* 0x002fe40007810000 */
[----:B------:R-:W-:Y:S01]  /*156a0*/  FMNMX.FTZ R0, R213, R138, !PT ;  /* 0x0000008ad5007209 */ /* 0x000fe20007810000 */
[----:B------:R-:W-:Y:S01]  /*156b0*/  STL [R1+0xd0], R240 ;  /* 0x0000d0f001007387 */ /* 0x000fe20000100800 */
[----:B------:R-:W-:Y:S02]  /*156c0*/  FMNMX.FTZ R4, R226, R4, !PT ;  /* 0x00000004e2047209 */ /* 0x000fe40007810000 */
[----:B------:R-:W-:Y:S01]  /*156d0*/  FMNMX.FTZ R3, R18, R2, !PT ;  /* 0x0000000212037209 */ /* 0x000fe20007810000 */
[----:B------:R1:W-:Y:S01]  /*156e0*/  STL [R1+0xcc], R239 ;  /* 0x0000ccef01007387 */ /* 0x0003e20000100800 */
[----:B------:R-:W-:Y:S02]  /*156f0*/  FMNMX.FTZ R4, R228, R4, !PT ;  /* 0x00000004e4047209 */ /* 0x000fe40007810000 */
[----:B------:R-:W-:Y:S01]  /*15700*/  FMNMX.FTZ R2, R224, R0, !PT ;  /* 0x00000000e0027209 */ /* 0x000fe20007810000 */
[----:B------:R-:W2:Y:S01]  /*15710*/  LDL.LU R48, [R1] ;  /* 0x0000000001307983 */ /* 0x000ea20000300800 */
[----:B------:R-:W-:Y:S02]  /*15720*/  FMNMX.FTZ R4, R227, R4, !PT ;  /* 0x00000004e3047209 */ /* 0x000fe40007810000 */
[----:B------:R-:W-:Y:S01]  /*15730*/  FMNMX.FTZ R0, R212, R139, !PT ;  /* 0x0000008bd4007209 */ /* 0x000fe20007810000 */
[----:B------:R-:W3:Y:S01]  /*15740*/  LDL.LU R45, [R1+0x4] ;  /* 0x00000400012d7983 */ /* 0x000ee20000300800 */
        /* <DEDUP_REMOVED lines=11> */
[----:B------:R-:W-:Y:S01]  /*15800*/  LDSM.16.MT88.4 R36, [R234+0xc000] ;  /* 0x00c00000ea24783b */ /* 0x000fe20000004200 */
[----:B------:R-:W-:Y:S02]  /*15810*/  FMNMX.FTZ R136, R25, R136, !PT ;  /* 0x0000008819887209 */ /* 0x000fe40007810000 */
[----:B------:R-:W-:Y:S02]  /*15820*/  FMNMX.FTZ R3, R230, R3, !PT ;  /* 0x00000003e6037209 */ /* 0x000fe40007810000 */
[----:B------:R-:W-:Y:S02]  /*15830*/  FMNMX.FTZ R136, R46, R136, !PT ;  /* 0x000000882e887209 */ /* 0x000fe40007810000 */
[----:B------:R-:W-:Y:S01]  /*15840*/  FMNMX.FTZ R2, R214, R2, !PT ;  /* 0x00000002d6027209 */ /* 0x000fe20007810000 */
[----:B------:R-:W-:Y:S01]  /*15850*/  LDSM.16.MT88.4 R52, [R236+0xc000] ;  /* 0x00c00000ec34783b */ /* 0x000fe20000004200 */
        /* <DEDUP_REMOVED lines=8> */
[----:B------:R-:W-:Y:S02]  /*158e0*/  MOV R58, R20 ;  /* 0x00000014003a7202 */ /* 0x000fe40000000f00 */
[----:B------:R-:W-:Y:S02]  /*158f0*/  FMNMX.FTZ R136, R221, R136, !PT ;  /* 0x00000088dd887209 */ /* 0x000fe40007810000 */
[----:B------:R-:W-:Y:S02]  /*15900*/  FMNMX.FTZ R3, R246, R3, !PT ;  /* 0x00000003f6037209 */ /* 0x000fe40007810000 */
[----:B------:R-:W-:Y:S01]  /*15910*/  FMNMX.FTZ R2, R248, R2, !PT ;  /* 0x00000002f8027209 */ /* 0x000fe20007810000 */
[----:B------:R-:W4:Y:S01]  /*15920*/  SHFL.BFLY PT, R6, R136, 0x2, 0x1f ;  /* 0x0c401f0088067f89 */ /* 0x000f2200000e0000 */
[----:B------:R-:W-:Y:S02]  /*15930*/  MOV R56, R22 ;  /* 0x0000001600387202 */ /* 0x000fe40000000f00 */
[----:B------:R-:W-:Y:S02]  /*15940*/  FMNMX.FTZ R3, R58, R3, !PT ;  /* 0x000000033a037209 */ /* 0x000fe40007810000 */
[----:B------:R-:W-:Y:S02]  /*15950*/  FMNMX.FTZ R2, R251, R2, !PT ;  /* 0x00000002fb027209 */ /* 0x000fe40007810000 */
[----:B------:R-:W-:Y:S02]  /*15960*/  MOV R59, R135 ;  /* 0x00000087003b7202 */ /* 0x000fe40000000f00 */
[----:B------:R-:W-:Y:S02]  /*15970*/  FMNMX.FTZ R3, R56, R3, !PT ;  /* 0x0000000338037209 */ /* 0x000fe40007810000 */
[----:B------:R-:W-:Y:S02]  /*15980*/  MOV R50, R23 ;  /* 0x0000001700327202 */ /* 0x000fe40000000f00 */
[----:B------:R-:W-:Y:S02]  /*15990*/  FMNMX.FTZ R2, R252, R2, !PT ;  /* 0x00000002fc027209 */ /* 0x000fe40007810000 */
[----:B-1----:R-:W-:Y:S02]  /*159a0*/  MOV R239, R32 ;  /* 0x0000002000ef7202 */ /* 0x002fe40000000f00 */
[----:B------:R-:W-:Y:S02]  /*159b0*/  MOV R57, R21 ;  /* 0x0000001500397202 */ /* 0x000fe40000000f00 */
[----:B------:R-:W-:Y:S01]  /*159c0*/  FMNMX.FTZ R3, R35, R3, !PT ;  /* 0x0000000323037209 */ /* 0x000fe20007810000 */
[----:B------:R-:W-:Y:S01]  /*159d0*/  LDSM.16.MT88.4 R20, [R233+0xc000] ;  /* 0x00c00000e914783b */ /* 0x000fe20000004200 */
[----:B------:R-:W-:Y:S02]  /*159e0*/  FMNMX.FTZ R2, R50, R2, !PT ;  /* 0x0000000232027209 */ /* 0x000fe40007810000 */
[----:B------:R-:W-:Y:S02]  /*159f0*/  MOV R43, R31 ;  /* 0x0000001f002b7202 */ /* 0x000fe40000000f00 */
[----:B------:R-:W-:Y:S02]  /*15a00*/  MOV R49, R30 ;  /* 0x0000001e00317202 */ /* 0x000fe40000000f00 */
        /* <DEDUP_REMOVED lines=9> */
[----:B------:R-:W-:Y:S03]  /*15aa0*/  FMNMX.FTZ R2, R33, R2, !PT ;  /* 0x0000000221027209 */ /* 0x000fe60007810000 */
[----:B------:R-:W1:Y:S01]  /*15ab0*/  SHFL.BFLY PT, R135, R3, 0x2, 0x1f ;  /* 0x0c401f0003877f89 */ /* 0x000e6200000e0000 */
[----:B------:R-:W-:Y:S04]  /*15ac0*/  FMNMX.FTZ R4, R41, R2, !PT ;  /* 0x0000000229047209 */ /* 0x000fe80007810000 */
[----:B------:R-:W-:Y:S05]  /*15ad0*/  FMNMX.FTZ R4, R26, R4, !PT ;  /* 0x000000041a047209 */ /* 0x000fea0007810000 */
[----:B------:R-:W1:Y:S01]  /*15ae0*/  SHFL.BFLY PT, R5, R4, 0x2, 0x1f ;  /* 0x0c401f0004057f89 */ /* 0x000e6200000e0000 */
[----:B----4-:R-:W-:Y:S07]  /*15af0*/  FMNMX.FTZ R136, R136, R6, !PT ;  /* 0x0000000688887209 */ /* 0x010fee0007810000 */
[----:B------:R-:W4:Y:S01]  /*15b00*/  SHFL.BFLY PT, R6, R136, 0x1, 0x1f ;  /* 0x0c201f0088067f89 */ /* 0x000f2200000e0000 */
[----:B-1----:R-:W-:Y:S07]  /*15b10*/  FMNMX.FTZ R135, R3, R135, !PT ;  /* 0x0000008703877209 */ /* 0x002fee0007810000 */
[----:B------:R-:W1:Y:S01]  /*15b20*/  SHFL.BFLY PT, R7, R135, 0x1, 0x1f ;  /* 0x0c201f0087077f89 */ /* 0x000e6200000e0000 */
[----:B------:R-:W-:Y:S02]  /*15b30*/  FMNMX.FTZ R4, R4, R5, !PT ;  /* 0x0000000504047209 */ /* 0x000fe40007810000 */
[----:B----4-:R-:W-:Y:S04]  /*15b40*/  FMNMX.FTZ R136, R136, R6, !PT ;  /* 0x0000000688887209 */ /* 0x010fe80007810000 */
[----:B------:R-:W-:Y:S02]  /*15b50*/  FSETP.NEU.FTZ.AND P0, PT, R136, -INF , PT ;  /* 0xff8000008800780b */ /* 0x000fe40003f1d000 */
[----:B-1----:R-:W-:Y:S02]  /*15b60*/  FMNMX.FTZ R135, R135, R7, !PT ;  /* 0x0000000787877209 */ /* 0x002fe40007810000 */
[----:B--2---:R-:W-:Y:S04]  /*15b70*/  FMNMX.FTZ R0, R48, R0, !PT ;  /* 0x0000000030007209 */ /* 0x004fe80007810000 */
[----:B---3--:R-:W-:Y:S04]  /*15b80*/  FMNMX.FTZ R0, R45, R0, !PT ;  /* 0x000000002d007209 */ /* 0x008fe80007810000 */
[----:B------:R-:W-:Y:S04]  /*15b90*/  FMNMX.FTZ R0, R27, R0, !PT ;  /* 0x000000001b007209 */ /* 0x000fe80007810000 */
[----:B------:R-:W-:Y:S04]  /*15ba0*/  FMNMX.FTZ R0, R59, R0, !PT ;  /* 0x000000003b007209 */ /* 0x000fe80007810000 */
[----:B------:R-:W-:Y:S04]  /*15bb0*/  FMNMX.FTZ R0, R239, R0, !PT ;  /* 0x00000000ef007209 */ /* 0x000fe80007810000 */
[----:B------:R-:W-:Y:S04]  /*15bc0*/  FMNMX.FTZ R0, R49, R0, !PT ;  /* 0x0000000031007209 */ /* 0x000fe80007810000 */
[----:B------:R-:W-:Y:S02]  /*15bd0*/  FMNMX.FTZ R0, R134, R0, !PT ;  /* 0x0000000086007209 */ /* 0x000fe40007810000 */
[----:B------:R-:W1:Y:S02]  /*15be0*/  SHFL.BFLY PT, R134, R4, 0x1, 0x1f ;  /* 0x0c201f0004867f89 */ /* 0x000e6400000e0000 */
[----:B------:R-:W-:Y:S04]  /*15bf0*/  FMNMX.FTZ R0, R133, R0, !PT ;  /* 0x0000000085007209 */ /* 0x000fe80007810000 */
[----:B------:R-:W-:Y:S04]  /*15c00*/  FMNMX.FTZ R0, R140, R0, !PT ;  /* 0x000000008c007209 */ /* 0x000fe80007810000 */
[----:B------:R-:W-:Y:S05]  /*15c10*/  FMNMX.FTZ R0, R141, R0, !PT ;  /* 0x000000008d007209 */ /* 0x000fea0007810000 */
[----:B------:R-:W2:Y:S01]  /*15c20*/  SHFL.BFLY PT, R2, R0, 0x2, 0x1f ;  /* 0x0c401f0000027f89 */ /* 0x000ea200000e0000 */
[----:B-1----:R-:W-:Y:S02]  /*15c30*/  FMNMX.FTZ R134, R4, R134, !PT ;  /* 0x0000008604867209 */ /* 0x002fe40007810000 */
[----:B--2---:R-:W-:Y:S01]  /*15c40*/  FMNMX.FTZ R2, R0, R2, !PT ;  /* 0x0000000200027209 */ /* 0x004fe20007810000 */
[----:B------:R-:W-:Y:S04]  /*15c50*/  FADD.FTZ R0, -R136, R132 ;  /* 0x0000008488007221 */ /* 0x000fe80000010100 */
[----:B------:R-:W-:Y:S01]  /*15c60*/  FMUL.FTZ R0, R0, c[0x0][0x23c] ;  /* 0x00008f0000007a20 */ /* 0x000fe20000410000 */
[----:B------:R-:W1:Y:S03]  /*15c70*/  SHFL.BFLY PT, R3, R2, 0x1, 0x1f ;  /* 0x0c201f0002037f89 */ /* 0x000e6600000e0000 */
[----:B------:R2:W3:Y:S01]  /*15c80*/  MUFU.EX2 R133, R0 ;  /* 0x0000000000857308 */ /* 0x0004e20000000800 */
[----:B-1----:R-:W-:Y:S01]  /*15c90*/  FMNMX.FTZ R3, R2, R3, !PT ;  /* 0x0000000302037209 */ /* 0x002fe20007810000 */
[C---:B--2---:R-:W-:Y:S02]  /*15ca0*/  FADD.FTZ R0, -R135.reuse, R137 ;  /* 0x0000008987007221 */ /* 0x044fe40000010100 */
[----:B------:R-:W-:Y:S02]  /*15cb0*/  FMUL.FTZ R137, R135, c[0x0][0x23c] ;  /* 0x00008f0087897a20 */ /* 0x000fe40000410000 */
[----:B------:R-:W-:Y:S02]  /*15cc0*/  FMUL.FTZ R0, R0, c[0x0][0x23c] ;  /* 0x00008f0000007a20 */ /* 0x000fe40000410000 */
[----:B------:R-:W-:Y:S02]  /*15cd0*/  FMUL.FTZ R142, R3, c[0x0][0x23c] ;  /* 0x00008f00038e7a20 */ /* 0x000fe40000410000 */
[----:B------:R1:W2:Y:S01]  /*15ce0*/  MUFU.EX2 R132, R0 ;  /* 0x0000000000847308 */ /* 0x0002a20000000800 */
[C---:B---3--:R-:W-:Y:S02]  /*15cf0*/  FMUL.FTZ R16, R133.reuse, R156 ;  /* 0x0000009c85107220 */ /* 0x048fe40000410000 */
[C---:B------:R-:W-:Y:S02]  /*15d00*/  FMUL.FTZ R17, R133.reuse, R157 ;  /* 0x0000009d85117220 */ /* 0x040fe40000410000 */
[C---:B------:R-:W-:Y:S01]  /*15d10*/  FMUL.FTZ R32, R133.reuse, R172 ;  /* 0x000000ac85207220 */ /* 0x040fe20000410000 */
[----:B------:R-:W-:Y:S01]  /*15d20*/  MOV R172, R59 ;  /* 0x0000003b00ac7202 */ /* 0x000fe20000000f00 */
        /* <DEDUP_REMOVED lines=20> */
[----:B------:R-:W-:Y:S01]  /*15e70*/  FSETP.NEU.FTZ.AND P0, PT, R134, -INF , PT ;  /* 0xff8000008600780b */ /* 0x000fe20003f1d000 */
[--C-:B------:R-:W-:Y:S02]  /*15e80*/  FFMA.FTZ R143, R226, c[0x0][0x23c], -R138.reuse ;  /* 0x00008f00e28f7a23 */ /* 0x100fe4000001088a */
[----:B------:R3:W-:Y:S01]  /*15e90*/  MUFU.EX2 R244, R4 ;  /* 0x0000000400f47308 */ /* 0x0007e20000000800 */
[C---:B------:R-:W-:Y:S02]  /*15ea0*/  FMUL.FTZ R66, R132.reuse, R206 ;  /* 0x000000ce84427220 */ /* 0x040fe40000410000 */
[C---:B------:R-:W-:Y:S02]  /*15eb0*/  FMUL.FTZ R67, R132.reuse, R207 ;  /* 0x000000cf84437220 */ /* 0x040fe40000410000 */
[C---:B------:R-:W-:Y:S01]  /*15ec0*/  FMUL.FTZ R70, R132.reuse, R70 ;  /* 0x0000004684467220 */ /* 0x040fe20000410000 */
[----:B------:R-:W-:Y:S01]  /*15ed0*/  LDSM.16.MT88.4 R204, [R235+0xd800] ;  /* 0x00d80000ebcc783b */ /* 0x000fe20000004200 */
[C---:B------:R-:W-:Y:S02]  /*15ee0*/  FMUL.FTZ R71, R132.reuse, R71 ;  /* 0x0000004784477220 */ /* 0x040fe40000410000 */
[C---:B------:R-:W-:Y:S01]  /*15ef0*/  FMUL.FTZ R82, R132.reuse, R82 ;  /* 0x0000005284527220 */ /* 0x040fe20000410000 */
[----:B------:R4:W-:Y:S01]  /*15f00*/  MUFU.EX2 R243, R5 ;  /* 0x0000000500f37308 */ /* 0x0009e20000000800 */
[C---:B------:R-:W-:Y:S02]  /*15f10*/  FMUL.FTZ R83, R132.reuse, R83 ;  /* 0x0000005384537220 */ /* 0x040fe40000410000 */
[----:B------:R-:W-:Y:S02]  /*15f20*/  FMUL.FTZ R86, R132, R86 ;  /* 0x0000005684567220 */ /* 0x000fe40000410000 */
[----:B-1----:R-:W-:Y:S02]  /*15f30*/  FADD.FTZ R0, -R3, R139 ;  /* 0x0000008b03007221 */ /* 0x002fe40000010100 */
[----:B------:R-:W-:Y:S02]  /*15f40*/  FMUL.FTZ R139, R134, c[0x0][0x23c] ;  /* 0x00008f00868b7a20 */ /* 0x000fe40000410000 */
[----:B------:R-:W-:Y:S02]  /*15f50*/  FMUL.FTZ R0, R0, c[0x0][0x23c] ;  /* 0x00008f0000007a20 */ /* 0x000fe40000410000 */
[C---:B--2---:R-:W-:Y:S01]  /*15f60*/  FMUL.FTZ R8, R2.reuse, R144 ;  /* 0x0000009002087220 */ /* 0x044fe20000410000 */
[----:B------:R-:W-:Y:S01]  /*15f70*/  FSEL R139, R139, RZ, P0 ;  /* 0x000000ff8b8b7208 */ /* 0x000fe20000000000 */
[----:B------:R-:W-:Y:S01]  /*15f80*/  FMUL.FTZ R12, R2, R152 ;  /* 0x00000098020c7220 */ /* 0x000fe20000410000 */
[----:B------:R-:W-:Y:S01]  /*15f90*/  FSETP.NEU.FTZ.AND P0, PT, R3, -INF , PT ;  /* 0xff8000000300780b */ /* 0x000fe20003f1d000 */
[----:B---3--:R-:W-:Y:S01]  /*15fa0*/  FFMA.FTZ R4, R211, c[0x0][0x23c], -R137 ;  /* 0x00008f00d3047a23 */ /* 0x008fe20000010889 */
[----:B------:R-:W1:Y:S01]  /*15fb0*/  MUFU.EX2 R0, R0 ;  /* 0x0000000000007308 */ /* 0x000e620000000800 */
[----:B------:R-:W-:Y:S01]  /*15fc0*/  FFMA.FTZ R9, R219, c[0x0][0x23c], -R139 ;  /* 0x00008f00db097a23 */ /* 0x000fe2000001088b */
[----:B------:R-:W-:Y:S01]  /*15fd0*/  FSEL R142, R142, RZ, P0 ;  /* 0x000000ff8e8e7208 */ /* 0x000fe20000000000 */
[C---:B------:R-:W-:Y:S02]  /*15fe0*/  FMUL.FTZ R13, R2.reuse, R153 ;  /* 0x00000099020d7220 */ /* 0x040fe40000410000 */
[C---:B------:R-:W-:Y:S02]  /*15ff0*/  FMUL.FTZ R60, R2.reuse, R200 ;  /* 0x000000c8023c7220 */ /* 0x040fe40000410000 */
[----:B------:R-:W-:Y:S02]  /*16000*/  FMUL.FTZ R61, R2, R201 ;  /* 0x000000c9023d7220 */ /* 0x000fe40000410000 */
[--C-:B----4-:R-:W-:Y:S01]  /*16010*/  FFMA.FTZ R5, R19, c[0x0][0x23c], -R137.reuse ;  /* 0x00008f0013057a23 */ /* 0x110fe20000010889 */
[----:B------:R2:W-:Y:S01]  /*16020*/  MUFU.EX2 R210, R4 ;  /* 0x0000000400d27308 */ /* 0x0005e20000000800 */
[----:B------:R-:W-:Y:S02]  /*16030*/  FMUL.FTZ R19, R132, R159 ;  /* 0x0000009f84137220 */ /* 0x000fe40000410000 */
[C---:B------:R-:W-:Y:S02]  /*16040*/  FMUL.FTZ R72, R2.reuse, R72 ;  /* 0x0000004802487220 */ /* 0x040fe40000410000 */
[C---:B------:R-:W-:Y:S02]  /*16050*/  FMUL.FTZ R73, R2.reuse, R73 ;  /* 0x0000004902497220 */ /* 0x040fe40000410000 */
[C---:B------:R-:W-:Y:S02]  /*16060*/  FMUL.FTZ R76, R2.reuse, R76 ;  /* 0x0000004c024c7220 */ /* 0x040fe40000410000 */
[----:B------:R-:W-:Y:S01]  /*16070*/  FMUL.FTZ R77, R2, R77 ;  /* 0x0000004d024d7220 */ /* 0x000fe20000410000 */
[----:B------:R3:W-:Y:S01]  /*16080*/  MUFU.EX2 R237, R5 ;  /* 0x0000000500ed7308 */ /* 0x0007e20000000800 */
[----:B------:R-:W-:Y:S02]  /*16090*/  FMUL.FTZ R87, R132, R87 ;  /* 0x0000005784577220 */ /* 0x000fe40000410000 */
[----:B------:R-:W-:Y:S02]  /*160a0*/  FMUL.FTZ R88, R2, R88 ;  /* 0x0000005802587220 */ /* 0x000fe40000410000 */
[C---:B-1----:R-:W-:Y:S02]  /*160b0*/  FMUL.FTZ R10, R0.reuse, R146 ;  /* 0x00000092000a7220 */ /* 0x042fe40000410000 */
[C---:B------:R-:W-:Y:S02]  /*160c0*/  FMUL.FTZ R11, R0.reuse, R147 ;  /* 0x00000093000b7220 */ /* 0x040fe40000410000 */
[C---:B------:R-:W-:Y:S01]  /*160d0*/  FMUL.FTZ R14, R0.reuse, R154 ;  /* 0x0000009a000e7220 */ /* 0x040fe20000410000 */
[----:B------:R1:W-:Y:S01]  /*160e0*/  MUFU.EX2 R232, R9 ;  /* 0x0000000900e87308 */ /* 0x0003e20000000800 */
[C---:B------:R-:W-:Y:S02]  /*160f0*/  FMUL.FTZ R15, R0.reuse, R155 ;  /* 0x0000009b000f7220 */ /* 0x040fe40000410000 */
[----:B------:R-:W-:Y:S01]  /*16100*/  FMUL.FTZ R30, R0, R170 ;  /* 0x000000aa001e7220 */ /* 0x000fe20000410000 */
[----:B------:R-:W4:Y:S01]  /*16110*/  LDSM.16.MT88.4 R152, [R235+0xc000] ;  /* 0x00c00000eb98783b */ /* 0x000f220000004200 */
[--C-:B--2---:R-:W-:Y:S01]  /*16120*/  FFMA.FTZ R4, R216, c[0x0][0x23c], -R137.reuse ;  /* 0x00008f00d8047a23 */ /* 0x104fe20000010889 */
[----:B------:R-:W-:Y:S01]  /*16130*/  MOV R170, R57 ;  /* 0x0000003900aa7202 */ /* 0x000fe20000000f00 */
[----:B------:R-:W-:Y:S01]  /*16140*/  FMUL.FTZ R31, R0, R171 ;  /* 0x000000ab001f7220 */ /* 0x000fe20000410000 */
[----:B------:R-:W-:Y:S01]  /*16150*/  MOV R171, R34 ;  /* 0x0000002200ab7202 */ /* 0x000fe20000000f00 */
[C---:B------:R-:W-:Y:S01]  /*16160*/  FMUL.FTZ R34, R132.reuse, R174 ;  /* 0x000000ae84227220 */ /* 0x040fe20000410000 */
[----:B------:R2:W2:Y:S01]  /*16170*/  MUFU.EX2 R216, R4 ;  /* 0x0000000400d87308 */ /* 0x0004a20000000800 */
[----:B------:R-:W-:Y:S01]  /*16180*/  MOV R174, R35 ;  /* 0x0000002300ae7202 */ /* 0x000fe20000000f00 */
[C---:B------:R-:W-:Y:S01]  /*16190*/  FMUL.FTZ R35, R132.reuse, R175 ;  /* 0x000000af84237220 */ /* 0x040fe20000410000 */
[----:B------:R-:W-:Y:S01]  /*161a0*/  MOV R175, R50 ;  /* 0x0000003200af7202 */ /* 0x000fe20000000f00 */
[----:B---3--:R-:W-:Y:S02]  /*161b0*/  FMUL.FTZ R5, R133, R149 ;  /* 0x0000009585057220 */ /* 0x008fe40000410000 */
[----:B------:R-:W-:Y:S02]  /*161c0*/  FMUL.FTZ R50, R132, R190 ;  /* 0x000000be84327220 */ /* 0x000fe40000410000 */
[----:B------:R-:W-:Y:S02]  /*161d0*/  FMUL.FTZ R57, R2, R197 ;  /* 0x000000c502397220 */ /* 0x000fe40000410000 */
[C---:B------:R-:W-:Y:S02]  /*161e0*/  FMUL.FTZ R59, R0.reuse, R199 ;  /* 0x000000c7003b7220 */ /* 0x040fe40000410000 */
[----:B------:R-:W-:Y:S02]  /*161f0*/  FMUL.FTZ R62, R0, R202 ;  /* 0x000000ca003e7220 */ /* 0x000fe40000410000 */
[----:B-1----:R-:W-:Y:S02]  /*16200*/  FMUL.FTZ R9, R2, R145 ;  /* 0x0000009102097220 */ /* 0x002fe40000410000 */
[C---:B------:R-:W-:Y:S02]  /*16210*/  FMUL.FTZ R63, R0.reuse, R203 ;  /* 0x000000cb003f7220 */ /* 0x040fe40000410000 */
[C---:B------:R-:W-:Y:S02]  /*16220*/  FMUL.FTZ R74, R0.reuse, R74 ;  /* 0x0000004a004a7220 */ /* 0x040fe40000410000 */
[C---:B------:R-:W-:Y:S02]  /*16230*/  FMUL.FTZ R75, R0.reuse, R75 ;  /* 0x0000004b004b7220 */ /* 0x040fe40000410000 */
[----:B------:R-:W-:Y:S02]  /*16240*/  FMUL.FTZ R78, R0, R78 ;  /* 0x0000004e004e7220 */ /* 0x000fe40000410000 */
[--C-:B--2---:R-:W-:Y:S01]  /*16250*/  FFMA.FTZ R4, R209, c[0x0][0x23c], -R138.reuse ;  /* 0x00008f00d1047a23 */ /* 0x104fe2000001088a */
[----:B------:R-:W-:Y:S01]  /*16260*/  F2FP.PACK_AB R149, R216, R210 ;  /* 0x000000d2d895723e */ /* 0x000fe200000000ff */
[----:B------:R-:W-:Y:S02]  /*16270*/  FMUL.FTZ R79, R0, R79 ;  /* 0x0000004f004f7220 */ /* 0x000fe40000410000 */
[----:B------:R1:W-:Y:S01]  /*16280*/  MUFU.EX2 R242, R4 ;  /* 0x0000000400f27308 */ /* 0x0003e20000000800 */
        /* <DEDUP_REMOVED lines=8> */
[C---:B------:R-:W-:Y:S02]  /*16310*/  FMUL.FTZ R98, R132.reuse, R98 ;  /* 0x0000006284627220 */ /* 0x040fe40000410000 */
[----:B------:R-:W-:Y:S02]  /*16320*/  FMUL.FTZ R99, R132, R99 ;  /* 0x0000006384637220 */ /* 0x000fe40000410000 */
[C---:B------:R-:W-:Y:S02]  /*16330*/  FMUL.FTZ R100, R133.reuse, R100 ;  /* 0x0000006485647220 */ /* 0x040fe40000410000 */
[C---:B------:R-:W-:Y:S02]  /*16340*/  FMUL.FTZ R101, R133.reuse, R101 ;  /* 0x0000006585657220 */ /* 0x040fe40000410000 */
[----:B-1----:R-:W-:Y:S02]  /*16350*/  FFMA.FTZ R4, R208, c[0x0][0x23c], -R138 ;  /* 0x00008f00d0047a23 */ /* 0x002fe4000001088a */
[C---:B------:R-:W-:Y:S02]  /*16360*/  FMUL.FTZ R102, R132.reuse, R102 ;  /* 0x0000006684667220 */ /* 0x040fe40000410000 */
[----:B------:R-:W1:Y:S01]  /*16370*/  MUFU.EX2 R238, R4 ;  /* 0x0000000400ee7308 */ /* 0x000e620000000800 */
        /* <DEDUP_REMOVED lines=11> */
[----:B------:R-:W-:Y:S01]  /*16430*/  FMUL.FTZ R114, R132, R114 ;  /* 0x0000007284727220 */ /* 0x000fe20000410000 */
[----:B-1----:R-:W-:Y:S01]  /*16440*/  F2FP.PACK_AB R150, R238, R242 ;  /* 0x000000f2ee96723e */ /* 0x002fe200000000ff */
[----:B------:R-:W-:Y:S02]  /*16450*/  FFMA.FTZ R4, R18, c[0x0][0x23c], -R137 ;  /* 0x00008f0012047a23 */ /* 0x000fe40000010889 */
[C---:B------:R-:W-:Y:S02]  /*16460*/  FMUL.FTZ R18, R132.reuse, R158 ;  /* 0x0000009e84127220 */ /* 0x040fe40000410000 */
[----:B------:R1:W2:Y:S01]  /*16470*/  MUFU.EX2 R241, R4 ;  /* 0x0000000400f17308 */ /* 0x0002a20000000800 */
[----:B------:R-:W3:Y:S01]  /*16480*/  LDSM.16.MT88.4 R156, [R233+0xe000] ;  /* 0x00e00000e99c783b */ /* 0x000ee20000004200 */
        /* <DEDUP_REMOVED lines=11> */
[--C-:B-1----:R-:W-:Y:S01]  /*16540*/  FFMA.FTZ R4, R213, c[0x0][0x23c], -R139.reuse ;  /* 0x00008f00d5047a23 */ /* 0x102fe2000001088b */
[----:B--2---:R-:W-:Y:S01]  /*16550*/  F2FP.PACK_AB R151, R237, R241 ;  /* 0x000000f1ed97723e */ /* 0x004fe200000000ff */
[C---:B------:R-:W-:Y:S02]  /*16560*/  FMUL.FTZ R126, R0.reuse, R126 ;  /* 0x0000007e007e7220 */ /* 0x040fe40000410000 */
[----:B------:R1:W-:Y:S01]  /*16570*/  MUFU.EX2 R209, R4 ;  /* 0x0000000400d17308 */ /* 0x0003e20000000800 */
[----:B------:R-:W-:Y:S02]  /*16580*/  FMUL.FTZ R127, R0, R127 ;  /* 0x0000007f007f7220 */ /* 0x000fe40000410000 */
[C---:B------:R-:W-:Y:S02]  /*16590*/  FMUL.FTZ R128, R133.reuse, R128 ;  /* 0x0000008085807220 */ /* 0x040fe40000410000 */
[----:B------:R-:W-:Y:S02]  /*165a0*/  FMUL.FTZ R129, R133, R129 ;  /* 0x0000008185817220 */ /* 0x000fe40000410000 */
[C---:B------:R-:W-:Y:S02]  /*165b0*/  FMUL.FTZ R130, R132.reuse, R130 ;  /* 0x0000008284827220 */ /* 0x040fe40000410000 */
[----:B------:R-:W-:Y:S02]  /*165c0*/  FMUL.FTZ R131, R132, R131 ;  /* 0x0000008384837220 */ /* 0x000fe40000410000 */
[--C-:B------:R-:W-:Y:S02]  /*165d0*/  FFMA.FTZ R140, R140, c[0x0][0x23c], -R142.reuse ;  /* 0x00008f008c8c7a23 */ /* 0x100fe4000001088e */
[--C-:B-1----:R-:W-:Y:S01]  /*165e0*/  FFMA.FTZ R4, R224, c[0x0][0x23c], -R139.reuse ;  /* 0x00008f00e0047a23 */ /* 0x102fe2000001088b */
[----:B------:R-:W-:Y:S01]  /*165f0*/  MOV R224, R26 ;  /* 0x0000001a00e07202 */ /* 0x000fe20000000f00 */
[----:B------:R-:W-:Y:S01]  /*16600*/  FMUL.FTZ R26, R0, R166 ;  /* 0x000000a6001a7220 */ /* 0x000fe20000410000 */
[----:B------:R-:W-:Y:S01]  /*16610*/  MOV R166, R51 ;  /* 0x0000003300a67202 */ /* 0x000fe20000000f00 */
[----:B------:R1:W2:Y:S01]  /*16620*/  MUFU.EX2 R211, R4 ;  /* 0x0000000400d37308 */ /* 0x0002a20000000800 */
[----:B------:R-:W-:Y:S02]  /*16630*/  FMUL.FTZ R51, R132, R191 ;  /* 0x000000bf84337220 */ /* 0x000fe40000410000 */
[--C-:B-1----:R-:W-:Y:S01]  /*16640*/  FFMA.FTZ R4, R212, c[0x0][0x23c], -R142.reuse ;  /* 0x00008f00d4047a23 */ /* 0x102fe2000001088e */
[----:B--2---:R-:W-:Y:S02]  /*16650*/  F2FP.PACK_AB R144, R211, R209 ;  /* 0x000000d1d390723e */ /* 0x004fe400000000ff */
[----:B------:R-:W-:Y:S04]  /*16660*/  MOV R212, R43 ;  /* 0x0000002b00d47202 */ /* 0x000fe80000000f00 */
[----:B------:R1:W-:Y:S01]  /*16670*/  MUFU.EX2 R208, R4 ;  /* 0x0000000400d07308 */ /* 0x0003e20000000800 */
[----:B------:R-:W-:Y:S02]  /*16680*/  FMUL.FTZ R43, R0, R183 ;  /* 0x000000b7002b7220 */ /* 0x000fe40000410000 */
[--C-:B-1----:R-:W-:Y:S01]  /*16690*/  FFMA.FTZ R4, R225, c[0x0][0x23c], -R142.reuse ;  /* 0x00008f00e1047a23 */ /* 0x102fe2000001088e */
[----:B------:R-:W-:Y:S01]  /*166a0*/  MOV R225, R41 ;  /* 0x0000002900e17202 */ /* 0x000fe20000000f00 */
[C---:B------:R-:W-:Y:S01]  /*166b0*/  FMUL.FTZ R41, R2.reuse, R181 ;  /* 0x000000b502297220 */ /* 0x040fe20000410000 */
[----:B------:R-:W-:Y:S04]  /*166c0*/  MOV R181, R56 ;  /* 0x0000003800b57202 */ /* 0x000fe80000000f00 */
[----:B------:R1:W2:Y:S01]  /*166d0*/  MUFU.EX2 R213, R4 ;  /* 0x0000000400d57308 */ /* 0x0002a20000000800 */
[----:B------:R-:W-:Y:S02]  /*166e0*/  FMUL.FTZ R56, R2, R196 ;  /* 0x000000c402387220 */ /* 0x000fe40000410000 */
[----:B-1----:R-:W-:Y:S01]  /*166f0*/  FFMA.FTZ R4, R214, c[0x0][0x23c], -R139 ;  /* 0x00008f00d6047a23 */ /* 0x002fe2000001088b */
[----:B--2---:R-:W-:Y:S06]  /*16700*/  F2FP.PACK_AB R145, R213, R208 ;  /* 0x000000d0d591723e */ /* 0x004fec00000000ff */
[----:B------:R1:W2:Y:S02]  /*16710*/  MUFU.EX2 R240, R4 ;  /* 0x0000000400f07308 */ /* 0x0002a40000000800 */
[--C-:B-1----:R-:W-:Y:S01]  /*16720*/  FFMA.FTZ R4, R218, c[0x0][0x23c], -R142.reuse ;  /* 0x00008f00da047a23 */ /* 0x102fe2000001088e */
[----:B--2---:R-:W-:Y:S02]  /*16730*/  F2FP.PACK_AB R146, R232, R240 ;  /* 0x000000f0e892723e */ /* 0x004fe400000000ff */
[----:B------:R-:W-:Y:S05]  /*16740*/  MOV R218, R33 ;  /* 0x0000002100da7202 */ /* 0x000fea0000000f00 */
[----:B------:R1:W-:Y:S01]  /*16750*/  MUFU.EX2 R214, R4 ;  /* 0x0000000400d67308 */ /* 0x0003e20000000800 */
[----:B------:R-:W-:Y:S01]  /*16760*/  FMUL.FTZ R33, R133, R173 ;  /* 0x000000ad85217220 */ /* 0x000fe20000410000 */
[----:B------:R-:W-:Y:S01]  /*16770*/  MOV R173, R40 ;  /* 0x0000002800ad7202 */ /* 0x000fe20000000f00 */
[----:B------:R-:W-:Y:S02]  /*16780*/  FMUL.FTZ R40, R2, R180 ;  /* 0x000000b402287220 */ /* 0x000fe40000410000 */
[----:B-1----:R-:W-:Y:S01]  /*16790*/  FFMA.FTZ R4, R217, c[0x0][0x23c], -R142 ;  /* 0x00008f00d9047a23 */ /* 0x002fe2000001088e */
[----:B------:R-:W-:Y:S01]  /*167a0*/  MOV R217, R42 ;  /* 0x0000002a00d97202 */ /* 0x000fe20000000f00 */
[C---:B------:R-:W-:Y:S01]  /*167b0*/  FMUL.FTZ R42, R0.reuse, R182 ;  /* 0x000000b6002a7220 */ /* 0x040fe20000410000 */
[----:B------:R-:W-:Y:S02]  /*167c0*/  MOV R182, R58 ;  /* 0x0000003a00b67202 */ /* 0x000fe40000000f00 */
[----:B------:R1:W2:Y:S01]  /*167d0*/  MUFU.EX2 R219, R4 ;  /* 0x0000000400db7308 */ /* 0x0002a20000000800 */
[----:B------:R-:W-:Y:S09]  /*167e0*/  FMUL.FTZ R58, R0, R198 ;  /* 0x000000c6003a7220 */ /* 0x000ff20000410000 */
[----:B------:R3:W-:Y:S01]  /*167f0*/  MUFU.EX2 R198, R143 ;  /* 0x0000008f00c67308 */ /* 0x0007e20000000800 */
[----:B-1----:R-:W-:Y:S01]  /*16800*/  FMUL.FTZ R4, R133, R148 ;  /* 0x0000009485047220 */ /* 0x002fe20000410000 */
[----:B------:R-:W-:Y:S02]  /*16810*/  F2FP.PACK_AB R148, R243, R244 ;  /* 0x000000f4f394723e */ /* 0x000fe400000000ff */
[----:B--2---:R-:W-:Y:S05]  /*16820*/  F2FP.PACK_AB R147, R219, R214 ;  /* 0x000000d6db93723e */ /* 0x004fea00000000ff */
[-C--:B------:R-:W-:Y:S05]  /*16830*/  HMMA.16816.F32 R4, R148, R20.reuse, R4 ;  /* 0x000000149404723c */ /* 0x080fea0000001804 */
[--C-:B---3--:R-:W-:Y:S03]  /*16840*/  FFMA.FTZ R143, R228, c[0x0][0x23c], -R138.reuse ;  /* 0x00008f00e48f7a23 */ /* 0x108fe6000001088a */
[C---:B------:R-:W-:Y:S07]  /*16850*/  HMMA.16816.F32 R8, R144.reuse, R20, R8 ;  /* 0x000000149008723c */ /* 0x040fee0000001808 */
[C---:B------:R-:W-:Y:S01]  /*16860*/  FMUL.FTZ R20, R133.reuse, R160 ;  /* 0x000000a085147220 */ /* 0x040fe20000410000 */
[-C--:B------:R-:W-:Y:S04]  /*16870*/  HMMA.16816.F32 R12, R144, R22.reuse, R12 ;  /* 0x00000016900c723c */ /* 0x080fe8000000180c */
[----:B------:R-:W-:Y:S01]  /*16880*/  MOV R160, R29 ;  /* 0x0000001d00a07202 */ /* 0x000fe20000000f00 */
[C---:B------:R-:W-:Y:S01]  /*16890*/  FMUL.FTZ R21, R133.reuse, R161 ;  /* 0x000000a185157220 */ /* 0x040fe20000410000 */
[----:B------:R-:W-:Y:S01]  /*168a0*/  MOV R161, R28 ;  /* 0x0000001c00a17202 */ /* 0x000fe20000000f00 */
[C---:B------:R-:W-:Y:S01]  /*168b0*/  FMUL.FTZ R28, R2.reuse, R168 ;  /* 0x000000a8021c7220 */ /* 0x040fe20000410000 */
[C---:B------:R-:W-:Y:S04]  /*168c0*/  HMMA.16816.F32 R16, R148.reuse, R22, R16 ;  /* 0x000000169410723c */ /* 0x040fe80000001810 */
[----:B------:R-:W-:Y:S01]  /*168d0*/  FMUL.FTZ R29, R2, R169 ;  /* 0x000000a9021d7220 */ /* 0x000fe20000410000 */
[----:B------:R-:W-:Y:S01]  /*168e0*/  MOV R168, R46 ;  /* 0x0000002e00a87202 */ /* 0x000fe20000000f00 */
[----:B------:R-:W-:Y:S01]  /*168f0*/  FMUL.FTZ R46, R0, R186 ;  /* 0x000000ba002e7220 */ /* 0x000fe20000410000 */
[----:B------:R-:W-:Y:S01]  /*16900*/  MOV R169, R49 ;  /* 0x0000003100a97202 */ /* 0x000fe20000000f00 */
[C---:B------:R-:W-:Y:S01]  /*16910*/  FMUL.FTZ R22, R132.reuse, R162 ;  /* 0x000000a284167220 */ /* 0x040fe20000410000 */
[----:B------:R-:W-:Y:S03]  /*16920*/  MOV R162, R27 ;  /* 0x0000001b00a27202 */ /* 0x000fe60000000f00 */
[----:B------:R-:W-:Y:S01]  /*16930*/  FMUL.FTZ R23, R132, R163 ;  /* 0x000000a384177220 */ /* 0x000fe20000410000 */
[----:B------:R-:W-:Y:S01]  /*16940*/  MOV R163, R24 ;  /* 0x0000001800a37202 */ /* 0x000fe20000000f00 */
[----:B------:R-:W-:Y:S01]  /*16950*/  FMUL.FTZ R27, R0, R167 ;  /* 0x000000a7001b7220 */ /* 0x000fe20000410000 */
[----:B------:R-:W-:Y:S01]  /*16960*/  MOV R167, R47 ;  /* 0x0000002f00a77202 */ /* 0x000fe20000000f00 */
[C---:B------:R-:W-:Y:S01]  /*16970*/  FMUL.FTZ R49, R133.reuse, R189 ;  /* 0x000000bd85317220 */ /* 0x040fe20000410000 */
[----:B------:R-:W-:Y:S01]  /*16980*/  MOV R189, R160 ;  /* 0x000000a000bd7202 */ /* 0x000fe20000000f00 */
[C---:B------:R-:W-:Y:S01]  /*16990*/  FMUL.FTZ R24, R2.reuse, R164 ;  /* 0x000000a402187220 */ /* 0x040fe20000410000 */
[-C--:B------:R-:W-:Y:S03]  /*169a0*/  HMMA.16816.F32 R20, R148, R36.reuse, R20 ;  /* 0x000000249414723c */ /* 0x080fe60000001814 */
[----:B------:R-:W-:Y:S01]  /*169b0*/  MOV R164, R25 ;  /* 0x0000001900a47202 */ /* 0x000fe20000000f00 */
[C---:B------:R-:W-:Y:S01]  /*169c0*/  FMUL.FTZ R25, R2.reuse, R165 ;  /* 0x000000a502197220 */ /* 0x040fe20000410000 */
[----:B------:R-:W-:Y:S01]  /*169d0*/  MOV R165, R44 ;  /* 0x0000002c00a57202 */ /* 0x000fe20000000f00 */
[C---:B------:R-:W-:Y:S01]  /*169e0*/  FMUL.FTZ R44, R2.reuse, R184 ;  /* 0x000000b8022c7220 */ /* 0x040fe20000410000 */
[----:B------:R-:W-:Y:S01]  /*169f0*/  MOV R184, R45 ;  /* 0x0000002d00b87202 */ /* 0x000fe20000000f00 */
[----:B------:R-:W-:Y:S03]  /*16a00*/  FMUL.FTZ R45, R2, R185 ;  /* 0x000000b9022d7220 */ /* 0x000fe60000410000 */
[C---:B------:R-:W-:Y:S04]  /*16a10*/  HMMA.16816.F32 R24, R144.reuse, R36, R24 ;  /* 0x000000249018723c */ /* 0x040fe80000001818 */
[----:B------:R-:W-:Y:S01]  /*16a20*/  FMUL.FTZ R47, R0, R187 ;  /* 0x000000bb002f7220 */ /* 0x000fe20000410000 */
[----:B------:R-:W-:Y:S01]  /*16a30*/  MOV R187, R48 ;  /* 0x0000003000bb7202 */ /* 0x000fe20000000f00 */
[C---:B------:R-:W-:Y:S01]  /*16a40*/  FMUL.FTZ R48, R133.reuse, R188 ;  /* 0x000000bc85307220 */ /* 0x040fe20000410000 */
[----:B------:R-:W-:Y:S01]  /*16a50*/  MOV R188, R173 ;  /* 0x000000ad00bc7202 */ /* 0x000fe20000000f00 */
[-C--:B------:R-:W-:Y:S04]  /*16a60*/  HMMA.16816.F32 R28, R144, R38.reuse, R28 ;  /* 0x00000026901c723c */ /* 0x080fe8000000181c */
[C---:B------:R-:W-:Y:S01]  /*16a70*/  FMUL.FTZ R37, R133.reuse, R177 ;  /* 0x000000b185257220 */ /* 0x040fe20000410000 */
[----:B------:R-:W-:Y:S01]  /*16a80*/  MOV R173, R172 ;  /* 0x000000ac00ad7202 */ /* 0x000fe20000000f00 */
[C---:B------:R-:W-:Y:S01]  /*16a90*/  FMUL.FTZ R36, R133.reuse, R176 ;  /* 0x000000b085247220 */ /* 0x040fe20000410000 */
[----:B------:R-:W-:Y:S01]  /*16aa0*/  MOV R172, R163 ;  /* 0x000000a300ac7202 */ /* 0x000fe20000000f00 */
[C---:B------:R-:W-:Y:S07]  /*16ab0*/  HMMA.16816.F32 R32, R148.reuse, R38, R32 ;  /* 0x000000269420723c */ /* 0x040fee0000001820 */
[C---:B------:R-:W-:Y:S02]  /*16ac0*/  FMUL.FTZ R38, R132.reuse, R178 ;  /* 0x000000b284267220 */ /* 0x040fe40000410000 */
[----:B------:R1:W-:Y:S03]  /*16ad0*/  MUFU.EX2 R178, R143 ;  /* 0x0000008f00b27308 */ /* 0x0003e60000000800 */
[----:B------:R-:W-:Y:S07]  /*16ae0*/  FMUL.FTZ R39, R132, R179 ;  /* 0x000000b384277220 */ /* 0x000fee0000410000 */
[-C--:B------:R-:W-:Y:S08]  /*16af0*/  HMMA.16816.F32 R36, R148, R52.reuse, R36 ;  /* 0x000000349424723c */ /* 0x080ff00000001824 */
[C---:B------:R-:W-:Y:S04]  /*16b00*/  HMMA.16816.F32 R40, R144.reuse, R52, R40 ;  /* 0x000000349028723c */ /* 0x040fe80000001828 */
[--C-:B-1----:R-:W-:Y:S04]  /*16b10*/  FFMA.FTZ R143, R230, c[0x0][0x23c], -R137.reuse ;  /* 0x00008f00e68f7a23 */ /* 0x102fe80000010889 */
[-C--:B------:R-:W-:Y:S01]  /*16b20*/  HMMA.16816.F32 R44, R144, R54.reuse, R44 ;  /* 0x00000036902c723c */ /* 0x080fe2000000182c */
[----:B------:R1:W-:Y:S03]  /*16b30*/  MUFU.EX2 R215, R143 ;  /* 0x0000008f00d77308 */ /* 0x0003e60000000800 */
[C---:B------:R-:W-:Y:S02]  /*16b40*/  FMUL.FTZ R52, R133.reuse, R192 ;  /* 0x000000c085347220 */ /* 0x040fe40000410000 */
[----:B------:R-:W-:Y:S02]  /*16b50*/  FMUL.FTZ R53, R133, R193 ;  /* 0x000000c185357220 */ /* 0x000fe40000410000 */
[C---:B------:R-:W-:Y:S07]  /*16b60*/  HMMA.16816.F32 R48, R148.reuse, R54, R48 ;  /* 0x000000369430723c */ /* 0x040fee0000001830 */
[C---:B------:R-:W-:Y:S02]  /*16b70*/  FMUL.FTZ R54, R132.reuse, R194 ;  /* 0x000000c284367220 */ /* 0x040fe40000410000 */
[----:B------:R-:W-:Y:S07]  /*16b80*/  FMUL.FTZ R55, R132, R195 ;  /* 0x000000c384377220 */ /* 0x000fee0000410000 */
[-C--:B----4-:R-:W-:Y:S03]  /*16b90*/  HMMA.16816.F32 R52, R148, R152.reuse, R52 ;  /* 0x000000989434723c */ /* 0x090fe60000001834 */
[--C-:B-1----:R-:W-:Y:S04]  /*16ba0*/  FFMA.FTZ R143, R245, c[0x0][0x23c], -R137.reuse ;  /* 0x00008f00f58f7a23 */ /* 0x102fe80000010889 */
[----:B------:R1:W2:Y:S01]  /*16bb0*/  MUFU.EX2 R177, R143 ;  /* 0x0000008f00b17308 */ /* 0x0002a20000000800 */
[C---:B------:R-:W-:Y:S08]  /*16bc0*/  HMMA.16816.F32 R56, R144.reuse, R152, R56 ;  /* 0x000000989038723c */ /* 0x040ff00000001838 */
[-C--:B------:R-:W-:Y:S08]  /*16bd0*/  HMMA.16816.F32 R60, R144, R154.reuse, R60 ;  /* 0x0000009a903c723c */ /* 0x080ff0000000183c */
[C---:B------:R-:W-:Y:S01]  /*16be0*/  HMMA.16816.F32 R64, R148.reuse, R154, R64 ;  /* 0x0000009a9440723c */ /* 0x040fe20000001840 */
[----:B------:R-:W3:Y:S03]  /*16bf0*/  LDSM.16.MT88.4 R152, [R234+0xe000] ;  /* 0x00e00000ea98783b */ /* 0x000ee60000004200 */
[--C-:B-1----:R-:W-:Y:S04]  /*16c00*/  FFMA.FTZ R143, R227, c[0x0][0x23c], -R138.reuse ;  /* 0x00008f00e38f7a23 */ /* 0x102fe8000001088a */
[-C--:B------:R-:W-:Y:S01]  /*16c10*/  HMMA.16816.F32 R68, R148, R156.reuse, R68 ;  /* 0x0000009c9444723c */ /* 0x080fe20000001844 */
[----:B------:R1:W-:Y:S07]  /*16c20*/  MUFU.EX2 R185, R143 ;  /* 0x0000008f00b97308 */ /* 0x0003ee0000000800 */
[C---:B------:R-:W-:Y:S08]  /*16c30*/  HMMA.16816.F32 R72, R144.reuse, R156, R72 ;  /* 0x0000009c9048723c */ /* 0x040ff00000001848 */
[-C--:B------:R-:W-:Y:S08]  /*16c40*/  HMMA.16816.F32 R76, R144, R158.reuse, R76 ;  /* 0x0000009e904c723c */ /* 0x080ff0000000184c */
[C---:B------:R-:W-:Y:S01]  /*16c50*/  HMMA.16816.F32 R80, R148.reuse, R158, R80 ;  /* 0x0000009e9450723c */ /* 0x040fe20000001850 */
[----:B------:R-:W4:Y:S03]  /*16c60*/  LDSM.16.MT88.4 R156, [R236+0xe000] ;  /* 0x00e00000ec9c783b */ /* 0x000f260000004200 */
[----:B-1----:R-:W-:Y:S04]  /*16c70*/  FFMA.FTZ R143, R229, c[0x0][0x23c], -R138 ;  /* 0x00008f00e58f7a23 */ /* 0x002fe8000001088a */
[----:B------:R1:W1:Y:S01]  /*16c80*/  MUFU.EX2 R194, R143 ;  /* 0x0000008f00c27308 */ /* 0x0002620000000800 */
[-C--:B---3--:R-:W-:Y:S08]  /*16c90*/  HMMA.16816.F32 R84, R148, R152.reuse, R84 ;  /* 0x000000989454723c */ /* 0x088ff00000001854 */
[C---:B------:R-:W-:Y:S08]  /*16ca0*/  HMMA.16816.F32 R88, R144.reuse, R152, R88 ;  /* 0x000000989058723c */ /* 0x040ff00000001858 */
[-C--:B------:R-:W-:Y:S04]  /*16cb0*/  HMMA.16816.F32 R92, R144, R154.reuse, R92 ;  /* 0x0000009a905c723c */ /* 0x080fe8000000185c */
[--C-:B-1----:R-:W-:Y:S04]  /*16cc0*/  FFMA.FTZ R143, R231, c[0x0][0x23c], -R137.reuse ;  /* 0x00008f00e78f7a23 */ /* 0x102fe80000010889 */
[C---:B------:R-:W-:Y:S01]  /*16cd0*/  HMMA.16816.F32 R96, R148.reuse, R154, R96 ;  /* 0x0000009a9460723c */ /* 0x040fe20000001860 */
[----:B------:R-:W1:Y:S01]  /*16ce0*/  LDSM.16.MT88.4 R152, [R235+0xe000] ;  /* 0x00e00000eb98783b */ /* 0x000e620000004200 */
[----:B------:R3:W-:Y:S06]  /*16cf0*/  MUFU.EX2 R183, R143 ;  /* 0x0000008f00b77308 */ /* 0x0007ec0000000800 */
[-C--:B----4-:R-:W-:Y:S08]  /*16d00*/  HMMA.16816.F32 R100, R148, R156.reuse, R100 ;  /* 0x0000009c9464723c */ /* 0x090ff00000001864 */
[C---:B------:R-:W-:Y:S08]  /*16d10*/  HMMA.16816.F32 R104, R144.reuse, R156, R104 ;  /* 0x0000009c9068723c */ /* 0x040ff00000001868 */
[-C--:B------:R-:W-:Y:S04]  /*16d20*/  HMMA.16816.F32 R108, R144, R158.reuse, R108 ;  /* 0x0000009e906c723c */ /* 0x080fe8000000186c */
[----:B---3--:R-:W-:Y:S04]  /*16d30*/  FFMA.FTZ R143, R246, c[0x0][0x23c], -R137 ;  /* 0x00008f00f68f7a23 */ /* 0x008fe80000010889 */
[C---:B------:R-:W-:Y:S01]  /*16d40*/  HMMA.16816.F32 R112, R148.reuse, R158, R112 ;  /* 0x0000009e9470723c */ /* 0x040fe20000001870 */
[----:B------:R3:W4:Y:S01]  /*16d50*/  MUFU.EX2 R195, R143 ;  /* 0x0000008f00c37308 */ /* 0x0007220000000800 */
[----:B------:R-:W4:Y:S06]  /*16d60*/  LDSM.16.MT88.4 R156, [R233+0xc800] ;  /* 0x00c80000e99c783b */ /* 0x000f2c0000004200 */
[-C--:B-1----:R-:W-:Y:S08]  /*16d70*/  HMMA.16816.F32 R116, R148, R152.reuse, R116 ;  /* 0x000000989474723c */ /* 0x082ff00000001874 */
[C---:B------:R-:W-:Y:S08]  /*16d80*/  HMMA.16816.F32 R120, R144.reuse, R152, R120 ;  /* 0x000000989078723c */ /* 0x040ff00000001878 */
[-C--:B------:R-:W-:Y:S04]  /*16d90*/  HMMA.16816.F32 R124, R144, R154.reuse, R124 ;  /* 0x0000009a907c723c */ /* 0x080fe8000000187c */
[--C-:B---3--:R-:W-:Y:S03]  /*16da0*/  FFMA.FTZ R143, R247, c[0x0][0x23c], -R139.reuse ;  /* 0x00008f00f78f7a23 */ /* 0x108fe6000001088b */
[----:B--2---:R-:W-:Y:S01]  /*16db0*/  F2FP.PACK_AB R145, R177, R215 ;  /* 0x000000d7b191723e */ /* 0x004fe200000000ff */
[----:B------:R-:W-:Y:S01]  /*16dc0*/  HMMA.16816.F32 R128, R148, R154, R128 ;  /* 0x0000009a9480723c */ /* 0x000fe20000001880 */
[----:B------:R1:W-:Y:S01]  /*16dd0*/  MUFU.EX2 R180, R143 ;  /* 0x0000008f00b47308 */ /* 0x0003e20000000800 */
[----:B------:R-:W-:Y:S02]  /*16de0*/  LDSM.16.MT88.4 R152, [R236+0xc800] ;  /* 0x00c80000ec98783b */ /* 0x000fe40000004200 */
[----:B------:R-:W-:Y:S02]  /*16df0*/  F2FP.PACK_AB R144, R178, R198 ;  /* 0x000000c6b290723e */ /* 0x000fe400000000ff */
[----:B------:R-:W-:Y:S02]  /*16e00*/  F2FP.PACK_AB R146, R194, R185 ;  /* 0x000000b9c292723e */ /* 0x000fe400000000ff */
[----:B----4-:R-:W-:Y:S07]  /*16e10*/  F2FP.PACK_AB R147, R195, R183 ;  /* 0x000000b7c393723e */ /* 0x010fee00000000ff */
[-C--:B------:R-:W-:Y:S05]  /*16e20*/  HMMA.16816.F32 R4, R144, R156.reuse, R4 ;  /* 0x0000009c9004723c */ /* 0x080fea0000001804 */
[--C-:B-1----:R-:W-:Y:S04]  /*16e30*/  FFMA.FTZ R143, R248, c[0x0][0x23c], -R139.reuse ;  /* 0x00008f00f88f7a23 */ /* 0x102fe8000001088b */
[----:B------:R1:W2:Y:S03]  /*16e40*/  MUFU.EX2 R176, R143 ;  /* 0x0000008f00b07308 */ /* 0x0002a60000000800 */
[--C-:B-1----:R-:W-:Y:S01]  /*16e50*/  FFMA.FTZ R143, R249, c[0x0][0x23c], -R142.reuse ;  /* 0x00008f00f98f7a23 */ /* 0x102fe2000001088e */
[----:B--2---:R-:W-:Y:S06]  /*16e60*/  F2FP.PACK_AB R148, R176, R180 ;  /* 0x000000b4b094723e */ /* 0x004fec00000000ff */
[----:B------:R1:W-:Y:S02]  /*16e70*/  MUFU.EX2 R179, R143 ;  /* 0x0000008f00b37308 */ /* 0x0003e40000000800 */
[--C-:B-1----:R-:W-:Y:S08]  /*16e80*/  FFMA.FTZ R143, R250, c[0x0][0x23c], -R142.reuse ;  /* 0x00008f00fa8f7a23 */ /* 0x102ff0000001088e */
[----:B------:R1:W2:Y:S02]  /*16e90*/  MUFU.EX2 R186, R143 ;  /* 0x0000008f00ba7308 */ /* 0x0002a40000000800 */
[--C-:B-1----:R-:W-:Y:S01]  /*16ea0*/  FFMA.FTZ R143, R251, c[0x0][0x23c], -R139.reuse ;  /* 0x00008f00fb8f7a23 */ /* 0x102fe2000001088b */
[----:B--2---:R-:W-:Y:S07]  /*16eb0*/  F2FP.PACK_AB R149, R186, R179 ;  /* 0x000000b3ba95723e */ /* 0x004fee00000000ff */
[----:B------:R1:W-:Y:S02]  /*16ec0*/  MUFU.EX2 R192, R143 ;  /* 0x0000008f00c07308 */ /* 0x0003e40000000800 */
[----:B-1----:R-:W-:Y:S08]  /*16ed0*/  FFMA.FTZ R143, R252, c[0x0][0x23c], -R139 ;  /* 0x00008f00fc8f7a23 */ /* 0x002ff0000001088b */
[----:B------:R1:W2:Y:S02]  /*16ee0*/  MUFU.EX2 R196, R143 ;  /* 0x0000008f00c47308 */ /* 0x0002a40000000800 */
[----:B-1----:R-:W-:Y:S01]  /*16ef0*/  FFMA.FTZ R143, R187, c[0x0][0x23c], -R142 ;  /* 0x00008f00bb8f7a23 */ /* 0x002fe2000001088e */
[----:B------:R-:W-:Y:S02]  /*16f00*/  MOV R187, R164 ;  /* 0x000000a400bb7202 */ /* 0x000fe40000000f00 */
[----:B------:R-:W-:Y:S05]  /*16f10*/  MOV R164, R161 ;  /* 0x000000a100a47202 */ /* 0x000fea0000000f00 */
[----:B------:R1:W-:Y:S01]  /*16f20*/  MUFU.EX2 R193, R143 ;  /* 0x0000008f00c17308 */ /* 0x0003e20000000800 */
[----:B--2---:R-:W-:Y:S01]  /*16f30*/  F2FP.PACK_AB R150, R196, R192 ;  /* 0x000000c0c496723e */ /* 0x004fe200000000ff */
[----:B------:R-:W-:Y:S02]  /*16f40*/  FFMA.FTZ R164, R164, c[0x0][0x23c], -R138 ;  /* 0x00008f00a4a47a23 */ /* 0x000fe4000001088a */
[----:B-1----:R-:W-:Y:S01]  /*16f50*/  FFMA.FTZ R143, R184, c[0x0][0x23c], -R142 ;  /* 0x00008f00b88f7a23 */ /* 0x002fe2000001088e */
[----:B------:R-:W-:Y:S02]  /*16f60*/  MOV R184, R174 ;  /* 0x000000ae00b87202 */ /* 0x000fe40000000f00 */
[----:B------:R-:W-:Y:S03]  /*16f70*/  MOV R174, R162 ;  /* 0x000000a200ae7202 */ /* 0x000fe60000000f00 */
[----:B------:R1:W2:Y:S01]  /*16f80*/  MUFU.EX2 R197, R143 ;  /* 0x0000008f00c57308 */ /* 0x0002a20000000800 */
[----:B------:R-:W3:Y:S01]  /*16f90*/  LDSM.16.MT88.4 R160, [R234+0xc800] ;  /* 0x00c80000eaa0783b */ /* 0x000ee20000004200 */
[--C-:B-1----:R-:W-:Y:S01]  /*16fa0*/  FFMA.FTZ R143, R189, c[0x0][0x23c], -R138.reuse ;  /* 0x00008f00bd8f7a23 */ /* 0x102fe2000001088a */
[----:B--2---:R-:W-:Y:S07]  /*16fb0*/  F2FP.PACK_AB R151, R197, R193 ;  /* 0x000000c1c597723e */ /* 0x004fee00000000ff */
[----:B------:R1:W-:Y:S01]  /*16fc0*/  MUFU.EX2 R199, R143 ;  /* 0x0000008f00c77308 */ /* 0x0003e20000000800 */
[C---:B------:R-:W-:Y:S08]  /*16fd0*/  HMMA.16816.F32 R8, R148.reuse, R156, R8 ;  /* 0x0000009c9408723c */ /* 0x040ff00000001808 */
[-C--:B------:R-:W-:Y:S08]  /*16fe0*/  HMMA.16816.F32 R12, R148, R158.reuse, R12 ;  /* 0x0000009e940c723c */ /* 0x080ff0000000180c */
[C---:B------:R-:W-:Y:S01]  /*16ff0*/  HMMA.16816.F32 R16, R144.reuse, R158, R16 ;  /* 0x0000009e9010723c */ /* 0x040fe20000001810 */
[----:B------:R-:W2:Y:S03]  /*17000*/  LDSM.16.MT88.4 R156, [R235+0xc800] ;  /* 0x00c80000eb9c783b */ /* 0x000ea60000004200 */
[--C-:B-1----:R-:W-:Y:S04]  /*17010*/  FFMA.FTZ R143, R188, c[0x0][0x23c], -R138.reuse ;  /* 0x00008f00bc8f7a23 */ /* 0x102fe8000001088a */
[-C--:B---3--:R-:W-:Y:S01]  /*17020*/  HMMA.16816.F32 R20, R144, R160.reuse, R20 ;  /* 0x000000a09014723c */ /* 0x088fe20000001814 */
[----:B------:R1:W-:Y:S07]  /*17030*/  MUFU.EX2 R203, R143 ;  /* 0x0000008f00cb7308 */ /* 0x0003ee0000000800 */
[C---:B------:R-:W-:Y:S08]  /*17040*/  HMMA.16816.F32 R24, R148.reuse, R160, R24 ;  /* 0x000000a09418723c */ /* 0x040ff00000001818 */
[-C--:B------:R-:W-:Y:S08]  /*17050*/  HMMA.16816.F32 R28, R148, R162.reuse, R28 ;  /* 0x000000a2941c723c */ /* 0x080ff0000000181c */
[C---:B------:R-:W-:Y:S01]  /*17060*/  HMMA.16816.F32 R32, R144.reuse, R162, R32 ;  /* 0x000000a29020723c */ /* 0x040fe20000001820 */
[----:B------:R-:W3:Y:S03]  /*17070*/  LDSM.16.MT88.4 R160, [R233+0xe800] ;  /* 0x00e80000e9a0783b */ /* 0x000ee60000004200 */
[--C-:B-1----:R-:W-:Y:S02]  /*17080*/  FFMA.FTZ R143, R182, c[0x0][0x23c], -R137.reuse ;  /* 0x00008f00b68f7a23 */ /* 0x102fe40000010889 */
[----:B------:R-:W-:Y:S02]  /*17090*/  MUFU.EX2 R182, R164 ;  /* 0x000000a400b67308 */ /* 0x000fe40000000800 */
[-C--:B------:R-:W-:Y:S08]  /*170a0*/  HMMA.16816.F32 R36, R144, R152.reuse, R36 ;  /* 0x000000989024723c */ /* 0x080ff00000001824 */
[C---:B------:R-:W-:Y:S01]  /*170b0*/  HMMA.16816.F32 R40, R148.reuse, R152, R40 ;  /* 0x000000989428723c */ /* 0x040fe20000001828 */
[----:B------:R1:W-:Y:S07]  /*170c0*/  MUFU.EX2 R200, R143 ;  /* 0x0000008f00c87308 */ /* 0x0003ee0000000800 */
[-C--:B------:R-:W-:Y:S08]  /*170d0*/  HMMA.16816.F32 R44, R148, R154.reuse, R44 ;  /* 0x0000009a942c723c */ /* 0x080ff0000000182c */
[C---:B------:R-:W-:Y:S01]  /*170e0*/  HMMA.16816.F32 R48, R144.reuse, R154, R48 ;  /* 0x0000009a9030723c */ /* 0x040fe20000001830 */
[----:B------:R-:W4:Y:S07]  /*170f0*/  LDSM.16.MT88.4 R152, [R234+0xe800] ;  /* 0x00e80000ea98783b */ /* 0x000f2e0000004200 */
[-C--:B--2---:R-:W-:Y:S04]  /*17100*/  HMMA.16816.F32 R52, R144, R156.reuse, R52 ;  /* 0x0000009c9034723c */ /* 0x084fe80000001834 */
[--C-:B-1----:R-:W-:Y:S01]  /*17110*/  FFMA.FTZ R143, R181, c[0x0][0x23c], -R137.reuse ;  /* 0x00008f00b58f7a23 */ /* 0x102fe20000010889 */
[----:B------:R-:W-:Y:S02]  /*17120*/  MOV R181, R175 ;  /* 0x000000af00b57202 */ /* 0x000fe40000000f00 */
[----:B------:R-:W-:Y:S01]  /*17130*/  MOV R175, R212 ;  /* 0x000000d400af7202 */ /* 0x000fe20000000f00 */
[C---:B------:R-:W-:Y:S01]  /*17140*/  HMMA.16816.F32 R56, R148.reuse, R156, R56 ;  /* 0x0000009c9438723c */ /* 0x040fe20000001838 */
[----:B------:R1:W2:Y:S07]  /*17150*/  MUFU.EX2 R212, R143 ;  /* 0x0000008f00d47308 */ /* 0x0002ae0000000800 */
[-C--:B------:R-:W-:Y:S08]  /*17160*/  HMMA.16816.F32 R60, R148, R158.reuse, R60 ;  /* 0x0000009e943c723c */ /* 0x080ff0000000183c */
[C---:B------:R-:W-:Y:S01]  /*17170*/  HMMA.16816.F32 R64, R144.reuse, R158, R64 ;  /* 0x0000009e9040723c */ /* 0x040fe20000001840 */
[----:B------:R-:W2:Y:S07]  /*17180*/  LDSM.16.MT88.4 R156, [R236+0xe800] ;  /* 0x00e80000ec9c783b */ /* 0x000eae0000004200 */
[-C--:B---3--:R-:W-:Y:S04]  /*17190*/  HMMA.16816.F32 R68, R144, R160.reuse, R68 ;  /* 0x000000a09044723c */ /* 0x088fe80000001844 */
[----:B-1----:R-:W-:Y:S04]  /*171a0*/  FFMA.FTZ R143, R187, c[0x0][0x23c], -R138 ;  /* 0x00008f00bb8f7a23 */ /* 0x002fe8000001088a */
[C---:B------:R-:W-:Y:S01]  /*171b0*/  HMMA.16816.F32 R72, R148.reuse, R160, R72 ;  /* 0x000000a09448723c */ /* 0x040fe20000001848 */
[----:B------:R1:W-:Y:S07]  /*171c0*/  MUFU.EX2 R187, R143 ;  /* 0x0000008f00bb7308 */ /* 0x0003ee0000000800 */
[-C--:B------:R-:W-:Y:S08]  /*171d0*/  HMMA.16816.F32 R76, R148, R162.reuse, R76 ;  /* 0x000000a2944c723c */ /* 0x080ff0000000184c */
[C---:B------:R-:W-:Y:S01]  /*171e0*/  HMMA.16816.F32 R80, R144.reuse, R162, R80 ;  /* 0x000000a29050723c */ /* 0x040fe20000001850 */
[----:B------:R-:W3:Y:S07]  /*171f0*/  LDSM.16.MT88.4 R160, [R235+0xe800] ;  /* 0x00e80000eba0783b */ /* 0x000eee0000004200 */
[-C--:B----4-:R-:W-:Y:S04]  /*17200*/  HMMA.16816.F32 R84, R144, R152.reuse, R84 ;  /* 0x000000989054723c */ /* 0x090fe80000001854 */
[----:B-1----:R-:W-:Y:S04]  /*17210*/  FFMA.FTZ R143, R184, c[0x0][0x23c], -R137 ;  /* 0x00008f00b88f7a23 */ /* 0x002fe80000010889 */
[C---:B------:R-:W-:Y:S01]  /*17220*/  HMMA.16816.F32 R88, R148.reuse, R152, R88 ;  /* 0x000000989458723c */ /* 0x040fe20000001858 */
[----:B------:R1:W-:Y:S06]  /*17230*/  MUFU.EX2 R189, R143 ;  /* 0x0000008f00bd7308 */ /* 0x0003ec0000000800 */
[----:B------:R-:W-:Y:S01]  /*17240*/  FFMA.FTZ R152, R181, c[0x0][0x23c], -R139 ;  /* 0x00008f00b5987a23 */ /* 0x000fe2000001088b */
[-C--:B------:R-:W-:Y:S03]  /*17250*/  HMMA.16816.F32 R92, R148, R154.reuse, R92 ;  /* 0x0000009a945c723c */ /* 0x080fe6000000185c */
[----:B------:R4:W-:Y:S05]  /*17260*/  MUFU.EX2 R201, R152 ;  /* 0x0000009800c97308 */ /* 0x0009ea0000000800 */
[C---:B------:R-:W-:Y:S08]  /*17270*/  HMMA.16816.F32 R96, R144.reuse, R154, R96 ;  /* 0x0000009a9060723c */ /* 0x040ff00000001860 */
[-C--:B--2---:R-:W-:Y:S04]  /*17280*/  HMMA.16816.F32 R100, R144, R156.reuse, R100 ;  /* 0x0000009c9064723c */ /* 0x084fe80000001864 */
[----:B-1----:R-:W-:Y:S01]  /*17290*/  FFMA.FTZ R143, R170, c[0x0][0x23c], -R137 ;  /* 0x00008f00aa8f7a23 */ /* 0x002fe20000010889 */
[----:B------:R-:W-:Y:S03]  /*172a0*/  MOV R170, R239 ;  /* 0x000000ef00aa7202 */ /* 0x000fe60000000f00 */
[C---:B------:R-:W-:Y:S01]  /*172b0*/  HMMA.16816.F32 R104, R148.reuse, R156, R104 ;  /* 0x0000009c9468723c */ /* 0x040fe20000001868 */
[----:B------:R1:W2:Y:S01]  /*172c0*/  MUFU.EX2 R239, R143 ;  /* 0x0000008f00ef7308 */ /* 0x0002a20000000800 */
[----:B----4-:R-:W2:Y:S06]  /*172d0*/  LDSM.16.MT88.4 R152, [R233+0xd000] ;  /* 0x00d00000e998783b */ /* 0x010eac0000004200 */
[-C--:B------:R-:W-:Y:S08]  /*172e0*/  HMMA.16816.F32 R108, R148, R158.reuse, R108 ;  /* 0x0000009e946c723c */ /* 0x080ff0000000186c */
[C---:B------:R-:W-:Y:S01]  /*172f0*/  HMMA.16816.F32 R112, R144.reuse, R158, R112 ;  /* 0x0000009e9070723c */ /* 0x040fe20000001870 */
[----:B------:R-:W2:Y:S07]  /*17300*/  LDSM.16.MT88.4 R156, [R234+0xd000] ;  /* 0x00d00000ea9c783b */ /* 0x000eae0000004200 */
[-C--:B---3--:R-:W-:Y:S04]  /*17310*/  HMMA.16816.F32 R116, R144, R160.reuse, R116 ;  /* 0x000000a09074723c */ /* 0x088fe80000001874 */
[--C-:B-1----:R-:W-:Y:S02]  /*17320*/  FFMA.FTZ R143, R175, c[0x0][0x23c], -R139.reuse ;  /* 0x00008f00af8f7a23 */ /* 0x102fe4000001088b */
[--C-:B------:R-:W-:Y:S02]  /*17330*/  FFMA.FTZ R175, R225, c[0x0][0x23c], -R139.reuse ;  /* 0x00008f00e1af7a23 */ /* 0x100fe4000001088b */
[C---:B------:R-:W-:Y:S01]  /*17340*/  HMMA.16816.F32 R120, R148.reuse, R160, R120 ;  /* 0x000000a09478723c */ /* 0x040fe20000001878 */
[----:B------:R1:W3:Y:S01]  /*17350*/  MUFU.EX2 R184, R143 ;  /* 0x0000008f00b87308 */ /* 0x0002e20000000800 */
[----:B------:R-:W4:Y:S06]  /*17360*/  LDL.LU R225, [R1+0x3c] ;  /* 0x00003c0001e17983 */ /* 0x000f2c0000300800 */
[-C--:B------:R-:W-:Y:S08]  /*17370*/  HMMA.16816.F32 R124, R148, R162.reuse, R124 ;  /* 0x000000a2947c723c */ /* 0x080ff0000000187c */
[----:B------:R-:W-:Y:S01]  /*17380*/  HMMA.16816.F32 R128, R144, R162, R128 ;  /* 0x000000a29080723c */ /* 0x000fe20000001880 */
[----:B------:R-:W3:Y:S06]  /*17390*/  LDSM.16.MT88.4 R160, [R236+0xd000] ;  /* 0x00d00000eca0783b */ /* 0x000eec0000004200 */
[----:B------:R-:W-:Y:S01]  /*173a0*/  F2FP.PACK_AB R145, R212, R200 ;  /* 0x000000c8d491723e */ /* 0x000fe200000000ff */
[--C-:B-1----:R-:W-:Y:S01]  /*173b0*/  FFMA.FTZ R143, R174, c[0x0][0x23c], -R142.reuse ;  /* 0x00008f00ae8f7a23 */ /* 0x102fe2000001088e */
[----:B--2---:R-:W-:Y:S03]  /*173c0*/  F2FP.PACK_AB R147, R239, R189 ;  /* 0x000000bdef93723e */ /* 0x004fe600000000ff */
[----:B------:R1:W-:Y:S01]  /*173d0*/  MUFU.EX2 R202, R143 ;  /* 0x0000008f00ca7308 */ /* 0x0003e20000000800 */
[----:B------:R-:W-:Y:S01]  /*173e0*/  F2FP.PACK_AB R144, R203, R199 ;  /* 0x000000c7cb90723e */ /* 0x000fe200000000ff */
[--C-:B------:R-:W-:Y:S01]  /*173f0*/  FFMA.FTZ R174, R218, c[0x0][0x23c], -R139.reuse ;  /* 0x00008f00daae7a23 */ /* 0x100fe2000001088b */
[----:B------:R-:W-:Y:S02]  /*17400*/  F2FP.PACK_AB R146, R187, R182 ;  /* 0x000000b6bb92723e */ /* 0x000fe400000000ff */
[----:B---3--:R-:W-:Y:S05]  /*17410*/  F2FP.PACK_AB R148, R184, R201 ;  /* 0x000000c9b894723e */ /* 0x008fea00000000ff */
[-C--:B------:R-:W-:Y:S01]  /*17420*/  HMMA.16816.F32 R4, R144, R152.reuse, R4 ;  /* 0x000000989004723c */ /* 0x080fe20000001804 */
[----:B------:R-:W-:Y:S02]  /*17430*/  MUFU.EX2 R227, R174 ;  /* 0x000000ae00e37308 */ /* 0x000fe40000000800 */
[----:B-1----:R-:W-:Y:S02]  /*17440*/  FFMA.FTZ R143, R173, c[0x0][0x23c], -R142 ;  /* 0x00008f00ad8f7a23 */ /* 0x002fe4000001088e */
[--C-:B------:R-:W-:Y:S06]  /*17450*/  FFMA.FTZ R173, R217, c[0x0][0x23c], -R139.reuse ;  /* 0x00008f00d9ad7a23 */ /* 0x100fec000001088b */
[----:B------:R1:W2:Y:S10]  /*17460*/  MUFU.EX2 R181, R143 ;  /* 0x0000008f00b57308 */ /* 0x0002b40000000800 */
[----:B------:R-:W-:Y:S01]  /*17470*/  MUFU.EX2 R228, R173 ;  /* 0x000000ad00e47308 */ /* 0x000fe20000000800 */
[----:B-1----:R-:W-:Y:S01]  /*17480*/  FFMA.FTZ R143, R172, c[0x0][0x23c], -R139 ;  /* 0x00008f00ac8f7a23 */ /* 0x002fe2000001088b */
[----:B--2---:R-:W-:Y:S01]  /*17490*/  F2FP.PACK_AB R149, R181, R202 ;  /* 0x000000cab595723e */ /* 0x004fe200000000ff */
[----:B------:R-:W-:Y:S07]  /*174a0*/  FFMA.FTZ R172, R222, c[0x0][0x23c], -R137 ;  /* 0x00008f00deac7a23 */ /* 0x000fee0000010889 */
[----:B------:R1:W-:Y:S10]  /*174b0*/  MUFU.EX2 R188, R143 ;  /* 0x0000008f00bc7308 */ /* 0x0003f40000000800 */
[----:B------:R-:W-:Y:S01]  /*174c0*/  MUFU.EX2 R230, R172 ;  /* 0x000000ac00e67308 */ /* 0x000fe20000000800 */
[--C-:B-1----:R-:W-:Y:S02]  /*174d0*/  FFMA.FTZ R143, R171, c[0x0][0x23c], -R139.reuse ;  /* 0x00008f00ab8f7a23 */ /* 0x102fe4000001088b */
[----:B------:R-:W-:Y:S07]  /*174e0*/  FFMA.FTZ R139, R224, c[0x0][0x23c], -R139 ;  /* 0x00008f00e08b7a23 */ /* 0x000fee000001088b */
[----:B------:R1:W2:Y:S01]  /*174f0*/  MUFU.EX2 R252, R143 ;  /* 0x0000008f00fc7308 */ /* 0x0002a20000000800 */
[----:B------:R-:W4:Y:S01]  /*17500*/  LDL.LU R224, [R1+0x40] ;  /* 0x0000400001e07983 */ /* 0x000f220000300800 */
[----:B------:R-:W-:Y:S03]  /*17510*/  FFMA.FTZ R171, R223, c[0x0][0x23c], -R138 ;  /* 0x00008f00dfab7a23 */ /* 0x000fe6000001088a */
[----:B------:R-:W4:Y:S05]  /*17520*/  LDL.LU R217, [R1+0x74] ;  /* 0x0000740001d97983 */ /* 0x000f2a0000300800 */
[----:B------:R-:W-:Y:S10]  /*17530*/  MUFU.EX2 R139, R139 ;  /* 0x0000008b008b7308 */ /* 0x000ff40000000800 */
[----:B------:R2:W-:Y:S01]  /*17540*/  MUFU.EX2 R245, R171 ;  /* 0x000000ab00f57308 */ /* 0x0005e20000000800 */
[--C-:B-1----:R-:W-:Y:S01]  /*17550*/  FFMA.FTZ R143, R170, c[0x0][0x23c], -R142.reuse ;  /* 0x00008f00aa8f7a23 */ /* 0x102fe2000001088e */
[----:B--2---:R-:W-:Y:S01]  /*17560*/  F2FP.PACK_AB R150, R252, R188 ;  /* 0x000000bcfc96723e */ /* 0x004fe200000000ff */
[--C-:B------:R-:W-:Y:S07]  /*17570*/  FFMA.FTZ R170, R165, c[0x0][0x23c], -R137.reuse ;  /* 0x00008f00a5aa7a23 */ /* 0x100fee0000010889 */
[----:B------:R1:W-:Y:S10]  /*17580*/  MUFU.EX2 R251, R143 ;  /* 0x0000008f00fb7308 */ /* 0x0003f40000000800 */
[----:B------:R2:W-:Y:S01]  /*17590*/  MUFU.EX2 R246, R170 ;  /* 0x000000aa00f67308 */ /* 0x0005e20000000800 */
[----:B------:R-:W-:Y:S02]  /*175a0*/  MOV R171, R181 ;  /* 0x000000b500ab7202 */ /* 0x000fe40000000f00 */
[----:B------:R-:W-:Y:S01]  /*175b0*/  MOV R181, R214 ;  /* 0x000000d600b57202 */ /* 0x000fe20000000f00 */
[----:B-1----:R-:W-:Y:S02]  /*175c0*/  FFMA.FTZ R143, R169, c[0x0][0x23c], -R142 ;  /* 0x00008f00a98f7a23 */ /* 0x002fe4000001088e */
[--C-:B------:R-:W-:Y:S04]  /*175d0*/  FFMA.FTZ R169, R166, c[0x0][0x23c], -R137.reuse ;  /* 0x00008f00a6a97a23 */ /* 0x100fe80000010889 */
[----:B------:R-:W1:Y:S01]  /*175e0*/  MUFU.EX2 R250, R143 ;  /* 0x0000008f00fa7308 */ /* 0x000e620000000800 */
[----:B------:R-:W-:Y:S01]  /*175f0*/  FFMA.FTZ R137, R220, c[0x0][0x23c], -R137 ;  /* 0x00008f00dc897a23 */ /* 0x000fe20000010889 */
[----:B--2---:R-:W-:Y:S08]  /*17600*/  MOV R170, R215 ;  /* 0x000000d700aa7202 */ /* 0x004ff00000000f00 */
[----:B------:R-:W-:Y:S10]  /*17610*/  MUFU.EX2 R229, R137 ;  /* 0x0000008900e57308 */ /* 0x000ff40000000800 */
[----:B------:R2:W-:Y:S01]  /*17620*/  MUFU.EX2 R247, R169 ;  /* 0x000000a900f77308 */ /* 0x0005e20000000800 */
[----:B-1----:R-:W-:Y:S01]  /*17630*/  F2FP.PACK_AB R151, R250, R251 ;  /* 0x000000fbfa97723e */ /* 0x002fe200000000ff */
[--C-:B------:R-:W-:Y:S02]  /*17640*/  FFMA.FTZ R143, R168, c[0x0][0x23c], -R138.reuse ;  /* 0x00008f00a88f7a23 */ /* 0x100fe4000001088a */
[--C-:B------:R-:W-:Y:S02]  /*17650*/  FFMA.FTZ R168, R167, c[0x0][0x23c], -R138.reuse ;  /* 0x00008f00a7a87a23 */ /* 0x100fe4000001088a */
[----:B------:R-:W1:Y:S04]  /*17660*/  LDSM.16.MT88.4 R164, [R235+0xd000] ;  /* 0x00d00000eba4783b */ /* 0x000e680000004200 */
[----:B------:R-:W-:Y:S01]  /*17670*/  MUFU.EX2 R249, R143 ;  /* 0x0000008f00f97308 */ /* 0x000fe20000000800 */
[C---:B------:R-:W-:Y:S04]  /*17680*/  HMMA.16816.F32 R8, R148.reuse, R152, R8 ;  /* 0x000000989408723c */ /* 0x040fe80000001808 */
[----:B------:R-:W-:Y:S02]  /*17690*/  FFMA.FTZ R138, R221, c[0x0][0x23c], -R138 ;  /* 0x00008f00dd8a7a23 */ /* 0x000fe4000001088a */
[----:B------:R-:W-:Y:S02]  /*176a0*/  LDSM.16.MT88.4 R220, [R236+0xf800] ;  /* 0x00f80000ecdc783b */ /* 0x000fe40000004200 */
[-C--:B------:R-:W-:Y:S01]  /*176b0*/  HMMA.16816.F32 R12, R148, R154.reuse, R12 ;  /* 0x0000009a940c723c */ /* 0x080fe2000000180c */
[----:B------:R1:W1:Y:S03]  /*176c0*/  MUFU.EX2 R248, R168 ;  /* 0x000000a800f87308 */ /* 0x0002660000000800 */
[----:B--2---:R-:W-:Y:S02]  /*176d0*/  MOV R169, R184 ;  /* 0x000000b800a97202 */ /* 0x004fe40000000f00 */
[----:B------:R-:W-:Y:S02]  /*176e0*/  MOV R184, R219 ;  /* 0x000000db00b87202 */ /* 0x000fe40000000f00 */
[C---:B------:R-:W-:Y:S01]  /*176f0*/  HMMA.16816.F32 R16, R144.reuse, R154, R16 ;  /* 0x0000009a9010723c */ /* 0x040fe20000001810 */
[----:B------:R-:W2:Y:S02]  /*17700*/  LDSM.16.MT88.4 R152, [R233+0xf000] ;  /* 0x00f00000e998783b */ /* 0x000ea40000004200 */
[----:B------:R-:W2:Y:S05]  /*17710*/  MUFU.EX2 R231, R138 ;  /* 0x0000008a00e77308 */ /* 0x000eaa0000000800 */
[-C--:B------:R-:W-:Y:S05]  /*17720*/  HMMA.16816.F32 R20, R144, R156.reuse, R20 ;  /* 0x0000009c9014723c */ /* 0x080fea0000001814 */
[----:B------:R2:W-:Y:S03]  /*17730*/  MUFU.EX2 R138, R140 ;  /* 0x0000008c008a7308 */ /* 0x0005e60000000800 */
[C---:B------:R-:W-:Y:S04]  /*17740*/  HMMA.16816.F32 R24, R148.reuse, R156, R24 ;  /* 0x0000009c9418723c */ /* 0x040fe80000001818 */
[----:B-1----:R-:W-:Y:S04]  /*17750*/  MOV R168, R212 ;  /* 0x000000d400a87202 */ /* 0x002fe80000000f00 */
[-C--:B------:R-:W-:Y:S08]  /*17760*/  HMMA.16816.F32 R28, R148, R158.reuse, R28 ;  /* 0x0000009e941c723c */ /* 0x080ff0000000181c */
[C---:B------:R-:W-:Y:S01]  /*17770*/  HMMA.16816.F32 R32, R144.reuse, R158, R32 ;  /* 0x0000009e9020723c */ /* 0x040fe20000001820 */
[----:B------:R-:W1:Y:S03]  /*17780*/  LDSM.16.MT88.4 R156, [R234+0xf000] ;  /* 0x00f00000ea9c783b */ /* 0x000e660000004200 */
[----:B--2---:R-:W-:Y:S04]  /*17790*/  F2FP.PACK_AB R140, R248, R249 ;  /* 0x000000f9f88c723e */ /* 0x004fe800000000ff */
[-C--:B------:R-:W-:Y:S08]  /*177a0*/  HMMA.16816.F32 R36, R144, R160.reuse, R36 ;  /* 0x000000a09024723c */ /* 0x080ff00000001824 */
[C---:B------:R-:W-:Y:S08]  /*177b0*/  HMMA.16816.F32 R40, R148.reuse, R160, R40 ;  /* 0x000000a09428723c */ /* 0x040ff00000001828 */
[-C--:B------:R-:W-:Y:S08]  /*177c0*/  HMMA.16816.F32 R44, R148, R162.reuse, R44 ;  /* 0x000000a2942c723c */ /* 0x080ff0000000182c */
[C---:B------:R-:W-:Y:S01]  /*177d0*/  HMMA.16816.F32 R48, R144.reuse, R162, R48 ;  /* 0x000000a29030723c */ /* 0x040fe20000001830 */
[----:B------:R-:W2:Y:S07]  /*177e0*/  LDSM.16.MT88.4 R160, [R236+0xf000] ;  /* 0x00f00000eca0783b */ /* 0x000eae0000004200 */
[-C--:B------:R-:W-:Y:S08]  /*177f0*/  HMMA.16816.F32 R52, R144, R164.reuse, R52 ;  /* 0x000000a49034723c */ /* 0x080ff00000001834 */
[C---:B------:R-:W-:Y:S04]  /*17800*/  HMMA.16816.F32 R56, R148.reuse, R164, R56 ;  /* 0x000000a49438723c */ /* 0x040fe80000001838 */
[--C-:B----4-:R-:W-:Y:S04]  /*17810*/  FFMA.FTZ R137, R225, c[0x0][0x23c], -R142.reuse ;  /* 0x00008f00e1897a23 */ /* 0x110fe8000001088e */
[-C--:B------:R-:W-:Y:S01]  /*17820*/  HMMA.16816.F32 R60, R148, R166.reuse, R60 ;  /* 0x000000a6943c723c */ /* 0x080fe2000000183c */
[----:B------:R4:W-:Y:S07]  /*17830*/  MUFU.EX2 R226, R137 ;  /* 0x0000008900e27308 */ /* 0x0009ee0000000800 */
[C---:B------:R-:W-:Y:S01]  /*17840*/  HMMA.16816.F32 R64, R144.reuse, R166, R64 ;  /* 0x000000a69040723c */ /* 0x040fe20000001840 */
[----:B------:R-:W4:Y:S07]  /*17850*/  LDSM.16.MT88.4 R164, [R235+0xf000] ;  /* 0x00f00000eba4783b */ /* 0x000f2e0000004200 */
[-C--:B------:R-:W-:Y:S08]  /*17860*/  HMMA.16816.F32 R68, R144, R152.reuse, R68 ;  /* 0x000000989044723c */ /* 0x080ff00000001844 */
[C---:B------:R-:W-:Y:S07]  /*17870*/  HMMA.16816.F32 R72, R148.reuse, R152, R72 ;  /* 0x000000989448723c */ /* 0x040fee0000001848 */
[----:B------:R-:W-:Y:S01]  /*17880*/  MOV R153, R189 ;  /* 0x000000bd00997202 */ /* 0x000fe20000000f00 */
[-C--:B------:R-:W-:Y:S04]  /*17890*/  HMMA.16816.F32 R76, R148, R154.reuse, R76 ;  /* 0x0000009a944c723c */ /* 0x080fe8000000184c */
[----:B------:R-:W-:Y:S02]  /*178a0*/  MOV R152, R188 ;  /* 0x000000bc00987202 */ /* 0x000fe40000000f00 */
[----:B------:R-:W-:Y:S02]  /*178b0*/  LDSM.16.MT88.4 R188, [R236+0xd800] ;  /* 0x00d80000ecbc783b */ /* 0x000fe40000004200 */
[C---:B------:R-:W-:Y:S06]  /*178c0*/  HMMA.16816.F32 R80, R144.reuse, R154, R80 ;  /* 0x0000009a9050723c */ /* 0x040fec0000001850 */
[----:B------:R-:W3:Y:S02]  /*178d0*/  LDL.LU R155, [R1+0x78] ;  /* 0x00007800019b7983 */ /* 0x000ee40000300800 */
[-C--:B-1----:R-:W-:Y:S02]  /*178e0*/  HMMA.16816.F32 R84, R144, R156.reuse, R84 ;  /* 0x0000009c9054723c */ /* 0x082fe40000001854 */
[----:B------:R-:W3:Y:S04]  /*178f0*/  LDL.LU R154, [R1+0x7c] ;  /* 0x00007c00019a7983 */ /* 0x000ee80000300800 */
[----:B------:R-:W3:Y:S02]  /*17900*/  LDL.LU R143, [R1+0x80] ;  /* 0x00008000018f7983 */ /* 0x000ee40000300800 */
[C---:B------:R-:W-:Y:S08]  /*17910*/  HMMA.16816.F32 R88, R148.reuse, R156, R88 ;  /* 0x0000009c9458723c */ /* 0x040ff00000001858 */
[-C--:B------:R-:W-:Y:S08]  /*17920*/  HMMA.16816.F32 R92, R148, R158.reuse, R92 ;  /* 0x0000009e945c723c */ /* 0x080ff0000000185c */
[C---:B------:R-:W-:Y:S01]  /*17930*/  HMMA.16816.F32 R96, R144.reuse, R158, R96 ;  /* 0x0000009e9060723c */ /* 0x040fe20000001860 */
[----:B------:R-:W1:Y:S07]  /*17940*/  LDSM.16.MT88.4 R156, [R233+0xd800] ;  /* 0x00d80000e99c783b */ /* 0x000e6e0000004200 */
[-C--:B--2---:R-:W-:Y:S08]  /*17950*/  HMMA.16816.F32 R100, R144, R160.reuse, R100 ;  /* 0x000000a09064723c */ /* 0x084ff00000001864 */
[C---:B------:R-:W-:Y:S07]  /*17960*/  HMMA.16816.F32 R104, R148.reuse, R160, R104 ;  /* 0x000000a09468723c */ /* 0x040fee0000001868 */
[----:B------:R-:W-:Y:S01]  /*17970*/  MOV R161, R182 ;  /* 0x000000b600a17202 */ /* 0x000fe20000000f00 */
[-C--:B------:R-:W-:Y:S04]  /*17980*/  HMMA.16816.F32 R108, R148, R162.reuse, R108 ;  /* 0x000000a2946c723c */ /* 0x080fe8000000186c */
[----:B------:R-:W-:Y:S02]  /*17990*/  MOV R182, R213 ;  /* 0x000000d500b67202 */ /* 0x000fe40000000f00 */
[----:B------:R-:W-:Y:S02]  /*179a0*/  LDSM.16.MT88.4 R212, [R233+0xf800] ;  /* 0x00f80000e9d4783b */ /* 0x000fe40000004200 */
[C---:B------:R-:W-:Y:S04]  /*179b0*/  HMMA.16816.F32 R112, R144.reuse, R162, R112 ;  /* 0x000000a29070723c */ /* 0x040fe80000001870 */
[--C-:B----4-:R-:W-:Y:S02]  /*179c0*/  FFMA.FTZ R137, R224, c[0x0][0x23c], -R142.reuse ;  /* 0x00008f00e0897a23 */ /* 0x110fe4000001088e */
[----:B------:R-:W-:Y:S01]  /*179d0*/  FFMA.FTZ R142, R141, c[0x0][0x23c], -R142 ;  /* 0x00008f008d8e7a23 */ /* 0x000fe2000001088e */
[----:B------:R2:W4:Y:S01]  /*179e0*/  MUFU.EX2 R224, R175 ;  /* 0x000000af00e07308 */ /* 0x0005220000000800 */
[-C--:B------:R-:W-:Y:S04]  /*179f0*/  HMMA.16816.F32 R116, R144, R164.reuse, R116 ;  /* 0x000000a49074723c */ /* 0x080fe80000001874 */
[----:B------:R-:W-:Y:S01]  /*17a00*/  FFMA.FTZ R133, R133, R217, R244 ;  /* 0x000000d985857223 */ /* 0x000fe200000100f4 */
[----:B------:R-:W-:Y:S01]  /*17a10*/  F2FP.PACK_AB R141, R246, R247 ;  /* 0x000000f7f68d723e */ /* 0x000fe200000000ff */
[----:B------:R1:W5:Y:S02]  /*17a20*/  LDL.LU R244, [R1+0xe0] ;  /* 0x0000e00001f47983 */ /* 0x0003640000300800 */
[C---:B------:R-:W-:Y:S01]  /*17a30*/  HMMA.16816.F32 R120, R148.reuse, R164, R120 ;  /* 0x000000a49478723c */ /* 0x040fe20000001878 */
[----:B------:R-:W1:Y:S03]  /*17a40*/  MUFU.EX2 R225, R137 ;  /* 0x0000008900e17308 */ /* 0x000e660000000800 */
[----:B------:R-:W-:Y:S02]  /*17a50*/  FADD.FTZ R133, R243, R133 ;  /* 0x00000085f3857221 */ /* 0x000fe40000010000 */
[----:B------:R1:W5:Y:S02]  /*17a60*/  LDL.LU R243, [R1+0xdc] ;  /* 0x0000dc0001f37983 */ /* 0x0003640000300800 */
[-C--:B------:R-:W-:Y:S03]  /*17a70*/  HMMA.16816.F32 R124, R148, R166.reuse, R124 ;  /* 0x000000a6947c723c */ /* 0x080fe6000000187c */
[----:B------:R1:W1:Y:S01]  /*17a80*/  MUFU.EX2 R137, R142 ;  /* 0x0000008e00897308 */ /* 0x0002620000000800 */
[----:B--2---:R-:W2:Y:S04]  /*17a90*/  LDSM.16.MT88.4 R172, [R234+0xd800] ;  /* 0x00d80000eaac783b */ /* 0x004ea80000004200 */
[----:B------:R-:W-:Y:S04]  /*17aa0*/  HMMA.16816.F32 R128, R144, R166, R128 ;  /* 0x000000a69080723c */ /* 0x000fe80000001880 */
[----:B-1----:R-:W-:Y:S01]  /*17ab0*/  F2FP.PACK_AB R142, R231, R245 ;  /* 0x000000f5e78e723e */ /* 0x002fe200000000ff */
[----:B---3--:R-:W-:Y:S01]  /*17ac0*/  FFMA.FTZ R132, R132, R155, R210 ;  /* 0x0000009b84847223 */ /* 0x008fe200000100d2 */
[----:B----4-:R-:W-:Y:S01]  /*17ad0*/  F2FP.PACK_AB R210, R139, R224 ;  /* 0x000000e08bd2723e */ /* 0x010fe200000000ff */
[----:B------:R-:W-:Y:S01]  /*17ae0*/  FFMA.FTZ R2, R2, R154, R209 ;  /* 0x0000009a02027223 */ /* 0x000fe200000100d1 */
[----:B------:R-:W-:Y:S01]  /*17af0*/  F2FP.PACK_AB R209, R225, R226 ;  /* 0x000000e2e1d1723e */ /* 0x000fe200000000ff */
[----:B------:R-:W-:Y:S03]  /*17b00*/  FADD.FTZ R132, R216, R132 ;  /* 0x00000084d8847221 */ /* 0x000fe60000010000 */
[----:B------:R-:W-:Y:S01]  /*17b10*/  FFMA.FTZ R0, R0, R143, R208 ;  /* 0x0000008f00007223 */ /* 0x000fe200000100d0 */
[----:B------:R-:W-:Y:S01]  /*17b20*/  F2FP.PACK_AB R143, R229, R230 ;  /* 0x000000e6e58f723e */ /* 0x000fe200000000ff */
[----:B------:R-:W1:Y:S01]  /*17b30*/  LDSM.16.MT88.4 R216, [R234+0xf800] ;  /* 0x00f80000ead8783b */ /* 0x000e620000004200 */
[----:B------:R-:W-:Y:S01]  /*17b40*/  FADD.FTZ R2, R211, R2 ;  /* 0x00000002d3027221 */ /* 0x000fe20000010000 */
[----:B------:R-:W-:Y:S02]  /*17b50*/  F2FP.PACK_AB R208, R227, R228 ;  /* 0x000000e4e3d0723e */ /* 0x000fe400000000ff */
[----:B------:R-:W-:Y:S01]  /*17b60*/  F2FP.PACK_AB R211, R137, R138 ;  /* 0x0000008a89d3723e */ /* 0x000fe200000000ff */
[----:B------:R-:W-:Y:S01]  /*17b70*/  FADD.FTZ R2, R240, R2 ;  /* 0x00000002f0027221 */ /* 0x000fe20000010000 */
[-C--:B------:R-:W-:Y:S02]  /*17b80*/  HMMA.16816.F32 R148, R140, R156.reuse, R4 ;  /* 0x0000009c8c94723c */ /* 0x080fe40000001804 */
[----:B------:R-:W3:Y:S03]  /*17b90*/  LDSM.16.MT88.4 R4, [R235+0xf800] ;  /* 0x00f80000eb04783b */ /* 0x000ee60000004200 */
[----:B------:R-:W-:Y:S03]  /*17ba0*/  FADD.FTZ R2, R232, R2 ;  /* 0x00000002e8027221 */ /* 0x000fe60000010000 */
        /* <DEDUP_REMOVED lines=10> */
[-C--:B--2---:R-:W-:Y:S04]  /*17c50*/  HMMA.16816.F32 R160, R140, R172.reuse, R20 ;  /* 0x000000ac8ca0723c */ /* 0x084fe80000001814 */
        /* <DEDUP_REMOVED lines=8> */
[C---:B------:R-:W-:Y:S04]  /*17ce0*/  HMMA.16816.F32 R172, R140.reuse, R174, R32 ;  /* 0x000000ae8cac723c */ /* 0x040fe80000001820 */
[----:B------:R-:W-:Y:S02]  /*17cf0*/  MOV R21, R200 ;  /* 0x000000c800157202 */ /* 0x000fe40000000f00 */
[----:B------:R-:W-:Y:S02]  /*17d00*/  MOV R20, R199 ;  /* 0x000000c700147202 */ /* 0x000fe40000000f00 */
[----:B------:R-:W-:Y:S04]  /*17d10*/  MOV R33, R178 ;  /* 0x000000b200217202 */ /* 0x000fe80000000f00 */
[----:B------:R-:W-:Y:S02]  /*17d20*/  MOV R34, R177 ;  /* 0x000000b100227202 */ /* 0x000fe40000000f00 */
[----:B------:R-:W-:Y:S02]  /*17d30*/  MOV R35, R176 ;  /* 0x000000b000237202 */ /* 0x000fe40000000f00 */
[----:B------:R-:W-:Y:S02]  /*17d40*/  MOV R32, R179 ;  /* 0x000000b300207202 */ /* 0x000fe40000000f00 */
[-C--:B------:R-:W-:Y:S03]  /*17d50*/  HMMA.16816.F32 R176, R140, R188.reuse, R36 ;  /* 0x000000bc8cb0723c */ /* 0x080fe60000001824 */
[----:B------:R-:W-:Y:S02]  /*17d60*/  MOV R27, R198 ;  /* 0x000000c6001b7202 */ /* 0x000fe40000000f00 */
[----:B------:R-:W-:Y:S02]  /*17d70*/  MOV R26, R197 ;  /* 0x000000c5001a7202 */ /* 0x000fe40000000f00 */
[----:B------:R-:W-:Y:S02]  /*17d80*/  MOV R37, R182 ;  /* 0x000000b600257202 */ /* 0x000fe40000000f00 */
[----:B------:R-:W-:Y:S03]  /*17d90*/  MOV R25, R194 ;  /* 0x000000c200197202 */ /* 0x000fe60000000f00 */
[----:B------:R-:W-:Y:S01]  /*17da0*/  MOV R24, R193 ;  /* 0x000000c100187202 */ /* 0x000fe20000000f00 */
[----:B------:R-:W-:Y:S01]  /*17db0*/  FADD.FTZ R0, R37, R0 ;  /* 0x0000000025007221 */ /* 0x000fe20000010000 */
[----:B------:R-:W-:Y:S02]  /*17dc0*/  MOV R31, R192 ;  /* 0x000000c0001f7202 */ /* 0x000fe40000000f00 */
[----:B------:R-:W-:Y:S02]  /*17dd0*/  MOV R29, R184 ;  /* 0x000000b8001d7202 */ /* 0x000fe40000000f00 */
[----:B------:R-:W-:Y:S02]  /*17de0*/  MOV R30, R183 ;  /* 0x000000b7001e7202 */ /* 0x000fe40000000f00 */
[----:B------:R-:W-:Y:S02]  /*17df0*/  MOV R38, R181 ;  /* 0x000000b500267202 */ /* 0x000fe40000000f00 */
[----:B------:R-:W-:Y:S02]  /*17e00*/  MOV R39, R180 ;  /* 0x000000b400277202 */ /* 0x000fe40000000f00 */
[C---:B------:R-:W-:Y:S04]  /*17e10*/  HMMA.16816.F32 R180, R208.reuse, R188, R40 ;  /* 0x000000bcd0b4723c */ /* 0x040fe80000001828 */
[----:B------:R-:W-:Y:S01]  /*17e20*/  MOV R37, R38 ;  /* 0x0000002600257202 */ /* 0x000fe20000000f00 */
[----:B------:R-:W-:Y:S01]  /*17e30*/  FADD.FTZ R2, R39, R2 ;  /* 0x0000000227027221 */ /* 0x000fe20000010000 */
[----:B------:R-:W-:Y:S02]  /*17e40*/  MOV R38, R29 ;  /* 0x0000001d00267202 */ /* 0x000fe40000000f00 */
[----:B------:R-:W-:Y:S01]  /*17e50*/  MOV R29, R30 ;  /* 0x0000001e001d7202 */ /* 0x000fe20000000f00 */
[----:B------:R-:W-:Y:S03]  /*17e60*/  FADD.FTZ R2, R35, R2 ;  /* 0x0000000223027221 */ /* 0x000fe60000010000 */
[----:B------:R-:W-:Y:S02]  /*17e70*/  MOV R30, R31 ;  /* 0x0000001f001e7202 */ /* 0x000fe40000000f00 */
[----:B------:R-:W-:Y:S02]  /*17e80*/  MOV R31, R24 ;  /* 0x00000018001f7202 */ /* 0x000fe40000000f00 */
[----:B------:R-:W-:Y:S01]  /*17e90*/  MOV R24, R25 ;  /* 0x0000001900187202 */ /* 0x000fe20000000f00 */
[----:B------:R-:W-:Y:S01]  /*17ea0*/  FADD.FTZ R2, R30, R2 ;  /* 0x000000021e027221 */ /* 0x000fe20000010000 */
[----:B------:R-:W-:Y:S02]  /*17eb0*/  MOV R25, R26 ;  /* 0x0000001a00197202 */ /* 0x000fe40000000f00 */
        /* <DEDUP_REMOVED lines=51> */
[----:B------:R-:W-:Y:S02]  /*181f0*/  MOV R28, R186 ;  /* 0x000000ba001c7202 */ /* 0x000fe40000000f00 */
[----:B------:R-:W-:Y:S01]  /*18200*/  MOV R12, R185 ;  /* 0x000000b9000c7202 */ /* 0x000fe20000000f00 */
[----:B------:R2:W5:Y:S01]  /*18210*/  LDL.LU R238, [R1+0xc8] ;  /* 0x0000c80001ee7983 */ /* 0x0005620000300800 */
[-C--:B------:R-:W-:Y:S03]  /*18220*/  HMMA.16816.F32 R184, R208, R190.reuse, R44 ;  /* 0x000000bed0b8723c */ /* 0x080fe6000000182c */
[----:B------:R2:W5:Y:S01]  /*18230*/  LDL.LU R237, [R1+0xc4] ;  /* 0x0000c40001ed7983 */ /* 0x0005620000300800 */
[----:B------:R-:W-:Y:S01]  /*18240*/  FADD.FTZ R12, R12, R8 ;  /* 0x000000080c0c7221 */ /* 0x000fe20000010000 */
[----:B------:R-:W-:Y:S01]  /*18250*/  MOV R132, R136 ;  /* 0x0000008800847202 */ /* 0x000fe20000000f00 */
[----:B------:R-:W-:Y:S01]  /*18260*/  FADD.FTZ R8, R29, R9 ;  /* 0x000000091d087221 */ /* 0x000fe20000010000 */
[----:B------:R2:W5:Y:S01]  /*18270*/  LDL.LU R232, [R1+0xc0] ;  /* 0x0000c00001e87983 */ /* 0x0005620000300800 */
        /* <DEDUP_REMOVED lines=21> */
[----:B------:R-:W-:Y:S04]  /*183d0*/  FADD.FTZ R9, R21, R9 ;  /* 0x0000000915097221 */ /* 0x000fe80000010000 */
[C---:B------:R-:W-:Y:S04]  /*183e0*/  HMMA.16816.F32 R80, R140.reuse, R214, R80 ;  /* 0x000000d68c50723c */ /* 0x040fe80000001850 */
[----:B------:R-:W-:Y:S02]  /*183f0*/  FADD.FTZ R0, R17, R9 ;  /* 0x0000000911007221 */ /* 0x000fe40000010000 */
[----:B------:R-:W-:Y:S02]  /*18400*/  FADD.FTZ R9, R15, R2 ;  /* 0x000000020f097221 */ /* 0x000fe40000010000 */
[-C--:B-1----:R-:W-:Y:S04]  /*18410*/  HMMA.16816.F32 R84, R140, R216.reuse, R84 ;  /* 0x000000d88c54723c */ /* 0x082fe80000001854 */
[----:B------:R-:W-:Y:S02]  /*18420*/  FADD.FTZ R9, R247, R9 ;  /* 0x00000009f7097221 */ /* 0x000fe40000010000 */
[----:B------:R-:W-:Y:S02]  /*18430*/  FADD.FTZ R0, R251, R0 ;  /* 0x00000000fb007221 */ /* 0x000fe40000010000 */
[C---:B------:R-:W-:Y:S04]  /*18440*/  HMMA.16816.F32 R88, R208.reuse, R216, R88 ;  /* 0x000000d8d058723c */ /* 0x040fe80000001858 */
[----:B------:R-:W-:Y:S04]  /*18450*/  FADD.FTZ R0, R250, R0 ;  /* 0x00000000fa007221 */ /* 0x000fe80000010000 */
        /* <DEDUP_REMOVED lines=26> */
[----:B------:R-:W-:Y:S01]  /*18600*/  FADD.FTZ R0, R138, R4 ;  /* 0x000000048a007221 */ /* 0x000fe20000010000 */
[----:B------:R-:W-:Y:S01]  /*18610*/  MOV R138, R134 ;  /* 0x00000086008a7202 */ /* 0x000fe20000000f00 */
[----:B------:R-:W-:Y:S02]  /*18620*/  FADD.FTZ R4, R229, R5 ;  /* 0x00000005e5047221 */ /* 0x000fe40000010000 */
[----:B------:R-:W-:Y:S01]  /*18630*/  FADD.FTZ R2, R139, R2 ;  /* 0x000000028b027221 */ /* 0x000fe20000010000 */
[----:B------:R-:W-:Y:S01]  /*18640*/  MOV R139, R3 ;  /* 0x00000003008b7202 */ /* 0x000fe20000000f00 */
[----:B------:R-:W-:Y:S01]  /*18650*/  FADD.FTZ R0, R137, R0 ;  /* 0x0000000089007221 */ /* 0x000fe20000010000 */
[----:B------:R2:W-:Y:S01]  /*18660*/  STL [R1+0x78], R4 ;  /* 0x0000780401007387 */ /* 0x0005e20000100800 */
[----:B------:R-:W-:Y:S03]  /*18670*/  MOV R137, R135 ;  /* 0x0000008700897202 */ /* 0x000fe60000000f00 */
[----:B------:R2:W-:Y:S04]  /*18680*/  STL [R1+0x7c], R2 ;  /* 0x00007c0201007387 */ /* 0x0005e80000100800 */
[----:B------:R2:W-:Y:S02]  /*18690*/  STL [R1+0x80], R0 ;  /* 0x0000800001007387 */ /* 0x0005e40000100800 */
[----:B--2--5:R-:W-:-:S05]  /*186a0*/  @P4 BRA `(.L_x_252) ;  /* 0xffffb73000004947 */ /* 0x024fca000383ffff */
.L_x_251:
[----:B-1----:R-:W2:Y:S04]  /*186b0*/  LDL.LU R4, [R1+0x74] ;  /* 0x0000740001047983 */ /* 0x002ea80000300800 */
        /* <DEDUP_REMOVED lines=141> */
[----:B-----5:R-:W-:Y:S01]  /*18f90*/  FMUL.FTZ R15, R4, R175 ;  /* 0x000000af040f7220 */ /* 0x020fe20000410000 */
        /* <DEDUP_REMOVED lines=305> */
.L_x_256:
[----:B--234-:R-:W-:Y:S05]  /*1a2b0*/  BSYNC B0 ;  /* 0x0000000000007941 */ /* 0x01cfea0003800000 */
.L_x_255:
        /* <DEDUP_REMOVED lines=36> */
.L_x_258:
[----:B---3--:R-:W-:Y:S05]  /*1a500*/  BSYNC B0 ;  /* 0x0000000000007941 */ /* 0x008fea0003800000 */
.L_x_257:
        /* <DEDUP_REMOVED lines=18> */
.L_x_260:
[----:B------:R-:W-:Y:S05]  /*1a630*/  BSYNC B0 ;  /* 0x0000000000007941 */ /* 0x000fea0003800000 */
.L_x_259:
        /* <DEDUP_REMOVED lines=18> */
.L_x_262:
[----:B------:R-:W-:Y:S05]  /*1a760*/  BSYNC B0 ;  /* 0x0000000000007941 */ /* 0x000fea0003800000 */
.L_x_261:
        /* <DEDUP_REMOVED lines=18> */
.L_x_264:
[----:B------:R-:W-:Y:S05]  /*1a890*/  BSYNC B0 ;  /* 0x0000000000007941 */ /* 0x000fea0003800000 */
.L_x_263:
        /* <DEDUP_REMOVED lines=18> */
.L_x_266:
[----:B------:R-:W-:Y:S05]  /*1a9c0*/  BSYNC B0 ;  /* 0x0000000000007941 */ /* 0x000fea0003800000 */
.L_x_265:
        /* <DEDUP_REMOVED lines=18> */
.L_x_268:
[----:B------:R-:W-:Y:S05]  /*1aaf0*/  BSYNC B0 ;  /* 0x0000000000007941 */ /* 0x000fea0003800000 */
.L_x_267:
        /* <DEDUP_REMOVED lines=18> */
.L_x_270:
[----:B------:R-:W-:Y:S05]  /*1ac20*/  BSYNC B0 ;  /* 0x0000000000007941 */ /* 0x000fea0003800000 */
.L_x_269:
        /* <DEDUP_REMOVED lines=19> */
.L_x_205:
        /* <DEDUP_REMOVED lines=74> */
.L_x_272:
[----:B------:R-:W-:Y:S05]  /*1b200*/  BSYNC B0 ;  /* 0x0000000000007941 */ /* 0x000fea0003800000 */
.L_x_271:
        /* <DEDUP_REMOVED lines=18> */
.L_x_274:
[----:B------:R-:W-:Y:S05]  /*1b330*/  BSYNC B0 ;  /* 0x0000000000007941 */ /* 0x000fea0003800000 */
.L_x_273:
        /* <DEDUP_REMOVED lines=18> */
.L_x_276:
[----:B------:R-:W-:Y:S05]  /*1b460*/  BSYNC B0 ;  /* 0x0000000000007941 */ /* 0x000fea0003800000 */
.L_x_275:
        /* <DEDUP_REMOVED lines=18> */
.L_x_278:
[----:B------:R-:W-:Y:S05]  /*1b590*/  BSYNC B0 ;  /* 0x0000000000007941 */ /* 0x000fea0003800000 */
.L_x_277:
        /* <DEDUP_REMOVED lines=18> */
.L_x_280:
[----:B------:R-:W-:Y:S05]  /*1b6c0*/  BSYNC B0 ;  /* 0x0000000000007941 */ /* 0x000fea0003800000 */
.L_x_279:
        /* <DEDUP_REMOVED lines=18> */
.L_x_282:
[----:B------:R-:W-:Y:S05]  /*1b7f0*/  BSYNC B0 ;  /* 0x0000000000007941 */ /* 0x000fea0003800000 */
.L_x_281:
        /* <DEDUP_REMOVED lines=18> */
.L_x_284:
[----:B------:R-:W-:Y:S05]  /*1b920*/  BSYNC B0 ;  /* 0x0000000000007941 */ /* 0x000fea0003800000 */
.L_x_283:
        /* <DEDUP_REMOVED lines=18> */
.L_x_286:
[----:B------:R-:W-:Y:S05]  /*1ba50*/  BSYNC B0 ;  /* 0x0000000000007941 */ /* 0x000fea0003800000 */
.L_x_285:
        /* <DEDUP_REMOVED lines=67> */
.L_x_287:
        /* <DEDUP_REMOVED lines=15> */
.L_x_1397:


//--------------------- .text._ZN5flash16flash_fwd_kernelI23Flash_fwd_kernel_traitsILi128ELi128ELi64ELi4ELb0ELb0EN7cutlass6half_tE19Flash_kernel_traitsILi128ELi128ELi64ELi4ES3_EELb0ELb1ELb0ELb1ELb0ELb0ELb0ELb0EEEvNS_16Flash_fwd_paramsE --------------------------
	.section	.text._ZN5flash16flash_fwd_kernelI23Flash_fwd_kernel_traitsILi128ELi128ELi64ELi4ELb0ELb0EN7cutlass6half_tE19Flash_kernel_traitsILi128ELi128ELi64ELi4ES3_EELb0ELb1ELb0ELb1ELb0ELb0ELb0ELb0EEEvNS_16Flash_fwd_paramsE,"ax",@progbits
	.sectioninfo	@"SHI_REGISTERS=255"
	.align	128
        .global         _ZN5flash16flash_fwd_kernelI23Flash_fwd_kernel_traitsILi128ELi128ELi64ELi4ELb0ELb0EN7cutlass6half_tE19Flash_kernel_traitsILi128ELi128ELi64ELi4ES3_EELb0ELb1ELb0ELb1ELb0ELb0ELb0ELb0EEEvNS_16Flash_fwd_paramsE
        .type           _ZN5flash16flash_fwd_kernelI23Flash_fwd_kernel_traitsILi128ELi128ELi64ELi4ELb0ELb0EN7cutlass6half_tE19Flash_kernel_traitsILi128ELi128ELi64ELi4ES3_EELb0ELb1ELb0ELb1ELb0ELb0ELb0ELb0EEEvNS_16Flash_fwd_paramsE,@function
        .size           _ZN5flash16flash_fwd_kernelI23Flash_fwd_kernel_traitsILi128ELi128ELi64ELi4ELb0ELb0EN7cutlass6half_tE19Flash_kernel_traitsILi128ELi128ELi64ELi4ES3_EELb0ELb1ELb0ELb1ELb0ELb0ELb0ELb0EEEvNS_16Flash_fwd_paramsE,(.L_x_1398 - _ZN5flash16flash_fwd_kernelI23Flash_fwd_kernel_traitsILi128ELi128ELi64ELi4ELb0ELb0EN7cutlass6half_tE19Flash_kernel_traitsILi128ELi128ELi64ELi4ES3_EELb0ELb1ELb0ELb1ELb0ELb0ELb0ELb0EEEvNS_16Flash_fwd_paramsE)
        .other          _ZN5flash16flash_fwd_kernelI23Flash_fwd_kernel_traitsILi128ELi128ELi64ELi4ELb0ELb0EN7cutlass6half_tE19Flash_kernel_traitsILi128ELi128ELi64ELi4ES3_EELb0ELb1ELb0ELb1ELb0ELb0ELb0ELb0EEEvNS_16Flash_fwd_paramsE,@"STO_CUDA_ENTRY STV_DEFAULT"
_ZN5flash16flash_fwd_kernelI23Flash_fwd_kernel_traitsILi128ELi128ELi64ELi4ELb0ELb0EN7cutlass6half_tE19Flash_kernel_traitsILi128ELi128ELi64ELi4ES3_EELb0ELb1ELb0ELb1ELb0ELb0ELb0ELb0EEEvNS_16Flash_fwd_paramsE:
.text._ZN5flash16flash_fwd_kernelI23Flash_fwd_kernel_traitsILi128ELi128ELi64ELi4ELb0ELb0EN7cutlass6half_tE19Flash_kernel_traitsILi128ELi128ELi64ELi4ES3_EELb0ELb1ELb0ELb1ELb0ELb0ELb0ELb0EEEvNS_16Flash_fwd_paramsE:
        /* <DEDUP_REMOVED lines=48> */
[----:B--234-:R-:W-:Y:S05]  /*0300*/  @!P0 BRA `(.L_x_288) ;  /* 0x0000007000008947 */ /* 0x01cfea0003800000 */
[----:B-1----:R-:W-:-:S13]  /*0310*/  PLOP3.LUT P0, PT, PT, PT, UP3, 0x80, 0x0 ;  /* 0x000000000000781c */ /* 0x002fda0003f0f038 */
[----:B------:R-:W2:Y:S04]  /*0320*/  @P0 LDG.E R0, [R2.64+0x4] ;  /* 0x0000041202000981 */ /* 0x000ea8000c1e1900 */
[----:B------:R-:W3:Y:S01]  /*0330*/  @!P0 LDG.E R2, [R2.64] ;  /* 0x0000001202028981 */ /* 0x000ee2000c1e1900 */
[----:B--2---:R-:W1:Y:S02]  /*0340*/  @P0 R2UR UR6, R0 ;  /* 0x00000000000603c2 */ /* 0x004e6400000e0000 */
[----:B-1----:R-:W-:-:S11]  /*0350*/  @UP3 UIADD3 UR6, UR6, -UR21, URZ ;  /* 0x8000001506063290 */ /* 0x002fd6000fffe03f */
[----:B---3--:R1:W2:Y:S02]  /*0360*/  @!P0 R2UR UR6, R2 ;  /* 0x00000000020683c2 */ /* 0x0082a400000e0000 */
[----:B-12---:R-:W-:Y:S05]  /*0370*/  BRA `(.L_x_289) ;  /* 0x0000001000007947 */ /* 0x006fea0003800000 */
.L_x_288:
[----:B-1----:R-:W-:Y:S02]  /*0380*/  ULDC UR6, c[0x0][0x218] ;  /* 0x0000860000067ab9 */ /* 0x002fe40000000800 */
.L_x_289:
        /* <DEDUP_REMOVED lines=46> */
[----:B------:R-:W-:Y:S02]  /*0670*/  @!UP1 UIMAD UR22, UR22, UR6, URZ ;  /* 0x00000006161692a4 */ /* 0x000fe4000f8e023f */
[----:B------:R-:W-:-:S02]  /*0680*/  ULDC.64 UR4, c[0x0][0x198] ;  /* 0x0000660000047ab9 */ /* 0x000fc40000000a00 */
[----:B------:R-:W-:Y:S02]  /*0690*/  @!UP1 UIMAD.WIDE.U32 UR28, UR14, UR6, URZ ;  /* 0x000000060e1c92a5 */ /* 0x000fe4000f8e003f */
[----:B------:R-:W-:Y:S02]  /*06a0*/  @UP0 UIMAD.WIDE.U32 UR26, UR23, UR4, URZ ;  /* 0x00000004171a02a5 */ /* 0x000fe4000f8e003f */
[----:B------:R-:W-:Y:S02]  /*06b0*/  @!UP1 UIMAD UR4, UR14, UR7, UR22 ;  /* 0x000000070e0492a4 */ /* 0x000fe4000f8e0216 */
[----:B------:R-:W-:Y:S02]  /*06c0*/  @UP1 UMOV UR6, UR24 ;  /* 0x0000001800061c82 */ /* 0x000fe40008000000 */
[----:B------:R-:W-:Y:S02]  /*06d0*/  @UP0 UIMAD UR22, UR23, UR5, UR27 ;  /* 0x00000005171602a4 */ /* 0x000fe4000f8e021b */
[----:B------:R-:W-:-:S02]  /*06e0*/  USHF.R.S32.HI UR7, URZ, 0x1f, UR16 ;  /* 0x0000001f3f077899 */ /* 0x000fc40008011410 */
[----:B------:R-:W-:Y:S02]  /*06f0*/  @!UP1 UIADD3 UR17, UR29, UR4, URZ ;  /* 0x000000041d119290 */ /* 0x000fe4000fffe03f */
[----:B------:R-:W-:Y:S01]  /*0700*/  @!UP1 UMOV UR6, UR28 ;  /* 0x0000001c00069c82 */ /* 0x000fe20008000000 */
        /* <DEDUP_REMOVED lines=13> */
.L_x_291:
        /* <DEDUP_REMOVED lines=10> */
[----:B------:R-:W-:Y:S01]  /*0880*/  @UP0 UIMAD UR21, UR21, UR5, UR25 ;  /* 0x00000005151502a4 */ /* 0x000fe2000f8e0219 */
        /* <DEDUP_REMOVED lines=33> */
.L_x_292:
        /* <DEDUP_REMOVED lines=95> */
.L_x_294:
[----:B------:R-:W-:Y:S05]  /*1090*/  BSYNC B0 ;  /* 0x0000000000007941 */ /* 0x000fea0003800000 */
.L_x_293:
        /* <DEDUP_REMOVED lines=29> */
.L_x_296:
[----:B------:R-:W-:Y:S05]  /*1270*/  BSYNC B0 ;  /* 0x0000000000007941 */ /* 0x000fea0003800000 */
.L_x_295:
        /* <DEDUP_REMOVED lines=29> */
.L_x_298:
[----:B------:R-:W-:Y:S05]  /*1450*/  BSYNC B0 ;  /* 0x0000000000007941 */ /* 0x000fea0003800000 */
.L_x_297:
        /* <DEDUP_REMOVED lines=29> */
.L_x_300:
[----:B------:R-:W-:Y:S05]  /*1630*/  BSYNC B0 ;  /* 0x0000000000007941 */ /* 0x000fea0003800000 */
.L_x_299:
        /* <DEDUP_REMOVED lines=29> */
.L_x_302:
[----:B------:R-:W-:Y:S05]  /*1810*/  BSYNC B0 ;  /* 0x0000000000007941 */ /* 0x000fea0003800000 */
.L_x_301:
        /* <DEDUP_REMOVED lines=29> */
.L_x_304:
[----:B------:R-:W-:Y:S05]  /*19f0*/  BSYNC B0 ;  /* 0x0000000000007941 */ /* 0x000fea0003800000 */
.L_x_303:
        /* <DEDUP_REMOVED lines=29> */
.L_x_306:
[----:B------:R-:W-:Y:S05]  /*1bd0*/  BSYNC B0 ;  /* 0x0000000000007941 */ /* 0x000fea0003800000 */
.L_x_305:
        /* <DEDUP_REMOVED lines=32> */
.L_x_308:
[----:B------:R-:W-:Y:S05]  /*1de0*/  BSYNC B0 ;  /* 0x0000000000007941 */ /* 0x000fea0003800000 */
.L_x_307:
        /* <DEDUP_REMOVED lines=32> */
.L_x_310:
[----:B------:R-:W-:Y:S05]  /*1ff0*/  BSYNC B0 ;  /* 0x0000000000007941 */ /* 0x000fea0003800000 */
.L_x_309:
        /* <DEDUP_REMOVED lines=25> */
.L_x_312:
[----:B------:R-:W-:Y:S05]  /*2190*/  BSYNC B0 ;  /* 0x0000000000007941 */ /* 0x000fea0003800000 */
.L_x_311:
        /* <DEDUP_REMOVED lines=24> */
.L_x_314:
[----:B------:R-:W-:Y:S05]  /*2320*/  BSYNC B0 ;  /* 0x0000000000007941 */ /* 0x000fea0003800000 */
.L_x_313:
[----:B------:R-:W-:Y:S01]  /*2330*/  ISETP.GE.AND P0, PT, R16, UR20, PT ;  /* 0x0000001410007c0c */ /* 0x000fe2000bf06270 */
[----:B------:R-:W-:-:S12]  /*2340*/  BSSY B0, `(.L_x_315) ;  /* 0x0000019000007945 */ /* 0x000fd80003800000 */
        /* <DEDUP_REMOVED lines=24> */
.L_x_316:
[----:B------:R-:W-:Y:S05]  /*24d0*/  BSYNC B0 ;  /* 0x0000000000007941 */ /* 0x000fea0003800000 */
.L_x_315:
[----:B------:R-:W-:Y:S01]  /*24e0*/  ULDC.64 UR4, c[0x0][0x318] ;  /* 0x0000c60000047ab9 */ /* 0x000fe20000000a00 */
[----:B------:R-:W0:Y:S01]  /*24f0*/  LDGDEPBAR ;  /* 0x00000000000079af */ /* 0x000e220000000000 */
[----:B------:R-:W-:Y:S01]  /*2500*/  UISETP.NE.U32.AND UP1, UPT, URZ, UR4, UPT ;  /* 0x000000043f00728c */ /* 0x000fe2000bf25070 */
[----:B------:R-:W-:Y:S02]  /*2510*/  IMAD.MOV.U32 R14, RZ, RZ, R30 ;  /* 0x000000ffff0e7224 */ /* 0x000fe400078e001e */
[----:B------:R-:W-:Y:S01]  /*2520*/  IMAD.MOV.U32 R15, RZ, RZ, R31 ;  /* 0x000000ffff0f7224 */ /* 0x000fe200078e001f */
[----:B------:R-:W-:-:S03]  /*2530*/  UISETP.NE.AND.EX UP1, UPT, URZ, UR5, UPT, UP1 ;  /* 0x000000053f00728c */ /* 0x000fc6000bf25310 */
[----:B------:R-:W-:-:S03]  /*2540*/  ULDC.64 UR4, c[0x0][0x320] ;  /* 0x0000c80000047ab9 */ /* 0x000fc60000000a00 */
[----:B------:R-:W-:-:S05]  /*2550*/  PLOP3.LUT P0, PT, PT, PT, UP1, 0x80, 0x0 ;  /* 0x000000000000781c */ /* 0x000fca0003f0f018 */
[----:B------:R-:W-:Y:S02]  /*2560*/  @UP1 USHF.R.S32.HI UR6, URZ, 0x1f, UR14 ;  /* 0x0000001f3f061899 */ /* 0x000fe4000801140e */
[----:B------:R-:W-:Y:S02]  /*2570*/  @UP1 UMOV UR28, UR16 ;  /* 0x00000010001c1c82 */ /* 0x000fe40008000000 */
[----:B------:R-:W-:Y:S02]  /*2580*/  @UP1 UIMAD UR6, UR6, UR4, URZ ;  /* 0x00000004060612a4 */ /* 0x000fe4000f8e023f */
[----:B------:R-:W-:Y:S02]  /*2590*/  @UP1 UMOV UR29, UR7 ;  /* 0x00000007001d1c82 */ /* 0x000fe40008000000 */
[----:B------:R-:W-:Y:S01]  /*25a0*/  @UP1 UIMAD.WIDE.U32 UR28, UR14, UR4, UR28 ;  /* 0x000000040e1c12a5 */ /* 0x000fe2000f8e001c */
[----:B------:R-:W-:Y:S01]  /*25b0*/  SHF.R.S32.HI R3, RZ, 0x1f, R19 ;  /* 0x0000001fff037819 */ /* 0x000fe20000011413 */
[----:B------:R-:W-:Y:S01]  /*25c0*/  @UP1 UIMAD UR5, UR14, UR5, UR6 ;  /* 0x000000050e0512a4 */ /* 0x000fe2000f8e0206 */
[----:B------:R-:W-:Y:S01]  /*25d0*/  ISETP.GE.AND P1, PT, R2, UR20, PT ;  /* 0x0000001402007c0c */ /* 0x000fe2000bf26270 */
[----:B------:R-:W-:Y:S01]  /*25e0*/  ULDC UR4, c[0x0][0x318] ;  /* 0x0000c60000047ab9 */ /* 0x000fe20000000800 */
[----:B------:R-:W-:-:S04]  /*25f0*/  DEPBAR.LE SB0, 0x0 ;  /* 0x000080000000791a */ /* 0x000fc80000000000 */
[----:B------:R-:W-:Y:S02]  /*2600*/  @UP1 ULEA UR6, UP0, UR28, UR4, 0x2 ;  /* 0x000000041c061291 */ /* 0x000fe4000f80103f */
[----:B------:R-:W-:Y:S02]  /*2610*/  @UP1 UIADD3 UR5, UR29, UR5, URZ ;  /* 0x000000051d051290 */ /* 0x000fe4000fffe03f */
[----:B------:R-:W-:Y:S02]  /*2620*/  ULDC UR4, c[0x0][0x31c] ;  /* 0x0000c70000047ab9 */ /* 0x000fe40000000800 */
[----:B------:R-:W-:Y:S01]  /*2630*/  @UP1 ULEA.HI.X UR7, UR28, UR4, UR5, 0x2, UP0 ;  /* 0x000000041c071291 */ /* 0x000fe200080f1405 */
[----:B---3--:R-:W-:-:S05]  /*2640*/  IMAD.U32 R6, RZ, RZ, UR6 ;  /* 0x00000006ff067e24 */ /* 0x008fca000f8e00ff */
[----:B------:R-:W-:Y:S01]  /*2650*/  IMAD.U32 R7, RZ, RZ, UR7 ;  /* 0x00000007ff077e24 */ /* 0x000fe2000f8e00ff */
[----:B-1----:R-:W1:Y:S01]  /*2660*/  @P0 MUFU.RCP R12, c[0x0][0x238] ;  /* 0x00008e00000c0b08 */ /* 0x002e620000001000 */
[----:B------:R-:W-:Y:S02]  /*2670*/  LEA.HI R8, R3, R19, RZ, 0x2 ;  /* 0x0000001303087211 */ /* 0x000fe400078f10ff */
[----:B------:R-:W-:Y:S01]  /*2680*/  LEA R10, R21, UR15, 0x4 ;  /* 0x0000000f150a7c11 */ /* 0x000fe2000f8e20ff */
[----:B------:R3:W1:Y:S01]  /*2690*/  @P0 LDG.E R11, [R6.64] ;  /* 0x00000012060b0981 */ /* 0x000662000c1e1900 */
[----:B------:R-:W-:Y:S01]  /*26a0*/  IMAD.SHL.U32 R3, R2, 0x8, RZ ;  /* 0x0000000802037824 */ /* 0x000fe200078e00ff */
[----:B------:R-:W-:Y:S01]  /*26b0*/  ULDC.64 UR6, c[0x0][0x1a0] ;  /* 0x0000680000067ab9 */ /* 0x000fe20000000a00 */
[----:B------:R-:W-:Y:S01]  /*26c0*/  IMAD.MOV.U32 R14, RZ, RZ, R28 ;  /* 0x000000ffff0e7224 */ /* 0x000fe200078e001c */
[----:B------:R-:W-:Y:S01]  /*26d0*/  BAR.SYNC.DEFER_BLOCKING 0x0 ;  /* 0x0000000000007b1d */ /* 0x000fe20000010000 */
[----:B------:R-:W-:Y:S01]  /*26e0*/  USHF.L.U64.HI UR22, UR6, UR22, UR7 ;  /* 0x0000001606167299 */ /* 0x000fe20008010207 */
[----:B------:R-:W-:Y:S01]  /*26f0*/  IMAD.SHL.U32 R25, R25, 0x2, RZ ;  /* 0x0000000219197824 */ /* 0x000fe200078e00ff */
[----:B------:R-:W-:-:S02]  /*2700*/  USHF.L.U32 UR5, UR6, 0x6, URZ ;  /* 0x0000000606057899 */ /* 0x000fc4000800063f */
[----:B------:R-:W-:Y:S01]  /*2710*/  UIMAD UR4, UR22, UR21, URZ ;  /* 0x00000015160472a4 */ /* 0x000fe2000f8e023f */
[----:B------:R2:W-:Y:S01]  /*2720*/  STL.64 [R1+0x48], R14 ;  /* 0x0000480e01007387 */ /* 0x0005e20000100a00 */
[----:B------:R-:W-:Y:S01]  /*2730*/  BSSY B0, `(.L_x_317) ;  /* 0x0000038000007945 */ /* 0x000fe20003800000 */
[----:B------:R-:W-:Y:S01]  /*2740*/  LOP3.LUT R161, R25, 0x6, RZ, 0xc0, !PT ;  /* 0x0000000619a17812 */ /* 0x000fe200078ec0ff */
[----:B------:R-:W-:-:S03]  /*2750*/  UIMAD UR26, UR26, UR5, UR4 ;  /* 0x000000051a1a72a4 */ /* 0x000fc6000f8e0204 */
[----:B------:R-:W-:Y:S01]  /*2760*/  UMOV UR4, URZ ;  /* 0x0000003f00047c82 */ /* 0x000fe20008000000 */
[----:B---3--:R-:W-:Y:S01]  /*2770*/  SHF.R.S32.HI R7, RZ, 0x4, R24 ;  /* 0x00000004ff077819 */ /* 0x008fe20000011418 */
[----:B------:R-:W-:Y:S01]  /*2780*/  IMAD.SHL.U32 R6, R20, 0x40, RZ ;  /* 0x0000004014067824 */ /* 0x000fe200078e00ff */
[----:B------:R2:W-:Y:S02]  /*2790*/  @P1 STS.128 [R244+0xc000], RZ ;  /* 0x00c000fff4001388 */ /* 0x0005e40000000c00 */
[----:B------:R-:W-:Y:S02]  /*27a0*/  LEA.HI R5, R24, R7, RZ, 0x1 ;  /* 0x0000000718057211 */ /* 0x000fe400078f08ff */
[----:B------:R-:W-:Y:S01]  /*27b0*/  LOP3.LUT R2, R6, 0x1c0, RZ, 0xc0, !PT ;  /* 0x000001c006027812 */ /* 0x000fe200078ec0ff */
[----:B------:R-:W-:Y:S01]  /*27c0*/  IMAD.SHL.U32 R6, R22, 0x40, RZ ;  /* 0x0000004016067824 */ /* 0x000fe200078e00ff */
[----:B------:R-:W-:Y:S01]  /*27d0*/  LOP3.LUT R5, R5, 0xfffffffe, RZ, 0xc0, !PT ;  /* 0xfffffffe05057812 */ /* 0x000fe200078ec0ff */
[----:B------:R2:W-:Y:S01]  /*27e0*/  @P1 STS.128 [R244+0xe000], RZ ;  /* 0x00e000fff4001388 */ /* 0x0005e20000000c00 */
[----:B------:R-:W-:-:S02]  /*27f0*/  LOP3.LUT R9, R2, 0x8, R3, 0xf8, !PT ;  /* 0x0000000802097812 */ /* 0x000fc400078ef803 */
[----:B------:R-:W-:Y:S01]  /*2800*/  SHF.R.U32.HI R3, RZ, 0x3, R2 ;  /* 0x00000003ff037819 */ /* 0x000fe20000011602 */
[----:B------:R-:W-:Y:S01]  /*2810*/  IMAD.IADD R7, R7, 0x1, -R5 ;  /* 0x0000000107077824 */ /* 0x000fe200078e0a05 */
[----:B------:R-:W-:Y:S02]  /*2820*/  LOP3.LUT R2, R6, 0x1c0, RZ, 0xc0, !PT ;  /* 0x000001c006027812 */ /* 0x000fe400078ec0ff */
[----:B------:R-:W-:Y:S01]  /*2830*/  SHF.R.S32.HI R5, RZ, 0x2, R8 ;  /* 0x00000002ff057819 */ /* 0x000fe20000011408 */
[----:B------:R-:W-:Y:S01]  /*2840*/  IMAD.SHL.U32 R6, R7, 0x8, RZ ;  /* 0x0000000807067824 */ /* 0x000fe200078e00ff */
[----:B------:R-:W-:Y:S01]  /*2850*/  LOP3.LUT R9, R9, R3, RZ, 0x3c, !PT ;  /* 0x0000000309097212 */ /* 0x000fe200078e3cff */
[----:B------:R-:W-:Y:S01]  /*2860*/  IMAD.U32 R8, RZ, RZ, UR12 ;  /* 0x0000000cff087e24 */ /* 0x000fe2000f8e00ff */
[----:B------:R-:W-:Y:S02]  /*2870*/  IADD3 R10, R10, 0x1, R5 ;  /* 0x000000010a0a7810 */ /* 0x000fe40007ffe005 */
[----:B------:R-:W-:Y:S01]  /*2880*/  LOP3.LUT R5, R2, 0x8, R6, 0xf8, !PT ;  /* 0x0000000802057812 */ /* 0x000fe200078ef806 */
[----:B------:R-:W-:Y:S01]  /*2890*/  IMAD R6, R7, 0x200, R9 ;  /* 0x0000020007067824 */ /* 0x000fe200078e0209 */
[----:B------:R-:W-:Y:S01]  /*28a0*/  SHF.R.U32.HI R3, RZ, 0x3, R2 ;  /* 0x00000003ff037819 */ /* 0x000fe20000011602 */
[----:B------:R-:W-:Y:S01]  /*28b0*/  IMAD.SHL.U32 R7, R23, 0x40, RZ ;  /* 0x0000004017077824 */ /* 0x000fe200078e00ff */
[----:B------:R-:W-:Y:S01]  /*28c0*/  IADD3 R10, R8, -UR13, R10 ;  /* 0x8000000d080a7c10 */ /* 0x000fe2000fffe00a */
[----:B------:R-:W-:Y:S01]  /*28d0*/  IMAD.U32 R8, RZ, RZ, UR21 ;  /* 0x00000015ff087e24 */ /* 0x000fe2000f8e00ff */
[----:B------:R-:W-:-:S02]  /*28e0*/  LOP3.LUT R3, R5, R3, RZ, 0x3c, !PT ;  /* 0x0000000305037212 */ /* 0x000fc400078e3cff */
[----:B------:R-:W-:Y:S01]  /*28f0*/  LOP3.LUT R7, R7, 0xfffffe00, RZ, 0xc0, !PT ;  /* 0xfffffe0007077812 */ /* 0x000fe200078ec0ff */
[----:B------:R-:W-:Y:S01]  /*2900*/  IMAD.WIDE.U32 R8, R8, UR5, R14 ;  /* 0x0000000508087c25 */ /* 0x000fe2000f8e000e */
[----:B------:R-:W-:-:S03]  /*2910*/  IADD3 R160, R10, c[0x0][0x2e8], RZ ;  /* 0x0000ba000aa07a10 */ /* 0x000fc60007ffe0ff */
[----:B------:R-:W-:Y:S01]  /*2920*/  IMAD R5, R21, 0x400, R7 ;  /* 0x0000040015057824 */ /* 0x000fe200078e0207 */
[----:B------:R-:W-:-:S03]  /*2930*/  LOP3.LUT R7, R3, R7, RZ, 0xfc, !PT ;  /* 0x0000000703077212 */ /* 0x000fc600078efcff */
[----:B------:R-:W-:Y:S02]  /*2940*/  IMAD.IADD R5, R3, 0x1, R5 ;  /* 0x0000000103057824 */ /* 0x000fe400078e0205 */
[----:B-1----:R-:W-:Y:S01]  /*2950*/  @P0 FMUL.FTZ R2, R11, R12 ;  /* 0x0000000c0b020220 */ /* 0x002fe20000410000 */
[----:B------:R-:W-:-:S03]  /*2960*/  IADD3 R11, R9, UR26, RZ ;  /* 0x0000001a090b7c10 */ /* 0x000fc6000fffe0ff */
[----:B------:R-:W1:Y:S02]  /*2970*/  @P0 R2UR UR14, R2 ;  /* 0x00000000020e03c2 */ /* 0x000e6400000e0000 */
[----:B-1----:R-:W-:Y:S01]  /*2980*/  @UP1 UMOV UR4, UR14 ;  /* 0x0000000e00041c82 */ /* 0x002fe20008000000 */
[----:B------:R-:W-:Y:S05]  /*2990*/  @P1 BRA `(.L_x_318) ;  /* 0x0000011000001947 */ /* 0x000fea0003800000 */
[----:B--2---:R-:W-:Y:S02]  /*29a0*/  ISETP.GE.AND P1, PT, R174, c[0x0][0x220], PT ;  /* 0x00008800ae007a0c */ /* 0x004fe40003f26270 */
        /* <DEDUP_REMOVED lines=16> */
.L_x_318:
[----:B--2---:R-:W-:Y:S05]  /*2ab0*/  BSYNC B0 ;  /* 0x0000000000007941 */ /* 0x004fea0003800000 */
.L_x_317:
        /* <DEDUP_REMOVED lines=9> */
[----:B-1----:R-:W-:Y:S02]  /*2b50*/  IADD3 R2, P2, R8, UR14, RZ ;  /* 0x0000000e08027c10 */ /* 0x002fe4000ff5e0ff */
[----:B------:R-:W-:Y:S02]  /*2b60*/  ISETP.GE.AND P0, PT, R166, c[0x0][0x220], PT ;  /* 0x00008800a6007a0c */ /* 0x000fe40003f06270 */
[----:B------:R-:W-:-:S07]  /*2b70*/  IADD3.X R3, R11, UR9, RZ, P2, !PT ;  /* 0x000000090b037c10 */ /* 0x000fce00097fe4ff */
        /* <DEDUP_REMOVED lines=15> */
.L_x_320:
[----:B------:R-:W-:Y:S05]  /*2c70*/  BSYNC B0 ;  /* 0x0000000000007941 */ /* 0x000fea0003800000 */
.L_x_319:
[----:B------:R-:W-:Y:S01]  /*2c80*/  ISETP.GE.AND P0, PT, R17, UR20, PT ;  /* 0x0000001411007c0c */ /* 0x000fe2000bf06270 */
[----:B------:R-:W-:-:S12]  /*2c90*/  BSSY B0, `(.L_x_321) ;  /* 0x0000019000007945 */ /* 0x000fd80003800000 */
[----:B------:R3:W-:Y:S04]  /*2ca0*/  @P0 STS.128 [R244+0xd000], RZ ;  /* 0x00d000fff4000388 */ /* 0x0007e80000000c00 */
[----:B------:R3:W-:Y:S01]  /*2cb0*/  @P0 STS.128 [R244+0xf000], RZ ;  /* 0x00f000fff4000388 */ /* 0x0007e20000000c00 */
        /* <DEDUP_REMOVED lines=22> */
.L_x_322:
[----:B------:R-:W-:Y:S05]  /*2e20*/  BSYNC B0 ;  /* 0x0000000000007941 */ /* 0x000fea0003800000 */
.L_x_321:
[----:B------:R-:W-:Y:S01]  /*2e30*/  ISETP.GE.AND P0, PT, R16, UR20, PT ;  /* 0x0000001410007c0c */ /* 0x000fe2000bf06270 */
[----:B------:R-:W-:Y:S03]  /*2e40*/  BSSY B0, `(.L_x_323) ;  /* 0x000001e000007945 */ /* 0x000fe60003800000 */
[----:B------:R-:W-:-:S05]  /*2e50*/  R2P PR, R20, 0x6 ;  /* 0x0000000614007804 */ /* 0x000fca0000000000 */
[----:B-1----:R-:W-:Y:S02]  /*2e60*/  SEL R3, R26, 0xfffffff0, !P1 ;  /* 0xfffffff01a037807 */ /* 0x002fe40004800000 */
        /* <DEDUP_REMOVED lines=27> */
.L_x_324:
[----:B------:R-:W-:Y:S05]  /*3020*/  BSYNC B0 ;  /* 0x0000000000007941 */ /* 0x000fea0003800000 */
.L_x_323:
[----:B------:R-:W-:Y:S01]  /*3030*/  IMAD.SHL.U32 R240, R5, 0x2, RZ ;  /* 0x0000000205f07824 */ /* 0x000fe200078e00ff */
[----:B------:R-:W0:Y:S01]  /*3040*/  LDGDEPBAR ;  /* 0x00000000000079af */ /* 0x000e220000000000 */
[----:B------:R-:W-:Y:S01]  /*3050*/  IMAD.SHL.U32 R232, R6, 0x2, RZ ;  /* 0x0000000206e87824 */ /* 0x000fe200078e00ff */
[----:B------:R-:W-:Y:S01]  /*3060*/  UISETP.GE.AND UP0, UPT, UR8, 0x2, UPT ;  /* 0x000000020800788c */ /* 0x000fe2000bf06270 */
[----:B------:R-:W-:Y:S01]  /*3070*/  IMAD R241, R4, 0x2, R240 ;  /* 0x0000000204f17824 */ /* 0x000fe200078e02f0 */
[----:B-1----:R-:W-:Y:S01]  /*3080*/  LDSM.16.M88.4 R8, [R240+0x2000] ;  /* 0x00200000f008783b */ /* 0x002fe20000000200 */
        /* <DEDUP_REMOVED lines=11> */
[----:B------:R-:W-:-:S03]  /*3140*/  IMAD.U32 R2, RZ, RZ, UR21 ;  /* 0x00000015ff027e24 */ /* 0x000fc6000f8e00ff */
[----:B------:R-:W3:Y:S01]  /*3150*/  LDSM.16.M88.4 R44, [R232+0x9800] ;  /* 0x00980000e82c783b */ /* 0x000ee20000000200 */
[----:B------:R-:W-:-:S03]  /*3160*/  IMAD R2, R2, 0x40, R161 ;  /* 0x0000004002027824 */ /* 0x000fc600078e02a1 */
[----:B------:R-:W4:Y:S02]  /*3170*/  LDSM.16.M88.4 R16, [R240] ;  /* 0x00000000f010783b */ /* 0x000f240000000200 */
[C---:B------:R-:W-:Y:S02]  /*3180*/  IADD3 R3, R2.reuse, 0x1, RZ ;  /* 0x0000000102037810 */ /* 0x040fe40007ffe0ff */
[----:B------:R-:W-:Y:S04]  /*3190*/  LDSM.16.M88.4 R36, [R6+0x8000] ;  /* 0x008000000624783b */ /* 0x000fe80000000200 */
[----:B------:R-:W-:Y:S04]  /*31a0*/  LDSM.16.M88.4 R28, [R6+0x9000] ;  /* 0x00900000061c783b */ /* 0x000fe80000000200 */
[----:B------:R-:W-:Y:S04]  /*31b0*/  LDSM.16.M88.4 R32, [R6+0x8800] ;  /* 0x008800000620783b */ /* 0x000fe80000000200 */
[----:B------:R-:W-:Y:S04]  /*31c0*/  LDSM.16.M88.4 R24, [R6+0x9800] ;  /* 0x009800000618783b */ /* 0x000fe80000000200 */
[----:B------:R-:W-:Y:S01]  /*31d0*/  LDSM.16.M88.4 R92, [R238+0x8000] ;  /* 0x00800000ee5c783b */ /* 0x000fe20000000200 */
[C---:B-1----:R-:W-:Y:S03]  /*31e0*/  HMMA.16816.F32 R60, R8.reuse, R12, RZ ;  /* 0x0000000c083c723c */ /* 0x042fe600000018ff */
[----:B------:R-:W-:Y:S04]  /*31f0*/  LDSM.16.M88.4 R80, [R238+0x9000] ;  /* 0x00900000ee50783b */ /* 0x000fe80000000200 */
[----:B------:R-:W-:Y:S01]  /*3200*/  LDSM.16.M88.4 R88, [R238+0x8800] ;  /* 0x00880000ee58783b */ /* 0x000fe20000000200 */
[C---:B------:R-:W-:Y:S03]  /*3210*/  HMMA.16816.F32 R116, R8.reuse, R14, RZ ;  /* 0x0000000e0874723c */ /* 0x040fe600000018ff */
[----:B------:R-:W-:Y:S05]  /*3220*/  LDSM.16.M88.4 R72, [R238+0x9800] ;  /* 0x00980000ee48783b */ /* 0x000fea0000000200 */
[C---:B-----5:R-:W-:Y:S08]  /*3230*/  HMMA.16816.F32 R68, R8.reuse, R20, RZ ;  /* 0x000000140844723c */ /* 0x060ff000000018ff */
[C---:B--2---:R-:W-:Y:S08]  /*3240*/  HMMA.16816.F32 R96, R8.reuse, R40, RZ ;  /* 0x000000280860723c */ /* 0x044ff000000018ff */
[C---:B---3--:R-:W-:Y:S08]  /*3250*/  HMMA.16816.F32 R100, R8.reuse, R44, RZ ;  /* 0x0000002c0864723c */ /* 0x048ff000000018ff */
[C---:B------:R-:W-:Y:S08]  /*3260*/  HMMA.16816.F32 R108, R8.reuse, R22, RZ ;  /* 0x00000016086c723c */ /* 0x040ff000000018ff */
[C---:B------:R-:W-:Y:S08]  /*3270*/  HMMA.16816.F32 R104, R8.reuse, R42, RZ ;  /* 0x0000002a0868723c */ /* 0x040ff000000018ff */
[----:B------:R-:W-:Y:S01]  /*3280*/  HMMA.16816.F32 R84, R8, R46, RZ ;  /* 0x0000002e0854723c */ /* 0x000fe200000018ff */
[----:B------:R-:W1:Y:S07]  /*3290*/  LDSM.16.M88.4 R8, [R241+0x2000] ;  /* 0x00200000f108783b */ /* 0x000e6e0000000200 */
[C---:B----4-:R-:W-:Y:S08]  /*32a0*/  HMMA.16816.F32 R120, R16.reuse, R12, RZ ;  /* 0x0000000c1078723c */ /* 0x050ff000000018ff */
[C---:B------:R-:W-:Y:S01]  /*32b0*/  HMMA.16816.F32 R112, R16.reuse, R14, RZ ;  /* 0x0000000e1070723c */ /* 0x040fe200000018ff */
[----:B------:R-:W2:Y:S07]  /*32c0*/  LDSM.16.M88.4 R12, [R241] ;  /* 0x00000000f10c783b */ /* 0x000eae0000000200 */
[C---:B------:R-:W-:Y:S08]  /*32d0*/  HMMA.16816.F32 R76, R16.reuse, R20, RZ ;  /* 0x00000014104c723c */ /* 0x040ff000000018ff */
[C---:B------:R-:W-:Y:S01]  /*32e0*/  HMMA.16816.F32 R64, R16.reuse, R22, RZ ;  /* 0x000000161040723c */ /* 0x040fe200000018ff */
[----:B------:R-:W3:Y:S07]  /*32f0*/  LDSM.16.M88.4 R20, [R243+0x2000] ;  /* 0x00200000f314783b */ /* 0x000eee0000000200 */
[C---:B------:R-:W-:Y:S08]  /*3300*/  HMMA.16816.F32 R48, R16.reuse, R44, RZ ;  /* 0x0000002c1030723c */ /* 0x040ff000000018ff */
[C---:B------:R-:W-:Y:S08]  /*3310*/  HMMA.16816.F32 R56, R16.reuse, R40, RZ ;  /* 0x000000281038723c */ /* 0x040ff000000018ff */
[C---:B------:R-:W-:Y:S08]  /*3320*/  HMMA.16816.F32 R52, R16.reuse, R42, RZ ;  /* 0x0000002a1034723c */ /* 0x040ff000000018ff */
[----:B------:R-:W-:Y:S08]  /*3330*/  HMMA.16816.F32 R44, R16, R46, RZ ;  /* 0x0000002e102c723c */ /* 0x000ff000000018ff */
        /* <DEDUP_REMOVED lines=8> */
[----:B------:R-:W1:Y:S07]  /*33c0*/  LDSM.16.M88.4 R8, [R243] ;  /* 0x00000000f308783b */ /* 0x000e6e0000000200 */
[C---:B--2---:R-:W-:Y:S08]  /*33d0*/  HMMA.16816.F32 R120, R12.reuse, R36, R120 ;  /* 0x000000240c78723c */ /* 0x044ff00000001878 */
[C---:B------:R-:W-:Y:S08]  /*33e0*/  HMMA.16816.F32 R112, R12.reuse, R38, R112 ;  /* 0x000000260c70723c */ /* 0x040ff00000001870 */
[C---:B------:R-:W-:Y:S01]  /*33f0*/  HMMA.16816.F32 R132, R12.reuse, R24, R48 ;  /* 0x000000180c84723c */ /* 0x040fe20000001830 */
[----:B------:R-:W-:Y:S07]  /*3400*/  LDSM.16.M88.4 R48, [R237+0x800] ;  /* 0x00080000ed30783b */ /* 0x000fee0000000200 */
[----:B------:R-:W-:Y:S01]  /*3410*/  HMMA.16816.F32 R68, R12, R26, R44 ;  /* 0x0000001a0c44723c */ /* 0x000fe2000000182c */
[----:B------:R-:W-:Y:S04]  /*3420*/  LDSM.16.M88.4 R44, [R237+0x1000] ;  /* 0x00100000ed2c783b */ /* 0x000fe80000000200 */
[----:B------:R-:W-:Y:S03]  /*3430*/  LDSM.16.M88.4 R24, [R237+0x1800] ;  /* 0x00180000ed18783b */ /* 0x000fe60000000200 */
[----:B---3--:R-:W-:Y:S01]  /*3440*/  HMMA.16816.F32 R36, R20, R92, R16 ;  /* 0x0000005c1424723c */ /* 0x008fe20000001810 */
[----:B------:R-:W2:Y:S07]  /*3450*/  LDSM.16.M88.4 R16, [R242+0x2000] ;  /* 0x00200000f210783b */ /* 0x000eae0000000200 */
[C---:B------:R-:W-:Y:S08]  /*3460*/  HMMA.16816.F32 R124, R12.reuse, R32, R76 ;  /* 0x000000200c7c723c */ /* 0x040ff0000000184c */
[C---:B------:R-:W-:Y:S08]  /*3470*/  HMMA.16816.F32 R84, R12.reuse, R34, R64 ;  /* 0x000000220c54723c */ /* 0x040ff00000001840 */
[C---:B------:R-:W-:Y:S08]  /*3480*/  HMMA.16816.F32 R128, R12.reuse, R28, R56 ;  /* 0x0000001c0c80723c */ /* 0x040ff00000001838 */
[----:B------:R-:W-:Y:S01]  /*3490*/  HMMA.16816.F32 R76, R12, R30, R52 ;  /* 0x0000001e0c4c723c */ /* 0x000fe20000001834 */
[----:B------:R-:W-:Y:S07]  /*34a0*/  LDSM.16.M88.4 R52, [R237] ;  /* 0x00000000ed34783b */ /* 0x000fee0000000200 */
[C---:B------:R-:W-:Y:S08]  /*34b0*/  HMMA.16816.F32 R12, R20.reuse, R80, R60 ;  /* 0x00000050140c723c */ /* 0x040ff0000000183c */
[C---:B------:R-:W-:Y:S08]  /*34c0*/  HMMA.16816.F32 R40, R20.reuse, R88, R40 ;  /* 0x000000581428723c */ /* 0x040ff00000001828 */
[C---:B------:R-:W-:Y:S08]  /*34d0*/  HMMA.16816.F32 R64, R20.reuse, R72, R100 ;  /* 0x000000481440723c */ /* 0x040ff00000001864 */
[C---:B------:R-:W-:Y:S08]  /*34e0*/  HMMA.16816.F32 R32, R20.reuse, R94, R116 ;  /* 0x0000005e1420723c */ /* 0x040ff00000001874 */
[C---:B------:R-:W-:Y:S08]  /*34f0*/  HMMA.16816.F32 R28, R20.reuse, R90, R108 ;  /* 0x0000005a141c723c */ /* 0x040ff0000000186c */
[C---:B------:R-:W-:Y:S08]  /*3500*/  HMMA.16816.F32 R60, R20.reuse, R82, R104 ;  /* 0x00000052143c723c */ /* 0x040ff00000001868 */
[----:B------:R-:W-:Y:S01]  /*3510*/  HMMA.16816.F32 R56, R20, R74, R96 ;  /* 0x0000004a1438723c */ /* 0x000fe20000001860 */
[----:B------:R-:W3:Y:S07]  /*3520*/  LDSM.16.M88.4 R20, [R242] ;  /* 0x00000000f214783b */ /* 0x000eee0000000200 */
        /* <DEDUP_REMOVED lines=8> */
[----:B------:R-:W-:Y:S07]  /*35b0*/  LDSM.16.M88.4 R8, [R240+0x6000] ;  /* 0x00600000f008783b */ /* 0x000fee0000000200 */
[C---:B--2---:R-:W-:Y:S01]  /*35c0*/  HMMA.16816.F32 R124, R16.reuse, R48, R40 ;  /* 0x00000030107c723c */ /* 0x044fe20000001828 */
[----:B------:R-:W-:Y:S07]  /*35d0*/  LDSM.16.M88.4 R40, [R232+0xa000] ;  /* 0x00a00000e828783b */ /* 0x000fee0000000200 */
[C---:B------:R-:W-:Y:S01]  /*35e0*/  HMMA.16816.F32 R116, R16.reuse, R44, R12 ;  /* 0x0000002c1074723c */ /* 0x040fe2000000180c */
[----:B------:R-:W1:Y:S07]  /*35f0*/  LDSM.16.M88.4 R12, [R240+0x4000] ;  /* 0x00400000f00c783b */ /* 0x000e6e0000000200 */
[----:B------:R-:W-:Y:S08]  /*3600*/  HMMA.16816.F32 R104, R16, R26, R56 ;  /* 0x0000001a1068723c */ /* 0x000ff00000001838 */
[-C--:B---3--:R-:W-:Y:S08]  /*3610*/  HMMA.16816.F32 R56, R20, R52.reuse, R100 ;  /* 0x000000341438723c */ /* 0x088ff00000001864 */
[C---:B------:R-:W-:Y:S01]  /*3620*/  HMMA.16816.F32 R72, R16.reuse, R52, R36 ;  /* 0x000000341048723c */ /* 0x040fe20000001824 */
[----:B------:R-:W2:Y:S07]  /*3630*/  LDSM.16.M88.4 R36, [R232+0xa800] ;  /* 0x00a80000e824783b */ /* 0x000eae0000000200 */
[C---:B------:R-:W-:Y:S01]  /*3640*/  HMMA.16816.F32 R84, R16.reuse, R54, R32 ;  /* 0x000000361054723c */ /* 0x040fe20000001820 */
[----:B------:R-:W3:Y:S07]  /*3650*/  LDSM.16.M88.4 R32, [R232+0xb000] ;  /* 0x00b00000e820783b */ /* 0x000eee0000000200 */
[C---:B------:R-:W-:Y:S01]  /*3660*/  HMMA.16816.F32 R120, R16.reuse, R50, R28 ;  /* 0x000000321078723c */ /* 0x040fe2000000181c */
[----:B------:R-:W4:Y:S07]  /*3670*/  LDSM.16.M88.4 R28, [R232+0xb800] ;  /* 0x00b80000e81c783b */ /* 0x000f2e0000000200 */
[C---:B------:R-:W-:Y:S01]  /*3680*/  HMMA.16816.F32 R140, R16.reuse, R46, R60 ;  /* 0x0000002e108c723c */ /* 0x040fe2000000183c */
[----:B------:R-:W-:Y:S07]  /*3690*/  LDSM.16.M88.4 R60, [R6+0xa800] ;  /* 0x00a80000063c783b */ /* 0x000fee0000000200 */
[----:B------:R-:W-:Y:S01]  /*36a0*/  HMMA.16816.F32 R108, R16, R24, R64 ;  /* 0x00000018106c723c */ /* 0x000fe20000001840 */
[----:B------:R-:W-:Y:S07]  /*36b0*/  LDSM.16.M88.4 R16, [R241+0x6000] ;  /* 0x00600000f110783b */ /* 0x000fee0000000200 */
[C---:B------:R-:W-:Y:S08]  /*36c0*/  HMMA.16816.F32 R88, R20.reuse, R44, R88 ;  /* 0x0000002c1458723c */ /* 0x040ff00000001858 */
[C---:B------:R-:W-:Y:S01]  /*36d0*/  HMMA.16816.F32 R80, R20.reuse, R46, R80 ;  /* 0x0000002e1450723c */ /* 0x040fe20000001850 */
[----:B------:R-:W-:Y:S07]  /*36e0*/  LDSM.16.M88.4 R44, [R6+0xa000] ;  /* 0x00a00000062c783b */ /* 0x000fee0000000200 */
[C---:B------:R-:W-:Y:S08]  /*36f0*/  HMMA.16816.F32 R76, R20.reuse, R24, R76 ;  /* 0x00000018144c723c */ /* 0x040ff0000000184c */
[C---:B------:R-:W-:Y:S01]  /*3700*/  HMMA.16816.F32 R68, R20.reuse, R26, R68 ;  /* 0x0000001a1444723c */ /* 0x040fe20000001844 */
[----:B------:R-:W5:Y:S07]  /*3710*/  LDSM.16.M88.4 R24, [R241+0x4000] ;  /* 0x00400000f118783b */ /* 0x000f6e0000000200 */
[C---:B------:R-:W-:Y:S01]  /*3720*/  HMMA.16816.F32 R112, R20.reuse, R54, R112 ;  /* 0x000000361470723c */ /* 0x040fe20000001870 */
[----:B------:R-:W-:Y:S07]  /*3730*/  LDSM.16.M88.4 R52, [R6+0xb800] ;  /* 0x00b800000634783b */ /* 0x000fee0000000200 */
[C---:B------:R-:W-:Y:S08]  /*3740*/  HMMA.16816.F32 R96, R20.reuse, R48, R96 ;  /* 0x000000301460723c */ /* 0x040ff00000001860 */
[----:B------:R-:W-:Y:S08]  /*3750*/  HMMA.16816.F32 R92, R20, R50, R92 ;  /* 0x00000032145c723c */ /* 0x000ff0000000185c */
[----:B-1----:R-:W-:Y:S01]  /*3760*/  HMMA.16816.F32 R20, R12, R40, R56 ;  /* 0x000000280c14723c */ /* 0x002fe20000001838 */
[----:B------:R1:W3:Y:S07]  /*3770*/  LDSM.16.M88.4 R56, [R6+0xb000] ;  /* 0x00b000000638783b */ /* 0x0002ee0000000200 */
[C---:B------:R-:W-:Y:S08]  /*3780*/  HMMA.16816.F32 R48, R8.reuse, R42, R84 ;  /* 0x0000002a0830723c */ /* 0x040ff00000001854 */
[C---:B------:R-:W-:Y:S08]  /*3790*/  HMMA.16816.F32 R64, R8.reuse, R40, R72 ;  /* 0x000000280840723c */ /* 0x040ff00000001848 */
[C---:B--2---:R-:W-:Y:S01]  /*37a0*/  HMMA.16816.F32 R72, R8.reuse, R36, R124 ;  /* 0x000000240848723c */ /* 0x044fe2000000187c */
[----:B-1----:R-:W1:Y:S07]  /*37b0*/  I2F R6, R3 ;  /* 0x0000000300067306 */ /* 0x002e6e0000201400 */
[----:B------:R-:W-:Y:S08]  /*37c0*/  HMMA.16816.F32 R84, R8, R38, R120 ;  /* 0x000000260854723c */ /* 0x000ff00000001878 */
[----:B------:R-:W-:Y:S01]  /*37d0*/  HMMA.16816.F32 R156, R12, R42, R112 ;  /* 0x0000002a0c9c723c */ /* 0x000fe20000001870 */
[----:B------:R-:W-:Y:S07]  /*37e0*/  LDSM.16.M88.4 R40, [R238+0xa000] ;  /* 0x00a00000ee28783b */ /* 0x000fee0000000200 */
[C---:B---3--:R-:W-:Y:S08]  /*37f0*/  HMMA.16816.F32 R100, R8.reuse, R32, R116 ;  /* 0x000000200864723c */ /* 0x048ff00000001874 */
[C---:B------:R-:W-:Y:S08]  /*3800*/  HMMA.16816.F32 R140, R8.reuse, R34, R140 ;  /* 0x00000022088c723c */ /* 0x040ff0000000188c */
[C---:B----4-:R-:W-:Y:S08]  /*3810*/  HMMA.16816.F32 R136, R8.reuse, R28, R108 ;  /* 0x0000001c0888723c */ /* 0x050ff0000000186c */
[----:B------:R-:W-:Y:S01]  /*3820*/  HMMA.16816.F32 R124, R8, R30, R104 ;  /* 0x0000001e087c723c */ /* 0x000fe20000001868 */
[----:B------:R-:W-:Y:S07]  /*3830*/  LDSM.16.M88.4 R8, [R243+0x6000] ;  /* 0x00600000f308783b */ /* 0x000fee0000000200 */
[----:B-----5:R-:W-:Y:S01]  /*3840*/  HMMA.16816.F32 R112, R24, R44, R20 ;  /* 0x0000002c1870723c */ /* 0x020fe20000001814 */
[----:B------:R-:W2:Y:S07]  /*3850*/  LDSM.16.M88.4 R20, [R243+0x4000] ;  /* 0x00400000f314783b */ /* 0x000eae0000000200 */
[C---:B------:R-:W-:Y:S08]  /*3860*/  HMMA.16816.F32 R152, R12.reuse, R36, R96 ;  /* 0x000000240c98723c */ /* 0x040ff00000001860 */
[C---:B------:R-:W-:Y:S01]  /*3870*/  HMMA.16816.F32 R148, R12.reuse, R38, R92 ;  /* 0x000000260c94723c */ /* 0x040fe2000000185c */
[----:B------:R-:W-:Y:S07]  /*3880*/  LDSM.16.M88.4 R36, [R238+0xa800] ;  /* 0x00a80000ee24783b */ /* 0x000fee0000000200 */
[C---:B------:R-:W-:Y:S08]  /*3890*/  HMMA.16816.F32 R144, R12.reuse, R32, R88 ;  /* 0x000000200c90723c */ /* 0x040ff00000001858 */
[----:B------:R-:W-:Y:S01]  /*38a0*/  HMMA.16816.F32 R132, R12, R34, R80 ;  /* 0x000000220c84723c */ /* 0x000fe20000001850 */
[----:B------:R-:W-:Y:S07]  /*38b0*/  LDSM.16.M88.4 R32, [R238+0xb000] ;  /* 0x00b00000ee20783b */ /* 0x000fee0000000200 */
[----:B------:R-:W-:Y:S01]  /*38c0*/  HMMA.16816.F32 R108, R16, R46, R48 ;  /* 0x0000002e106c723c */ /* 0x000fe20000001830 */
[----:B------:R-:W3:Y:S07]  /*38d0*/  LDSM.16.M88.4 R48, [R238+0xb800] ;  /* 0x00b80000ee30783b */ /* 0x000eee0000000200 */
[C---:B------:R-:W-:Y:S08]  /*38e0*/  HMMA.16816.F32 R128, R12.reuse, R28, R76 ;  /* 0x0000001c0c80723c */ /* 0x040ff0000000184c */
[----:B------:R-:W-:Y:S01]  /*38f0*/  HMMA.16816.F32 R120, R12, R30, R68 ;  /* 0x0000001e0c78723c */ /* 0x000fe20000001844 */
[----:B------:R-:W-:Y:S04]  /*3900*/  LDSM.16.M88.4 R28, [R237+0x2000] ;  /* 0x00200000ed1c783b */ /* 0x000fe80000000200 */
[----:B------:R-:W-:Y:S03]  /*3910*/  LDSM.16.M88.4 R12, [R242+0x6000] ;  /* 0x00600000f20c783b */ /* 0x000fe60000000200 */
[C---:B------:R-:W-:Y:S08]  /*3920*/  HMMA.16816.F32 R104, R16.reuse, R60, R72 ;  /* 0x0000003c1068723c */ /* 0x040ff00000001848 */
[C---:B------:R-:W-:Y:S08]  /*3930*/  HMMA.16816.F32 R96, R16.reuse, R62, R84 ;  /* 0x0000003e1060723c */ /* 0x040ff00000001854 */
[C---:B------:R-:W-:Y:S08]  /*3940*/  HMMA.16816.F32 R116, R16.reuse, R44, R64 ;  /* 0x0000002c1074723c */ /* 0x040ff00000001840 */
[C---:B------:R-:W-:Y:S08]  /*3950*/  HMMA.16816.F32 R92, R16.reuse, R56, R100 ;  /* 0x00000038105c723c */ /* 0x040ff00000001864 */
[C---:B------:R-:W-:Y:S08]  /*3960*/  HMMA.16816.F32 R88, R16.reuse, R58, R140 ;  /* 0x0000003a1058723c */ /* 0x040ff0000000188c */
[C---:B------:R-:W-:Y:S08]  /*3970*/  HMMA.16816.F32 R84, R16.reuse, R52, R136 ;  /* 0x000000341054723c */ /* 0x040ff00000001888 */
[----:B------:R-:W-:Y:S01]  /*3980*/  HMMA.16816.F32 R72, R16, R54, R124 ;  /* 0x000000361048723c */ /* 0x000fe2000000187c */
[----:B------:R-:W4:Y:S07]  /*3990*/  LDSM.16.M88.4 R16, [R242+0x4000] ;  /* 0x00400000f210783b */ /* 0x000f2e0000000200 */
[C---:B------:R-:W-:Y:S08]  /*39a0*/  HMMA.16816.F32 R68, R24.reuse, R46, R156 ;  /* 0x0000002e1844723c */ /* 0x040ff0000000189c */
[C---:B------:R-:W-:Y:S08]  /*39b0*/  HMMA.16816.F32 R76, R24.reuse, R60, R152 ;  /* 0x0000003c184c723c */ /* 0x040ff00000001898 */
[C---:B------:R-:W-:Y:S08]  /*39c0*/  HMMA.16816.F32 R80, R24.reuse, R62, R148 ;  /* 0x0000003e1850723c */ /* 0x040ff00000001894 */
[C---:B------:R-:W-:Y:S08]  /*39d0*/  HMMA.16816.F32 R64, R24.reuse, R56, R144 ;  /* 0x000000381840723c */ /* 0x040ff00000001890 */
[C---:B------:R-:W-:Y:S08]  /*39e0*/  HMMA.16816.F32 R60, R24.reuse, R58, R132 ;  /* 0x0000003a183c723c */ /* 0x040ff00000001884 */
[C---:B------:R-:W-:Y:S08]  /*39f0*/  HMMA.16816.F32 R56, R24.reuse, R52, R128 ;  /* 0x000000341838723c */ /* 0x040ff00000001880 */
[----:B------:R-:W-:Y:S08]  /*3a00*/  HMMA.16816.F32 R120, R24, R54, R120 ;  /* 0x000000361878723c */ /* 0x000ff00000001878 */
[-C--:B--2---:R-:W-:Y:S08]  /*3a10*/  HMMA.16816.F32 R24, R20, R40.reuse, R112 ;  /* 0x000000281418723c */ /* 0x084ff00000001870 */
[C---:B------:R-:W-:Y:S08]  /*3a20*/  HMMA.16816.F32 R44, R8.reuse, R40, R116 ;  /* 0x00000028082c723c */ /* 0x040ff00000001874 */
[-C--:B------:R-:W-:Y:S08]  /*3a30*/  HMMA.16816.F32 R52, R8, R42.reuse, R108 ;  /* 0x0000002a0834723c */ /* 0x080ff0000000186c */
[----:B------:R-:W-:Y:S08]  /*3a40*/  HMMA.16816.F32 R40, R20, R42, R68 ;  /* 0x0000002a1428723c */ /* 0x000ff00000001844 */
[C---:B---3--:R-:W-:Y:S08]  /*3a50*/  HMMA.16816.F32 R100, R8.reuse, R50, R72 ;  /* 0x000000320864723c */ /* 0x048ff00000001848 */
[C---:B------:R-:W-:Y:S08]  /*3a60*/  HMMA.16816.F32 R92, R8.reuse, R32, R92 ;  /* 0x00000020085c723c */ /* 0x040ff0000000185c */
[----:B------:R-:W-:Y:S08]  /*3a70*/  HMMA.16816.F32 R88, R8, R34, R88 ;  /* 0x000000220858723c */ /* 0x000ff00000001858 */
[C---:B------:R-:W-:Y:S08]  /*3a80*/  HMMA.16816.F32 R64, R20.reuse, R32, R64 ;  /* 0x000000201440723c */ /* 0x040ff00000001840 */
[C---:B------:R-:W-:Y:S01]  /*3a90*/  HMMA.16816.F32 R72, R20.reuse, R34, R60 ;  /* 0x000000221448723c */ /* 0x040fe2000000183c */
[----:B------:R-:W2:Y:S07]  /*3aa0*/  LDSM.16.M88.4 R32, [R237+0x2800] ;  /* 0x00280000ed20783b */ /* 0x000eae0000000200 */
[C---:B------:R-:W-:Y:S08]  /*3ab0*/  HMMA.16816.F32 R68, R20.reuse, R36, R76 ;  /* 0x000000241444723c */ /* 0x040ff0000000184c */
[----:B------:R-:W-:Y:S08]  /*3ac0*/  HMMA.16816.F32 R76, R20, R48, R56 ;  /* 0x00000030144c723c */ /* 0x000ff00000001838 */
[-C--:B----4-:R-:W-:Y:S07]  /*3ad0*/  HMMA.16816.F32 R56, R16, R28.reuse, R24 ;  /* 0x0000001c1038723c */ /* 0x090fee0000001818 */
[----:B------:R-:W-:Y:S01]  /*3ae0*/  IMNMX R25, R5, UR12, PT ;  /* 0x0000000c05197c17 */ /* 0x000fe2000b800200 */
[----:B------:R-:W-:Y:S01]  /*3af0*/  HMMA.16816.F32 R60, R12, R28, R44 ;  /* 0x0000001c0c3c723c */ /* 0x000fe2000000182c */
[----:B------:R-:W-:-:S02]  /*3b00*/  IADD3 R5, R2, 0x8, RZ ;  /* 0x0000000802057810 */ /* 0x000fc40007ffe0ff */
[----:B------:R-:W-:Y:S02]  /*3b10*/  IMNMX R24, R160, UR12, PT ;  /* 0x0000000ca0187c17 */ /* 0x000fe4000b800200 */
[CC--:B------:R-:W-:Y:S02]  /*3b20*/  ISETP.GE.AND P0, PT, R3.reuse, R25.reuse, PT ;  /* 0x000000190300720c */ /* 0x0c0fe40003f06270 */
[-C--:B------:R-:W-:Y:S01]  /*3b30*/  ISETP.GE.AND P1, PT, R3, R24.reuse, PT ;  /* 0x000000180300720c */ /* 0x080fe20003f26270 */
[----:B------:R-:W-:Y:S01]  /*3b40*/  HMMA.16816.F32 R40, R16, R30, R40 ;  /* 0x0000001e1028723c */ /* 0x000fe20000001828 */
[C---:B------:R-:W-:Y:S02]  /*3b50*/  ISETP.GE.AND P6, PT, R5.reuse, R24, PT ;  /* 0x000000180500720c */ /* 0x040fe40003fc6270 */
[----:B------:R-:W-:-:S05]  /*3b60*/  ISETP.GE.AND P5, PT, R5, R25, PT ;  /* 0x000000190500720c */ /* 0x000fca0003fa6270 */
[C---:B------:R-:W-:Y:S08]  /*3b70*/  HMMA.16816.F32 R104, R8.reuse, R36, R104 ;  /* 0x000000240868723c */ /* 0x040ff00000001868 */
[C---:B------:R-:W-:Y:S08]  /*3b80*/  HMMA.16816.F32 R96, R8.reuse, R38, R96 ;  /* 0x000000260860723c */ /* 0x040ff00000001860 */
[----:B------:R-:W-:Y:S07]  /*3b90*/  HMMA.16816.F32 R84, R8, R48, R84 ;  /* 0x000000300854723c */ /* 0x000fee0000001854 */
[C---:B------:R-:W-:Y:S01]  /*3ba0*/  IADD3 R8, R160.reuse, 0x40, RZ ;  /* 0x00000040a0087810 */ /* 0x040fe20007ffe0ff */
[----:B------:R-:W-:Y:S01]  /*3bb0*/  HMMA.16816.F32 R52, R12, R30, R52 ;  /* 0x0000001e0c34723c */ /* 0x000fe20000001834 */
[----:B------:R-:W-:Y:S01]  /*3bc0*/  IADD3 R9, R160, 0x48, RZ ;  /* 0x00000048a0097810 */ /* 0x000fe20007ffe0ff */
[----:B-1----:R-:W-:Y:S01]  /*3bd0*/  FFMA.FTZ R11, R6, UR4, R59 ;  /* 0x00000004060b7c23 */ /* 0x002fe2000801003b */
[----:B------:R-:W-:Y:S01]  /*3be0*/  IMNMX R27, R8, UR12, PT ;  /* 0x0000000c081b7c17 */ /* 0x000fe2000b800200 */
[C---:B------:R-:W-:Y:S01]  /*3bf0*/  FFMA.FTZ R10, R6.reuse, UR4, R61 ;  /* 0x00000004060a7c23 */ /* 0x040fe2000801003d */
[----:B------:R1:W3:Y:S01]  /*3c00*/  I2F R8, R5 ;  /* 0x0000000500087306 */ /* 0x0002e20000201400 */
[----:B------:R-:W-:Y:S01]  /*3c10*/  IMNMX R26, R9, UR12, PT ;  /* 0x0000000c091a7c17 */ /* 0x000fe2000b800200 */
[----:B------:R-:W-:Y:S01]  /*3c20*/  FFMA.FTZ R9, R6, UR4, R57 ;  /* 0x0000000406097c23 */ /* 0x000fe20008010039 */
[C---:B------:R-:W-:Y:S01]  /*3c30*/  ISETP.GE.AND P4, PT, R3.reuse, R27, PT ;  /* 0x0000001b0300720c */ /* 0x040fe20003f86270 */
[----:B------:R-:W-:Y:S01]  /*3c40*/  HMMA.16816.F32 R120, R20, R50, R120 ;  /* 0x000000321478723c */ /* 0x000fe20000001878 */
[----:B------:R-:W-:Y:S01]  /*3c50*/  ISETP.GE.AND P2, PT, R3, R26, PT ;  /* 0x0000001a0300720c */ /* 0x000fe20003f46270 */
[----:B------:R-:W4:Y:S01]  /*3c60*/  LDSM.16.M88.4 R28, [R237+0x3000] ;  /* 0x00300000ed1c783b */ /* 0x000f220000000200 */
[----:B------:R-:W-:-:S02]  /*3c70*/  FSEL R157, R9, -INF , !P1 ;  /* 0xff800000099d7808 */ /* 0x000fc40004800000 */
[----:B------:R-:W-:Y:S02]  /*3c80*/  IADD3 R3, R2, 0x9, RZ ;  /* 0x0000000902037810 */ /* 0x000fe40007ffe0ff */
[C---:B------:R-:W-:Y:S01]  /*3c90*/  ISETP.GE.AND P3, PT, R5.reuse, R27, PT ;  /* 0x0000001b0500720c */ /* 0x040fe20003f66270 */
[----:B--2---:R-:W-:Y:S01]  /*3ca0*/  HMMA.16816.F32 R48, R16, R32, R68 ;  /* 0x000000201030723c */ /* 0x004fe20000001844 */
[----:B------:R-:W-:Y:S02]  /*3cb0*/  ISETP.GE.AND P1, PT, R5, R26, PT ;  /* 0x0000001a0500720c */ /* 0x000fe40003f26270 */
[----:B------:R-:W-:Y:S01]  /*3cc0*/  FSEL R159, R11, -INF , !P0 ;  /* 0xff8000000b9f7808 */ /* 0x000fe20004000000 */
[----:B-1----:R-:W-:Y:S01]  /*3cd0*/  FFMA.FTZ R5, R6, UR4, R63 ;  /* 0x0000000406057c23 */ /* 0x002fe2000801003f */
[----:B------:R-:W-:Y:S01]  /*3ce0*/  FSEL R57, R10, -INF , !P4 ;  /* 0xff8000000a397808 */ /* 0x000fe20006000000 */
[----:B------:R-:W1:Y:S01]  /*3cf0*/  I2F R6, R3 ;  /* 0x0000000300067306 */ /* 0x000e620000201400 */
[C---:B---3--:R-:W-:Y:S01]  /*3d00*/  FFMA.FTZ R9, R8.reuse, UR4, R40 ;  /* 0x0000000408097c23 */ /* 0x048fe20008010028 */
[----:B------:R-:W-:Y:S01]  /*3d10*/  HMMA.16816.F32 R36, R20, R38, R80 ;  /* 0x000000261424723c */ /* 0x000fe20000001850 */
[----:B------:R-:W-:Y:S01]  /*3d20*/  FSEL R59, R5, -INF , !P2 ;  /* 0xff800000053b7808 */ /* 0x000fe20005000000 */
[----:B------:R-:W-:Y:S01]  /*3d30*/  FFMA.FTZ R11, R8, UR4, R52 ;  /* 0x00000004080b7c23 */ /* 0x000fe20008010034 */
[----:B------:R-:W-:-:S02]  /*3d40*/  IADD3 R5, R2, 0x10, RZ ;  /* 0x0000001002057810 */ /* 0x000fc40007ffe0ff */
[----:B------:R-:W-:Y:S02]  /*3d50*/  FSEL R156, R9, -INF , !P6 ;  /* 0xff800000099c7808 */ /* 0x000fe40007000000 */
[----:B------:R-:W2:Y:S01]  /*3d60*/  I2F R9, R5 ;  /* 0x0000000500097306 */ /* 0x000ea20000201400 */
[----:B------:R-:W-:Y:S01]  /*3d70*/  HMMA.16816.F32 R44, R12, R32, R104 ;  /* 0x000000200c2c723c */ /* 0x000fe20000001868 */
[C---:B------:R-:W-:Y:S01]  /*3d80*/  FFMA.FTZ R20, R8.reuse, UR4, R42 ;  /* 0x0000000408147c23 */ /* 0x040fe2000801002a */
[C---:B------:R-:W-:Y:S01]  /*3d90*/  ISETP.GE.AND P0, PT, R3.reuse, R24, PT ;  /* 0x000000180300720c */ /* 0x040fe20003f06270 */
[----:B------:R-:W-:Y:S01]  /*3da0*/  FFMA.FTZ R8, R8, UR4, R54 ;  /* 0x0000000408087c23 */ /* 0x000fe20008010036 */
[C---:B------:R-:W-:Y:S01]  /*3db0*/  ISETP.GE.AND P4, PT, R3.reuse, R25, PT ;  /* 0x000000190300720c */ /* 0x040fe20003f86270 */
[C---:B-1----:R-:W-:Y:S01]  /*3dc0*/  FFMA.FTZ R10, R6.reuse, UR4, R41 ;  /* 0x00000004060a7c23 */ /* 0x042fe20008010029 */
[C---:B------:R-:W-:Y:S01]  /*3dd0*/  ISETP.GE.AND P2, PT, R3.reuse, R27, PT ;  /* 0x0000001b0300720c */ /* 0x040fe20003f46270 */
[----:B------:R-:W-:Y:S01]  /*3de0*/  FFMA.FTZ R21, R6, UR4, R43 ;  /* 0x0000000406157c23 */ /* 0x000fe2000801002b */
[----:B------:R-:W-:-:S02]  /*3df0*/  ISETP.GE.AND P6, PT, R3, R26, PT ;  /* 0x0000001a0300720c */ /* 0x000fc40003fc6270 */
[----:B------:R-:W-:Y:S02]  /*3e00*/  IADD3 R3, R2, 0x11, RZ ;  /* 0x0000001102037810 */ /* 0x000fe40007ffe0ff */
[----:B------:R-:W-:Y:S02]  /*3e10*/  FSEL R158, R20, -INF , !P5 ;  /* 0xff800000149e7808 */ /* 0x000fe40006800000 */
[----:B------:R-:W-:Y:S02]  /*3e20*/  FSEL R52, R11, -INF , !P3 ;  /* 0xff8000000b347808 */ /* 0x000fe40005800000 */
[-C--:B------:R-:W-:Y:S01]  /*3e30*/  HMMA.16816.F32 R36, R16, R34.reuse, R36 ;  /* 0x000000221024723c */ /* 0x080fe20000001824 */
[----:B------:R-:W-:Y:S01]  /*3e40*/  FSEL R54, R8, -INF , !P1 ;  /* 0xff80000008367808 */ /* 0x000fe20004800000 */
[----:B--2---:R-:W-:Y:S01]  /*3e50*/  FFMA.FTZ R20, R9, UR4, R50 ;  /* 0x0000000409147c23 */ /* 0x004fe20008010032 */
[----:B------:R-:W-:Y:S01]  /*3e60*/  FSEL R154, R10, -INF , !P0 ;  /* 0xff8000000a9a7808 */ /* 0x000fe20004000000 */
[----:B------:R-:W1:Y:S01]  /*3e70*/  I2F R8, R3 ;  /* 0x0000000300087306 */ /* 0x000e620000201400 */
[C---:B------:R-:W-:Y:S01]  /*3e80*/  ISETP.GE.AND P5, PT, R5.reuse, R24, PT ;  /* 0x000000180500720c */ /* 0x040fe20003fa6270 */
[C---:B------:R-:W-:Y:S01]  /*3e90*/  FFMA.FTZ R10, R6.reuse, UR4, R53 ;  /* 0x00000004060a7c23 */ /* 0x040fe20008010035 */
[C---:B------:R-:W-:Y:S01]  /*3ea0*/  ISETP.GE.AND P3, PT, R5.reuse, R25, PT ;  /* 0x000000190500720c */ /* 0x040fe20003f66270 */
[----:B------:R-:W-:Y:S01]  /*3eb0*/  FFMA.FTZ R6, R6, UR4, R55 ;  /* 0x0000000406067c23 */ /* 0x000fe20008010037 */
[C---:B------:R-:W-:Y:S01]  /*3ec0*/  ISETP.GE.AND P1, PT, R5.reuse, R27, PT ;  /* 0x0000001b0500720c */ /* 0x040fe20003f26270 */
[C---:B------:R-:W-:Y:S01]  /*3ed0*/  HMMA.16816.F32 R32, R12.reuse, R34, R96 ;  /* 0x000000220c20723c */ /* 0x040fe20000001860 */
[----:B------:R-:W-:Y:S01]  /*3ee0*/  ISETP.GE.AND P0, PT, R5, R26, PT ;  /* 0x0000001a0500720c */ /* 0x000fe20003f06270 */
[C---:B------:R-:W-:Y:S01]  /*3ef0*/  FFMA.FTZ R5, R9.reuse, UR4, R48 ;  /* 0x0000000409057c23 */ /* 0x040fe20008010030 */
[----:B------:R-:W-:Y:S01]  /*3f00*/  FSEL R53, R6, -INF , !P6 ;  /* 0xff80000006357808 */ /* 0x000fe20007000000 */
[C---:B------:R-:W-:Y:S01]  /*3f10*/  FFMA.FTZ R11, R9.reuse, UR4, R44 ;  /* 0x00000004090b7c23 */ /* 0x040fe2000801002c */
[----:B------:R-:W-:Y:S01]  /*3f20*/  FSEL R48, R10, -INF , !P2 ;  /* 0xff8000000a307808 */ /* 0x000fe20005000000 */
[----:B------:R-:W-:Y:S01]  /*3f30*/  FFMA.FTZ R9, R9, UR4, R46 ;  /* 0x0000000409097c23 */ /* 0x000fe2000801002e */
[----:B------:R-:W-:Y:S01]  /*3f40*/  FSEL R152, R5, -INF , !P5 ;  /* 0xff80000005987808 */ /* 0x000fe20006800000 */
[----:B----4-:R-:W-:Y:S01]  /*3f50*/  HMMA.16816.F32 R40, R12, R28, R92 ;  /* 0x0000001c0c28723c */ /* 0x010fe2000000185c */
[----:B------:R-:W-:Y:S01]  /*3f60*/  IADD3 R5, R2, 0x18, RZ ;  /* 0x0000001802057810 */ /* 0x000fe20007ffe0ff */
[C---:B-1----:R-:W-:Y:S01]  /*3f70*/  FFMA.FTZ R10, R8.reuse, UR4, R49 ;  /* 0x00000004080a7c23 */ /* 0x042fe20008010031 */
[----:B------:R-:W-:Y:S01]  /*3f80*/  FSEL R155, R21, -INF , !P4 ;  /* 0xff800000159b7808 */ /* 0x000fe20006000000 */
[----:B------:R-:W-:Y:S01]  /*3f90*/  FFMA.FTZ R21, R8, UR4, R51 ;  /* 0x0000000408157c23 */ /* 0x000fe20008010033 */
[----:B------:R-:W1:Y:S01]  /*3fa0*/  I2F R6, R5 ;  /* 0x0000000500067306 */ /* 0x000e620000201400 */
[----:B------:R-:W-:-:S02]  /*3fb0*/  ISETP.GE.AND P4, PT, R3, R24, PT ;  /* 0x000000180300720c */ /* 0x000fc40003f86270 */
[C---:B------:R-:W-:Y:S02]  /*3fc0*/  ISETP.GE.AND P2, PT, R3.reuse, R25, PT ;  /* 0x000000190300720c */ /* 0x040fe40003f46270 */
[C---:B------:R-:W-:Y:S02]  /*3fd0*/  ISETP.GE.AND P6, PT, R3.reuse, R27, PT ;  /* 0x0000001b0300720c */ /* 0x040fe40003fc6270 */
[----:B------:R-:W-:Y:S02]  /*3fe0*/  ISETP.GE.AND P5, PT, R3, R26, PT ;  /* 0x0000001a0300720c */ /* 0x000fe40003fa6270 */
[----:B------:R-:W-:Y:S02]  /*3ff0*/  FSEL R153, R20, -INF , !P3 ;  /* 0xff80000014997808 */ /* 0x000fe40005800000 */
[----:B------:R-:W-:Y:S02]  /*4000*/  FSEL R80, R11, -INF , !P1 ;  /* 0xff8000000b507808 */ /* 0x000fe40004800000 */
[----:B------:R-:W-:-:S02]  /*4010*/  FSEL R81, R9, -INF , !P0 ;  /* 0xff80000009517808 */ /* 0x000fc40004000000 */
[----:B------:R-:W-:Y:S01]  /*4020*/  FSEL R150, R10, -INF , !P4 ;  /* 0xff8000000a967808 */ /* 0x000fe20006000000 */
[----:B------:R-:W-:Y:S01]  /*4030*/  FFMA.FTZ R10, R8, UR4, R45 ;  /* 0x00000004080a7c23 */ /* 0x000fe2000801002d */
[----:B------:R-:W-:Y:S01]  /*4040*/  IADD3 R3, R2, 0x19, RZ ;  /* 0x0000001902037810 */ /* 0x000fe20007ffe0ff */
[C---:B-1----:R-:W-:Y:S01]  /*4050*/  FFMA.FTZ R9, R6.reuse, UR4, R36 ;  /* 0x0000000406097c23 */ /* 0x042fe20008010024 */
[C---:B------:R-:W-:Y:S01]  /*4060*/  ISETP.GE.AND P3, PT, R5.reuse, R24, PT ;  /* 0x000000180500720c */ /* 0x040fe20003f66270 */
[C---:B------:R-:W-:Y:S01]  /*4070*/  FFMA.FTZ R11, R6.reuse, UR4, R32 ;  /* 0x00000004060b7c23 */ /* 0x040fe20008010020 */
[C---:B------:R-:W-:Y:S01]  /*4080*/  ISETP.GE.AND P1, PT, R5.reuse, R25, PT ;  /* 0x000000190500720c */ /* 0x040fe20003f26270 */
[----:B------:R-:W-:Y:S01]  /*4090*/  FFMA.FTZ R20, R6, UR4, R38 ;  /* 0x0000000406147c23 */ /* 0x000fe20008010026 */
[C---:B------:R-:W-:Y:S02]  /*40a0*/  ISETP.GE.AND P0, PT, R5.reuse, R27, PT ;  /* 0x0000001b0500720c */ /* 0x040fe40003f06270 */
[----:B------:R-:W-:Y:S01]  /*40b0*/  ISETP.GE.AND P4, PT, R5, R26, PT ;  /* 0x0000001a0500720c */ /* 0x000fe20003f86270 */
[----:B------:R-:W-:Y:S01]  /*40c0*/  FFMA.FTZ R5, R8, UR4, R47 ;  /* 0x0000000408057c23 */ /* 0x000fe2000801002f */
[----:B------:R-:W-:Y:S01]  /*40d0*/  FSEL R148, R9, -INF , !P3 ;  /* 0xff80000009947808 */ /* 0x000fe20005800000 */
[----:B------:R-:W-:Y:S01]  /*40e0*/  HMMA.16816.F32 R44, R16, R28, R64 ;  /* 0x0000001c102c723c */ /* 0x000fe20000001840 */
[----:B------:R-:W1:Y:S01]  /*40f0*/  I2F R8, R3 ;  /* 0x0000000300087306 */ /* 0x000e620000201400 */
[----:B------:R-:W-:Y:S01]  /*4100*/  FFMA.FTZ R9, R6, UR4, R34 ;  /* 0x0000000406097c23 */ /* 0x000fe20008010022 */
[----:B------:R-:W-:-:S02]  /*4110*/  FSEL R151, R21, -INF , !P2 ;  /* 0xff80000015977808 */ /* 0x000fc40005000000 */
[----:B------:R-:W-:Y:S02]  /*4120*/  FSEL R149, R20, -INF , !P1 ;  /* 0xff80000014957808 */ /* 0x000fe40004800000 */
[----:B------:R-:W-:Y:S01]  /*4130*/  FSEL R66, R5, -INF , !P5 ;  /* 0xff80000005427808 */ /* 0x000fe20006800000 */
[----:B------:R-:W2:Y:S01]  /*4140*/  LDSM.16.M88.4 R20, [R237+0x3800] ;  /* 0x00380000ed14783b */ /* 0x000ea20000000200 */
[----:B------:R-:W-:Y:S01]  /*4150*/  IADD3 R5, R2, 0x20, RZ ;  /* 0x0000002002057810 */ /* 0x000fe20007ffe0ff */
[----:B------:R-:W-:-:S04]  /*4160*/  DEPBAR.LE SB0, 0x0 ;  /* 0x000080000000791a */ /* 0x000fc80000000000 */
[----:B------:R-:W3:Y:S01]  /*4170*/  I2F R6, R5 ;  /* 0x0000000500067306 */ /* 0x000ee20000201400 */
[----:B------:R-:W-:Y:S01]  /*4180*/  FSEL R63, R10, -INF , !P6 ;  /* 0xff8000000a3f7808 */ /* 0x000fe20007000000 */
[C---:B-1----:R-:W-:Y:S01]  /*4190*/  FFMA.FTZ R10, R8.reuse, UR4, R37 ;  /* 0x00000004080a7c23 */ /* 0x042fe20008010025 */
[C---:B------:R-:W-:Y:S01]  /*41a0*/  ISETP.GE.AND P2, PT, R3.reuse, R24, PT ;  /* 0x000000180300720c */ /* 0x040fe20003f46270 */
[----:B------:R-:W-:Y:S01]  /*41b0*/  FFMA.FTZ R28, R8, UR4, R39 ;  /* 0x00000004081c7c23 */ /* 0x000fe20008010027 */
[C---:B------:R-:W-:Y:S01]  /*41c0*/  ISETP.GE.AND P6, PT, R3.reuse, R25, PT ;  /* 0x000000190300720c */ /* 0x040fe20003fc6270 */
[----:B------:R-:W-:Y:S01]  /*41d0*/  HMMA.16816.F32 R36, R16, R30, R72 ;  /* 0x0000001e1024723c */ /* 0x000fe20000001848 */
[----:B------:R-:W-:Y:S01]  /*41e0*/  BAR.SYNC.DEFER_BLOCKING 0x0 ;  /* 0x0000000000007b1d */ /* 0x000fe20000010000 */
[C---:B------:R-:W-:Y:S02]  /*41f0*/  ISETP.GE.AND P5, PT, R3.reuse, R27, PT ;  /* 0x0000001b0300720c */ /* 0x040fe40003fa6270 */
[----:B------:R-:W-:-:S02]  /*4200*/  ISETP.GE.AND P3, PT, R3, R26, PT ;  /* 0x0000001a0300720c */ /* 0x000fc40003f66270 */
[----:B------:R-:W-:Y:S02]  /*4210*/  IADD3 R3, R2, 0x21, RZ ;  /* 0x0000002102037810 */ /* 0x000fe40007ffe0ff */
[----:B------:R-:W-:Y:S01]  /*4220*/  FSEL R61, R11, -INF , !P0 ;  /* 0xff8000000b3d7808 */ /* 0x000fe20004000000 */
[C---:B---3--:R-:W-:Y:S01]  /*4230*/  FFMA.FTZ R11, R6.reuse, UR4, R46 ;  /* 0x00000004060b7c23 */ /* 0x048fe2000801002e */
[----:B------:R-:W-:Y:S01]  /*4240*/  FSEL R64, R9, -INF , !P4 ;  /* 0xff80000009407808 */ /* 0x000fe20006000000 */
[----:B------:R-:W-:Y:S01]  /*4250*/  FFMA.FTZ R9, R6, UR4, R44 ;  /* 0x0000000406097c23 */ /* 0x000fe2000801002c */
[----:B------:R-:W-:Y:S01]  /*4260*/  FSEL R130, R10, -INF , !P2 ;  /* 0xff8000000a827808 */ /* 0x000fe20005000000 */
[----:B------:R-:W-:Y:S01]  /*4270*/  FFMA.FTZ R10, R8, UR4, R33 ;  /* 0x00000004080a7c23 */ /* 0x000fe20008010021 */
[C---:B------:R-:W-:Y:S02]  /*4280*/  ISETP.GE.AND P1, PT, R5.reuse, R24, PT ;  /* 0x000000180500720c */ /* 0x040fe40003f26270 */
[----:B------:R-:W-:-:S02]  /*4290*/  ISETP.GE.AND P0, PT, R5, R25, PT ;  /* 0x000000190500720c */ /* 0x000fc40003f06270 */
[C---:B------:R-:W-:Y:S02]  /*42a0*/  ISETP.GE.AND P4, PT, R5.reuse, R27, PT ;  /* 0x0000001b0500720c */ /* 0x040fe40003f86270 */
[----:B------:R-:W-:Y:S01]  /*42b0*/  ISETP.GE.AND P2, PT, R5, R26, PT ;  /* 0x0000001a0500720c */ /* 0x000fe20003f46270 */
[----:B------:R-:W-:Y:S01]  /*42c0*/  FFMA.FTZ R5, R8, UR4, R35 ;  /* 0x0000000408057c23 */ /* 0x000fe20008010023 */
[----:B------:R-:W-:Y:S01]  /*42d0*/  FSEL R131, R28, -INF , !P6 ;  /* 0xff8000001c837808 */ /* 0x000fe20007000000 */
[----:B------:R-:W1:Y:S01]  /*42e0*/  I2F R8, R3 ;  /* 0x0000000300087306 */ /* 0x000e620000201400 */
[----:B------:R-:W-:Y:S01]  /*42f0*/  FSEL R55, R10, -INF , !P5 ;  /* 0xff8000000a377808 */ /* 0x000fe20006800000 */
[C---:B------:R-:W-:Y:S01]  /*4300*/  FFMA.FTZ R10, R6.reuse, UR4, R40 ;  /* 0x00000004060a7c23 */ /* 0x040fe20008010028 */
[----:B------:R-:W-:Y:S01]  /*4310*/  FSEL R65, R5, -INF , !P3 ;  /* 0xff80000005417808 */ /* 0x000fe20005800000 */
[----:B------:R-:W-:Y:S01]  /*4320*/  FFMA.FTZ R6, R6, UR4, R42 ;  /* 0x0000000406067c23 */ /* 0x000fe2000801002a */
[----:B------:R-:W-:Y:S01]  /*4330*/  FSEL R190, R9, -INF , !P1 ;  /* 0xff80000009be7808 */ /* 0x000fe20004800000 */
[----:B------:R-:W-:Y:S01]  /*4340*/  HMMA.16816.F32 R32, R12, R30, R88 ;  /* 0x0000001e0c20723c */ /* 0x000fe20000001858 */
[----:B------:R-:W-:-:S02]  /*4350*/  ISETP.GE.AND P6, PT, R3, R24, PT ;  /* 0x000000180300720c */ /* 0x000fc40003fc6270 */
[C---:B------:R-:W-:Y:S02]  /*4360*/  ISETP.GE.AND P5, PT, R3.reuse, R25, PT ;  /* 0x000000190300720c */ /* 0x040fe40003fa6270 */
[C---:B------:R-:W-:Y:S02]  /*4370*/  ISETP.GE.AND P3, PT, R3.reuse, R27, PT ;  /* 0x0000001b0300720c */ /* 0x040fe40003f66270 */
[----:B------:R-:W-:Y:S02]  /*4380*/  ISETP.GE.AND P1, PT, R3, R26, PT ;  /* 0x0000001a0300720c */ /* 0x000fe40003f26270 */
[----:B------:R-:W-:Y:S01]  /*4390*/  FSEL R187, R11, -INF , !P0 ;  /* 0xff8000000bbb7808 */ /* 0x000fe20004000000 */
[----:B-1----:R-:W-:Y:S01]  /*43a0*/  FFMA.FTZ R9, R8, UR4, R45 ;  /* 0x0000000408097c23 */ /* 0x002fe2000801002d */
[----:B------:R-:W-:Y:S01]  /*43b0*/  IADD3 R3, R2, 0x28, RZ ;  /* 0x0000002802037810 */ /* 0x000fe20007ffe0ff */
[----:B------:R-:W-:Y:S01]  /*43c0*/  FFMA.FTZ R28, R8, UR4, R47 ;  /* 0x00000004081c7c23 */ /* 0x000fe2000801002f */
[----:B------:R-:W-:Y:S01]  /*43d0*/  FSEL R189, R10, -INF , !P4 ;  /* 0xff8000000abd7808 */ /* 0x000fe20006000000 */
[----:B------:R-:W-:Y:S01]  /*43e0*/  FFMA.FTZ R10, R8, UR4, R41 ;  /* 0x00000004080a7c23 */ /* 0x000fe20008010029 */
[----:B------:R-:W1:Y:S01]  /*43f0*/  I2F R5, R3 ;  /* 0x0000000300057306 */ /* 0x000e620000201400 */
[----:B------:R-:W-:Y:S01]  /*4400*/  FSEL R191, R6, -INF , !P2 ;  /* 0xff80000006bf7808 */ /* 0x000fe20005000000 */
[----:B------:R-:W-:Y:S01]  /*4410*/  FFMA.FTZ R6, R8, UR4, R43 ;  /* 0x0000000408067c23 */ /* 0x000fe2000801002b */
[----:B------:R-:W-:Y:S01]  /*4420*/  FSEL R186, R9, -INF , !P6 ;  /* 0xff80000009ba7808 */ /* 0x000fe20007000000 */
[----:B--2---:R-:W-:Y:S01]  /*4430*/  HMMA.16816.F32 R40, R16, R20, R76 ;  /* 0x000000141028723c */ /* 0x004fe2000000184c */
[----:B------:R-:W-:-:S02]  /*4440*/  ISETP.GE.AND P0, PT, R3, R24, PT ;  /* 0x000000180300720c */ /* 0x000fc40003f06270 */
[C---:B------:R-:W-:Y:S02]  /*4450*/  ISETP.GE.AND P4, PT, R3.reuse, R25, PT ;  /* 0x000000190300720c */ /* 0x040fe40003f86270 */
[C---:B------:R-:W-:Y:S02]  /*4460*/  ISETP.GE.AND P2, PT, R3.reuse, R27, PT ;  /* 0x0000001b0300720c */ /* 0x040fe40003f46270 */
[----:B------:R-:W-:Y:S01]  /*4470*/  ISETP.GE.AND P6, PT, R3, R26, PT ;  /* 0x0000001a0300720c */ /* 0x000fe20003fc6270 */
[----:B------:R-:W-:Y:S01]  /*4480*/  HMMA.16816.F32 R16, R16, R22, R120 ;  /* 0x000000161010723c */ /* 0x000fe20000001878 */
[----:B------:R-:W-:Y:S02]  /*4490*/  FSEL R185, R28, -INF , !P5 ;  /* 0xff8000001cb97808 */ /* 0x000fe40006800000 */
[----:B------:R-:W-:Y:S01]  /*44a0*/  FSEL R184, R10, -INF , !P3 ;  /* 0xff8000000ab87808 */ /* 0x000fe20005800000 */
[C---:B-1----:R-:W-:Y:S01]  /*44b0*/  FFMA.FTZ R8, R5.reuse, UR4, R36 ;  /* 0x0000000405087c23 */ /* 0x042fe20008010024 */
[----:B------:R-:W-:Y:S01]  /*44c0*/  IADD3 R3, R2, 0x29, RZ ;  /* 0x0000002902037810 */ /* 0x000fe20007ffe0ff */
[C---:B------:R-:W-:Y:S01]  /*44d0*/  FFMA.FTZ R10, R5.reuse, UR4, R38 ;  /* 0x00000004050a7c23 */ /* 0x040fe20008010026 */
[----:B------:R-:W-:Y:S01]  /*44e0*/  FSEL R188, R6, -INF , !P1 ;  /* 0xff80000006bc7808 */ /* 0x000fe20004800000 */
[----:B------:R-:W-:Y:S01]  /*44f0*/  HMMA.16816.F32 R28, R12, R20, R84 ;  /* 0x000000140c1c723c */ /* 0x000fe20000001854 */
[----:B------:R-:W1:Y:S01]  /*4500*/  I2F R9, R3 ;  /* 0x0000000300097306 */ /* 0x000e620000201400 */
[----:B------:R-:W-:Y:S01]  /*4510*/  FSEL R170, R8, -INF , !P0 ;  /* 0xff80000008aa7808 */ /* 0x000fe20004000000 */
[----:B------:R-:W-:Y:S01]  /*4520*/  FFMA.FTZ R6, R5, UR4, R34 ;  /* 0x0000000405067c23 */ /* 0x000fe20008010022 */
[----:B------:R-:W-:Y:S01]  /*4530*/  ISETP.GE.AND P5, PT, R3, R24, PT ;  /* 0x000000180300720c */ /* 0x000fe20003fa6270 */
[----:B------:R-:W-:Y:S01]  /*4540*/  FFMA.FTZ R11, R5, UR4, R32 ;  /* 0x00000004050b7c23 */ /* 0x000fe20008010020 */
[----:B------:R-:W-:-:S02]  /*4550*/  ISETP.GE.AND P3, PT, R3, R25, PT ;  /* 0x000000190300720c */ /* 0x000fc40003f66270 */
[C---:B------:R-:W-:Y:S01]  /*4560*/  ISETP.GE.AND P1, PT, R3.reuse, R27, PT ;  /* 0x0000001b0300720c */ /* 0x040fe20003f26270 */
[----:B------:R-:W-:Y:S01]  /*4570*/  HMMA.16816.F32 R20, R12, R22, R100 ;  /* 0x000000160c14723c */ /* 0x000fe20000001864 */
[----:B------:R-:W-:Y:S02]  /*4580*/  ISETP.GE.AND P0, PT, R3, R26, PT ;  /* 0x0000001a0300720c */ /* 0x000fe40003f06270 */
[----:B------:R-:W-:Y:S02]  /*4590*/  FSEL R164, R10, -INF , !P4 ;  /* 0xff8000000aa47808 */ /* 0x000fe40006000000 */
[----:B------:R-:W-:Y:S02]  /*45a0*/  IADD3 R5, R2, 0x31, RZ ;  /* 0x0000003102057810 */ /* 0x000fe40007ffe0ff */
[----:B------:R-:W-:Y:S01]  /*45b0*/  FSEL R171, R6, -INF , !P6 ;  /* 0xff80000006ab7808 */ /* 0x000fe20007000000 */
[----:B-1----:R-:W-:Y:S01]  /*45c0*/  FFMA.FTZ R10, R9, UR4, R37 ;  /* 0x00000004090a7c23 */ /* 0x002fe20008010025 */
[----:B------:R-:W-:Y:S01]  /*45d0*/  IADD3 R3, R2, 0x30, RZ ;  /* 0x0000003002037810 */ /* 0x000fe20007ffe0ff */
[----:B------:R-:W1:Y:S01]  /*45e0*/  I2F R6, R5 ;  /* 0x0000000500067306 */ /* 0x000e620000201400 */
[----:B------:R-:W-:Y:S01]  /*45f0*/  FSEL R169, R11, -INF , !P2 ;  /* 0xff8000000ba97808 */ /* 0x000fe20005000000 */
[C---:B------:R-:W-:Y:S01]  /*4600*/  FFMA.FTZ R11, R9.reuse, UR4, R39 ;  /* 0x00000004090b7c23 */ /* 0x040fe20008010027 */
[----:B------:R-:W-:Y:S01]  /*4610*/  FSEL R162, R10, -INF , !P5 ;  /* 0xff8000000aa27808 */ /* 0x000fe20006800000 */
[----:B------:R-:W-:Y:S01]  /*4620*/  FFMA.FTZ R10, R9, UR4, R33 ;  /* 0x00000004090a7c23 */ /* 0x000fe20008010021 */
[----:B------:R-:W-:-:S02]  /*4630*/  ISETP.GE.AND P4, PT, R3, R24, PT ;  /* 0x000000180300720c */ /* 0x000fc40003f86270 */
[C---:B------:R-:W-:Y:S01]  /*4640*/  ISETP.GE.AND P2, PT, R3.reuse, R25, PT ;  /* 0x000000190300720c */ /* 0x040fe20003f46270 */
[----:B------:R2:W3:Y:S01]  /*4650*/  I2F R8, R3 ;  /* 0x0000000300087306 */ /* 0x0004e20000201400 */
[C---:B------:R-:W-:Y:S02]  /*4660*/  ISETP.GE.AND P6, PT, R3.reuse, R27, PT ;  /* 0x0000001b0300720c */ /* 0x040fe40003fc6270 */
[----:B------:R-:W-:Y:S02]  /*4670*/  ISETP.GE.AND P5, PT, R3, R26, PT ;  /* 0x0000001a0300720c */ /* 0x000fe40003fa6270 */
[----:B------:R-:W-:Y:S02]  /*4680*/  FSEL R160, R11, -INF , !P3 ;  /* 0xff8000000ba07808 */ /* 0x000fe40005800000 */
[----:B------:R-:W-:Y:S01]  /*4690*/  FSEL R161, R10, -INF , !P1 ;  /* 0xff8000000aa17808 */ /* 0x000fe20004800000 */
[----:B-1----:R-:W-:Y:S01]  /*46a0*/  FFMA.FTZ R12, R6, UR4, R43 ;  /* 0x00000004060c7c23 */ /* 0x002fe2000801002b */
[----:B------:R-:W-:-:S02]  /*46b0*/  ISETP.GE.AND P3, PT, R5, R24, PT ;  /* 0x000000180500720c */ /* 0x000fc40003f66270 */
[----:B------:R-:W-:-:S04]  /*46c0*/  ISETP.GE.AND P1, PT, R5, R25, PT ;  /* 0x000000190500720c */ /* 0x000fc80003f26270 */
[----:B------:R-:W-:Y:S01]  /*46d0*/  FSEL R227, R12, -INF , !P1 ;  /* 0xff8000000ce37808 */ /* 0x000fe20004800000 */
[----:B--2---:R-:W-:Y:S01]  /*46e0*/  FFMA.FTZ R3, R9, UR4, R35 ;  /* 0x0000000409037c23 */ /* 0x004fe20008010023 */
[----:B------:R-:W-:Y:S01]  /*46f0*/  ISETP.GE.AND P1, PT, R2, R24, PT ;  /* 0x000000180200720c */ /* 0x000fe20003f26270 */
[C---:B---3--:R-:W-:Y:S02]  /*4700*/  FFMA.FTZ R9, R8.reuse, UR4, R40 ;  /* 0x0000000408097c23 */ /* 0x048fe40008010028 */
[C---:B------:R-:W-:Y:S01]  /*4710*/  FFMA.FTZ R11, R8.reuse, UR4, R42 ;  /* 0x00000004080b7c23 */ /* 0x040fe2000801002a */
[----:B------:R-:W-:Y:S01]  /*4720*/  FSEL R163, R3, -INF , !P0 ;  /* 0xff80000003a37808 */ /* 0x000fe20004000000 */
[----:B------:R-:W-:Y:S01]  /*4730*/  FFMA.FTZ R10, R8, UR4, R28 ;  /* 0x00000004080a7c23 */ /* 0x000fe2000801001c */
[----:B------:R-:W-:Y:S01]  /*4740*/  IADD3 R3, R2, 0x38, RZ ;  /* 0x0000003802037810 */ /* 0x000fe20007ffe0ff */
[----:B------:R-:W-:Y:S01]  /*4750*/  FFMA.FTZ R8, R8, UR4, R30 ;  /* 0x0000000408087c23 */ /* 0x000fe2000801001e */
[----:B------:R-:W-:Y:S01]  /*4760*/  FSEL R178, R9, -INF , !P4 ;  /* 0xff80000009b27808 */ /* 0x000fe20006000000 */
[----:B------:R-:W-:Y:S01]  /*4770*/  FFMA.FTZ R9, R6, UR4, R41 ;  /* 0x0000000406097c23 */ /* 0x000fe20008010029 */
[----:B------:R-:W-:-:S02]  /*4780*/  ISETP.GE.AND P0, PT, R5, R27, PT ;  /* 0x0000001b0500720c */ /* 0x000fc40003f06270 */
[----:B------:R-:W-:Y:S02]  /*4790*/  ISETP.GE.AND P4, PT, R5, R26, PT ;  /* 0x0000001a0500720c */ /* 0x000fe40003f86270 */
[----:B------:R1:W2:Y:S01]  /*47a0*/  I2F R5, R3 ;  /* 0x0000000300057306 */ /* 0x0002a20000201400 */
[----:B------:R-:W-:Y:S02]  /*47b0*/  FSEL R247, R11, -INF , !P2 ;  /* 0xff8000000bf77808 */ /* 0x000fe40005000000 */
[----:B------:R-:W-:Y:S02]  /*47c0*/  FSEL R167, R10, -INF , !P6 ;  /* 0xff8000000aa77808 */ /* 0x000fe40007000000 */
[----:B------:R-:W-:Y:S01]  /*47d0*/  FSEL R177, R8, -INF , !P5 ;  /* 0xff80000008b17808 */ /* 0x000fe20006800000 */
[----:B------:R-:W-:Y:S01]  /*47e0*/  FFMA.FTZ R8, R6, UR4, R31 ;  /* 0x0000000406087c23 */ /* 0x000fe2000801001f */
[----:B------:R-:W-:Y:S02]  /*47f0*/  FSEL R225, R9, -INF , !P3 ;  /* 0xff80000009e17808 */ /* 0x000fe40005800000 */
[----:B------:R-:W-:-:S02]  /*4800*/  ISETP.GE.AND P2, PT, R3, R24, PT ;  /* 0x000000180300720c */ /* 0x000fc40003f46270 */
[C---:B------:R-:W-:Y:S02]  /*4810*/  ISETP.GE.AND P6, PT, R3.reuse, R25, PT ;  /* 0x000000190300720c */ /* 0x040fe40003fc6270 */
[CC--:B------:R-:W-:Y:S02]  /*4820*/  ISETP.GE.AND P5, PT, R3.reuse, R27.reuse, PT ;  /* 0x0000001b0300720c */ /* 0x0c0fe40003fa6270 */
[----:B------:R-:W-:Y:S01]  /*4830*/  ISETP.GE.AND P3, PT, R3, R26, PT ;  /* 0x0000001a0300720c */ /* 0x000fe20003f66270 */
[----:B-1----:R-:W-:Y:S01]  /*4840*/  FFMA.FTZ R3, R6, UR4, R29 ;  /* 0x0000000406037c23 */ /* 0x002fe2000801001d */
[----:B------:R-:W-:Y:S01]  /*4850*/  FSEL R181, R8, -INF , !P4 ;  /* 0xff80000008b57808 */ /* 0x000fe20006000000 */
[----:B------:R-:W1:Y:S01]  /*4860*/  I2F R6, R2 ;  /* 0x0000000200067306 */ /* 0x000e620000201400 */
[C---:B------:R-:W-:Y:S01]  /*4870*/  ISETP.GE.AND P4, PT, R2.reuse, R27, PT ;  /* 0x0000001b0200720c */ /* 0x040fe20003f86270 */
[----:B--2---:R-:W-:Y:S01]  /*4880*/  FFMA.FTZ R9, R5, UR4, R18 ;  /* 0x0000000405097c23 */ /* 0x004fe20008010012 */
[----:B------:R-:W-:Y:S01]  /*4890*/  FSEL R246, R3, -INF , !P0 ;  /* 0xff80000003f67808 */ /* 0x000fe20004000000 */
[C---:B------:R-:W-:Y:S01]  /*48a0*/  FFMA.FTZ R3, R5.reuse, UR4, R16 ;  /* 0x0000000405037c23 */ /* 0x040fe20008010010 */
[----:B------:R-:W-:Y:S01]  /*48b0*/  ISETP.GE.AND P0, PT, R2, R25, PT ;  /* 0x000000190200720c */ /* 0x000fe20003f06270 */
[----:B------:R-:W-:Y:S01]  /*48c0*/  FFMA.FTZ R8, R5, UR4, R20 ;  /* 0x0000000405087c23 */ /* 0x000fe20008010014 */
[----:B------:R-:W-:Y:S01]  /*48d0*/  FSEL R224, R9, -INF , !P6 ;  /* 0xff80000009e07808 */ /* 0x000fe20007000000 */
[----:B------:R-:W-:Y:S01]  /*48e0*/  FFMA.FTZ R5, R5, UR4, R22 ;  /* 0x0000000405057c23 */ /* 0x000fe20008010016 */
[----:B------:R-:W-:-:S02]  /*48f0*/  FSEL R219, R3, -INF , !P2 ;  /* 0xff80000003db7808 */ /* 0x000fc40005000000 */
[----:B------:R-:W-:Y:S02]  /*4900*/  ISETP.GE.AND P2, PT, R2, R26, PT ;  /* 0x0000001a0200720c */ /* 0x000fe40003f46270 */
[----:B------:R-:W-:Y:S02]  /*4910*/  FSEL R252, R5, -INF , !P3 ;  /* 0xff80000005fc7808 */ /* 0x000fe40005800000 */
[----:B------:R-:W-:Y:S01]  /*4920*/  FSEL R245, R8, -INF , !P5 ;  /* 0xff80000008f57808 */ /* 0x000fe20006800000 */
[----:B-1----:R-:W-:Y:S01]  /*4930*/  FFMA.FTZ R10, R6, UR4, R58 ;  /* 0x00000004060a7c23 */ /* 0x002fe2000801003a */
[----:B------:R-:W-:Y:S01]  /*4940*/  IADD3 R2, R2, 0x39, RZ ;  /* 0x0000003902027810 */ /* 0x000fe20007ffe0ff */
[C---:B------:R-:W-:Y:S02]  /*4950*/  FFMA.FTZ R5, R6.reuse, UR4, R56 ;  /* 0x0000000406057c23 */ /* 0x040fe40008010038 */
[----:B------:R-:W-:Y:S01]  /*4960*/  FFMA.FTZ R9, R6, UR4, R60 ;  /* 0x0000000406097c23 */ /* 0x000fe2000801003c */
[----:B------:R-:W1:Y:S01]  /*4970*/  I2F R3, R2 ;  /* 0x0000000200037306 */ /* 0x000e620000201400 */
[----:B------:R-:W-:Y:S01]  /*4980*/  FSEL R129, R10, -INF , !P0 ;  /* 0xff8000000a817808 */ /* 0x000fe20004000000 */
[----:B------:R-:W-:Y:S01]  /*4990*/  FFMA.FTZ R6, R6, UR4, R62 ;  /* 0x0000000406067c23 */ /* 0x000fe2000801003e */
[----:B------:R-:W-:-:S02]  /*49a0*/  PLOP3.LUT P0, PT, PT, PT, UP0, 0x80, 0x0 ;  /* 0x000000000000781c */ /* 0x000fc40003f0f008 */
[----:B------:R-:W-:Y:S02]  /*49b0*/  FSEL R128, R5, -INF , !P1 ;  /* 0xff80000005807808 */ /* 0x000fe40004800000 */
[C---:B------:R-:W-:Y:S02]  /*49c0*/  ISETP.GE.AND P6, PT, R2.reuse, R24, PT ;  /* 0x000000180200720c */ /* 0x040fe40003fc6270 */
[C---:B------:R-:W-:Y:S02]  /*49d0*/  ISETP.GE.AND P5, PT, R2.reuse, R25, PT ;  /* 0x000000190200720c */ /* 0x040fe40003fa6270 */
[C---:B------:R-:W-:Y:S02]  /*49e0*/  ISETP.GE.AND P3, PT, R2.reuse, R27, PT ;  /* 0x0000001b0200720c */ /* 0x040fe40003f66270 */
[----:B------:R-:W-:Y:S02]  /*49f0*/  ISETP.GE.AND P1, PT, R2, R26, PT ;  /* 0x0000001a0200720c */ /* 0x000fe40003f26270 */
[----:B------:R-:W-:Y:S01]  /*4a00*/  FSEL R18, R9, -INF , !P4 ;  /* 0xff80000009127808 */ /* 0x000fe20006000000 */
[----:B-1----:R-:W-:-:S02]  /*4a10*/  FFMA.FTZ R8, R3, UR4, R17 ;  /* 0x0000000403087c23 */ /* 0x002fc40008010011 */
[C---:B------:R-:W-:Y:S01]  /*4a20*/  FFMA.FTZ R5, R3.reuse, UR4, R19 ;  /* 0x0000000403057c23 */ /* 0x040fe20008010013 */
[----:B------:R-:W-:Y:S01]  /*4a30*/  FSEL R19, R6, -INF , !P2 ;  /* 0xff80000006137808 */ /* 0x000fe20005000000 */
[C---:B------:R-:W-:Y:S01]  /*4a40*/  FFMA.FTZ R2, R3.reuse, UR4, R21 ;  /* 0x0000000403027c23 */ /* 0x040fe20008010015 */
[----:B------:R-:W-:Y:S01]  /*4a50*/  FSEL R216, R8, -INF , !P6 ;  /* 0xff80000008d87808 */ /* 0x000fe20007000000 */
[----:B------:R-:W-:Y:S01]  /*4a60*/  FFMA.FTZ R3, R3, UR4, R23 ;  /* 0x0000000403037c23 */ /* 0x000fe20008010017 */
        /* <DEDUP_REMOVED lines=76> */
.L_x_327:
[----:B------:R-:W-:Y:S05]  /*4f30*/  BSYNC B0 ;  /* 0x0000000000007941 */ /* 0x000fea0003800000 */
.L_x_326:
[----:B------:R-:W0:Y:S02]  /*4f40*/  LDGDEPBAR ;  /* 0x00000000000079af */ /* 0x000e240000000000 */
.L_x_325:
        /* <DEDUP_REMOVED lines=79> */
[--C-:B------:R-:W-:Y:S01]  /*5440*/  FFMA.FTZ R3, R18, c[0x0][0x23c], -R12.reuse ;  /* 0x00008f0012037a23 */ /* 0x100fe2000001080c */
[----:B--2---:R-:W-:Y:S01]  /*5450*/  FMNMX.FTZ R165, R2, R165, !PT ;  /* 0x000000a502a57209 */ /* 0x004fe20007810000 */
[--C-:B------:R-:W-:Y:S02]  /*5460*/  FFMA.FTZ R2, R57, c[0x0][0x23c], -R12.reuse ;  /* 0x00008f0039027a23 */ /* 0x100fe4000001080c */
[----:B------:R2:W3:Y:S01]  /*5470*/  MUFU.EX2 R244, R3 ;  /* 0x0000000300f47308 */ /* 0x0004e20000000800 */
[C---:B------:R-:W-:Y:S01]  /*5480*/  FSETP.NEU.FTZ.AND P1, PT, R165.reuse, -INF , PT ;  /* 0xff800000a500780b */ /* 0x040fe20003f3d000 */
[----:B------:R-:W-:Y:S06]  /*5490*/  STL [R1+0x90], R165 ;  /* 0x000090a501007387 */ /* 0x000fec0000100800 */
[----:B-1----:R1:W4:Y:S01]  /*54a0*/  MUFU.EX2 R166, R2 ;  /* 0x0000000200a67308 */ /* 0x0023220000000800 */
[----:B--2---:R-:W-:Y:S01]  /*54b0*/  FMUL.FTZ R3, R165, c[0x0][0x23c] ;  /* 0x00008f00a5037a20 */ /* 0x004fe20000410000 */
[----:B---3--:R-:W-:Y:S04]  /*54c0*/  STL [R1+0x98], R244 ;  /* 0x000098f401007387 */ /* 0x008fe80000100800 */
[----:B------:R-:W-:Y:S01]  /*54d0*/  FSEL R3, R3, RZ, P1 ;  /* 0x000000ff03037208 */ /* 0x000fe20000800000 */
[--C-:B-1----:R-:W-:Y:S01]  /*54e0*/  FFMA.FTZ R2, R52, c[0x0][0x23c], -R12.reuse ;  /* 0x00008f0034027a23 */ /* 0x102fe2000001080c */
[----:B----4-:R-:W-:Y:S01]  /*54f0*/  F2FP.PACK_AB R4, R166, R244 ;  /* 0x000000f4a604723e */ /* 0x010fe200000000ff */
[----:B------:R-:W-:Y:S02]  /*5500*/  STL [R1+0x94], R166 ;  /* 0x000094a601007387 */ /* 0x000fe40000100800 */
[----:B------:R1:W-:Y:S02]  /*5510*/  MUFU.EX2 R239, R2 ;  /* 0x0000000200ef7308 */ /* 0x0003e40000000800 */
[----:B-1----:R-:W-:-:S02]  /*5520*/  FFMA.FTZ R2, R48, c[0x0][0x23c], -R12 ;  /* 0x00008f0030027a23 */ /* 0x002fc4000001080c */
[----:B------:R-:W1:Y:S04]  /*5530*/  LDSM.16.MT88.4 R48, [R234+0xc000] ;  /* 0x00c00000ea30783b */ /* 0x000e680000004200 */
[----:B------:R2:W3:Y:S02]  /*5540*/  MUFU.EX2 R27, R2 ;  /* 0x00000002001b7308 */ /* 0x0004e40000000800 */
[----:B--2---:R-:W-:Y:S01]  /*5550*/  FFMA.FTZ R2, R19, c[0x0][0x23c], -R3 ;  /* 0x00008f0013027a23 */ /* 0x004fe20000010803 */
[----:B---3--:R-:W-:-:S05]  /*5560*/  F2FP.PACK_AB R6, R27, R239 ;  /* 0x000000ef1b06723e */ /* 0x008fca00000000ff */
[----:B------:R2:W-:Y:S02]  /*5570*/  MUFU.EX2 R243, R2 ;  /* 0x0000000200f37308 */ /* 0x0005e40000000800 */
[--C-:B--2---:R-:W-:Y:S02]  /*5580*/  FFMA.FTZ R2, R59, c[0x0][0x23c], -R3.reuse ;  /* 0x00008f003b027a23 */ /* 0x104fe40000010803 */
[----:B------:R-:W-:Y:S04]  /*5590*/  LDSM.16.MT88.4 R56, [R236+0xe800] ;  /* 0x00e80000ec38783b */ /* 0x000fe80000004200 */
[----:B------:R2:W3:Y:S02]  /*55a0*/  MUFU.EX2 R242, R2 ;  /* 0x0000000200f27308 */ /* 0x0004e40000000800 */
[----:B--2---:R-:W-:Y:S01]  /*55b0*/  FFMA.FTZ R2, R54, c[0x0][0x23c], -R3 ;  /* 0x00008f0036027a23 */ /* 0x004fe20000010803 */
[----:B---3--:R-:W-:-:S05]  /*55c0*/  F2FP.PACK_AB R5, R242, R243 ;  /* 0x000000f3f205723e */ /* 0x008fca00000000ff */
[----:B------:R2:W-:Y:S02]  /*55d0*/  MUFU.EX2 R238, R2 ;  /* 0x0000000200ee7308 */ /* 0x0005e40000000800 */
[----:B--2---:R-:W-:-:S06]  /*55e0*/  FFMA.FTZ R2, R53, c[0x0][0x23c], -R3 ;  /* 0x00008f0035027a23 */ /* 0x004fcc0000010803 */
[----:B------:R2:W3:Y:S02]  /*55f0*/  MUFU.EX2 R26, R2 ;  /* 0x00000002001a7308 */ /* 0x0004e40000000800 */
[----:B--2---:R-:W-:Y:S01]  /*5600*/  FFMA.FTZ R2, R80, c[0x0][0x23c], -R12 ;  /* 0x00008f0050027a23 */ /* 0x004fe2000001080c */
[----:B---3--:R-:W-:-:S05]  /*5610*/  F2FP.PACK_AB R7, R26, R238 ;  /* 0x000000ee1a07723e */ /* 0x008fca00000000ff */
[----:B------:R2:W-:Y:S02]  /*5620*/  MUFU.EX2 R232, R2 ;  /* 0x0000000200e87308 */ /* 0x0005e40000000800 */
[C---:B------:R-:W-:Y:S08]  /*5630*/  HMMA.16816.F32 R68, R4.reuse, R44, RZ ;  /* 0x0000002c0444723c */ /* 0x040ff000000018ff */
[----:B-1----:R-:W-:Y:S01]  /*5640*/  HMMA.16816.F32 R136, R4, R48, RZ ;  /* 0x000000300488723c */ /* 0x002fe200000018ff */
[----:B--2---:R-:W-:-:S02]  /*5650*/  FMNMX.FTZ R2, R178, R0, !PT ;  /* 0x00000000b2027209 */ /* 0x004fc40007810000 */
        /* <DEDUP_REMOVED lines=18> */
[----:B------:R-:W-:Y:S01]  /*5780*/  LDSM.16.MT88.4 R52, [R234+0xc800] ;  /* 0x00c80000ea34783b */ /* 0x000fe20000004200 */
        /* <DEDUP_REMOVED lines=12> */
[----:B------:R1:W2:Y:S01]  /*5850*/  MUFU.EX2 R179, R8 ;  /* 0x0000000800b37308 */ /* 0x0002a20000000800 */
[----:B---3--:R-:W-:Y:S02]  /*5860*/  F2FP.PACK_AB R10, R180, R182 ;  /* 0x000000b6b40a723e */ /* 0x008fe400000000ff */
[----:B------:R-:W3:Y:S02]  /*5870*/  SHFL.BFLY PT, R15, R0, 0x1, 0x1f ;  /* 0x0c201f00000f7f89 */ /* 0x000ee400000e0000 */
[C---:B------:R-:W-:Y:S08]  /*5880*/  HMMA.16816.F32 R100, R4.reuse, R50, RZ ;  /* 0x000000320464723c */ /* 0x040ff000000018ff */
[----:B------:R-:W-:Y:S01]  /*5890*/  HMMA.16816.F32 R40, R4, R86, RZ ;  /* 0x000000560428723c */ /* 0x000fe200000018ff */
[----:B-1----:R-:W-:-:S04]  /*58a0*/  FFMA.FTZ R8, R66, c[0x0][0x23c], -R3 ;  /* 0x00008f0042087a23 */ /* 0x002fc80000010803 */
[----:B------:R1:W4:Y:S03]  /*58b0*/  MUFU.EX2 R165, R8 ;  /* 0x0000000800a57308 */ /* 0x0003260000000800 */
[----:B------:R-:W-:Y:S01]  /*58c0*/  HMMA.16816.F32 R36, R4, R90, RZ ;  /* 0x0000005a0424723c */ /* 0x000fe200000018ff */
[----:B---3--:R-:W-:-:S07]  /*58d0*/  FMNMX.FTZ R168, R0, R15, !PT ;  /* 0x0000000f00a87209 */ /* 0x008fce0007810000 */
[C---:B------:R-:W-:Y:S01]  /*58e0*/  HMMA.16816.F32 R32, R4.reuse, R94, RZ ;  /* 0x0000005e0420723c */ /* 0x040fe200000018ff */
[-C--:B--2---:R-:W-:Y:S02]  /*58f0*/  MOV R15, R179.reuse ;  /* 0x000000b3000f7202 */ /* 0x084fe40000000f00 */
[----:B------:R-:W-:Y:S02]  /*5900*/  FSETP.NEU.FTZ.AND P1, PT, R168, -INF , PT ;  /* 0xff800000a800780b */ /* 0x000fe40003f3d000 */
[----:B-1----:R-:W-:Y:S01]  /*5910*/  FMNMX.FTZ R8, R160, R2, !PT ;  /* 0x00000002a0087209 */ /* 0x002fe20007810000 */
[--C-:B------:R-:W-:Y:S02]  /*5920*/  FFMA.FTZ R2, R64, c[0x0][0x23c], -R3.reuse ;  /* 0x00008f0040027a23 */ /* 0x100fe40000010803 */
[C---:B------:R-:W-:Y:S01]  /*5930*/  HMMA.16816.F32 R28, R4.reuse, R98, RZ ;  /* 0x00000062041c723c */ /* 0x040fe200000018ff */
[----:B----4-:R-:W-:Y:S02]  /*5940*/  F2FP.PACK_AB R9, R165, R179 ;  /* 0x000000b3a509723e */ /* 0x010fe400000000ff */
[----:B------:R-:W-:Y:S01]  /*5950*/  FMNMX.FTZ R8, R247, R8, !PT ;  /* 0x00000008f7087209 */ /* 0x000fe20007810000 */
[----:B------:R1:W-:Y:S04]  /*5960*/  MUFU.EX2 R183, R2 ;  /* 0x0000000200b77308 */ /* 0x0003e80000000800 */
[C---:B------:R-:W-:Y:S08]  /*5970*/  HMMA.16816.F32 R20, R4.reuse, R106, RZ ;  /* 0x0000006a0414723c */ /* 0x040ff000000018ff */
[----:B------:R-:W-:Y:S01]  /*5980*/  HMMA.16816.F32 R16, R4, R110, RZ ;  /* 0x0000006e0410723c */ /* 0x000fe200000018ff */
[----:B-1----:R-:W-:Y:S01]  /*5990*/  FMNMX.FTZ R2, R227, R8, !PT ;  /* 0x00000008e3027209 */ /* 0x002fe20007810000 */
[----:B------:R-:W-:-:S05]  /*59a0*/  FFMA.FTZ R8, R65, c[0x0][0x23c], -R3 ;  /* 0x00008f0041087a23 */ /* 0x000fca0000010803 */
[----:B------:R-:W-:Y:S01]  /*59b0*/  IMAD.MOV.U32 R6, RZ, RZ, R167 ;  /* 0x000000ffff067224 */ /* 0x000fe200078e00a7 */
[----:B------:R-:W-:Y:S01]  /*59c0*/  FMNMX.FTZ R2, R224, R2, !PT ;  /* 0x00000002e0027209 */ /* 0x000fe20007810000 */
[----:B------:R1:W2:Y:S01]  /*59d0*/  MUFU.EX2 R244, R8 ;  /* 0x0000000800f47308 */ /* 0x0002a20000000800 */
[----:B------:R-:W-:Y:S01]  /*59e0*/  LDSM.16.MT88.4 R64, [R235+0xc800] ;  /* 0x00c80000eb40783b */ /* 0x000fe20000004200 */
[----:B------:R-:W-:Y:S02]  /*59f0*/  MOV R7, R180 ;  /* 0x000000b400077202 */ /* 0x000fe40000000f00 */
[----:B------:R-:W-:Y:S01]  /*5a00*/  FMNMX.FTZ R13, R217, R2, !PT ;  /* 0x00000002d90d7209 */ /* 0x000fe20007810000 */
[----:B------:R-:W-:-:S04]  /*5a10*/  FMUL.FTZ R2, R168, c[0x0][0x23c] ;  /* 0x00008f00a8027a20 */ /* 0x000fc80000410000 */
[----:B------:R-:W3:Y:S01]  /*5a20*/  SHFL.BFLY PT, R14, R13, 0x2, 0x1f ;  /* 0x0c401f000d0e7f89 */ /* 0x000ee200000e0000 */
[----:B------:R-:W-:-:S05]  /*5a30*/  FSEL R2, R2, RZ, P1 ;  /* 0x000000ff02027208 */ /* 0x000fca0000800000 */
[----:B------:R-:W-:Y:S01]  /*5a40*/  FFMA.FTZ R4, R128, c[0x0][0x23c], -R2 ;  /* 0x00008f0080047a23 */ /* 0x000fe20000010802 */
[----:B-1----:R-:W-:Y:S02]  /*5a50*/  F2FP.PACK_AB R8, R176, R232 ;  /* 0x000000e8b008723e */ /* 0x002fe400000000ff */
[----:B--2---:R-:W-:Y:S01]  /*5a60*/  F2FP.PACK_AB R11, R244, R183 ;  /* 0x000000b7f40b723e */ /* 0x004fe200000000ff */
[----:B------:R1:W2:Y:S01]  /*5a70*/  MUFU.EX2 R200, R4 ;  /* 0x0000000400c87308 */ /* 0x0002a20000000800 */
[----:B------:R-:W-:-:S05]  /*5a80*/  MOV R128, R177 ;  /* 0x000000b100807202 */ /* 0x000fca0000000f00 */
[----:B------:R-:W-:Y:S01]  /*5a90*/  HMMA.16816.F32 R172, R8, R60, R68 ;  /* 0x0000003c08ac723c */ /* 0x000fe20000001844 */
[----:B------:R-:W-:Y:S01]  /*5aa0*/  LDSM.16.MT88.4 R68, [R235+0xe800] ;  /* 0x00e80000eb44783b */ /* 0x000fe20000004200 */
[----:B---3--:R-:W-:-:S06]  /*5ab0*/  FMNMX.FTZ R0, R13, R14, !PT ;  /* 0x0000000e0d007209 */ /* 0x008fcc0007810000 */
[C---:B------:R-:W-:Y:S01]  /*5ac0*/  HMMA.16816.F32 R208, R8.reuse, R76, R132 ;  /* 0x0000004c08d0723c */ /* 0x040fe20000001884 */
[----:B-1----:R-:W-:Y:S02]  /*5ad0*/  FFMA.FTZ R4, R157, c[0x0][0x23c], -R2 ;  /* 0x00008f009d047a23 */ /* 0x002fe40000010802 */
[----:B------:R-:W-:Y:S01]  /*5ae0*/  IMAD.MOV.U32 R157, RZ, RZ, R176 ;  /* 0x000000ffff9d7224 */ /* 0x000fe200078e00b0 */
[----:B------:R-:W1:Y:S01]  /*5af0*/  SHFL.BFLY PT, R5, R0, 0x1, 0x1f ;  /* 0x0c201f0000057f89 */ /* 0x000e6200000e0000 */
[----:B------:R3:W4:Y:S03]  /*5b00*/  MUFU.EX2 R13, R4 ;  /* 0x00000004000d7308 */ /* 0x0007260000000800 */
[C---:B------:R-:W-:Y:S07]  /*5b10*/  HMMA.16816.F32 R196, R8.reuse, R64, R140 ;  /* 0x0000004008c4723c */ /* 0x040fee000000188c */
[----:B--2---:R-:W-:Y:S01]  /*5b20*/  MOV R142, R200 ;  /* 0x000000c8008e7202 */ /* 0x004fe20000000f00 */
[----:B------:R-:W-:Y:S01]  /*5b30*/  HMMA.16816.F32 R192, R8, R52, R136 ;  /* 0x0000003408c0723c */ /* 0x000fe20000001888 */
[----:B------:R-:W-:Y:S01]  /*5b40*/  IMAD.MOV.U32 R141, RZ, RZ, R183 ;  /* 0x000000ffff8d7224 */ /* 0x000fe200078e00b7 */
[----:B------:R-:W-:Y:S01]  /*5b50*/  MOV R140, R182 ;  /* 0x000000b6008c7202 */ /* 0x000fe20000000f00 */
[----:B------:R-:W-:-:S02]  /*5b60*/  IMAD.MOV.U32 R143, RZ, RZ, R7 ;  /* 0x000000ffff8f7224 */ /* 0x000fc400078e0007 */
[--C-:B---3--:R-:W-:Y:S02]  /*5b70*/  FFMA.FTZ R4, R156, c[0x0][0x23c], -R2.reuse ;  /* 0x00008f009c047a23 */ /* 0x108fe40000010802 */
[----:B------:R-:W-:Y:S01]  /*5b80*/  IMAD.MOV.U32 R156, RZ, RZ, R181 ;  /* 0x000000ffff9c7224 */ /* 0x000fe200078e00b5 */
[----:B------:R-:W-:Y:S01]  /*5b90*/  MOV R207, R208 ;  /* 0x000000d000cf7202 */ /* 0x000fe20000000f00 */
[----:B------:R2:W-:Y:S01]  /*5ba0*/  MUFU.EX2 R241, R4 ;  /* 0x0000000400f17308 */ /* 0x0005e20000000800 */
[----:B------:R-:W-:Y:S01]  /*5bb0*/  IMAD.MOV.U32 R206, RZ, RZ, R209 ;  /* 0x000000ffffce7224 */ /* 0x000fe200078e00d1 */
[----:B------:R-:W-:Y:S01]  /*5bc0*/  MOV R205, R210 ;  /* 0x000000d200cd7202 */ /* 0x000fe20000000f00 */
[----:B------:R-:W-:Y:S01]  /*5bd0*/  IMAD.MOV.U32 R204, RZ, RZ, R211 ;  /* 0x000000ffffcc7224 */ /* 0x000fe200078e00d3 */
[----:B-1----:R-:W-:Y:S01]  /*5be0*/  FMNMX.FTZ R167, R0, R5, !PT ;  /* 0x0000000500a77209 */ /* 0x002fe20007810000 */
[--C-:B------:R-:W-:Y:S01]  /*5bf0*/  FFMA.FTZ R0, R150, c[0x0][0x23c], -R2.reuse ;  /* 0x00008f0096007a23 */ /* 0x100fe20000010802 */
[C---:B------:R-:W-:Y:S02]  /*5c00*/  HMMA.16816.F32 R248, R8.reuse, R72, R124 ;  /* 0x0000004808f8723c */ /* 0x040fe4000000187c */
[----:B------:R-:W-:Y:S01]  /*5c10*/  FSETP.NEU.FTZ.AND P1, PT, R167, -INF , PT ;  /* 0xff800000a700780b */ /* 0x000fe20003f3d000 */
[----:B------:R1:W-:Y:S05]  /*5c20*/  MUFU.EX2 R150, R0 ;  /* 0x0000000000967308 */ /* 0x0003ea0000000800 */
[----:B------:R-:W-:Y:S01]  /*5c30*/  HMMA.16816.F32 R228, R8, R56, R120 ;  /* 0x0000003808e4723c */ /* 0x000fe20000001878 */
[----:B--2---:R-:W-:-:S04]  /*5c40*/  FFMA.FTZ R4, R154, c[0x0][0x23c], -R2 ;  /* 0x00008f009a047a23 */ /* 0x004fc80000010802 */
[----:B------:R2:W3:Y:S03]  /*5c50*/  MUFU.EX2 R237, R4 ;  /* 0x0000000400ed7308 */ /* 0x0004e60000000800 */
[----:B------:R-:W-:Y:S01]  /*5c60*/  HMMA.16816.F32 R144, R8, R80, R144 ;  /* 0x000000500890723c */ /* 0x000fe20000001890 */
[----:B-1----:R-:W-:-:S05]  /*5c70*/  FMUL.FTZ R0, R167, c[0x0][0x23c] ;  /* 0x00008f00a7007a20 */ /* 0x002fca0000410000 */
[----:B------:R-:W-:Y:S02]  /*5c80*/  FSEL R0, R0, RZ, P1 ;  /* 0x000000ff00007208 */ /* 0x000fe40000800000 */
[----:B------:R-:W-:Y:S01]  /*5c90*/  HMMA.16816.F32 R220, R8, R68, R116 ;  /* 0x0000004408dc723c */ /* 0x000fe20000001874 */
[----:B--2---:R-:W-:-:S07]  /*5ca0*/  FFMA.FTZ R4, R152, c[0x0][0x23c], -R2 ;  /* 0x00008f0098047a23 */ /* 0x004fce0000010802 */
[C---:B------:R-:W-:Y:S01]  /*5cb0*/  HMMA.16816.F32 R180, R8.reuse, R62, R112 ;  /* 0x0000003e08b4723c */ /* 0x040fe20000001870 */
[----:B------:R1:W-:Y:S07]  /*5cc0*/  MUFU.EX2 R25, R4 ;  /* 0x0000000400197308 */ /* 0x0003ee0000000800 */
[C---:B------:R-:W-:Y:S08]  /*5cd0*/  HMMA.16816.F32 R120, R8.reuse, R54, R100 ;  /* 0x000000360878723c */ /* 0x040ff00000001864 */
[----:B------:R-:W-:Y:S01]  /*5ce0*/  HMMA.16816.F32 R124, R8, R82, R40 ;  /* 0x00000052087c723c */ /* 0x000fe20000001828 */
[----:B-1----:R-:W-:Y:S01]  /*5cf0*/  FFMA.FTZ R4, R148, c[0x0][0x23c], -R2 ;  /* 0x00008f0094047a23 */ /* 0x002fe20000010802 */
[----:B------:R-:W-:-:S03]  /*5d00*/  MOV R148, R128 ;  /* 0x0000008000947202 */ /* 0x000fc60000000f00 */
[----:B------:R1:W-:Y:S03]  /*5d10*/  MUFU.EX2 R166, R4 ;  /* 0x0000000400a67308 */ /* 0x0003e60000000800 */
[C---:B------:R-:W-:Y:S08]  /*5d20*/  HMMA.16816.F32 R136, R8.reuse, R66, R36 ;  /* 0x000000420888723c */ /* 0x040ff00000001824 */
[----:B------:R-:W-:Y:S01]  /*5d30*/  HMMA.16816.F32 R212, R8, R78, R32 ;  /* 0x0000004e08d4723c */ /* 0x000fe20000001820 */
[----:B-1----:R-:W-:-:S07]  /*5d40*/  FFMA.FTZ R4, R130, c[0x0][0x23c], -R2 ;  /* 0x00008f0082047a23 */ /* 0x002fce0000010802 */
[C---:B------:R-:W-:Y:S01]  /*5d50*/  HMMA.16816.F32 R208, R8.reuse, R74, R28 ;  /* 0x0000004a08d0723c */ /* 0x040fe2000000181c */
[----:B------:R1:W-:Y:S07]  /*5d60*/  MUFU.EX2 R134, R4 ;  /* 0x0000000400867308 */ /* 0x0003ee0000000800 */
[----:B------:R-:W-:Y:S01]  /*5d70*/  HMMA.16816.F32 R200, R8, R58, R20 ;  /* 0x0000003a08c8723c */ /* 0x000fe20000001814 */
[----:B-1----:R-:W-:-:S04]  /*5d80*/  FFMA.FTZ R4, R129, c[0x0][0x23c], -R0 ;  /* 0x00008f0081047a23 */ /* 0x002fc80000010800 */
[----:B------:R1:W-:Y:S02]  /*5d90*/  MUFU.EX2 R132, R4 ;  /* 0x0000000400847308 */ /* 0x0003e40000000800 */
[----:B-1----:R-:W-:-:S06]  /*5da0*/  FFMA.FTZ R4, R159, c[0x0][0x23c], -R0 ;  /* 0x00008f009f047a23 */ /* 0x002fcc0000010800 */
[----:B------:R1:W2:Y:S02]  /*5db0*/  MUFU.EX2 R133, R4 ;  /* 0x0000000400857308 */ /* 0x0002a40000000800 */
[----:B-1----:R-:W-:-:S06]  /*5dc0*/  FFMA.FTZ R4, R158, c[0x0][0x23c], -R0 ;  /* 0x00008f009e047a23 */ /* 0x002fcc0000010800 */
[----:B------:R1:W-:Y:S02]  /*5dd0*/  MUFU.EX2 R240, R4 ;  /* 0x0000000400f07308 */ /* 0x0003e40000000800 */
[----:B-1----:R-:W-:-:S06]  /*5de0*/  FFMA.FTZ R4, R155, c[0x0][0x23c], -R0 ;  /* 0x00008f009b047a23 */ /* 0x002fcc0000010800 */
[----:B------:R1:W1:Y:S02]  /*5df0*/  MUFU.EX2 R14, R4 ;  /* 0x00000004000e7308 */ /* 0x0002640000000800 */
[----:B-1----:R-:W-:Y:S02]  /*5e00*/  FFMA.FTZ R4, R153, c[0x0][0x23c], -R0 ;  /* 0x00008f0099047a23 */ /* 0x002fe40000010800 */
[----:B------:R-:W-:Y:S04]  /*5e10*/  HMMA.16816.F32 R152, R8, R70, R16 ;  /* 0x000000460898723c */ /* 0x000fe80000001810 */
[----:B------:R1:W-:Y:S03]  /*5e20*/  MUFU.EX2 R24, R4 ;  /* 0x0000000400187308 */ /* 0x0003e60000000800 */
[----:B----4-:R-:W-:-:S02]  /*5e30*/  F2FP.PACK_AB R8, R13, R142 ;  /* 0x0000008e0d08723e */ /* 0x010fc400000000ff */
[----:B---3--:R-:W-:Y:S02]  /*5e40*/  F2FP.PACK_AB R10, R237, R241 ;  /* 0x000000f1ed0a723e */ /* 0x008fe400000000ff */
[----:B--2---:R-:W-:Y:S02]  /*5e50*/  F2FP.PACK_AB R9, R133, R132 ;  /* 0x000000848509723e */ /* 0x004fe400000000ff */
[----:B------:R-:W-:Y:S01]  /*5e60*/  F2FP.PACK_AB R11, R14, R240 ;  /* 0x000000f00e0b723e */ /* 0x000fe200000000ff */
[----:B-1----:R-:W-:Y:S01]  /*5e70*/  FFMA.FTZ R4, R151, c[0x0][0x23c], -R0 ;  /* 0x00008f0097047a23 */ /* 0x002fe20000010800 */
[----:B------:R-:W-:-:S05]  /*5e80*/  MOV R151, R6 ;  /* 0x0000000600977202 */ /* 0x000fca0000000f00 */
[C---:B------:R-:W-:Y:S01]  /*5e90*/  HMMA.16816.F32 R20, R8.reuse, R44, RZ ;  /* 0x0000002c0814723c */ /* 0x040fe200000018ff */
[----:B------:R-:W-:Y:S01]  /*5ea0*/  F2FP.PACK_AB R6, R134, R166 ;  /* 0x000000a68606723e */ /* 0x000fe200000000ff */
[----:B------:R1:W2:Y:S06]  /*5eb0*/  MUFU.EX2 R129, R4 ;  /* 0x0000000400817308 */ /* 0x0002ac0000000800 */
[C---:B------:R-:W-:Y:S08]  /*5ec0*/  HMMA.16816.F32 R16, R8.reuse, R48, RZ ;  /* 0x000000300810723c */ /* 0x040ff000000018ff */
[----:B------:R-:W-:Y:S01]  /*5ed0*/  HMMA.16816.F32 R32, R8, R92, RZ ;  /* 0x0000005c0820723c */ /* 0x000fe200000018ff */
[----:B-1----:R-:W-:Y:S01]  /*5ee0*/  FFMA.FTZ R4, R149, c[0x0][0x23c], -R0 ;  /* 0x00008f0095047a23 */ /* 0x002fe20000010800 */
[----:B--2---:R-:W-:Y:S01]  /*5ef0*/  F2FP.PACK_AB R5, R129, R24 ;  /* 0x000000188105723e */ /* 0x004fe200000000ff */
[----:B------:R-:W-:-:S02]  /*5f00*/  IMAD.MOV.U32 R149, RZ, RZ, R178 ;  /* 0x000000ffff957224 */ /* 0x000fc400078e00b2 */
[----:B------:R1:W2:Y:S02]  /*5f10*/  MUFU.EX2 R130, R4 ;  /* 0x0000000400827308 */ /* 0x0002a40000000800 */
[----:B------:R-:W-:Y:S01]  /*5f20*/  IMAD.MOV.U32 R93, RZ, RZ, R140 ;  /* 0x000000ffff5d7224 */ /* 0x000fe200078e008c */
[----:B------:R-:W-:Y:S01]  /*5f30*/  HMMA.16816.F32 R36, R8, R88, RZ ;  /* 0x000000580824723c */ /* 0x000fe200000018ff */
[----:B------:R-:W-:-:S06]  /*5f40*/  MOV R92, R141 ;  /* 0x0000008d005c7202 */ /* 0x000fcc0000000f00 */
[----:B------:R-:W-:Y:S01]  /*5f50*/  MOV R88, R156 ;  /* 0x0000009c00587202 */ /* 0x000fe20000000f00 */
[----:B------:R-:W-:Y:S01]  /*5f60*/  HMMA.16816.F32 R40, R8, R84, RZ ;  /* 0x000000540828723c */ /* 0x000fe200000018ff */
[----:B-1----:R-:W-:-:S06]  /*5f70*/  FFMA.FTZ R4, R131, c[0x0][0x23c], -R0 ;  /* 0x00008f0083047a23 */ /* 0x002fcc0000010800 */
[----:B------:R-:W-:Y:S01]  /*5f80*/  MOV R85, R157 ;  /* 0x0000009d00557202 */ /* 0x000fe20000000f00 */
[----:B------:R-:W-:Y:S01]  /*5f90*/  HMMA.16816.F32 R28, R8, R96, RZ ;  /* 0x00000060081c723c */ /* 0x000fe200000018ff */
[----:B--2---:R-:W-:Y:S01]  /*5fa0*/  IMAD.MOV.U32 R89, RZ, RZ, R130 ;  /* 0x000000ffff597224 */ /* 0x004fe200078e0082 */
[----:B------:R1:W2:Y:S01]  /*5fb0*/  MUFU.EX2 R135, R4 ;  /* 0x0000000400877308 */ /* 0x0002a20000000800 */
[----:B------:R-:W-:-:S05]  /*5fc0*/  IMAD.MOV.U32 R84, RZ, RZ, R129 ;  /* 0x000000ffff547224 */ /* 0x000fca00078e0081 */
[----:B------:R-:W-:Y:S01]  /*5fd0*/  HMMA.16816.F32 R44, R8, R46, RZ ;  /* 0x0000002e082c723c */ /* 0x000fe200000018ff */
[----:B-1----:R-:W-:Y:S02]  /*5fe0*/  F2FP.PACK_AB R4, R150, R25 ;  /* 0x000000199604723e */ /* 0x002fe400000000ff */
[----:B--2---:R-:W-:-:S07]  /*5ff0*/  F2FP.PACK_AB R7, R135, R130 ;  /* 0x000000828707723e */ /* 0x004fce00000000ff */
[C---:B------:R-:W-:Y:S07]  /*6000*/  HMMA.16816.F32 R176, R4.reuse, R60, R20 ;  /* 0x0000003c04b0723c */ /* 0x040fee0000001814 */
[----:B------:R-:W-:Y:S01]  /*6010*/  MOV R61, R142 ;  /* 0x0000008e003d7202 */ /* 0x000fe20000000f00 */
[----:B------:R-:W-:Y:S01]  /*6020*/  HMMA.16816.F32 R112, R4, R52, R16 ;  /* 0x000000340470723c */ /* 0x000fe20000001810 */
[----:B------:R-:W-:-:S06]  /*6030*/  IMAD.MOV.U32 R60, RZ, RZ, R143 ;  /* 0x000000ffff3c7224 */ /* 0x000fcc00078e008f */
[----:B------:R-:W-:Y:S01]  /*6040*/  MOV R53, R133 ;  /* 0x0000008500357202 */ /* 0x000fe20000000f00 */
[----:B------:R-:W-:Y:S01]  /*6050*/  HMMA.16816.F32 R20, R8, R104, RZ ;  /* 0x000000680814723c */ /* 0x000fe200000018ff */
[----:B------:R-:W-:-:S06]  /*6060*/  IMAD.MOV.U32 R52, RZ, RZ, R132 ;  /* 0x000000ffff347224 */ /* 0x000fcc00078e0084 */
[----:B------:R-:W-:Y:S01]  /*6070*/  IMAD.MOV.U32 R105, RZ, RZ, R88 ;  /* 0x000000ffff697224 */ /* 0x000fe200078e0058 */
[----:B------:R-:W-:Y:S01]  /*6080*/  HMMA.16816.F32 R16, R8, R108, RZ ;  /* 0x0000006c0810723c */ /* 0x000fe200000018ff */
[----:B------:R-:W-:-:S07]  /*6090*/  IMAD.MOV.U32 R88, RZ, RZ, R14 ;  /* 0x000000ffff587224 */ /* 0x000fce00078e000e */
[----:B------:R-:W-:Y:S08]  /*60a0*/  HMMA.16816.F32 R140, R4, R76, R32 ;  /* 0x0000004c048c723c */ /* 0x000ff00000001820 */
[----:B------:R-:W-:Y:S08]  /*60b0*/  HMMA.16816.F32 R32, R8, R90, RZ ;  /* 0x0000005a0820723c */ /* 0x000ff000000018ff */
[C---:B------:R-:W-:Y:S07]  /*60c0*/  HMMA.16816.F32 R116, R4.reuse, R64, R36 ;  /* 0x000000400474723c */ /* 0x040fee0000001824 */
[----:B------:R-:W-:Y:S01]  /*60d0*/  IMAD.MOV.U32 R65, RZ, RZ, R135 ;  /* 0x000000ffff417224 */ /* 0x000fe200078e0087 */
[----:B------:R-:W-:Y:S01]  /*60e0*/  HMMA.16816.F32 R100, R4, R80, R40 ;  /* 0x000000500464723c */ /* 0x000fe20000001828 */
[----:B------:R-:W-:-:S07]  /*60f0*/  MOV R64, R134 ;  /* 0x0000008600407202 */ /* 0x000fce0000000f00 */
        /* <DEDUP_REMOVED lines=8> */
[----:B------:R-:W-:Y:S07]  /*6180*/  HMMA.16816.F32 R48, R8, R110, RZ ;  /* 0x0000006e0830723c */ /* 0x000fee00000018ff */
[----:B------:R-:W-:Y:S01]  /*6190*/  FFMA.FTZ R8, R190, c[0x0][0x23c], -R2 ;  /* 0x00008f00be087a23 */ /* 0x000fe20000010802 */
[----:B------:R-:W-:Y:S01]  /*61a0*/  HMMA.16816.F32 R32, R4, R66, R32 ;  /* 0x000000420420723c */ /* 0x000fe20000001820 */
[----:B------:R-:W-:-:S02]  /*61b0*/  MOV R190, R89 ;  /* 0x0000005900be7202 */ /* 0x000fc40000000f00 */
[----:B------:R1:W-:Y:S01]  /*61c0*/  MUFU.EX2 R97, R8 ;  /* 0x0000000800617308 */ /* 0x0003e20000000800 */
[----:B------:R-:W-:-:S03]  /*61d0*/  MOV R89, R150 ;  /* 0x0000009600597202 */ /* 0x000fc60000000f00 */
[----:B------:R-:W-:Y:S01]  /*61e0*/  IMAD.MOV.U32 R67, RZ, RZ, R92 ;  /* 0x000000ffff437224 */ /* 0x000fe200078e005c */
[----:B------:R-:W-:Y:S01]  /*61f0*/  MOV R66, R93 ;  /* 0x0000005d00427202 */ /* 0x000fe20000000f00 */
[----:B------:R-:W-:Y:S01]  /*6200*/  IMAD.MOV.U32 R92, RZ, RZ, R148 ;  /* 0x000000ffff5c7224 */ /* 0x000fe200078e0094 */
[----:B------:R-:W-:Y:S01]  /*6210*/  MOV R93, R15 ;  /* 0x0000000f005d7202 */ /* 0x000fe20000000f00 */
[----:B------:R-:W-:Y:S01]  /*6220*/  HMMA.16816.F32 R44, R4, R62, R44 ;  /* 0x0000003e042c723c */ /* 0x000fe2000000182c */
[----:B-1----:R-:W-:-:S07]  /*6230*/  FFMA.FTZ R8, R186, c[0x0][0x23c], -R2 ;  /* 0x00008f00ba087a23 */ /* 0x002fce0000010802 */
[C---:B------:R-:W-:Y:S01]  /*6240*/  HMMA.16816.F32 R40, R4.reuse, R54, R40 ;  /* 0x000000360428723c */ /* 0x040fe20000001828 */
[----:B------:R1:W-:Y:S07]  /*6250*/  MUFU.EX2 R99, R8 ;  /* 0x0000000800637308 */ /* 0x0003ee0000000800 */
[C---:B------:R-:W-:Y:S08]  /*6260*/  HMMA.16816.F32 R36, R4.reuse, R82, R36 ;  /* 0x000000520424723c */ /* 0x040ff00000001824 */
[----:B------:R-:W-:Y:S01]  /*6270*/  HMMA.16816.F32 R76, R4, R78, R28 ;  /* 0x0000004e044c723c */ /* 0x000fe2000000181c */
[----:B------:R-:W-:Y:S01]  /*6280*/  LDSM.16.MT88.4 R28, [R234+0xd000] ;  /* 0x00d00000ea1c783b */ /* 0x000fe20000004200 */
[----:B-1----:R-:W-:Y:S01]  /*6290*/  FFMA.FTZ R8, R170, c[0x0][0x23c], -R2 ;  /* 0x00008f00aa087a23 */ /* 0x002fe20000010802 */
[----:B------:R-:W-:-:S03]  /*62a0*/  MOV R170, R61 ;  /* 0x0000003d00aa7202 */ /* 0x000fc60000000f00 */
[----:B------:R1:W-:Y:S02]  /*62b0*/  MUFU.EX2 R148, R8 ;  /* 0x0000000800947308 */ /* 0x0003e40000000800 */
[C---:B------:R-:W-:Y:S01]  /*62c0*/  HMMA.16816.F32 R72, R4.reuse, R74, R20 ;  /* 0x0000004a0448723c */ /* 0x040fe20000001814 */
[----:B------:R-:W-:Y:S07]  /*62d0*/  LDSM.16.MT88.4 R20, [R236+0xd000] ;  /* 0x00d00000ec14783b */ /* 0x000fee0000004200 */
[----:B------:R-:W-:Y:S01]  /*62e0*/  HMMA.16816.F32 R56, R4, R58, R16 ;  /* 0x0000003a0438723c */ /* 0x000fe20000001810 */
[----:B------:R-:W2:Y:S01]  /*62f0*/  LDSM.16.MT88.4 R16, [R233+0xd000] ;  /* 0x00d00000e910783b */ /* 0x000ea20000004200 */
[----:B-1----:R-:W-:-:S06]  /*6300*/  FFMA.FTZ R8, R162, c[0x0][0x23c], -R2 ;  /* 0x00008f00a2087a23 */ /* 0x002fcc0000010802 */
[----:B------:R-:W-:Y:S01]  /*6310*/  HMMA.16816.F32 R48, R4, R70, R48 ;  /* 0x000000460430723c */ /* 0x000fe20000001830 */
[----:B------:R-:W-:Y:S01]  /*6320*/  MOV R162, R93 ;  /* 0x0000005d00a27202 */ /* 0x000fe20000000f00 */
[----:B------:R1:W3:Y:S05]  /*6330*/  MUFU.EX2 R15, R8 ;  /* 0x00000008000f7308 */ /* 0x0002ea0000000800 */
[----:B------:R-:W-:-:S04]  /*6340*/  FFMA.FTZ R4, R169, c[0x0][0x23c], -R12 ;  /* 0x00008f00a9047a23 */ /* 0x000fc8000001080c */
[----:B------:R4:W2:Y:S01]  /*6350*/  MUFU.EX2 R9, R4 ;  /* 0x0000000400097308 */ /* 0x0008a20000000800 */
[----:B-1----:R-:W-:Y:S01]  /*6360*/  FFMA.FTZ R8, R187, c[0x0][0x23c], -R0 ;  /* 0x00008f00bb087a23 */ /* 0x002fe20000010800 */
[----:B---3--:R-:W-:-:S06]  /*6370*/  F2FP.PACK_AB R10, R15, R148 ;  /* 0x000000940f0a723e */ /* 0x008fcc00000000ff */
[----:B------:R1:W-:Y:S01]  /*6380*/  MUFU.EX2 R96, R8 ;  /* 0x0000000800607308 */ /* 0x0003e20000000800 */
[----:B----4-:R-:W-:Y:S01]  /*6390*/  FFMA.FTZ R4, R161, c[0x0][0x23c], -R12 ;  /* 0x00008f00a1047a23 */ /* 0x010fe2000001080c */
[----:B------:R-:W-:-:S06]  /*63a0*/  MOV R161, R89 ;  /* 0x0000005900a17202 */ /* 0x000fcc0000000f00 */
[----:B------:R3:W-:Y:S01]  /*63b0*/  MUFU.EX2 R186, R4 ;  /* 0x0000000400ba7308 */ /* 0x0007e20000000800 */
[----:B-1----:R-:W-:Y:S01]  /*63c0*/  FFMA.FTZ R8, R185, c[0x0][0x23c], -R0 ;  /* 0x00008f00b9087a23 */ /* 0x002fe20000010800 */
[----:B------:R-:W-:-:S06]  /*63d0*/  MOV R185, R53 ;  /* 0x0000003500b97202 */ /* 0x000fcc0000000f00 */
[----:B------:R1:W4:Y:S01]  /*63e0*/  MUFU.EX2 R98, R8 ;  /* 0x0000000800627308 */ /* 0x0003220000000800 */
[----:B---3--:R-:W-:Y:S01]  /*63f0*/  FFMA.FTZ R4, R191, c[0x0][0x23c], -R3 ;  /* 0x00008f00bf047a23 */ /* 0x008fe20000010803 */
[----:B------:R-:W-:-:S06]  /*6400*/  MOV R191, R92 ;  /* 0x0000005c00bf7202 */ /* 0x000fcc0000000f00 */
[----:B------:R3:W-:Y:S01]  /*6410*/  MUFU.EX2 R80, R4 ;  /* 0x0000000400507308 */ /* 0x0007e20000000800 */
[----:B-1----:R-:W-:Y:S02]  /*6420*/  FFMA.FTZ R8, R164, c[0x0][0x23c], -R0 ;  /* 0x00008f00a4087a23 */ /* 0x002fe40000010800 */
[----:B------:R-:W-:-:S05]  /*6430*/  IMAD.MOV.U32 R164, RZ, RZ, R60 ;  /* 0x000000ffffa47224 */ /* 0x000fca00078e003c */
[----:B------:R1:W-:Y:S01]  /*6440*/  MUFU.EX2 R150, R8 ;  /* 0x0000000800967308 */ /* 0x0003e20000000800 */
[----:B---3--:R-:W-:Y:S02]  /*6450*/  FFMA.FTZ R4, R188, c[0x0][0x23c], -R3 ;  /* 0x00008f00bc047a23 */ /* 0x008fe40000010803 */
[----:B--2---:R-:W-:Y:S01]  /*6460*/  IMAD.MOV.U32 R188, RZ, RZ, R9 ;  /* 0x000000ffffbc7224 */ /* 0x004fe200078e0009 */
[----:B----4-:R-:W-:-:S04]  /*6470*/  F2FP.PACK_AB R9, R98, R96 ;  /* 0x000000606209723e */ /* 0x010fc800000000ff */
[----:B------:R2:W3:Y:S01]  /*6480*/  MUFU.EX2 R82, R4 ;  /* 0x0000000400527308 */ /* 0x0004e20000000800 */
[----:B------:R-:W-:Y:S01]  /*6490*/  F2FP.PACK_AB R6, R186, R188 ;  /* 0x000000bcba06723e */ /* 0x000fe200000000ff */
[----:B-1----:R-:W-:Y:S02]  /*64a0*/  FFMA.FTZ R8, R160, c[0x0][0x23c], -R0 ;  /* 0x00008f00a0087a23 */ /* 0x002fe40000010800 */
[----:B------:R-:W-:-:S04]  /*64b0*/  IMAD.MOV.U32 R160, RZ, RZ, R88 ;  /* 0x000000ffffa07224 */ /* 0x000fc800078e0058 */
[----:B------:R1:W4:Y:S01]  /*64c0*/  MUFU.EX2 R14, R8 ;  /* 0x00000008000e7308 */ /* 0x0003220000000800 */
[----:B--2---:R-:W-:Y:S01]  /*64d0*/  FFMA.FTZ R4, R171, c[0x0][0x23c], -R3 ;  /* 0x00008f00ab047a23 */ /* 0x004fe20000010803 */
[----:B---3--:R-:W-:Y:S01]  /*64e0*/  F2FP.PACK_AB R5, R82, R80 ;  /* 0x000000505205723e */ /* 0x008fe200000000ff */
[----:B------:R-:W-:-:S05]  /*64f0*/  IMAD.MOV.U32 R171, RZ, RZ, R84 ;  /* 0x000000ffffab7224 */ /* 0x000fca00078e0054 */
[----:B------:R2:W-:Y:S01]  /*6500*/  MUFU.EX2 R169, R4 ;  /* 0x0000000400a97308 */ /* 0x0005e20000000800 */
[----:B-1----:R-:W-:Y:S01]  /*6510*/  FFMA.FTZ R8, R189, c[0x0][0x23c], -R12 ;  /* 0x00008f00bd087a23 */ /* 0x002fe2000001080c */
[----:B----4-:R-:W-:Y:S01]  /*6520*/  F2FP.PACK_AB R11, R14, R150 ;  /* 0x000000960e0b723e */ /* 0x010fe200000000ff */
[----:B------:R-:W-:-:S05]  /*6530*/  IMAD.MOV.U32 R189, RZ, RZ, R105 ;  /* 0x000000ffffbd7224 */ /* 0x000fca00078e0069 */
[----:B------:R1:W-:Y:S01]  /*6540*/  MUFU.EX2 R81, R8 ;  /* 0x0000000800517308 */ /* 0x0003e20000000800 */
[----:B--2---:R-:W-:Y:S01]  /*6550*/  FFMA.FTZ R4, R163, c[0x0][0x23c], -R3 ;  /* 0x00008f00a3047a23 */ /* 0x004fe20000010803 */
[----:B------:R-:W-:-:S06]  /*6560*/  MOV R163, R85 ;  /* 0x0000005500a37202 */ /* 0x000fcc0000000f00 */
[----:B------:R-:W2:Y:S01]  /*6570*/  MUFU.EX2 R187, R4 ;  /* 0x0000000400bb7308 */ /* 0x000ea20000000800 */
[----:B-1----:R-:W-:Y:S02]  /*6580*/  FFMA.FTZ R8, R184, c[0x0][0x23c], -R12 ;  /* 0x00008f00b8087a23 */ /* 0x002fe4000001080c */
[----:B------:R-:W-:-:S05]  /*6590*/  IMAD.MOV.U32 R184, RZ, RZ, R52 ;  /* 0x000000ffffb87224 */ /* 0x000fca00078e0034 */
[----:B------:R1:W3:Y:S01]  /*65a0*/  MUFU.EX2 R83, R8 ;  /* 0x0000000800537308 */ /* 0x0002e20000000800 */
[----:B--2---:R-:W-:Y:S02]  /*65b0*/  F2FP.PACK_AB R7, R187, R169 ;  /* 0x000000a9bb07723e */ /* 0x004fe400000000ff */
[----:B-1----:R-:W-:Y:S02]  /*65c0*/  F2FP.PACK_AB R8, R99, R97 ;  /* 0x000000616308723e */ /* 0x002fe400000000ff */
[----:B---3--:R-:W-:-:S05]  /*65d0*/  F2FP.PACK_AB R4, R83, R81 ;  /* 0x000000515304723e */ /* 0x008fca00000000ff */
[-C--:B------:R-:W-:Y:S08]  /*65e0*/  HMMA.16816.F32 R176, R8, R16.reuse, R176 ;  /* 0x0000001008b0723c */ /* 0x080ff000000018b0 */
[C---:B------:R-:W-:Y:S08]  /*65f0*/  HMMA.16816.F32 R172, R4.reuse, R16, R172 ;  /* 0x0000001004ac723c */ /* 0x040ff000000018ac */
[-C--:B------:R-:W-:Y:S08]  /*6600*/  HMMA.16816.F32 R180, R4, R18.reuse, R180 ;  /* 0x0000001204b4723c */ /* 0x080ff000000018b4 */
[C---:B------:R-:W-:Y:S01]  /*6610*/  HMMA.16816.F32 R44, R8.reuse, R18, R44 ;  /* 0x00000012082c723c */ /* 0x040fe2000000182c */
[----:B------:R-:W1:Y:S07]  /*6620*/  LDSM.16.MT88.4 R16, [R235+0xd000] ;  /* 0x00d00000eb10783b */ /* 0x000e6e0000004200 */
[C---:B------:R-:W-:Y:S07]  /*6630*/  HMMA.16816.F32 R68, R8.reuse, R28, R112 ;  /* 0x0000001c0844723c */ /* 0x040fee0000001870 */
[----:B------:R-:W-:Y:S01]  /*6640*/  IMAD.MOV.U32 R112, RZ, RZ, R207 ;  /* 0x000000ffff707224 */ /* 0x000fe200078e00cf */
[----:B------:R-:W-:Y:S01]  /*6650*/  MOV R113, R206 ;  /* 0x000000ce00717202 */ /* 0x000fe20000000f00 */
[----:B------:R-:W-:Y:S01]  /*6660*/  IMAD.MOV.U32 R114, RZ, RZ, R205 ;  /* 0x000000ffff727224 */ /* 0x000fe200078e00cd */
[----:B------:R-:W-:Y:S01]  /*6670*/  MOV R115, R204 ;  /* 0x000000cc00737202 */ /* 0x000fe20000000f00 */
[-C--:B------:R-:W-:Y:S08]  /*6680*/  HMMA.16816.F32 R84, R8, R20.reuse, R100 ;  /* 0x000000140854723c */ /* 0x080ff00000001864 */
[C---:B------:R-:W-:Y:S08]  /*6690*/  HMMA.16816.F32 R88, R4.reuse, R20, R144 ;  /* 0x000000140458723c */ /* 0x040ff00000001890 */
[----:B------:R-:W-:Y:S08]  /*66a0*/  HMMA.16816.F32 R92, R4, R22, R124 ;  /* 0x00000016045c723c */ /* 0x000ff0000000187c */
[C---:B-1----:R-:W-:Y:S01]  /*66b0*/  HMMA.16816.F32 R204, R8.reuse, R18, R32 ;  /* 0x0000001208cc723c */ /* 0x042fe20000001820 */
[----:B------:R-:W1:Y:S07]  /*66c0*/  LDSM.16.MT88.4 R32, [R235+0xf000] ;  /* 0x00f00000eb20783b */ /* 0x000e6e0000004200 */
[C---:B------:R-:W-:Y:S01]  /*66d0*/  HMMA.16816.F32 R36, R8.reuse, R22, R36 ;  /* 0x000000160824723c */ /* 0x040fe20000001824 */
[----:B------:R-:W2:Y:S07]  /*66e0*/  LDSM.16.MT88.4 R20, [R233+0xf000] ;  /* 0x00f00000e914783b */ /* 0x000eae0000004200 */
[-C--:B------:R-:W-:Y:S08]  /*66f0*/  HMMA.16816.F32 R100, R8, R16.reuse, R116 ;  /* 0x000000100864723c */ /* 0x080ff00000001874 */
[C---:B------:R-:W-:Y:S08]  /*6700*/  HMMA.16816.F32 R104, R4.reuse, R16, R196 ;  /* 0x000000100468723c */ /* 0x040ff000000018c4 */
[C---:B------:R-:W-:Y:S01]  /*6710*/  HMMA.16816.F32 R108, R4.reuse, R18, R136 ;  /* 0x00000012046c723c */ /* 0x040fe20000001888 */
[----:B------:R-:W3:Y:S07]  /*6720*/  LDSM.16.MT88.4 R16, [R234+0xf000] ;  /* 0x00f00000ea10783b */ /* 0x000eee0000004200 */
[C---:B------:R-:W-:Y:S07]  /*6730*/  HMMA.16816.F32 R52, R4.reuse, R28, R192 ;  /* 0x0000001c0434723c */ /* 0x040fee00000018c0 */
[----:B------:R-:W-:Y:S01]  /*6740*/  MOV R193, R191 ;  /* 0x000000bf00c17202 */ /* 0x000fe20000000f00 */
[----:B------:R-:W-:Y:S01]  /*6750*/  HMMA.16816.F32 R60, R4, R30, R120 ;  /* 0x0000001e043c723c */ /* 0x000fe20000001878 */
[----:B------:R-:W-:Y:S01]  /*6760*/  IMAD.MOV.U32 R194, RZ, RZ, R169 ;  /* 0x000000ffffc27224 */ /* 0x000fe200078e00a9 */
[----:B------:R-:W-:Y:S01]  /*6770*/  MOV R195, R189 ;  /* 0x000000bd00c37202 */ /* 0x000fe20000000f00 */
[----:B------:R-:W-:-:S02]  /*6780*/  IMAD.MOV.U32 R169, RZ, RZ, R65 ;  /* 0x000000ffffa97224 */ /* 0x000fc400078e0041 */
[----:B------:R-:W-:-:S03]  /*6790*/  IMAD.MOV.U32 R192, RZ, RZ, R188 ;  /* 0x000000ffffc07224 */ /* 0x000fc600078e00bc */
[----:B------:R-:W-:Y:S01]  /*67a0*/  HMMA.16816.F32 R40, R8, R30, R40 ;  /* 0x0000001e0828723c */ /* 0x000fe20000001828 */
[----:B------:R-:W4:Y:S07]  /*67b0*/  LDSM.16.MT88.4 R28, [R236+0xf000] ;  /* 0x00f00000ec1c783b */ /* 0x000f2e0000004200 */
[C---:B-1----:R-:W-:Y:S07]  /*67c0*/  HMMA.16816.F32 R196, R4.reuse, R32, R220 ;  /* 0x0000002004c4723c */ /* 0x042fee00000018dc */
[----:B------:R-:W-:Y:S01]  /*67d0*/  MOV R222, R193 ;  /* 0x000000c100de7202 */ /* 0x000fe20000000f00 */
[----:B--2---:R-:W-:Y:S01]  /*67e0*/  HMMA.16816.F32 R124, R4, R22, R212 ;  /* 0x00000016047c723c */ /* 0x004fe200000018d4 */
[----:B------:R-:W-:-:S06]  /*67f0*/  MOV R223, R195 ;  /* 0x000000c300df7202 */ /* 0x000fcc0000000f00 */
[----:B------:R-:W-:Y:S01]  /*6800*/  IMAD.MOV.U32 R212, RZ, RZ, R222 ;  /* 0x000000ffffd47224 */ /* 0x000fe200078e00de */
[----:B------:R-:W-:Y:S01]  /*6810*/  HMMA.16816.F32 R120, R4, R20, R112 ;  /* 0x000000140478723c */ /* 0x000fe20000001870 */
[----:B------:R-:W-:Y:S01]  /*6820*/  IMAD.MOV.U32 R222, RZ, RZ, R184 ;  /* 0x000000ffffde7224 */ /* 0x000fe200078e00b8 */
[----:B------:R-:W-:Y:S02]  /*6830*/  MOV R213, R223 ;  /* 0x000000df00d57202 */ /* 0x000fe40000000f00 */
[----:B------:R-:W-:-:S03]  /*6840*/  MOV R223, R185 ;  /* 0x000000b900df7202 */ /* 0x000fc60000000f00 */
[----:B------:R-:W-:Y:S01]  /*6850*/  IMAD.MOV.U32 R115, RZ, RZ, R163 ;  /* 0x000000ffff737224 */ /* 0x000fe200078e00a3 */
[----:B------:R-:W-:Y:S01]  /*6860*/  MOV R163, R171 ;  /* 0x000000ab00a37202 */ /* 0x000fe20000000f00 */
[----:B------:R-:W-:Y:S01]  /*6870*/  IMAD.MOV.U32 R112, RZ, RZ, R67 ;  /* 0x000000ffff707224 */ /* 0x000fe200078e0043 */
[----:B------:R-:W-:Y:S01]  /*6880*/  MOV R113, R66 ;  /* 0x0000004200717202 */ /* 0x000fe20000000f00 */
[----:B---3--:R-:W-:Y:S01]  /*6890*/  HMMA.16816.F32 R136, R4, R16, R248 ;  /* 0x000000100488723c */ /* 0x008fe200000018f8 */
[----:B------:R-:W-:Y:S01]  /*68a0*/  MOV R171, R64 ;  /* 0x0000004000ab7202 */ /* 0x000fe20000000f00 */
[----:B------:R-:W-:-:S05]  /*68b0*/  IMAD.MOV.U32 R114, RZ, RZ, R190 ;  /* 0x000000ffff727224 */ /* 0x000fca00078e00be */
[----:B------:R-:W-:Y:S01]  /*68c0*/  MOV R248, R149 ;  /* 0x0000009500f87202 */ /* 0x000fe20000000f00 */
[----:B------:R-:W-:Y:S01]  /*68d0*/  HMMA.16816.F32 R64, R4, R34, R152 ;  /* 0x000000220440723c */ /* 0x000fe20000001898 */
[----:B------:R-:W-:Y:S01]  /*68e0*/  IMAD.MOV.U32 R249, RZ, RZ, R151 ;  /* 0x000000fffff97224 */ /* 0x000fe200078e0097 */
[----:B------:R-:W-:Y:S01]  /*68f0*/  MOV R250, R148 ;  /* 0x0000009400fa7202 */ /* 0x000fe20000000f00 */
[----:B------:R-:W-:-:S03]  /*6900*/  IMAD.MOV.U32 R251, RZ, RZ, R150 ;  /* 0x000000fffffb7224 */ /* 0x000fc600078e0096 */
[----:B------:R-:W-:Y:S01]  /*6910*/  MOV R221, R249 ;  /* 0x000000f900dd7202 */ /* 0x000fe20000000f00 */
[----:B------:R-:W-:Y:S01]  /*6920*/  IMAD.MOV.U32 R249, RZ, RZ, R169 ;  /* 0x000000fffff97224 */ /* 0x000fe200078e00a9 */
[----:B------:R-:W-:Y:S01]  /*6930*/  MOV R155, R222 ;  /* 0x000000de009b7202 */ /* 0x000fe20000000f00 */
[----:B----4-:R-:W-:Y:S01]  /*6940*/  HMMA.16816.F32 R144, R4, R28, R228 ;  /* 0x0000001c0490723c */ /* 0x010fe200000018e4 */
[----:B------:R-:W-:Y:S01]  /*6950*/  MOV R222, R83 ;  /* 0x0000005300de7202 */ /* 0x000fe20000000f00 */
[----:B------:R-:W-:Y:S01]  /*6960*/  IMAD.MOV.U32 R215, RZ, RZ, R249 ;  /* 0x000000ffffd77224 */ /* 0x000fe200078e00f9 */
[----:B------:R-:W-:-:S04]  /*6970*/  MOV R249, R14 ;  /* 0x0000000e00f97202 */ /* 0x000fc80000000f00 */
        /* <DEDUP_REMOVED lines=10> */
[----:B------:R-:W2:Y:S01]  /*6a20*/  LDL.LU R244, [R1+0x98] ;  /* 0x0000980001f47983 */ /* 0x000ea20000300800 */
[----:B------:R-:W-:-:S05]  /*6a30*/  MOV R251, R170 ;  /* 0x000000aa00fb7202 */ /* 0x000fca0000000f00 */
[----:B------:R-:W-:Y:S01]  /*6a40*/  IMAD.MOV.U32 R6, RZ, RZ, R155 ;  /* 0x000000ffff067224 */ /* 0x000fe200078e009b */
[C---:B------:R-:W-:Y:S01]  /*6a50*/  HMMA.16816.F32 R56, R8.reuse, R30, R56 ;  /* 0x0000001e0838723c */ /* 0x040fe20000001838 */
[----:B------:R-:W-:Y:S01]  /*6a60*/  IMAD.MOV.U32 R155, RZ, RZ, R113 ;  /* 0x000000ffff9b7224 */ /* 0x000fe200078e0071 */
[----:B------:R-:W-:Y:S01]  /*6a70*/  MOV R113, R166 ;  /* 0x000000a600717202 */ /* 0x000fe20000000f00 */
[----:B------:R-:W-:Y:S01]  /*6a80*/  FFMA.FTZ R4, R248, c[0x0][0x23c], -R2 ;  /* 0x00008f00f8047a23 */ /* 0x000fe20000010802 */
[----:B------:R-:W2:Y:S01]  /*6a90*/  LDL.LU R166, [R1+0x94] ;  /* 0x0000940001a67983 */ /* 0x000ea20000300800 */
[----:B------:R-:W-:Y:S02]  /*6aa0*/  MOV R248, R171 ;  /* 0x000000ab00f87202 */ /* 0x000fe40000000f00 */
[----:B------:R1:W-:Y:S01]  /*6ab0*/  MUFU.EX2 R208, R4 ;  /* 0x0000000400d07308 */ /* 0x0003e20000000800 */
[C---:B------:R-:W-:Y:S01]  /*6ac0*/  HMMA.16816.F32 R192, R8.reuse, R28, R128 ;  /* 0x0000001c08c0723c */ /* 0x040fe20000001880 */
[----:B------:R-:W-:Y:S01]  /*6ad0*/  MOV R201, R220 ;  /* 0x000000dc00c97202 */ /* 0x000fe20000000f00 */
[----:B------:R-:W-:Y:S01]  /*6ae0*/  IMAD.MOV.U32 R220, RZ, RZ, R99 ;  /* 0x000000ffffdc7224 */ /* 0x000fe200078e0063 */
[----:B------:R-:W-:Y:S01]  /*6af0*/  MOV R200, R223 ;  /* 0x000000df00c87202 */ /* 0x000fe20000000f00 */
[----:B------:R-:W-:Y:S01]  /*6b00*/  IMAD.MOV.U32 R223, RZ, RZ, R82 ;  /* 0x000000ffffdf7224 */ /* 0x000fe200078e0052 */
[----:B------:R-:W-:Y:S01]  /*6b10*/  MOV R214, R248 ;  /* 0x000000f800d67202 */ /* 0x000fe20000000f00 */
[----:B------:R-:W-:Y:S01]  /*6b20*/  LDSM.16.MT88.4 R128, [R233+0xf800] ;  /* 0x00f80000e980783b */ /* 0x000fe20000004200 */
[----:B------:R-:W-:Y:S01]  /*6b30*/  MOV R248, R15 ;  /* 0x0000000f00f87202 */ /* 0x000fe20000000f00 */
[----:B------:R-:W-:Y:S01]  /*6b40*/  HMMA.16816.F32 R116, R8, R20, R140 ;  /* 0x000000140874723c */ /* 0x000fe2000000188c */
[----:B------:R-:W-:Y:S01]  /*6b50*/  MOV R202, R215 ;  /* 0x000000d700ca7202 */ /* 0x000fe20000000f00 */
[----:B------:R-:W-:-:S02]  /*6b60*/  IMAD.MOV.U32 R203, RZ, RZ, R214 ;  /* 0x000000ffffcb7224 */ /* 0x000fc400078e00d6 */
[----:B-1----:R-:W-:Y:S01]  /*6b70*/  FFMA.FTZ R4, R225, c[0x0][0x23c], -R2 ;  /* 0x00008f00e1047a23 */ /* 0x002fe20000010802 */
[----:B------:R-:W-:-:S03]  /*6b80*/  MOV R5, R200 ;  /* 0x000000c800057202 */ /* 0x000fc60000000f00 */
[C---:B------:R-:W-:Y:S01]  /*6b90*/  HMMA.16816.F32 R132, R8.reuse, R16, R132 ;  /* 0x000000100884723c */ /* 0x040fe20000001884 */
[----:B------:R-:W-:Y:S01]  /*6ba0*/  MOV R7, R201 ;  /* 0x000000c900077202 */ /* 0x000fe20000000f00 */
[----:B------:R1:W3:Y:S06]  /*6bb0*/  MUFU.EX2 R209, R4 ;  /* 0x0000000400d17308 */ /* 0x0002ec0000000800 */
[C---:B------:R-:W-:Y:S08]  /*6bc0*/  HMMA.16816.F32 R20, R8.reuse, R22, R76 ;  /* 0x000000160814723c */ /* 0x040ff0000000184c */
[C---:B------:R-:W-:Y:S08]  /*6bd0*/  HMMA.16816.F32 R156, R8.reuse, R32, R156 ;  /* 0x00000020089c723c */ /* 0x040ff0000000189c */
[C---:B------:R-:W-:Y:S01]  /*6be0*/  HMMA.16816.F32 R48, R8.reuse, R34, R48 ;  /* 0x000000220830723c */ /* 0x040fe20000001830 */
[--C-:B-1----:R-:W-:Y:S01]  /*6bf0*/  FFMA.FTZ R4, R219, c[0x0][0x23c], -R2.reuse ;  /* 0x00008f00db047a23 */ /* 0x102fe20000010802 */
[----:B------:R-:W-:Y:S01]  /*6c00*/  MOV R215, R80 ;  /* 0x0000005000d77202 */ /* 0x000fe20000000f00 */
[----:B------:R-:W-:Y:S01]  /*6c10*/  FFMA.FTZ R2, R216, c[0x0][0x23c], -R2 ;  /* 0x00008f00d8027a23 */ /* 0x000fe20000010802 */
[----:B------:R-:W-:Y:S01]  /*6c20*/  MOV R225, R7 ;  /* 0x0000000700e17202 */ /* 0x000fe20000000f00 */
[----:B------:R-:W-:Y:S01]  /*6c30*/  MUFU.EX2 R210, R4 ;  /* 0x0000000400d27308 */ /* 0x000fe20000000800 */
[----:B------:R-:W-:Y:S01]  /*6c40*/  IMAD.MOV.U32 R152, RZ, RZ, R202 ;  /* 0x000000ffff987224 */ /* 0x000fe200078e00ca */
[----:B------:R-:W-:Y:S01]  /*6c50*/  MOV R214, R81 ;  /* 0x0000005100d67202 */ /* 0x000fe20000000f00 */
[----:B------:R-:W-:Y:S01]  /*6c60*/  HMMA.16816.F32 R16, R8, R18, R72 ;  /* 0x000000120810723c */ /* 0x000fe20000001848 */
[----:B------:R-:W-:Y:S01]  /*6c70*/  MOV R35, R243 ;  /* 0x000000f300237202 */ /* 0x000fe20000000f00 */
[----:B------:R-:W-:Y:S01]  /*6c80*/  IMAD.MOV.U32 R34, RZ, RZ, R242 ;  /* 0x000000ffff227224 */ /* 0x000fe200078e00f2 */
[----:B------:R-:W-:Y:S02]  /*6c90*/  LDSM.16.MT88.4 R140, [R234+0xf800] ;  /* 0x00f80000ea8c783b */ /* 0x000fe40000004200 */
[----:B------:R1:W-:Y:S01]  /*6ca0*/  MUFU.EX2 R171, R2 ;  /* 0x0000000200ab7308 */ /* 0x0003e20000000800 */
[----:B------:R-:W-:Y:S01]  /*6cb0*/  MOV R153, R203 ;  /* 0x000000cb00997202 */ /* 0x000fe20000000f00 */
[----:B------:R-:W-:Y:S01]  /*6cc0*/  LDSM.16.MT88.4 R80, [R234+0xd800] ;  /* 0x00d80000ea50783b */ /* 0x000fe20000004200 */
[----:B-1----:R-:W-:-:S05]  /*6cd0*/  FFMA.FTZ R2, R247, c[0x0][0x23c], -R0 ;  /* 0x00008f00f7027a23 */ /* 0x002fca0000010800 */
[----:B------:R1:W-:Y:S02]  /*6ce0*/  MUFU.EX2 R164, R2 ;  /* 0x0000000200a47308 */ /* 0x0003e40000000800 */
[----:B-1----:R-:W-:-:S06]  /*6cf0*/  FFMA.FTZ R2, R227, c[0x0][0x23c], -R0 ;  /* 0x00008f00e3027a23 */ /* 0x002fcc0000010800 */
[----:B------:R1:W4:Y:S02]  /*6d00*/  MUFU.EX2 R169, R2 ;  /* 0x0000000200a97308 */ /* 0x0003240000000800 */
[--C-:B-1----:R-:W-:Y:S02]  /*6d10*/  FFMA.FTZ R2, R224, c[0x0][0x23c], -R0.reuse ;  /* 0x00008f00e0027a23 */ /* 0x102fe40000010800 */
[----:B------:R-:W-:-:S04]  /*6d20*/  FFMA.FTZ R0, R217, c[0x0][0x23c], -R0 ;  /* 0x00008f00d9007a23 */ /* 0x000fc80000010800 */
[----:B------:R-:W-:Y:S08]  /*6d30*/  MUFU.EX2 R170, R2 ;  /* 0x0000000200aa7308 */ /* 0x000ff00000000800 */
[----:B------:R1:W1:Y:S02]  /*6d40*/  MUFU.EX2 R30, R0 ;  /* 0x00000000001e7308 */ /* 0x0002640000000800 */
[----:B-1----:R-:W-:Y:S01]  /*6d50*/  FFMA.FTZ R0, R221, c[0x0][0x23c], -R12 ;  /* 0x00008f00dd007a23 */ /* 0x002fe2000001080c */
[----:B------:R-:W-:Y:S01]  /*6d60*/  MOV R221, R251 ;  /* 0x000000fb00dd7202 */ /* 0x000fe20000000f00 */
[----:B------:R-:W-:Y:S01]  /*6d70*/  FADD.FTZ R2, R6, R5 ;  /* 0x0000000506027221 */ /* 0x000fe20000010000 */
[----:B------:R-:W-:-:S03]  /*6d80*/  MOV R33, R163 ;  /* 0x000000a300217202 */ /* 0x000fc60000000f00 */
[----:B------:R1:W-:Y:S01]  /*6d90*/  MUFU.EX2 R28, R0 ;  /* 0x00000000001c7308 */ /* 0x0003e20000000800 */
[----:B------:R-:W1:Y:S01]  /*6da0*/  LDSM.16.MT88.4 R4, [R235+0xf800] ;  /* 0x00f80000eb04783b */ /* 0x000e620000004200 */
[----:B------:R-:W-:Y:S01]  /*6db0*/  IMAD.MOV.U32 R154, RZ, RZ, R221 ;  /* 0x000000ffff9a7224 */ /* 0x000fe200078e00dd */
[----:B------:R-:W-:Y:S01]  /*6dc0*/  MOV R32, R161 ;  /* 0x000000a100207202 */ /* 0x000fe20000000f00 */
[----:B------:R-:W-:Y:S01]  /*6dd0*/  FADD.FTZ R8, R35, R34 ;  /* 0x0000002223087221 */ /* 0x000fe20000010000 */
[----:B---3--:R-:W-:Y:S02]  /*6de0*/  F2FP.PACK_AB R200, R209, R208 ;  /* 0x000000d0d1c8723e */ /* 0x008fe400000000ff */
[----:B----4-:R-:W-:Y:S02]  /*6df0*/  F2FP.PACK_AB R201, R169, R164 ;  /* 0x000000a4a9c9723e */ /* 0x010fe400000000ff */
[----:B------:R-:W-:Y:S02]  /*6e00*/  F2FP.PACK_AB R202, R171, R210 ;  /* 0x000000d2abca723e */ /* 0x000fe400000000ff */
[----:B------:R-:W-:-:S02]  /*6e10*/  F2FP.PACK_AB R203, R30, R170 ;  /* 0x000000aa1ecb723e */ /* 0x000fc400000000ff */
[----:B------:R-:W-:Y:S02]  /*6e20*/  MOV R217, R113 ;  /* 0x0000007100d97202 */ /* 0x000fe40000000f00 */
[----:B------:R-:W-:Y:S01]  /*6e30*/  MOV R227, R155 ;  /* 0x0000009b00e37202 */ /* 0x000fe20000000f00 */
[----:B-1----:R-:W-:Y:S01]  /*6e40*/  FFMA.FTZ R0, R246, c[0x0][0x23c], -R12 ;  /* 0x00008f00f6007a23 */ /* 0x002fe2000001080c */
[----:B------:R-:W-:Y:S01]  /*6e50*/  MOV R219, R152 ;  /* 0x0000009800db7202 */ /* 0x000fe20000000f00 */
[----:B------:R-:W-:Y:S01]  /*6e60*/  FADD.FTZ R2, R240, R2 ;  /* 0x00000002f0027221 */ /* 0x000fe20000010000 */
[----:B------:R-:W-:Y:S01]  /*6e70*/  MOV R221, R98 ;  /* 0x0000006200dd7202 */ /* 0x000fe20000000f00 */
[----:B------:R1:W3:Y:S01]  /*6e80*/  MUFU.EX2 R29, R0 ;  /* 0x00000000001d7308 */ /* 0x0002e20000000800 */
[----:B------:R-:W-:Y:S01]  /*6e90*/  IMAD.MOV.U32 R216, RZ, RZ, R153 ;  /* 0x000000ffffd87224 */ /* 0x000fe200078e0099 */
[----:B------:R-:W-:Y:S01]  /*6ea0*/  MOV R251, R187 ;  /* 0x000000bb00fb7202 */ /* 0x000fe20000000f00 */
[----:B------:R-:W-:Y:S01]  /*6eb0*/  FADD.FTZ R8, R238, R8 ;  /* 0x00000008ee087221 */ /* 0x000fe20000010000 */
[----:B------:R-:W4:Y:S01]  /*6ec0*/  LDSM.16.MT88.4 R184, [R233+0xd800] ;  /* 0x00d80000e9b8783b */ /* 0x000f220000004200 */
[----:B-1----:R-:W-:-:S04]  /*6ed0*/  FFMA.FTZ R0, R245, c[0x0][0x23c], -R12 ;  /* 0x00008f00f5007a23 */ /* 0x002fc8000001080c */
[----:B------:R1:W-:Y:S02]  /*6ee0*/  MUFU.EX2 R15, R0 ;  /* 0x00000000000f7308 */ /* 0x0003e40000000800 */
[----:B-1----:R-:W-:-:S06]  /*6ef0*/  FFMA.FTZ R0, R218, c[0x0][0x23c], -R12 ;  /* 0x00008f00da007a23 */ /* 0x002fcc000001080c */
[----:B------:R1:W1:Y:S02]  /*6f00*/  MUFU.EX2 R14, R0 ;  /* 0x00000000000e7308 */ /* 0x0002640000000800 */
[----:B-1----:R-:W-:Y:S01]  /*6f10*/  FFMA.FTZ R0, R212, c[0x0][0x23c], -R3 ;  /* 0x00008f00d4007a23 */ /* 0x002fe20000010803 */
[----:B------:R-:W-:Y:S01]  /*6f20*/  MOV R245, R162 ;  /* 0x000000a200f57202 */ /* 0x000fe20000000f00 */
[----:B------:R-:W-:Y:S01]  /*6f30*/  IMAD.MOV.U32 R218, RZ, RZ, R160 ;  /* 0x000000ffffda7224 */ /* 0x000fe200078e00a0 */
[----:B------:R-:W-:Y:S03]  /*6f40*/  HMMA.16816.F32 R156, R200, R4, R156 ;  /* 0x00000004c89c723c */ /* 0x000fe6000000189c */
[----:B------:R1:W-:Y:S01]  /*6f50*/  MUFU.EX2 R10, R0 ;  /* 0x00000000000a7308 */ /* 0x0003e20000000800 */
[----:B------:R-:W-:Y:S01]  /*6f60*/  IMAD.MOV.U32 R246, RZ, RZ, R115 ;  /* 0x000000fffff67224 */ /* 0x000fe200078e0073 */
[----:B------:R-:W-:Y:S01]  /*6f70*/  MOV R212, R97 ;  /* 0x0000006100d47202 */ /* 0x000fe20000000f00 */
[----:B-1----:R-:W-:Y:S01]  /*6f80*/  FFMA.FTZ R0, R213, c[0x0][0x23c], -R3 ;  /* 0x00008f00d5007a23 */ /* 0x002fe20000010803 */
[----:B---3--:R-:W-:Y:S01]  /*6f90*/  F2FP.PACK_AB R160, R29, R28 ;  /* 0x0000001c1da0723e */ /* 0x008fe200000000ff */
[----:B------:R-:W-:-:S03]  /*6fa0*/  IMAD.MOV.U32 R213, RZ, RZ, R96 ;  /* 0x000000ffffd57224 */ /* 0x000fc600078e0060 */
[----:B------:R1:W3:Y:S01]  /*6fb0*/  MUFU.EX2 R12, R0 ;  /* 0x00000000000c7308 */ /* 0x0002e20000000800 */
[----:B------:R-:W-:Y:S01]  /*6fc0*/  F2FP.PACK_AB R162, R14, R15 ;  /* 0x0000000f0ea2723e */ /* 0x000fe200000000ff */
[----:B------:R-:W2:Y:S01]  /*6fd0*/  LDSM.16.MT88.4 R96, [R236+0xd800] ;  /* 0x00d80000ec60783b */ /* 0x000ea20000004200 */
[--C-:B-1----:R-:W-:Y:S02]  /*6fe0*/  FFMA.FTZ R0, R252, c[0x0][0x23c], -R3.reuse ;  /* 0x00008f00fc007a23 */ /* 0x102fe40000010803 */
[----:B------:R-:W-:-:S03]  /*6ff0*/  FFMA.FTZ R3, R226, c[0x0][0x23c], -R3 ;  /* 0x00008f00e2037a23 */ /* 0x000fc60000010803 */
[----:B------:R1:W-:Y:S02]  /*7000*/  MUFU.EX2 R11, R0 ;  /* 0x00000000000b7308 */ /* 0x0003e40000000800 */
[----:B-1----:R-:W-:-:S06]  /*7010*/  FADD.FTZ R0, R154, R13 ;  /* 0x0000000d9a007221 */ /* 0x002fcc0000010000 */
[----:B------:R-:W1:Y:S01]  /*7020*/  MUFU.EX2 R13, R3 ;  /* 0x00000003000d7308 */ /* 0x000e620000000800 */
[----:B---3--:R-:W-:Y:S02]  /*7030*/  F2FP.PACK_AB R161, R12, R10 ;  /* 0x0000000a0ca1723e */ /* 0x008fe400000000ff */
[----:B------:R-:W-:Y:S02]  /*7040*/  MOV R35, R218 ;  /* 0x000000da00237202 */ /* 0x000fe40000000f00 */
[----:B------:R-:W-:Y:S02]  /*7050*/  MOV R154, R112 ;  /* 0x00000070009a7202 */ /* 0x000fe40000000f00 */
[----:B------:R-:W-:Y:S01]  /*7060*/  MOV R112, R114 ;  /* 0x0000007200707202 */ /* 0x000fe20000000f00 */
[----:B------:R-:W-:Y:S01]  /*7070*/  IMAD.MOV.U32 R114, RZ, RZ, R165 ;  /* 0x000000ffff727224 */ /* 0x000fe200078e00a5 */
[----:B------:R-:W-:Y:S01]  /*7080*/  MOV R218, R232 ;  /* 0x000000e800da7202 */ /* 0x000fe20000000f00 */
[----:B--2---:R-:W-:Y:S01]  /*7090*/  FADD.FTZ R9, R244, R166 ;  /* 0x000000a6f4097221 */ /* 0x004fe20000010000 */
[----:B-1----:R-:W-:Y:S01]  /*70a0*/  F2FP.PACK_AB R163, R13, R11 ;  /* 0x0000000b0da3723e */ /* 0x002fe200000000ff */
[----:B------:R-:W-:-:S02]  /*70b0*/  FADD.FTZ R3, R241, R0 ;  /* 0x00000000f1037221 */ /* 0x000fc40000010000 */
[----:B------:R-:W-:Y:S01]  /*70c0*/  FADD.FTZ R2, R35, R2 ;  /* 0x0000000223027221 */ /* 0x000fe20000010000 */
[----:B------:R-:W-:Y:S01]  /*70d0*/  MOV R247, R154 ;  /* 0x0000009a00f77202 */ /* 0x000fe20000000f00 */
[----:B------:R-:W-:Y:S01]  /*70e0*/  FADD.FTZ R0, R239, R9 ;  /* 0x00000009ef007221 */ /* 0x000fe20000010000 */
[----:B------:R-:W-:Y:S01]  /*70f0*/  MOV R31, R114 ;  /* 0x00000072001f7202 */ /* 0x000fe20000000f00 */
[----:B------:R-:W-:Y:S01]  /*7100*/  FADD.FTZ R3, R237, R3 ;  /* 0x00000003ed037221 */ /* 0x000fe20000010000 */
[----:B------:R-:W-:Y:S01]  /*7110*/  HMMA.16816.F32 R196, R160, R4, R196 ;  /* 0x00000004a0c4723c */ /* 0x000fe200000018c4 */
[----:B------:R-:W-:Y:S01]  /*7120*/  FADD.FTZ R0, R27, R0 ;  /* 0x000000001b007221 */ /* 0x000fe20000010000 */
[----:B------:R-:W-:Y:S01]  /*7130*/  LDSM.16.MT88.4 R152, [R236+0xf800] ;  /* 0x00f80000ec98783b */ /* 0x000fe20000004200 */
[----:B------:R-:W-:Y:S02]  /*7140*/  FADD.FTZ R3, R25, R3 ;  /* 0x0000000319037221 */ /* 0x000fe40000010000 */
[----:B------:R-:W-:Y:S01]  /*7150*/  FADD.FTZ R2, R24, R2 ;  /* 0x0000000218027221 */ /* 0x000fe20000010000 */
[----:B------:R1:W5:Y:S01]  /*7160*/  LDL.LU R165, [R1+0x90] ;  /* 0x0000900001a57983 */ /* 0x0003620000300800 */
[----:B------:R-:W-:-:S02]  /*7170*/  FADD.FTZ R4, R26, R8 ;  /* 0x000000081a047221 */ /* 0x000fc40000010000 */
[----:B------:R-:W-:Y:S01]  /*7180*/  FADD.FTZ R0, R218, R0 ;  /* 0x00000000da007221 */ /* 0x000fe20000010000 */
[----:B------:R1:W5:Y:S01]  /*7190*/  LDL.LU R166, [R1+0x8c] ;  /* 0x00008c0001a67983 */ /* 0x0003620000300800 */
[----:B------:R-:W-:Y:S02]  /*71a0*/  FADD.FTZ R4, R245, R4 ;  /* 0x00000004f5047221 */ /* 0x000fe40000010000 */
[----:B------:R-:W-:Y:S01]  /*71b0*/  FADD.FTZ R3, R32, R3 ;  /* 0x0000000320037221 */ /* 0x000fe20000010000 */
[----:B------:R1:W5:Y:S01]  /*71c0*/  LDL.LU R244, [R1+0x88] ;  /* 0x0000880001f47983 */ /* 0x0003620000300800 */
[----:B------:R-:W-:Y:S02]  /*71d0*/  IMAD.MOV.U32 R224, RZ, RZ, R112 ;  /* 0x000000ffffe07224 */ /* 0x000fe400078e0070 */
[----:B------:R-:W-:Y:S01]  /*71e0*/  FADD.FTZ R2, R33, R2 ;  /* 0x0000000221027221 */ /* 0x000fe20000010000 */
[----:B------:R-:W2:Y:S01]  /*71f0*/  LDSM.16.MT88.4 R112, [R235+0xd800] ;  /* 0x00d80000eb70783b */ /* 0x000ea20000004200 */
        /* <DEDUP_REMOVED lines=53> */
[----:B------:R-:W-:Y:S01]  /*7550*/  FADD.FTZ R2, R14, R2 ;  /* 0x000000020e027221 */ /* 0x000fe20000010000 */
[----:B------:R1:W-:Y:S04]  /*7560*/  STL [R1+0x14], R4 ;  /* 0x0000140401007387 */ /* 0x0003e80000100800 */
[----:B------:R1:W-:Y:S04]  /*7570*/  STL [R1+0x18], R3 ;  /* 0x0000180301007387 */ /* 0x0003e80000100800 */
[----:B------:R1:W-:Y:S04]  /*7580*/  STL [R1+0x20], R0 ;  /* 0x0000200001007387 */ /* 0x0003e80000100800 */
[----:B------:R1:W-:Y:S01]  /*7590*/  STL [R1+0x1c], R2 ;  /* 0x00001c0201007387 */ /* 0x0003e20000100800 */
[-C--:B----4-:R-:W-:Y:S08]  /*75a0*/  HMMA.16816.F32 R176, R200, R184.reuse, R176 ;  /* 0x000000b8c8b0723c */ /* 0x090ff000000018b0 */
        /* <DEDUP_REMOVED lines=8> */
[C---:B--2---:R-:W-:Y:S08]  /*7630*/  HMMA.16816.F32 R104, R160.reuse, R112, R104 ;  /* 0x00000070a068723c */ /* 0x044ff00000001868 */
        /* <DEDUP_REMOVED lines=22> */
[----:B------:R-:W3:Y:S04]  /*77a0*/  LDL R249, [R1+0x24] ;  /* 0x0000240001f97983 */ /* 0x000ee80000100800 */
[----:B------:R-:W4:Y:S01]  /*77b0*/  LDL.64 R250, [R1+0x48] ;  /* 0x0000480001fa7983 */ /* 0x000f220000100a00 */
[----:B------:R-:W-:Y:S01]  /*77c0*/  UIADD3 UR6, UR8, -0x2, URZ ;  /* 0xfffffffe08067890 */ /* 0x000fe2000fffe03f */
[----:B------:R-:W-:-:S04]  /*77d0*/  DEPBAR.LE SB0, 0x0 ;  /* 0x000080000000791a */ /* 0x000fc80000000000 */
[----:B------:R-:W-:Y:S01]  /*77e0*/  USHF.R.S32.HI UR12, URZ, 0x1f, UR6 ;  /* 0x0000001f3f0c7899 */ /* 0x000fe20008011406 */
[----:B------:R-:W-:Y:S01]  /*77f0*/  IMAD.U32 R2, RZ, RZ, UR6 ;  /* 0x00000006ff027e24 */ /* 0x000fe2000f8e00ff */
[----:B------:R-:W-:Y:S02]  /*7800*/  UIMAD UR7, UR22, UR6, URZ ;  /* 0x00000006160772a4 */ /* 0x000fe4000f8e023f */
[----:B------:R-:W-:Y:S02]  /*7810*/  UIADD3 UR21, UR8, -0x2, URZ ;  /* 0xfffffffe08157890 */ /* 0x000fe4000fffe03f */
[----:B------:R-:W-:Y:S02]  /*7820*/  UIMAD UR7, UR12, UR5, UR7 ;  /* 0x000000050c0772a4 */ /* 0x000fe4000f8e0207 */
[----:B------:R-:W-:Y:S01]  /*7830*/  UISETP.GE.AND UP0, UPT, UR8, 0x3, UPT ;  /* 0x000000030800788c */ /* 0x000fe2000bf06270 */
[----:B------:R-:W-:Y:S01]  /*7840*/  BAR.SYNC.DEFER_BLOCKING 0x0 ;  /* 0x0000000000007b1d */ /* 0x000fe20000010000 */
[----:B--2---:R-:W-:-:S02]  /*7850*/  ISETP.GE.AND P3, PT, R230, c[0x0][0x220], PT ;  /* 0x00008800e6007a0c */ /* 0x004fc40003f66270 */
        /* <DEDUP_REMOVED lines=33> */
[----:B------:R-:W-:Y:S01]  /*7a70*/  @!P3 LEA R8, P4, R2, c[0x0][0x170], 0x1 ;  /* 0x00005c000208ba11 */ /* 0x000fe200078808ff */
[----:B------:R-:W-:Y:S01]  /*7a80*/  @P2 STS.128 [R244+0xe800], RZ ;  /* 0x00e800fff4002388 */ /* 0x000fe20000000c00 */
[C-C-:B------:R-:W-:Y:S02]  /*7a90*/  @!P3 LEA.HI.X R11, R0.reuse, c[0x0][0x174], R3.reuse, 0x1, P5 ;  /* 0x00005d00000bba11 */ /* 0x140fe400028f0c03 */
[----:B------:R-:W-:Y:S01]  /*7aa0*/  @!P2 LEA.HI.X R7, R0, c[0x0][0x174], R3, 0x1, P1 ;  /* 0x00005d000007aa11 */ /* 0x000fe200008f0c03 */
[----:B------:R-:W-:Y:S01]  /*7ab0*/  @!PT LDS RZ, [RZ] ;  /* 0x00000000fffff984 */ /* 0x000fe20000000800 */
[----:B------:R-:W-:Y:S01]  /*7ac0*/  @!PT LDS RZ, [RZ] ;  /* 0x00000000fffff984 */ /* 0x000fe20000000800 */
[----:B------:R-:W-:Y:S01]  /*7ad0*/  @!PT LDS RZ, [RZ] ;  /* 0x00000000fffff984 */ /* 0x000fe20000000800 */
[----:B------:R3:W-:Y:S01]  /*7ae0*/  @!P2 LDGSTS.E.BYPASS.LTC128B.128 [R244+0xe800], [R12.64+0x80] ;  /* 0x0e8000800cf4afae */ /* 0x0007e2000b901d52 */
[----:B-1----:R-:W-:-:S03]  /*7af0*/  IADD3.X R5, R3, UR9, RZ, P0, !PT ;  /* 0x0000000903057c10 */ /* 0x002fc600087fe4ff */
[----:B------:R-:W-:Y:S01]  /*7b00*/  @P3 STS.128 [R244+0xd000], RZ ;  /* 0x00d000fff4003388 */ /* 0x000fe20000000c00 */
[C---:B------:R-:W-:Y:S02]  /*7b10*/  @!P2 LEA R4, P0, R2.reuse, c[0x0][0x170], 0x1 ;  /* 0x00005c000204aa11 */ /* 0x040fe400078008ff */
[C-C-:B------:R-:W-:Y:S01]  /*7b20*/  @!P3 LEA.HI.X R9, R2.reuse, c[0x0][0x174], R5.reuse, 0x1, P4 ;  /* 0x00005d000209ba11 */ /* 0x140fe200020f0c05 */
[----:B------:R-:W-:Y:S01]  /*7b30*/  @!PT LDS RZ, [RZ] ;  /* 0x00000000fffff984 */ /* 0x000fe20000000800 */
[----:B------:R-:W-:Y:S01]  /*7b40*/  @!PT LDS RZ, [RZ] ;  /* 0x00000000fffff984 */ /* 0x000fe20000000800 */
[----:B------:R-:W-:Y:S01]  /*7b50*/  @!PT LDS RZ, [RZ] ;  /* 0x00000000fffff984 */ /* 0x000fe20000000800 */
[----:B------:R1:W-:Y:S01]  /*7b60*/  @!P3 LDGSTS.E.BYPASS.LTC128B.128 [R244+0xd000], [R10.64] ;  /* 0x0d0000000af4bfae */ /* 0x0003e2000b901d52 */
[----:B------:R-:W-:-:S03]  /*7b70*/  @!P2 LEA.HI.X R5, R2, c[0x0][0x174], R5, 0x1, P0 ;  /* 0x00005d000205aa11 */ /* 0x000fc600000f0c05 */
        /* <DEDUP_REMOVED lines=35> */
[----:B------:R-:W-:Y:S01]  /*7db0*/  IMAD.MOV.U32 R164, RZ, RZ, R52 ;  /* 0x000000ffffa47224 */ /* 0x000fe200078e0034 */
[----:B------:R-:W-:Y:S01]  /*7dc0*/  MOV R2, R54 ;  /* 0x0000003600027202 */ /* 0x000fe20000000f00 */
[----:B------:R-:W-:-:S02]  /*7dd0*/  IMAD.MOV.U32 R3, RZ, RZ, R53 ;  /* 0x000000ffff037224 */ /* 0x000fc400078e0035 */
[----:B------:R-:W-:-:S03]  /*7de0*/  IMAD.MOV.U32 R0, RZ, RZ, R55 ;  /* 0x000000ffff007224 */ /* 0x000fc600078e0037 */
        /* <DEDUP_REMOVED lines=12> */
[----:B------:R-:W-:Y:S02]  /*7eb0*/  IMAD.MOV.U32 R245, RZ, RZ, R52 ;  /* 0x000000fffff57224 */ /* 0x000fe400078e0034 */
[----:B------:R-:W-:Y:S02]  /*7ec0*/  IMAD.MOV.U32 R171, RZ, RZ, R53 ;  /* 0x000000ffffab7224 */ /* 0x000fe400078e0035 */
[----:B------:R-:W-:-:S02]  /*7ed0*/  IMAD.MOV.U32 R170, RZ, RZ, R54 ;  /* 0x000000ffffaa7224 */ /* 0x000fc400078e0036 */
[----:B------:R-:W-:Y:S01]  /*7ee0*/  IMAD.MOV.U32 R169, RZ, RZ, R55 ;  /* 0x000000ffffa97224 */ /* 0x000fe200078e0037 */
[----:B---3--:R-:W-:Y:S08]  /*7ef0*/  HMMA.16816.F32 R56, R12, R32, RZ ;  /* 0x000000200c38723c */ /* 0x008ff000000018ff */
[----:B------:R-:W-:Y:S08]  /*7f00*/  HMMA.16816.F32 R220, R4, R44, R60 ;  /* 0x0000002c04dc723c */ /* 0x000ff0000000183c */
[----:B------:R-:W-:Y:S01]  /*7f10*/  HMMA.16816.F32 R52, R12, R28, RZ ;  /* 0x0000001c0c34723c */ /* 0x000fe200000018ff */
[----:B------:R-:W-:Y:S01]  /*7f20*/  MOV R211, R212 ;  /* 0x000000d400d37202 */ /* 0x000fe20000000f00 */
[----:B------:R-:W-:-:S02]  /*7f30*/  IMAD.MOV.U32 R210, RZ, RZ, R213 ;  /* 0x000000ffffd27224 */ /* 0x000fc400078e00d5 */
[----:B------:R-:W-:Y:S02]  /*7f40*/  IMAD.MOV.U32 R209, RZ, RZ, R214 ;  /* 0x000000ffffd17224 */ /* 0x000fe400078e00d6 */
[----:B------:R-:W-:Y:S02]  /*7f50*/  IMAD.MOV.U32 R208, RZ, RZ, R215 ;  /* 0x000000ffffd07224 */ /* 0x000fe400078e00d7 */
[C---:B------:R-:W-:Y:S08]  /*7f60*/  HMMA.16816.F32 R60, R12.reuse, R36, RZ ;  /* 0x000000240c3c723c */ /* 0x040ff000000018ff */
[C---:B------:R-:W-:Y:S08]  /*7f70*/  HMMA.16816.F32 R4, R12.reuse, R20, RZ ;  /* 0x000000140c04723c */ /* 0x040ff000000018ff */
[C---:B------:R-:W-:Y:S08]  /*7f80*/  HMMA.16816.F32 R36, R12.reuse, R38, RZ ;  /* 0x000000260c24723c */ /* 0x040ff000000018ff */
[----:B------:R-:W-:Y:S08]  /*7f90*/  HMMA.16816.F32 R28, R12, R30, RZ ;  /* 0x0000001e0c1c723c */ /* 0x000ff000000018ff */
[----:B-1----:R-:W-:Y:S07]  /*7fa0*/  HMMA.16816.F32 R212, R8, R48, R56 ;  /* 0x0000003008d4723c */ /* 0x002fee0000001838 */
[----:B------:R-:W-:Y:S01]  /*7fb0*/  MOV R56, R211 ;  /* 0x000000d300387202 */ /* 0x000fe20000000f00 */
[----:B------:R-:W-:Y:S01]  /*7fc0*/  IMAD.MOV.U32 R57, RZ, RZ, R210 ;  /* 0x000000ffff397224 */ /* 0x000fe200078e00d2 */
[----:B------:R-:W-:Y:S01]  /*7fd0*/  HMMA.16816.F32 R64, R12, R34, RZ ;  /* 0x000000220c40723c */ /* 0x000fe200000018ff */
[----:B------:R-:W-:-:S02]  /*7fe0*/  IMAD.MOV.U32 R58, RZ, RZ, R209 ;  /* 0x000000ffff3a7224 */ /* 0x000fc400078e00d1 */
        /* <DEDUP_REMOVED lines=8> */
[----:B------:R-:W-:-:S05]  /*8070*/  IMAD.MOV.U32 R45, RZ, RZ, R3 ;  /* 0x000000ffff2d7224 */ /* 0x000fca00078e0003 */
[C---:B------:R-:W-:Y:S01]  /*8080*/  HMMA.16816.F32 R248, R8.reuse, R40, R4 ;  /* 0x0000002808f8723c */ /* 0x040fe20000001804 */
[----:B------:R-:W-:Y:S07]  /*8090*/  LDSM.16.M88.4 R4, [R243+0x2000] ;  /* 0x00200000f304783b */ /* 0x000fee0000000200 */
        /* <DEDUP_REMOVED lines=9> */
[----:B------:R-:W-:Y:S02]  /*8130*/  IMAD.MOV.U32 R64, RZ, RZ, R245 ;  /* 0x000000ffff407224 */ /* 0x000fe400078e00f5 */
[----:B------:R-:W-:Y:S02]  /*8140*/  IMAD.MOV.U32 R65, RZ, RZ, R171 ;  /* 0x000000ffff417224 */ /* 0x000fe400078e00ab */
[----:B------:R-:W-:-:S02]  /*8150*/  IMAD.MOV.U32 R66, RZ, RZ, R170 ;  /* 0x000000ffff427224 */ /* 0x000fc400078e00aa */
[----:B------:R-:W-:-:S03]  /*8160*/  IMAD.MOV.U32 R67, RZ, RZ, R169 ;  /* 0x000000ffff437224 */ /* 0x000fc600078e00a9 */
        /* <DEDUP_REMOVED lines=8> */
[----:B------:R-:W-:Y:S01]  /*81f0*/  MOV R247, R218 ;  /* 0x000000da00f77202 */ /* 0x000fe20000000f00 */
[----:B------:R-:W-:Y:S01]  /*8200*/  IMAD.MOV.U32 R252, RZ, RZ, R217 ;  /* 0x000000fffffc7224 */ /* 0x000fe200078e00d9 */
[----:B----4-:R-:W-:Y:S01]  /*8210*/  HMMA.16816.F32 R220, R4, R20, R220 ;  /* 0x0000001404dc723c */ /* 0x010fe200000018dc */
[----:B------:R-:W-:-:S07]  /*8220*/  IMAD.MOV.U32 R246, RZ, RZ, R219 ;  /* 0x000000fffff67224 */ /* 0x000fce00078e00db */
[C---:B------:R-:W-:Y:S08]  /*8230*/  HMMA.16816.F32 R216, R4.reuse, R22, R64 ;  /* 0x0000001604d8723c */ /* 0x040ff00000001840 */
[C---:B------:R-:W-:Y:S08]  /*8240*/  HMMA.16816.F32 R52, R4.reuse, R8, R52 ;  /* 0x000000080434723c */ /* 0x040ff00000001834 */
[----:B------:R-:W-:Y:S08]  /*8250*/  HMMA.16816.F32 R44, R4, R10, R44 ;  /* 0x0000000a042c723c */ /* 0x000ff0000000182c */
[----:B------:R-:W-:Y:S01]  /*8260*/  IMAD.MOV.U32 R67, RZ, RZ, R216 ;  /* 0x000000ffff437224 */ /* 0x000fe200078e00d8 */
[----:B------:R-:W-:Y:S01]  /*8270*/  HMMA.16816.F32 R60, R12, R22, R60 ;  /* 0x000000160c3c723c */ /* 0x000fe2000000183c */
[----:B------:R-:W-:-:S02]  /*8280*/  IMAD.MOV.U32 R66, RZ, RZ, R217 ;  /* 0x000000ffff427224 */ /* 0x000fc400078e00d9 */
[----:B------:R-:W-:Y:S02]  /*8290*/  IMAD.MOV.U32 R65, RZ, RZ, R218 ;  /* 0x000000ffff417224 */ /* 0x000fe400078e00da */
[----:B------:R-:W-:-:S03]  /*82a0*/  IMAD.MOV.U32 R64, RZ, RZ, R219 ;  /* 0x000000ffff407224 */ /* 0x000fc600078e00db */
[----:B------:R-:W-:Y:S08]  /*82b0*/  HMMA.16816.F32 R216, R4, R30, R224 ;  /* 0x0000001e04d8723c */ /* 0x000ff000000018e0 */
[C---:B------:R-:W-:Y:S08]  /*82c0*/  HMMA.16816.F32 R224, R12.reuse, R8, R212 ;  /* 0x000000080ce0723c */ /* 0x040ff000000018d4 */
[----:B------:R-:W-:Y:S01]  /*82d0*/  HMMA.16816.F32 R212, R12, R20, R208 ;  /* 0x000000140cd4723c */ /* 0x000fe200000018d0 */
[----:B------:R-:W-:-:S02]  /*82e0*/  IMAD.MOV.U32 R171, RZ, RZ, R60 ;  /* 0x000000ffffab7224 */ /* 0x000fc400078e003c */
[----:B------:R-:W-:Y:S02]  /*82f0*/  IMAD.MOV.U32 R170, RZ, RZ, R61 ;  /* 0x000000ffffaa7224 */ /* 0x000fe400078e003d */
[----:B------:R-:W-:-:S03]  /*8300*/  IMAD.MOV.U32 R169, RZ, RZ, R62 ;  /* 0x000000ffffa97224 */ /* 0x000fc600078e003e */
[----:B------:R-:W-:Y:S01]  /*8310*/  MOV R4, R216 ;  /* 0x000000d800047202 */ /* 0x000fe20000000f00 */
[----:B------:R-:W-:Y:S01]  /*8320*/  HMMA.16816.F32 R20, R12, R28, R248 ;  /* 0x0000001c0c14723c */ /* 0x000fe200000018f8 */
[----:B------:R-:W-:Y:S02]  /*8330*/  IMAD.MOV.U32 R3, RZ, RZ, R217 ;  /* 0x000000ffff037224 */ /* 0x000fe400078e00d9 */
[----:B------:R-:W-:Y:S02]  /*8340*/  IMAD.MOV.U32 R2, RZ, RZ, R218 ;  /* 0x000000ffff027224 */ /* 0x000fe400078e00da */
[----:B------:R-:W-:-:S03]  /*8350*/  IMAD.MOV.U32 R0, RZ, RZ, R219 ;  /* 0x000000ffff007224 */ /* 0x000fc600078e00db */
[C---:B------:R-:W-:Y:S07]  /*8360*/  HMMA.16816.F32 R228, R12.reuse, R18, R204 ;  /* 0x000000120ce4723c */ /* 0x040fee00000018cc */
[----:B------:R-:W-:Y:S01]  /*8370*/  IMAD.MOV.U32 R207, RZ, RZ, R16 ;  /* 0x000000ffffcf7224 */ /* 0x000fe200078e0010 */
[C---:B------:R-:W-:Y:S01]  /*8380*/  HMMA.16816.F32 R216, R12.reuse, R10, R48 ;  /* 0x0000000a0cd8723c */ /* 0x040fe20000001830 */
[----:B------:R-:W-:Y:S04]  /*8390*/  LDSM.16.M88.4 R16, [R237] ;  /* 0x00000000ed10783b */ /* 0x000fe80000000200 */
[----:B------:R-:W-:Y:S02]  /*83a0*/  LDSM.16.M88.4 R8, [R242] ;  /* 0x00000000f208783b */ /* 0x000fe40000000200 */
[----:B------:R-:W-:Y:S01]  /*83b0*/  IMAD.MOV.U32 R48, RZ, RZ, R4 ;  /* 0x000000ffff307224 */ /* 0x000fe200078e0004 */
[----:B------:R-:W-:Y:S01]  /*83c0*/  MOV R49, R3 ;  /* 0x0000000300317202 */ /* 0x000fe20000000f00 */
[----:B------:R-:W1:Y:S01]  /*83d0*/  LDSM.16.M88.4 R4, [R242+0x2000] ;  /* 0x00200000f204783b */ /* 0x000e620000000200 */
[----:B------:R-:W-:Y:S01]  /*83e0*/  IMAD.MOV.U32 R50, RZ, RZ, R2 ;  /* 0x000000ffff327224 */ /* 0x000fe200078e0002 */
[----:B------:R-:W-:Y:S01]  /*83f0*/  HMMA.16816.F32 R208, R12, R30, R40 ;  /* 0x0000001e0cd0723c */ /* 0x000fe20000001828 */
[----:B------:R-:W-:Y:S01]  /*8400*/  IMAD.MOV.U32 R245, RZ, RZ, R20 ;  /* 0x000000fffff57224 */ /* 0x000fe200078e0014 */
[----:B------:R-:W2:Y:S01]  /*8410*/  LDSM.16.M88.4 R12, [R237+0x800] ;  /* 0x00080000ed0c783b */ /* 0x000ea20000000200 */
[----:B------:R-:W-:-:S02]  /*8420*/  IMAD.MOV.U32 R164, RZ, RZ, R21 ;  /* 0x000000ffffa47224 */ /* 0x000fc400078e0015 */
[----:B------:R-:W-:Y:S01]  /*8430*/  IMAD.MOV.U32 R3, RZ, RZ, R22 ;  /* 0x000000ffff037224 */ /* 0x000fe200078e0016 */
[----:B------:R-:W-:Y:S01]  /*8440*/  LDSM.16.M88.4 R28, [R237+0x1800] ;  /* 0x00180000ed1c783b */ /* 0x000fe20000000200 */
[----:B------:R-:W-:Y:S01]  /*8450*/  IMAD.MOV.U32 R2, RZ, RZ, R23 ;  /* 0x000000ffff027224 */ /* 0x000fe200078e0017 */
[----:B------:R-:W-:Y:S01]  /*8460*/  MOV R40, R207 ;  /* 0x000000cf00287202 */ /* 0x000fe20000000f00 */
[----:B------:R-:W-:Y:S01]  /*8470*/  IMAD.MOV.U32 R41, RZ, RZ, R252 ;  /* 0x000000ffff297224 */ /* 0x000fe200078e00fc */
[----:B------:R-:W3:Y:S01]  /*8480*/  LDSM.16.M88.4 R20, [R237+0x1000] ;  /* 0x00100000ed14783b */ /* 0x000ee20000000200 */
[----:B------:R-:W-:Y:S02]  /*8490*/  IMAD.MOV.U32 R42, RZ, RZ, R247 ;  /* 0x000000ffff2a7224 */ /* 0x000fe400078e00f7 */
[----:B------:R-:W-:Y:S02]  /*84a0*/  IMAD.MOV.U32 R43, RZ, RZ, R246 ;  /* 0x000000ffff2b7224 */ /* 0x000fe400078e00f6 */
[----:B------:R-:W-:Y:S01]  /*84b0*/  IMAD.MOV.U32 R51, RZ, RZ, R0 ;  /* 0x000000ffff337224 */ /* 0x000fe200078e0000 */
[----:B------:R-:W-:Y:S01]  /*84c0*/  MOV R0, R63 ;  /* 0x0000003f00007202 */ /* 0x000fe20000000f00 */
[C---:B-1----:R-:W-:Y:S08]  /*84d0*/  HMMA.16816.F32 R56, R4.reuse, R18, R56 ;  /* 0x000000120438723c */ /* 0x042ff00000001838 */
[C---:B------:R-:W-:Y:S07]  /*84e0*/  HMMA.16816.F32 R204, R4.reuse, R16, R36 ;  /* 0x0000001004cc723c */ /* 0x040fee0000001824 */
[----:B------:R-:W-:Y:S01]  /*84f0*/  IMAD.MOV.U32 R36, RZ, RZ, R67 ;  /* 0x000000ffff247224 */ /* 0x000fe200078e0043 */
[----:B------:R-:W-:Y:S01]  /*8500*/  MOV R37, R66 ;  /* 0x0000004200257202 */ /* 0x000fe20000000f00 */
[----:B------:R-:W-:Y:S01]  /*8510*/  IMAD.MOV.U32 R38, RZ, RZ, R65 ;  /* 0x000000ffff267224 */ /* 0x000fe200078e0041 */
[----:B--2---:R-:W-:Y:S01]  /*8520*/  HMMA.16816.F32 R248, R4, R12, R52 ;  /* 0x0000000c04f8723c */ /* 0x004fe20000001834 */
[----:B------:R-:W-:-:S07]  /*8530*/  IMAD.MOV.U32 R39, RZ, RZ, R64 ;  /* 0x000000ffff277224 */ /* 0x000fce00078e0040 */
[C---:B---3--:R-:W-:Y:S08]  /*8540*/  HMMA.16816.F32 R52, R4.reuse, R22, R36 ;  /* 0x000000160434723c */ /* 0x048ff00000001824 */
[----:B------:R-:W-:Y:S08]  /*8550*/  HMMA.16816.F32 R36, R4, R28, R40 ;  /* 0x0000001c0424723c */ /* 0x000ff00000001828 */
[----:B------:R-:W-:Y:S07]  /*8560*/  HMMA.16816.F32 R64, R8, R16, R32 ;  /* 0x000000100840723c */ /* 0x000fee0000001820 */
[----:B------:R-:W-:Y:S01]  /*8570*/  MOV R17, R58 ;  /* 0x0000003a00117202 */ /* 0x000fe20000000f00 */
[----:B------:R-:W-:Y:S01]  /*8580*/  IMAD.MOV.U32 R16, RZ, RZ, R59 ;  /* 0x000000ffff107224 */ /* 0x000fe200078e003b */
[----:B------:R-:W-:Y:S01]  /*8590*/  HMMA.16816.F32 R60, R4, R14, R44 ;  /* 0x0000000e043c723c */ /* 0x000fe2000000182c */
[----:B------:R-:W-:-:S02]  /*85a0*/  IMAD.MOV.U32 R33, RZ, RZ, R56 ;  /* 0x000000ffff217224 */ /* 0x000fc400078e0038 */
[----:B------:R-:W-:-:S05]  /*85b0*/  IMAD.MOV.U32 R32, RZ, RZ, R57 ;  /* 0x000000ffff207224 */ /* 0x000fca00078e0039 */
[----:B------:R-:W-:Y:S07]  /*85c0*/  HMMA.16816.F32 R44, R8, R18, R228 ;  /* 0x00000012082c723c */ /* 0x000fee00000018e4 */
[----:B------:R-:W-:Y:S01]  /*85d0*/  IMAD.MOV.U32 R230, RZ, RZ, R17 ;  /* 0x000000ffffe67224 */ /* 0x000fe200078e0011 */
[----:B------:R-:W-:Y:S01]  /*85e0*/  HMMA.16816.F32 R56, R4, R20, R220 ;  /* 0x000000140438723c */ /* 0x000fe200000018dc */
[----:B------:R-:W-:Y:S01]  /*85f0*/  IMAD.MOV.U32 R231, RZ, RZ, R16 ;  /* 0x000000ffffe77224 */ /* 0x000fe200078e0010 */
[----:B------:R-:W-:Y:S01]  /*8600*/  MOV R228, R33 ;  /* 0x0000002100e47202 */ /* 0x000fe20000000f00 */
[----:B------:R-:W-:Y:S01]  /*8610*/  LDSM.16.M88.4 R16, [R232+0xa000] ;  /* 0x00a00000e810783b */ /* 0x000fe20000000200 */
[----:B------:R-:W-:-:S03]  /*8620*/  IMAD.MOV.U32 R229, RZ, RZ, R32 ;  /* 0x000000ffffe57224 */ /* 0x000fc600078e0020 */
[----:B------:R-:W-:Y:S01]  /*8630*/  IMAD.MOV.U32 R220, RZ, RZ, R171 ;  /* 0x000000ffffdc7224 */ /* 0x000fe200078e00ab */
[----:B------:R-:W-:Y:S01]  /*8640*/  HMMA.16816.F32 R48, R4, R30, R48 ;  /* 0x0000001e0430723c */ /* 0x000fe20000001830 */
[----:B------:R-:W1:Y:S01]  /*8650*/  LDSM.16.M88.4 R4, [R240+0x6000] ;  /* 0x00600000f004783b */ /* 0x000e620000000200 */
[----:B------:R-:W-:Y:S01]  /*8660*/  IMAD.MOV.U32 R221, RZ, RZ, R170 ;  /* 0x000000ffffdd7224 */ /* 0x000fe200078e00aa */
[----:B------:R-:W-:Y:S01]  /*8670*/  MOV R223, R0 ;  /* 0x0000000000df7202 */ /* 0x000fe20000000f00 */
[----:B------:R-:W-:Y:S02]  /*8680*/  IMAD.MOV.U32 R222, RZ, RZ, R169 ;  /* 0x000000ffffde7224 */ /* 0x000fe400078e00a9 */
[----:B------:R-:W-:Y:S02]  /*8690*/  IMAD.MOV.U32 R171, RZ, RZ, R36 ;  /* 0x000000ffffab7224 */ /* 0x000fe400078e0024 */
[----:B------:R-:W-:Y:S01]  /*86a0*/  HMMA.16816.F32 R40, R8, R12, R224 ;  /* 0x0000000c0828723c */ /* 0x000fe200000018e0 */
[----:B------:R-:W-:-:S02]  /*86b0*/  IMAD.MOV.U32 R170, RZ, RZ, R37 ;  /* 0x000000ffffaa7224 */ /* 0x000fc400078e0025 */
[----:B------:R-:W-:Y:S02]  /*86c0*/  IMAD.MOV.U32 R169, RZ, RZ, R38 ;  /* 0x000000ffffa97224 */ /* 0x000fe400078e0026 */
[----:B------:R-:W-:Y:S02]  /*86d0*/  IMAD.MOV.U32 R0, RZ, RZ, R39 ;  /* 0x000000ffff007224 */ /* 0x000fe400078e0027 */
[----:B------:R-:W-:Y:S01]  /*86e0*/  IMAD.MOV.U32 R224, RZ, RZ, R245 ;  /* 0x000000ffffe07224 */ /* 0x000fe200078e00f5 */
[----:B------:R-:W-:Y:S01]  /*86f0*/  MOV R225, R164 ;  /* 0x000000a400e17202 */ /* 0x000fe20000000f00 */
[----:B------:R-:W-:Y:S01]  /*8700*/  IMAD.MOV.U32 R226, RZ, RZ, R3 ;  /* 0x000000ffffe27224 */ /* 0x000fe200078e0003 */
[C---:B------:R-:W-:Y:S01]  /*8710*/  HMMA.16816.F32 R32, R8.reuse, R14, R216 ;  /* 0x0000000e0820723c */ /* 0x040fe200000018d8 */
[----:B------:R-:W-:Y:S01]  /*8720*/  IMAD.MOV.U32 R227, RZ, RZ, R2 ;  /* 0x000000ffffe37224 */ /* 0x000fe200078e0002 */
[----:B------:R-:W2:Y:S06]  /*8730*/  LDSM.16.M88.4 R12, [R240+0x4000] ;  /* 0x00400000f00c783b */ /* 0x000eac0000000200 */
[C---:B------:R-:W-:Y:S08]  /*8740*/  HMMA.16816.F32 R36, R8.reuse, R20, R212 ;  /* 0x000000140824723c */ /* 0x040ff000000018d4 */
[C---:B------:R-:W-:Y:S01]  /*8750*/  HMMA.16816.F32 R220, R8.reuse, R22, R220 ;  /* 0x0000001608dc723c */ /* 0x040fe200000018dc */
[----:B------:R-:W3:Y:S07]  /*8760*/  LDSM.16.M88.4 R20, [R232+0xb000] ;  /* 0x00b00000e814783b */ /* 0x000eee0000000200 */
[C---:B------:R-:W-:Y:S08]  /*8770*/  HMMA.16816.F32 R212, R8.reuse, R28, R224 ;  /* 0x0000001c08d4723c */ /* 0x040ff000000018e0 */
[----:B------:R-:W-:Y:S01]  /*8780*/  HMMA.16816.F32 R216, R8, R30, R208 ;  /* 0x0000001e08d8723c */ /* 0x000fe200000018d0 */
[----:B------:R-:W4:Y:S04]  /*8790*/  LDSM.16.M88.4 R8, [R232+0xa800] ;  /* 0x00a80000e808783b */ /* 0x000f280000000200 */
[----:B------:R-:W4:Y:S02]  /*87a0*/  LDSM.16.M88.4 R28, [R232+0xb800] ;  /* 0x00b80000e81c783b */ /* 0x000f240000000200 */
[----:B------:R-:W-:Y:S01]  /*87b0*/  IMAD.MOV.U32 R208, RZ, RZ, R171 ;  /* 0x000000ffffd07224 */ /* 0x000fe200078e00ab */
[----:B-1----:R-:W-:Y:S01]  /*87c0*/  HMMA.16816.F32 R228, R4, R18, R228 ;  /* 0x0000001204e4723c */ /* 0x002fe200000018e4 */
[----:B------:R-:W-:Y:S01]  /*87d0*/  IMAD.MOV.U32 R209, RZ, RZ, R170 ;  /* 0x000000ffffd17224 */ /* 0x000fe200078e00aa */
[----:B------:R-:W-:Y:S01]  /*87e0*/  MOV R211, R0 ;  /* 0x0000000000d37202 */ /* 0x000fe20000000f00 */
[----:B------:R-:W-:-:S05]  /*87f0*/  IMAD.MOV.U32 R210, RZ, RZ, R169 ;  /* 0x000000ffffd27224 */ /* 0x000fca00078e00a9 */
[----:B------:R-:W-:Y:S01]  /*8800*/  IMAD.MOV.U32 R224, RZ, RZ, R212 ;  /* 0x000000ffffe07224 */ /* 0x000fe200078e00d4 */
[----:B------:R-:W-:Y:S01]  /*8810*/  MOV R3, R214 ;  /* 0x000000d600037202 */ /* 0x000fe20000000f00 */
[----:B------:R-:W-:Y:S02]  /*8820*/  IMAD.MOV.U32 R164, RZ, RZ, R213 ;  /* 0x000000ffffa47224 */ /* 0x000fe400078e00d5 */
[----:B------:R-:W-:Y:S02]  /*8830*/  IMAD.MOV.U32 R2, RZ, RZ, R215 ;  /* 0x000000ffff027224 */ /* 0x000fe400078e00d7 */
[-C--:B------:R-:W-:Y:S08]  /*8840*/  HMMA.16816.F32 R212, R4, R16.reuse, R204 ;  /* 0x0000001004d4723c */ /* 0x080ff000000018cc */
[----:B--2---:R-:W-:Y:S02]  /*8850*/  HMMA.16816.F32 R204, R12, R16, R64 ;  /* 0x000000100ccc723c */ /* 0x004fe40000001840 */
[----:B------:R-:W-:-:S02]  /*8860*/  IMAD.MOV.U32 R245, RZ, RZ, R228 ;  /* 0x000000fffff57224 */ /* 0x000fc400078e00e4 */
[----:B------:R-:W-:Y:S02]  /*8870*/  IMAD.MOV.U32 R171, RZ, RZ, R229 ;  /* 0x000000ffffab7224 */ /* 0x000fe400078e00e5 */
[----:B------:R-:W-:Y:S02]  /*8880*/  IMAD.MOV.U32 R170, RZ, RZ, R230 ;  /* 0x000000ffffaa7224 */ /* 0x000fe400078e00e6 */
[----:B------:R-:W-:Y:S01]  /*8890*/  IMAD.MOV.U32 R169, RZ, RZ, R231 ;  /* 0x000000ffffa97224 */ /* 0x000fe200078e00e7 */
[----:B---3--:R-:W-:Y:S08]  /*88a0*/  HMMA.16816.F32 R36, R12, R20, R36 ;  /* 0x000000140c24723c */ /* 0x008ff00000001824 */
[C---:B----4-:R-:W-:Y:S08]  /*88b0*/  HMMA.16816.F32 R64, R4.reuse, R8, R248 ;  /* 0x000000080440723c */ /* 0x050ff000000018f8 */
[C---:B------:R-:W-:Y:S08]  /*88c0*/  HMMA.16816.F32 R228, R4.reuse, R20, R56 ;  /* 0x0000001404e4723c */ /* 0x040ff00000001838 */
[C---:B------:R-:W-:Y:S08]  /*88d0*/  HMMA.16816.F32 R56, R4.reuse, R28, R208 ;  /* 0x0000001c0438723c */ /* 0x040ff000000018d0 */
[----:B------:R-:W-:Y:S01]  /*88e0*/  MOV R0, R64 ;  /* 0x0000004000007202 */ /* 0x000fe20000000f00 */
        /* <DEDUP_REMOVED lines=8> */
[----:B------:R-:W-:-:S04]  /*8970*/  IMAD.MOV.U32 R63, RZ, RZ, R2 ;  /* 0x000000ffff3f7224 */ /* 0x000fc800078e0002 */
[----:B------:R-:W-:Y:S01]  /*8980*/  IMAD.MOV.U32 R164, RZ, RZ, R56 ;  /* 0x000000ffffa47224 */ /* 0x000fe200078e0038 */
[----:B------:R-:W-:Y:S01]  /*8990*/  MOV R3, R57 ;  /* 0x0000003900037202 */ /* 0x000fe20000000f00 */
[----:B------:R-:W-:Y:S01]  /*89a0*/  IMAD.MOV.U32 R55, RZ, RZ, R0 ;  /* 0x000000ffff377224 */ /* 0x000fe200078e0000 */
[----:B------:R-:W-:Y:S01]  /*89b0*/  HMMA.16816.F32 R64, R4, R30, R48 ;  /* 0x0000001e0440723c */ /* 0x000fe20000001830 */
[----:B------:R-:W-:Y:S01]  /*89c0*/  IMAD.MOV.U32 R2, RZ, RZ, R58 ;  /* 0x000000ffff027224 */ /* 0x000fe200078e003a */
[----:B------:R-:W-:Y:S01]  /*89d0*/  LDSM.16.M88.4 R4, [R241+0x6000] ;  /* 0x00600000f104783b */ /* 0x000fe20000000200 */
[----:B------:R-:W-:-:S05]  /*89e0*/  IMAD.MOV.U32 R0, RZ, RZ, R59 ;  /* 0x000000ffff007224 */ /* 0x000fca00078e003b */
[C---:B------:R-:W-:Y:S01]  /*89f0*/  HMMA.16816.F32 R56, R12.reuse, R18, R44 ;  /* 0x000000120c38723c */ /* 0x040fe2000000182c */
[----:B------:R-:W1:Y:S07]  /*8a00*/  LDSM.16.M88.4 R16, [R239+0x2000] ;  /* 0x00200000ef10783b */ /* 0x000e6e0000000200 */
[C---:B------:R-:W-:Y:S08]  /*8a10*/  HMMA.16816.F32 R40, R12.reuse, R8, R40 ;  /* 0x000000080c28723c */ /* 0x040ff00000001828 */
[C---:B------:R-:W-:Y:S01]  /*8a20*/  HMMA.16816.F32 R32, R12.reuse, R10, R32 ;  /* 0x0000000a0c20723c */ /* 0x040fe20000001820 */
[----:B------:R-:W2:Y:S07]  /*8a30*/  LDSM.16.M88.4 R8, [R241+0x4000] ;  /* 0x00400000f108783b */ /* 0x000eae0000000200 */
[C---:B------:R-:W-:Y:S01]  /*8a40*/  HMMA.16816.F32 R208, R12.reuse, R22, R220 ;  /* 0x000000160cd0723c */ /* 0x040fe200000018dc */
[----:B------:R-:W3:Y:S06]  /*8a50*/  LDSM.16.M88.4 R20, [R239+0x3000] ;  /* 0x00300000ef14783b */ /* 0x000eec0000000200 */
[----:B------:R-:W-:Y:S01]  /*8a60*/  IMAD.MOV.U32 R220, RZ, RZ, R55 ;  /* 0x000000ffffdc7224 */ /* 0x000fe200078e0037 */
[C---:B------:R-:W-:Y:S01]  /*8a70*/  HMMA.16816.F32 R60, R12.reuse, R28, R60 ;  /* 0x0000001c0c3c723c */ /* 0x040fe2000000183c */
[----:B------:R-:W-:Y:S01]  /*8a80*/  IMAD.MOV.U32 R221, RZ, RZ, R252 ;  /* 0x000000ffffdd7224 */ /* 0x000fe200078e00fc */
[----:B------:R-:W-:Y:S01]  /*8a90*/  MOV R222, R247 ;  /* 0x000000f700de7202 */ /* 0x000fe20000000f00 */
[----:B------:R-:W-:Y:S01]  /*8aa0*/  IMAD.MOV.U32 R223, RZ, RZ, R246 ;  /* 0x000000ffffdf7224 */ /* 0x000fe200078e00f6 */
[----:B------:R-:W4:Y:S04]  /*8ab0*/  S2R R247, SR_TID.X ;  /* 0x0000000000f77919 */ /* 0x000f280000002100 */
[----:B------:R-:W-:Y:S01]  /*8ac0*/  HMMA.16816.F32 R52, R12, R30, R216 ;  /* 0x0000001e0c34723c */ /* 0x000fe200000018d8 */
[----:B------:R-:W3:Y:S04]  /*8ad0*/  LDSM.16.M88.4 R12, [R239+0x2800] ;  /* 0x00280000ef0c783b */ /* 0x000ee80000000200 */
[----:B------:R-:W3:Y:S02]  /*8ae0*/  LDSM.16.M88.4 R28, [R239+0x3800] ;  /* 0x00380000ef1c783b */ /* 0x000ee40000000200 */
[----:B------:R-:W-:Y:S01]  /*8af0*/  IMAD.MOV.U32 R216, RZ, RZ, R245 ;  /* 0x000000ffffd87224 */ /* 0x000fe200078e00f5 */
[----:B------:R-:W-:Y:S01]  /*8b00*/  MOV R219, R169 ;  /* 0x000000a900db7202 */ /* 0x000fe20000000f00 */
[----:B------:R-:W-:Y:S01]  /*8b10*/  IMAD.MOV.U32 R217, RZ, RZ, R171 ;  /* 0x000000ffffd97224 */ /* 0x000fe200078e00ab */
[----:B-1----:R-:W-:Y:S01]  /*8b20*/  HMMA.16816.F32 R48, R4, R16, R212 ;  /* 0x000000100430723c */ /* 0x002fe200000018d4 */
[----:B------:R-:W-:-:S07]  /*8b30*/  IMAD.MOV.U32 R218, RZ, RZ, R170 ;  /* 0x000000ffffda7224 */ /* 0x000fce00078e00aa */
[----:B--2---:R-:W-:Y:S01]  /*8b40*/  HMMA.16816.F32 R44, R8, R16, R204 ;  /* 0x00000010082c723c */ /* 0x004fe200000018cc */
[----:B----4-:R-:W-:-:S06]  /*8b50*/  IMAD.SHL.U32 R247, R247, 0x2, RZ ;  /* 0x00000002f7f77824 */ /* 0x010fcc00078e00ff */
[----:B------:R-:W-:Y:S01]  /*8b60*/  IMAD.MOV.U32 R204, RZ, RZ, R164 ;  /* 0x000000ffffcc7224 */ /* 0x000fe200078e00a4 */
[----:B------:R-:W-:Y:S01]  /*8b70*/  HMMA.16816.F32 R212, R4, R18, R216 ;  /* 0x0000001204d4723c */ /* 0x000fe200000018d8 */
[----:B------:R-:W-:Y:S01]  /*8b80*/  IMAD.MOV.U32 R205, RZ, RZ, R3 ;  /* 0x000000ffffcd7224 */ /* 0x000fe200078e0003 */
[----:B------:R-:W-:Y:S01]  /*8b90*/  LOP3.LUT R247, R247, 0x6, RZ, 0xc0, !PT ;  /* 0x00000006f7f77812 */ /* 0x000fe200078ec0ff */
[----:B------:R-:W-:Y:S02]  /*8ba0*/  IMAD.MOV.U32 R206, RZ, RZ, R2 ;  /* 0x000000ffffce7224 */ /* 0x000fe400078e0002 */
[----:B------:R-:W-:-:S03]  /*8bb0*/  IMAD.MOV.U32 R207, RZ, RZ, R0 ;  /* 0x000000ffffcf7224 */ /* 0x000fc600078e0000 */
[----:B---3--:R-:W-:Y:S08]  /*8bc0*/  HMMA.16816.F32 R36, R8, R20, R36 ;  /* 0x000000140824723c */ /* 0x008ff00000001824 */
[C---:B------:R-:W-:Y:S08]  /*8bd0*/  HMMA.16816.F32 R216, R4.reuse, R12, R220 ;  /* 0x0000000c04d8723c */ /* 0x040ff000000018dc */
[C---:B------:R-:W-:Y:S08]  /*8be0*/  HMMA.16816.F32 R204, R4.reuse, R28, R204 ;  /* 0x0000001c04cc723c */ /* 0x040ff000000018cc */
[C---:B------:R-:W-:Y:S08]  /*8bf0*/  HMMA.16816.F32 R220, R4.reuse, R22, R224 ;  /* 0x0000001604dc723c */ /* 0x040ff000000018e0 */
[----:B------:R-:W-:Y:S01]  /*8c00*/  IMAD.MOV.U32 R3, RZ, RZ, R217 ;  /* 0x000000ffff037224 */ /* 0x000fe200078e00d9 */
[----:B------:R-:W-:Y:S01]  /*8c10*/  MOV R16, R216 ;  /* 0x000000d800107202 */ /* 0x000fe20000000f00 */
[----:B------:R-:W-:Y:S01]  /*8c20*/  IMAD.MOV.U32 R2, RZ, RZ, R218 ;  /* 0x000000ffff027224 */ /* 0x000fe200078e00da */
[----:B------:R-:W-:Y:S01]  /*8c30*/  HMMA.16816.F32 R64, R4, R30, R64 ;  /* 0x0000001e0440723c */ /* 0x000fe20000001840 */
[----:B------:R-:W-:Y:S01]  /*8c40*/  IMAD.MOV.U32 R0, RZ, RZ, R219 ;  /* 0x000000ffff007224 */ /* 0x000fe200078e00db */
[----:B------:R-:W-:Y:S01]  /*8c50*/  MOV R225, R3 ;  /* 0x0000000300e17202 */ /* 0x000fe20000000f00 */
[----:B------:R-:W-:-:S02]  /*8c60*/  IMAD.MOV.U32 R226, RZ, RZ, R2 ;  /* 0x000000ffffe27224 */ /* 0x000fc400078e0002 */
[----:B------:R-:W-:Y:S01]  /*8c70*/  IMAD.MOV.U32 R227, RZ, RZ, R0 ;  /* 0x000000ffffe37224 */ /* 0x000fe200078e0000 */
[----:B------:R-:W-:Y:S01]  /*8c80*/  MOV R2, R206 ;  /* 0x000000ce00027202 */ /* 0x000fe20000000f00 */
[----:B------:R-:W-:Y:S01]  /*8c90*/  IMAD.MOV.U32 R164, RZ, RZ, R204 ;  /* 0x000000ffffa47224 */ /* 0x000fe200078e00cc */
[----:B------:R-:W-:Y:S01]  /*8ca0*/  HMMA.16816.F32 R216, R4, R14, R248 ;  /* 0x0000000e04d8723c */ /* 0x000fe200000018f8 */
[----:B------:R-:W-:Y:S02]  /*8cb0*/  IMAD.MOV.U32 R3, RZ, RZ, R205 ;  /* 0x000000ffff037224 */ /* 0x000fe400078e00cd */
[----:B------:R-:W-:Y:S02]  /*8cc0*/  IMAD.MOV.U32 R0, RZ, RZ, R207 ;  /* 0x000000ffff007224 */ /* 0x000fe400078e00cf */
[----:B------:R-:W-:-:S03]  /*8cd0*/  IMAD.MOV.U32 R224, RZ, RZ, R16 ;  /* 0x000000ffffe07224 */ /* 0x000fc600078e0010 */
[----:B------:R-:W-:Y:S01]  /*8ce0*/  HMMA.16816.F32 R204, R8, R18, R56 ;  /* 0x0000001208cc723c */ /* 0x000fe20000001838 */
[----:B------:R-:W-:Y:S07]  /*8cf0*/  LDSM.16.M88.4 R16, [R238+0xa000] ;  /* 0x00a00000ee10783b */ /* 0x000fee0000000200 */
[----:B------:R-:W-:Y:S01]  /*8d00*/  HMMA.16816.F32 R248, R4, R20, R228 ;  /* 0x0000001404f8723c */ /* 0x000fe200000018e4 */
[----:B------:R-:W1:Y:S07]  /*8d10*/  LDSM.16.M88.4 R4, [R243+0x6000] ;  /* 0x00600000f304783b */ /* 0x000e6e0000000200 */
[C---:B------:R-:W-:Y:S08]  /*8d20*/  HMMA.16816.F32 R56, R8.reuse, R12, R40 ;  /* 0x0000000c0838723c */ /* 0x040ff00000001828 */
[C---:B------:R-:W-:Y:S01]  /*8d30*/  HMMA.16816.F32 R40, R8.reuse, R14, R32 ;  /* 0x0000000e0828723c */ /* 0x040fe20000001820 */
[----:B------:R-:W2:Y:S04]  /*8d40*/  LDSM.16.M88.4 R12, [R243+0x4000] ;  /* 0x00400000f30c783b */ /* 0x000ea80000000200 */
[----:B------:R-:W-:Y:S03]  /*8d50*/  LDSM.16.M88.4 R32, [R238+0xb800] ;  /* 0x00b80000ee20783b */ /* 0x000fe60000000200 */
[C---:B------:R-:W-:Y:S08]  /*8d60*/  HMMA.16816.F32 R228, R8.reuse, R28, R60 ;  /* 0x0000001c08e4723c */ /* 0x040ff0000000183c */
[C---:B------:R-:W-:Y:S08]  /*8d70*/  HMMA.16816.F32 R208, R8.reuse, R22, R208 ;  /* 0x0000001608d0723c */ /* 0x040ff000000018d0 */
[----:B------:R-:W-:Y:S01]  /*8d80*/  HMMA.16816.F32 R60, R8, R30, R52 ;  /* 0x0000001e083c723c */ /* 0x000fe20000001834 */
[----:B------:R-:W3:Y:S04]  /*8d90*/  LDSM.16.M88.4 R8, [R238+0xa800] ;  /* 0x00a80000ee08783b */ /* 0x000ee80000000200 */
[----:B------:R-:W4:Y:S03]  /*8da0*/  LDSM.16.M88.4 R28, [R238+0xb000] ;  /* 0x00b00000ee1c783b */ /* 0x000f260000000200 */
[-C--:B-1----:R-:W-:Y:S08]  /*8db0*/  HMMA.16816.F32 R52, R4, R16.reuse, R48 ;  /* 0x000000100434723c */ /* 0x082ff00000001830 */
[----:B------:R-:W-:Y:S01]  /*8dc0*/  IMAD.MOV.U32 R23, RZ, RZ, R208 ;  /* 0x000000ffff177224 */ /* 0x000fe200078e00d0 */
[----:B------:R-:W-:Y:S01]  /*8dd0*/  MOV R20, R211 ;  /* 0x000000d300147202 */ /* 0x000fe20000000f00 */
[----:B------:R-:W-:Y:S01]  /*8de0*/  IMAD.MOV.U32 R22, RZ, RZ, R209 ;  /* 0x000000ffff167224 */ /* 0x000fe200078e00d1 */
[----:B--2---:R-:W-:Y:S01]  /*8df0*/  HMMA.16816.F32 R48, R12, R16, R44 ;  /* 0x000000100c30723c */ /* 0x004fe2000000182c */
[----:B------:R-:W-:-:S02]  /*8e00*/  IMAD.MOV.U32 R21, RZ, RZ, R210 ;  /* 0x000000ffff157224 */ /* 0x000fc400078e00d2 */
[----:B------:R-:W-:Y:S02]  /*8e10*/  IMAD.MOV.U32 R208, RZ, RZ, R164 ;  /* 0x000000ffffd07224 */ /* 0x000fe400078e00a4 */
[----:B------:R-:W-:Y:S02]  /*8e20*/  IMAD.MOV.U32 R209, RZ, RZ, R3 ;  /* 0x000000ffffd17224 */ /* 0x000fe400078e0003 */
[----:B------:R-:W-:Y:S01]  /*8e30*/  IMAD.MOV.U32 R210, RZ, RZ, R2 ;  /* 0x000000ffffd27224 */ /* 0x000fe200078e0002 */
[----:B------:R-:W-:Y:S01]  /*8e40*/  HMMA.16816.F32 R212, R4, R18, R212 ;  /* 0x0000001204d4723c */ /* 0x000fe200000018d4 */
[----:B------:R-:W-:-:S07]  /*8e50*/  IMAD.MOV.U32 R211, RZ, RZ, R0 ;  /* 0x000000ffffd37224 */ /* 0x000fce00078e0000 */
[----:B------:R-:W-:Y:S08]  /*8e60*/  HMMA.16816.F32 R204, R12, R18, R204 ;  /* 0x000000120ccc723c */ /* 0x000ff000000018cc */
[C---:B---3--:R-:W-:Y:S08]  /*8e70*/  HMMA.16816.F32 R44, R4.reuse, R10, R216 ;  /* 0x0000000a042c723c */ /* 0x048ff000000018d8 */
[C---:B------:R-:W-:Y:S08]  /*8e80*/  HMMA.16816.F32 R216, R4.reuse, R32, R208 ;  /* 0x0000002004d8723c */ /* 0x040ff000000018d0 */
[----:B------:R-:W-:Y:S08]  /*8e90*/  HMMA.16816.F32 R208, R4, R34, R64 ;  /* 0x0000002204d0723c */ /* 0x000ff00000001840 */
[----:B------:R-:W-:Y:S01]  /*8ea0*/  HMMA.16816.F32 R64, R12, R8, R56 ;  /* 0x000000080c40723c */ /* 0x000fe20000001838 */
[----:B------:R-:W-:Y:S01]  /*8eb0*/  MOV R16, R44 ;  /* 0x0000002c00107202 */ /* 0x000fe20000000f00 */
[----:B------:R-:W-:-:S02]  /*8ec0*/  IMAD.MOV.U32 R3, RZ, RZ, R45 ;  /* 0x000000ffff037224 */ /* 0x000fc400078e002d */
[----:B------:R-:W-:Y:S02]  /*8ed0*/  IMAD.MOV.U32 R2, RZ, RZ, R46 ;  /* 0x000000ffff027224 */ /* 0x000fe400078e002e */
[----:B------:R-:W-:Y:S02]  /*8ee0*/  IMAD.MOV.U32 R0, RZ, RZ, R47 ;  /* 0x000000ffff007224 */ /* 0x000fe400078e002f */
[----:B------:R-:W-:Y:S07]  /*8ef0*/  HMMA.16816.F32 R56, R12, R10, R40 ;  /* 0x0000000a0c38723c */ /* 0x000fee0000001828 */
[----:B------:R-:W-:Y:S01]  /*8f00*/  IMAD.MOV.U32 R40, RZ, RZ, R23 ;  /* 0x000000ffff287224 */ /* 0x000fe200078e0017 */
[----:B------:R-:W-:Y:S01]  /*8f10*/  HMMA.16816.F32 R224, R4, R8, R224 ;  /* 0x0000000804e0723c */ /* 0x000fe200000018e0 */
[----:B------:R-:W-:Y:S01]  /*8f20*/  MOV R41, R22 ;  /* 0x0000001600297202 */ /* 0x000fe20000000f00 */
[----:B------:R-:W-:Y:S01]  /*8f30*/  IMAD.MOV.U32 R42, RZ, RZ, R21 ;  /* 0x000000ffff2a7224 */ /* 0x000fe200078e0015 */
[----:B------:R-:W-:Y:S01]  /*8f40*/  LDSM.16.M88.4 R8, [R242+0x4000] ;  /* 0x00400000f208783b */ /* 0x000fe20000000200 */
[----:B------:R-:W-:-:S03]  /*8f50*/  IMAD.MOV.U32 R43, RZ, RZ, R20 ;  /* 0x000000ffff2b7224 */ /* 0x000fc600078e0014 */
[----:B------:R-:W-:Y:S01]  /*8f60*/  LDSM.16.M88.4 R20, [R237+0x2000] ;  /* 0x00200000ed14783b */ /* 0x000fe20000000200 */
[C---:B----4-:R-:W-:Y:S08]  /*8f70*/  HMMA.16816.F32 R248, R4.reuse, R28, R248 ;  /* 0x0000001c04f8723c */ /* 0x050ff000000018f8 */
[----:B------:R-:W-:Y:S01]  /*8f80*/  HMMA.16816.F32 R220, R4, R30, R220 ;  /* 0x0000001e04dc723c */ /* 0x000fe200000018dc */
[----:B------:R-:W1:Y:S07]  /*8f90*/  LDSM.16.M88.4 R4, [R242+0x6000] ;  /* 0x00600000f204783b */ /* 0x000e6e0000000200 */
[C---:B------:R-:W-:Y:S08]  /*8fa0*/  HMMA.16816.F32 R44, R12.reuse, R28, R36 ;  /* 0x0000001c0c2c723c */ /* 0x040ff00000001824 */
[C---:B------:R-:W-:Y:S08]  /*8fb0*/  HMMA.16816.F32 R36, R12.reuse, R32, R228 ;  /* 0x000000200c24723c */ /* 0x040ff000000018e4 */
[C---:B------:R-:W-:Y:S01]  /*8fc0*/  HMMA.16816.F32 R40, R12.reuse, R30, R40 ;  /* 0x0000001e0c28723c */ /* 0x040fe20000001828 */
[----:B------:R-:W2:Y:S07]  /*8fd0*/  LDSM.16.M88.4 R28, [R237+0x3800] ;  /* 0x00380000ed1c783b */ /* 0x000eae0000000200 */
[----:B------:R-:W-:Y:S07]  /*8fe0*/  HMMA.16816.F32 R32, R12, R34, R60 ;  /* 0x000000220c20723c */ /* 0x000fee000000183c */
[----:B------:R-:W-:Y:S01]  /*8ff0*/  IMAD.MOV.U32 R60, RZ, RZ, R16 ;  /* 0x000000ffff3c7224 */ /* 0x000fe200078e0010 */
[----:B------:R-:W-:Y:S01]  /*9000*/  MOV R62, R2 ;  /* 0x00000002003e7202 */ /* 0x000fe20000000f00 */
[----:B-1----:R-:W-:Y:S01]  /*9010*/  HMMA.16816.F32 R12, R4, R20, R52 ;  /* 0x00000014040c723c */ /* 0x002fe20000001834 */
[----:B------:R-:W1:Y:S01]  /*9020*/  LDSM.16.M88.4 R16, [R237+0x2800] ;  /* 0x00280000ed10783b */ /* 0x000e620000000200 */
[----:B------:R-:W-:-:S02]  /*9030*/  IMAD.MOV.U32 R63, RZ, RZ, R0 ;  /* 0x000000ffff3f7224 */ /* 0x000fc400078e0000 */
[----:B------:R-:W-:Y:S02]  /*9040*/  IMAD.U32 R0, RZ, RZ, UR21 ;  /* 0x00000015ff007e24 */ /* 0x000fe4000f8e00ff */
[----:B------:R-:W-:Y:S02]  /*9050*/  IMAD.MOV.U32 R61, RZ, RZ, R3 ;  /* 0x000000ffff3d7224 */ /* 0x000fe400078e0003 */
[----:B------:R-:W-:Y:S01]  /*9060*/  IMAD R0, R0, 0x40, R247 ;  /* 0x0000004000007824 */ /* 0x000fe200078e02f7 */
[----:B------:R-:W-:Y:S04]  /*9070*/  HMMA.16816.F32 R228, R8, R20, R48 ;  /* 0x0000001408e4723c */ /* 0x000fe80000001830 */
[C---:B------:R-:W-:Y:S02]  /*9080*/  IADD3 R3, R0.reuse, 0x1, RZ ;  /* 0x0000000100037810 */ /* 0x040fe40007ffe0ff */
[----:B------:R-:W-:-:S02]  /*9090*/  IADD3 R2, R0, 0x8, RZ ;  /* 0x0000000800027810 */ /* 0x000fc40007ffe0ff */
[C---:B------:R-:W-:Y:S01]  /*90a0*/  HMMA.16816.F32 R48, R4.reuse, R22, R212 ;  /* 0x000000160430723c */ /* 0x040fe200000018d4 */
[C---:B------:R-:W-:Y:S02]  /*90b0*/  ISETP.GE.AND P5, PT, R3.reuse, R25, PT ;  /* 0x000000190300720c */ /* 0x040fe40003fa6270 */
[C---:B------:R-:W-:Y:S02]  /*90c0*/  ISETP.GE.AND P6, PT, R3.reuse, R24, PT ;  /* 0x000000180300720c */ /* 0x040fe40003fc6270 */
[C---:B------:R-:W-:Y:S02]  /*90d0*/  ISETP.GE.AND P4, PT, R3.reuse, R27, PT ;  /* 0x0000001b0300720c */ /* 0x040fe40003f86270 */
[----:B------:R-:W-:Y:S01]  /*90e0*/  IMAD.MOV.U32 R169, RZ, RZ, R13 ;  /* 0x000000ffffa97224 */ /* 0x000fe200078e000d */
[----:B------:R-:W-:Y:S01]  /*90f0*/  MOV R245, R14 ;  /* 0x0000000e00f57202 */ /* 0x000fe20000000f00 */
[----:B------:R-:W-:Y:S01]  /*9100*/  IMAD.MOV.U32 R164, RZ, RZ, R15 ;  /* 0x000000ffffa47224 */ /* 0x000fe200078e000f */
[----:B--2---:R-:W-:Y:S01]  /*9110*/  HMMA.16816.F32 R216, R4, R28, R216 ;  /* 0x0000001c04d8723c */ /* 0x004fe200000018d8 */
[----:B------:R-:W-:Y:S01]  /*9120*/  IMAD.MOV.U32 R246, RZ, RZ, R12 ;  /* 0x000000fffff67224 */ /* 0x000fe200078e000c */
[----:B------:R-:W-:Y:S01]  /*9130*/  ISETP.GE.AND P1, PT, R3, R26, PT ;  /* 0x0000001a0300720c */ /* 0x000fe20003f26270 */
[----:B------:R-:W2:Y:S01]  /*9140*/  LDSM.16.M88.4 R12, [R237+0x3000] ;  /* 0x00300000ed0c783b */ /* 0x000ea20000000200 */
[----:B------:R-:W-:Y:S01]  /*9150*/  ISETP.GE.AND P0, PT, R2, R24, PT ;  /* 0x000000180200720c */ /* 0x000fe20003f06270 */
[----:B------:R-:W-:-:S04]  /*9160*/  DEPBAR.LE SB0, 0x0 ;  /* 0x000080000000791a */ /* 0x000fc80000000000 */
[C---:B------:R-:W-:Y:S08]  /*9170*/  HMMA.16816.F32 R208, R4.reuse, R30, R208 ;  /* 0x0000001e04d0723c */ /* 0x040ff000000018d0 */
[C---:B-1----:R-:W-:Y:S08]  /*9180*/  HMMA.16816.F32 R224, R4.reuse, R16, R224 ;  /* 0x0000001004e0723c */ /* 0x042ff000000018e0 */
[----:B------:R-:W-:Y:S08]  /*9190*/  HMMA.16816.F32 R60, R4, R18, R60 ;  /* 0x00000012043c723c */ /* 0x000ff0000000183c */
[C---:B------:R-:W-:Y:S08]  /*91a0*/  HMMA.16816.F32 R20, R8.reuse, R22, R204 ;  /* 0x000000160814723c */ /* 0x040ff000000018cc */
[----:B------:R-:W-:Y:S08]  /*91b0*/  HMMA.16816.F32 R52, R8, R16, R64 ;  /* 0x000000100834723c */ /* 0x000ff00000001840 */
[C---:B--2---:R-:W-:Y:S08]  /*91c0*/  HMMA.16816.F32 R248, R4.reuse, R12, R248 ;  /* 0x0000000c04f8723c */ /* 0x044ff000000018f8 */
[----:B------:R-:W-:Y:S01]  /*91d0*/  HMMA.16816.F32 R220, R4, R14, R220 ;  /* 0x0000000e04dc723c */ /* 0x000fe200000018dc */
[----:B------:R-:W1:Y:S07]  /*91e0*/  I2F R4, R3 ;  /* 0x0000000300047306 */ /* 0x000e6e0000201400 */
[C---:B------:R-:W-:Y:S01]  /*91f0*/  HMMA.16816.F32 R56, R8.reuse, R18, R56 ;  /* 0x000000120838723c */ /* 0x040fe20000001838 */
[----:B------:R-:W2:Y:S07]  /*9200*/  I2F R5, R2 ;  /* 0x0000000200057306 */ /* 0x000eae0000201400 */
[----:B------:R-:W-:Y:S01]  /*9210*/  HMMA.16816.F32 R44, R8, R12, R44 ;  /* 0x0000000c082c723c */ /* 0x000fe2000000182c */
[----:B-1----:R-:W-:Y:S01]  /*9220*/  FFMA.FTZ R6, R4, UR4, R231 ;  /* 0x0000000404067c23 */ /* 0x002fe200080100e7 */
[----:B------:R-:W-:Y:S01]  /*9230*/  IADD3 R3, R0, 0x9, RZ ;  /* 0x0000000900037810 */ /* 0x000fe20007ffe0ff */
[----:B------:R-:W-:-:S05]  /*9240*/  FFMA.FTZ R7, R4, UR4, R229 ;  /* 0x0000000404077c23 */ /* 0x000fca00080100e5 */
[C---:B------:R-:W-:Y:S08]  /*9250*/  HMMA.16816.F32 R40, R8.reuse, R14, R40 ;  /* 0x0000000e0828723c */ /* 0x040ff00000001828 */
[C---:B------:R-:W-:Y:S07]  /*9260*/  HMMA.16816.F32 R36, R8.reuse, R28, R36 ;  /* 0x0000001c0824723c */ /* 0x040fee0000001824 */
[----:B------:R-:W-:Y:S01]  /*9270*/  FSEL R29, R6, -INF , !P5 ;  /* 0xff800000061d7808 */ /* 0x000fe20006800000 */
[----:B------:R-:W-:Y:S01]  /*9280*/  HMMA.16816.F32 R32, R8, R30, R32 ;  /* 0x0000001e0820723c */ /* 0x000fe20000001820 */
[----:B--2---:R-:W-:Y:S01]  /*9290*/  FFMA.FTZ R6, R5, UR4, R48 ;  /* 0x0000000405067c23 */ /* 0x004fe20008010030 */
[----:B------:R-:W-:Y:S01]  /*92a0*/  FSEL R28, R7, -INF , !P6 ;  /* 0xff800000071c7808 */ /* 0x000fe20007000000 */
[----:B------:R-:W-:Y:S01]  /*92b0*/  FFMA.FTZ R7, R5, UR4, R22 ;  /* 0x0000000405077c23 */ /* 0x000fe20008010016 */
[----:B------:R-:W-:Y:S01]  /*92c0*/  BAR.SYNC.DEFER_BLOCKING 0x0 ;  /* 0x0000000000007b1d */ /* 0x000fe20000010000 */
[----:B------:R-:W-:-:S02]  /*92d0*/  ISETP.GE.AND P5, PT, R2, R27, PT ;  /* 0x0000001b0200720c */ /* 0x000fc40003fa6270 */
[----:B------:R-:W-:Y:S01]  /*92e0*/  FFMA.FTZ R8, R4, UR4, R169 ;  /* 0x0000000404087c23 */ /* 0x000fe200080100a9 */
[----:B------:R-:W-:Y:S01]  /*92f0*/  ISETP.GE.AND P6, PT, R2, R25, PT ;  /* 0x000000190200720c */ /* 0x000fe20003fc6270 */
[----:B------:R-:W-:Y:S01]  /*9300*/  FFMA.FTZ R9, R4, UR4, R164 ;  /* 0x0000000404097c23 */ /* 0x000fe200080100a4 */
[----:B------:R-:W-:Y:S01]  /*9310*/  FSEL R22, R6, -INF , !P5 ;  /* 0xff80000006167808 */ /* 0x000fe20006800000 */
[----:B------:R-:W1:Y:S01]  /*9320*/  I2F R4, R3 ;  /* 0x0000000300047306 */ /* 0x000e620000201400 */
[----:B------:R-:W-:Y:S01]  /*9330*/  FSEL R30, R8, -INF , !P4 ;  /* 0xff800000081e7808 */ /* 0x000fe20006000000 */
[C---:B------:R-:W-:Y:S01]  /*9340*/  FFMA.FTZ R8, R5.reuse, UR4, R20 ;  /* 0x0000000405087c23 */ /* 0x040fe20008010014 */
[----:B------:R-:W-:Y:S01]  /*9350*/  ISETP.GE.AND P4, PT, R2, R26, PT ;  /* 0x0000001a0200720c */ /* 0x000fe20003f86270 */
[----:B------:R-:W-:Y:S01]  /*9360*/  FFMA.FTZ R6, R5, UR4, R50 ;  /* 0x0000000405067c23 */ /* 0x000fe20008010032 */
[----:B------:R-:W-:Y:S02]  /*9370*/  IADD3 R2, R0, 0x10, RZ ;  /* 0x0000001000027810 */ /* 0x000fe40007ffe0ff */
[----:B------:R-:W-:-:S02]  /*9380*/  FSEL R20, R7, -INF , !P6 ;  /* 0xff80000007147808 */ /* 0x000fc40007000000 */
[----:B------:R-:W2:Y:S01]  /*9390*/  I2F R5, R2 ;  /* 0x0000000200057306 */ /* 0x000ea20000201400 */
[----:B------:R-:W-:Y:S02]  /*93a0*/  FSEL R31, R9, -INF , !P1 ;  /* 0xff800000091f7808 */ /* 0x000fe40004800000 */
[----:B------:R-:W-:Y:S02]  /*93b0*/  FSEL R18, R8, -INF , !P0 ;  /* 0xff80000008127808 */ /* 0x000fe40004000000 */
[C---:B------:R-:W-:Y:S01]  /*93c0*/  ISETP.GE.AND P0, PT, R3.reuse, R25, PT ;  /* 0x000000190300720c */ /* 0x040fe20003f06270 */
[C---:B-1----:R-:W-:Y:S01]  /*93d0*/  FFMA.FTZ R7, R4.reuse, UR4, R23 ;  /* 0x0000000404077c23 */ /* 0x042fe20008010017 */
[C---:B------:R-:W-:Y:S01]  /*93e0*/  ISETP.GE.AND P1, PT, R3.reuse, R24, PT ;  /* 0x000000180300720c */ /* 0x040fe20003f26270 */
[C---:B------:R-:W-:Y:S01]  /*93f0*/  FFMA.FTZ R8, R4.reuse, UR4, R21 ;  /* 0x0000000404087c23 */ /* 0x040fe20008010015 */
[C---:B------:R-:W-:Y:S01]  /*9400*/  ISETP.GE.AND P6, PT, R3.reuse, R27, PT ;  /* 0x0000001b0300720c */ /* 0x040fe20003fc6270 */
[C---:B------:R-:W-:Y:S01]  /*9410*/  FFMA.FTZ R9, R4.reuse, UR4, R49 ;  /* 0x0000000404097c23 */ /* 0x040fe20008010031 */
[----:B------:R-:W-:Y:S01]  /*9420*/  ISETP.GE.AND P5, PT, R3, R26, PT ;  /* 0x0000001a0300720c */ /* 0x000fe20003fa6270 */
[----:B------:R-:W-:Y:S01]  /*9430*/  FFMA.FTZ R10, R4, UR4, R51 ;  /* 0x00000004040a7c23 */ /* 0x000fe20008010033 */
[----:B------:R-:W-:-:S02]  /*9440*/  IADD3 R3, R0, 0x11, RZ ;  /* 0x0000001100037810 */ /* 0x000fc40007ffe0ff */
[----:B------:R-:W-:Y:S01]  /*9450*/  FSEL R21, R6, -INF , !P4 ;  /* 0xff80000006157808 */ /* 0x000fe20006000000 */
[----:B--2---:R-:W-:Y:S01]  /*9460*/  FFMA.FTZ R6, R5, UR4, R224 ;  /* 0x0000000405067c23 */ /* 0x004fe200080100e0 */
[----:B------:R-:W-:Y:S01]  /*9470*/  FSEL R17, R7, -INF , !P0 ;  /* 0xff80000007117808 */ /* 0x000fe20004000000 */
[----:B------:R-:W1:Y:S01]  /*9480*/  I2F R4, R3 ;  /* 0x0000000300047306 */ /* 0x000e620000201400 */
[----:B------:R-:W-:Y:S01]  /*9490*/  FSEL R16, R8, -INF , !P1 ;  /* 0xff80000008107808 */ /* 0x000fe20004800000 */
[C---:B------:R-:W-:Y:S01]  /*94a0*/  FFMA.FTZ R8, R5.reuse, UR4, R52 ;  /* 0x0000000405087c23 */ /* 0x040fe20008010034 */
[C---:B------:R-:W-:Y:S01]  /*94b0*/  ISETP.GE.AND P0, PT, R2.reuse, R27, PT ;  /* 0x0000001b0200720c */ /* 0x040fe20003f06270 */
[----:B------:R-:W-:Y:S01]  /*94c0*/  FFMA.FTZ R7, R5, UR4, R54 ;  /* 0x0000000405077c23 */ /* 0x000fe20008010036 */
[----:B------:R-:W-:Y:S02]  /*94d0*/  FSEL R19, R9, -INF , !P6 ;  /* 0xff80000009137808 */ /* 0x000fe40007000000 */
[----:B------:R-:W-:-:S02]  /*94e0*/  ISETP.GE.AND P4, PT, R2, R24, PT ;  /* 0x000000180200720c */ /* 0x000fc40003f86270 */
[CC--:B------:R-:W-:Y:S02]  /*94f0*/  ISETP.GE.AND P1, PT, R2.reuse, R25.reuse, PT ;  /* 0x000000190200720c */ /* 0x0c0fe40003f26270 */
[----:B------:R-:W-:Y:S02]  /*9500*/  ISETP.GE.AND P6, PT, R2, R26, PT ;  /* 0x0000001a0200720c */ /* 0x000fe40003fc6270 */
[----:B------:R-:W-:Y:S02]  /*9510*/  IADD3 R2, R0, 0x18, RZ ;  /* 0x0000001800027810 */ /* 0x000fe40007ffe0ff */
[----:B------:R-:W-:Y:S01]  /*9520*/  FSEL R215, R6, -INF , !P0 ;  /* 0xff80000006d77808 */ /* 0x000fe20004000000 */
[----:B------:R-:W-:Y:S01]  /*9530*/  FFMA.FTZ R6, R5, UR4, R226 ;  /* 0x0000000405067c23 */ /* 0x000fe200080100e2 */
[----:B------:R-:W-:Y:S01]  /*9540*/  FSEL R213, R7, -INF , !P1 ;  /* 0xff80000007d57808 */ /* 0x000fe20004800000 */
[----:B------:R-:W2:Y:S01]  /*9550*/  I2F R5, R2 ;  /* 0x0000000200057306 */ /* 0x000ea20000201400 */
[----:B------:R-:W-:Y:S01]  /*9560*/  FSEL R23, R10, -INF , !P5 ;  /* 0xff8000000a177808 */ /* 0x000fe20006800000 */
[----:B-1----:R-:W-:Y:S01]  /*9570*/  FFMA.FTZ R7, R4, UR4, R55 ;  /* 0x0000000404077c23 */ /* 0x002fe20008010037 */
[----:B------:R-:W-:Y:S01]  /*9580*/  FSEL R212, R8, -INF , !P4 ;  /* 0xff80000008d47808 */ /* 0x000fe20006000000 */
[C---:B------:R-:W-:Y:S01]  /*9590*/  FFMA.FTZ R8, R4.reuse, UR4, R53 ;  /* 0x0000000404087c23 */ /* 0x040fe20008010035 */
[C---:B------:R-:W-:Y:S01]  /*95a0*/  ISETP.GE.AND P5, PT, R3.reuse, R24, PT ;  /* 0x000000180300720c */ /* 0x040fe20003fa6270 */
[C---:B------:R-:W-:Y:S01]  /*95b0*/  FFMA.FTZ R9, R4.reuse, UR4, R225 ;  /* 0x0000000404097c23 */ /* 0x040fe200080100e1 */
[C---:B------:R-:W-:Y:S01]  /*95c0*/  ISETP.GE.AND P4, PT, R3.reuse, R25, PT ;  /* 0x000000190300720c */ /* 0x040fe20003f86270 */
[----:B------:R-:W-:Y:S01]  /*95d0*/  FFMA.FTZ R10, R4, UR4, R227 ;  /* 0x00000004040a7c23 */ /* 0x000fe200080100e3 */
[----:B------:R-:W-:-:S02]  /*95e0*/  ISETP.GE.AND P1, PT, R3, R27, PT ;  /* 0x0000001b0300720c */ /* 0x000fc40003f26270 */
[----:B------:R-:W-:Y:S02]  /*95f0*/  ISETP.GE.AND P0, PT, R3, R26, PT ;  /* 0x0000001a0300720c */ /* 0x000fe40003f06270 */
[----:B------:R-:W-:Y:S02]  /*9600*/  IADD3 R3, R0, 0x19, RZ ;  /* 0x0000001900037810 */ /* 0x000fe40007ffe0ff */
[----:B------:R-:W-:Y:S01]  /*9610*/  FSEL R214, R6, -INF , !P6 ;  /* 0xff80000006d67808 */ /* 0x000fe20007000000 */
[----:B--2---:R-:W-:Y:S01]  /*9620*/  FFMA.FTZ R6, R5, UR4, R60 ;  /* 0x0000000405067c23 */ /* 0x004fe2000801003c */
[----:B------:R-:W-:Y:S01]  /*9630*/  FSEL R205, R7, -INF , !P4 ;  /* 0xff80000007cd7808 */ /* 0x000fe20006000000 */
[----:B------:R-:W1:Y:S01]  /*9640*/  I2F R4, R3 ;  /* 0x0000000300047306 */ /* 0x000e620000201400 */
[----:B------:R-:W-:Y:S01]  /*9650*/  FSEL R204, R8, -INF , !P5 ;  /* 0xff80000008cc7808 */ /* 0x000fe20006800000 */
[C---:B------:R-:W-:Y:S01]  /*9660*/  FFMA.FTZ R8, R5.reuse, UR4, R56 ;  /* 0x0000000405087c23 */ /* 0x040fe20008010038 */
[----:B------:R-:W-:Y:S01]  /*9670*/  ISETP.GE.AND P4, PT, R2, R27, PT ;  /* 0x0000001b0200720c */ /* 0x000fe20003f86270 */
[----:B------:R-:W-:Y:S01]  /*9680*/  FFMA.FTZ R7, R5, UR4, R58 ;  /* 0x0000000405077c23 */ /* 0x000fe2000801003a */
[----:B------:R-:W-:-:S02]  /*9690*/  FSEL R206, R9, -INF , !P1 ;  /* 0xff80000009ce7808 */ /* 0x000fc40004800000 */
[C---:B------:R-:W-:Y:S02]  /*96a0*/  ISETP.GE.AND P6, PT, R2.reuse, R24, PT ;  /* 0x000000180200720c */ /* 0x040fe40003fc6270 */
        /* <DEDUP_REMOVED lines=13> */
[----:B------:R-:W-:Y:S01]  /*9780*/  ISETP.GE.AND P0, PT, R3, R24, PT ;  /* 0x000000180300720c */ /* 0x000fe20003f06270 */
[----:B------:R-:W-:Y:S01]  /*9790*/  FFMA.FTZ R10, R4, UR4, R63 ;  /* 0x00000004040a7c23 */ /* 0x000fe2000801003f */
[----:B------:R-:W-:-:S02]  /*97a0*/  FSEL R50, R7, -INF , !P6 ;  /* 0xff80000007327808 */ /* 0x000fc40007000000 */
[----:B------:R-:W-:Y:S02]  /*97b0*/  FSEL R49, R8, -INF , !P0 ;  /* 0xff80000008317808 */ /* 0x000fe40004000000 */
[----:B------:R-:W-:Y:S02]  /*97c0*/  ISETP.GE.AND P0, PT, R2, R25, PT ;  /* 0x000000190200720c */ /* 0x000fe40003f06270 */
[-C--:B------:R-:W-:Y:S01]  /*97d0*/  ISETP.GE.AND P5, PT, R3, R27.reuse, PT ;  /* 0x0000001b0300720c */ /* 0x080fe20003fa6270 */
[----:B--2---:R-:W-:Y:S01]  /*97e0*/  FFMA.FTZ R7, R5, UR4, R46 ;  /* 0x0000000405077c23 */ /* 0x004fe2000801002e */
[----:B------:R-:W-:Y:S01]  /*97f0*/  ISETP.GE.AND P4, PT, R3, R26, PT ;  /* 0x0000001a0300720c */ /* 0x000fe20003f86270 */
[C---:B------:R-:W-:Y:S01]  /*9800*/  FFMA.FTZ R8, R5.reuse, UR4, R44 ;  /* 0x0000000405087c23 */ /* 0x040fe2000801002c */
[----:B------:R-:W-:Y:S02]  /*9810*/  IADD3 R3, R0, 0x21, RZ ;  /* 0x0000002100037810 */ /* 0x000fe40007ffe0ff */
[----:B------:R-:W-:Y:S01]  /*9820*/  FSEL R170, R6, -INF , !P1 ;  /* 0xff80000006aa7808 */ /* 0x000fe20004800000 */
[----:B------:R-:W-:Y:S01]  /*9830*/  FFMA.FTZ R6, R5, UR4, R248 ;  /* 0x0000000405067c23 */ /* 0x000fe200080100f8 */
[----:B------:R-:W-:Y:S01]  /*9840*/  FSEL R7, R7, -INF , !P0 ;  /* 0xff80000007077808 */ /* 0x000fe20004000000 */
[----:B------:R-:W1:Y:S01]  /*9850*/  I2F R4, R3 ;  /* 0x0000000300047306 */ /* 0x000e620000201400 */
[----:B------:R-:W-:-:S02]  /*9860*/  ISETP.GE.AND P6, PT, R2, R27, PT ;  /* 0x0000001b0200720c */ /* 0x000fc40003fc6270 */
[----:B------:R-:W-:Y:S01]  /*9870*/  FSEL R51, R9, -INF , !P5 ;  /* 0xff80000009337808 */ /* 0x000fe20006800000 */
[----:B------:R2:W-:Y:S01]  /*9880*/  STL [R1], R7 ;  /* 0x0000000701007387 */ /* 0x0005e20000100800 */
[C---:B------:R-:W-:Y:S02]  /*9890*/  ISETP.GE.AND P1, PT, R2.reuse, R24, PT ;  /* 0x000000180200720c */ /* 0x040fe40003f26270 */
[----:B------:R-:W-:Y:S02]  /*98a0*/  ISETP.GE.AND P5, PT, R2, R26, PT ;  /* 0x0000001a0200720c */ /* 0x000fe40003fa6270 */
[----:B------:R-:W-:Y:S02]  /*98b0*/  IADD3 R2, R0, 0x28, RZ ;  /* 0x0000002800027810 */ /* 0x000fe40007ffe0ff */
[----:B------:R-:W-:Y:S02]  /*98c0*/  FSEL R64, R8, -INF , !P1 ;  /* 0xff80000008407808 */ /* 0x000fe40004800000 */
[----:B------:R-:W-:-:S02]  /*98d0*/  FSEL R44, R10, -INF , !P4 ;  /* 0xff8000000a2c7808 */ /* 0x000fc40006000000 */
[C---:B------:R-:W-:Y:S01]  /*98e0*/  ISETP.GE.AND P4, PT, R3.reuse, R24, PT ;  /* 0x000000180300720c */ /* 0x040fe20003f86270 */
[C---:B-1----:R-:W-:Y:S01]  /*98f0*/  FFMA.FTZ R8, R4.reuse, UR4, R45 ;  /* 0x0000000404087c23 */ /* 0x042fe2000801002d */
[C---:B------:R-:W-:Y:S01]  /*9900*/  ISETP.GE.AND P1, PT, R3.reuse, R25, PT ;  /* 0x000000190300720c */ /* 0x040fe20003f26270 */
[C---:B------:R-:W-:Y:S01]  /*9910*/  FFMA.FTZ R9, R4.reuse, UR4, R249 ;  /* 0x0000000404097c23 */ /* 0x040fe200080100f9 */
[----:B------:R-:W-:Y:S01]  /*9920*/  ISETP.GE.AND P0, PT, R3, R27, PT ;  /* 0x0000001b0300720c */ /* 0x000fe20003f06270 */
[----:B------:R-:W-:Y:S01]  /*9930*/  FFMA.FTZ R10, R4, UR4, R251 ;  /* 0x00000004040a7c23 */ /* 0x000fe200080100fb */
[----:B------:R-:W-:Y:S02]  /*9940*/  FSEL R227, R8, -INF , !P4 ;  /* 0xff80000008e37808 */ /* 0x000fe40006000000 */
[----:B------:R-:W-:Y:S02]  /*9950*/  FSEL R231, R9, -INF , !P0 ;  /* 0xff80000009e77808 */ /* 0x000fe40004000000 */
[----:B------:R-:W-:-:S02]  /*9960*/  ISETP.GE.AND P4, PT, R2, R25, PT ;  /* 0x000000190200720c */ /* 0x000fc40003f86270 */
[-C--:B------:R-:W-:Y:S02]  /*9970*/  ISETP.GE.AND P0, PT, R2, R26.reuse, PT ;  /* 0x0000001a0200720c */ /* 0x080fe40003f06270 */
[----:B--2---:R-:W-:Y:S01]  /*9980*/  FSEL R7, R6, -INF , !P6 ;  /* 0xff80000006077808 */ /* 0x004fe20007000000 */
[----:B------:R-:W-:Y:S01]  /*9990*/  FFMA.FTZ R6, R5, UR4, R250 ;  /* 0x0000000405067c23 */ /* 0x000fe200080100fa */
[----:B------:R-:W-:Y:S01]  /*99a0*/  ISETP.GE.AND P6, PT, R3, R26, PT ;  /* 0x0000001a0300720c */ /* 0x000fe20003fc6270 */
[----:B------:R-:W1:Y:S01]  /*99b0*/  I2F R5, R2 ;  /* 0x0000000200057306 */ /* 0x000e620000201400 */
[----:B------:R-:W-:Y:S01]  /*99c0*/  IADD3 R3, R0, 0x29, RZ ;  /* 0x0000002900037810 */ /* 0x000fe20007ffe0ff */
[----:B------:R2:W-:Y:S01]  /*99d0*/  STL [R1+0x4], R7 ;  /* 0x0000040701007387 */ /* 0x0005e20000100800 */
[----:B------:R-:W-:Y:S02]  /*99e0*/  FSEL R250, R6, -INF , !P5 ;  /* 0xff80000006fa7808 */ /* 0x000fe40006800000 */
[----:B------:R-:W-:-:S02]  /*99f0*/  ISETP.GE.AND P5, PT, R2, R24, PT ;  /* 0x000000180200720c */ /* 0x000fc40003fa6270 */
[----:B------:R-:W-:Y:S02]  /*9a00*/  FSEL R251, R10, -INF , !P6 ;  /* 0xff8000000afb7808 */ /* 0x000fe40007000000 */
[----:B------:R-:W-:Y:S01]  /*9a10*/  ISETP.GE.AND P6, PT, R3, R24, PT ;  /* 0x000000180300720c */ /* 0x000fe20003fc6270 */
[C---:B-1----:R-:W-:Y:S02]  /*9a20*/  FFMA.FTZ R6, R5.reuse, UR4, R220 ;  /* 0x0000000405067c23 */ /* 0x042fe400080100dc */
[----:B------:R-:W-:-:S05]  /*9a30*/  FFMA.FTZ R8, R5, UR4, R40 ;  /* 0x0000000405087c23 */ /* 0x000fca0008010028 */
[----:B------:R-:W-:Y:S02]  /*9a40*/  FSEL R224, R8, -INF , !P5 ;  /* 0xff80000008e07808 */ /* 0x000fe40006800000 */
[----:B------:R-:W-:Y:S01]  /*9a50*/  ISETP.GE.AND P5, PT, R3, R25, PT ;  /* 0x000000190300720c */ /* 0x000fe20003fa6270 */
[----:B--2---:R-:W-:Y:S02]  /*9a60*/  FFMA.FTZ R7, R4, UR4, R47 ;  /* 0x0000000404077c23 */ /* 0x004fe4000801002f */
[----:B------:R-:W1:Y:S03]  /*9a70*/  I2F R4, R3 ;  /* 0x0000000300047306 */ /* 0x000e660000201400 */
[----:B------:R-:W-:Y:S01]  /*9a80*/  FSEL R229, R7, -INF , !P1 ;  /* 0xff80000007e57808 */ /* 0x000fe20004800000 */
[C---:B------:R-:W-:Y:S01]  /*9a90*/  FFMA.FTZ R7, R5.reuse, UR4, R42 ;  /* 0x0000000405077c23 */ /* 0x040fe2000801002a */
[----:B------:R-:W-:Y:S01]  /*9aa0*/  ISETP.GE.AND P1, PT, R2, R27, PT ;  /* 0x0000001b0200720c */ /* 0x000fe20003f26270 */
[----:B------:R-:W-:Y:S01]  /*9ab0*/  FFMA.FTZ R5, R5, UR4, R222 ;  /* 0x0000000405057c23 */ /* 0x000fe200080100de */
[----:B------:R-:W-:-:S02]  /*9ac0*/  IADD3 R2, R0, 0x30, RZ ;  /* 0x0000003000027810 */ /* 0x000fc40007ffe0ff */
[----:B------:R-:W-:Y:S02]  /*9ad0*/  FSEL R226, R6, -INF , !P1 ;  /* 0xff80000006e27808 */ /* 0x000fe40004800000 */
[----:B------:R-:W2:Y:S01]  /*9ae0*/  I2F R6, R2 ;  /* 0x0000000200067306 */ /* 0x000ea20000201400 */
[----:B------:R-:W-:Y:S02]  /*9af0*/  FSEL R225, R7, -INF , !P4 ;  /* 0xff80000007e17808 */ /* 0x000fe40006000000 */
[C---:B------:R-:W-:Y:S02]  /*9b00*/  ISETP.GE.AND P4, PT, R3.reuse, R27, PT ;  /* 0x0000001b0300720c */ /* 0x040fe40003f86270 */
[----:B------:R-:W-:Y:S01]  /*9b10*/  ISETP.GE.AND P1, PT, R3, R26, PT ;  /* 0x0000001a0300720c */ /* 0x000fe20003f26270 */
[----:B-1----:R-:W-:Y:S01]  /*9b20*/  FFMA.FTZ R8, R4, UR4, R41 ;  /* 0x0000000404087c23 */ /* 0x002fe20008010029 */
[----:B------:R-:W-:Y:S01]  /*9b30*/  IADD3 R3, R0, 0x31, RZ ;  /* 0x0000003100037810 */ /* 0x000fe20007ffe0ff */
[C---:B------:R-:W-:Y:S01]  /*9b40*/  FFMA.FTZ R7, R4.reuse, UR4, R43 ;  /* 0x0000000404077c23 */ /* 0x040fe2000801002b */
[----:B------:R-:W-:Y:S01]  /*9b50*/  FSEL R248, R5, -INF , !P0 ;  /* 0xff80000005f87808 */ /* 0x000fe20004000000 */
[----:B------:R-:W-:Y:S01]  /*9b60*/  FFMA.FTZ R9, R4, UR4, R221 ;  /* 0x0000000404097c23 */ /* 0x000fe200080100dd */
[----:B------:R-:W-:Y:S01]  /*9b70*/  FSEL R45, R8, -INF , !P6 ;  /* 0xff800000082d7808 */ /* 0x000fe20007000000 */
[----:B------:R-:W-:Y:S01]  /*9b80*/  FFMA.FTZ R10, R4, UR4, R223 ;  /* 0x00000004040a7c23 */ /* 0x000fe200080100df */
[----:B------:R-:W-:Y:S01]  /*9b90*/  FSEL R47, R7, -INF , !P5 ;  /* 0xff800000072f7808 */ /* 0x000fe20006800000 */
[----:B------:R-:W1:Y:S01]  /*9ba0*/  I2F R4, R3 ;  /* 0x0000000300047306 */ /* 0x000e620000201400 */
[----:B------:R-:W-:Y:S01]  /*9bb0*/  FSEL R221, R9, -INF , !P4 ;  /* 0xff80000009dd7808 */ /* 0x000fe20006000000 */
[----:B--2---:R-:W-:Y:S01]  /*9bc0*/  FFMA.FTZ R5, R6, UR4, R38 ;  /* 0x0000000406057c23 */ /* 0x004fe20008010026 */
[----:B------:R-:W-:Y:S01]  /*9bd0*/  ISETP.GE.AND P0, PT, R2, R24, PT ;  /* 0x000000180200720c */ /* 0x000fe20003f06270 */
[----:B------:R-:W-:Y:S01]  /*9be0*/  FFMA.FTZ R7, R6, UR4, R36 ;  /* 0x0000000406077c23 */ /* 0x000fe20008010024 */
[----:B------:R-:W-:Y:S01]  /*9bf0*/  ISETP.GE.AND P6, PT, R2, R25, PT ;  /* 0x000000190200720c */ /* 0x000fe20003fc6270 */
[----:B------:R-:W-:Y:S01]  /*9c00*/  FFMA.FTZ R8, R6, UR4, R216 ;  /* 0x0000000406087c23 */ /* 0x000fe200080100d8 */
[----:B------:R-:W-:Y:S01]  /*9c10*/  ISETP.GE.AND P5, PT, R2, R27, PT ;  /* 0x0000001b0200720c */ /* 0x000fe20003fa6270 */
[----:B------:R-:W-:Y:S01]  /*9c20*/  FFMA.FTZ R6, R6, UR4, R218 ;  /* 0x0000000406067c23 */ /* 0x000fe200080100da */
[----:B------:R-:W-:-:S02]  /*9c30*/  ISETP.GE.AND P4, PT, R2, R26, PT ;  /* 0x0000001a0200720c */ /* 0x000fc40003f86270 */
[----:B------:R-:W-:Y:S02]  /*9c40*/  IADD3 R2, R0, 0x38, RZ ;  /* 0x0000003800027810 */ /* 0x000fe40007ffe0ff */
[----:B------:R-:W-:Y:S02]  /*9c50*/  FSEL R222, R5, -INF , !P6 ;  /* 0xff80000005de7808 */ /* 0x000fe40007000000 */
[----:B------:R-:W2:Y:S01]  /*9c60*/  I2F R5, R2 ;  /* 0x0000000200057306 */ /* 0x000ea20000201400 */
[----:B------:R-:W-:Y:S01]  /*9c70*/  FSEL R220, R7, -INF , !P0 ;  /* 0xff80000007dc7808 */ /* 0x000fe20004000000 */
[----:B-1----:R-:W-:Y:S01]  /*9c80*/  FFMA.FTZ R9, R4, UR4, R37 ;  /* 0x0000000404097c23 */ /* 0x002fe20008010025 */
[----:B------:R-:W-:Y:S01]  /*9c90*/  FSEL R249, R8, -INF , !P5 ;  /* 0xff80000008f97808 */ /* 0x000fe20006800000 */
[----:B------:R-:W-:Y:S01]  /*9ca0*/  FFMA.FTZ R8, R4, UR4, R39 ;  /* 0x0000000404087c23 */ /* 0x000fe20008010027 */
[----:B------:R-:W-:Y:S01]  /*9cb0*/  FSEL R223, R10, -INF , !P1 ;  /* 0xff8000000adf7808 */ /* 0x000fe20004800000 */
[C---:B------:R-:W-:Y:S01]  /*9cc0*/  FFMA.FTZ R7, R4.reuse, UR4, R217 ;  /* 0x0000000404077c23 */ /* 0x040fe200080100d9 */
[C---:B------:R-:W-:Y:S01]  /*9cd0*/  ISETP.GE.AND P1, PT, R3.reuse, R24, PT ;  /* 0x000000180300720c */ /* 0x040fe20003f26270 */
[----:B------:R-:W-:Y:S01]  /*9ce0*/  FFMA.FTZ R10, R4, UR4, R219 ;  /* 0x00000004040a7c23 */ /* 0x000fe200080100db */
[----:B------:R-:W-:-:S02]  /*9cf0*/  ISETP.GE.AND P0, PT, R3, R25, PT ;  /* 0x000000190300720c */ /* 0x000fc40003f06270 */
[C---:B------:R-:W-:Y:S02]  /*9d00*/  ISETP.GE.AND P6, PT, R3.reuse, R27, PT ;  /* 0x0000001b0300720c */ /* 0x040fe40003fc6270 */
[----:B------:R-:W-:Y:S02]  /*9d10*/  ISETP.GE.AND P5, PT, R3, R26, PT ;  /* 0x0000001a0300720c */ /* 0x000fe40003fa6270 */
[----:B------:R-:W1:Y:S01]  /*9d20*/  I2F R3, R0 ;  /* 0x0000000000037306 */ /* 0x000e620000201400 */
[----:B------:R-:W-:Y:S01]  /*9d30*/  FSEL R38, R6, -INF , !P4 ;  /* 0xff80000006267808 */ /* 0x000fe20006000000 */
[----:B--2---:R-:W-:Y:S01]  /*9d40*/  FFMA.FTZ R6, R5, UR4, R32 ;  /* 0x0000000405067c23 */ /* 0x004fe20008010020 */
[----:B------:R-:W-:Y:S01]  /*9d50*/  FSEL R216, R9, -INF , !P1 ;  /* 0xff80000009d87808 */ /* 0x000fe20004800000 */
[----:B------:R-:W-:Y:S01]  /*9d60*/  FFMA.FTZ R4, R5, UR4, R34 ;  /* 0x0000000405047c23 */ /* 0x000fe20008010022 */
[----:B------:R-:W-:Y:S02]  /*9d70*/  FSEL R217, R8, -INF , !P0 ;  /* 0xff80000008d97808 */ /* 0x000fe40004000000 */
[----:B------:R-:W-:-:S02]  /*9d80*/  FSEL R219, R7, -INF , !P6 ;  /* 0xff80000007db7808 */ /* 0x000fc40007000000 */
[C---:B------:R-:W-:Y:S02]  /*9d90*/  ISETP.GE.AND P4, PT, R2.reuse, R24, PT ;  /* 0x000000180200720c */ /* 0x040fe40003f86270 */
[C---:B------:R-:W-:Y:S02]  /*9da0*/  ISETP.GE.AND P1, PT, R2.reuse, R25, PT ;  /* 0x000000190200720c */ /* 0x040fe40003f26270 */
[C---:B------:R-:W-:Y:S02]  /*9db0*/  ISETP.GE.AND P0, PT, R2.reuse, R27, PT ;  /* 0x0000001b0200720c */ /* 0x040fe40003f06270 */
[----:B------:R-:W-:Y:S01]  /*9dc0*/  ISETP.GE.AND P6, PT, R2, R26, PT ;  /* 0x0000001a0200720c */ /* 0x000fe20003fc6270 */
[----:B------:R-:W-:Y:S01]  /*9dd0*/  FFMA.FTZ R2, R5, UR4, R208 ;  /* 0x0000000405027c23 */ /* 0x000fe200080100d0 */
[----:B------:R-:W-:Y:S01]  /*9de0*/  FSEL R37, R10, -INF , !P5 ;  /* 0xff8000000a257808 */ /* 0x000fe20006800000 */
[----:B-1----:R-:W-:Y:S01]  /*9df0*/  FFMA.FTZ R8, R3, UR4, R245 ;  /* 0x0000000403087c23 */ /* 0x002fe200080100f5 */
[----:B------:R-:W-:Y:S01]  /*9e00*/  FSEL R34, R6, -INF , !P4 ;  /* 0xff80000006227808 */ /* 0x000fe20006000000 */
[----:B------:R-:W-:Y:S01]  /*9e10*/  FFMA.FTZ R5, R5, UR4, R210 ;  /* 0x0000000405057c23 */ /* 0x000fe200080100d2 */
[----:B------:R-:W-:Y:S01]  /*9e20*/  FSEL R46, R4, -INF , !P1 ;  /* 0xff800000042e7808 */ /* 0x000fe20004800000 */
[C---:B------:R-:W-:Y:S01]  /*9e30*/  FFMA.FTZ R7, R3.reuse, UR4, R228 ;  /* 0x0000000403077c23 */ /* 0x040fe200080100e4 */
[----:B------:R-:W-:Y:S01]  /*9e40*/  FSEL R218, R2, -INF , !P0 ;  /* 0xff80000002da7808 */ /* 0x000fe20004000000 */
[C---:B------:R-:W-:Y:S01]  /*9e50*/  FFMA.FTZ R6, R3.reuse, UR4, R230 ;  /* 0x0000000403067c23 */ /* 0x040fe200080100e6 */
[C---:B------:R-:W-:Y:S01]  /*9e60*/  ISETP.GE.AND P5, PT, R0.reuse, R24, PT ;  /* 0x000000180000720c */ /* 0x040fe20003fa6270 */
[----:B------:R-:W-:Y:S01]  /*9e70*/  FFMA.FTZ R4, R3, UR4, R246 ;  /* 0x0000000403047c23 */ /* 0x000fe200080100f6 */
[----:B------:R-:W-:-:S02]  /*9e80*/  ISETP.GE.AND P4, PT, R0, R25, PT ;  /* 0x000000190000720c */ /* 0x000fc40003f86270 */
[C---:B------:R-:W-:Y:S02]  /*9e90*/  ISETP.GE.AND P1, PT, R0.reuse, R27, PT ;  /* 0x0000001b0000720c */ /* 0x040fe40003f26270 */
[C---:B------:R-:W-:Y:S02]  /*9ea0*/  ISETP.GE.AND P0, PT, R0.reuse, R26, PT ;  /* 0x0000001a0000720c */ /* 0x040fe40003f06270 */
[----:B------:R-:W-:Y:S02]  /*9eb0*/  IADD3 R0, R0, 0x39, RZ ;  /* 0x0000003900007810 */ /* 0x000fe40007ffe0ff */
[----:B------:R-:W-:Y:S02]  /*9ec0*/  FSEL R15, R8, -INF , !P0 ;  /* 0xff800000080f7808 */ /* 0x000fe40004000000 */
[----:B------:R-:W1:Y:S01]  /*9ed0*/  I2F R2, R0 ;  /* 0x0000000000027306 */ /* 0x000e620000201400 */
[----:B------:R-:W-:Y:S02]  /*9ee0*/  PLOP3.LUT P0, PT, PT, PT, UP0, 0x80, 0x0 ;  /* 0x000000000000781c */ /* 0x000fe40003f0f008 */
[----:B------:R-:W-:-:S02]  /*9ef0*/  FSEL R210, R5, -INF , !P6 ;  /* 0xff80000005d27808 */ /* 0x000fc40007000000 */
[----:B------:R-:W-:Y:S02]  /*9f00*/  FSEL R12, R7, -INF , !P5 ;  /* 0xff800000070c7808 */ /* 0x000fe40006800000 */
[----:B------:R-:W-:Y:S02]  /*9f10*/  FSEL R13, R6, -INF , !P4 ;  /* 0xff800000060d7808 */ /* 0x000fe40006000000 */
[----:B------:R-:W-:Y:S02]  /*9f20*/  FSEL R14, R4, -INF , !P1 ;  /* 0xff800000040e7808 */ /* 0x000fe40004800000 */
[C---:B------:R-:W-:Y:S02]  /*9f30*/  ISETP.GE.AND P6, PT, R0.reuse, R24, PT ;  /* 0x000000180000720c */ /* 0x040fe40003fc6270 */
[C---:B------:R-:W-:Y:S02]  /*9f40*/  ISETP.GE.AND P5, PT, R0.reuse, R25, PT ;  /* 0x000000190000720c */ /* 0x040fe40003fa6270 */
[----:B------:R-:W-:Y:S01]  /*9f50*/  ISETP.GE.AND P4, PT, R0, R27, PT ;  /* 0x0000001b0000720c */ /* 0x000fe20003f86270 */
[----:B-1----:R-:W-:Y:S01]  /*9f60*/  FFMA.FTZ R4, R2, UR4, R33 ;  /* 0x0000000402047c23 */ /* 0x002fe20008010021 */
[----:B------:R-:W-:Y:S01]  /*9f70*/  ISETP.GE.AND P1, PT, R0, R26, PT ;  /* 0x0000001a0000720c */ /* 0x000fe20003f26270 */
[----:B------:R-:W-:-:S02]  /*9f80*/  FFMA.FTZ R3, R2, UR4, R35 ;  /* 0x0000000402037c23 */ /* 0x000fc40008010023 */
[----:B------:R-:W-:Y:S01]  /*9f90*/  FFMA.FTZ R0, R2, UR4, R209 ;  /* 0x0000000402007c23 */ /* 0x000fe200080100d1 */
[----:B------:R-:W-:Y:S01]  /*9fa0*/  FSEL R33, R4, -INF , !P6 ;  /* 0xff80000004217808 */ /* 0x000fe20007000000 */
[----:B------:R-:W-:Y:S01]  /*9fb0*/  FFMA.FTZ R2, R2, UR4, R211 ;  /* 0x0000000402027c23 */ /* 0x000fe200080100d3 */
[----:B------:R-:W-:Y:S02]  /*9fc0*/  FSEL R35, R3, -INF , !P5 ;  /* 0xff80000003237808 */ /* 0x000fe40006800000 */
        /* <DEDUP_REMOVED lines=55> */
[----:B----4-:R-:W-:-:S03]  /*a340*/  IADD3.X R10, R3, UR27, RZ, P5, !PT ;  /* 0x0000001b030a7c10 */ /* 0x010fc6000affe4ff */
        /* <DEDUP_REMOVED lines=25> */
.L_x_331:
[----:B------:R-:W-:Y:S05]  /*a4e0*/  BSYNC B0 ;  /* 0x0000000000007941 */ /* 0x000fea0003800000 */
.L_x_330:
[----:B------:R-:W0:Y:S02]  /*a4f0*/  LDGDEPBAR ;  /* 0x00000000000079af */ /* 0x000e240000000000 */
.L_x_329:
[----:B------:R-:W2:Y:S01]  /*a500*/  LDL.LU R228, [R1] ;  /* 0x0000000001e47983 */ /* 0x000ea20000300800 */
[----:B------:R-:W-:-:S03]  /*a510*/  MOV R36, R64 ;  /* 0x0000004000247202 */ /* 0x000fc60000000f00 */
[----:B------:R3:W-:Y:S04]  /*a520*/  STL [R1+0x64], R27 ;  /* 0x0000641b01007387 */ /* 0x0007e80000100800 */
[----:B---3--:R-:W3:Y:S01]  /*a530*/  LDL.LU R27, [R1+0x4] ;  /* 0x00000400011b7983 */ /* 0x008ee20000300800 */
        /* <DEDUP_REMOVED lines=22> */
[----:B------:R-:W-:Y:S02]  /*a6a0*/  FMNMX.FTZ R0, R30, R0, !PT ;  /* 0x000000001e007209 */ /* 0x000fe40007810000 */
[----:B------:R-:W-:-:S02]  /*a6b0*/  FMNMX.FTZ R3, R50, R2, !PT ;  /* 0x0000000232037209 */ /* 0x000fc40007810000 */
[----:B------:R-:W-:Y:S02]  /*a6c0*/  FMNMX.FTZ R4, R34, R4, !PT ;  /* 0x0000000422047209 */ /* 0x000fe40007810000 */
[----:B------:R-:W-:Y:S02]  /*a6d0*/  FMNMX.FTZ R2, R22, R0, !PT ;  /* 0x0000000016027209 */ /* 0x000fe40007810000 */
[----:B------:R-:W-:Y:S02]  /*a6e0*/  FMNMX.FTZ R0, R33, R4, !PT ;  /* 0x0000000421007209 */ /* 0x000fe40007810000 */
[----:B------:R-:W-:-:S03]  /*a6f0*/  FMNMX.FTZ R2, R19, R2, !PT ;  /* 0x0000000213027209 */ /* 0x000fc60007810000 */
[----:B------:R-:W1:Y:S02]  /*a700*/  SHFL.BFLY PT, R6, R0, 0x2, 0x1f ;  /* 0x0c401f0000067f89 */ /* 0x000e6400000e0000 */
[----:B-1----:R-:W-:-:S05]  /*a710*/  FMNMX.FTZ R0, R0, R6, !PT ;  /* 0x0000000600007209 */ /* 0x002fca0007810000 */
[----:B------:R-:W1:Y:S02]  /*a720*/  SHFL.BFLY PT, R6, R0, 0x1, 0x1f ;  /* 0x0c201f0000067f89 */ /* 0x000e6400000e0000 */
[----:B-1----:R-:W-:-:S04]  /*a730*/  FMNMX.FTZ R252, R0, R6, !PT ;  /* 0x0000000600fc7209 */ /* 0x002fc80007810000 */
[----:B------:R-:W-:Y:S01]  /*a740*/  FSETP.NEU.FTZ.AND P6, PT, R252, -INF , PT ;  /* 0xff800000fc00780b */ /* 0x000fe20003fdd000 */
[----:B------:R-:W-:Y:S01]  /*a750*/  STL [R1+0x60], R26 ;  /* 0x0000601a01007387 */ /* 0x000fe20000100800 */
[----:B--2---:R-:W-:-:S04]  /*a760*/  FMNMX.FTZ R3, R228, R3, !PT ;  /* 0x00000003e4037209 */ /* 0x004fc80007810000 */
        /* <DEDUP_REMOVED lines=13> */
[----:B---3--:R-:W-:Y:S02]  /*a840*/  FMNMX.FTZ R2, R27, R3, !PT ;  /* 0x000000031b027209 */ /* 0x008fe40007810000 */
[----:B------:R-:W-:Y:S02]  /*a850*/  FMNMX.FTZ R3, R46, R5, !PT ;  /* 0x000000052e037209 */ /* 0x000fe40007810000 */
[----:B------:R-:W-:Y:S02]  /*a860*/  FMNMX.FTZ R4, R214, R4, !PT ;  /* 0x00000004d6047209 */ /* 0x000fe40007810000 */
[----:B------:R-:W-:Y:S02]  /*a870*/  FMNMX.FTZ R5, R231, R2, !PT ;  /* 0x00000002e7057209 */ /* 0x000fe40007810000 */
[----:B------:R-:W-:-:S02]  /*a880*/  FMNMX.FTZ R2, R35, R3, !PT ;  /* 0x0000000323027209 */ /* 0x000fc40007810000 */
[----:B------:R-:W-:-:S04]  /*a890*/  FMNMX.FTZ R3, R207, R4, !PT ;  /* 0x00000004cf037209 */ /* 0x000fc80007810000 */
        /* <DEDUP_REMOVED lines=13> */
[----:B------:R-:W-:-:S03]  /*a970*/  FMNMX.FTZ R3, R38, R3, !PT ;  /* 0x0000000326037209 */ /* 0x000fc60007810000 */
[----:B------:R-:W2:Y:S01]  /*a980*/  SHFL.BFLY PT, R8, R4, 0x2, 0x1f ;  /* 0x0c401f0004087f89 */ /* 0x000ea200000e0000 */
[----:B------:R-:W-:-:S04]  /*a990*/  FMNMX.FTZ R0, R37, R3, !PT ;  /* 0x0000000325007209 */ /* 0x000fc80007810000 */
[----:B------:R-:W-:Y:S02]  /*a9a0*/  FMNMX.FTZ R0, R210, R0, !PT ;  /* 0x00000000d2007209 */ /* 0x000fe40007810000 */
[----:B-1----:R-:W-:Y:S02]  /*a9b0*/  FMNMX.FTZ R2, R2, R5, !PT ;  /* 0x0000000502027209 */ /* 0x002fe40007810000 */
[----:B------:R-:W-:-:S03]  /*a9c0*/  FMNMX.FTZ R0, R209, R0, !PT ;  /* 0x00000000d1007209 */ /* 0x000fc60007810000 */
[----:B------:R-:W1:Y:S04]  /*a9d0*/  SHFL.BFLY PT, R7, R2, 0x1, 0x1f ;  /* 0x0c201f0002077f89 */ /* 0x000e6800000e0000 */
[----:B------:R-:W3:Y:S01]  /*a9e0*/  SHFL.BFLY PT, R6, R0, 0x2, 0x1f ;  /* 0x0c401f0000067f89 */ /* 0x000ee200000e0000 */
[----:B------:R-:W-:-:S05]  /*a9f0*/  FMUL.FTZ R3, R252, c[0x0][0x23c] ;  /* 0x00008f00fc037a20 */ /* 0x000fca0000410000 */
[----:B------:R-:W-:Y:S02]  /*aa00*/  FSEL R3, R3, RZ, P6 ;  /* 0x000000ff03037208 */ /* 0x000fe40003000000 */
[----:B--2---:R-:W-:-:S03]  /*aa10*/  FMNMX.FTZ R4, R4, R8, !PT ;  /* 0x0000000804047209 */ /* 0x004fc60007810000 */
[--C-:B------:R-:W-:Y:S02]  /*aa20*/  FFMA.FTZ R5, R12, c[0x0][0x23c], -R3.reuse ;  /* 0x00008f000c057a23 */ /* 0x100fe40000010803 */
[----:B------:R-:W2:Y:S02]  /*aa30*/  SHFL.BFLY PT, R8, R4, 0x1, 0x1f ;  /* 0x0c201f0004087f89 */ /* 0x000ea400000e0000 */
[----:B------:R4:W-:Y:S01]  /*aa40*/  MUFU.EX2 R211, R5 ;  /* 0x0000000500d37308 */ /* 0x0009e20000000800 */
[----:B-1----:R-:W-:Y:S02]  /*aa50*/  FMNMX.FTZ R247, R2, R7, !PT ;  /* 0x0000000702f77209 */ /* 0x002fe40007810000 */
[----:B---3--:R-:W-:Y:S01]  /*aa60*/  FMNMX.FTZ R0, R0, R6, !PT ;  /* 0x0000000600007209 */ /* 0x008fe20007810000 */
[--C-:B----4-:R-:W-:Y:S01]  /*aa70*/  FFMA.FTZ R5, R28, c[0x0][0x23c], -R3.reuse ;  /* 0x00008f001c057a23 */ /* 0x110fe20000010803 */
[----:B------:R-:W-:Y:S01]  /*aa80*/  FSETP.NEU.FTZ.AND P5, PT, R247, -INF , PT ;  /* 0xff800000f700780b */ /* 0x000fe20003fbd000 */
[----:B------:R-:W-:-:S02]  /*aa90*/  FFMA.FTZ R2, R18, c[0x0][0x23c], -R3 ;  /* 0x00008f0012027a23 */ /* 0x000fc40000010803 */
[----:B------:R1:W-:Y:S01]  /*aaa0*/  MUFU.EX2 R41, R5 ;  /* 0x0000000500297308 */ /* 0x0003e20000000800 */
[----:B------:R-:W-:-:S05]  /*aab0*/  FMUL.FTZ R28, R247, c[0x0][0x23c] ;  /* 0x00008f00f71c7a20 */ /* 0x000fca0000410000 */
[----:B------:R-:W-:Y:S02]  /*aac0*/  FSEL R28, R28, RZ, P5 ;  /* 0x000000ff1c1c7208 */ /* 0x000fe40002800000 */
[----:B------:R3:W4:Y:S01]  /*aad0*/  MUFU.EX2 R32, R2 ;  /* 0x0000000200207308 */ /* 0x0007220000000800 */
[----:B-1----:R-:W1:Y:S01]  /*aae0*/  SHFL.BFLY PT, R5, R0, 0x1, 0x1f ;  /* 0x0c201f0000057f89 */ /* 0x002e6200000e0000 */
[----:B--2---:R-:W-:Y:S01]  /*aaf0*/  FMNMX.FTZ R246, R4, R8, !PT ;  /* 0x0000000804f67209 */ /* 0x004fe20007810000 */
[----:B---3--:R-:W-:-:S05]  /*ab00*/  FFMA.FTZ R2, R16, c[0x0][0x23c], -R3 ;  /* 0x00008f0010027a23 */ /* 0x008fca0000010803 */
[----:B------:R2:W-:Y:S01]  /*ab10*/  MUFU.EX2 R39, R2 ;  /* 0x0000000200277308 */ /* 0x0005e20000000800 */
[----:B------:R-:W-:Y:S01]  /*ab20*/  FSETP.NEU.FTZ.AND P4, PT, R246, -INF , PT ;  /* 0xff800000f600780b */ /* 0x000fe20003f9d000 */
[----:B--2---:R-:W-:-:S06]  /*ab30*/  FFMA.FTZ R2, R13, c[0x0][0x23c], -R28 ;  /* 0x00008f000d027a23 */ /* 0x004fcc000001081c */
[----:B------:R2:W-:Y:S01]  /*ab40*/  MUFU.EX2 R26, R2 ;  /* 0x00000002001a7308 */ /* 0x0005e20000000800 */
[----:B-1----:R-:W-:Y:S01]  /*ab50*/  FMNMX.FTZ R245, R0, R5, !PT ;  /* 0x0000000500f57209 */ /* 0x002fe20007810000 */
[----:B--2---:R-:W-:Y:S02]  /*ab60*/  FFMA.FTZ R2, R29, c[0x0][0x23c], -R28 ;  /* 0x00008f001d027a23 */ /* 0x004fe4000001081c */
[----:B------:R-:W-:-:S05]  /*ab70*/  FMUL.FTZ R29, R246, c[0x0][0x23c] ;  /* 0x00008f00f61d7a20 */ /* 0x000fca0000410000 */
[----:B------:R-:W-:Y:S02]  /*ab80*/  FSEL R29, R29, RZ, P4 ;  /* 0x000000ff1d1d7208 */ /* 0x000fe40002000000 */
[----:B------:R-:W-:-:S03]  /*ab90*/  FSETP.NEU.FTZ.AND P1, PT, R245, -INF , PT ;  /* 0xff800000f500780b */ /* 0x000fc60003f3d000 */
[--C-:B------:R-:W-:Y:S01]  /*aba0*/  FFMA.FTZ R0, R22, c[0x0][0x23c], -R29.reuse ;  /* 0x00008f0016007a23 */ /* 0x100fe2000001081d */
[----:B----4-:R-:W-:Y:S01]  /*abb0*/  MOV R22, R32 ;  /* 0x0000002000167202 */ /* 0x010fe20000000f00 */
[----:B------:R-:W-:Y:S02]  /*abc0*/  FMUL.FTZ R32, R245, c[0x0][0x23c] ;  /* 0x00008f00f5207a20 */ /* 0x000fe40000410000 */
[----:B------:R1:W-:Y:S03]  /*abd0*/  MUFU.EX2 R40, R0 ;  /* 0x0000000000287308 */ /* 0x0003e60000000800 */
[----:B------:R-:W-:Y:S01]  /*abe0*/  FSEL R32, R32, RZ, P1 ;  /* 0x000000ff20207208 */ /* 0x000fe20000800000 */
[----:B------:R-:W-:Y:S04]  /*abf0*/  STL [R1+0x5c], R25 ;  /* 0x00005c1901007387 */ /* 0x000fe80000100800 */
[----:B------:R2:W-:Y:S01]  /*ac00*/  STL [R1+0x58], R24 ;  /* 0x0000581801007387 */ /* 0x0005e20000100800 */
[----:B-1----:R-:W-:-:S04]  /*ac10*/  FFMA.FTZ R0, R19, c[0x0][0x23c], -R29 ;  /* 0x00008f0013007a23 */ /* 0x002fc8000001081d */
[----:B------:R1:W-:Y:S08]  /*ac20*/  MUFU.EX2 R5, R0 ;  /* 0x0000000000057308 */ /* 0x0003f00000000800 */
[----:B------:R3:W-:Y:S01]  /*ac30*/  MUFU.EX2 R230, R2 ;  /* 0x0000000200e67308 */ /* 0x0007e20000000800 */
[----:B-1----:R-:W-:-:S07]  /*ac40*/  FFMA.FTZ R0, R15, c[0x0][0x23c], -R32 ;  /* 0x00008f000f007a23 */ /* 0x002fce0000010820 */
[----:B--2---:R1:W-:Y:S01]  /*ac50*/  MUFU.EX2 R24, R0 ;  /* 0x0000000000187308 */ /* 0x0043e20000000800 */
[----:B---3--:R-:W-:-:S07]  /*ac60*/  FFMA.FTZ R2, R20, c[0x0][0x23c], -R28 ;  /* 0x00008f0014027a23 */ /* 0x008fce000001081c */
[----:B------:R2:W-:Y:S01]  /*ac70*/  MUFU.EX2 R9, R2 ;  /* 0x0000000200097308 */ /* 0x0005e20000000800 */
[----:B-1----:R-:W-:-:S07]  /*ac80*/  FFMA.FTZ R0, R31, c[0x0][0x23c], -R32 ;  /* 0x00008f001f007a23 */ /* 0x002fce0000010820 */
[----:B------:R1:W-:Y:S01]  /*ac90*/  MUFU.EX2 R6, R0 ;  /* 0x0000000000067308 */ /* 0x0003e20000000800 */
[----:B--2---:R-:W-:Y:S02]  /*aca0*/  FFMA.FTZ R2, R17, c[0x0][0x23c], -R28 ;  /* 0x00008f0011027a23 */ /* 0x004fe4000001081c */
[----:B------:R-:W-:Y:S05]  /*acb0*/  LDSM.16.MT88.4 R16, [R234+0xc000] ;  /* 0x00c00000ea10783b */ /* 0x000fea0000004200 */
[----:B------:R2:W-:Y:S01]  /*acc0*/  MUFU.EX2 R10, R2 ;  /* 0x00000002000a7308 */ /* 0x0005e20000000800 */
[----:B-1----:R-:W-:-:S07]  /*acd0*/  FFMA.FTZ R0, R21, c[0x0][0x23c], -R32 ;  /* 0x00008f0015007a23 */ /* 0x002fce0000010820 */
[----:B------:R1:W-:Y:S01]  /*ace0*/  MUFU.EX2 R20, R0 ;  /* 0x0000000000147308 */ /* 0x0003e20000000800 */
[----:B--2---:R-:W-:Y:S02]  /*acf0*/  FFMA.FTZ R2, R14, c[0x0][0x23c], -R29 ;  /* 0x00008f000e027a23 */ /* 0x004fe4000001081d */
[----:B------:R-:W2:Y:S05]  /*ad00*/  LDSM.16.MT88.4 R12, [R233+0xc000] ;  /* 0x00c00000e90c783b */ /* 0x000eaa0000004200 */
[----:B------:R3:W-:Y:S01]  /*ad10*/  MUFU.EX2 R25, R2 ;  /* 0x0000000200197308 */ /* 0x0007e20000000800 */
[----:B-1----:R-:W-:-:S05]  /*ad20*/  FSEL R0, R247, RZ, P5 ;  /* 0x000000fff7007208 */ /* 0x002fca0002800000 */
[----:B------:R-:W-:Y:S01]  /*ad30*/  FADD.FTZ R4, R167, -R0 ;  /* 0x80000000a7047221 */ /* 0x000fe20000010000 */
[----:B------:R-:W-:Y:S01]  /*ad40*/  FSEL R0, R246, RZ, P4 ;  /* 0x000000fff6007208 */ /* 0x000fe20002000000 */
[----:B---3--:R-:W-:Y:S02]  /*ad50*/  FFMA.FTZ R2, R30, c[0x0][0x23c], -R29 ;  /* 0x00008f001e027a23 */ /* 0x008fe4000001081d */
[----:B------:R-:W-:Y:S02]  /*ad60*/  FMUL.FTZ R30, R4, c[0x0][0x23c] ;  /* 0x00008f00041e7a20 */ /* 0x000fe40000410000 */
[----:B------:R-:W-:Y:S01]  /*ad70*/  FADD.FTZ R4, R166, -R0 ;  /* 0x80000000a6047221 */ /* 0x000fe20000010000 */
[----:B------:R-:W-:Y:S01]  /*ad80*/  FSEL R0, R245, RZ, P1 ;  /* 0x000000fff5007208 */ /* 0x000fe20000800000 */
[----:B------:R1:W3:Y:S04]  /*ad90*/  MUFU.EX2 R11, R2 ;  /* 0x00000002000b7308 */ /* 0x0002e80000000800 */
[----:B------:R-:W-:-:S04]  /*ada0*/  FADD.FTZ R0, R165, -R0 ;  /* 0x80000000a5007221 */ /* 0x000fc80000010000 */
[----:B------:R-:W-:Y:S01]  /*adb0*/  FMUL.FTZ R0, R0, c[0x0][0x23c] ;  /* 0x00008f0000007a20 */ /* 0x000fe20000410000 */
[----:B-1----:R-:W-:-:S05]  /*adc0*/  FSEL R2, R252, RZ, P6 ;  /* 0x000000fffc027208 */ /* 0x002fca0003000000 */
[----:B------:R-:W-:Y:S01]  /*add0*/  FADD.FTZ R2, R168, -R2 ;  /* 0x80000002a8027221 */ /* 0x000fe20000010000 */
[----:B------:R1:W-:Y:S01]  /*ade0*/  MUFU.EX2 R48, R0 ;  /* 0x0000000000307308 */ /* 0x0003e20000000800 */
[----:B------:R-:W-:Y:S02]  /*adf0*/  FMUL.FTZ R4, R4, c[0x0][0x23c] ;  /* 0x00008f0004047a20 */ /* 0x000fe40000410000 */
[----:B------:R-:W-:-:S05]  /*ae00*/  FMUL.FTZ R2, R2, c[0x0][0x23c] ;  /* 0x00008f0002027a20 */ /* 0x000fca0000410000 */
[----:B------:R-:W-:Y:S01]  /*ae10*/  MUFU.EX2 R30, R30 ;  /* 0x0000001e001e7308 */ /* 0x000fe20000000800 */
[----:B-1----:R-:W-:-:S07]  /*ae20*/  FFMA.FTZ R0, R23, c[0x0][0x23c], -R32 ;  /* 0x00008f0017007a23 */ /* 0x002fce0000010820 */
[----:B------:R-:W1:Y:S08]  /*ae30*/  MUFU.EX2 R2, R2 ;  /* 0x0000000200027308 */ /* 0x000e700000000800 */
[----:B------:R-:W4:Y:S08]  /*ae40*/  MUFU.EX2 R31, R4 ;  /* 0x00000004001f7308 */ /* 0x000f300000000800 */
[----:B------:R2:W2:Y:S01]  /*ae50*/  MUFU.EX2 R167, R0 ;  /* 0x0000000000a77308 */ /* 0x0004a20000000800 */
[----:B------:R-:W-:-:S02]  /*ae60*/  MOV R168, R41 ;  /* 0x0000002900a87202 */ /* 0x000fc40000000f00 */
[----:B---3--:R-:W-:Y:S02]  /*ae70*/  MOV R21, R11 ;  /* 0x0000000b00157202 */ /* 0x008fe40000000f00 */
[----:B------:R-:W-:Y:S02]  /*ae80*/  MOV R166, R6 ;  /* 0x0000000600a67202 */ /* 0x000fe40000000f00 */
[----:B------:R-:W-:Y:S02]  /*ae90*/  MOV R165, R5 ;  /* 0x0000000500a57202 */ /* 0x000fe40000000f00 */
[----:B------:R-:W-:Y:S01]  /*aea0*/  MOV R23, R10 ;  /* 0x0000000a00177202 */ /* 0x000fe20000000f00 */
[-C--:B-1----:R-:W-:Y:S01]  /*aeb0*/  FMUL.FTZ R176, R176, R2.reuse ;  /* 0x00000002b0b07220 */ /* 0x082fe20000410000 */
[----:B------:R-:W-:Y:S01]  /*aec0*/  F2FP.PACK_AB R8, R168, R211 ;  /* 0x000000d3a808723e */ /* 0x000fe200000000ff */
[----:B------:R-:W-:Y:S01]  /*aed0*/  FMUL.FTZ R177, R177, R2 ;  /* 0x00000002b1b17220 */ /* 0x000fe20000410000 */
[----:B--2---:R-:W-:Y:S01]  /*aee0*/  MOV R0, R9 ;  /* 0x0000000900007202 */ /* 0x004fe20000000f00 */
        /* <DEDUP_REMOVED lines=20> */
[----:B------:R-:W-:Y:S01]  /*b030*/  FMUL.FTZ R187, R187, R30 ;  /* 0x0000001ebbbb7220 */ /* 0x000fe20000410000 */
[-C--:B------:R-:W-:Y:S08]  /*b040*/  HMMA.16816.F32 R176, R8, R12.reuse, R176 ;  /* 0x0000000c08b0723c */ /* 0x080ff000000018b0 */
        /* <DEDUP_REMOVED lines=9> */
[----:B------:R-:W2:Y:S01]  /*b0e0*/  LDL.LU R85, [R1+0x14] ;  /* 0x0000140001557983 */ /* 0x000ea20000300800 */
        /* <DEDUP_REMOVED lines=16> */
[----:B------:R-:W-:Y:S01]  /*b1f0*/  MOV R187, R40 ;  /* 0x0000002800bb7202 */ /* 0x000fe20000000f00 */
[----:B------:R-:W-:Y:S08]  /*b200*/  HMMA.16816.F32 R64, R4, R18, R76 ;  /* 0x000000120440723c */ /* 0x000ff0000000184c */
[-C--:B------:R-:W-:Y:S08]  /*b210*/  HMMA.16816.F32 R40, R8, R16.reuse, R68 ;  /* 0x000000100828723c */ /* 0x080ff00000001844 */
[----:B------:R-:W-:Y:S08]  /*b220*/  HMMA.16816.F32 R68, R4, R16, R72 ;  /* 0x000000100444723c */ /* 0x000ff00000001848 */
        /* <DEDUP_REMOVED lines=31> */
[----:B-1----:R-:W-:Y:S01]  /*b420*/  HMMA.16816.F32 R100, R8, R16, R100 ;  /* 0x000000100864723c */ /* 0x002fe20000001864 */
[----:B------:R-:W-:Y:S02]  /*b430*/  MOV R184, R167 ;  /* 0x000000a700b87202 */ /* 0x000fe40000000f00 */
[----:B------:R-:W-:Y:S02]  /*b440*/  MOV R78, R39 ;  /* 0x00000027004e7202 */ /* 0x000fe40000000f00 */
[----:B------:R-:W-:-:S02]  /*b450*/  MOV R167, R37 ;  /* 0x0000002500a77202 */ /* 0x000fc40000000f00 */
[----:B------:R-:W-:Y:S01]  /*b460*/  MOV R165, R38 ;  /* 0x0000002600a57202 */ /* 0x000fe20000000f00 */
[----:B------:R-:W-:Y:S01]  /*b470*/  HMMA.16816.F32 R104, R4, R16, R104 ;  /* 0x000000100468723c */ /* 0x000fe20000001868 */
[----:B------:R-:W-:-:S07]  /*b480*/  MOV R79, R36 ;  /* 0x00000024004f7202 */ /* 0x000fce0000000f00 */
[-C--:B------:R-:W-:Y:S08]  /*b490*/  HMMA.16816.F32 R108, R4, R18.reuse, R108 ;  /* 0x00000012046c723c */ /* 0x080ff0000000186c */
[----:B------:R-:W-:Y:S01]  /*b4a0*/  HMMA.16816.F32 R112, R8, R18, R112 ;  /* 0x000000120870723c */ /* 0x000fe20000001870 */
[----:B------:R-:W1:Y:S07]  /*b4b0*/  LDSM.16.MT88.4 R16, [R234+0xe000] ;  /* 0x00e00000ea10783b */ /* 0x000e6e0000004200 */
[C---:B------:R-:W-:Y:S08]  /*b4c0*/  HMMA.16816.F32 R36, R4.reuse, R12, R88 ;  /* 0x0000000c0424723c */ /* 0x040ff00000001858 */
[-C--:B------:R-:W-:Y:S08]  /*b4d0*/  HMMA.16816.F32 R92, R4, R14.reuse, R92 ;  /* 0x0000000e045c723c */ /* 0x080ff0000000185c */
[----:B------:R-:W-:Y:S01]  /*b4e0*/  HMMA.16816.F32 R72, R8, R14, R96 ;  /* 0x0000000e0848723c */ /* 0x000fe20000001860 */
[----:B------:R-:W3:Y:S01]  /*b4f0*/  LDSM.16.MT88.4 R12, [R233+0xe000] ;  /* 0x00e00000e90c783b */ /* 0x000ee20000004200 */
[----:B------:R-:W-:-:S02]  /*b500*/  MOV R87, R187 ;  /* 0x000000bb00577202 */ /* 0x000fc40000000f00 */
[----:B------:R-:W-:Y:S01]  /*b510*/  MOV R187, R0 ;  /* 0x0000000000bb7202 */ /* 0x000fe20000000f00 */
[----:B------:R-:W-:Y:S02]  /*b520*/  FFMA.FTZ R0, R212, c[0x0][0x23c], -R3 ;  /* 0x00008f00d4007a23 */ /* 0x000fe40000010803 */
[-C--:B------:R-:W-:Y:S02]  /*b530*/  FMUL.FTZ R132, R132, R2.reuse ;  /* 0x0000000284847220 */ /* 0x080fe40000410000 */
[----:B------:R4:W-:Y:S01]  /*b540*/  MUFU.EX2 R96, R0 ;  /* 0x0000000000607308 */ /* 0x0009e20000000800 */
[----:B------:R-:W-:Y:S02]  /*b550*/  FMUL.FTZ R133, R133, R2 ;  /* 0x0000000285857220 */ /* 0x000fe40000410000 */
[-C--:B------:R-:W-:Y:S02]  /*b560*/  FMUL.FTZ R134, R134, R30.reuse ;  /* 0x0000001e86867220 */ /* 0x080fe40000410000 */
[----:B------:R-:W-:-:S02]  /*b570*/  FMUL.FTZ R135, R135, R30 ;  /* 0x0000001e87877220 */ /* 0x000fc40000410000 */
[-C--:B------:R-:W-:Y:S02]  /*b580*/  FMUL.FTZ R116, R116, R2.reuse ;  /* 0x0000000274747220 */ /* 0x080fe40000410000 */
[----:B------:R-:W-:Y:S02]  /*b590*/  FMUL.FTZ R117, R117, R2 ;  /* 0x0000000275757220 */ /* 0x000fe40000410000 */
[-C--:B------:R-:W-:Y:S02]  /*b5a0*/  FMUL.FTZ R118, R118, R30.reuse ;  /* 0x0000001e76767220 */ /* 0x080fe40000410000 */
[----:B------:R-:W-:Y:S02]  /*b5b0*/  FMUL.FTZ R119, R119, R30 ;  /* 0x0000001e77777220 */ /* 0x000fe40000410000 */
[----:B----4-:R-:W-:Y:S02]  /*b5c0*/  FFMA.FTZ R0, R204, c[0x0][0x23c], -R3 ;  /* 0x00008f00cc007a23 */ /* 0x010fe40000010803 */
[----:B------:R-:W-:-:S02]  /*b5d0*/  FMUL.FTZ R120, R120, R31 ;  /* 0x0000001f78787220 */ /* 0x000fc40000410000 */
[-C--:B------:R-:W-:Y:S01]  /*b5e0*/  FMUL.FTZ R121, R121, R31.reuse ;  /* 0x0000001f79797220 */ /* 0x080fe20000410000 */
[----:B------:R4:W1:Y:S01]  /*b5f0*/  MUFU.EX2 R84, R0 ;  /* 0x0000000000547308 */ /* 0x0008620000000800 */
        /* <DEDUP_REMOVED lines=10> */
[----:B----4-:R-:W-:Y:S01]  /*b6a0*/  FFMA.FTZ R0, R164, c[0x0][0x23c], -R3 ;  /* 0x00008f00a4007a23 */ /* 0x010fe20000010803 */
[----:B-1----:R-:W-:Y:S03]  /*b6b0*/  HMMA.16816.F32 R80, R8, R16, R132 ;  /* 0x000000100850723c */ /* 0x002fe60000001884 */
[----:B------:R1:W-:Y:S01]  /*b6c0*/  MUFU.EX2 R134, R0 ;  /* 0x0000000000867308 */ /* 0x0003e20000000800 */
[----:B------:R-:W-:-:S02]  /*b6d0*/  MOV R186, R23 ;  /* 0x0000001700ba7202 */ /* 0x000fc40000000f00 */
[----:B------:R-:W-:Y:S02]  /*b6e0*/  MOV R86, R21 ;  /* 0x0000001500567202 */ /* 0x000fe40000000f00 */
[-C--:B---3--:R-:W-:Y:S01]  /*b6f0*/  HMMA.16816.F32 R116, R8, R12.reuse, R116 ;  /* 0x0000000c0874723c */ /* 0x088fe20000001874 */
[----:B------:R-:W-:Y:S02]  /*b700*/  MOV R76, R22 ;  /* 0x00000016004c7202 */ /* 0x000fe40000000f00 */
[----:B------:R-:W-:Y:S02]  /*b710*/  MOV R77, R20 ;  /* 0x00000014004d7202 */ /* 0x000fe40000000f00 */
[----:B------:R-:W-:Y:S03]  /*b720*/  LDSM.16.MT88.4 R20, [R235+0xe000] ;  /* 0x00e00000eb14783b */ /* 0x000fe60000004200 */
        /* <DEDUP_REMOVED lines=12> */
[----:B------:R-:W-:Y:S02]  /*b7f0*/  FMUL.FTZ R144, R144, R31 ;  /* 0x0000001f90907220 */ /* 0x000fe40000410000 */
[----:B-1----:R-:W-:-:S05]  /*b800*/  FFMA.FTZ R0, R50, c[0x0][0x23c], -R28 ;  /* 0x00008f0032007a23 */ /* 0x002fca000001081c */
[----:B------:R1:W-:Y:S01]  /*b810*/  MUFU.EX2 R91, R0 ;  /* 0x00000000005b7308 */ /* 0x0003e20000000800 */
[-C--:B------:R-:W-:Y:S02]  /*b820*/  FMUL.FTZ R145, R145, R31.reuse ;  /* 0x0000001f91917220 */ /* 0x080fe40000410000 */
        /* <DEDUP_REMOVED lines=8> */
[-C--:B------:R-:W-:Y:S02]  /*b8b0*/  FMUL.FTZ R192, R192, R2.reuse ;  /* 0x00000002c0c07220 */ /* 0x080fe40000410000 */
[----:B------:R-:W-:Y:S02]  /*b8c0*/  FMUL.FTZ R193, R193, R2 ;  /* 0x00000002c1c17220 */ /* 0x000fe40000410000 */
[----:B------:R-:W-:-:S02]  /*b8d0*/  FMUL.FTZ R194, R194, R30 ;  /* 0x0000001ec2c27220 */ /* 0x000fc40000410000 */
[----:B-1----:R-:W-:Y:S02]  /*b8e0*/  FFMA.FTZ R0, R206, c[0x0][0x23c], -R29 ;  /* 0x00008f00ce007a23 */ /* 0x002fe4000001081d */
[----:B------:R-:W-:Y:S02]  /*b8f0*/  FMUL.FTZ R195, R195, R30 ;  /* 0x0000001ec3c37220 */ /* 0x000fe40000410000 */
[-C--:B------:R-:W-:Y:S01]  /*b900*/  FMUL.FTZ R152, R152, R2.reuse ;  /* 0x0000000298987220 */ /* 0x080fe20000410000 */
[----:B------:R1:W-:Y:S01]  /*b910*/  MUFU.EX2 R133, R0 ;  /* 0x0000000000857308 */ /* 0x0003e20000000800 */
[----:B------:R-:W-:Y:S02]  /*b920*/  FMUL.FTZ R153, R153, R2 ;  /* 0x0000000299997220 */ /* 0x000fe40000410000 */
[-C--:B------:R-:W-:Y:S02]  /*b930*/  FMUL.FTZ R154, R154, R30.reuse ;  /* 0x0000001e9a9a7220 */ /* 0x080fe40000410000 */
[----:B------:R-:W-:-:S02]  /*b940*/  FMUL.FTZ R155, R155, R30 ;  /* 0x0000001e9b9b7220 */ /* 0x000fc40000410000 */
[-C--:B------:R-:W-:Y:S02]  /*b950*/  FMUL.FTZ R136, R136, R31.reuse ;  /* 0x0000001f88887220 */ /* 0x080fe40000410000 */
[-C--:B------:R-:W-:Y:S02]  /*b960*/  FMUL.FTZ R137, R137, R31.reuse ;  /* 0x0000001f89897220 */ /* 0x080fe40000410000 */
[-C--:B------:R-:W-:Y:S02]  /*b970*/  FMUL.FTZ R138, R138, R48.reuse ;  /* 0x000000308a8a7220 */ /* 0x080fe40000410000 */
[----:B------:R-:W-:Y:S02]  /*b980*/  FMUL.FTZ R139, R139, R48 ;  /* 0x000000308b8b7220 */ /* 0x000fe40000410000 */
[----:B------:R-:W-:Y:S02]  /*b990*/  FMUL.FTZ R188, R188, R31 ;  /* 0x0000001fbcbc7220 */ /* 0x000fe40000410000 */
[----:B-1----:R-:W-:-:S02]  /*b9a0*/  FFMA.FTZ R0, R171, c[0x0][0x23c], -R29 ;  /* 0x00008f00ab007a23 */ /* 0x002fc4000001081d */
[-C--:B------:R-:W-:Y:S02]  /*b9b0*/  FMUL.FTZ R189, R189, R31.reuse ;  /* 0x0000001fbdbd7220 */ /* 0x080fe40000410000 */
        /* <DEDUP_REMOVED lines=11> */
[C---:B---3--:R-:W-:Y:S08]  /*ba70*/  HMMA.16816.F32 R144, R4.reuse, R12, R144 ;  /* 0x0000000c0490723c */ /* 0x048ff00000001890 */
[----:B------:R-:W-:Y:S01]  /*ba80*/  HMMA.16816.F32 R148, R4, R14, R148 ;  /* 0x0000000e0494723c */ /* 0x000fe20000001894 */
[----:B-1----:R-:W-:-:S07]  /*ba90*/  FFMA.FTZ R0, R214, c[0x0][0x23c], -R32 ;  /* 0x00008f00d6007a23 */ /* 0x002fce0000010820 */
[C---:B------:R-:W-:Y:S08]  /*baa0*/  HMMA.16816.F32 R192, R8.reuse, R12, R192 ;  /* 0x0000000c08c0723c */ /* 0x040ff000000018c0 */
[----:B------:R-:W-:Y:S01]  /*bab0*/  HMMA.16816.F32 R152, R8, R14, R152 ;  /* 0x0000000e0898723c */ /* 0x000fe20000001898 */
[----:B------:R-:W1:Y:S07]  /*bac0*/  LDSM.16.MT88.4 R12, [R233+0xc800] ;  /* 0x00c80000e90c783b */ /* 0x000e6e0000004200 */
[C---:B------:R-:W-:Y:S08]  /*bad0*/  HMMA.16816.F32 R136, R4.reuse, R16, R136 ;  /* 0x000000100488723c */ /* 0x040ff00000001888 */
[C---:B------:R-:W-:Y:S08]  /*bae0*/  HMMA.16816.F32 R188, R4.reuse, R18, R188 ;  /* 0x0000001204bc723c */ /* 0x040ff000000018bc */
[C---:B------:R-:W-:Y:S08]  /*baf0*/  HMMA.16816.F32 R196, R4.reuse, R20, R196 ;  /* 0x0000001404c4723c */ /* 0x040ff000000018c4 */
[----:B------:R-:W-:Y:S01]  /*bb00*/  HMMA.16816.F32 R160, R4, R22, R160 ;  /* 0x0000001604a0723c */ /* 0x000fe200000018a0 */
[----:B------:R3:W4:Y:S01]  /*bb10*/  MUFU.EX2 R4, R0 ;  /* 0x0000000000047308 */ /* 0x0007220000000800 */
[----:B------:R-:W-:-:S02]  /*bb20*/  FMUL.FTZ R140, R140, R2 ;  /* 0x000000028c8c7220 */ /* 0x000fc40000410000 */
[-C--:B------:R-:W-:Y:S02]  /*bb30*/  FMUL.FTZ R141, R141, R2.reuse ;  /* 0x000000028d8d7220 */ /* 0x080fe40000410000 */
[-C--:B------:R-:W-:Y:S02]  /*bb40*/  FMUL.FTZ R156, R156, R2.reuse ;  /* 0x000000029c9c7220 */ /* 0x080fe40000410000 */
[----:B------:R-:W-:Y:S02]  /*bb50*/  FMUL.FTZ R157, R157, R2 ;  /* 0x000000029d9d7220 */ /* 0x000fe40000410000 */
[----:B---3--:R-:W-:-:S04]  /*bb60*/  FFMA.FTZ R0, R207, c[0x0][0x23c], -R32 ;  /* 0x00008f00cf007a23 */ /* 0x008fc80000010820 */
[----:B------:R3:W1:Y:S01]  /*bb70*/  MUFU.EX2 R132, R0 ;  /* 0x0000000000847308 */ /* 0x0006620000000800 */
[-C--:B------:R-:W-:Y:S02]  /*bb80*/  FMUL.FTZ R200, R200, R2.reuse ;  /* 0x00000002c8c87220 */ /* 0x080fe40000410000 */
[-C--:B------:R-:W-:Y:S02]  /*bb90*/  FMUL.FTZ R201, R201, R2.reuse ;  /* 0x00000002c9c97220 */ /* 0x080fe40000410000 */
[----:B--2---:R-:W-:Y:S02]  /*bba0*/  FFMA.FTZ R49, R85, R2, R211 ;  /* 0x0000000255317223 */ /* 0x004fe400000100d3 */
[----:B------:R-:W-:Y:S01]  /*bbb0*/  FFMA.FTZ R2, R51, c[0x0][0x23c], -R29 ;  /* 0x00008f0033027a23 */ /* 0x000fe2000001081d */
[----:B------:R-:W-:Y:S01]  /*bbc0*/  MOV R164, R84 ;  /* 0x0000005400a47202 */ /* 0x000fe20000000f00 */
        /* <DEDUP_REMOVED lines=11> */
[----:B----4-:R-:W-:Y:S01]  /*bc80*/  MOV R207, R4 ;  /* 0x0000000400cf7202 */ /* 0x010fe20000000f00 */
[----:B------:R-:W-:Y:S01]  /*bc90*/  HMMA.16816.F32 R140, R8, R18, R140 ;  /* 0x00000012088c723c */ /* 0x000fe2000000188c */
[----:B------:R-:W-:Y:S01]  /*bca0*/  F2FP.PACK_AB R4, R133, R97 ;  /* 0x000000618504723e */ /* 0x000fe200000000ff */
[----:B------:R-:W4:Y:S01]  /*bcb0*/  LDSM.16.MT88.4 R16, [R234+0xc800] ;  /* 0x00c80000ea10783b */ /* 0x000f220000004200 */
[----:B-1----:R-:W-:-:S02]  /*bcc0*/  F2FP.PACK_AB R5, R132, R207 ;  /* 0x000000cf8405723e */ /* 0x002fc400000000ff */
[----:B---3--:R-:W-:Y:S02]  /*bcd0*/  F2FP.PACK_AB R6, R85, R89 ;  /* 0x000000595506723e */ /* 0x008fe400000000ff */
[----:B--2---:R-:W-:Y:S01]  /*bce0*/  F2FP.PACK_AB R7, R84, R88 ;  /* 0x000000585407723e */ /* 0x004fe200000000ff */
[C---:B------:R-:W-:Y:S08]  /*bcf0*/  HMMA.16816.F32 R156, R8.reuse, R20, R156 ;  /* 0x00000014089c723c */ /* 0x040ff0000000189c */
[----:B------:R-:W-:Y:S01]  /*bd00*/  HMMA.16816.F32 R200, R8, R22, R200 ;  /* 0x0000001608c8723c */ /* 0x000fe200000018c8 */
[----:B------:R-:W-:Y:S01]  /*bd10*/  MOV R99, R86 ;  /* 0x0000005600637202 */ /* 0x000fe20000000f00 */
[----:B------:R-:W-:Y:S05]  /*bd20*/  LDSM.16.MT88.4 R20, [R234+0xe800] ;  /* 0x00e80000ea14783b */ /* 0x000fea0000004200 */
        /* <DEDUP_REMOVED lines=8> */
[----:B------:R-:W1:Y:S01]  /*bdb0*/  LDSM.16.MT88.4 R12, [R236+0xc800] ;  /* 0x00c80000ec0c783b */ /* 0x000e620000004200 */
[----:B------:R-:W-:-:S02]  /*bdc0*/  MOV R213, R87 ;  /* 0x0000005700d57202 */ /* 0x000fc40000000f00 */
[----:B------:R-:W-:Y:S02]  /*bdd0*/  MOV R87, R76 ;  /* 0x0000004c00577202 */ /* 0x000fe40000000f00 */
[----:B------:R-:W-:Y:S02]  /*bde0*/  MOV R212, R77 ;  /* 0x0000004d00d47202 */ /* 0x000fe40000000f00 */
[----:B------:R-:W-:Y:S01]  /*bdf0*/  MOV R86, R78 ;  /* 0x0000004e00567202 */ /* 0x000fe20000000f00 */
[----:B----4-:R-:W-:Y:S01]  /*be00*/  HMMA.16816.F32 R68, R4, R16, R68 ;  /* 0x000000100444723c */ /* 0x010fe20000001844 */
[----:B------:R-:W-:-:S07]  /*be10*/  MOV R205, R79 ;  /* 0x0000004f00cd7202 */ /* 0x000fce0000000f00 */
[----:B------:R-:W-:Y:S08]  /*be20*/  HMMA.16816.F32 R76, R8, R16, R40 ;  /* 0x00000010084c723c */ /* 0x000ff00000001828 */
        /* <DEDUP_REMOVED lines=17> */
[----:B------:R-:W1:Y:S01]  /*bf40*/  LDSM.16.MT88.4 R12, [R235+0xe800] ;  /* 0x00e80000eb0c783b */ /* 0x000e620000004200 */
[----:B------:R-:W-:-:S04]  /*bf50*/  FFMA.FTZ R0, R205, c[0x0][0x23c], -R3 ;  /* 0x00008f00cd007a23 */ /* 0x000fc80000010803 */
[----:B------:R3:W4:Y:S02]  /*bf60*/  MUFU.EX2 R2, R0 ;  /* 0x0000000000027308 */ /* 0x0007240000000800 */
[C---:B------:R-:W-:Y:S08]  /*bf70*/  HMMA.16816.F32 R136, R4.reuse, R20, R136 ;  /* 0x000000140488723c */ /* 0x040ff00000001888 */
[----:B------:R-:W-:Y:S01]  /*bf80*/  HMMA.16816.F32 R188, R4, R22, R188 ;  /* 0x0000001604bc723c */ /* 0x000fe200000018bc */
[----:B---3--:R-:W-:-:S07]  /*bf90*/  FFMA.FTZ R0, R227, c[0x0][0x23c], -R3 ;  /* 0x00008f00e3007a23 */ /* 0x008fce0000010803 */
[C---:B--2---:R-:W-:Y:S08]  /*bfa0*/  HMMA.16816.F32 R144, R4.reuse, R16, R144 ;  /* 0x000000100490723c */ /* 0x044ff00000001890 */
[C---:B------:R-:W-:Y:S08]  /*bfb0*/  HMMA.16816.F32 R148, R4.reuse, R18, R148 ;  /* 0x000000120494723c */ /* 0x040ff00000001894 */
[C---:B-1----:R-:W-:Y:S08]  /*bfc0*/  HMMA.16816.F32 R196, R4.reuse, R12, R196 ;  /* 0x0000000c04c4723c */ /* 0x042ff000000018c4 */
[----:B------:R-:W-:Y:S01]  /*bfd0*/  HMMA.16816.F32 R160, R4, R14, R160 ;  /* 0x0000000e04a0723c */ /* 0x000fe200000018a0 */
[----:B------:R1:W-:Y:S01]  /*bfe0*/  MUFU.EX2 R4, R0 ;  /* 0x0000000000047308 */ /* 0x0003e20000000800 */
[----:B------:R-:W-:-:S02]  /*bff0*/  MOV R169, R213 ;  /* 0x000000d500a97202 */ /* 0x000fc40000000f00 */
[----:B------:R-:W3:Y:S01]  /*c000*/  LDL.LU R213, [R1+0x18] ;  /* 0x0000180001d57983 */ /* 0x000ee20000300800 */
[----:B-1----:R-:W-:-:S04]  /*c010*/  FFMA.FTZ R0, R224, c[0x0][0x23c], -R3 ;  /* 0x00008f00e0007a23 */ /* 0x002fc80000010803 */
[----:B------:R1:W-:Y:S02]  /*c020*/  MUFU.EX2 R5, R0 ;  /* 0x0000000000057308 */ /* 0x0003e40000000800 */
[----:B-1----:R-:W-:-:S06]  /*c030*/  FFMA.FTZ R0, R45, c[0x0][0x23c], -R3 ;  /* 0x00008f002d007a23 */ /* 0x002fcc0000010803 */
[----:B------:R1:W3:Y:S02]  /*c040*/  MUFU.EX2 R6, R0 ;  /* 0x0000000000067308 */ /* 0x0002e40000000800 */
[----:B-1----:R-:W-:-:S06]  /*c050*/  FFMA.FTZ R0, R228, c[0x0][0x23c], -R28 ;  /* 0x00008f00e4007a23 */ /* 0x002fcc000001081c */
[----:B------:R1:W-:Y:S01]  /*c060*/  MUFU.EX2 R227, R0 ;  /* 0x0000000000e37308 */ /* 0x0003e20000000800 */
[----:B------:R-:W-:Y:S01]  /*c070*/  MOV R205, R230 ;  /* 0x000000e600cd7202 */ /* 0x000fe20000000f00 */
[----:B-1----:R-:W-:-:S06]  /*c080*/  FFMA.FTZ R0, R229, c[0x0][0x23c], -R28 ;  /* 0x00008f00e5007a23 */ /* 0x002fcc000001081c */
[----:B------:R1:W1:Y:S02]  /*c090*/  MUFU.EX2 R228, R0 ;  /* 0x0000000000e47308 */ /* 0x0002640000000800 */
[----:B-1----:R-:W-:-:S06]  /*c0a0*/  FFMA.FTZ R0, R225, c[0x0][0x23c], -R28 ;  /* 0x00008f00e1007a23 */ /* 0x002fcc000001081c */
[----:B------:R1:W-:Y:S02]  /*c0b0*/  MUFU.EX2 R229, R0 ;  /* 0x0000000000e57308 */ /* 0x0003e40000000800 */
[----:B-1----:R-:W-:-:S06]  /*c0c0*/  FFMA.FTZ R0, R47, c[0x0][0x23c], -R28 ;  /* 0x00008f002f007a23 */ /* 0x002fcc000001081c */
[----:B------:R1:W1:Y:S02]  /*c0d0*/  MUFU.EX2 R230, R0 ;  /* 0x0000000000e67308 */ /* 0x0002640000000800 */
[--C-:B-1----:R-:W-:Y:S02]  /*c0e0*/  FFMA.FTZ R0, R27, c[0x0][0x23c], -R29.reuse ;  /* 0x00008f001b007a23 */ /* 0x102fe4000001081d */
[----:B------:R1:W5:Y:S04]  /*c0f0*/  LDL.LU R27, [R1+0x64] ;  /* 0x00006400011b7983 */ /* 0x0003680000300800 */
[----:B------:R-:W2:Y:S01]  /*c100*/  LDL.LU R50, [R1+0x1c] ;  /* 0x00001c0001327983 */ /* 0x000ea20000300800 */
[----:B------:R4:W-:Y:S01]  /*c110*/  MUFU.EX2 R215, R0 ;  /* 0x0000000000d77308 */ /* 0x0009e20000000800 */
[C---:B------:R-:W-:Y:S08]  /*c120*/  HMMA.16816.F32 R192, R8.reuse, R16, R192 ;  /* 0x0000001008c0723c */ /* 0x040ff000000018c0 */
[----:B------:R-:W-:Y:S01]  /*c130*/  HMMA.16816.F32 R152, R8, R18, R152 ;  /* 0x000000120898723c */ /* 0x000fe20000001898 */
[----:B------:R-:W-:Y:S01]  /*c140*/  LDSM.16.MT88.4 R16, [R234+0xd000] ;  /* 0x00d00000ea10783b */ /* 0x000fe20000004200 */
[----:B----4-:R-:W-:-:S04]  /*c150*/  FFMA.FTZ R0, R231, c[0x0][0x23c], -R29 ;  /* 0x00008f00e7007a23 */ /* 0x010fc8000001081d */
[----:B------:R4:W1:Y:S02]  /*c160*/  MUFU.EX2 R224, R0 ;  /* 0x0000000000e07308 */ /* 0x0008640000000800 */
[C---:B------:R-:W-:Y:S08]  /*c170*/  HMMA.16816.F32 R80, R8.reuse, R20, R80 ;  /* 0x000000140850723c */ /* 0x040ff00000001850 */
[----:B------:R-:W-:Y:S01]  /*c180*/  HMMA.16816.F32 R140, R8, R22, R140 ;  /* 0x00000016088c723c */ /* 0x000fe2000000188c */
[----:B------:R-:W1:Y:S01]  /*c190*/  LDSM.16.MT88.4 R20, [R233+0xd000] ;  /* 0x00d00000e914783b */ /* 0x000e620000004200 */
[----:B----4-:R-:W-:-:S06]  /*c1a0*/  FFMA.FTZ R0, R226, c[0x0][0x23c], -R29 ;  /* 0x00008f00e2007a23 */ /* 0x010fcc000001081d */
[C---:B------:R-:W-:Y:S01]  /*c1b0*/  HMMA.16816.F32 R156, R8.reuse, R12, R156 ;  /* 0x0000000c089c723c */ /* 0x040fe2000000189c */
[----:B------:R4:W-:Y:S07]  /*c1c0*/  MUFU.EX2 R225, R0 ;  /* 0x0000000000e17308 */ /* 0x0009ee0000000800 */
[----:B------:R-:W-:Y:S01]  /*c1d0*/  HMMA.16816.F32 R200, R8, R14, R200 ;  /* 0x0000000e08c8723c */ /* 0x000fe200000018c8 */
[----:B------:R-:W1:Y:S01]  /*c1e0*/  LDSM.16.MT88.4 R12, [R236+0xd000] ;  /* 0x00d00000ec0c783b */ /* 0x000e620000004200 */
[----:B----4-:R-:W-:-:S04]  /*c1f0*/  FFMA.FTZ R0, R221, c[0x0][0x23c], -R29 ;  /* 0x00008f00dd007a23 */ /* 0x010fc8000001081d */
[----:B------:R4:W1:Y:S01]  /*c200*/  MUFU.EX2 R221, R0 ;  /* 0x0000000000dd7308 */ /* 0x0008620000000800 */
[----:B------:R-:W-:Y:S01]  /*c210*/  FFMA.FTZ R45, R220, c[0x0][0x23c], -R3 ;  /* 0x00008f00dc2d7a23 */ /* 0x000fe20000010803 */
[----:B------:R-:W-:Y:S01]  /*c220*/  MOV R220, R2 ;  /* 0x0000000200dc7202 */ /* 0x000fe20000000f00 */
[--C-:B------:R-:W-:Y:S02]  /*c230*/  FFMA.FTZ R2, R223, c[0x0][0x23c], -R32.reuse ;  /* 0x00008f00df027a23 */ /* 0x100fe40000010820 */
[----:B----4-:R-:W-:-:S04]  /*c240*/  FFMA.FTZ R0, R250, c[0x0][0x23c], -R32 ;  /* 0x00008f00fa007a23 */ /* 0x010fc80000010820 */
[----:B------:R4:W-:Y:S01]  /*c250*/  MUFU.EX2 R214, R0 ;  /* 0x0000000000d67308 */ /* 0x0009e20000000800 */
[----:B------:R-:W-:Y:S01]  /*c260*/  MOV R206, R212 ;  /* 0x000000d400ce7202 */ /* 0x000fe20000000f00 */
[----:B----4-:R-:W-:-:S06]  /*c270*/  FFMA.FTZ R0, R251, c[0x0][0x23c], -R32 ;  /* 0x00008f00fb007a23 */ /* 0x010fcc0000010820 */
[----:B------:R4:W-:Y:S01]  /*c280*/  MUFU.EX2 R212, R2 ;  /* 0x0000000200d47308 */ /* 0x0009e20000000800 */
[----:B---3--:R-:W-:Y:S02]  /*c290*/  MOV R231, R6 ;  /* 0x0000000600e77202 */ /* 0x008fe40000000f00 */
[----:B------:R-:W-:Y:S02]  /*c2a0*/  MOV R226, R5 ;  /* 0x0000000500e27202 */ /* 0x000fe40000000f00 */
[----:B------:R-:W-:Y:S02]  /*c2b0*/  MOV R250, R4 ;  /* 0x0000000400fa7202 */ /* 0x000fe40000000f00 */
[----:B------:R-:W-:Y:S02]  /*c2c0*/  F2FP.PACK_AB R9, R228, R227 ;  /* 0x000000e3e409723e */ /* 0x000fe400000000ff */
[----:B------:R-:W-:Y:S02]  /*c2d0*/  F2FP.PACK_AB R8, R250, R220 ;  /* 0x000000dcfa08723e */ /* 0x000fe400000000ff */
[----:B------:R-:W-:-:S02]  /*c2e0*/  F2FP.PACK_AB R10, R231, R226 ;  /* 0x000000e2e70a723e */ /* 0x000fc400000000ff */
[----:B------:R-:W-:Y:S01]  /*c2f0*/  F2FP.PACK_AB R11, R230, R229 ;  /* 0x000000e5e60b723e */ /* 0x000fe200000000ff */
[--C-:B------:R-:W-:Y:S01]  /*c300*/  FFMA.FTZ R43, R34, c[0x0][0x23c], -R3.reuse ;  /* 0x00008f00222b7a23 */ /* 0x100fe20000010803 */
[----:B-1----:R-:W-:Y:S01]  /*c310*/  F2FP.PACK_AB R4, R224, R215 ;  /* 0x000000d7e004723e */ /* 0x002fe200000000ff */
[--C-:B------:R-:W-:Y:S01]  /*c320*/  FFMA.FTZ R34, R46, c[0x0][0x23c], -R28.reuse ;  /* 0x00008f002e227a23 */ /* 0x100fe2000001081c */
[----:B------:R-:W-:Y:S02]  /*c330*/  F2FP.PACK_AB R6, R221, R225 ;  /* 0x000000e1dd06723e */ /* 0x000fe400000000ff */
[----:B------:R-:W-:Y:S01]  /*c340*/  MOV R51, R86 ;  /* 0x0000005600337202 */ /* 0x000fe20000000f00 */
[--C-:B------:R-:W-:Y:S01]  /*c350*/  FFMA.FTZ R44, R216, c[0x0][0x23c], -R3.reuse ;  /* 0x00008f00d82c7a23 */ /* 0x100fe20000010803 */
[----:B------:R-:W-:Y:S01]  /*c360*/  MOV R86, R168 ;  /* 0x000000a800567202 */ /* 0x000fe20000000f00 */
[----:B------:R-:W-:Y:S02]  /*c370*/  FFMA.FTZ R42, R33, c[0x0][0x23c], -R3 ;  /* 0x00008f00212a7a23 */ /* 0x000fe40000010803 */
[--C-:B----4-:R-:W-:Y:S01]  /*c380*/  FFMA.FTZ R2, R219, c[0x0][0x23c], -R29.reuse ;  /* 0x00008f00db027a23 */ /* 0x110fe2000001081d */
[----:B------:R-:W-:Y:S01]  /*c390*/  MOV R219, R134 ;  /* 0x0000008600db7202 */ /* 0x000fe20000000f00 */
[--C-:B------:R-:W-:Y:S01]  /*c3a0*/  FFMA.FTZ R3, R249, c[0x0][0x23c], -R29.reuse ;  /* 0x00008f00f9037a23 */ /* 0x100fe2000001081d */
[----:B------:R-:W-:Y:S01]  /*c3b0*/  MOV R249, R135 ;  /* 0x0000008700f97202 */ /* 0x000fe20000000f00 */
[--C-:B------:R-:W-:Y:S01]  /*c3c0*/  FFMA.FTZ R41, R222, c[0x0][0x23c], -R28.reuse ;  /* 0x00008f00de297a23 */ /* 0x100fe2000001081c */
[----:B------:R-:W-:Y:S01]  /*c3d0*/  MOV R134, R167 ;  /* 0x000000a700867202 */ /* 0x000fe20000000f00 */
[--C-:B------:R-:W-:Y:S01]  /*c3e0*/  FFMA.FTZ R40, R217, c[0x0][0x23c], -R28.reuse ;  /* 0x00008f00d9287a23 */ /* 0x100fe2000001081c */
[----:B------:R-:W-:Y:S01]  /*c3f0*/  MOV R223, R89 ;  /* 0x0000005900df7202 */ /* 0x000fe20000000f00 */
[----:B------:R-:W-:Y:S01]  /*c400*/  FFMA.FTZ R33, R35, c[0x0][0x23c], -R28 ;  /* 0x00008f0023217a23 */ /* 0x000fe2000001081c */
[----:B------:R-:W-:Y:S01]  /*c410*/  MOV R217, R90 ;  /* 0x0000005a00d97202 */ /* 0x000fe20000000f00 */
[----:B------:R-:W-:Y:S01]  /*c420*/  FFMA.FTZ R35, R208, c[0x0][0x23c], -R29 ;  /* 0x00008f00d0237a23 */ /* 0x000fe2000001081d */
[----:B------:R-:W-:Y:S01]  /*c430*/  MOV R222, R91 ;  /* 0x0000005b00de7202 */ /* 0x000fe20000000f00 */
[----:B------:R-:W-:-:S02]  /*c440*/  FFMA.FTZ R47, R213, R30, R26 ;  /* 0x0000001ed52f7223 */ /* 0x000fc4000001001a */
[----:B------:R1:W3:Y:S01]  /*c450*/  MUFU.EX2 R213, R0 ;  /* 0x0000000000d57308 */ /* 0x0002e20000000800 */
[----:B------:R-:W-:Y:S01]  /*c460*/  MOV R251, R85 ;  /* 0x0000005500fb7202 */ /* 0x000fe20000000f00 */
[----:B------:R-:W-:Y:S01]  /*c470*/  HMMA.16816.F32 R176, R8, R20, R176 ;  /* 0x0000001408b0723c */ /* 0x000fe200000018b0 */
[----:B------:R-:W-:Y:S01]  /*c480*/  MOV R216, R84 ;  /* 0x0000005400d87202 */ /* 0x000fe20000000f00 */
[----:B------:R4:W5:Y:S01]  /*c490*/  LDL.LU R26, [R1+0x60] ;  /* 0x00006000011a7983 */ /* 0x0009620000300800 */
[----:B-1----:R-:W-:-:S04]  /*c4a0*/  FFMA.FTZ R0, R248, c[0x0][0x23c], -R32 ;  /* 0x00008f00f8007a23 */ /* 0x002fc80000010820 */
[----:B------:R-:W1:Y:S01]  /*c4b0*/  MUFU.EX2 R211, R0 ;  /* 0x0000000000d37308 */ /* 0x000e620000000800 */
[----:B---3--:R-:W-:Y:S01]  /*c4c0*/  F2FP.PACK_AB R5, R213, R214 ;  /* 0x000000d6d505723e */ /* 0x008fe200000000ff */
[----:B------:R-:W-:Y:S01]  /*c4d0*/  HMMA.16816.F32 R52, R8, R22, R52 ;  /* 0x000000160834723c */ /* 0x000fe20000001834 */
[----:B------:R-:W-:Y:S02]  /*c4e0*/  MOV R248, R88 ;  /* 0x0000005800f87202 */ /* 0x000fe40000000f00 */
[----:B------:R-:W-:Y:S02]  /*c4f0*/  MOV R135, R86 ;  /* 0x0000005600877202 */ /* 0x000fe40000000f00 */
[----:B-1----:R-:W-:Y:S01]  /*c500*/  F2FP.PACK_AB R7, R212, R211 ;  /* 0x000000d3d407723e */ /* 0x002fe200000000ff */
[----:B------:R-:W-:Y:S01]  /*c510*/  FFMA.FTZ R0, R218, c[0x0][0x23c], -R29 ;  /* 0x00008f00da007a23 */ /* 0x000fe2000001081d */
[----:B------:R-:W-:Y:S02]  /*c520*/  MOV R218, R132 ;  /* 0x0000008400da7202 */ /* 0x000fe40000000f00 */
[----:B------:R-:W-:-:S03]  /*c530*/  MOV R132, R165 ;  /* 0x000000a500847202 */ /* 0x000fc60000000f00 */
[C---:B------:R-:W-:Y:S08]  /*c540*/  HMMA.16816.F32 R172, R4.reuse, R20, R172 ;  /* 0x0000001404ac723c */ /* 0x040ff000000018ac */
[C---:B------:R-:W-:Y:S01]  /*c550*/  HMMA.16816.F32 R180, R4.reuse, R22, R180 ;  /* 0x0000001604b4723c */ /* 0x040fe200000018b4 */
[----:B------:R-:W-:Y:S07]  /*c560*/  LDSM.16.MT88.4 R20, [R233+0xf000] ;  /* 0x00f00000e914783b */ /* 0x000fee0000004200 */
[C---:B------:R-:W-:Y:S08]  /*c570*/  HMMA.16816.F32 R68, R4.reuse, R16, R68 ;  /* 0x000000100444723c */ /* 0x040ff00000001844 */
[C---:B------:R-:W-:Y:S08]  /*c580*/  HMMA.16816.F32 R64, R4.reuse, R18, R64 ;  /* 0x000000120440723c */ /* 0x040ff00000001840 */
[C---:B------:R-:W-:Y:S01]  /*c590*/  HMMA.16816.F32 R88, R4.reuse, R12, R36 ;  /* 0x0000000c0458723c */ /* 0x040fe20000001824 */
[----:B------:R-:W-:Y:S07]  /*c5a0*/  LDSM.16.MT88.4 R36, [R235+0xf000] ;  /* 0x00f00000eb24783b */ /* 0x000fee0000004200 */
[----:B------:R-:W-:Y:S01]  /*c5b0*/  HMMA.16816.F32 R92, R4, R14, R92 ;  /* 0x0000000e045c723c */ /* 0x000fe2000000185c */
[----:B--2---:R-:W-:Y:S01]  /*c5c0*/  FFMA.FTZ R46, R50, R31, R25 ;  /* 0x0000001f322e7223 */ /* 0x004fe20000010019 */
[----:B------:R-:W-:Y:S01]  /*c5d0*/  MOV R50, R169 ;  /* 0x000000a900327202 */ /* 0x000fe20000000f00 */
[----:B------:R-:W1:Y:S05]  /*c5e0*/  LDSM.16.MT88.4 R28, [R235+0xd000] ;  /* 0x00d00000eb1c783b */ /* 0x000e6a0000004200 */
[----:B------:R-:W-:Y:S01]  /*c5f0*/  HMMA.16816.F32 R168, R8, R16, R76 ;  /* 0x0000001008a8723c */ /* 0x000fe2000000184c */
[----:B------:R4:W5:Y:S06]  /*c600*/  LDL.LU R25, [R1+0x5c] ;  /* 0x00005c0001197983 */ /* 0x00096c0000300800 */
[----:B------:R-:W-:-:S02]  /*c610*/  MOV R76, R133 ;  /* 0x00000085004c7202 */ /* 0x000fc40000000f00 */
[----:B------:R-:W-:Y:S02]  /*c620*/  MOV R78, R164 ;  /* 0x000000a4004e7202 */ /* 0x000fe40000000f00 */
[----:B------:R-:W-:Y:S02]  /*c630*/  MOV R77, R204 ;  /* 0x000000cc004d7202 */ /* 0x000fe40000000f00 */
[----:B------:R-:W-:Y:S02]  /*c640*/  MOV R133, R166 ;  /* 0x000000a600857202 */ /* 0x000fe40000000f00 */
[----:B------:R-:W-:Y:S01]  /*c650*/  MOV R204, R87 ;  /* 0x0000005700cc7202 */ /* 0x000fe20000000f00 */
[C---:B------:R-:W-:Y:S01]  /*c660*/  HMMA.16816.F32 R164, R8.reuse, R18, R60 ;  /* 0x0000001208a4723c */ /* 0x040fe2000000183c */
[----:B------:R-:W2:Y:S07]  /*c670*/  LDSM.16.MT88.4 R16, [R234+0xf000] ;  /* 0x00f00000ea10783b */ /* 0x000eae0000004200 */
[C---:B------:R-:W-:Y:S08]  /*c680*/  HMMA.16816.F32 R84, R8.reuse, R12, R56 ;  /* 0x0000000c0854723c */ /* 0x040ff00000001838 */
[----:B------:R-:W-:Y:S01]  /*c690*/  HMMA.16816.F32 R60, R8, R14, R72 ;  /* 0x0000000e083c723c */ /* 0x000fe20000001848 */
[----:B------:R-:W3:Y:S07]  /*c6a0*/  LDSM.16.MT88.4 R12, [R236+0xf000] ;  /* 0x00f00000ec0c783b */ /* 0x000eee0000004200 */
[C---:B-1----:R-:W-:Y:S08]  /*c6b0*/  HMMA.16816.F32 R104, R4.reuse, R28, R104 ;  /* 0x0000001c0468723c */ /* 0x042ff00000001868 */
[C---:B------:R-:W-:Y:S08]  /*c6c0*/  HMMA.16816.F32 R108, R4.reuse, R30, R108 ;  /* 0x0000001e046c723c */ /* 0x040ff0000000186c */
[C---:B------:R-:W-:Y:S08]  /*c6d0*/  HMMA.16816.F32 R120, R4.reuse, R20, R120 ;  /* 0x000000140478723c */ /* 0x040ff00000001878 */
[C---:B------:R-:W-:Y:S08]  /*c6e0*/  HMMA.16816.F32 R124, R4.reuse, R22, R124 ;  /* 0x00000016047c723c */ /* 0x040ff0000000187c */
[C---:B--2---:R-:W-:Y:S08]  /*c6f0*/  HMMA.16816.F32 R136, R4.reuse, R16, R136 ;  /* 0x000000100488723c */ /* 0x044ff00000001888 */
[C---:B------:R-:W-:Y:S08]  /*c700*/  HMMA.16816.F32 R188, R4.reuse, R18, R188 ;  /* 0x0000001204bc723c */ /* 0x040ff000000018bc */
[C---:B---3--:R-:W-:Y:S08]  /*c710*/  HMMA.16816.F32 R144, R4.reuse, R12, R144 ;  /* 0x0000000c0490723c */ /* 0x048ff00000001890 */
[C---:B------:R-:W-:Y:S08]  /*c720*/  HMMA.16816.F32 R148, R4.reuse, R14, R148 ;  /* 0x0000000e0494723c */ /* 0x040ff00000001894 */
[C---:B------:R-:W-:Y:S08]  /*c730*/  HMMA.16816.F32 R196, R4.reuse, R36, R196 ;  /* 0x0000002404c4723c */ /* 0x040ff000000018c4 */
[----:B------:R-:W-:Y:S01]  /*c740*/  HMMA.16816.F32 R56, R4, R38, R160 ;  /* 0x000000260438723c */ /* 0x000fe200000018a0 */
[----:B------:R-:W2:Y:S06]  /*c750*/  LDL.LU R6, [R1+0x20] ;  /* 0x0000200001067983 */ /* 0x000eac0000300800 */
[----:B------:R-:W-:Y:S01]  /*c760*/  MOV R7, R132 ;  /* 0x0000008400077202 */ /* 0x000fe20000000f00 */
[----:B------:R-:W-:Y:S01]  /*c770*/  HMMA.16816.F32 R100, R8, R28, R100 ;  /* 0x0000001c0864723c */ /* 0x000fe20000001864 */
[----:B------:R-:W-:-:S02]  /*c780*/  MOV R162, R134 ;  /* 0x0000008600a27202 */ /* 0x000fc40000000f00 */
[----:B------:R-:W-:Y:S01]  /*c790*/  MOV R163, R135 ;  /* 0x0000008700a37202 */ /* 0x000fe20000000f00 */
[----:B------:R-:W-:Y:S01]  /*c7a0*/  MUFU.EX2 R208, R42 ;  /* 0x0000002a00d07308 */ /* 0x000fe20000000800 */
[----:B------:R-:W-:-:S03]  /*c7b0*/  MOV R74, R206 ;  /* 0x000000ce004a7202 */ /* 0x000fc60000000f00 */
[----:B------:R-:W-:Y:S01]  /*c7c0*/  HMMA.16816.F32 R28, R8, R30, R112 ;  /* 0x0000001e081c723c */ /* 0x000fe20000001870 */
[----:B------:R-:W-:-:S03]  /*c7d0*/  MOV R72, R205 ;  /* 0x000000cd00487202 */ /* 0x000fc60000000f00 */
[----:B------:R-:W-:Y:S03]  /*c7e0*/  MUFU.EX2 R206, R44 ;  /* 0x0000002c00ce7308 */ /* 0x000fe60000000800 */
[----:B------:R-:W-:Y:S02]  /*c7f0*/  MOV R115, R7 ;  /* 0x0000000700737202 */ /* 0x000fe40000000f00 */
[----:B------:R-:W-:Y:S02]  /*c800*/  MOV R4, R162 ;  /* 0x000000a200047202 */ /* 0x000fe40000000f00 */
[----:B------:R-:W-:Y:S01]  /*c810*/  MOV R5, R163 ;  /* 0x000000a300057202 */ /* 0x000fe20000000f00 */
[----:B------:R-:W-:Y:S01]  /*c820*/  MUFU.EX2 R44, R2 ;  /* 0x00000002002c7308 */ /* 0x000fe20000000800 */
[----:B------:R-:W-:Y:S02]  /*c830*/  MOV R75, R51 ;  /* 0x00000033004b7202 */ /* 0x000fe40000000f00 */
[----:B------:R-:W-:-:S02]  /*c840*/  MOV R7, R99 ;  /* 0x0000006300077202 */ /* 0x000fc40000000f00 */
[----:B------:R-:W-:-:S03]  /*c850*/  MOV R79, R207 ;  /* 0x000000cf004f7202 */ /* 0x000fc60000000f00 */
[----:B------:R1:W-:Y:S01]  /*c860*/  MUFU.EX2 R42, R0 ;  /* 0x00000000002a7308 */ /* 0x0003e20000000800 */
[----:B------:R-:W-:Y:S02]  /*c870*/  MOV R73, R50 ;  /* 0x0000003200497202 */ /* 0x000fe40000000f00 */
[----:B------:R-:W-:-:S05]  /*c880*/  MOV R162, R187 ;  /* 0x000000bb00a27202 */ /* 0x000fca0000000f00 */
[----:B------:R-:W-:Y:S01]  /*c890*/  MUFU.EX2 R51, R41 ;  /* 0x0000002900337308 */ /* 0x000fe20000000800 */
[----:B------:R-:W-:Y:S01]  /*c8a0*/  MOV R163, R73 ;  /* 0x0000004900a37202 */ /* 0x000fe20000000f00 */
[----:B-1----:R-:W-:-:S06]  /*c8b0*/  FFMA.FTZ R0, R115, c[0x0][0x23c], -R32 ;  /* 0x00008f0073007a23 */ /* 0x002fcc0000010820 */
[----:B------:R-:W-:Y:S01]  /*c8c0*/  MUFU.EX2 R207, R43 ;  /* 0x0000002b00cf7308 */ /* 0x000fe20000000800 */
[----:B------:R-:W-:Y:S01]  /*c8d0*/  MOV R161, R204 ;  /* 0x000000cc00a17202 */ /* 0x000fe20000000f00 */
[C---:B------:R-:W-:Y:S06]  /*c8e0*/  HMMA.16816.F32 R156, R8.reuse, R36, R156 ;  /* 0x00000024089c723c */ /* 0x040fec000000189c */
[----:B------:R-:W-:Y:S08]  /*c8f0*/  MUFU.EX2 R41, R35 ;  /* 0x0000002300297308 */ /* 0x000ff00000000800 */
[----:B------:R-:W-:Y:S08]  /*c900*/  MUFU.EX2 R50, R34 ;  /* 0x0000002200327308 */ /* 0x000ff00000000800 */
[----:B------:R-:W-:Y:S01]  /*c910*/  MUFU.EX2 R205, R45 ;  /* 0x0000002d00cd7308 */ /* 0x000fe20000000800 */
[----:B------:R-:W-:Y:S01]  /*c920*/  MOV R160, R133 ;  /* 0x0000008500a07202 */ /* 0x000fe20000000f00 */
[----:B------:R-:W-:Y:S01]  /*c930*/  HMMA.16816.F32 R116, R8, R20, R116 ;  /* 0x000000140874723c */ /* 0x000fe20000001874 */
[----:B------:R-:W-:Y:S01]  /*c940*/  MOV R73, R75 ;  /* 0x0000004b00497202 */ /* 0x000fe20000000f00 */
[----:B------:R-:W-:Y:S04]  /*c950*/  LDSM.16.MT88.4 R112, [R235+0xd800] ;  /* 0x00d80000eb70783b */ /* 0x000fe80000004200 */
[----:B------:R1:W-:Y:S08]  /*c960*/  MUFU.EX2 R43, R3 ;  /* 0x00000003002b7308 */ /* 0x0003f00000000800 */
[----:B------:R3:W-:Y:S01]  /*c970*/  MUFU.EX2 R35, R0 ;  /* 0x0000000000237308 */ /* 0x0007e20000000800 */
[----:B-1----:R-:W-:-:S02]  /*c980*/  FADD.FTZ R3, R5, R49 ;  /* 0x0000003105037221 */ /* 0x002fc40000010000 */
[----:B------:R-:W-:-:S05]  /*c990*/  FADD.FTZ R5, R7, R46 ;  /* 0x0000002e07057221 */ /* 0x000fca0000010000 */
[----:B------:R1:W-:Y:S01]  /*c9a0*/  MUFU.EX2 R204, R33 ;  /* 0x0000002100cc7308 */ /* 0x0003e20000000800 */
[----:B---3--:R-:W-:Y:S02]  /*c9b0*/  FFMA.FTZ R0, R4, c[0x0][0x23c], -R32 ;  /* 0x00008f0004007a23 */ /* 0x008fe40000010820 */
[----:B-1----:R-:W-:-:S05]  /*c9c0*/  FADD.FTZ R33, R163, R5 ;  /* 0x00000005a3217221 */ /* 0x002fca0000010000 */
[----:B------:R1:W3:Y:S08]  /*c9d0*/  MUFU.EX2 R36, R0 ;  /* 0x0000000000247308 */ /* 0x0002f00000000800 */
[----:B------:R-:W-:Y:S01]  /*c9e0*/  MUFU.EX2 R45, R40 ;  /* 0x00000028002d7308 */ /* 0x000fe20000000800 */
[----:B-1----:R-:W-:-:S07]  /*c9f0*/  FFMA.FTZ R0, R210, c[0x0][0x23c], -R32 ;  /* 0x00008f00d2007a23 */ /* 0x002fce0000010820 */
[----:B------:R1:W-:Y:S01]  /*ca00*/  MUFU.EX2 R40, R0 ;  /* 0x0000000000287308 */ /* 0x0003e20000000800 */
[----:B------:R-:W-:Y:S01]  /*ca10*/  MOV R75, R77 ;  /* 0x0000004d004b7202 */ /* 0x000fe20000000f00 */
[----:B-1----:R-:W-:-:S06]  /*ca20*/  FFMA.FTZ R0, R209, c[0x0][0x23c], -R32 ;  /* 0x00008f00d1007a23 */ /* 0x002fcc0000010820 */
[----:B------:R1:W1:Y:S01]  /*ca30*/  MUFU.EX2 R37, R0 ;  /* 0x0000000000257308 */ /* 0x0002620000000800 */
[----:B------:R-:W-:Y:S01]  /*ca40*/  MOV R77, R79 ;  /* 0x0000004f004d7202 */ /* 0x000fe20000000f00 */
[----:B------:R-:W-:Y:S01]  /*ca50*/  HMMA.16816.F32 R132, R8, R16, R80 ;  /* 0x000000100884723c */ /* 0x000fe20000001850 */
[----:B------:R-:W-:Y:S01]  /*ca60*/  MOV R79, R98 ;  /* 0x00000062004f7202 */ /* 0x000fe20000000f00 */
[----:B------:R-:W-:Y:S01]  /*ca70*/  LDSM.16.MT88.4 R80, [R234+0xd800] ;  /* 0x00d80000ea50783b */ /* 0x000fe20000004200 */
[----:B------:R-:W-:Y:S02]  /*ca80*/  MOV R99, R186 ;  /* 0x000000ba00637202 */ /* 0x000fe40000000f00 */
[----:B------:R-:W-:-:S03]  /*ca90*/  MOV R98, R185 ;  /* 0x000000b900627202 */ /* 0x000fc60000000f00 */
[----:B------:R-:W-:Y:S01]  /*caa0*/  HMMA.16816.F32 R192, R8, R12, R192 ;  /* 0x0000000c08c0723c */ /* 0x000fe200000018c0 */
[----:B-1----:R-:W-:-:S07]  /*cab0*/  FADD.FTZ R0, R161, R3 ;  /* 0x00000003a1007221 */ /* 0x002fce0000010000 */
[C---:B------:R-:W-:Y:S01]  /*cac0*/  HMMA.16816.F32 R20, R8.reuse, R22, R128 ;  /* 0x000000160814723c */ /* 0x040fe20000001880 */
[----:B---3--:R-:W-:Y:S01]  /*cad0*/  F2FP.PACK_AB R161, R36, R35 ;  /* 0x0000002324a1723e */ /* 0x008fe200000000ff */
[----:B------:R-:W-:Y:S01]  /*cae0*/  FADD.FTZ R3, R73, R0 ;  /* 0x0000000049037221 */ /* 0x000fe20000010000 */
[----:B------:R-:W-:Y:S01]  /*caf0*/  F2FP.PACK_AB R163, R37, R40 ;  /* 0x0000002825a3723e */ /* 0x000fe200000000ff */
[----:B------:R-:W-:Y:S04]  /*cb00*/  LDSM.16.MT88.4 R128, [R233+0xf800] ;  /* 0x00f80000e980783b */ /* 0x000fe80000004200 */
[C---:B------:R-:W-:Y:S01]  /*cb10*/  HMMA.16816.F32 R16, R8.reuse, R18, R140 ;  /* 0x000000120810723c */ /* 0x040fe2000000188c */
[----:B------:R-:W-:Y:S01]  /*cb20*/  MOV R0, R98 ;  /* 0x0000006200007202 */ /* 0x000fe20000000f00 */
[----:B------:R-:W-:Y:S06]  /*cb30*/  LDSM.16.MT88.4 R140, [R234+0xf800] ;  /* 0x00f80000ea8c783b */ /* 0x000fec0000004200 */
[C---:B------:R-:W-:Y:S01]  /*cb40*/  HMMA.16816.F32 R12, R8.reuse, R14, R152 ;  /* 0x0000000e080c723c */ /* 0x040fe20000001898 */
[----:B------:R-:W-:Y:S01]  /*cb50*/  MOV R46, R79 ;  /* 0x0000004f002e7202 */ /* 0x000fe20000000f00 */
[----:B------:R-:W-:Y:S01]  /*cb60*/  FADD.FTZ R0, R0, R33 ;  /* 0x0000002100007221 */ /* 0x000fe20000010000 */
[----:B------:R-:W-:Y:S01]  /*cb70*/  MOV R49, R77 ;  /* 0x0000004d00317202 */ /* 0x000fe20000000f00 */
[----:B------:R-:W-:Y:S04]  /*cb80*/  LDSM.16.MT88.4 R152, [R236+0xf800] ;  /* 0x00f80000ec98783b */ /* 0x000fe80000004200 */
[----:B------:R-:W-:Y:S07]  /*cb90*/  HMMA.16816.F32 R8, R8, R38, R200 ;  /* 0x000000260808723c */ /* 0x000fee00000018c8 */
[----:B------:R-:W-:-:S02]  /*cba0*/  F2FP.PACK_AB R200, R206, R205 ;  /* 0x000000cdcec8723e */ /* 0x000fc400000000ff */
[----:B------:R-:W-:Y:S02]  /*cbb0*/  F2FP.PACK_AB R201, R45, R51 ;  /* 0x000000332dc9723e */ /* 0x000fe400000000ff */
[----:B------:R-:W-:Y:S02]  /*cbc0*/  F2FP.PACK_AB R202, R208, R207 ;  /* 0x000000cfd0ca723e */ /* 0x000fe400000000ff */
[----:B------:R-:W-:Y:S02]  /*cbd0*/  F2FP.PACK_AB R203, R204, R50 ;  /* 0x00000032cccb723e */ /* 0x000fe400000000ff */
[----:B------:R-:W-:Y:S02]  /*cbe0*/  MOV R39, R96 ;  /* 0x0000006000277202 */ /* 0x000fe40000000f00 */
[----:B------:R-:W-:-:S03]  /*cbf0*/  MOV R210, R75 ;  /* 0x0000004b00d27202 */ /* 0x000fc60000000f00 */
[----:B------:R-:W-:Y:S02]  /*cc00*/  FADD.FTZ R3, R39, R3 ;  /* 0x0000000327037221 */ /* 0x000fe40000010000 */
[----:B--2---:R-:W-:Y:S01]  /*cc10*/  FFMA.FTZ R2, R6, R48, R24 ;  /* 0x0000003006027223 */ /* 0x004fe20000010018 */
[----:B------:R-:W-:Y:S01]  /*cc20*/  MOV R6, R72 ;  /* 0x0000004800067202 */ /* 0x000fe20000000f00 */
[----:B------:R4:W5:Y:S04]  /*cc30*/  LDL.LU R24, [R1+0x58] ;  /* 0x0000580001187983 */ /* 0x0009680000300800 */
[----:B------:R-:W-:-:S04]  /*cc40*/  FADD.FTZ R4, R6, R47 ;  /* 0x0000002f06047221 */ /* 0x000fc80000010000 */
[----:B------:R-:W-:Y:S02]  /*cc50*/  FADD.FTZ R34, R162, R4 ;  /* 0x00000004a2227221 */ /* 0x000fe40000010000 */
[----:B------:R-:W1:Y:S01]  /*cc60*/  LDSM.16.MT88.4 R4, [R235+0xf800] ;  /* 0x00f80000eb04783b */ /* 0x000e620000004200 */
[----:B------:R-:W-:Y:S01]  /*cc70*/  MOV R72, R74 ;  /* 0x0000004a00487202 */ /* 0x000fe20000000f00 */
[----:B------:R-:W-:Y:S01]  /*cc80*/  FADD.FTZ R2, R160, R2 ;  /* 0x00000002a0027221 */ /* 0x000fe20000010000 */
[----:B------:R-:W-:Y:S02]  /*cc90*/  MOV R74, R76 ;  /* 0x0000004c004a7202 */ /* 0x000fe40000000f00 */
[----:B------:R-:W-:Y:S02]  /*cca0*/  MOV R76, R78 ;  /* 0x0000004e004c7202 */ /* 0x000fe40000000f00 */
[----:B------:R-:W-:Y:S01]  /*ccb0*/  MOV R78, R97 ;  /* 0x00000061004e7202 */ /* 0x000fe20000000f00 */
[----:B------:R-:W-:Y:S01]  /*ccc0*/  FADD.FTZ R32, R72, R2 ;  /* 0x0000000248207221 */ /* 0x000fe20000010000 */
[----:B------:R-:W-:-:S02]  /*ccd0*/  MOV R97, R184 ;  /* 0x000000b800617202 */ /* 0x000fc40000000f00 */
[----:B------:R-:W-:Y:S01]  /*cce0*/  F2FP.PACK_AB R160, R44, R43 ;  /* 0x0000002b2ca0723e */ /* 0x000fe200000000ff */
[----:B------:R-:W2:Y:S01]  /*ccf0*/  LDSM.16.MT88.4 R184, [R233+0xd800] ;  /* 0x00d80000e9b8783b */ /* 0x000ea20000004200 */
[----:B------:R-:W-:Y:S02]  /*cd00*/  F2FP.PACK_AB R162, R41, R42 ;  /* 0x0000002a29a2723e */ /* 0x000fe400000000ff */
[----:B------:R-:W-:Y:S02]  /*cd10*/  MOV R2, R99 ;  /* 0x0000006300027202 */ /* 0x000fe40000000f00 */
[----:B------:R-:W-:Y:S02]  /*cd20*/  MOV R38, R97 ;  /* 0x0000006100267202 */ /* 0x000fe40000000f00 */
[----:B------:R-:W-:Y:S01]  /*cd30*/  MOV R47, R78 ;  /* 0x0000004e002f7202 */ /* 0x000fe20000000f00 */
[----:B------:R-:W-:Y:S01]  /*cd40*/  FADD.FTZ R2, R2, R34 ;  /* 0x0000002202027221 */ /* 0x000fe20000010000 */
[----:B------:R-:W-:Y:S01]  /*cd50*/  MOV R209, R76 ;  /* 0x0000004c00d17202 */ /* 0x000fe20000000f00 */
[----:B------:R-:W3:Y:S01]  /*cd60*/  LDSM.16.MT88.4 R96, [R236+0xd800] ;  /* 0x00d80000ec60783b */ /* 0x000ee20000004200 */
[----:B------:R-:W-:Y:S01]  /*cd70*/  MOV R48, R74 ;  /* 0x0000004a00307202 */ /* 0x000fe20000000f00 */
[----:B------:R-:W-:-:S02]  /*cd80*/  FADD.FTZ R2, R46, R2 ;  /* 0x000000022e027221 */ /* 0x000fc40000010000 */
[----:B------:R-:W-:Y:S02]  /*cd90*/  FADD.FTZ R0, R47, R0 ;  /* 0x000000002f007221 */ /* 0x000fe40000010000 */
[----:B------:R-:W-:Y:S02]  /*cda0*/  FADD.FTZ R3, R209, R3 ;  /* 0x00000003d1037221 */ /* 0x000fe40000010000 */
[----:B------:R-:W-:Y:S02]  /*cdb0*/  FADD.FTZ R2, R210, R2 ;  /* 0x00000002d2027221 */ /* 0x000fe40000010000 */
[----:B------:R-:W-:Y:S01]  /*cdc0*/  FADD.FTZ R0, R48, R0 ;  /* 0x0000000030007221 */ /* 0x000fe20000010000 */
[-C--:B-1----:R-:W-:Y:S08]  /*cdd0*/  HMMA.16816.F32 R196, R160, R4.reuse, R196 ;  /* 0x00000004a0c4723c */ /* 0x082ff000000018c4 */
        /* <DEDUP_REMOVED lines=48> */
[----:B------:R-:W-:Y:S08]  /*d0e0*/  HMMA.16816.F32 R72, R160, R80, R68 ;  /* 0x00000050a048723c */ /* 0x000ff00000001844 */
[-C--:B--2---:R-:W-:Y:S08]  /*d0f0*/  HMMA.16816.F32 R176, R200, R184.reuse, R176 ;  /* 0x000000b8c8b0723c */ /* 0x084ff000000018b0 */
        /* <DEDUP_REMOVED lines=38> */
[----:B------:R-:W-:Y:S06]  /*d360*/  BAR.SYNC.DEFER_BLOCKING 0x0 ;  /* 0x0000000000007b1d */ /* 0x000fec0000010000 */
[----:B------:R-:W-:Y:S02]  /*d370*/  ULDC.64 UR6, c[0x0][0x1a0] ;  /* 0x0000680000067ab9 */ /* 0x000fe40000000a00 */
[----:B------:R-:W-:Y:S02]  /*d380*/  UIMAD UR15, UR15, UR6, URZ ;  /* 0x000000060f0f72a4 */ /* 0x000fe4000f8e023f */
[----:B------:R-:W-:-:S02]  /*d390*/  UIMAD.WIDE.U32 UR20, UR12, UR6, URZ ;  /* 0x000000060c1472a5 */ /* 0x000fc4000f8e003f */
[----:B------:R-:W-:-:S04]  /*d3a0*/  UIMAD UR7, UR12, UR7, UR15 ;  /* 0x000000070c0772a4 */ /* 0x000fc8000f8e020f */
[----:B------:R-:W-:Y:S01]  /*d3b0*/  UIADD3 UR7, UR21, UR7, URZ ;  /* 0x0000000715077290 */ /* 0x000fe2000fffe03f */
[----:B------:R-:W-:-:S05]  /*d3c0*/  IMAD.U32 R4, RZ, RZ, UR20 ;  /* 0x00000014ff047e24 */ /* 0x000fca000f8e00ff */
[----:B------:R-:W-:Y:S01]  /*d3d0*/  IMAD.U32 R0, RZ, RZ, UR7 ;  /* 0x00000007ff007e24 */ /* 0x000fe2000f8e00ff */
[----:B------:R-:W-:Y:S01]  /*d3e0*/  @P3 STS.128 [R244+0xc000], RZ ;  /* 0x00c000fff4003388 */ /* 0x000fe20000000c00 */
[----:B------:R-:W-:Y:S01]  /*d3f0*/  IMAD.U32 R5, RZ, RZ, UR21 ;  /* 0x00000015ff057e24 */ /* 0x000fe2000f8e00ff */
        /* <DEDUP_REMOVED lines=13> */
[----:B------:R-:W-:Y:S02]  /*d4d0*/  IADD3.X R4, R4, UR9, RZ, P6, !PT ;  /* 0x0000000904047c10 */ /* 0x000fe4000b7fe4ff */
[C---:B------:R-:W-:Y:S02]  /*d4e0*/  IADD3 R0, P4, R2.reuse, UR14, RZ ;  /* 0x0000000e02007c10 */ /* 0x040fe4000ff9e0ff */
[C-C-:B------:R-:W-:Y:S02]  /*d4f0*/  @!P3 LEA.HI.X R17, R2.reuse, c[0x0][0x174], R4.reuse, 0x1, P5 ;  /* 0x00005d000211ba11 */ /* 0x140fe400028f0c04 */
[----:B------:R-:W-:-:S02]  /*d500*/  @!P2 LEA.HI.X R13, R2, c[0x0][0x174], R4, 0x1, P0 ;  /* 0x00005d00020daa11 */ /* 0x000fc400000f0c04 */
[----:B------:R-:W-:Y:S02]  /*d510*/  IADD3 R3, P1, R0, UR14, RZ ;  /* 0x0000000e00037c10 */ /* 0x000fe4000ff3e0ff */
[----:B------:R-:W-:Y:S02]  /*d520*/  IADD3.X R2, R4, UR9, RZ, P4, !PT ;  /* 0x0000000904027c10 */ /* 0x000fe4000a7fe4ff */
[----:B------:R-:W-:Y:S01]  /*d530*/  @!P3 LEA R10, P5, R0, c[0x0][0x170], 0x1 ;  /* 0x00005c00000aba11 */ /* 0x000fe200078a08ff */
[----:B------:R-:W-:Y:S01]  /*d540*/  @P2 STS.128 [R244+0xe000], RZ ;  /* 0x00e000fff4002388 */ /* 0x000fe20000000c00 */
[----:B------:R-:W-:Y:S02]  /*d550*/  @!P3 LEA R8, P4, R3, c[0x0][0x170], 0x1 ;  /* 0x00005c000308ba11 */ /* 0x000fe400078808ff */
[----:B------:R-:W-:Y:S01]  /*d560*/  IADD3.X R5, R2, UR9, RZ, P1, !PT ;  /* 0x0000000902057c10 */ /* 0x000fe20008ffe4ff */
[----:B------:R-:W-:Y:S01]  /*d570*/  @!PT LDS RZ, [RZ] ;  /* 0x00000000fffff984 */ /* 0x000fe20000000800 */
[----:B------:R-:W-:Y:S01]  /*d580*/  @!PT LDS RZ, [RZ] ;  /* 0x00000000fffff984 */ /* 0x000fe20000000800 */
[----:B------:R-:W-:Y:S01]  /*d590*/  @!PT LDS RZ, [RZ] ;  /* 0x00000000fffff984 */ /* 0x000fe20000000800 */
[----:B------:R2:W-:Y:S01]  /*d5a0*/  @!P2 LDGSTS.E.BYPASS.LTC128B.128 [R244+0xe000], [R14.64+0x80] ;  /* 0x0e0000800ef4afae */ /* 0x0005e2000b901d52 */
[----:B------:R-:W-:-:S03]  /*d5b0*/  @!P3 LEA.HI.X R11, R0, c[0x0][0x174], R2, 0x1, P5 ;  /* 0x00005d00000bba11 */ /* 0x000fc600028f0c02 */
[----:B------:R-:W-:Y:S01]  /*d5c0*/  @P3 STS.128 [R244+0xc800], RZ ;  /* 0x00c800fff4003388 */ /* 0x000fe20000000c00 */
[----:B-1----:R-:W-:-:S03]  /*d5d0*/  @!P2 LEA R6, P0, R0, c[0x0][0x170], 0x1 ;  /* 0x00005c000006aa11 */ /* 0x002fc600078008ff */
[----:B------:R-:W-:Y:S01]  /*d5e0*/  @!PT LDS RZ, [RZ] ;  /* 0x00000000fffff984 */ /* 0x000fe20000000800 */
[----:B------:R-:W-:Y:S01]  /*d5f0*/  @!PT LDS RZ, [RZ] ;  /* 0x00000000fffff984 */ /* 0x000fe20000000800 */
[----:B------:R-:W-:Y:S01]  /*d600*/  @!PT LDS RZ, [RZ] ;  /* 0x00000000fffff984 */ /* 0x000fe20000000800 */
[----:B------:R1:W-:Y:S01]  /*d610*/  @!P3 LDGSTS.E.BYPASS.LTC128B.128 [R244+0xc800], [R16.64] ;  /* 0x0c80000010f4bfae */ /* 0x0003e2000b901d52 */
[C---:B------:R-:W-:Y:S02]  /*d620*/  @!P2 LEA R4, P1, R3.reuse, c[0x0][0x170], 0x1 ;  /* 0x00005c000304aa11 */ /* 0x040fe400078208ff */
[----:B------:R-:W-:Y:S01]  /*d630*/  @!P2 LEA.HI.X R7, R0, c[0x0][0x174], R2, 0x1, P0 ;  /* 0x00005d000007aa11 */ /* 0x000fe200000f0c02 */
[----:B------:R-:W-:Y:S01]  /*d640*/  @P2 STS.128 [R244+0xe800], RZ ;  /* 0x00e800fff4002388 */ /* 0x000fe20000000c00 */
[----:B------:R-:W-:-:S03]  /*d650*/  @!P3 LEA.HI.X R9, R3, c[0x0][0x174], R5, 0x1, P4 ;  /* 0x00005d000309ba11 */ /* 0x000fc600020f0c05 */
[----:B------:R-:W-:Y:S01]  /*d660*/  @!PT LDS RZ, [RZ] ;  /* 0x00000000fffff984 */ /* 0x000fe20000000800 */
[----:B------:R-:W-:Y:S01]  /*d670*/  @!PT LDS RZ, [RZ] ;  /* 0x00000000fffff984 */ /* 0x000fe20000000800 */
[----:B------:R-:W-:Y:S01]  /*d680*/  @!PT LDS RZ, [RZ] ;  /* 0x00000000fffff984 */ /* 0x000fe20000000800 */
[----:B------:R2:W-:Y:S01]  /*d690*/  @!P2 LDGSTS.E.BYPASS.LTC128B.128 [R244+0xe800], [R12.64+0x80] ;  /* 0x0e8000800cf4afae */ /* 0x0005e2000b901d52 */
[----:B------:R-:W-:-:S03]  /*d6a0*/  @!P2 LEA.HI.X R5, R3, c[0x0][0x174], R5, 0x1, P1 ;  /* 0x00005d000305aa11 */ /* 0x000fc600008f0c05 */
        /* <DEDUP_REMOVED lines=24> */
[----:B---3--:R-:W3:Y:S04]  /*d830*/  LDSM.16.M88.4 R8, [R240+0x2000] ;  /* 0x00200000f008783b */ /* 0x008ee80000000200 */
[----:B-1----:R-:W-:Y:S04]  /*d840*/  LDSM.16.M88.4 R16, [R239] ;  /* 0x00000000ef10783b */ /* 0x002fe80000000200 */
[----:B----4-:R-:W1:Y:S04]  /*d850*/  LDSM.16.M88.4 R4, [R241+0x2000] ;  /* 0x00200000f104783b */ /* 0x010e680000000200 */
[----:B------:R-:W4:Y:S04]  /*d860*/  LDSM.16.M88.4 R40, [R239+0x1800] ;  /* 0x00180000ef28783b */ /* 0x000f280000000200 */
[----:B------:R-:W1:Y:S04]  /*d870*/  LDSM.16.M88.4 R48, [R239+0x800] ;  /* 0x00080000ef30783b */ /* 0x000e680000000200 */
[----:B------:R-:W1:Y:S04]  /*d880*/  LDSM.16.M88.4 R44, [R239+0x1000] ;  /* 0x00100000ef2c783b */ /* 0x000e680000000200 */
[----:B--2---:R-:W2:Y:S01]  /*d890*/  LDSM.16.M88.4 R12, [R240] ;  /* 0x00000000f00c783b */ /* 0x004ea20000000200 */
[----:B------:R-:W-:-:S03]  /*d8a0*/  UIADD3 UR21, UR8, -0x3, URZ ;  /* 0xfffffffd08157890 */ /* 0x000fc6000fffe03f */
[----:B------:R-:W0:Y:S01]  /*d8b0*/  LDGDEPBAR ;  /* 0x00000000000079af */ /* 0x000e220000000000 */
[C---:B---3--:R-:W-:Y:S08]  /*d8c0*/  HMMA.16816.F32 R168, R8.reuse, R38, RZ ;  /* 0x0000002608a8723c */ /* 0x048ff000000018ff */
[C---:B------:R-:W-:Y:S08]  /*d8d0*/  HMMA.16816.F32 R204, R8.reuse, R36, RZ ;  /* 0x0000002408cc723c */ /* 0x040ff000000018ff */
[C---:B------:R-:W-:Y:S08]  /*d8e0*/  HMMA.16816.F32 R164, R8.reuse, R32, RZ ;  /* 0x0000002008a4723c */ /* 0x040ff000000018ff */
[C---:B------:R-:W-:Y:S08]  /*d8f0*/  HMMA.16816.F32 R60, R8.reuse, R28, RZ ;  /* 0x0000001c083c723c */ /* 0x040ff000000018ff */
[C---:B------:R-:W-:Y:S08]  /*d900*/  HMMA.16816.F32 R52, R8.reuse, R20, RZ ;  /* 0x000000140834723c */ /* 0x040ff000000018ff */
[C---:B------:R-:W-:Y:S08]  /*d910*/  HMMA.16816.F32 R64, R8.reuse, R34, RZ ;  /* 0x000000220840723c */ /* 0x040ff000000018ff */
[C---:B------:R-:W-:Y:S08]  /*d920*/  HMMA.16816.F32 R56, R8.reuse, R30, RZ ;  /* 0x0000001e0838723c */ /* 0x040ff000000018ff */
[----:B------:R-:W-:Y:S08]  /*d930*/  HMMA.16816.F32 R8, R8, R22, RZ ;  /* 0x000000160808723c */ /* 0x000ff000000018ff */
[C---:B-1----:R-:W-:Y:S11]  /*d940*/  HMMA.16816.F32 R220, R4.reuse, R18, R168 ;  /* 0x0000001204dc723c */ /* 0x042ff600000018a8 */
[----:B------:R-:W-:Y:S05]  /*d950*/  @!UPT UIADD3 URZ, URZ, URZ, URZ ;  /* 0x0000003f3f3ff290 */ /* 0x000fea000fffe03f */
[C---:B----4-:R-:W-:Y:S01]  /*d960*/  HMMA.16816.F32 R228, R4.reuse, R42, R8 ;  /* 0x0000002a04e4723c */ /* 0x050fe20000001808 */
[----:B------:R-:W1:Y:S07]  /*d970*/  LDSM.16.M88.4 R8, [R241] ;  /* 0x00000000f108783b */ /* 0x000e6e0000000200 */
[----:B------:R-:W-:Y:S01]  /*d980*/  HMMA.16816.F32 R224, R4, R48, R164 ;  /* 0x0000003004e0723c */ /* 0x000fe200000018a4 */
[----:B------:R-:W-:Y:S02]  /*d990*/  IMAD.MOV.U32 R3, RZ, RZ, R221 ;  /* 0x000000ffff037224 */ /* 0x000fe400078e00dd */
[----:B------:R-:W-:-:S02]  /*d9a0*/  IMAD.MOV.U32 R2, RZ, RZ, R222 ;  /* 0x000000ffff027224 */ /* 0x000fc400078e00de */
[----:B------:R-:W-:Y:S02]  /*d9b0*/  IMAD.MOV.U32 R0, RZ, RZ, R223 ;  /* 0x000000ffff007224 */ /* 0x000fe400078e00df */
[----:B------:R-:W-:Y:S01]  /*d9c0*/  IMAD.MOV.U32 R164, RZ, RZ, R220 ;  /* 0x000000ffffa47224 */ /* 0x000fe200078e00dc */
[C---:B------:R-:W-:Y:S08]  /*d9d0*/  HMMA.16816.F32 R216, R4.reuse, R44, R60 ;  /* 0x0000002c04d8723c */ /* 0x040ff0000000183c */
[C---:B------:R-:W-:Y:S08]  /*d9e0*/  HMMA.16816.F32 R212, R4.reuse, R40, R52 ;  /* 0x0000002804d4723c */ /* 0x040ff00000001834 */
[C---:B------:R-:W-:Y:S08]  /*d9f0*/  HMMA.16816.F32 R208, R4.reuse, R16, R204 ;  /* 0x0000001004d0723c */ /* 0x040ff000000018cc */
[C---:B------:R-:W-:Y:S08]  /*da00*/  HMMA.16816.F32 R220, R4.reuse, R50, R64 ;  /* 0x0000003204dc723c */ /* 0x040ff00000001840 */
[----:B------:R-:W-:Y:S08]  /*da10*/  HMMA.16816.F32 R248, R4, R46, R56 ;  /* 0x0000002e04f8723c */ /* 0x000ff00000001838 */
[C---:B--2---:R-:W-:Y:S08]  /*da20*/  HMMA.16816.F32 R60, R12.reuse, R36, RZ ;  /* 0x000000240c3c723c */ /* 0x044ff000000018ff */
[C---:B------:R-:W-:Y:S08]  /*da30*/  HMMA.16816.F32 R52, R12.reuse, R28, RZ ;  /* 0x0000001c0c34723c */ /* 0x040ff000000018ff */
[C---:B------:R-:W-:Y:S08]  /*da40*/  HMMA.16816.F32 R4, R12.reuse, R20, RZ ;  /* 0x000000140c04723c */ /* 0x040ff000000018ff */
[C---:B------:R-:W-:Y:S08]  /*da50*/  HMMA.16816.F32 R28, R12.reuse, R30, RZ ;  /* 0x0000001e0c1c723c */ /* 0x040ff000000018ff */
[C---:B------:R-:W-:Y:S08]  /*da60*/  HMMA.16816.F32 R56, R12.reuse, R32, RZ ;  /* 0x000000200c38723c */ /* 0x040ff000000018ff */
[C---:B------:R-:W-:Y:S08]  /*da70*/  HMMA.16816.F32 R64, R12.reuse, R34, RZ ;  /* 0x000000220c40723c */ /* 0x040ff000000018ff */
[----:B------:R-:W-:Y:S08]  /*da80*/  HMMA.16816.F32 R36, R12, R38, RZ ;  /* 0x000000260c24723c */ /* 0x000ff000000018ff */
[C---:B-1----:R-:W-:Y:S08]  /*da90*/  HMMA.16816.F32 R32, R8.reuse, R16, R60 ;  /* 0x000000100820723c */ /* 0x042ff0000000183c */
[C---:B------:R-:W-:Y:S01]  /*daa0*/  HMMA.16816.F32 R204, R8.reuse, R40, R4 ;  /* 0x0000002808cc723c */ /* 0x040fe20000001804 */
[----:B------:R-:W-:Y:S07]  /*dab0*/  LDSM.16.M88.4 R4, [R243+0x2000] ;  /* 0x00200000f304783b */ /* 0x000fee0000000200 */
[----:B------:R-:W-:Y:S01]  /*dac0*/  HMMA.16816.F32 R60, R8, R46, R28 ;  /* 0x0000002e083c723c */ /* 0x000fe2000000181c */
[----:B------:R-:W1:Y:S07]  /*dad0*/  LDSM.16.M88.4 R28, [R238+0x9800] ;  /* 0x00980000ee1c783b */ /* 0x000e6e0000000200 */
[----:B------:R-:W-:Y:S01]  /*dae0*/  HMMA.16816.F32 R20, R12, R22, RZ ;  /* 0x000000160c14723c */ /* 0x000fe200000018ff */
[----:B------:R-:W-:Y:S07]  /*daf0*/  LDSM.16.M88.4 R12, [R243] ;  /* 0x00000000f30c783b */ /* 0x000fee0000000200 */
[C---:B------:R-:W-:Y:S07]  /*db00*/  HMMA.16816.F32 R168, R8.reuse, R48, R56 ;  /* 0x0000003008a8723c */ /* 0x040fee0000001838 */
[----:B------:R-:W-:Y:S01]  /*db10*/  IMAD.MOV.U32 R56, RZ, RZ, R164 ;  /* 0x000000ffff387224 */ /* 0x000fe200078e00a4 */
[C---:B------:R-:W-:Y:S01]  /*db20*/  HMMA.16816.F32 R36, R8.reuse, R18, R36 ;  /* 0x000000120824723c */ /* 0x040fe20000001824 */
[----:B------:R-:W2:Y:S07]  /*db30*/  LDSM.16.M88.4 R16, [R238+0x8000] ;  /* 0x00800000ee10783b */ /* 0x000eae0000000200 */
[C---:B------:R-:W-:Y:S08]  /*db40*/  HMMA.16816.F32 R164, R8.reuse, R44, R52 ;  /* 0x0000002c08a4723c */ /* 0x040ff00000001834 */
[C---:B------:R-:W-:Y:S08]  /*db50*/  HMMA.16816.F32 R48, R8.reuse, R50, R64 ;  /* 0x000000320830723c */ /* 0x040ff00000001840 */
[----:B------:R-:W-:Y:S01]  /*db60*/  HMMA.16816.F32 R44, R8, R42, R20 ;  /* 0x0000002a082c723c */ /* 0x000fe20000001814 */
[----:B------:R-:W3:Y:S04]  /*db70*/  LDSM.16.M88.4 R8, [R238+0x8800] ;  /* 0x00880000ee08783b */ /* 0x000ee80000000200 */
[----:B------:R-:W4:Y:S03]  /*db80*/  LDSM.16.M88.4 R20, [R238+0x9000] ;  /* 0x00900000ee14783b */ /* 0x000f260000000200 */
[----:B-1----:R-:W-:Y:S01]  /*db90*/  HMMA.16816.F32 R212, R4, R28, R212 ;  /* 0x0000001c04d4723c */ /* 0x002fe200000018d4 */
[----:B------:R-:W-:-:S02]  /*dba0*/  IMAD.MOV.U32 R57, RZ, RZ, R3 ;  /* 0x000000ffff397224 */ /* 0x000fc400078e0003 */
[----:B------:R-:W-:Y:S02]  /*dbb0*/  IMAD.MOV.U32 R58, RZ, RZ, R2 ;  /* 0x000000ffff3a7224 */ /* 0x000fe400078e0002 */
[----:B------:R-:W-:-:S03]  /*dbc0*/  IMAD.MOV.U32 R59, RZ, RZ, R0 ;  /* 0x000000ffff3b7224 */ /* 0x000fc600078e0000 */
[-C--:B--2---:R-:W-:Y:S08]  /*dbd0*/  HMMA.16816.F32 R40, R4, R16.reuse, R208 ;  /* 0x000000100428723c */ /* 0x084ff000000018d0 */
[----:B------:R-:W-:Y:S08]  /*dbe0*/  HMMA.16816.F32 R32, R12, R16, R32 ;  /* 0x000000100c20723c */ /* 0x000ff00000001820 */
[----:B------:R-:W-:Y:S01]  /*dbf0*/  IMAD.MOV.U32 R16, RZ, RZ, R212 ;  /* 0x000000ffff107224 */ /* 0x000fe200078e00d4 */
[----:B------:R-:W-:Y:S01]  /*dc00*/  HMMA.16816.F32 R56, R4, R18, R56 ;  /* 0x000000120438723c */ /* 0x000fe20000001838 */
[----:B------:R-:W-:-:S07]  /*dc10*/  IMAD.MOV.U32 R3, RZ, RZ, R213 ;  /* 0x000000ffff037224 */ /* 0x000fce00078e00d5 */
[----:B---3--:R-:W-:Y:S01]  /*dc20*/  HMMA.16816.F32 R52, R4, R8, R224 ;  /* 0x000000080434723c */ /* 0x008fe200000018e0 */
[----:B------:R-:W-:Y:S02]  /*dc30*/  IMAD.MOV.U32 R2, RZ, RZ, R214 ;  /* 0x000000ffff027224 */ /* 0x000fe400078e00d6 */
[----:B------:R-:W-:-:S05]  /*dc40*/  IMAD.MOV.U32 R0, RZ, RZ, R215 ;  /* 0x000000ffff007224 */ /* 0x000fca00078e00d7 */
[C---:B------:R-:W-:Y:S08]  /*dc50*/  HMMA.16816.F32 R224, R12.reuse, R18, R36 ;  /* 0x000000120ce0723c */ /* 0x040ff00000001824 */
[C---:B----4-:R-:W-:Y:S08]  /*dc60*/  HMMA.16816.F32 R60, R12.reuse, R22, R60 ;  /* 0x000000160c3c723c */ /* 0x050ff0000000183c */
[----:B------:R-:W-:Y:S07]  /*dc70*/  HMMA.16816.F32 R36, R12, R10, R48 ;  /* 0x0000000a0c24723c */ /* 0x000fee0000001830 */
[----:B------:R-:W-:Y:S01]  /*dc80*/  IMAD.MOV.U32 R48, RZ, RZ, R16 ;  /* 0x000000ffff307224 */ /* 0x000fe200078e0010 */
[C---:B------:R-:W-:Y:S01]  /*dc90*/  HMMA.16816.F32 R216, R4.reuse, R20, R216 ;  /* 0x0000001404d8723c */ /* 0x040fe200000018d8 */
[----:B------:R-:W-:Y:S07]  /*dca0*/  LDSM.16.M88.4 R16, [R237] ;  /* 0x00000000ed10783b */ /* 0x000fee0000000200 */
[C---:B------:R-:W-:Y:S08]  /*dcb0*/  HMMA.16816.F32 R64, R4.reuse, R10, R220 ;  /* 0x0000000a0440723c */ /* 0x040ff000000018dc */
[C---:B------:R-:W-:Y:S08]  /*dcc0*/  HMMA.16816.F32 R248, R4.reuse, R22, R248 ;  /* 0x0000001604f8723c */ /* 0x040ff000000018f8 */
[----:B------:R-:W-:Y:S01]  /*dcd0*/  HMMA.16816.F32 R228, R4, R30, R228 ;  /* 0x0000001e04e4723c */ /* 0x000fe200000018e4 */
[----:B------:R-:W1:Y:S07]  /*dce0*/  LDSM.16.M88.4 R4, [R242+0x2000] ;  /* 0x00200000f204783b */ /* 0x000e6e0000000200 */
[C---:B------:R-:W-:Y:S08]  /*dcf0*/  HMMA.16816.F32 R212, R12.reuse, R28, R204 ;  /* 0x0000001c0cd4723c */ /* 0x040ff000000018cc */
[C---:B------:R-:W-:Y:S01]  /*dd00*/  HMMA.16816.F32 R204, R12.reuse, R30, R44 ;  /* 0x0000001e0ccc723c */ /* 0x040fe2000000182c */
[----:B------:R-:W2:Y:S07]  /*dd10*/  LDSM.16.M88.4 R28, [R237+0x1800] ;  /* 0x00180000ed1c783b */ /* 0x000eae0000000200 */
[C---:B------:R-:W-:Y:S07]  /*dd20*/  HMMA.16816.F32 R208, R12.reuse, R20, R164 ;  /* 0x000000140cd0723c */ /* 0x040fee00000018a4 */
[----:B------:R-:W-:Y:S01]  /*dd30*/  IMAD.MOV.U32 R20, RZ, RZ, R60 ;  /* 0x000000ffff147224 */ /* 0x000fe200078e003c */
[----:B------:R-:W-:Y:S01]  /*dd40*/  HMMA.16816.F32 R220, R12, R8, R168 ;  /* 0x000000080cdc723c */ /* 0x000fe200000018a8 */
[----:B------:R-:W3:Y:S02]  /*dd50*/  LDSM.16.M88.4 R8, [R242] ;  /* 0x00000000f208783b */ /* 0x000ee40000000200 */
[----:B------:R-:W-:-:S02]  /*dd60*/  IMAD.MOV.U32 R44, RZ, RZ, R20 ;  /* 0x000000ffff2c7224 */ /* 0x000fc400078e0014 */
[----:B------:R-:W4:Y:S04]  /*dd70*/  LDSM.16.M88.4 R20, [R237+0x1000] ;  /* 0x00100000ed14783b */ /* 0x000f280000000200 */
[----:B------:R-:W4:Y:S01]  /*dd80*/  LDSM.16.M88.4 R12, [R237+0x800] ;  /* 0x00080000ed0c783b */ /* 0x000f220000000200 */
[----:B------:R-:W-:Y:S02]  /*dd90*/  IMAD.MOV.U32 R49, RZ, RZ, R3 ;  /* 0x000000ffff317224 */ /* 0x000fe400078e0003 */
[----:B------:R-:W-:Y:S02]  /*dda0*/  IMAD.MOV.U32 R50, RZ, RZ, R2 ;  /* 0x000000ffff327224 */ /* 0x000fe400078e0002 */
[----:B------:R-:W-:Y:S01]  /*ddb0*/  IMAD.MOV.U32 R51, RZ, RZ, R0 ;  /* 0x000000ffff337224 */ /* 0x000fe200078e0000 */
[C---:B-1----:R-:W-:Y:S08]  /*ddc0*/  HMMA.16816.F32 R56, R4.reuse, R18, R56 ;  /* 0x000000120438723c */ /* 0x042ff00000001838 */
[C---:B------:R-:W-:Y:S08]  /*ddd0*/  HMMA.16816.F32 R168, R4.reuse, R16, R40 ;  /* 0x0000001004a8723c */ /* 0x040ff00000001828 */
[----:B--2---:R-:W-:Y:S01]  /*dde0*/  HMMA.16816.F32 R40, R4, R28, R48 ;  /* 0x0000001c0428723c */ /* 0x004fe20000001830 */
[----:B------:R-:W-:-:S02]  /*ddf0*/  IMAD.MOV.U32 R3, RZ, RZ, R61 ;  /* 0x000000ffff037224 */ /* 0x000fc400078e003d */
[----:B------:R-:W-:Y:S02]  /*de00*/  IMAD.MOV.U32 R2, RZ, RZ, R62 ;  /* 0x000000ffff027224 */ /* 0x000fe400078e003e */
[----:B------:R-:W-:Y:S02]  /*de10*/  IMAD.MOV.U32 R0, RZ, RZ, R63 ;  /* 0x000000ffff007224 */ /* 0x000fe400078e003f */
[----:B------:R-:W-:Y:S02]  /*de20*/  IMAD.MOV.U32 R45, RZ, RZ, R3 ;  /* 0x000000ffff2d7224 */ /* 0x000fe400078e0003 */
[----:B------:R-:W-:Y:S01]  /*de30*/  IMAD.MOV.U32 R46, RZ, RZ, R2 ;  /* 0x000000ffff2e7224 */ /* 0x000fe200078e0002 */
[----:B---3--:R-:W-:Y:S01]  /*de40*/  HMMA.16816.F32 R32, R8, R16, R32 ;  /* 0x000000100820723c */ /* 0x008fe20000001820 */
[----:B------:R-:W-:Y:S02]  /*de50*/  IMAD.MOV.U32 R47, RZ, RZ, R0 ;  /* 0x000000ffff2f7224 */ /* 0x000fe400078e0000 */
        /* <DEDUP_REMOVED lines=16> */
[----:B------:R-:W-:Y:S01]  /*df60*/  HMMA.16816.F32 R164, R4, R12, R52 ;  /* 0x0000000c04a4723c */ /* 0x000fe20000001834 */
[----:B------:R-:W-:Y:S02]  /*df70*/  IMAD.MOV.U32 R229, RZ, RZ, R45 ;  /* 0x000000ffffe57224 */ /* 0x000fe400078e002d */
[----:B------:R-:W-:Y:S02]  /*df80*/  IMAD.MOV.U32 R230, RZ, RZ, R46 ;  /* 0x000000ffffe67224 */ /* 0x000fe400078e002e */
[----:B------:R-:W-:-:S03]  /*df90*/  IMAD.MOV.U32 R231, RZ, RZ, R47 ;  /* 0x000000ffffe77224 */ /* 0x000fc600078e002f */
[----:B------:R-:W-:Y:S01]  /*dfa0*/  HMMA.16816.F32 R64, R4, R14, R64 ;  /* 0x0000000e0440723c */ /* 0x000fe20000001840 */
[----:B------:R-:W-:Y:S07]  /*dfb0*/  LDSM.16.M88.4 R4, [R240+0x6000] ;  /* 0x00600000f004783b */ /* 0x000fee0000000200 */
[C---:B------:R-:W-:Y:S01]  /*dfc0*/  HMMA.16816.F32 R44, R8.reuse, R18, R224 ;  /* 0x00000012082c723c */ /* 0x040fe200000018e0 */
[----:B------:R-:W-:Y:S07]  /*dfd0*/  LDSM.16.M88.4 R16, [R232+0xa000] ;  /* 0x00a00000e810783b */ /* 0x000fee0000000200 */
[C---:B------:R-:W-:Y:S08]  /*dfe0*/  HMMA.16816.F32 R40, R8.reuse, R12, R220 ;  /* 0x0000000c0828723c */ /* 0x040ff000000018dc */
[C---:B------:R-:W-:Y:S01]  /*dff0*/  HMMA.16816.F32 R36, R8.reuse, R14, R36 ;  /* 0x0000000e0824723c */ /* 0x040fe20000001824 */
[----:B------:R-:W1:Y:S07]  /*e000*/  LDSM.16.M88.4 R12, [R240+0x4000] ;  /* 0x00400000f00c783b */ /* 0x000e6e0000000200 */
[C---:B------:R-:W-:Y:S08]  /*e010*/  HMMA.16816.F32 R224, R8.reuse, R28, R212 ;  /* 0x0000001c08e0723c */ /* 0x040ff000000018d4 */
[C---:B------:R-:W-:Y:S01]  /*e020*/  HMMA.16816.F32 R212, R8.reuse, R30, R204 ;  /* 0x0000001e08d4723c */ /* 0x040fe200000018cc */
[----:B------:R-:W2:Y:S07]  /*e030*/  LDSM.16.M88.4 R28, [R232+0xb800] ;  /* 0x00b80000e81c783b */ /* 0x000eae0000000200 */
[C---:B------:R-:W-:Y:S08]  /*e040*/  HMMA.16816.F32 R52, R8.reuse, R20, R208 ;  /* 0x000000140834723c */ /* 0x040ff000000018d0 */
[----:B------:R-:W-:Y:S01]  /*e050*/  HMMA.16816.F32 R228, R8, R22, R228 ;  /* 0x0000001608e4723c */ /* 0x000fe200000018e4 */
[----:B------:R-:W3:Y:S04]  /*e060*/  LDSM.16.M88.4 R8, [R232+0xa800] ;  /* 0x00a80000e808783b */ /* 0x000ee80000000200 */
[----:B------:R-:W4:Y:S03]  /*e070*/  LDSM.16.M88.4 R20, [R232+0xb000] ;  /* 0x00b00000e814783b */ /* 0x000f260000000200 */
[-C--:B-1----:R-:W-:Y:S07]  /*e080*/  HMMA.16816.F32 R204, R12, R16.reuse, R32 ;  /* 0x000000100ccc723c */ /* 0x082fee0000001820 */
[----:B------:R-:W-:Y:S01]  /*e090*/  IMAD.MOV.U32 R32, RZ, RZ, R248 ;  /* 0x000000ffff207224 */ /* 0x000fe200078e00f8 */
[----:B------:R-:W-:Y:S01]  /*e0a0*/  HMMA.16816.F32 R208, R4, R16, R168 ;  /* 0x0000001004d0723c */ /* 0x000fe200000018a8 */
[----:B------:R-:W-:-:S02]  /*e0b0*/  IMAD.MOV.U32 R33, RZ, RZ, R3 ;  /* 0x000000ffff217224 */ /* 0x000fc400078e0003 */
[----:B------:R-:W-:Y:S02]  /*e0c0*/  IMAD.MOV.U32 R34, RZ, RZ, R2 ;  /* 0x000000ffff227224 */ /* 0x000fe400078e0002 */
[----:B------:R-:W-:-:S03]  /*e0d0*/  IMAD.MOV.U32 R35, RZ, RZ, R0 ;  /* 0x000000ffff237224 */ /* 0x000fc600078e0000 */
[C---:B------:R-:W-:Y:S08]  /*e0e0*/  HMMA.16816.F32 R168, R4.reuse, R18, R216 ;  /* 0x0000001204a8723c */ /* 0x040ff000000018d8 */
[C---:B--2---:R-:W-:Y:S08]  /*e0f0*/  HMMA.16816.F32 R32, R4.reuse, R28, R32 ;  /* 0x0000001c0420723c */ /* 0x044ff00000001820 */
[----:B---3--:R-:W-:Y:S08]  /*e100*/  HMMA.16816.F32 R248, R4, R8, R164 ;  /* 0x0000000804f8723c */ /* 0x008ff000000018a4 */
[----:B------:R-:W-:-:S04]  /*e110*/  IMAD.MOV.U32 R16, RZ, RZ, R168 ;  /* 0x000000ffff107224 */ /* 0x000fc800078e00a8 */
        /* <DEDUP_REMOVED lines=9> */
[----:B------:R-:W-:-:S03]  /*e1b0*/  IMAD.MOV.U32 R164, RZ, RZ, R35 ;  /* 0x000000ffffa47224 */ /* 0x000fc600078e0023 */
[----:B----4-:R-:W-:Y:S01]  /*e1c0*/  HMMA.16816.F32 R168, R4, R22, R56 ;  /* 0x0000001604a8723c */ /* 0x010fe20000001838 */
[----:B------:R-:W-:-:S07]  /*e1d0*/  IMAD.MOV.U32 R51, RZ, RZ, R16 ;  /* 0x000000ffff337224 */ /* 0x000fce00078e0010 */
[C---:B------:R-:W-:Y:S01]  /*e1e0*/  HMMA.16816.F32 R56, R12.reuse, R18, R44 ;  /* 0x000000120c38723c */ /* 0x040fe2000000182c */
[----:B------:R-:W-:Y:S07]  /*e1f0*/  LDSM.16.M88.4 R16, [R239+0x2000] ;  /* 0x00200000ef10783b */ /* 0x000fee0000000200 */
[C---:B------:R-:W-:Y:S08]  /*e200*/  HMMA.16816.F32 R32, R12.reuse, R10, R36 ;  /* 0x0000000a0c20723c */ /* 0x040ff00000001824 */
[C---:B------:R-:W-:Y:S01]  /*e210*/  HMMA.16816.F32 R44, R12.reuse, R8, R40 ;  /* 0x000000080c2c723c */ /* 0x040fe20000001828 */
[----:B------:R-:W1:Y:S07]  /*e220*/  LDSM.16.M88.4 R8, [R241+0x4000] ;  /* 0x00400000f108783b */ /* 0x000e6e0000000200 */
[-C--:B------:R-:W-:Y:S08]  /*e230*/  HMMA.16816.F32 R36, R12, R20.reuse, R52 ;  /* 0x000000140c24723c */ /* 0x080ff00000001834 */
[----:B------:R-:W-:Y:S01]  /*e240*/  HMMA.16816.F32 R216, R4, R20, R60 ;  /* 0x0000001404d8723c */ /* 0x000fe2000000183c */
[----:B------:R-:W-:Y:S07]  /*e250*/  LDSM.16.M88.4 R4, [R241+0x6000] ;  /* 0x00600000f104783b */ /* 0x000fee0000000200 */
[C---:B------:R-:W-:Y:S08]  /*e260*/  HMMA.16816.F32 R52, R12.reuse, R28, R224 ;  /* 0x0000001c0c34723c */ /* 0x040ff000000018e0 */
[C---:B------:R-:W-:Y:S01]  /*e270*/  HMMA.16816.F32 R40, R12.reuse, R30, R212 ;  /* 0x0000001e0c28723c */ /* 0x040fe200000018d4 */
[----:B------:R-:W2:Y:S07]  /*e280*/  LDSM.16.M88.4 R28, [R239+0x3800] ;  /* 0x00380000ef1c783b */ /* 0x000eae0000000200 */
[----:B------:R-:W-:Y:S01]  /*e290*/  HMMA.16816.F32 R60, R12, R22, R228 ;  /* 0x000000160c3c723c */ /* 0x000fe200000018e4 */
[----:B------:R-:W3:Y:S04]  /*e2a0*/  LDSM.16.M88.4 R20, [R239+0x3000] ;  /* 0x00300000ef14783b */ /* 0x000ee80000000200 */
[----:B------:R-:W4:Y:S02]  /*e2b0*/  LDSM.16.M88.4 R12, [R239+0x2800] ;  /* 0x00280000ef0c783b */ /* 0x000f240000000200 */
[----:B------:R-:W-:-:S02]  /*e2c0*/  IMAD.MOV.U32 R228, RZ, RZ, R51 ;  /* 0x000000ffffe47224 */ /* 0x000fc400078e0033 */
[----:B------:R-:W-:Y:S02]  /*e2d0*/  IMAD.MOV.U32 R229, RZ, RZ, R166 ;  /* 0x000000ffffe57224 */ /* 0x000fe400078e00a6 */
[----:B------:R-:W-:Y:S02]  /*e2e0*/  IMAD.MOV.U32 R230, RZ, RZ, R165 ;  /* 0x000000ffffe67224 */ /* 0x000fe400078e00a5 */
[----:B------:R-:W-:Y:S02]  /*e2f0*/  IMAD.MOV.U32 R231, RZ, RZ, R164 ;  /* 0x000000ffffe77224 */ /* 0x000fe400078e00a4 */
[----:B------:R-:W-:Y:S02]  /*e300*/  IMAD.MOV.U32 R224, RZ, RZ, R167 ;  /* 0x000000ffffe07224 */ /* 0x000fe400078e00a7 */
[----:B-1----:R-:W-:Y:S08]  /*e310*/  HMMA.16816.F32 R164, R8, R16, R204 ;  /* 0x0000001008a4723c */ /* 0x002ff000000018cc */
[----:B--2---:R-:W-:Y:S01]  /*e320*/  HMMA.16816.F32 R204, R4, R28, R228 ;  /* 0x0000001c04cc723c */ /* 0x004fe200000018e4 */
[----:B------:R-:W-:-:S02]  /*e330*/  IMAD.MOV.U32 R225, RZ, RZ, R3 ;  /* 0x000000ffffe17224 */ /* 0x000fc400078e0003 */
[----:B------:R-:W-:Y:S02]  /*e340*/  IMAD.MOV.U32 R226, RZ, RZ, R2 ;  /* 0x000000ffffe27224 */ /* 0x000fe400078e0002 */
[----:B------:R-:W-:-:S03]  /*e350*/  IMAD.MOV.U32 R227, RZ, RZ, R0 ;  /* 0x000000ffffe37224 */ /* 0x000fc600078e0000 */
[C---:B------:R-:W-:Y:S08]  /*e360*/  HMMA.16816.F32 R48, R4.reuse, R16, R208 ;  /* 0x000000100430723c */ /* 0x040ff000000018d0 */
[C---:B---3--:R-:W-:Y:S08]  /*e370*/  HMMA.16816.F32 R208, R4.reuse, R22, R168 ;  /* 0x0000001604d0723c */ /* 0x048ff000000018a8 */
[----:B------:R-:W-:Y:S01]  /*e380*/  IMAD.MOV.U32 R228, RZ, RZ, R204 ;  /* 0x000000ffffe47224 */ /* 0x000fe200078e00cc */
[----:B------:R-:W-:Y:S01]  /*e390*/  HMMA.16816.F32 R224, R4, R18, R224 ;  /* 0x0000001204e0723c */ /* 0x000fe200000018e0 */
[----:B------:R-:W-:-:S02]  /*e3a0*/  IMAD.MOV.U32 R3, RZ, RZ, R205 ;  /* 0x000000ffff037224 */ /* 0x000fc400078e00cd */
[----:B------:R-:W-:Y:S02]  /*e3b0*/  IMAD.MOV.U32 R2, RZ, RZ, R206 ;  /* 0x000000ffff027224 */ /* 0x000fe400078e00ce */
[----:B------:R-:W-:-:S03]  /*e3c0*/  IMAD.MOV.U32 R0, RZ, RZ, R207 ;  /* 0x000000ffff007224 */ /* 0x000fc600078e00cf */
[C---:B----4-:R-:W-:Y:S08]  /*e3d0*/  HMMA.16816.F32 R212, R4.reuse, R12, R248 ;  /* 0x0000000c04d4723c */ /* 0x050ff000000018f8 */
[C---:B------:R-:W-:Y:S08]  /*e3e0*/  HMMA.16816.F32 R220, R4.reuse, R14, R220 ;  /* 0x0000000e04dc723c */ /* 0x040ff000000018dc */
[C---:B------:R-:W-:Y:S08]  /*e3f0*/  HMMA.16816.F32 R216, R4.reuse, R20, R216 ;  /* 0x0000001404d8723c */ /* 0x040ff000000018d8 */
[----:B------:R-:W-:Y:S01]  /*e400*/  HMMA.16816.F32 R204, R4, R30, R64 ;  /* 0x0000001e04cc723c */ /* 0x000fe20000001840 */
[----:B------:R-:W-:Y:S07]  /*e410*/  LDSM.16.M88.4 R4, [R243+0x6000] ;  /* 0x00600000f304783b */ /* 0x000fee0000000200 */
[C---:B------:R-:W-:Y:S01]  /*e420*/  HMMA.16816.F32 R168, R8.reuse, R18, R56 ;  /* 0x0000001208a8723c */ /* 0x040fe20000001838 */
[----:B------:R-:W1:Y:S07]  /*e430*/  LDSM.16.M88.4 R16, [R238+0xa000] ;  /* 0x00a00000ee10783b */ /* 0x000e6e0000000200 */
[C---:B------:R-:W-:Y:S08]  /*e440*/  HMMA.16816.F32 R64, R8.reuse, R12, R44 ;  /* 0x0000000c0840723c */ /* 0x040ff0000000182c */
[C---:B------:R-:W-:Y:S01]  /*e450*/  HMMA.16816.F32 R56, R8.reuse, R14, R32 ;  /* 0x0000000e0838723c */ /* 0x040fe20000001820 */
[----:B------:R-:W2:Y:S04]  /*e460*/  LDSM.16.M88.4 R12, [R243+0x4000] ;  /* 0x00400000f30c783b */ /* 0x000ea80000000200 */
[----:B------:R-:W-:Y:S03]  /*e470*/  LDSM.16.M88.4 R32, [R238+0xb800] ;  /* 0x00b80000ee20783b */ /* 0x000fe60000000200 */
[C---:B------:R-:W-:Y:S08]  /*e480*/  HMMA.16816.F32 R52, R8.reuse, R28, R52 ;  /* 0x0000001c0834723c */ /* 0x040ff00000001834 */
[C---:B------:R-:W-:Y:S01]  /*e490*/  HMMA.16816.F32 R40, R8.reuse, R30, R40 ;  /* 0x0000001e0828723c */ /* 0x040fe20000001828 */
[----:B------:R-:W3:Y:S07]  /*e4a0*/  LDSM.16.M88.4 R28, [R238+0xb000] ;  /* 0x00b00000ee1c783b */ /* 0x000eee0000000200 */
[C---:B------:R-:W-:Y:S08]  /*e4b0*/  HMMA.16816.F32 R36, R8.reuse, R20, R36 ;  /* 0x000000140824723c */ /* 0x040ff00000001824 */
[----:B------:R-:W-:Y:S01]  /*e4c0*/  HMMA.16816.F32 R60, R8, R22, R60 ;  /* 0x00000016083c723c */ /* 0x000fe2000000183c */
[----:B------:R-:W4:Y:S07]  /*e4d0*/  LDSM.16.M88.4 R8, [R238+0xa800] ;  /* 0x00a80000ee08783b */ /* 0x000f2e0000000200 */
[----:B-1----:R-:W-:Y:S01]  /*e4e0*/  HMMA.16816.F32 R224, R4, R18, R224 ;  /* 0x0000001204e0723c */ /* 0x002fe200000018e0 */
[----:B------:R-:W-:-:S02]  /*e4f0*/  IMAD.MOV.U32 R20, RZ, RZ, R228 ;  /* 0x000000ffff147224 */ /* 0x000fc400078e00e4 */
[----:B------:R-:W-:Y:S02]  /*e500*/  IMAD.MOV.U32 R21, RZ, RZ, R3 ;  /* 0x000000ffff157224 */ /* 0x000fe400078e0003 */
[----:B------:R-:W-:Y:S02]  /*e510*/  IMAD.MOV.U32 R22, RZ, RZ, R2 ;  /* 0x000000ffff167224 */ /* 0x000fe400078e0002 */
[----:B------:R-:W-:Y:S01]  /*e520*/  IMAD.MOV.U32 R23, RZ, RZ, R0 ;  /* 0x000000ffff177224 */ /* 0x000fe200078e0000 */
[-C--:B------:R-:W-:Y:S08]  /*e530*/  HMMA.16816.F32 R48, R4, R16.reuse, R48 ;  /* 0x000000100430723c */ /* 0x080ff00000001830 */
[----:B--2---:R-:W-:Y:S08]  /*e540*/  HMMA.16816.F32 R44, R12, R16, R164 ;  /* 0x000000100c2c723c */ /* 0x004ff000000018a4 */
[----:B------:R-:W-:-:S02]  /*e550*/  IMAD.MOV.U32 R16, RZ, RZ, R224 ;  /* 0x000000ffff107224 */ /* 0x000fc400078e00e0 */
[----:B------:R-:W-:Y:S02]  /*e560*/  IMAD.MOV.U32 R3, RZ, RZ, R225 ;  /* 0x000000ffff037224 */ /* 0x000fe400078e00e1 */
[----:B------:R-:W-:Y:S02]  /*e570*/  IMAD.MOV.U32 R2, RZ, RZ, R226 ;  /* 0x000000ffff027224 */ /* 0x000fe400078e00e2 */
[----:B------:R-:W-:Y:S02]  /*e580*/  IMAD.MOV.U32 R0, RZ, RZ, R227 ;  /* 0x000000ffff007224 */ /* 0x000fe400078e00e3 */
[C---:B---3--:R-:W-:Y:S08]  /*e590*/  HMMA.16816.F32 R224, R4.reuse, R28, R216 ;  /* 0x0000001c04e0723c */ /* 0x048ff000000018d8 */
[C---:B------:R-:W-:Y:S08]  /*e5a0*/  HMMA.16816.F32 R216, R4.reuse, R30, R208 ;  /* 0x0000001e04d8723c */ /* 0x040ff000000018d0 */
[C---:B------:R-:W-:Y:S08]  /*e5b0*/  HMMA.16816.F32 R208, R4.reuse, R34, R204 ;  /* 0x0000002204d0723c */ /* 0x040ff000000018cc */
[----:B----4-:R-:W-:Y:S08]  /*e5c0*/  HMMA.16816.F32 R248, R4, R8, R212 ;  /* 0x0000000804f8723c */ /* 0x010ff000000018d4 */
[----:B------:R-:W-:Y:S08]  /*e5d0*/  HMMA.16816.F32 R204, R12, R18, R168 ;  /* 0x000000120ccc723c */ /* 0x000ff000000018a8 */
[C---:B------:R-:W-:Y:S08]  /*e5e0*/  HMMA.16816.F32 R228, R4.reuse, R10, R220 ;  /* 0x0000000a04e4723c */ /* 0x040ff000000018dc */
[----:B------:R-:W-:Y:S01]  /*e5f0*/  HMMA.16816.F32 R212, R4, R32, R20 ;  /* 0x0000002004d4723c */ /* 0x000fe20000001814 */
[----:B------:R-:W-:Y:S01]  /*e600*/  LDSM.16.M88.4 R4, [R242+0x6000] ;  /* 0x00600000f204783b */ /* 0x000fe20000000200 */
[----:B------:R-:W-:-:S03]  /*e610*/  IMAD.MOV.U32 R220, RZ, RZ, R16 ;  /* 0x000000ffffdc7224 */ /* 0x000fc600078e0010 */
[----:B------:R-:W1:Y:S03]  /*e620*/  LDSM.16.M88.4 R20, [R237+0x2000] ;  /* 0x00200000ed14783b */ /* 0x000e660000000200 */
[C---:B------:R-:W-:Y:S01]  /*e630*/  HMMA.16816.F32 R168, R12.reuse, R8, R64 ;  /* 0x000000080ca8723c */ /* 0x040fe20000001840 */
[----:B------:R-:W-:Y:S07]  /*e640*/  LDSM.16.M88.4 R16, [R237+0x2800] ;  /* 0x00280000ed10783b */ /* 0x000fee0000000200 */
[----:B------:R-:W-:Y:S01]  /*e650*/  HMMA.16816.F32 R164, R12, R10, R56 ;  /* 0x0000000a0ca4723c */ /* 0x000fe20000001838 */
[----:B------:R-:W2:Y:S01]  /*e660*/  LDSM.16.M88.4 R8, [R242+0x4000] ;  /* 0x00400000f208783b */ /* 0x000ea20000000200 */
[----:B------:R-:W-:-:S06]  /*e670*/  IMAD.MOV.U32 R222, RZ, RZ, R2 ;  /* 0x000000ffffde7224 */ /* 0x000fcc00078e0002 */
[C---:B------:R-:W-:Y:S01]  /*e680*/  HMMA.16816.F32 R56, R12.reuse, R32, R52 ;  /* 0x000000200c38723c */ /* 0x040fe20000001834 */
[----:B------:R-:W3:Y:S07]  /*e690*/  S2R R2, SR_TID.X ;  /* 0x0000000000027919 */ /* 0x000eee0000002100 */
[C---:B------:R-:W-:Y:S08]  /*e6a0*/  HMMA.16816.F32 R64, R12.reuse, R28, R36 ;  /* 0x0000001c0c40723c */ /* 0x040ff00000001824 */
[C---:B------:R-:W-:Y:S01]  /*e6b0*/  HMMA.16816.F32 R60, R12.reuse, R30, R60 ;  /* 0x0000001e0c3c723c */ /* 0x040fe2000000183c */
[----:B------:R-:W-:Y:S07]  /*e6c0*/  LDSM.16.M88.4 R28, [R237+0x3800] ;  /* 0x00380000ed1c783b */ /* 0x000fee0000000200 */
[----:B------:R-:W-:Y:S01]  /*e6d0*/  HMMA.16816.F32 R32, R12, R34, R40 ;  /* 0x000000220c20723c */ /* 0x000fe20000001828 */
[----:B------:R-:W4:Y:S01]  /*e6e0*/  LDSM.16.M88.4 R12, [R237+0x3000] ;  /* 0x00300000ed0c783b */ /* 0x000f220000000200 */
[----:B---3--:R-:W-:Y:S01]  /*e6f0*/  IMAD.SHL.U32 R2, R2, 0x2, RZ ;  /* 0x0000000202027824 */ /* 0x008fe200078e00ff */
[----:B------:R-:W-:Y:S01]  /*e700*/  UISETP.GE.AND UP0, UPT, UR8, 0x4, UPT ;  /* 0x000000040800788c */ /* 0x000fe2000bf06270 */
[----:B------:R-:W-:Y:S01]  /*e710*/  IMAD.MOV.U32 R221, RZ, RZ, R3 ;  /* 0x000000ffffdd7224 */ /* 0x000fe200078e0003 */
[----:B------:R-:W-:-:S04]  /*e720*/  DEPBAR.LE SB0, 0x0 ;  /* 0x000080000000791a */ /* 0x000fc80000000000 */
[----:B------:R-:W-:Y:S01]  /*e730*/  IMAD.MOV.U32 R223, RZ, RZ, R0 ;  /* 0x000000ffffdf7224 */ /* 0x000fe200078e0000 */
[----:B------:R-:W-:Y:S01]  /*e740*/  LOP3.LUT R2, R2, 0x6, RZ, 0xc0, !PT ;  /* 0x0000000602027812 */ /* 0x000fe200078ec0ff */
[----:B------:R-:W-:Y:S01]  /*e750*/  IMAD.U32 R0, RZ, RZ, UR21 ;  /* 0x00000015ff007e24 */ /* 0x000fe2000f8e00ff */
[----:B-1----:R-:W-:Y:S03]  /*e760*/  HMMA.16816.F32 R48, R4, R20, R48 ;  /* 0x000000140430723c */ /* 0x002fe60000001830 */
[----:B------:R-:W-:-:S05]  /*e770*/  IMAD R0, R0, 0x40, R2 ;  /* 0x0000004000007824 */ /* 0x000fca00078e0202 */
[----:B--2---:R-:W-:Y:S08]  /*e780*/  HMMA.16816.F32 R36, R8, R20, R44 ;  /* 0x000000140824723c */ /* 0x004ff0000000182c */
[C---:B------:R-:W-:Y:S08]  /*e790*/  HMMA.16816.F32 R40, R4.reuse, R22, R220 ;  /* 0x000000160428723c */ /* 0x040ff000000018dc */
[C---:B------:R-:W-:Y:S08]  /*e7a0*/  HMMA.16816.F32 R220, R4.reuse, R16, R248 ;  /* 0x0000001004dc723c */ /* 0x040ff000000018f8 */
[C---:B----4-:R-:W-:Y:S08]  /*e7b0*/  HMMA.16816.F32 R248, R4.reuse, R12, R224 ;  /* 0x0000000c04f8723c */ /* 0x050ff000000018e0 */
[----:B------:R-:W-:Y:S08]  /*e7c0*/  HMMA.16816.F32 R224, R4, R14, R216 ;  /* 0x0000000e04e0723c */ /* 0x000ff000000018d8 */
[----:B------:R-:W-:Y:S08]  /*e7d0*/  HMMA.16816.F32 R20, R8, R22, R204 ;  /* 0x000000160814723c */ /* 0x000ff000000018cc */
[C---:B------:R-:W-:Y:S08]  /*e7e0*/  HMMA.16816.F32 R216, R4.reuse, R28, R212 ;  /* 0x0000001c04d8723c */ /* 0x040ff000000018d4 */
[C---:B------:R-:W-:Y:S08]  /*e7f0*/  HMMA.16816.F32 R228, R4.reuse, R18, R228 ;  /* 0x0000001204e4723c */ /* 0x040ff000000018e4 */
[----:B------:R-:W-:Y:S01]  /*e800*/  HMMA.16816.F32 R212, R4, R30, R208 ;  /* 0x0000001e04d4723c */ /* 0x000fe200000018d0 */
[----:B------:R-:W-:Y:S07]  /*e810*/  I2F R5, R0 ;  /* 0x0000000000057306 */ /* 0x000fee0000201400 */
[C---:B------:R-:W-:Y:S07]  /*e820*/  HMMA.16816.F32 R204, R8.reuse, R14, R60 ;  /* 0x0000000e08cc723c */ /* 0x040fee000000183c */
[C---:B------:R-:W-:Y:S01]  /*e830*/  IADD3 R15, R0.reuse, 0x1, RZ ;  /* 0x00000001000f7810 */ /* 0x040fe20007ffe0ff */
[----:B------:R-:W-:Y:S01]  /*e840*/  HMMA.16816.F32 R208, R8, R12, R64 ;  /* 0x0000000c08d0723c */ /* 0x000fe20000001840 */
[----:B------:R-:W-:-:S02]  /*e850*/  IADD3 R14, R0, 0x8, RZ ;  /* 0x00000008000e7810 */ /* 0x000fc40007ffe0ff */
[----:B------:R-:W1:Y:S04]  /*e860*/  I2F R2, R15 ;  /* 0x0000000f00027306 */ /* 0x000e680000201400 */
[----:B------:R-:W-:-:S04]  /*e870*/  IADD3 R13, R0, 0x9, RZ ;  /* 0x00000009000d7810 */ /* 0x000fc80007ffe0ff */
[----:B------:R-:W2:Y:S01]  /*e880*/  I2F R4, R13 ;  /* 0x0000000d00047306 */ /* 0x000ea20000201400 */
[----:B------:R-:W-:Y:S01]  /*e890*/  HMMA.16816.F32 R44, R8, R16, R168 ;  /* 0x00000010082c723c */ /* 0x000fe200000018a8 */
[----:B------:R-:W-:-:S06]  /*e8a0*/  IADD3 R12, R0, 0x10, RZ ;  /* 0x00000010000c7810 */ /* 0x000fcc0007ffe0ff */
[----:B------:R-:W3:Y:S01]  /*e8b0*/  I2F R3, R14 ;  /* 0x0000000e00037306 */ /* 0x000ee20000201400 */
[----:B------:R-:W-:Y:S01]  /*e8c0*/  HMMA.16816.F32 R52, R8, R18, R164 ;  /* 0x000000120834723c */ /* 0x000fe200000018a4 */
[----:B-1----:R-:W-:-:S06]  /*e8d0*/  FFMA.FTZ R17, R2, UR4, R37 ;  /* 0x0000000402117c23 */ /* 0x002fcc0008010025 */
[C---:B------:R-:W-:Y:S01]  /*e8e0*/  FFMA.FTZ R165, R5.reuse, UR4, R48 ;  /* 0x0000000405a57c23 */ /* 0x040fe20008010030 */
[----:B------:R-:W-:Y:S01]  /*e8f0*/  HMMA.16816.F32 R168, R8, R28, R56 ;  /* 0x0000001c08a8723c */ /* 0x000fe20000001838 */
[C---:B------:R-:W-:Y:S02]  /*e900*/  FFMA.FTZ R18, R5.reuse, UR4, R36 ;  /* 0x0000000405127c23 */ /* 0x040fe40008010024 */
[----:B------:R-:W-:-:S04]  /*e910*/  FFMA.FTZ R164, R5, UR4, R50 ;  /* 0x0000000405a47c23 */ /* 0x000fc80008010032 */
[----:B------:R-:W-:Y:S01]  /*e920*/  FFMA.FTZ R56, R5, UR4, R38 ;  /* 0x0000000405387c23 */ /* 0x000fe20008010026 */
[----:B------:R-:W-:Y:S01]  /*e930*/  HMMA.16816.F32 R64, R8, R30, R32 ;  /* 0x0000001e0840723c */ /* 0x000fe20000001820 */
[----:B------:R-:W1:Y:S01]  /*e940*/  I2F R5, R12 ;  /* 0x0000000c00057306 */ /* 0x000e620000201400 */
[C---:B--2---:R-:W-:Y:S02]  /*e950*/  FFMA.FTZ R37, R4.reuse, UR4, R23 ;  /* 0x0000000404257c23 */ /* 0x044fe40008010017 */
[----:B------:R-:W-:-:S03]  /*e960*/  FFMA.FTZ R59, R4, UR4, R41 ;  /* 0x00000004043b7c23 */ /* 0x000fc60008010029 */
[----:B------:R-:W-:Y:S01]  /*e970*/  IADD3 R11, R0, 0x11, RZ ;  /* 0x00000011000b7810 */ /* 0x000fe20007ffe0ff */
[----:B------:R-:W-:Y:S01]  /*e980*/  FFMA.FTZ R32, R4, UR4, R21 ;  /* 0x0000000404207c23 */ /* 0x000fe20008010015 */
[----:B------:R-:W-:Y:S01]  /*e990*/  IADD3 R10, R0, 0x18, RZ ;  /* 0x00000018000a7810 */ /* 0x000fe20007ffe0ff */
[----:B------:R-:W-:Y:S01]  /*e9a0*/  FFMA.FTZ R58, R4, UR4, R43 ;  /* 0x00000004043a7c23 */ /* 0x000fe2000801002b */
[----:B------:R-:W-:Y:S01]  /*e9b0*/  IADD3 R9, R0, 0x19, RZ ;  /* 0x0000001900097810 */ /* 0x000fe20007ffe0ff */
[----:B------:R-:W2:Y:S01]  /*e9c0*/  I2F R4, R11 ;  /* 0x0000000b00047306 */ /* 0x000ea20000201400 */
[C---:B---3--:R-:W-:Y:S02]  /*e9d0*/  FFMA.FTZ R62, R3.reuse, UR4, R40 ;  /* 0x00000004033e7c23 */ /* 0x048fe40008010028 */
[C---:B------:R-:W-:Y:S02]  /*e9e0*/  FFMA.FTZ R16, R3.reuse, UR4, R20 ;  /* 0x0000000403107c23 */ /* 0x040fe40008010014 */
[----:B------:R-:W-:-:S02]  /*e9f0*/  FFMA.FTZ R38, R3, UR4, R22 ;  /* 0x0000000403267c23 */ /* 0x000fc40008010016 */
[----:B------:R-:W-:Y:S02]  /*ea00*/  FFMA.FTZ R60, R3, UR4, R42 ;  /* 0x00000004033c7c23 */ /* 0x000fe4000801002a */
[C---:B------:R-:W-:Y:S01]  /*ea10*/  FFMA.FTZ R48, R2.reuse, UR4, R39 ;  /* 0x0000000402307c23 */ /* 0x040fe20008010027 */
[----:B------:R-:W3:Y:S01]  /*ea20*/  I2F R3, R10 ;  /* 0x0000000a00037306 */ /* 0x000ee20000201400 */
[C---:B------:R-:W-:Y:S02]  /*ea30*/  FFMA.FTZ R63, R2.reuse, UR4, R49 ;  /* 0x00000004023f7c23 */ /* 0x040fe40008010031 */
[----:B------:R-:W-:Y:S01]  /*ea40*/  FFMA.FTZ R61, R2, UR4, R51 ;  /* 0x00000004023d7c23 */ /* 0x000fe20008010033 */
[C---:B------:R-:W-:Y:S02]  /*ea50*/  IADD3 R8, R0.reuse, 0x20, RZ ;  /* 0x0000002000087810 */ /* 0x040fe40007ffe0ff */
[C---:B------:R-:W-:Y:S02]  /*ea60*/  IADD3 R7, R0.reuse, 0x21, RZ ;  /* 0x0000002100077810 */ /* 0x040fe40007ffe0ff */
[----:B------:R-:W4:Y:S01]  /*ea70*/  I2F R2, R9 ;  /* 0x0000000900027306 */ /* 0x000f220000201400 */
[----:B-----5:R-:W-:-:S02]  /*ea80*/  ISETP.GE.AND P5, PT, R0, R24, PT ;  /* 0x000000180000720c */ /* 0x020fc40003fa6270 */
[-C--:B------:R-:W-:Y:S01]  /*ea90*/  ISETP.GE.AND P6, PT, R15, R24.reuse, PT ;  /* 0x000000180f00720c */ /* 0x080fe20003fc6270 */
[C---:B-1----:R-:W-:Y:S01]  /*eaa0*/  FFMA.FTZ R31, R5.reuse, UR4, R44 ;  /* 0x00000004051f7c23 */ /* 0x042fe2000801002c */
[----:B------:R-:W-:Y:S01]  /*eab0*/  IADD3 R6, R0, 0x28, RZ ;  /* 0x0000002800067810 */ /* 0x000fe20007ffe0ff */
[C---:B------:R-:W-:Y:S01]  /*eac0*/  FFMA.FTZ R36, R5.reuse, UR4, R46 ;  /* 0x0000000405247c23 */ /* 0x040fe2000801002e */
[----:B------:R-:W-:Y:S01]  /*ead0*/  FSEL R41, R18, -INF , !P5 ;  /* 0xff80000012297808 */ /* 0x000fe20006800000 */
[----:B------:R-:W1:Y:S01]  /*eae0*/  I2F R23, R8 ;  /* 0x0000000800177306 */ /* 0x000e620000201400 */
[C---:B------:R-:W-:Y:S01]  /*eaf0*/  FFMA.FTZ R57, R5.reuse, UR4, R220 ;  /* 0x0000000405397c23 */ /* 0x040fe200080100dc */
[----:B------:R-:W-:Y:S01]  /*eb00*/  ISETP.GE.AND P5, PT, R14, R24, PT ;  /* 0x000000180e00720c */ /* 0x000fe20003fa6270 */
[----:B------:R-:W-:Y:S01]  /*eb10*/  FFMA.FTZ R51, R5, UR4, R222 ;  /* 0x0000000405337c23 */ /* 0x000fe200080100de */
[----:B------:R-:W-:Y:S02]  /*eb20*/  IADD3 R5, R0, 0x29, RZ ;  /* 0x0000002900057810 */ /* 0x000fe40007ffe0ff */
[----:B------:R-:W-:-:S02]  /*eb30*/  FSEL R44, R17, -INF , !P6 ;  /* 0xff800000112c7808 */ /* 0x000fc40007000000 */
[----:B------:R-:W1:Y:S01]  /*eb40*/  I2F R22, R7 ;  /* 0x0000000700167306 */ /* 0x000e620000201400 */
[-C--:B------:R-:W-:Y:S01]  /*eb50*/  ISETP.GE.AND P6, PT, R13, R24.reuse, PT ;  /* 0x000000180d00720c */ /* 0x080fe20003fc6270 */
[----:B--2---:R-:W-:Y:S01]  /*eb60*/  FFMA.FTZ R30, R4, UR4, R45 ;  /* 0x00000004041e7c23 */ /* 0x004fe2000801002d */
[----:B------:R-:W-:Y:S01]  /*eb70*/  FSEL R46, R16, -INF , !P5 ;  /* 0xff800000102e7808 */ /* 0x000fe20006800000 */
[----:B------:R-:W-:Y:S01]  /*eb80*/  FFMA.FTZ R34, R4, UR4, R47 ;  /* 0x0000000404227c23 */ /* 0x000fe2000801002f */
[----:B------:R-:W-:Y:S01]  /*eb90*/  ISETP.GE.AND P5, PT, R12, R24, PT ;  /* 0x000000180c00720c */ /* 0x000fe20003fa6270 */
[C---:B------:R-:W-:Y:S02]  /*eba0*/  FFMA.FTZ R50, R4.reuse, UR4, R221 ;  /* 0x0000000404327c23 */ /* 0x040fe400080100dd */
[----:B------:R-:W2:Y:S01]  /*ebb0*/  I2F R21, R6 ;  /* 0x0000000600157306 */ /* 0x000ea20000201400 */
[----:B------:R-:W-:Y:S01]  /*ebc0*/  FFMA.FTZ R47, R4, UR4, R223 ;  /* 0x00000004042f7c23 */ /* 0x000fe200080100df */
[----:B------:R-:W-:-:S02]  /*ebd0*/  FSEL R45, R32, -INF , !P6 ;  /* 0xff800000202d7808 */ /* 0x000fc40007000000 */
[----:B------:R-:W-:Y:S02]  /*ebe0*/  IADD3 R4, R0, 0x30, RZ ;  /* 0x0000003000047810 */ /* 0x000fe40007ffe0ff */
[-C--:B------:R-:W-:Y:S02]  /*ebf0*/  ISETP.GE.AND P6, PT, R11, R24.reuse, PT ;  /* 0x000000180b00720c */ /* 0x080fe40003fc6270 */
[----:B------:R-:W2:Y:S01]  /*ec00*/  I2F R20, R5 ;  /* 0x0000000500147306 */ /* 0x000ea20000201400 */
[----:B---3--:R-:W-:Y:S01]  /*ec10*/  FFMA.FTZ R39, R3, UR4, R230 ;  /* 0x0000000403277c23 */ /* 0x008fe200080100e6 */
[----:B------:R-:W-:Y:S01]  /*ec20*/  FSEL R230, R31, -INF , !P5 ;  /* 0xff8000001fe67808 */ /* 0x000fe20006800000 */
[----:B------:R-:W-:Y:S01]  /*ec30*/  FFMA.FTZ R29, R3, UR4, R52 ;  /* 0x00000004031d7c23 */ /* 0x000fe20008010034 */
[-C--:B------:R-:W-:Y:S01]  /*ec40*/  ISETP.GE.AND P5, PT, R10, R24.reuse, PT ;  /* 0x000000180a00720c */ /* 0x080fe20003fa6270 */
[----:B----4-:R-:W-:Y:S01]  /*ec50*/  FFMA.FTZ R40, R2, UR4, R229 ;  /* 0x0000000402287c23 */ /* 0x010fe200080100e5 */
[----:B------:R-:W-:Y:S01]  /*ec60*/  FSEL R229, R30, -INF , !P6 ;  /* 0xff8000001ee57808 */ /* 0x000fe20007000000 */
[C---:B------:R-:W-:Y:S01]  /*ec70*/  FFMA.FTZ R28, R2.reuse, UR4, R53 ;  /* 0x00000004021c7c23 */ /* 0x040fe20008010035 */
[----:B------:R-:W3:Y:S01]  /*ec80*/  I2F R19, R4 ;  /* 0x0000000400137306 */ /* 0x000ee20000201400 */
[C---:B------:R-:W-:Y:S01]  /*ec90*/  FFMA.FTZ R33, R2.reuse, UR4, R55 ;  /* 0x0000000402217c23 */ /* 0x040fe20008010037 */
[-C--:B------:R-:W-:Y:S01]  /*eca0*/  ISETP.GE.AND P6, PT, R9, R24.reuse, PT ;  /* 0x000000180900720c */ /* 0x080fe20003fc6270 */
[----:B------:R-:W-:Y:S01]  /*ecb0*/  FFMA.FTZ R42, R2, UR4, R231 ;  /* 0x00000004022a7c23 */ /* 0x000fe200080100e7 */
[----:B------:R-:W-:Y:S01]  /*ecc0*/  IADD3 R2, R0, 0x38, RZ ;  /* 0x0000003800027810 */ /* 0x000fe20007ffe0ff */
[----:B------:R-:W-:Y:S01]  /*ecd0*/  FFMA.FTZ R49, R3, UR4, R228 ;  /* 0x0000000403317c23 */ /* 0x000fe200080100e4 */
[----:B------:R-:W-:Y:S01]  /*ece0*/  FSEL R228, R29, -INF , !P5 ;  /* 0xff8000001de47808 */ /* 0x000fe20006800000 */
[----:B-1----:R-:W-:Y:S01]  /*ecf0*/  FFMA.FTZ R16, R23, UR4, R208 ;  /* 0x0000000417107c23 */ /* 0x002fe200080100d0 */
[-C--:B------:R-:W-:Y:S01]  /*ed00*/  ISETP.GE.AND P5, PT, R8, R24.reuse, PT ;  /* 0x000000180800720c */ /* 0x080fe20003fa6270 */
[----:B------:R-:W1:Y:S01]  /*ed10*/  I2F R17, R2 ;  /* 0x0000000200117306 */ /* 0x000e620000201400 */
[----:B------:R-:W-:Y:S01]  /*ed20*/  FSEL R223, R28, -INF , !P6 ;  /* 0xff8000001cdf7808 */ /* 0x000fe20007000000 */
[----:B------:R-:W-:Y:S01]  /*ed30*/  FFMA.FTZ R29, R22, UR4, R209 ;  /* 0x00000004161d7c23 */ /* 0x000fe200080100d1 */
[-C--:B------:R-:W-:Y:S01]  /*ed40*/  ISETP.GE.AND P6, PT, R7, R24.reuse, PT ;  /* 0x000000180700720c */ /* 0x080fe20003fc6270 */
[----:B--2---:R-:W-:Y:S01]  /*ed50*/  FFMA.FTZ R28, R21, UR4, R204 ;  /* 0x00000004151c7c23 */ /* 0x004fe200080100cc */
[----:B------:R-:W-:Y:S01]  /*ed60*/  FSEL R167, R16, -INF , !P5 ;  /* 0xff80000010a77808 */ /* 0x000fe20006800000 */
[----:B------:R-:W-:Y:S01]  /*ed70*/  FFMA.FTZ R16, R20, UR4, R205 ;  /* 0x0000000414107c23 */ /* 0x000fe200080100cd */
[----:B------:R-:W-:Y:S01]  /*ed80*/  BAR.SYNC.DEFER_BLOCKING 0x0 ;  /* 0x0000000000007b1d */ /* 0x000fe20000010000 */
[----:B------:R-:W-:-:S02]  /*ed90*/  ISETP.GE.AND P5, PT, R6, R24, PT ;  /* 0x000000180600720c */ /* 0x000fc40003fa6270 */
[----:B------:R-:W-:Y:S02]  /*eda0*/  FSEL R208, R29, -INF , !P6 ;  /* 0xff8000001dd07808 */ /* 0x000fe40007000000 */
[-C--:B------:R-:W-:Y:S02]  /*edb0*/  ISETP.GE.AND P6, PT, R5, R24.reuse, PT ;  /* 0x000000180500720c */ /* 0x080fe40003fc6270 */
[----:B------:R-:W-:Y:S01]  /*edc0*/  FSEL R28, R28, -INF , !P5 ;  /* 0xff8000001c1c7808 */ /* 0x000fe20006800000 */
[----:B---3--:R-:W-:Y:S01]  /*edd0*/  FFMA.FTZ R29, R19, UR4, R168 ;  /* 0x00000004131d7c23 */ /* 0x008fe200080100a8 */
[----:B------:R-:W-:Y:S02]  /*ede0*/  FSEL R16, R16, -INF , !P6 ;  /* 0xff80000010107808 */ /* 0x000fe40007000000 */
[----:B------:R-:W-:Y:S01]  /*edf0*/  ISETP.GE.AND P5, PT, R4, R24, PT ;  /* 0x000000180400720c */ /* 0x000fe20003fa6270 */
[----:B------:R-:W-:Y:S01]  /*ee00*/  STL [R1+0x10], R28 ;  /* 0x0000101c01007387 */ /* 0x000fe20000100800 */
[----:B------:R-:W-:-:S02]  /*ee10*/  FFMA.FTZ R35, R3, UR4, R54 ;  /* 0x0000000403237c23 */ /* 0x000fc40008010036 */
[----:B------:R-:W-:Y:S01]  /*ee20*/  FSEL R168, R29, -INF , !P5 ;  /* 0xff8000001da87808 */ /* 0x000fe20006800000 */
[----:B------:R1:W-:Y:S01]  /*ee30*/  STL [R1+0xc], R16 ;  /* 0x00000c1001007387 */ /* 0x0003e20000100800 */
[----:B------:R-:W-:Y:S02]  /*ee40*/  ISETP.GE.AND P5, PT, R2, R24, PT ;  /* 0x000000180200720c */ /* 0x000fe40003fa6270 */
[----:B------:R-:W-:-:S04]  /*ee50*/  IADD3 R3, R0, 0x31, RZ ;  /* 0x0000003100037810 */ /* 0x000fc80007ffe0ff */
[----:B------:R-:W2:Y:S01]  /*ee60*/  I2F R18, R3 ;  /* 0x0000000300127306 */ /* 0x000ea20000201400 */
[----:B------:R-:W-:Y:S01]  /*ee70*/  ISETP.GE.AND P0, PT, R0, R25, PT ;  /* 0x000000190000720c */ /* 0x000fe20003f06270 */
[----:B-1----:R-:W-:-:S05]  /*ee80*/  FFMA.FTZ R16, R17, UR4, R64 ;  /* 0x0000000411107c23 */ /* 0x002fca0008010040 */
[----:B------:R-:W-:Y:S02]  /*ee90*/  FSEL R205, R16, -INF , !P5 ;  /* 0xff80000010cd7808 */ /* 0x000fe40006800000 */
[----:B------:R-:W-:-:S04]  /*eea0*/  ISETP.GE.AND P5, PT, R15, R25, PT ;  /* 0x000000190f00720c */ /* 0x000fc80003fa6270 */
[----:B------:R-:W-:Y:S02]  /*eeb0*/  FSEL R43, R48, -INF , !P5 ;  /* 0xff800000302b7808 */ /* 0x000fe40006800000 */
[-C--:B------:R-:W-:Y:S02]  /*eec0*/  ISETP.GE.AND P5, PT, R13, R25.reuse, PT ;  /* 0x000000190d00720c */ /* 0x080fe40003fa6270 */
[----:B------:R-:W-:Y:S02]  /*eed0*/  FSEL R31, R56, -INF , !P0 ;  /* 0xff800000381f7808 */ /* 0x000fe40004000000 */
[-C--:B------:R-:W-:Y:S02]  /*eee0*/  ISETP.GE.AND P0, PT, R14, R25.reuse, PT ;  /* 0x000000190e00720c */ /* 0x080fe40003f06270 */
[----:B------:R-:W-:Y:S02]  /*eef0*/  FSEL R37, R37, -INF , !P5 ;  /* 0xff80000025257808 */ /* 0x000fe40006800000 */
[----:B------:R-:W-:-:S02]  /*ef00*/  ISETP.GE.AND P5, PT, R11, R25, PT ;  /* 0x000000190b00720c */ /* 0x000fc40003fa6270 */
[----:B------:R-:W-:Y:S02]  /*ef10*/  FSEL R38, R38, -INF , !P0 ;  /* 0xff80000026267808 */ /* 0x000fe40004000000 */
[-C--:B------:R-:W-:Y:S02]  /*ef20*/  ISETP.GE.AND P0, PT, R12, R25.reuse, PT ;  /* 0x000000190c00720c */ /* 0x080fe40003f06270 */
[----:B------:R-:W-:Y:S01]  /*ef30*/  FSEL R221, R34, -INF , !P5 ;  /* 0xff80000022dd7808 */ /* 0x000fe20006800000 */
[----:B--2---:R-:W-:Y:S01]  /*ef40*/  FFMA.FTZ R28, R18, UR4, R169 ;  /* 0x00000004121c7c23 */ /* 0x004fe200080100a9 */
[----:B------:R-:W-:Y:S02]  /*ef50*/  ISETP.GE.AND P5, PT, R9, R25, PT ;  /* 0x000000190900720c */ /* 0x000fe40003fa6270 */
[C---:B------:R-:W-:Y:S02]  /*ef60*/  ISETP.GE.AND P4, PT, R0.reuse, R27, PT ;  /* 0x0000001b0000720c */ /* 0x040fe40003f86270 */
[----:B------:R-:W-:-:S02]  /*ef70*/  ISETP.GE.AND P1, PT, R0, R26, PT ;  /* 0x0000001a0000720c */ /* 0x000fc40003f26270 */
[----:B------:R-:W-:Y:S01]  /*ef80*/  ISETP.GE.AND P6, PT, R3, R24, PT ;  /* 0x000000180300720c */ /* 0x000fe20003fc6270 */
[----:B------:R-:W-:Y:S01]  /*ef90*/  FFMA.FTZ R16, R22, UR4, R211 ;  /* 0x0000000416107c23 */ /* 0x000fe200080100d3 */
[----:B------:R-:W-:Y:S02]  /*efa0*/  IADD3 R0, R0, 0x39, RZ ;  /* 0x0000003900007810 */ /* 0x000fe40007ffe0ff */
[----:B------:R-:W-:Y:S02]  /*efb0*/  FSEL R222, R36, -INF , !P0 ;  /* 0xff80000024de7808 */ /* 0x000fe40004000000 */
[-C--:B------:R-:W-:Y:S02]  /*efc0*/  ISETP.GE.AND P0, PT, R10, R25.reuse, PT ;  /* 0x000000190a00720c */ /* 0x080fe40003f06270 */
[----:B------:R-:W-:Y:S02]  /*efd0*/  FSEL R169, R33, -INF , !P5 ;  /* 0xff80000021a97808 */ /* 0x000fe40006800000 */
[----:B------:R-:W-:-:S02]  /*efe0*/  ISETP.GE.AND P5, PT, R7, R25, PT ;  /* 0x000000190700720c */ /* 0x000fc40003fa6270 */
[----:B------:R-:W-:Y:S02]  /*eff0*/  FSEL R209, R28, -INF , !P6 ;  /* 0xff8000001cd17808 */ /* 0x000fe40007000000 */
[----:B------:R-:W-:Y:S01]  /*f000*/  ISETP.GE.AND P6, PT, R0, R24, PT ;  /* 0x000000180000720c */ /* 0x000fe20003fc6270 */
[----:B------:R-:W-:Y:S01]  /*f010*/  FFMA.FTZ R24, R23, UR4, R210 ;  /* 0x0000000417187c23 */ /* 0x000fe200080100d2 */
[----:B------:R-:W-:Y:S02]  /*f020*/  FSEL R220, R35, -INF , !P0 ;  /* 0xff80000023dc7808 */ /* 0x000fe40004000000 */
[-C--:B------:R-:W-:Y:S02]  /*f030*/  ISETP.GE.AND P0, PT, R8, R25.reuse, PT ;  /* 0x000000190800720c */ /* 0x080fe40003f06270 */
[----:B------:R-:W-:Y:S02]  /*f040*/  FSEL R52, R16, -INF , !P5 ;  /* 0xff80000010347808 */ /* 0x000fe40006800000 */
[----:B------:R-:W1:Y:S01]  /*f050*/  I2F R16, R0 ;  /* 0x0000000000107306 */ /* 0x000e620000201400 */
[----:B------:R-:W-:Y:S01]  /*f060*/  FFMA.FTZ R29, R20, UR4, R207 ;  /* 0x00000004141d7c23 */ /* 0x000fe200080100cf */
[----:B------:R-:W-:Y:S01]  /*f070*/  FSEL R53, R24, -INF , !P0 ;  /* 0xff80000018357808 */ /* 0x000fe20004000000 */
[----:B------:R-:W-:Y:S01]  /*f080*/  FFMA.FTZ R30, R21, UR4, R206 ;  /* 0x00000004151e7c23 */ /* 0x000fe200080100ce */
[----:B------:R-:W-:-:S02]  /*f090*/  ISETP.GE.AND P5, PT, R5, R25, PT ;  /* 0x000000190500720c */ /* 0x000fc40003fa6270 */
[-C--:B------:R-:W-:Y:S01]  /*f0a0*/  ISETP.GE.AND P0, PT, R6, R25.reuse, PT ;  /* 0x000000190600720c */ /* 0x080fe20003f06270 */
[----:B------:R-:W-:Y:S01]  /*f0b0*/  FFMA.FTZ R24, R18, UR4, R171 ;  /* 0x0000000412187c23 */ /* 0x000fe200080100ab */
[----:B------:R-:W-:Y:S01]  /*f0c0*/  FSEL R166, R29, -INF , !P5 ;  /* 0xff8000001da67808 */ /* 0x000fe20006800000 */
[----:B------:R-:W-:Y:S01]  /*f0d0*/  FFMA.FTZ R28, R19, UR4, R170 ;  /* 0x00000004131c7c23 */ /* 0x000fe200080100aa */
[----:B------:R-:W-:Y:S02]  /*f0e0*/  FSEL R35, R30, -INF , !P0 ;  /* 0xff8000001e237808 */ /* 0x000fe40004000000 */
[-C--:B------:R-:W-:Y:S02]  /*f0f0*/  ISETP.GE.AND P5, PT, R3, R25.reuse, PT ;  /* 0x000000190300720c */ /* 0x080fe40003fa6270 */
[----:B------:R-:W-:Y:S02]  /*f100*/  ISETP.GE.AND P0, PT, R4, R25, PT ;  /* 0x000000190400720c */ /* 0x000fe40003f06270 */
[----:B------:R-:W-:-:S02]  /*f110*/  FSEL R24, R24, -INF , !P5 ;  /* 0xff80000018187808 */ /* 0x000fc40006800000 */
[----:B------:R-:W-:Y:S02]  /*f120*/  FSEL R204, R28, -INF , !P0 ;  /* 0xff8000001ccc7808 */ /* 0x000fe40004000000 */
[-C--:B------:R-:W-:Y:S02]  /*f130*/  ISETP.GE.AND P0, PT, R2, R25.reuse, PT ;  /* 0x000000190200720c */ /* 0x080fe40003f06270 */
[----:B------:R-:W-:Y:S01]  /*f140*/  ISETP.GE.AND P5, PT, R0, R25, PT ;  /* 0x000000190000720c */ /* 0x000fe20003fa6270 */
[----:B------:R-:W-:Y:S01]  /*f150*/  FFMA.FTZ R25, R17, UR4, R66 ;  /* 0x0000000411197c23 */ /* 0x000fe20008010042 */
[----:B------:R2:W-:Y:S01]  /*f160*/  STL [R1+0x8], R24 ;  /* 0x0000081801007387 */ /* 0x0005e20000100800 */
[----:B-1----:R-:W-:-:S03]  /*f170*/  FFMA.FTZ R28, R16, UR4, R65 ;  /* 0x00000004101c7c23 */ /* 0x002fc60008010041 */
[----:B------:R-:W-:Y:S02]  /*f180*/  FSEL R55, R25, -INF , !P0 ;  /* 0xff80000019377808 */ /* 0x000fe40004000000 */
[C---:B------:R-:W-:Y:S02]  /*f190*/  ISETP.GE.AND P0, PT, R15.reuse, R27, PT ;  /* 0x0000001b0f00720c */ /* 0x040fe40003f06270 */
[----:B------:R-:W-:Y:S02]  /*f1a0*/  FSEL R206, R28, -INF , !P6 ;  /* 0xff8000001cce7808 */ /* 0x000fe40007000000 */
[-C--:B------:R-:W-:Y:S02]  /*f1b0*/  ISETP.GE.AND P6, PT, R15, R26.reuse, PT ;  /* 0x0000001a0f00720c */ /* 0x080fe40003fc6270 */
[----:B------:R-:W-:Y:S02]  /*f1c0*/  FSEL R15, R165, -INF , !P4 ;  /* 0xff800000a50f7808 */ /* 0x000fe40006000000 */
[----:B------:R-:W-:Y:S01]  /*f1d0*/  ISETP.GE.AND P4, PT, R14, R26, PT ;  /* 0x0000001a0e00720c */ /* 0x000fe20003f86270 */
[----:B--2---:R-:W-:-:S05]  /*f1e0*/  FFMA.FTZ R24, R16, UR4, R67 ;  /* 0x0000000410187c23 */ /* 0x004fca0008010043 */
[----:B------:R-:W-:Y:S02]  /*f1f0*/  FSEL R54, R24, -INF , !P5 ;  /* 0xff80000018367808 */ /* 0x000fe40006800000 */
[-C--:B------:R-:W-:Y:S02]  /*f200*/  ISETP.GE.AND P5, PT, R14, R27.reuse, PT ;  /* 0x0000001b0e00720c */ /* 0x080fe40003fa6270 */
[----:B------:R-:W-:Y:S02]  /*f210*/  FSEL R14, R164, -INF , !P1 ;  /* 0xff800000a40e7808 */ /* 0x000fe40004800000 */
[----:B------:R-:W-:Y:S02]  /*f220*/  FSEL R24, R63, -INF , !P0 ;  /* 0xff8000003f187808 */ /* 0x000fe40004000000 */
[C---:B------:R-:W-:Y:S02]  /*f230*/  ISETP.GE.AND P1, PT, R13.reuse, R27, PT ;  /* 0x0000001b0d00720c */ /* 0x040fe40003f26270 */
[----:B------:R-:W-:-:S02]  /*f240*/  ISETP.GE.AND P0, PT, R13, R26, PT ;  /* 0x0000001a0d00720c */ /* 0x000fc40003f06270 */
[----:B------:R-:W-:Y:S02]  /*f250*/  FSEL R25, R62, -INF , !P5 ;  /* 0xff8000003e197808 */ /* 0x000fe40006800000 */
[-C--:B------:R-:W-:Y:S02]  /*f260*/  ISETP.GE.AND P5, PT, R12, R26.reuse, PT ;  /* 0x0000001a0c00720c */ /* 0x080fe40003fa6270 */
[----:B------:R-:W-:Y:S02]  /*f270*/  FSEL R30, R59, -INF , !P1 ;  /* 0xff8000003b1e7808 */ /* 0x000fe40004800000 */
[----:B------:R-:W-:Y:S02]  /*f280*/  FSEL R34, R58, -INF , !P0 ;  /* 0xff8000003a227808 */ /* 0x000fe40004000000 */
[----:B------:R-:W-:Y:S02]  /*f290*/  FSEL R32, R61, -INF , !P6 ;  /* 0xff8000003d207808 */ /* 0x000fe40007000000 */
[----:B------:R-:W-:-:S02]  /*f2a0*/  ISETP.GE.AND P1, PT, R11, R26, PT ;  /* 0x0000001a0b00720c */ /* 0x000fc40003f26270 */
[-C--:B------:R-:W-:Y:S02]  /*f2b0*/  ISETP.GE.AND P0, PT, R10, R27.reuse, PT ;  /* 0x0000001b0a00720c */ /* 0x080fe40003f06270 */
[-C--:B------:R-:W-:Y:S02]  /*f2c0*/  ISETP.GE.AND P6, PT, R12, R27.reuse, PT ;  /* 0x0000001b0c00720c */ /* 0x080fe40003fc6270 */
[----:B------:R-:W-:Y:S02]  /*f2d0*/  FSEL R33, R60, -INF , !P4 ;  /* 0xff8000003c217808 */ /* 0x000fe40006000000 */
[----:B------:R-:W-:Y:S02]  /*f2e0*/  ISETP.GE.AND P4, PT, R11, R27, PT ;  /* 0x0000001b0b00720c */ /* 0x000fe40003f86270 */
[----:B------:R-:W-:Y:S02]  /*f2f0*/  FSEL R64, R51, -INF , !P5 ;  /* 0xff80000033407808 */ /* 0x000fe40006800000 */
[----:B------:R-:W-:-:S02]  /*f300*/  FSEL R51, R47, -INF , !P1 ;  /* 0xff8000002f337808 */ /* 0x000fc40004800000 */
[----:B------:R-:W-:Y:S02]  /*f310*/  FSEL R36, R49, -INF , !P0 ;  /* 0xff80000031247808 */ /* 0x000fe40004000000 */
[----:B------:R-:W-:Y:S02]  /*f320*/  FSEL R48, R57, -INF , !P6 ;  /* 0xff80000039307808 */ /* 0x000fe40007000000 */
[C---:B------:R-:W-:Y:S02]  /*f330*/  ISETP.GE.AND P1, PT, R8.reuse, R27, PT ;  /* 0x0000001b0800720c */ /* 0x040fe40003f26270 */
[-C--:B------:R-:W-:Y:S01]  /*f340*/  ISETP.GE.AND P0, PT, R8, R26.reuse, PT ;  /* 0x0000001a0800720c */ /* 0x080fe20003f06270 */
[----:B------:R-:W-:Y:S01]  /*f350*/  FFMA.FTZ R8, R23, UR4, R248 ;  /* 0x0000000417087c23 */ /* 0x000fe200080100f8 */
[----:B------:R-:W-:Y:S02]  /*f360*/  ISETP.GE.AND P6, PT, R10, R26, PT ;  /* 0x0000001a0a00720c */ /* 0x000fe40003fc6270 */
[----:B------:R-:W-:-:S02]  /*f370*/  FSEL R50, R50, -INF , !P4 ;  /* 0xff80000032327808 */ /* 0x000fc40006000000 */
[-C--:B------:R-:W-:Y:S02]  /*f380*/  ISETP.GE.AND P4, PT, R9, R26.reuse, PT ;  /* 0x0000001a0900720c */ /* 0x080fe40003f86270 */
[----:B------:R-:W-:Y:S02]  /*f390*/  FSEL R47, R39, -INF , !P6 ;  /* 0xff800000272f7808 */ /* 0x000fe40007000000 */
[----:B------:R-:W-:Y:S02]  /*f3a0*/  FSEL R39, R42, -INF , !P4 ;  /* 0xff8000002a277808 */ /* 0x000fe40006000000 */
[----:B------:R-:W-:Y:S02]  /*f3b0*/  FSEL R248, R8, -INF , !P1 ;  /* 0xff80000008f87808 */ /* 0x000fe40004800000 */
[CC--:B------:R-:W-:Y:S02]  /*f3c0*/  ISETP.GE.AND P4, PT, R6.reuse, R27.reuse, PT ;  /* 0x0000001b0600720c */ /* 0x0c0fe40003f86270 */
[----:B------:R-:W-:Y:S01]  /*f3d0*/  ISETP.GE.AND P1, PT, R6, R26, PT ;  /* 0x0000001a0600720c */ /* 0x000fe20003f26270 */
[----:B------:R-:W-:Y:S01]  /*f3e0*/  FFMA.FTZ R6, R22, UR4, R249 ;  /* 0x0000000416067c23 */ /* 0x000fe200080100f9 */
[----:B------:R-:W-:-:S02]  /*f3f0*/  ISETP.GE.AND P5, PT, R9, R27, PT ;  /* 0x0000001b0900720c */ /* 0x000fc40003fa6270 */
[CC--:B------:R-:W-:Y:S02]  /*f400*/  ISETP.GE.AND P6, PT, R7.reuse, R27.reuse, PT ;  /* 0x0000001b0700720c */ /* 0x0c0fe40003fc6270 */
[----:B------:R-:W-:Y:S02]  /*f410*/  FSEL R40, R40, -INF , !P5 ;  /* 0xff80000028287808 */ /* 0x000fe40006800000 */
[-C--:B------:R-:W-:Y:S01]  /*f420*/  ISETP.GE.AND P5, PT, R7, R26.reuse, PT ;  /* 0x0000001a0700720c */ /* 0x080fe20003fa6270 */
[----:B------:R-:W-:Y:S01]  /*f430*/  FFMA.FTZ R7, R23, UR4, R250 ;  /* 0x0000000417077c23 */ /* 0x000fe200080100fa */
[----:B------:R-:W-:Y:S01]  /*f440*/  FSEL R231, R6, -INF , !P6 ;  /* 0xff80000006e77808 */ /* 0x000fe20007000000 */
[----:B------:R-:W-:Y:S01]  /*f450*/  FFMA.FTZ R6, R21, UR4, R224 ;  /* 0x0000000415067c23 */ /* 0x000fe200080100e0 */
[----:B------:R-:W-:Y:S02]  /*f460*/  ISETP.GE.AND P6, PT, R5, R26, PT ;  /* 0x0000001a0500720c */ /* 0x000fe40003fc6270 */
[----:B------:R-:W-:Y:S01]  /*f470*/  FSEL R249, R7, -INF , !P0 ;  /* 0xff80000007f97808 */ /* 0x000fe20004000000 */
[----:B------:R-:W-:Y:S01]  /*f480*/  FFMA.FTZ R7, R21, UR4, R226 ;  /* 0x0000000415077c23 */ /* 0x000fe200080100e2 */
[----:B------:R-:W-:Y:S01]  /*f490*/  FSEL R164, R6, -INF , !P4 ;  /* 0xff80000006a47808 */ /* 0x000fe20006000000 */
[----:B------:R-:W-:Y:S01]  /*f4a0*/  FFMA.FTZ R6, R20, UR4, R225 ;  /* 0x0000000414067c23 */ /* 0x000fe200080100e1 */
[----:B------:R-:W-:Y:S01]  /*f4b0*/  ISETP.GE.AND P0, PT, R5, R27, PT ;  /* 0x0000001b0500720c */ /* 0x000fe20003f06270 */
[----:B------:R-:W-:Y:S01]  /*f4c0*/  FFMA.FTZ R5, R22, UR4, R251 ;  /* 0x0000000416057c23 */ /* 0x000fe200080100fb */
[----:B------:R-:W-:-:S02]  /*f4d0*/  FSEL R224, R7, -INF , !P1 ;  /* 0xff80000007e07808 */ /* 0x000fc40004800000 */
[----:B------:R-:W-:Y:S02]  /*f4e0*/  FSEL R42, R6, -INF , !P0 ;  /* 0xff800000062a7808 */ /* 0x000fe40004000000 */
[CC--:B------:R-:W-:Y:S02]  /*f4f0*/  ISETP.GE.AND P1, PT, R3.reuse, R27.reuse, PT ;  /* 0x0000001b0300720c */ /* 0x0c0fe40003f26270 */
[-C--:B------:R-:W-:Y:S01]  /*f500*/  ISETP.GE.AND P0, PT, R3, R26.reuse, PT ;  /* 0x0000001a0300720c */ /* 0x080fe20003f06270 */
[----:B------:R-:W-:Y:S01]  /*f510*/  FFMA.FTZ R3, R19, UR4, R218 ;  /* 0x0000000413037c23 */ /* 0x000fe200080100da */
[----:B------:R-:W-:Y:S02]  /*f520*/  FSEL R226, R5, -INF , !P5 ;  /* 0xff80000005e27808 */ /* 0x000fe40006800000 */
[C---:B------:R-:W-:Y:S02]  /*f530*/  ISETP.GE.AND P5, PT, R4.reuse, R27, PT ;  /* 0x0000001b0400720c */ /* 0x040fe40003fa6270 */
[----:B------:R-:W-:Y:S01]  /*f540*/  ISETP.GE.AND P4, PT, R4, R26, PT ;  /* 0x0000001a0400720c */ /* 0x000fe20003f86270 */
[----:B------:R-:W-:-:S02]  /*f550*/  FFMA.FTZ R4, R20, UR4, R227 ;  /* 0x0000000414047c23 */ /* 0x000fc400080100e3 */
[----:B------:R-:W-:Y:S01]  /*f560*/  FFMA.FTZ R5, R19, UR4, R216 ;  /* 0x0000000413057c23 */ /* 0x000fe200080100d8 */
[----:B------:R-:W-:Y:S01]  /*f570*/  FSEL R218, R3, -INF , !P4 ;  /* 0xff80000003da7808 */ /* 0x000fe20006000000 */
[----:B------:R-:W-:Y:S01]  /*f580*/  FFMA.FTZ R3, R18, UR4, R219 ;  /* 0x0000000412037c23 */ /* 0x000fe200080100db */
[----:B------:R-:W-:Y:S02]  /*f590*/  FSEL R216, R4, -INF , !P6 ;  /* 0xff80000004d87808 */ /* 0x000fe40007000000 */
[C---:B------:R-:W-:Y:S02]  /*f5a0*/  ISETP.GE.AND P6, PT, R2.reuse, R27, PT ;  /* 0x0000001b0200720c */ /* 0x040fe40003fc6270 */
[----:B------:R-:W-:Y:S01]  /*f5b0*/  ISETP.GE.AND P4, PT, R2, R26, PT ;  /* 0x0000001a0200720c */ /* 0x000fe20003f86270 */
[C---:B------:R-:W-:Y:S02]  /*f5c0*/  FFMA.FTZ R2, R17.reuse, UR4, R212 ;  /* 0x0000000411027c23 */ /* 0x040fe400080100d4 */
[----:B------:R-:W-:Y:S01]  /*f5d0*/  FFMA.FTZ R17, R17, UR4, R214 ;  /* 0x0000000411117c23 */ /* 0x000fe200080100d6 */
[----:B------:R-:W-:-:S02]  /*f5e0*/  FSEL R214, R3, -INF , !P0 ;  /* 0xff80000003d67808 */ /* 0x000fc40004000000 */
[----:B------:R-:W-:Y:S01]  /*f5f0*/  PLOP3.LUT P0, PT, PT, PT, UP0, 0x80, 0x0 ;  /* 0x000000000000781c */ /* 0x000fe20003f0f008 */
[----:B------:R-:W-:Y:S01]  /*f600*/  FFMA.FTZ R4, R18, UR4, R217 ;  /* 0x0000000412047c23 */ /* 0x000fe200080100d9 */
[----:B------:R-:W-:Y:S02]  /*f610*/  FSEL R225, R5, -INF , !P5 ;  /* 0xff80000005e17808 */ /* 0x000fe40006800000 */
[----:B------:R-:W-:Y:S02]  /*f620*/  ISETP.GE.AND P5, PT, R0, R27, PT ;  /* 0x0000001b0000720c */ /* 0x000fe40003fa6270 */
[----:B------:R-:W-:Y:S02]  /*f630*/  FSEL R217, R4, -INF , !P1 ;  /* 0xff80000004d97808 */ /* 0x000fe40004800000 */
[----:B------:R-:W-:Y:S01]  /*f640*/  ISETP.GE.AND P1, PT, R0, R26, PT ;  /* 0x0000001a0000720c */ /* 0x000fe20003f26270 */
[C---:B------:R-:W-:Y:S02]  /*f650*/  FFMA.FTZ R0, R16.reuse, UR4, R213 ;  /* 0x0000000410007c23 */ /* 0x040fe400080100d5 */
[----:B------:R-:W-:Y:S01]  /*f660*/  FFMA.FTZ R16, R16, UR4, R215 ;  /* 0x0000000410107c23 */ /* 0x000fe200080100d7 */
[----:B------:R-:W-:-:S02]  /*f670*/  FSEL R171, R2, -INF , !P6 ;  /* 0xff80000002ab7808 */ /* 0x000fc40007000000 */
        /* <DEDUP_REMOVED lines=82> */
.L_x_334:
[----:B------:R-:W-:Y:S05]  /*fba0*/  BSYNC B0 ;  /* 0x0000000000007941 */ /* 0x000fea0003800000 */
.L_x_333:
[----:B------:R-:W0:Y:S02]  /*fbb0*/  LDGDEPBAR ;  /* 0x00000000000079af */ /* 0x000e240000000000 */
.L_x_332:
[----:B------:R-:W3:Y:S01]  /*fbc0*/  LDL.LU R56, [R1+0x10] ;  /* 0x0000100001387983 */ /* 0x000ee20000300800 */
[----:B------:R-:W-:Y:S02]  /*fbd0*/  MOV R49, R167 ;  /* 0x000000a700317202 */ /* 0x000fe40000000f00 */
[----:B------:R-:W-:Y:S01]  /*fbe0*/  MOV R20, R168 ;  /* 0x000000a800147202 */ /* 0x000fe20000000f00 */
[----:B------:R-:W4:Y:S01]  /*fbf0*/  LDL.LU R251, [R1+0xc] ;  /* 0x00000c0001fb7983 */ /* 0x000f220000300800 */
[----:B------:R-:W-:-:S03]  /*fc00*/  MOV R65, R166 ;  /* 0x000000a600417202 */ /* 0x000fc60000000f00 */
[----:B--2---:R-:W2:Y:S01]  /*fc10*/  LDL.LU R219, [R1+0x8] ;  /* 0x0000080001db7983 */ /* 0x004ea20000300800 */
[----:B------:R-:W-:-:S03]  /*fc20*/  FMNMX.FTZ R0, R252, R41, !PT ;  /* 0x00000029fc007209 */ /* 0x000fc60007810000 */
[----:B------:R-:W-:Y:S01]  /*fc30*/  LDSM.16.MT88.4 R16, [R233+0xc000] ;  /* 0x00c00000e910783b */ /* 0x000fe20000004200 */
        /* <DEDUP_REMOVED lines=20> */
[----:B------:R-:W-:Y:S01]  /*fd80*/  FMNMX.FTZ R0, R30, R0, !PT ;  /* 0x000000001e007209 */ /* 0x000fe20007810000 */
[----:B------:R-:W-:Y:S04]  /*fd90*/  STL [R1+0x60], R238 ;  /* 0x000060ee01007387 */ /* 0x000fe80000100800 */
[----:B------:R-:W-:Y:S04]  /*fda0*/  STL [R1+0x5c], R237 ;  /* 0x00005ced01007387 */ /* 0x000fe80000100800 */
[----:B------:R-:W-:Y:S01]  /*fdb0*/  STL [R1+0x58], R232 ;  /* 0x000058e801007387 */ /* 0x000fe20000100800 */
[----:B---3--:R-:W-:-:S04]  /*fdc0*/  FMNMX.FTZ R3, R56, R3, !PT ;  /* 0x0000000338037209 */ /* 0x008fc80007810000 */
[----:B----4-:R-:W-:-:S04]  /*fdd0*/  FMNMX.FTZ R3, R251, R3, !PT ;  /* 0x00000003fb037209 */ /* 0x010fc80007810000 */
        /* <DEDUP_REMOVED lines=19> */
[----:B--2---:R-:W-:-:S02]  /*ff10*/  FMNMX.FTZ R4, R219, R4, !PT ;  /* 0x00000004db047209 */ /* 0x004fc40007810000 */
        /* <DEDUP_REMOVED lines=8> */
[----:B------:R-:W2:Y:S01]  /*ffa0*/  SHFL.BFLY PT, R3, R0, 0x2, 0x1f ;  /* 0x0c401f0000037f89 */ /* 0x000ea200000e0000 */
[----:B------:R-:W-:Y:S02]  /*ffb0*/  FMNMX.FTZ R2, R39, R2, !PT ;  /* 0x0000000227027209 */ /* 0x000fe40007810000 */
[----:B------:R-:W-:Y:S02]  /*ffc0*/  FMNMX.FTZ R166, R225, R166, !PT ;  /* 0x000000a6e1a67209 */ /* 0x000fe40007810000 */
[----:B-1----:R-:W-:Y:S02]  /*ffd0*/  FMNMX.FTZ R168, R168, R5, !PT ;  /* 0x00000005a8a87209 */ /* 0x002fe40007810000 */
[----:B------:R-:W-:-:S02]  /*ffe0*/  FMNMX.FTZ R2, R249, R2, !PT ;  /* 0x00000002f9027209 */ /* 0x000fc40007810000 */
[----:B------:R-:W-:Y:S01]  /*fff0*/  FMNMX.FTZ R166, R217, R166, !PT ;  /* 0x000000a6d9a67209 */ /* 0x000fe20007810000 */
[----:B------:R-:W1:Y:S01]  /*10000*/  SHFL.BFLY PT, R4, R168, 0x1, 0x1f ;  /* 0x0c201f00a8047f89 */ /* 0x000e6200000e0000 */
[----:B------:R-:W-:Y:S02]  /*10010*/  FMNMX.FTZ R2, R226, R2, !PT ;  /* 0x00000002e2027209 */ /* 0x000fe40007810000 */
[----:B------:R-:W-:Y:S02]  /*10020*/  FMNMX.FTZ R166, R171, R166, !PT ;  /* 0x000000a6aba67209 */ /* 0x000fe40007810000 */
[----:B------:R-:W-:Y:S02]  /*10030*/  FMNMX.FTZ R2, R224, R2, !PT ;  /* 0x00000002e0027209 */ /* 0x000fe40007810000 */
[----:B------:R-:W-:Y:S02]  /*10040*/  FMNMX.FTZ R166, R170, R166, !PT ;  /* 0x000000a6aaa67209 */ /* 0x000fe40007810000 */
[----:B------:R-:W-:-:S03]  /*10050*/  FMNMX.FTZ R2, R216, R2, !PT ;  /* 0x00000002d8027209 */ /* 0x000fc60007810000 */
[----:B------:R-:W3:Y:S01]  /*10060*/  SHFL.BFLY PT, R5, R166, 0x2, 0x1f ;  /* 0x0c401f00a6057f89 */ /* 0x000ee200000e0000 */
[----:B------:R-:W-:Y:S02]  /*10070*/  FMNMX.FTZ R2, R218, R2, !PT ;  /* 0x00000002da027209 */ /* 0x000fe40007810000 */
[----:B--2---:R-:W-:Y:S02]  /*10080*/  FMNMX.FTZ R0, R0, R3, !PT ;  /* 0x0000000300007209 */ /* 0x004fe40007810000 */
[----:B------:R-:W-:-:S03]  /*10090*/  FMNMX.FTZ R3, R214, R2, !PT ;  /* 0x00000002d6037209 */ /* 0x000fc60007810000 */
[----:B------:R-:W2:Y:S01]  /*100a0*/  SHFL.BFLY PT, R167, R0, 0x1, 0x1f ;  /* 0x0c201f0000a77f89 */ /* 0x000ea200000e0000 */
[----:B------:R-:W-:Y:S02]  /*100b0*/  FMNMX.FTZ R3, R212, R3, !PT ;  /* 0x00000003d4037209 */ /* 0x000fe40007810000 */
[----:B-1----:R-:W-:Y:S02]  /*100c0*/  FMNMX.FTZ R168, R168, R4, !PT ;  /* 0x00000004a8a87209 */ /* 0x002fe40007810000 */
[----:B------:R-:W-:Y:S02]  /*100d0*/  FMNMX.FTZ R165, R213, R3, !PT ;  /* 0x00000003d5a57209 */ /* 0x000fe40007810000 */
[C---:B------:R-:W-:Y:S01]  /*100e0*/  FSETP.NEU.FTZ.AND P4, PT, R168.reuse, -INF , PT ;  /* 0xff800000a800780b */ /* 0x040fe20003f9d000 */
[----:B------:R-:W-:Y:S02]  /*100f0*/  FMUL.FTZ R2, R168, c[0x0][0x23c] ;  /* 0x00008f00a8027a20 */ /* 0x000fe40000410000 */
[----:B------:R-:W1:Y:S03]  /*10100*/  SHFL.BFLY PT, R4, R165, 0x2, 0x1f ;  /* 0x0c401f00a5047f89 */ /* 0x000e6600000e0000 */
[----:B------:R-:W-:-:S02]  /*10110*/  FSEL R2, R2, RZ, P4 ;  /* 0x000000ff02027208 */ /* 0x000fc40002000000 */
[----:B---3--:R-:W-:-:S03]  /*10120*/  FMNMX.FTZ R166, R166, R5, !PT ;  /* 0x00000005a6a67209 */ /* 0x008fc60007810000 */
[--C-:B------:R-:W-:Y:S02]  /*10130*/  FFMA.FTZ R3, R41, c[0x0][0x23c], -R2.reuse ;  /* 0x00008f0029037a23 */ /* 0x100fe40000010802 */
[----:B------:R-:W3:Y:S02]  /*10140*/  SHFL.BFLY PT, R5, R166, 0x1, 0x1f ;  /* 0x0c201f00a6057f89 */ /* 0x000ee400000e0000 */
[----:B------:R4:W-:Y:S01]  /*10150*/  MUFU.EX2 R215, R3 ;  /* 0x0000000300d77308 */ /* 0x0009e20000000800 */
[----:B--2---:R-:W-:Y:S01]  /*10160*/  FMNMX.FTZ R167, R0, R167, !PT ;  /* 0x000000a700a77209 */ /* 0x004fe20007810000 */
[----:B------:R-:W-:-:S03]  /*10170*/  FFMA.FTZ R0, R46, c[0x0][0x23c], -R2 ;  /* 0x00008f002e007a23 */ /* 0x000fc60000010802 */
[----:B------:R-:W-:Y:S01]  /*10180*/  FSETP.NEU.FTZ.AND P3, PT, R167, -INF , PT ;  /* 0xff800000a700780b */ /* 0x000fe20003f7d000 */
[----:B----4-:R-:W-:-:S04]  /*10190*/  FFMA.FTZ R3, R44, c[0x0][0x23c], -R2 ;  /* 0x00008f002c037a23 */ /* 0x010fc80000010802 */
[----:B------:R2:W-:Y:S01]  /*101a0*/  MUFU.EX2 R26, R3 ;  /* 0x00000003001a7308 */ /* 0x0005e20000000800 */
[----:B-1----:R-:W-:-:S07]  /*101b0*/  FMNMX.FTZ R165, R165, R4, !PT ;  /* 0x00000004a5a57209 */ /* 0x002fce0007810000 */
[----:B------:R1:W4:Y:S01]  /*101c0*/  MUFU.EX2 R6, R0 ;  /* 0x0000000000067308 */ /* 0x0003220000000800 */
[----:B--2---:R-:W-:-:S05]  /*101d0*/  FMUL.FTZ R3, R167, c[0x0][0x23c] ;  /* 0x00008f00a7037a20 */ /* 0x004fca0000410000 */
[----:B------:R-:W-:Y:S01]  /*101e0*/  FSEL R3, R3, RZ, P3 ;  /* 0x000000ff03037208 */ /* 0x000fe20001800000 */
[----:B-1----:R-:W-:Y:S01]  /*101f0*/  FFMA.FTZ R0, R45, c[0x0][0x23c], -R2 ;  /* 0x00008f002d007a23 */ /* 0x002fe20000010802 */
[----:B------:R-:W1:Y:S03]  /*10200*/  SHFL.BFLY PT, R4, R165, 0x1, 0x1f ;  /* 0x0c201f00a5047f89 */ /* 0x000e6600000e0000 */
[----:B------:R2:W-:Y:S01]  /*10210*/  MUFU.EX2 R21, R0 ;  /* 0x0000000000157308 */ /* 0x0005e20000000800 */
[----:B---3--:R-:W-:-:S04]  /*10220*/  FMNMX.FTZ R166, R166, R5, !PT ;  /* 0x00000005a6a67209 */ /* 0x008fc80007810000 */
[C---:B------:R-:W-:Y:S01]  /*10230*/  FSETP.NEU.FTZ.AND P2, PT, R166.reuse, -INF , PT ;  /* 0xff800000a600780b */ /* 0x040fe20003f5d000 */
[----:B------:R-:W-:Y:S02]  /*10240*/  FMUL.FTZ R28, R166, c[0x0][0x23c] ;  /* 0x00008f00a61c7a20 */ /* 0x000fe40000410000 */
[----:B--2---:R-:W-:-:S04]  /*10250*/  FFMA.FTZ R0, R31, c[0x0][0x23c], -R3 ;  /* 0x00008f001f007a23 */ /* 0x004fc80000010803 */
[----:B------:R2:W-:Y:S01]  /*10260*/  MUFU.EX2 R238, R0 ;  /* 0x0000000000ee7308 */ /* 0x0005e20000000800 */
[----:B------:R-:W-:Y:S01]  /*10270*/  FSEL R28, R28, RZ, P2 ;  /* 0x000000ff1c1c7208 */ /* 0x000fe20001000000 */
[----:B--2---:R-:W-:-:S06]  /*10280*/  FFMA.FTZ R0, R43, c[0x0][0x23c], -R3 ;  /* 0x00008f002b007a23 */ /* 0x004fcc0000010803 */
[----:B------:R2:W-:Y:S01]  /*10290*/  MUFU.EX2 R22, R0 ;  /* 0x0000000000167308 */ /* 0x0005e20000000800 */
[----:B-1----:R-:W-:Y:S01]  /*102a0*/  FMNMX.FTZ R165, R165, R4, !PT ;  /* 0x00000004a5a57209 */ /* 0x002fe20007810000 */
[----:B--2---:R-:W-:-:S06]  /*102b0*/  FFMA.FTZ R0, R38, c[0x0][0x23c], -R3 ;  /* 0x00008f0026007a23 */ /* 0x004fcc0000010803 */
        /* <DEDUP_REMOVED lines=8> */
[----:B-1----:R-:W-:-:S06]  /*10340*/  FFMA.FTZ R0, R24, c[0x0][0x23c], -R28 ;  /* 0x00008f0018007a23 */ /* 0x002fcc000001081c */
[----:B------:R1:W-:Y:S02]  /*10350*/  MUFU.EX2 R250, R0 ;  /* 0x0000000000fa7308 */ /* 0x0003e40000000800 */
[----:B-1----:R-:W-:-:S06]  /*10360*/  FFMA.FTZ R0, R25, c[0x0][0x23c], -R28 ;  /* 0x00008f0019007a23 */ /* 0x002fcc000001081c */
[----:B------:R1:W-:Y:S01]  /*10370*/  MUFU.EX2 R67, R0 ;  /* 0x0000000000437308 */ /* 0x0003e20000000800 */
[----:B------:R-:W-:Y:S01]  /*10380*/  FSEL R4, R168, RZ, P4 ;  /* 0x000000ffa8047208 */ /* 0x000fe20002000000 */
[----:B-1----:R-:W-:-:S06]  /*10390*/  FFMA.FTZ R0, R30, c[0x0][0x23c], -R28 ;  /* 0x00008f001e007a23 */ /* 0x002fcc000001081c */
[----:B------:R1:W-:Y:S01]  /*103a0*/  MUFU.EX2 R23, R0 ;  /* 0x0000000000177308 */ /* 0x0003e20000000800 */
[----:B------:R-:W-:Y:S02]  /*103b0*/  FADD.FTZ R4, R252, -R4 ;  /* 0x80000004fc047221 */ /* 0x000fe40000010000 */
[--C-:B-1----:R-:W-:Y:S02]  /*103c0*/  FFMA.FTZ R0, R14, c[0x0][0x23c], -R29.reuse ;  /* 0x00008f000e007a23 */ /* 0x102fe4000001081d */
[----:B------:R-:W-:Y:S01]  /*103d0*/  FMUL.FTZ R30, R4, c[0x0][0x23c] ;  /* 0x00008f00041e7a20 */ /* 0x000fe20000410000 */
[----:B------:R-:W1:Y:S02]  /*103e0*/  LDSM.16.MT88.4 R12, [R234+0xc000] ;  /* 0x00c00000ea0c783b */ /* 0x000e640000004200 */
[----:B------:R2:W-:Y:S02]  /*103f0*/  MUFU.EX2 R232, R0 ;  /* 0x0000000000e87308 */ /* 0x0005e40000000800 */
[----:B--2---:R-:W-:-:S06]  /*10400*/  FFMA.FTZ R0, R32, c[0x0][0x23c], -R29 ;  /* 0x00008f0020007a23 */ /* 0x004fcc000001081d */
[----:B------:R2:W-:Y:S02]  /*10410*/  MUFU.EX2 R27, R0 ;  /* 0x00000000001b7308 */ /* 0x0005e40000000800 */
[----:B--2---:R-:W-:-:S06]  /*10420*/  FFMA.FTZ R0, R33, c[0x0][0x23c], -R29 ;  /* 0x00008f0021007a23 */ /* 0x004fcc000001081d */
[----:B------:R2:W-:Y:S02]  /*10430*/  MUFU.EX2 R252, R0 ;  /* 0x0000000000fc7308 */ /* 0x0005e40000000800 */
[----:B--2---:R-:W-:-:S05]  /*10440*/  FSEL R0, R167, RZ, P3 ;  /* 0x000000ffa7007208 */ /* 0x004fca0001800000 */
[----:B------:R-:W-:Y:S01]  /*10450*/  FADD.FTZ R4, R247, -R0 ;  /* 0x80000000f7047221 */ /* 0x000fe20000010000 */
[----:B------:R-:W-:-:S05]  /*10460*/  FSEL R0, R166, RZ, P2 ;  /* 0x000000ffa6007208 */ /* 0x000fca0001000000 */
[----:B------:R-:W-:Y:S01]  /*10470*/  FADD.FTZ R5, R246, -R0 ;  /* 0x80000000f6057221 */ /* 0x000fe20000010000 */
[----:B------:R-:W-:-:S05]  /*10480*/  FSEL R0, R165, RZ, P1 ;  /* 0x000000ffa5007208 */ /* 0x000fca0000800000 */
[----:B------:R-:W-:-:S04]  /*10490*/  FADD.FTZ R0, R245, -R0 ;  /* 0x80000000f5007221 */ /* 0x000fc80000010000 */
[----:B------:R-:W-:Y:S02]  /*104a0*/  FMUL.FTZ R0, R0, c[0x0][0x23c] ;  /* 0x00008f0000007a20 */ /* 0x000fe40000410000 */
[----:B------:R-:W-:Y:S02]  /*104b0*/  FMUL.FTZ R4, R4, c[0x0][0x23c] ;  /* 0x00008f0004047a20 */ /* 0x000fe40000410000 */
[----:B------:R2:W-:Y:S01]  /*104c0*/  MUFU.EX2 R46, R0 ;  /* 0x00000000002e7308 */ /* 0x0005e20000000800 */
[----:B------:R-:W-:-:S07]  /*104d0*/  FMUL.FTZ R5, R5, c[0x0][0x23c] ;  /* 0x00008f0005057a20 */ /* 0x000fce0000410000 */
[----:B------:R-:W3:Y:S01]  /*104e0*/  MUFU.EX2 R30, R30 ;  /* 0x0000001e001e7308 */ /* 0x000ee20000000800 */
[----:B--2---:R-:W-:-:S07]  /*104f0*/  FFMA.FTZ R0, R34, c[0x0][0x23c], -R29 ;  /* 0x00008f0022007a23 */ /* 0x004fce000001081d */
[----:B------:R-:W2:Y:S08]  /*10500*/  MUFU.EX2 R44, R4 ;  /* 0x00000004002c7308 */ /* 0x000eb00000000800 */
[----:B------:R1:W-:Y:S08]  /*10510*/  MUFU.EX2 R45, R5 ;  /* 0x00000005002d7308 */ /* 0x0003f00000000800 */
[----:B------:R-:W1:Y:S01]  /*10520*/  MUFU.EX2 R24, R0 ;  /* 0x0000000000187308 */ /* 0x000e620000000800 */
[----:B----4-:R-:W-:Y:S01]  /*10530*/  MOV R245, R6 ;  /* 0x0000000600f57202 */ /* 0x010fe20000000f00 */
[-C--:B---3--:R-:W-:Y:S01]  /*10540*/  FMUL.FTZ R184, R184, R30.reuse ;  /* 0x0000001eb8b87220 */ /* 0x088fe20000410000 */
[----:B------:R-:W-:Y:S01]  /*10550*/  F2FP.PACK_AB R8, R26, R215 ;  /* 0x000000d71a08723e */ /* 0x000fe200000000ff */
[----:B------:R-:W-:Y:S01]  /*10560*/  FMUL.FTZ R185, R185, R30 ;  /* 0x0000001eb9b97220 */ /* 0x000fe20000410000 */
[----:B------:R-:W-:Y:S01]  /*10570*/  F2FP.PACK_AB R9, R22, R238 ;  /* 0x000000ee1609723e */ /* 0x000fe200000000ff */
[-C--:B--2---:R-:W-:Y:S01]  /*10580*/  FMUL.FTZ R186, R186, R44.reuse ;  /* 0x0000002cbaba7220 */ /* 0x084fe20000410000 */
[----:B------:R-:W-:Y:S01]  /*10590*/  F2FP.PACK_AB R10, R21, R245 ;  /* 0x000000f5150a723e */ /* 0x000fe200000000ff */
[----:B------:R-:W-:Y:S01]  /*105a0*/  FMUL.FTZ R187, R187, R44 ;  /* 0x0000002cbbbb7220 */ /* 0x000fe20000410000 */
[----:B------:R-:W-:Y:S01]  /*105b0*/  F2FP.PACK_AB R11, R227, R66 ;  /* 0x00000042e30b723e */ /* 0x000fe200000000ff */
[-C--:B------:R-:W-:Y:S01]  /*105c0*/  FMUL.FTZ R176, R176, R30.reuse ;  /* 0x0000001eb0b07220 */ /* 0x080fe20000410000 */
[----:B------:R-:W-:Y:S01]  /*105d0*/  F2FP.PACK_AB R4, R250, R237 ;  /* 0x000000edfa04723e */ /* 0x000fe200000000ff */
[----:B------:R-:W-:Y:S01]  /*105e0*/  FMUL.FTZ R177, R177, R30 ;  /* 0x0000001eb1b17220 */ /* 0x000fe20000410000 */
[----:B-1----:R-:W-:Y:S01]  /*105f0*/  F2FP.PACK_AB R5, R27, R232 ;  /* 0x000000e81b05723e */ /* 0x002fe200000000ff */
[-C--:B------:R-:W-:Y:S01]  /*10600*/  FMUL.FTZ R178, R178, R44.reuse ;  /* 0x0000002cb2b27220 */ /* 0x080fe20000410000 */
[----:B------:R-:W-:Y:S01]  /*10610*/  F2FP.PACK_AB R6, R23, R67 ;  /* 0x000000431706723e */ /* 0x000fe200000000ff */
[----:B------:R-:W-:Y:S01]  /*10620*/  FMUL.FTZ R179, R179, R44 ;  /* 0x0000002cb3b37220 */ /* 0x000fe20000410000 */
[----:B------:R-:W-:Y:S01]  /*10630*/  F2FP.PACK_AB R7, R24, R252 ;  /* 0x000000fc1807723e */ /* 0x000fe200000000ff */
[----:B------:R-:W-:-:S02]  /*10640*/  FMUL.FTZ R172, R172, R45 ;  /* 0x0000002dacac7220 */ /* 0x000fc40000410000 */
        /* <DEDUP_REMOVED lines=24> */
[----:B------:R-:W-:Y:S01]  /*107d0*/  MOV R247, R208 ;  /* 0x000000d000f77202 */ /* 0x000fe20000000f00 */
[----:B------:R-:W-:Y:S01]  /*107e0*/  HMMA.16816.F32 R176, R8, R16, R176 ;  /* 0x0000001008b0723c */ /* 0x000fe200000018b0 */
[----:B------:R-:W-:-:S02]  /*107f0*/  MOV R37, R206 ;  /* 0x000000ce00257202 */ /* 0x000fc40000000f00 */
[----:B------:R-:W-:Y:S02]  /*10800*/  MOV R246, R205 ;  /* 0x000000cd00f67202 */ /* 0x000fe40000000f00 */
[----:B------:R-:W-:-:S03]  /*10810*/  MOV R38, R204 ;  /* 0x000000cc00267202 */ /* 0x000fc60000000f00 */
[----:B------:R-:W-:Y:S08]  /*10820*/  HMMA.16816.F32 R208, R8, R18, R184 ;  /* 0x0000001208d0723c */ /* 0x000ff000000018b8 */
[C---:B------:R-:W-:Y:S08]  /*10830*/  HMMA.16816.F32 R172, R4.reuse, R16, R172 ;  /* 0x0000001004ac723c */ /* 0x040ff000000018ac */
[C---:B------:R-:W-:Y:S01]  /*10840*/  HMMA.16816.F32 R180, R4.reuse, R18, R180 ;  /* 0x0000001204b4723c */ /* 0x040fe200000018b4 */
[----:B------:R-:W1:Y:S07]  /*10850*/  LDSM.16.MT88.4 R16, [R236+0xc000] ;  /* 0x00c00000ec10783b */ /* 0x000e6e0000004200 */
[-C--:B------:R-:W-:Y:S07]  /*10860*/  HMMA.16816.F32 R184, R4, R12.reuse, R72 ;  /* 0x0000000c04b8723c */ /* 0x080fee0000001848 */
[----:B------:R-:W-:Y:S01]  /*10870*/  MOV R73, R56 ;  /* 0x0000003800497202 */ /* 0x000fe20000000f00 */
[----:B------:R-:W-:Y:S08]  /*10880*/  HMMA.16816.F32 R204, R8, R12, R68 ;  /* 0x0000000c08cc723c */ /* 0x000ff00000001844 */
[-C--:B------:R-:W-:Y:S08]  /*10890*/  HMMA.16816.F32 R60, R4, R14.reuse, R76 ;  /* 0x0000000e043c723c */ /* 0x080ff0000000184c */
[----:B------:R-:W-:Y:S01]  /*108a0*/  HMMA.16816.F32 R56, R8, R14, R80 ;  /* 0x0000000e0838723c */ /* 0x000fe20000001850 */
[----:B------:R-:W2:Y:S01]  /*108b0*/  LDSM.16.MT88.4 R12, [R235+0xc000] ;  /* 0x00c00000eb0c783b */ /* 0x000ea20000004200 */
        /* <DEDUP_REMOVED lines=32> */
[----:B------:R-:W-:Y:S02]  /*10ac0*/  MOV R43, R55 ;  /* 0x00000037002b7202 */ /* 0x000fe40000000f00 */
[----:B------:R-:W-:Y:S02]  /*10ad0*/  MOV R31, R54 ;  /* 0x00000036001f7202 */ /* 0x000fe40000000f00 */
[----:B------:R-:W-:Y:S02]  /*10ae0*/  MOV R83, R53 ;  /* 0x0000003500537202 */ /* 0x000fe40000000f00 */
[----:B------:R-:W-:Y:S02]  /*10af0*/  MOV R82, R52 ;  /* 0x0000003400527202 */ /* 0x000fe40000000f00 */
[----:B-1----:R-:W-:Y:S01]  /*10b00*/  HMMA.16816.F32 R52, R8, R16, R84 ;  /* 0x000000100834723c */ /* 0x002fe20000001854 */
[----:B------:R-:W-:-:S02]  /*10b10*/  MOV R72, R27 ;  /* 0x0000001b00487202 */ /* 0x000fc40000000f00 */
[----:B------:R-:W-:Y:S02]  /*10b20*/  MOV R79, R26 ;  /* 0x0000001a004f7202 */ /* 0x000fe40000000f00 */
[----:B------:R-:W-:Y:S02]  /*10b30*/  MOV R78, R24 ;  /* 0x00000018004e7202 */ /* 0x000fe40000000f00 */
[----:B------:R-:W-:Y:S01]  /*10b40*/  MOV R87, R35 ;  /* 0x0000002300577202 */ /* 0x000fe20000000f00 */
[----:B------:R-:W-:Y:S01]  /*10b50*/  HMMA.16816.F32 R92, R4, R18, R92 ;  /* 0x00000012045c723c */ /* 0x000fe2000000185c */
[----:B------:R-:W-:Y:S01]  /*10b60*/  MOV R77, R23 ;  /* 0x00000017004d7202 */ /* 0x000fe20000000f00 */
[----:B------:R-:W-:Y:S01]  /*10b70*/  LDSM.16.MT88.4 R24, [R235+0xe000] ;  /* 0x00e00000eb18783b */ /* 0x000fe20000004200 */
[----:B------:R-:W-:Y:S02]  /*10b80*/  MOV R76, R22 ;  /* 0x00000016004c7202 */ /* 0x000fe40000000f00 */
[----:B------:R-:W-:-:S02]  /*10b90*/  MOV R74, R21 ;  /* 0x00000015004a7202 */ /* 0x000fc40000000f00 */
[----:B------:R-:W-:Y:S01]  /*10ba0*/  MOV R75, R20 ;  /* 0x00000014004b7202 */ /* 0x000fe20000000f00 */
[----:B------:R-:W-:Y:S01]  /*10bb0*/  HMMA.16816.F32 R32, R4, R16, R88 ;  /* 0x000000100420723c */ /* 0x000fe20000001858 */
[----:B------:R-:W1:Y:S07]  /*10bc0*/  LDSM.16.MT88.4 R20, [R233+0xe000] ;  /* 0x00e00000e914783b */ /* 0x000e6e0000004200 */
[C---:B------:R-:W-:Y:S01]  /*10bd0*/  HMMA.16816.F32 R68, R8.reuse, R18, R96 ;  /* 0x000000120844723c */ /* 0x040fe20000001860 */
[----:B------:R-:W-:Y:S07]  /*10be0*/  LDSM.16.MT88.4 R16, [R236+0xe000] ;  /* 0x00e00000ec10783b */ /* 0x000fee0000004200 */
[-C--:B--2---:R-:W-:Y:S08]  /*10bf0*/  HMMA.16816.F32 R100, R8, R12.reuse, R100 ;  /* 0x0000000c0864723c */ /* 0x084ff00000001864 */
[C---:B------:R-:W-:Y:S08]  /*10c00*/  HMMA.16816.F32 R104, R4.reuse, R12, R104 ;  /* 0x0000000c0468723c */ /* 0x040ff00000001868 */
[-C--:B------:R-:W-:Y:S08]  /*10c10*/  HMMA.16816.F32 R108, R4, R14.reuse, R108 ;  /* 0x0000000e046c723c */ /* 0x080ff0000000186c */
[----:B------:R-:W-:Y:S01]  /*10c20*/  HMMA.16816.F32 R112, R8, R14, R112 ;  /* 0x0000000e0870723c */ /* 0x000fe20000001870 */
[----:B------:R-:W2:Y:S01]  /*10c30*/  LDSM.16.MT88.4 R12, [R234+0xe000] ;  /* 0x00e00000ea0c783b */ /* 0x000ea20000004200 */
[----:B------:R-:W-:-:S04]  /*10c40*/  FFMA.FTZ R0, R230, c[0x0][0x23c], -R2 ;  /* 0x00008f00e6007a23 */ /* 0x000fc80000010802 */
        /* <DEDUP_REMOVED lines=10> */
[-C--:B------:R-:W-:Y:S02]  /*10cf0*/  FMUL.FTZ R123, R123, R46.reuse ;  /* 0x0000002e7b7b7220 */ /* 0x080fe40000410000 */
[-C--:B------:R-:W-:Y:S02]  /*10d00*/  FMUL.FTZ R124, R124, R45.reuse ;  /* 0x0000002d7c7c7220 */ /* 0x080fe40000410000 */
[-C--:B------:R-:W-:Y:S02]  /*10d10*/  FMUL.FTZ R125, R125, R45.reuse ;  /* 0x0000002d7d7d7220 */ /* 0x080fe40000410000 */
[----:B------:R-:W-:Y:S02]  /*10d20*/  FMUL.FTZ R136, R136, R45 ;  /* 0x0000002d88887220 */ /* 0x000fe40000410000 */
[----:B------:R-:W-:Y:S02]  /*10d30*/  FMUL.FTZ R126, R126, R46 ;  /* 0x0000002e7e7e7220 */ /* 0x000fe40000410000 */
[----:B---3--:R-:W-:-:S02]  /*10d40*/  FFMA.FTZ R0, R222, c[0x0][0x23c], -R3 ;  /* 0x00008f00de007a23 */ /* 0x008fc40000010803 */
        /* <DEDUP_REMOVED lines=10> */
[----:B---3--:R-:W-:Y:S02]  /*10df0*/  FFMA.FTZ R0, R221, c[0x0][0x23c], -R3 ;  /* 0x00008f00dd007a23 */ /* 0x008fe40000010803 */
        /* <DEDUP_REMOVED lines=14> */
[----:B------:R-:W-:Y:S01]  /*10ee0*/  FMUL.FTZ R163, R163, R46 ;  /* 0x0000002ea3a37220 */ /* 0x000fe20000410000 */
[----:B------:R3:W-:Y:S01]  /*10ef0*/  MUFU.EX2 R97, R0 ;  /* 0x0000000000617308 */ /* 0x0007e20000000800 */
[----:B-1----:R-:W-:Y:S01]  /*10f00*/  HMMA.16816.F32 R120, R4, R20, R120 ;  /* 0x000000140478723c */ /* 0x002fe20000001878 */
[-C--:B------:R-:W-:Y:S02]  /*10f10*/  FMUL.FTZ R116, R116, R30.reuse ;  /* 0x0000001e74747220 */ /* 0x080fe40000410000 */
[----:B------:R-:W-:Y:S02]  /*10f20*/  FMUL.FTZ R117, R117, R30 ;  /* 0x0000001e75757220 */ /* 0x000fe40000410000 */
[----:B------:R-:W-:-:S03]  /*10f30*/  FMUL.FTZ R118, R118, R44 ;  /* 0x0000002c76767220 */ /* 0x000fc60000410000 */
[----:B------:R-:W-:Y:S01]  /*10f40*/  HMMA.16816.F32 R124, R4, R22, R124 ;  /* 0x00000016047c723c */ /* 0x000fe2000000187c */
[----:B------:R-:W-:Y:S02]  /*10f50*/  FMUL.FTZ R119, R119, R44 ;  /* 0x0000002c77777220 */ /* 0x000fe40000410000 */
[----:B---3--:R-:W-:-:S05]  /*10f60*/  FFMA.FTZ R0, R220, c[0x0][0x23c], -R3 ;  /* 0x00008f00dc007a23 */ /* 0x008fca0000010803 */
[----:B--2---:R-:W-:Y:S01]  /*10f70*/  HMMA.16816.F32 R136, R4, R12, R136 ;  /* 0x0000000c0488723c */ /* 0x004fe20000001888 */
[-C--:B------:R-:W-:Y:S02]  /*10f80*/  FMUL.FTZ R128, R128, R30.reuse ;  /* 0x0000001e80807220 */ /* 0x080fe40000410000 */
[----:B------:R-:W-:Y:S02]  /*10f90*/  FMUL.FTZ R129, R129, R30 ;  /* 0x0000001e81817220 */ /* 0x000fe40000410000 */
[----:B------:R-:W-:-:S03]  /*10fa0*/  FMUL.FTZ R130, R130, R44 ;  /* 0x0000002c82827220 */ /* 0x000fc60000410000 */
[----:B------:R-:W-:Y:S01]  /*10fb0*/  HMMA.16816.F32 R188, R4, R14, R188 ;  /* 0x0000000e04bc723c */ /* 0x000fe200000018bc */
[----:B------:R-:W-:-:S07]  /*10fc0*/  FMUL.FTZ R131, R131, R44 ;  /* 0x0000002c83837220 */ /* 0x000fce0000410000 */
[C---:B------:R-:W-:Y:S08]  /*10fd0*/  HMMA.16816.F32 R144, R4.reuse, R16, R144 ;  /* 0x000000100490723c */ /* 0x040ff00000001890 */
[C---:B------:R-:W-:Y:S08]  /*10fe0*/  HMMA.16816.F32 R148, R4.reuse, R18, R148 ;  /* 0x000000120494723c */ /* 0x040ff00000001894 */
[C---:B------:R-:W-:Y:S08]  /*10ff0*/  HMMA.16816.F32 R196, R4.reuse, R24, R196 ;  /* 0x0000001804c4723c */ /* 0x040ff000000018c4 */
[----:B------:R-:W-:Y:S01]  /*11000*/  HMMA.16816.F32 R160, R4, R26, R160 ;  /* 0x0000001a04a0723c */ /* 0x000fe200000018a0 */
[----:B------:R1:W2:Y:S07]  /*11010*/  MUFU.EX2 R4, R0 ;  /* 0x0000000000047308 */ /* 0x0002ae0000000800 */
[----:B------:R-:W-:Y:S01]  /*11020*/  HMMA.16816.F32 R116, R8, R20, R116 ;  /* 0x000000140874723c */ /* 0x000fe20000001874 */
[----:B-1----:R-:W-:-:S04]  /*11030*/  FFMA.FTZ R0, R169, c[0x0][0x23c], -R3 ;  /* 0x00008f00a9007a23 */ /* 0x002fc80000010803 */
[----:B------:R1:W-:Y:S03]  /*11040*/  MUFU.EX2 R90, R0 ;  /* 0x00000000005a7308 */ /* 0x0003e60000000800 */
[----:B------:R-:W-:Y:S01]  /*11050*/  HMMA.16816.F32 R128, R8, R22, R128 ;  /* 0x000000160880723c */ /* 0x000fe20000001880 */
[----:B------:R-:W3:Y:S01]  /*11060*/  LDSM.16.MT88.4 R20, [R233+0xc800] ;  /* 0x00c80000e914783b */ /* 0x000ee20000004200 */
[----:B--2---:R-:W-:Y:S01]  /*11070*/  MOV R169, R4 ;  /* 0x0000000400a97202 */ /* 0x004fe20000000f00 */
[----:B-1----:R-:W-:-:S04]  /*11080*/  FFMA.FTZ R0, R48, c[0x0][0x23c], -R28 ;  /* 0x00008f0030007a23 */ /* 0x002fc8000001081c */
[----:B------:R1:W-:Y:S02]  /*11090*/  MUFU.EX2 R99, R0 ;  /* 0x0000000000637308 */ /* 0x0003e40000000800 */
[----:B-1----:R-:W-:-:S06]  /*110a0*/  FFMA.FTZ R0, R50, c[0x0][0x23c], -R28 ;  /* 0x00008f0032007a23 */ /* 0x002fcc000001081c */
[----:B------:R1:W-:Y:S01]  /*110b0*/  MUFU.EX2 R96, R0 ;  /* 0x0000000000607308 */ /* 0x0003e20000000800 */
[----:B------:R-:W-:Y:S02]  /*110c0*/  MOV R228, R83 ;  /* 0x0000005300e47202 */ /* 0x000fe40000000f00 */
[----:B------:R-:W-:Y:S01]  /*110d0*/  MOV R83, R77 ;  /* 0x0000004d00537202 */ /* 0x000fe20000000f00 */
[----:B-1----:R-:W-:-:S04]  /*110e0*/  FFMA.FTZ R0, R36, c[0x0][0x23c], -R28 ;  /* 0x00008f0024007a23 */ /* 0x002fc8000001081c */
[----:B------:R1:W2:Y:S01]  /*110f0*/  MUFU.EX2 R4, R0 ;  /* 0x0000000000047308 */ /* 0x0002a20000000800 */
[----:B------:R-:W-:Y:S01]  /*11100*/  MOV R77, R252 ;  /* 0x000000fc004d7202 */ /* 0x000fe20000000f00 */
[----:B------:R-:W-:Y:S02]  /*11110*/  FMUL.FTZ R132, R132, R30 ;  /* 0x0000001e84847220 */ /* 0x000fe40000410000 */
[----:B-1----:R-:W-:-:S04]  /*11120*/  FFMA.FTZ R0, R40, c[0x0][0x23c], -R28 ;  /* 0x00008f0028007a23 */ /* 0x002fc8000001081c */
[----:B------:R1:W4:Y:S01]  /*11130*/  MUFU.EX2 R91, R0 ;  /* 0x00000000005b7308 */ /* 0x0003220000000800 */
[----:B------:R-:W-:Y:S02]  /*11140*/  FMUL.FTZ R133, R133, R30 ;  /* 0x0000001e85857220 */ /* 0x000fe40000410000 */
        /* <DEDUP_REMOVED lines=14> */
[----:B------:R1:W1:Y:S01]  /*11230*/  MUFU.EX2 R222, R0 ;  /* 0x0000000000de7308 */ /* 0x0002620000000800 */
        /* <DEDUP_REMOVED lines=11> */
[----:B-1----:R-:W-:Y:S01]  /*112f0*/  FFMA.FTZ R0, R47, c[0x0][0x23c], -R29 ;  /* 0x00008f002f007a23 */ /* 0x002fe2000001081d */
[----:B------:R-:W-:Y:S01]  /*11300*/  MOV R221, R84 ;  /* 0x0000005400dd7202 */ /* 0x000fe20000000f00 */
[----:B------:R-:W-:Y:S01]  /*11310*/  HMMA.16816.F32 R132, R8, R12, R132 ;  /* 0x0000000c0884723c */ /* 0x000fe20000001884 */
[----:B------:R-:W-:Y:S01]  /*11320*/  MOV R47, R49 ;  /* 0x00000031002f7202 */ /* 0x000fe20000000f00 */
[----:B------:R1:W-:Y:S01]  /*11330*/  MUFU.EX2 R88, R0 ;  /* 0x0000000000587308 */ /* 0x0003e20000000800 */
[----:B------:R-:W-:-:S05]  /*11340*/  MOV R36, R65 ;  /* 0x0000004100247202 */ /* 0x000fca0000000f00 */
[C---:B------:R-:W-:Y:S01]  /*11350*/  HMMA.16816.F32 R140, R8.reuse, R14, R140 ;  /* 0x0000000e088c723c */ /* 0x040fe2000000188c */
[----:B--2---:R-:W-:Y:S01]  /*11360*/  MOV R40, R4 ;  /* 0x0000000400287202 */ /* 0x004fe20000000f00 */
[----:B------:R-:W2:Y:S06]  /*11370*/  LDSM.16.MT88.4 R12, [R234+0xc800] ;  /* 0x00c80000ea0c783b */ /* 0x000eac0000004200 */
[----:B------:R-:W-:Y:S01]  /*11380*/  HMMA.16816.F32 R192, R8, R16, R192 ;  /* 0x0000001008c0723c */ /* 0x000fe200000018c0 */
[----:B-1----:R-:W-:-:S07]  /*11390*/  FFMA.FTZ R0, R39, c[0x0][0x23c], -R29 ;  /* 0x00008f0027007a23 */ /* 0x002fce000001081d */
[C---:B------:R-:W-:Y:S01]  /*113a0*/  HMMA.16816.F32 R152, R8.reuse, R18, R152 ;  /* 0x000000120898723c */ /* 0x040fe20000001898 */
[----:B------:R1:W1:Y:S07]  /*113b0*/  MUFU.EX2 R85, R0 ;  /* 0x0000000000557308 */ /* 0x00026e0000000800 */
[C---:B------:R-:W-:Y:S08]  /*113c0*/  HMMA.16816.F32 R156, R8.reuse, R24, R156 ;  /* 0x00000018089c723c */ /* 0x040ff0000000189c */
[----:B------:R-:W-:Y:S01]  /*113d0*/  HMMA.16816.F32 R200, R8, R26, R200 ;  /* 0x0000001a08c8723c */ /* 0x000fe200000018c8 */
[----:B-1----:R-:W-:Y:S01]  /*113e0*/  FFMA.FTZ R0, R47, c[0x0][0x23c], -R2 ;  /* 0x00008f002f007a23 */ /* 0x002fe20000010802 */
[----:B------:R-:W-:Y:S01]  /*113f0*/  MOV R47, R36 ;  /* 0x00000024002f7202 */ /* 0x000fe20000000f00 */
[----:B------:R-:W-:Y:S04]  /*11400*/  LDSM.16.MT88.4 R16, [R236+0xc800] ;  /* 0x00c80000ec10783b */ /* 0x000fe80000004200 */
[----:B------:R-:W-:Y:S01]  /*11410*/  F2FP.PACK_AB R8, R98, R81 ;  /* 0x000000516208723e */ /* 0x000fe200000000ff */
[----:B------:R-:W-:Y:S01]  /*11420*/  LDSM.16.MT88.4 R24, [R233+0xe800] ;  /* 0x00e80000e918783b */ /* 0x000fe20000004200 */
[----:B------:R-:W-:-:S02]  /*11430*/  F2FP.PACK_AB R9, R97, R80 ;  /* 0x000000506109723e */ /* 0x000fc400000000ff */
[----:B------:R-:W-:Y:S02]  /*11440*/  F2FP.PACK_AB R10, R89, R221 ;  /* 0x000000dd590a723e */ /* 0x000fe400000000ff */
[----:B------:R-:W-:Y:S02]  /*11450*/  F2FP.PACK_AB R11, R90, R169 ;  /* 0x000000a95a0b723e */ /* 0x000fe400000000ff */
[----:B------:R-:W-:Y:S02]  /*11460*/  MOV R36, R246 ;  /* 0x000000f600247202 */ /* 0x000fe40000000f00 */
[----:B----4-:R-:W-:-:S03]  /*11470*/  F2FP.PACK_AB R6, R91, R40 ;  /* 0x000000285b06723e */ /* 0x010fc600000000ff */
[----:B---3--:R-:W-:Y:S07]  /*11480*/  HMMA.16816.F32 R48, R8, R22, R208 ;  /* 0x000000160830723c */ /* 0x008fee00000018d0 */
[----:B------:R-:W-:Y:S02]  /*11490*/  MOV R211, R40 ;  /* 0x0000002800d37202 */ /* 0x000fe40000000f00 */
[----:B------:R-:W-:Y:S02]  /*114a0*/  MOV R40, R36 ;  /* 0x0000002400287202 */ /* 0x000fe40000000f00 */
[----:B------:R-:W-:-:S02]  /*114b0*/  MOV R36, R43 ;  /* 0x0000002b00247202 */ /* 0x000fc40000000f00 */
[----:B------:R-:W3:Y:S01]  /*114c0*/  LDL.LU R43, [R1+0x14] ;  /* 0x00001400012b7983 */ /* 0x000ee20000300800 */
[----:B------:R-:W-:Y:S02]  /*114d0*/  F2FP.PACK_AB R4, R96, R99 ;  /* 0x000000636004723e */ /* 0x000fe400000000ff */
[----:B------:R-:W-:Y:S02]  /*114e0*/  F2FP.PACK_AB R5, R222, R252 ;  /* 0x000000fcde05723e */ /* 0x000fe400000000ff */
[----:B------:R-:W-:Y:S02]  /*114f0*/  F2FP.PACK_AB R7, R85, R88 ;  /* 0x000000585507723e */ /* 0x000fe400000000ff */
[----:B------:R-:W-:Y:S02]  /*11500*/  MOV R229, R82 ;  /* 0x0000005200e57202 */ /* 0x000fe40000000f00 */
[----:B------:R-:W-:Y:S02]  /*11510*/  MOV R230, R87 ;  /* 0x0000005700e67202 */ /* 0x000fe40000000f00 */
[----:B------:R-:W-:-:S02]  /*11520*/  MOV R86, R76 ;  /* 0x0000004c00567202 */ /* 0x000fc40000000f00 */
[----:B------:R-:W-:Y:S02]  /*11530*/  MOV R82, R78 ;  /* 0x0000004e00527202 */ /* 0x000fe40000000f00 */
[----:B------:R-:W-:Y:S01]  /*11540*/  MOV R84, R79 ;  /* 0x0000004f00547202 */ /* 0x000fe20000000f00 */
[-C--:B--2---:R-:W-:Y:S01]  /*11550*/  HMMA.16816.F32 R60, R4, R14.reuse, R60 ;  /* 0x0000000e043c723c */ /* 0x084fe2000000183c */
[----:B------:R-:W-:Y:S02]  /*11560*/  MOV R87, R72 ;  /* 0x0000004800577202 */ /* 0x000fe40000000f00 */
[----:B------:R-:W-:Y:S02]  /*11570*/  MOV R223, R73 ;  /* 0x0000004900df7202 */ /* 0x000fe40000000f00 */
[----:B------:R-:W-:Y:S02]  /*11580*/  MOV R76, R74 ;  /* 0x0000004a004c7202 */ /* 0x000fe40000000f00 */
[----:B------:R-:W-:Y:S01]  /*11590*/  MOV R220, R75 ;  /* 0x0000004b00dc7202 */ /* 0x000fe20000000f00 */
[----:B------:R-:W-:Y:S01]  /*115a0*/  HMMA.16816.F32 R56, R8, R14, R56 ;  /* 0x0000000e0838723c */ /* 0x000fe20000001838 */
[----:B------:R-:W-:-:S02]  /*115b0*/  MOV R78, R67 ;  /* 0x00000043004e7202 */ /* 0x000fc40000000f00 */
[----:B------:R-:W-:-:S05]  /*115c0*/  MOV R79, R66 ;  /* 0x00000042004f7202 */ /* 0x000fca0000000f00 */
[-C--:B------:R-:W-:Y:S08]  /*115d0*/  HMMA.16816.F32 R72, R8, R12.reuse, R204 ;  /* 0x0000000c0848723c */ /* 0x080ff000000018cc */
[----:B------:R-:W-:Y:S01]  /*115e0*/  HMMA.16816.F32 R64, R4, R12, R184 ;  /* 0x0000000c0440723c */ /* 0x000fe200000018b8 */
[----:B------:R-:W1:Y:S01]  /*115f0*/  LDSM.16.MT88.4 R12, [R235+0xc800] ;  /* 0x00c80000eb0c783b */ /* 0x000e620000004200 */
[----:B------:R2:W-:Y:S02]  /*11600*/  MUFU.EX2 R246, R0 ;  /* 0x0000000000f67308 */ /* 0x0005e40000000800 */
[----:B--2---:R-:W-:-:S06]  /*11610*/  FFMA.FTZ R0, R247, c[0x0][0x23c], -R2 ;  /* 0x00008f00f7007a23 */ /* 0x004fcc0000010802 */
[----:B------:R2:W-:Y:S02]  /*11620*/  MUFU.EX2 R247, R0 ;  /* 0x0000000000f77308 */ /* 0x0005e40000000800 */
[--C-:B--2---:R-:W-:Y:S01]  /*11630*/  FFMA.FTZ R0, R223, c[0x0][0x23c], -R2.reuse ;  /* 0x00008f00df007a23 */ /* 0x104fe20000010802 */
[----:B------:R-:W-:Y:S02]  /*11640*/  MOV R223, R84 ;  /* 0x0000005400df7202 */ /* 0x000fe40000000f00 */
[----:B------:R-:W-:Y:S02]  /*11650*/  MOV R84, R86 ;  /* 0x0000005600547202 */ /* 0x000fe40000000f00 */
[----:B------:R-:W-:Y:S01]  /*11660*/  MOV R86, R250 ;  /* 0x000000fa00567202 */ /* 0x000fe20000000f00 */
[-C--:B-1----:R-:W-:Y:S01]  /*11670*/  HMMA.16816.F32 R100, R8, R12.reuse, R100 ;  /* 0x0000000c0864723c */ /* 0x082fe20000001864 */
[----:B------:R1:W-:Y:S07]  /*11680*/  MUFU.EX2 R250, R0 ;  /* 0x0000000000fa7308 */ /* 0x0003ee0000000800 */
[C---:B------:R-:W-:Y:S08]  /*11690*/  HMMA.16816.F32 R104, R4.reuse, R12, R104 ;  /* 0x0000000c0468723c */ /* 0x040ff00000001868 */
[----:B------:R-:W-:Y:S01]  /*116a0*/  HMMA.16816.F32 R108, R4, R14, R108 ;  /* 0x0000000e046c723c */ /* 0x000fe2000000186c */
[----:B-1----:R-:W-:-:S07]  /*116b0*/  FFMA.FTZ R0, R251, c[0x0][0x23c], -R2 ;  /* 0x00008f00fb007a23 */ /* 0x002fce0000010802 */
[----:B------:R-:W-:Y:S01]  /*116c0*/  HMMA.16816.F32 R112, R8, R14, R112 ;  /* 0x0000000e0870723c */ /* 0x000fe20000001870 */
[----:B------:R-:W1:Y:S01]  /*116d0*/  LDSM.16.MT88.4 R12, [R235+0xe800] ;  /* 0x00e80000eb0c783b */ /* 0x000e620000004200 */
[----:B------:R2:W-:Y:S02]  /*116e0*/  MUFU.EX2 R251, R0 ;  /* 0x0000000000fb7308 */ /* 0x0005e40000000800 */
[----:B--2---:R-:W-:-:S06]  /*116f0*/  FFMA.FTZ R0, R228, c[0x0][0x23c], -R3 ;  /* 0x00008f00e4007a23 */ /* 0x004fcc0000010803 */
[----:B------:R2:W-:Y:S01]  /*11700*/  MUFU.EX2 R228, R0 ;  /* 0x0000000000e47308 */ /* 0x0005e20000000800 */
[----:B------:R-:W-:Y:S02]  /*11710*/  MOV R207, R86 ;  /* 0x0000005600cf7202 */ /* 0x000fe40000000f00 */
[----:B------:R-:W-:Y:S01]  /*11720*/  MOV R86, R245 ;  /* 0x000000f500567202 */ /* 0x000fe20000000f00 */
[----:B--2---:R-:W-:-:S04]  /*11730*/  FFMA.FTZ R0, R229, c[0x0][0x23c], -R3 ;  /* 0x00008f00e5007a23 */ /* 0x004fc80000010803 */
[----:B------:R2:W-:Y:S01]  /*11740*/  MUFU.EX2 R229, R0 ;  /* 0x0000000000e57308 */ /* 0x0005e20000000800 */
[----:B------:R-:W-:Y:S01]  /*11750*/  MOV R209, R221 ;  /* 0x000000dd00d17202 */ /* 0x000fe20000000f00 */
[----:B--2---:R-:W-:-:S06]  /*11760*/  FFMA.FTZ R0, R230, c[0x0][0x23c], -R3 ;  /* 0x00008f00e6007a23 */ /* 0x004fcc0000010803 */
[----:B------:R2:W-:Y:S01]  /*11770*/  MUFU.EX2 R230, R0 ;  /* 0x0000000000e67308 */ /* 0x0005e20000000800 */
[----:B------:R-:W-:Y:S01]  /*11780*/  HMMA.16816.F32 R176, R8, R20, R176 ;  /* 0x0000001408b0723c */ /* 0x000fe200000018b0 */
[----:B------:R-:W-:Y:S01]  /*11790*/  MOV R208, R222 ;  /* 0x000000de00d07202 */ /* 0x000fe20000000f00 */
[----:B--2---:R-:W-:-:S05]  /*117a0*/  FFMA.FTZ R0, R47, c[0x0][0x23c], -R3 ;  /* 0x00008f002f007a23 */ /* 0x004fca0000010803 */
[----:B------:R2:W-:Y:S01]  /*117b0*/  MUFU.EX2 R245, R0 ;  /* 0x0000000000f57308 */ /* 0x0005e20000000800 */
[----:B------:R-:W-:Y:S01]  /*117c0*/  HMMA.16816.F32 R172, R4, R20, R172 ;  /* 0x0000001404ac723c */ /* 0x000fe200000018ac */
[----:B------:R-:W-:Y:S01]  /*117d0*/  MOV R210, R169 ;  /* 0x000000a900d27202 */ /* 0x000fe20000000f00 */
[----:B--2---:R-:W-:-:S05]  /*117e0*/  FFMA.FTZ R0, R248, c[0x0][0x23c], -R28 ;  /* 0x00008f00f8007a23 */ /* 0x004fca000001081c */
[----:B------:R2:W-:Y:S01]  /*117f0*/  MUFU.EX2 R221, R0 ;  /* 0x0000000000dd7308 */ /* 0x0005e20000000800 */
[----:B------:R-:W-:Y:S01]  /*11800*/  HMMA.16816.F32 R180, R4, R22, R180 ;  /* 0x0000001604b4723c */ /* 0x000fe200000018b4 */
[----:B------:R-:W4:Y:S01]  /*11810*/  LDSM.16.MT88.4 R20, [R234+0xe800] ;  /* 0x00e80000ea14783b */ /* 0x000f220000004200 */
[----:B------:R-:W-:-:S06]  /*11820*/  MOV R169, R223 ;  /* 0x000000df00a97202 */ /* 0x000fcc0000000f00 */
[----:B------:R-:W-:Y:S01]  /*11830*/  HMMA.16816.F32 R52, R8, R16, R52 ;  /* 0x000000100834723c */ /* 0x000fe20000001834 */
[----:B--2---:R-:W-:-:S07]  /*11840*/  FFMA.FTZ R0, R231, c[0x0][0x23c], -R28 ;  /* 0x00008f00e7007a23 */ /* 0x004fce000001081c */
[C---:B------:R-:W-:Y:S01]  /*11850*/  HMMA.16816.F32 R32, R4.reuse, R16, R32 ;  /* 0x000000100420723c */ /* 0x040fe20000001820 */
[----:B------:R2:W1:Y:S07]  /*11860*/  MUFU.EX2 R222, R0 ;  /* 0x0000000000de7308 */ /* 0x00046e0000000800 */
[-C--:B------:R-:W-:Y:S08]  /*11870*/  HMMA.16816.F32 R92, R4, R18.reuse, R92 ;  /* 0x00000012045c723c */ /* 0x080ff0000000185c */
[----:B------:R-:W-:Y:S01]  /*11880*/  HMMA.16816.F32 R68, R8, R18, R68 ;  /* 0x000000120844723c */ /* 0x000fe20000001844 */
[----:B------:R-:W3:Y:S01]  /*11890*/  LDSM.16.MT88.4 R16, [R236+0xe800] ;  /* 0x00e80000ec10783b */ /* 0x000ee20000004200 */
[----:B--2---:R-:W-:Y:S01]  /*118a0*/  FFMA.FTZ R0, R164, c[0x0][0x23c], -R28 ;  /* 0x00008f00a4007a23 */ /* 0x004fe2000001081c */
[----:B------:R-:W-:-:S03]  /*118b0*/  MOV R47, R84 ;  /* 0x00000054002f7202 */ /* 0x000fc60000000f00 */
[----:B------:R2:W-:Y:S02]  /*118c0*/  MUFU.EX2 R223, R0 ;  /* 0x0000000000df7308 */ /* 0x0005e40000000800 */
[----:B-1----:R-:W-:Y:S01]  /*118d0*/  HMMA.16816.F32 R196, R4, R12, R196 ;  /* 0x0000000c04c4723c */ /* 0x002fe200000018c4 */
[----:B------:R-:W-:-:S07]  /*118e0*/  MOV R84, R227 ;  /* 0x000000e300547202 */ /* 0x000fce0000000f00 */
[----:B------:R-:W-:Y:S01]  /*118f0*/  HMMA.16816.F32 R160, R4, R14, R160 ;  /* 0x0000000e04a0723c */ /* 0x000fe200000018a0 */
[----:B--2---:R-:W-:-:S07]  /*11900*/  FFMA.FTZ R0, R42, c[0x0][0x23c], -R28 ;  /* 0x00008f002a007a23 */ /* 0x004fce000001081c */
[C---:B------:R-:W-:Y:S01]  /*11910*/  HMMA.16816.F32 R156, R8.reuse, R12, R156 ;  /* 0x0000000c089c723c */ /* 0x040fe2000000189c */
[----:B------:R1:W-:Y:S07]  /*11920*/  MUFU.EX2 R227, R0 ;  /* 0x0000000000e37308 */ /* 0x0003ee0000000800 */
[----:B------:R-:W-:Y:S01]  /*11930*/  HMMA.16816.F32 R200, R8, R14, R200 ;  /* 0x0000000e08c8723c */ /* 0x000fe200000018c8 */
[----:B------:R-:W2:Y:S01]  /*11940*/  LDSM.16.MT88.4 R12, [R236+0xd000] ;  /* 0x00d00000ec0c783b */ /* 0x000ea20000004200 */
[----:B------:R-:W-:-:S02]  /*11950*/  FFMA.FTZ R42, R220, c[0x0][0x23c], -R2 ;  /* 0x00008f00dc2a7a23 */ /* 0x000fc40000010802 */
[----:B------:R-:W-:Y:S02]  /*11960*/  FFMA.FTZ R39, R37, c[0x0][0x23c], -R2 ;  /* 0x00008f0025277a23 */ /* 0x000fe40000010802 */
[----:B-1----:R-:W-:-:S04]  /*11970*/  FFMA.FTZ R0, R249, c[0x0][0x23c], -R29 ;  /* 0x00008f00f9007a23 */ /* 0x002fc8000001081d */
[----:B------:R1:W-:Y:S01]  /*11980*/  MUFU.EX2 R220, R0 ;  /* 0x0000000000dc7308 */ /* 0x0003e20000000800 */
[----:B------:R-:W-:Y:S02]  /*11990*/  FFMA.FTZ R37, R219, c[0x0][0x23c], -R3 ;  /* 0x00008f00db257a23 */ /* 0x000fe40000010803 */
[--C-:B------:R-:W-:Y:S02]  /*119a0*/  FFMA.FTZ R41, R41, c[0x0][0x23c], -R2.reuse ;  /* 0x00008f0029297a23 */ /* 0x100fe40000010802 */
[----:B------:R-:W-:Y:S02]  /*119b0*/  FFMA.FTZ R40, R40, c[0x0][0x23c], -R2 ;  /* 0x00008f0028287a23 */ /* 0x000fe40000010802 */
[--C-:B------:R-:W-:Y:S02]  /*119c0*/  FFMA.FTZ R2, R216, c[0x0][0x23c], -R29.reuse ;  /* 0x00008f00d8027a23 */ /* 0x100fe4000001081d */
[----:B-1----:R-:W-:-:S04]  /*119d0*/  FFMA.FTZ R0, R226, c[0x0][0x23c], -R29 ;  /* 0x00008f00e2007a23 */ /* 0x002fc8000001081d */
[----:B------:R1:W1:Y:S01]  /*119e0*/  MUFU.EX2 R219, R0 ;  /* 0x0000000000db7308 */ /* 0x0002620000000800 */
[----:B---3--:R-:W-:-:S07]  /*119f0*/  FFMA.FTZ R43, R43, R30, R215 ;  /* 0x0000001e2b2b7223 */ /* 0x008fce00000100d7 */
[----:B------:R-:W-:Y:S01]  /*11a00*/  MUFU.EX2 R216, R2 ;  /* 0x0000000200d87308 */ /* 0x000fe20000000800 */
[----:B-1----:R-:W-:-:S07]  /*11a10*/  FFMA.FTZ R0, R224, c[0x0][0x23c], -R29 ;  /* 0x00008f00e0007a23 */ /* 0x002fce000001081d */
[----:B------:R-:W1:Y:S01]  /*11a20*/  MUFU.EX2 R215, R0 ;  /* 0x0000000000d77308 */ /* 0x000e620000000800 */
[----:B------:R-:W-:Y:S01]  /*11a30*/  HMMA.16816.F32 R120, R4, R24, R120 ;  /* 0x000000180478723c */ /* 0x000fe20000001878 */
[----:B------:R-:W-:-:S07]  /*11a40*/  MOV R224, R88 ;  /* 0x0000005800e07202 */ /* 0x000fce0000000f00 */
[----:B------:R-:W-:Y:S01]  /*11a50*/  HMMA.16816.F32 R124, R4, R26, R124 ;  /* 0x0000001a047c723c */ /* 0x000fe2000000187c */
[----:B------:R-:W-:-:S07]  /*11a60*/  MOV R226, R89 ;  /* 0x0000005900e27202 */ /* 0x000fce0000000f00 */
[----:B----4-:R-:W-:Y:S01]  /*11a70*/  HMMA.16816.F32 R136, R4, R20, R136 ;  /* 0x000000140488723c */ /* 0x010fe20000001888 */
[----:B------:R-:W-:-:S07]  /*11a80*/  MOV R249, R90 ;  /* 0x0000005a00f97202 */ /* 0x000fce0000000f00 */
[----:B------:R-:W-:Y:S01]  /*11a90*/  HMMA.16816.F32 R188, R4, R22, R188 ;  /* 0x0000001604bc723c */ /* 0x000fe200000018bc */
[----:B------:R-:W-:-:S07]  /*11aa0*/  MOV R231, R91 ;  /* 0x0000005b00e77202 */ /* 0x000fce0000000f00 */
[C---:B------:R-:W-:Y:S08]  /*11ab0*/  HMMA.16816.F32 R144, R4.reuse, R16, R144 ;  /* 0x000000100490723c */ /* 0x040ff00000001890 */
[----:B------:R-:W-:Y:S07]  /*11ac0*/  HMMA.16816.F32 R148, R4, R18, R148 ;  /* 0x000000120494723c */ /* 0x000fee0000001894 */
[----:B------:R-:W-:-:S02]  /*11ad0*/  F2FP.PACK_AB R4, R222, R221 ;  /* 0x000000ddde04723e */ /* 0x000fc400000000ff */
[----:B------:R-:W-:Y:S02]  /*11ae0*/  F2FP.PACK_AB R5, R219, R220 ;  /* 0x000000dcdb05723e */ /* 0x000fe400000000ff */
[----:B------:R-:W-:Y:S02]  /*11af0*/  F2FP.PACK_AB R6, R227, R223 ;  /* 0x000000dfe306723e */ /* 0x000fe400000000ff */
[----:B-1----:R-:W-:Y:S01]  /*11b00*/  F2FP.PACK_AB R7, R216, R215 ;  /* 0x000000d7d807723e */ /* 0x002fe200000000ff */
[C---:B------:R-:W-:Y:S08]  /*11b10*/  HMMA.16816.F32 R192, R8.reuse, R16, R192 ;  /* 0x0000001008c0723c */ /* 0x040ff000000018c0 */
[----:B------:R-:W-:Y:S01]  /*11b20*/  HMMA.16816.F32 R152, R8, R18, R152 ;  /* 0x000000120898723c */ /* 0x000fe20000001898 */
[----:B------:R-:W1:Y:S07]  /*11b30*/  LDSM.16.MT88.4 R16, [R234+0xd000] ;  /* 0x00d00000ea10783b */ /* 0x000e6e0000004200 */
[----:B--2---:R-:W-:Y:S01]  /*11b40*/  HMMA.16816.F32 R88, R4, R12, R32 ;  /* 0x0000000c0458723c */ /* 0x004fe20000001820 */
[----:B------:R-:W2:Y:S01]  /*11b50*/  LDSM.16.MT88.4 R32, [R235+0xf000] ;  /* 0x00f00000eb20783b */ /* 0x000ea20000004200 */
[----:B------:R-:W-:-:S06]  /*11b60*/  MOV R187, R207 ;  /* 0x000000cf00bb7202 */ /* 0x000fcc0000000f00 */
[----:B------:R-:W-:Y:S01]  /*11b70*/  HMMA.16816.F32 R116, R8, R24, R116 ;  /* 0x000000180874723c */ /* 0x000fe20000001874 */
[----:B------:R-:W-:Y:S02]  /*11b80*/  MOV R204, R208 ;  /* 0x000000d000cc7202 */ /* 0x000fe40000000f00 */
[----:B------:R-:W-:-:S05]  /*11b90*/  MOV R205, R209 ;  /* 0x000000d100cd7202 */ /* 0x000fca0000000f00 */
[----:B------:R-:W-:Y:S01]  /*11ba0*/  HMMA.16816.F32 R128, R8, R26, R128 ;  /* 0x0000001a0880723c */ /* 0x000fe20000001880 */
[----:B------:R-:W-:-:S07]  /*11bb0*/  MOV R206, R210 ;  /* 0x000000d200ce7202 */ /* 0x000fce0000000f00 */
[----:B------:R-:W-:Y:S01]  /*11bc0*/  HMMA.16816.F32 R132, R8, R20, R132 ;  /* 0x000000140884723c */ /* 0x000fe20000001884 */
[----:B------:R-:W-:-:S07]  /*11bd0*/  MOV R207, R211 ;  /* 0x000000d300cf7202 */ /* 0x000fce0000000f00 */
[----:B------:R-:W-:Y:S01]  /*11be0*/  HMMA.16816.F32 R140, R8, R22, R140 ;  /* 0x00000016088c723c */ /* 0x000fe2000000188c */
[--C-:B------:R-:W-:Y:S02]  /*11bf0*/  FFMA.FTZ R38, R38, c[0x0][0x23c], -R3.reuse ;  /* 0x00008f0026267a23 */ /* 0x100fe40000010803 */
[--C-:B------:R-:W-:Y:S02]  /*11c00*/  FFMA.FTZ R36, R36, c[0x0][0x23c], -R3.reuse ;  /* 0x00008f0024247a23 */ /* 0x100fe40000010803 */
[----:B------:R-:W-:Y:S01]  /*11c10*/  FFMA.FTZ R31, R31, c[0x0][0x23c], -R3 ;  /* 0x00008f001f1f7a23 */ /* 0x000fe20000010803 */
[----:B------:R-:W-:Y:S01]  /*11c20*/  MOV R248, R85 ;  /* 0x0000005500f87202 */ /* 0x000fe20000000f00 */
[--C-:B------:R-:W-:Y:S01]  /*11c30*/  FFMA.FTZ R30, R225, c[0x0][0x23c], -R28.reuse ;  /* 0x00008f00e11e7a23 */ /* 0x100fe2000001081c */
[----:B------:R-:W-:Y:S01]  /*11c40*/  F2FP.PACK_AB R8, R247, R246 ;  /* 0x000000f6f708723e */ /* 0x000fe200000000ff */
[--C-:B------:R-:W-:Y:S01]  /*11c50*/  FFMA.FTZ R2, R171, c[0x0][0x23c], -R28.reuse ;  /* 0x00008f00ab027a23 */ /* 0x100fe2000001081c */
[----:B------:R-:W-:Y:S01]  /*11c60*/  F2FP.PACK_AB R9, R229, R228 ;  /* 0x000000e4e509723e */ /* 0x000fe200000000ff */
[--C-:B------:R-:W-:Y:S01]  /*11c70*/  FFMA.FTZ R0, R170, c[0x0][0x23c], -R28.reuse ;  /* 0x00008f00aa007a23 */ /* 0x100fe2000001081c */
[----:B------:R-:W-:Y:S01]  /*11c80*/  F2FP.PACK_AB R10, R251, R250 ;  /* 0x000000fafb0a723e */ /* 0x000fe200000000ff */
[----:B-1----:R-:W-:Y:S01]  /*11c90*/  HMMA.16816.F32 R64, R4, R16, R64 ;  /* 0x000000100440723c */ /* 0x002fe20000001840 */
[----:B------:R-:W-:Y:S01]  /*11ca0*/  F2FP.PACK_AB R11, R245, R230 ;  /* 0x000000e6f50b723e */ /* 0x000fe200000000ff */
[----:B------:R-:W-:Y:S01]  /*11cb0*/  FFMA.FTZ R3, R217, c[0x0][0x23c], -R28 ;  /* 0x00008f00d9037a23 */ /* 0x000fe2000001081c */
[----:B------:R-:W-:Y:S01]  /*11cc0*/  MOV R217, R206 ;  /* 0x000000ce00d97202 */ /* 0x000fe20000000f00 */
[----:B------:R-:W1:Y:S01]  /*11cd0*/  LDSM.16.MT88.4 R20, [R233+0xd000] ;  /* 0x00d00000e914783b */ /* 0x000e620000004200 */
[----:B------:R-:W-:-:S03]  /*11ce0*/  MOV R225, R207 ;  /* 0x000000cf00e17202 */ /* 0x000fc60000000f00 */
[C---:B------:R-:W-:Y:S01]  /*11cf0*/  HMMA.16816.F32 R208, R8.reuse, R16, R72 ;  /* 0x0000001008d0723c */ /* 0x040fe20000001848 */
[----:B------:R-:W-:Y:S01]  /*11d00*/  MOV R28, R87 ;  /* 0x00000057001c7202 */ /* 0x000fe20000000f00 */
[----:B------:R-:W3:Y:S05]  /*11d10*/  LDSM.16.MT88.4 R24, [R235+0xd000] ;  /* 0x00d00000eb18783b */ /* 0x000eea0000004200 */
[----:B------:R-:W-:Y:S02]  /*11d20*/  MOV R74, R204 ;  /* 0x000000cc004a7202 */ /* 0x000fe40000000f00 */
[----:B------:R-:W-:Y:S02]  /*11d30*/  MOV R73, R205 ;  /* 0x000000cd00497202 */ /* 0x000fe40000000f00 */
[----:B------:R-:W-:Y:S01]  /*11d40*/  MOV R75, R84 ;  /* 0x00000054004b7202 */ /* 0x000fe20000000f00 */
[----:B------:R-:W-:Y:S01]  /*11d50*/  HMMA.16816.F32 R204, R8, R18, R56 ;  /* 0x0000001208cc723c */ /* 0x000fe20000001838 */
[----:B------:R-:W-:-:S07]  /*11d60*/  MOV R72, R86 ;  /* 0x0000005600487202 */ /* 0x000fce0000000f00 */
[C---:B------:R-:W-:Y:S08]  /*11d70*/  HMMA.16816.F32 R84, R8.reuse, R12, R52 ;  /* 0x0000000c0854723c */ /* 0x040ff00000001834 */
[----:B------:R-:W-:Y:S01]  /*11d80*/  HMMA.16816.F32 R56, R8, R14, R68 ;  /* 0x0000000e0838723c */ /* 0x000fe20000001844 */
[----:B------:R-:W4:Y:S07]  /*11d90*/  LDL.LU R68, [R1+0x20] ;  /* 0x0000200001447983 */ /* 0x000f2e0000300800 */
[----:B--2---:R-:W-:Y:S01]  /*11da0*/  HMMA.16816.F32 R52, R4, R34, R160 ;  /* 0x000000220434723c */ /* 0x004fe200000018a0 */
[----:B------:R-:W2:Y:S04]  /*11db0*/  LDL.LU R162, [R1+0x18] ;  /* 0x0000180001a27983 */ /* 0x000ea80000300800 */
[----:B------:R-:W4:Y:S03]  /*11dc0*/  LDL.LU R163, [R1+0x1c] ;  /* 0x00001c0001a37983 */ /* 0x000f260000300800 */
[-C--:B-1----:R-:W-:Y:S08]  /*11dd0*/  HMMA.16816.F32 R176, R8, R20.reuse, R176 ;  /* 0x0000001408b0723c */ /* 0x082ff000000018b0 */
[C---:B------:R-:W-:Y:S08]  /*11de0*/  HMMA.16816.F32 R172, R4.reuse, R20, R172 ;  /* 0x0000001404ac723c */ /* 0x040ff000000018ac */
[-C--:B------:R-:W-:Y:S08]  /*11df0*/  HMMA.16816.F32 R180, R4, R22.reuse, R180 ;  /* 0x0000001604b4723c */ /* 0x080ff000000018b4 */
[----:B------:R-:W-:Y:S01]  /*11e00*/  HMMA.16816.F32 R48, R8, R22, R48 ;  /* 0x000000160830723c */ /* 0x000fe20000001830 */
[----:B------:R-:W1:Y:S07]  /*11e10*/  LDSM.16.MT88.4 R20, [R233+0xf000] ;  /* 0x00f00000e914783b */ /* 0x000e6e0000004200 */
[C---:B------:R-:W-:Y:S01]  /*11e20*/  HMMA.16816.F32 R60, R4.reuse, R18, R60 ;  /* 0x00000012043c723c */ /* 0x040fe2000000183c */
[----:B------:R-:W1:Y:S07]  /*11e30*/  LDSM.16.MT88.4 R16, [R234+0xf000] ;  /* 0x00f00000ea10783b */ /* 0x000e6e0000004200 */
[----:B------:R-:W-:Y:S01]  /*11e40*/  HMMA.16816.F32 R92, R4, R14, R92 ;  /* 0x0000000e045c723c */ /* 0x000fe2000000185c */
[----:B------:R-:W1:Y:S01]  /*11e50*/  LDSM.16.MT88.4 R12, [R236+0xf000] ;  /* 0x00f00000ec0c783b */ /* 0x000e620000004200 */
[----:B------:R-:W-:-:S02]  /*11e60*/  MOV R69, R169 ;  /* 0x000000a900457202 */ /* 0x000fc40000000f00 */
[----:B------:R-:W-:Y:S01]  /*11e70*/  MUFU.EX2 R169, R42 ;  /* 0x0000002a00a97308 */ /* 0x000fe20000000800 */
[----:B------:R-:W-:-:S07]  /*11e80*/  MOV R70, R47 ;  /* 0x0000002f00467202 */ /* 0x000fce0000000f00 */
[----:B------:R-:W-:Y:S08]  /*11e90*/  MUFU.EX2 R42, R37 ;  /* 0x00000025002a7308 */ /* 0x000ff00000000800 */
[----:B------:R3:W-:Y:S08]  /*11ea0*/  MUFU.EX2 R37, R0 ;  /* 0x0000000000257308 */ /* 0x0007f00000000800 */
[----:B------:R-:W-:Y:S01]  /*11eb0*/  MUFU.EX2 R47, R36 ;  /* 0x00000024002f7308 */ /* 0x000fe20000000800 */
[----:B---3--:R-:W-:-:S07]  /*11ec0*/  FFMA.FTZ R0, R218, c[0x0][0x23c], -R29 ;  /* 0x00008f00da007a23 */ /* 0x008fce000001081d */
[----:B------:R-:W-:Y:S08]  /*11ed0*/  MUFU.EX2 R36, R30 ;  /* 0x0000001e00247308 */ /* 0x000ff00000000800 */
[----:B------:R3:W-:Y:S01]  /*11ee0*/  MUFU.EX2 R30, R0 ;  /* 0x00000000001e7308 */ /* 0x0007e20000000800 */
[----:B------:R-:W-:Y:S07]  /*11ef0*/  HMMA.16816.F32 R196, R4, R32, R196 ;  /* 0x0000002004c4723c */ /* 0x000fee00000018c4 */
[----:B------:R-:W-:Y:S01]  /*11f00*/  MUFU.EX2 R171, R41 ;  /* 0x0000002900ab7308 */ /* 0x000fe20000000800 */
[----:B---3--:R-:W-:-:S07]  /*11f10*/  FFMA.FTZ R0, R214, c[0x0][0x23c], -R29 ;  /* 0x00008f00d6007a23 */ /* 0x008fce000001081d */
[----:B------:R-:W-:Y:S01]  /*11f20*/  MUFU.EX2 R41, R31 ;  /* 0x0000001f00297308 */ /* 0x000fe20000000800 */
[----:B------:R-:W-:Y:S01]  /*11f30*/  HMMA.16816.F32 R156, R8, R32, R156 ;  /* 0x00000020089c723c */ /* 0x000fe2000000189c */
[----:B------:R-:W-:Y:S02]  /*11f40*/  MOV R71, R187 ;  /* 0x000000bb00477202 */ /* 0x000fe40000000f00 */
[----:B------:R-:W3:Y:S04]  /*11f50*/  LDSM.16.MT88.4 R184, [R233+0xd800] ;  /* 0x00d80000e9b8783b */ /* 0x000ee80000004200 */
[----:B------:R1:W-:Y:S01]  /*11f60*/  MUFU.EX2 R31, R0 ;  /* 0x00000000001f7308 */ /* 0x0003e20000000800 */
[C---:B------:R-:W-:Y:S07]  /*11f70*/  HMMA.16816.F32 R104, R4.reuse, R24, R104 ;  /* 0x000000180468723c */ /* 0x040fee0000001868 */
[----:B------:R-:W-:Y:S01]  /*11f80*/  MUFU.EX2 R164, R40 ;  /* 0x0000002800a47308 */ /* 0x000fe20000000800 */
[----:B------:R-:W-:Y:S01]  /*11f90*/  HMMA.16816.F32 R108, R4, R26, R108 ;  /* 0x0000001a046c723c */ /* 0x000fe2000000186c */
[----:B-1----:R-:W-:-:S06]  /*11fa0*/  FFMA.FTZ R0, R212, c[0x0][0x23c], -R29 ;  /* 0x00008f00d4007a23 */ /* 0x002fcc000001081d */
[----:B------:R-:W-:Y:S01]  /*11fb0*/  MUFU.EX2 R40, R38 ;  /* 0x0000002600287308 */ /* 0x000fe20000000800 */
[C---:B------:R-:W-:Y:S07]  /*11fc0*/  HMMA.16816.F32 R120, R4.reuse, R20, R120 ;  /* 0x000000140478723c */ /* 0x040fee0000001878 */
[----:B------:R-:W-:Y:S01]  /*11fd0*/  MUFU.EX2 R33, R0 ;  /* 0x0000000000217308 */ /* 0x000fe20000000800 */
[C---:B------:R-:W-:Y:S07]  /*11fe0*/  HMMA.16816.F32 R124, R4.reuse, R22, R124 ;  /* 0x00000016047c723c */ /* 0x040fee000000187c */
[----:B------:R-:W1:Y:S01]  /*11ff0*/  MUFU.EX2 R38, R3 ;  /* 0x0000000300267308 */ /* 0x000e620000000800 */
[C---:B------:R-:W-:Y:S07]  /*12000*/  HMMA.16816.F32 R136, R4.reuse, R16, R136 ;  /* 0x000000100488723c */ /* 0x040fee0000001888 */
[----:B------:R-:W1:Y:S01]  /*12010*/  MUFU.EX2 R170, R39 ;  /* 0x0000002700aa7308 */ /* 0x000e620000000800 */
[C---:B------:R-:W-:Y:S08]  /*12020*/  HMMA.16816.F32 R188, R4.reuse, R18, R188 ;  /* 0x0000001204bc723c */ /* 0x040ff000000018bc */
[C---:B------:R-:W-:Y:S01]  /*12030*/  HMMA.16816.F32 R144, R4.reuse, R12, R144 ;  /* 0x0000000c0490723c */ /* 0x040fe20000001890 */
[----:B------:R1:W1:Y:S07]  /*12040*/  MUFU.EX2 R39, R2 ;  /* 0x0000000200277308 */ /* 0x00026e0000000800 */
[----:B------:R-:W-:Y:S07]  /*12050*/  HMMA.16816.F32 R148, R4, R14, R148 ;  /* 0x0000000e0494723c */ /* 0x000fee0000001894 */
[----:B------:R-:W-:-:S02]  /*12060*/  FADD.FTZ R4, R69, R43 ;  /* 0x0000002b45047221 */ /* 0x000fc40000010000 */
[----:B-1----:R-:W-:-:S04]  /*12070*/  FFMA.FTZ R2, R213, c[0x0][0x23c], -R29 ;  /* 0x00008f00d5027a23 */ /* 0x002fc8000001081d */
[----:B------:R1:W1:Y:S01]  /*12080*/  MUFU.EX2 R32, R2 ;  /* 0x0000000200207308 */ /* 0x0002620000000800 */
[----:B------:R-:W-:Y:S01]  /*12090*/  HMMA.16816.F32 R100, R8, R24, R100 ;  /* 0x000000180864723c */ /* 0x000fe20000001864 */
[----:B------:R-:W-:Y:S02]  /*120a0*/  F2FP.PACK_AB R160, R38, R36 ;  /* 0x0000002426a0723e */ /* 0x000fe400000000ff */
[----:B------:R-:W-:-:S05]  /*120b0*/  F2FP.PACK_AB R161, R31, R30 ;  /* 0x0000001e1fa1723e */ /* 0x000fca00000000ff */
[C---:B------:R-:W-:Y:S08]  /*120c0*/  HMMA.16816.F32 R116, R8.reuse, R20, R116 ;  /* 0x000000140874723c */ /* 0x040ff00000001874 */
[C---:B------:R-:W-:Y:S08]  /*120d0*/  HMMA.16816.F32 R132, R8.reuse, R16, R132 ;  /* 0x000000100884723c */ /* 0x040ff00000001884 */
[C---:B------:R-:W-:Y:S08]  /*120e0*/  HMMA.16816.F32 R192, R8.reuse, R12, R192 ;  /* 0x0000000c08c0723c */ /* 0x040ff000000018c0 */
[C---:B------:R-:W-:Y:S01]  /*120f0*/  HMMA.16816.F32 R24, R8.reuse, R26, R112 ;  /* 0x0000001a0818723c */ /* 0x040fe20000001870 */
[----:B------:R-:W-:Y:S01]  /*12100*/  MOV R43, R81 ;  /* 0x00000051002b7202 */ /* 0x000fe20000000f00 */
[----:B------:R-:W-:Y:S06]  /*12110*/  LDSM.16.MT88.4 R112, [R235+0xd800] ;  /* 0x00d80000eb70783b */ /* 0x000fec0000004200 */
        /* <DEDUP_REMOVED lines=9> */
[----:B------:R-:W-:Y:S07]  /*121b0*/  HMMA.16816.F32 R8, R8, R34, R200 ;  /* 0x000000220808723c */ /* 0x000fee00000018c8 */
[----:B------:R-:W-:-:S02]  /*121c0*/  F2FP.PACK_AB R200, R171, R169 ;  /* 0x000000a9abc8723e */ /* 0x000fc400000000ff */
[----:B------:R-:W-:Y:S02]  /*121d0*/  F2FP.PACK_AB R201, R42, R40 ;  /* 0x000000282ac9723e */ /* 0x000fe400000000ff */
[----:B------:R-:W-:Y:S02]  /*121e0*/  F2FP.PACK_AB R202, R170, R164 ;  /* 0x000000a4aaca723e */ /* 0x000fe400000000ff */
[----:B------:R-:W-:Y:S01]  /*121f0*/  F2FP.PACK_AB R203, R41, R47 ;  /* 0x0000002f29cb723e */ /* 0x000fe200000000ff */
[----:B--2---:R-:W-:Y:S02]  /*12200*/  FFMA.FTZ R0, R162, R44, R238 ;  /* 0x0000002ca2007223 */ /* 0x004fe400000100ee */
[----:B----4-:R-:W-:Y:S01]  /*12210*/  FFMA.FTZ R3, R163, R45, R237 ;  /* 0x0000002da3037223 */ /* 0x010fe200000100ed */
[----:B------:R-:W-:Y:S01]  /*12220*/  F2FP.PACK_AB R162, R37, R39 ;  /* 0x0000002725a2723e */ /* 0x000fe200000000ff */
[----:B------:R-:W-:Y:S02]  /*12230*/  FADD.FTZ R29, R70, R0 ;  /* 0x00000000461d7221 */ /* 0x000fe40000010000 */
[----:B-1----:R-:W-:Y:S01]  /*12240*/  FFMA.FTZ R2, R68, R46, R232 ;  /* 0x0000002e44027223 */ /* 0x002fe200000100e8 */
[-C--:B---3--:R-:W-:Y:S01]  /*12250*/  HMMA.16816.F32 R176, R200, R184.reuse, R176 ;  /* 0x000000b8c8b0723c */ /* 0x088fe200000018b0 */
[----:B------:R-:W-:Y:S01]  /*12260*/  FADD.FTZ R0, R71, R3 ;  /* 0x0000000347007221 */ /* 0x000fe20000010000 */
[----:B------:R-:W-:Y:S01]  /*12270*/  MOV R34, R83 ;  /* 0x0000005300227202 */ /* 0x000fe20000000f00 */
[----:B------:R-:W-:Y:S01]  /*12280*/  FADD.FTZ R3, R72, R4 ;  /* 0x0000000448037221 */ /* 0x000fe20000010000 */
[----:B------:R-:W-:Y:S01]  /*12290*/  MOV R35, R82 ;  /* 0x0000005200237202 */ /* 0x000fe20000000f00 */
[----:B------:R-:W1:Y:S01]  /*122a0*/  LDSM.16.MT88.4 R4, [R235+0xf800] ;  /* 0x00f80000eb04783b */ /* 0x000e620000004200 */
[----:B------:R-:W-:Y:S01]  /*122b0*/  F2FP.PACK_AB R163, R32, R33 ;  /* 0x0000002120a3723e */ /* 0x000fe200000000ff */
[----:B------:R-:W-:Y:S01]  /*122c0*/  FADD.FTZ R28, R28, R2 ;  /* 0x000000021c1c7221 */ /* 0x000fe20000010000 */
[----:B------:R-:W-:Y:S01]  /*122d0*/  MOV R2, R79 ;  /* 0x0000004f00027202 */ /* 0x000fe20000000f00 */
[----:B------:R2:W5:Y:S04]  /*122e0*/  LDL.LU R238, [R1+0x60] ;  /* 0x0000600001ee7983 */ /* 0x0005680000300800 */
[----:B------:R-:W-:Y:S01]  /*122f0*/  HMMA.16816.F32 R172, R160, R184, R172 ;  /* 0x000000b8a0ac723c */ /* 0x000fe200000018ac */
[----:B------:R-:W-:Y:S01]  /*12300*/  FADD.FTZ R2, R2, R29 ;  /* 0x0000001d02027221 */ /* 0x000fe20000010000 */
[----:B------:R-:W-:Y:S01]  /*12310*/  MOV R46, R80 ;  /* 0x00000050002e7202 */ /* 0x000fe20000000f00 */
[----:B------:R2:W5:Y:S01]  /*12320*/  LDL.LU R237, [R1+0x5c] ;  /* 0x00005c0001ed7983 */ /* 0x0005620000300800 */
[----:B------:R-:W-:-:S02]  /*12330*/  MOV R45, R99 ;  /* 0x00000063002d7202 */ /* 0x000fc40000000f00 */
[----:B------:R-:W-:Y:S01]  /*12340*/  MOV R44, R98 ;  /* 0x00000062002c7202 */ /* 0x000fe20000000f00 */
[----:B------:R-:W3:Y:S01]  /*12350*/  LDSM.16.MT88.4 R80, [R234+0xd800] ;  /* 0x00d80000ea50783b */ /* 0x000ee20000004200 */
[-C--:B------:R-:W-:Y:S01]  /*12360*/  HMMA.16816.F32 R180, R160, R186.reuse, R180 ;  /* 0x000000baa0b4723c */ /* 0x080fe200000018b4 */
[----:B------:R-:W-:Y:S02]  /*12370*/  MOV R218, R73 ;  /* 0x0000004900da7202 */ /* 0x000fe40000000f00 */
[----:B------:R-:W4:Y:S04]  /*12380*/  LDSM.16.MT88.4 R96, [R236+0xd800] ;  /* 0x00d80000ec60783b */ /* 0x000f280000004200 */
[----:B------:R2:W5:Y:S01]  /*12390*/  LDL.LU R232, [R1+0x58] ;  /* 0x0000580001e87983 */ /* 0x0005620000300800 */
[----:B------:R-:W-:Y:S07]  /*123a0*/  HMMA.16816.F32 R184, R200, R186, R48 ;  /* 0x000000bac8b8723c */ /* 0x000fee0000001830 */
[----:B------:R-:W-:-:S02]  /*123b0*/  MOV R48, R78 ;  /* 0x0000004e00307202 */ /* 0x000fc40000000f00 */
[----:B------:R-:W-:Y:S02]  /*123c0*/  MOV R49, R77 ;  /* 0x0000004d00317202 */ /* 0x000fe40000000f00 */
[----:B------:R-:W-:Y:S02]  /*123d0*/  MOV R50, R76 ;  /* 0x0000004c00327202 */ /* 0x000fe40000000f00 */
[----:B------:R-:W-:Y:S01]  /*123e0*/  MOV R51, R75 ;  /* 0x0000004b00337202 */ /* 0x000fe20000000f00 */
[----:B------:R-:W-:Y:S01]  /*123f0*/  FADD.FTZ R0, R48, R0 ;  /* 0x0000000030007221 */ /* 0x000fe20000010000 */
[----:B-1----:R-:W-:Y:S01]  /*12400*/  HMMA.16816.F32 R196, R160, R4, R196 ;  /* 0x00000004a0c4723c */ /* 0x002fe200000018c4 */
[----:B------:R-:W-:Y:S02]  /*12410*/  FADD.FTZ R3, R50, R3 ;  /* 0x0000000332037221 */ /* 0x000fe40000010000 */
        /* <DEDUP_REMOVED lines=53> */
[----:B------:R2:W-:Y:S04]  /*12770*/  STL [R1+0x14], R4 ;  /* 0x0000140401007387 */ /* 0x0005e80000100800 */
[----:B------:R2:W-:Y:S04]  /*12780*/  STL [R1+0x18], R3 ;  /* 0x0000180301007387 */ /* 0x0005e80000100800 */
[----:B------:R2:W-:Y:S04]  /*12790*/  STL [R1+0x1c], R2 ;  /* 0x00001c0201007387 */ /* 0x0005e80000100800 */
[----:B------:R2:W-:Y:S01]  /*127a0*/  STL [R1+0x20], R0 ;  /* 0x0000200001007387 */ /* 0x0005e20000100800 */
[----:B---3--:R-:W-:Y:S01]  /*127b0*/  HMMA.16816.F32 R72, R160, R80, R64 ;  /* 0x00000050a048723c */ /* 0x008fe20000001840 */
[----:B------:R-:W-:-:S07]  /*127c0*/  @UP0 UIADD3 UR8, UR8, -0x4, URZ ;  /* 0xfffffffc08080890 */ /* 0x000fce000fffe03f */
        /* <DEDUP_REMOVED lines=25> */
[----:B------:R-:W-:Y:S11]  /*12960*/  @P0 BRA `(.L_x_335) ;  /* 0x0000001000000947 */ /* 0x000ff60003800000 */
.L_x_328:
[----:B-12-4-:R-:W-:-:S12]  /*12970*/  UIADD3 UR8, UR21, -0x1, URZ ;  /* 0xffffffff15087890 */ /* 0x016fd8000fffe03f */
.L_x_335:
[----:B--2---:R-:W-:-:S13]  /*12980*/  ISETP.LE.AND P0, PT, RZ, UR8, PT ;  /* 0x00000008ff007c0c */ /* 0x004fda000bf03270 */
[----:B------:R-:W-:Y:S05]  /*12990*/  @!P0 BRA `(.L_x_336) ;  /* 0x0000460000008947 */ /* 0x000fea0003800000 */
[----:B------:R-:W2:Y:S01]  /*129a0*/  LDL.LU.64 R4, [R1+0x48] ;  /* 0x0000480001047983 */ /* 0x000ea20000300a00 */
[----:B------:R-:W-:Y:S01]  /*129b0*/  IMAD.MOV.U32 R169, RZ, RZ, R167 ;  /* 0x000000ffffa97224 */ /* 0x000fe200078e00a7 */
[----:B------:R-:W-:Y:S01]  /*129c0*/  MOV R164, R168 ;  /* 0x000000a800a47202 */ /* 0x000fe20000000f00 */
[----:B-----5:R-:W-:Y:S01]  /*129d0*/  IMAD.MOV.U32 R170, RZ, RZ, R165 ;  /* 0x000000ffffaa7224 */ /* 0x020fe200078e00a5 */
[----:B------:R-:W2:Y:S01]  /*129e0*/  LDL.LU.64 R2, [R1+0x50] ;  /* 0x0000500001027983 */ /* 0x000ea20000300a00 */
[----:B------:R-:W-:-:S03]  /*129f0*/  MOV R171, R166 ;  /* 0x000000a600ab7202 */ /* 0x000fc60000000f00 */
[----:B------:R-:W3:Y:S04]  /*12a00*/  LDL.64 R6, [R1+0x30] ;  /* 0x0000300001067983 */ /* 0x000ee80000100a00 */
[----:B------:R-:W4:Y:S01]  /*12a10*/  LDL R0, [R1+0x24] ;  /* 0x0000240001007983 */ /* 0x000f220000100800 */
[----:B--2---:R-:W-:-:S05]  /*12a20*/  IMAD.MOV.U32 R3, RZ, RZ, R5 ;  /* 0x000000ffff037224 */ /* 0x004fca00078e0005 */
[----:B------:R1:W-:Y:S01]  /*12a30*/  STL.64 [R1+0x28], R2 ;  /* 0x0000280201007387 */ /* 0x0003e20000100a00 */
[----:B---3--:R-:W-:Y:S02]  /*12a40*/  ISETP.GE.AND P3, PT, R6, c[0x0][0x220], PT ;  /* 0x0000880006007a0c */ /* 0x008fe40003f66270 */
[----:B----4-:R-:W-:Y:S01]  /*12a50*/  ISETP.GE.AND P2, PT, R0, c[0x0][0x220], PT ;  /* 0x0000880000007a0c */ /* 0x010fe20003f46270 */
[----:B------:R-:W-:Y:S05]  /*12a60*/  BRA `(.L_x_337) ;  /* 0x000004e000007947 */ /* 0x000fea0003800000 */
.L_x_339:
        /* <DEDUP_REMOVED lines=78> */
.L_x_337:
        /* <DEDUP_REMOVED lines=252> */
.L_x_338:
[----:B------:R-:W2:Y:S01]  /*13f10*/  S2R R2, SR_TID.X ;  /* 0x0000000000027919 */ /* 0x000ea20000002100 */
[----:B------:R-:W-:Y:S01]  /*13f20*/  MOV R0, UR8 ;  /* 0x0000000800007c02 */ /* 0x000fe20008000f00 */
[----:B------:R-:W-:Y:S01]  /*13f30*/  UIADD3 UR8, UR8, -0x1, URZ ;  /* 0xffffffff08087890 */ /* 0x000fe2000fffe03f */
[----:B--2---:R-:W-:Y:S04]  /*13f40*/  SHF.L.U32 R2, R2, 0x1, RZ ;  /* 0x0000000102027819 */ /* 0x004fe800000006ff */
[----:B------:R-:W-:Y:S04]  /*13f50*/  LOP3.LUT R2, R2, 0x6, RZ, 0xc0, !PT ;  /* 0x0000000602027812 */ /* 0x000fe800078ec0ff */
[----:B------:R-:W-:Y:S04]  /*13f60*/  LEA R0, R0, R2, 0x6 ;  /* 0x0000000200007211 */ /* 0x000fe800078e30ff */
[C---:B------:R-:W-:Y:S01]  /*13f70*/  IADD3 R165, R0.reuse, 0x1, RZ ;  /* 0x0000000100a57810 */ /* 0x040fe20007ffe0ff */
[----:B------:R-:W2:Y:S01]  /*13f80*/  I2F R2, R0 ;  /* 0x0000000000027306 */ /* 0x000ea20000201400 */
[C---:B------:R-:W-:Y:S02]  /*13f90*/  IADD3 R168, R0.reuse, 0x9, RZ ;  /* 0x0000000900a87810 */ /* 0x040fe40007ffe0ff */
[C---:B------:R-:W-:Y:S02]  /*13fa0*/  IADD3 R3, R0.reuse, 0x8, RZ ;  /* 0x0000000800037810 */ /* 0x040fe40007ffe0ff */
[C---:B-1----:R-:W-:Y:S02]  /*13fb0*/  IADD3 R167, R0.reuse, 0x10, RZ ;  /* 0x0000001000a77810 */ /* 0x042fe40007ffe0ff */
[C---:B------:R-:W-:Y:S02]  /*13fc0*/  IADD3 R205, R0.reuse, 0x11, RZ ;  /* 0x0000001100cd7810 */ /* 0x040fe40007ffe0ff */
[C---:B------:R-:W-:Y:S01]  /*13fd0*/  IADD3 R204, R0.reuse, 0x18, RZ ;  /* 0x0000001800cc7810 */ /* 0x040fe20007ffe0ff */
[----:B------:R-:W1:Y:S01]  /*13fe0*/  I2F R165, R165 ;  /* 0x000000a500a57306 */ /* 0x000e620000201400 */
[C---:B------:R-:W-:Y:S02]  /*13ff0*/  IADD3 R207, R0.reuse, 0x19, RZ ;  /* 0x0000001900cf7810 */ /* 0x040fe40007ffe0ff */
[C---:B------:R-:W-:Y:S02]  /*14000*/  IADD3 R166, R0.reuse, 0x29, RZ ;  /* 0x0000002900a67810 */ /* 0x040fe40007ffe0ff */
[C---:B------:R-:W-:Y:S02]  /*14010*/  IADD3 R206, R0.reuse, 0x20, RZ ;  /* 0x0000002000ce7810 */ /* 0x040fe40007ffe0ff */
[C---:B------:R-:W-:Y:S02]  /*14020*/  IADD3 R209, R0.reuse, 0x21, RZ ;  /* 0x0000002100d17810 */ /* 0x040fe40007ffe0ff */
[----:B------:R-:W-:Y:S01]  /*14030*/  IADD3 R208, R0, 0x28, RZ ;  /* 0x0000002800d07810 */ /* 0x000fe20007ffe0ff */
[----:B------:R-:W3:Y:S01]  /*14040*/  I2F R168, R168 ;  /* 0x000000a800a87306 */ /* 0x000ee20000201400 */
[C---:B--2---:R-:W-:Y:S02]  /*14050*/  FFMA.FTZ R4, R2.reuse, UR4, R4 ;  /* 0x0000000402047c23 */ /* 0x044fe40008010004 */
[C---:B------:R-:W-:Y:S02]  /*14060*/  FFMA.FTZ R10, R2.reuse, UR4, R10 ;  /* 0x00000004020a7c23 */ /* 0x040fe4000801000a */
[C---:B------:R-:W-:Y:S05]  /*14070*/  FFMA.FTZ R8, R2.reuse, UR4, R8 ;  /* 0x0000000402087c23 */ /* 0x040fea0008010008 */
[----:B------:R-:W2:Y:S01]  /*14080*/  I2F R3, R3 ;  /* 0x0000000300037306 */ /* 0x000ea20000201400 */
[----:B------:R-:W-:Y:S01]  /*14090*/  FFMA.FTZ R6, R2, UR4, R6 ;  /* 0x0000000402067c23 */ /* 0x000fe20008010006 */
[C---:B------:R-:W-:Y:S01]  /*140a0*/  IADD3 R2, R0.reuse, 0x30, RZ ;  /* 0x0000003000027810 */ /* 0x040fe20007ffe0ff */
[C---:B-1----:R-:W-:Y:S02]  /*140b0*/  FFMA.FTZ R5, R165.reuse, UR4, R5 ;  /* 0x00000004a5057c23 */ /* 0x042fe40008010005 */
[C---:B------:R-:W-:Y:S02]  /*140c0*/  FFMA.FTZ R7, R165.reuse, UR4, R7 ;  /* 0x00000004a5077c23 */ /* 0x040fe40008010007 */
[C---:B------:R-:W-:Y:S03]  /*140d0*/  FFMA.FTZ R11, R165.reuse, UR4, R11 ;  /* 0x00000004a50b7c23 */ /* 0x040fe6000801000b */
[----:B------:R-:W1:Y:S01]  /*140e0*/  I2F R167, R167 ;  /* 0x000000a700a77306 */ /* 0x000e620000201400 */
[----:B------:R-:W-:Y:S01]  /*140f0*/  FFMA.FTZ R9, R165, UR4, R9 ;  /* 0x00000004a5097c23 */ /* 0x000fe20008010009 */
[----:B------:R-:W-:Y:S01]  /*14100*/  IADD3 R165, R0, 0x31, RZ ;  /* 0x0000003100a57810 */ /* 0x000fe20007ffe0ff */
[C---:B---3--:R-:W-:Y:S02]  /*14110*/  FFMA.FTZ R17, R168.reuse, UR4, R17 ;  /* 0x00000004a8117c23 */ /* 0x048fe40008010011 */
[C---:B------:R-:W-:Y:S02]  /*14120*/  FFMA.FTZ R19, R168.reuse, UR4, R19 ;  /* 0x00000004a8137c23 */ /* 0x040fe40008010013 */
[C---:B------:R-:W-:Y:S03]  /*14130*/  FFMA.FTZ R15, R168.reuse, UR4, R15 ;  /* 0x00000004a80f7c23 */ /* 0x040fe6000801000f */
[----:B------:R-:W3:Y:S01]  /*14140*/  I2F R205, R205 ;  /* 0x000000cd00cd7306 */ /* 0x000ee20000201400 */
[----:B------:R-:W-:Y:S01]  /*14150*/  FFMA.FTZ R13, R168, UR4, R13 ;  /* 0x00000004a80d7c23 */ /* 0x000fe2000801000d */
[----:B------:R-:W-:Y:S01]  /*14160*/  FMNMX.FTZ R168, R4, R164, !PT ;  /* 0x000000a404a87209 */ /* 0x000fe20007810000 */
[----:B--2---:R-:W-:Y:S03]  /*14170*/  FFMA.FTZ R16, R3, UR4, R16 ;  /* 0x0000000403107c23 */ /* 0x004fe60008010010 */
[----:B------:R-:W-:Y:S01]  /*14180*/  FMNMX.FTZ R168, R5, R168, !PT ;  /* 0x000000a805a87209 */ /* 0x000fe20007810000 */
[C---:B------:R-:W-:Y:S02]  /*14190*/  FFMA.FTZ R18, R3.reuse, UR4, R18 ;  /* 0x0000000403127c23 */ /* 0x040fe40008010012 */
[C---:B------:R-:W-:Y:S01]  /*141a0*/  FFMA.FTZ R14, R3.reuse, UR4, R14 ;  /* 0x00000004030e7c23 */ /* 0x040fe2000801000e */
[----:B------:R-:W2:Y:S01]  /*141b0*/  I2F R204, R204 ;  /* 0x000000cc00cc7306 */ /* 0x000ea20000201400 */
[----:B------:R-:W-:Y:S01]  /*141c0*/  FMNMX.FTZ R168, R16, R168, !PT ;  /* 0x000000a810a87209 */ /* 0x000fe20007810000 */
[----:B------:R-:W-:Y:S01]  /*141d0*/  FFMA.FTZ R12, R3, UR4, R12 ;  /* 0x00000004030c7c23 */ /* 0x000fe2000801000c */
[C---:B------:R-:W-:Y:S01]  /*141e0*/  IADD3 R3, R0.reuse, 0x38, RZ ;  /* 0x0000003800037810 */ /* 0x040fe20007ffe0ff */
[----:B-1----:R-:W-:Y:S01]  /*141f0*/  FFMA.FTZ R20, R167, UR4, R20 ;  /* 0x00000004a7147c23 */ /* 0x002fe20008010014 */
[----:B------:R-:W-:Y:S01]  /*14200*/  FMNMX.FTZ R168, R17, R168, !PT ;  /* 0x000000a811a87209 */ /* 0x000fe20007810000 */
[C---:B------:R-:W-:Y:S01]  /*14210*/  FFMA.FTZ R22, R167.reuse, UR4, R22 ;  /* 0x00000004a7167c23 */ /* 0x040fe20008010016 */
[----:B------:R-:W-:Y:S01]  /*14220*/  IADD3 R0, R0, 0x39, RZ ;  /* 0x0000003900007810 */ /* 0x000fe20007ffe0ff */
[C---:B------:R-:W-:Y:S01]  /*14230*/  FFMA.FTZ R26, R167.reuse, UR4, R26 ;  /* 0x00000004a71a7c23 */ /* 0x040fe2000801001a */
[----:B------:R-:W-:Y:S01]  /*14240*/  FMNMX.FTZ R168, R20, R168, !PT ;  /* 0x000000a814a87209 */ /* 0x000fe20007810000 */
[----:B------:R-:W1:Y:S01]  /*14250*/  I2F R207, R207 ;  /* 0x000000cf00cf7306 */ /* 0x000e620000201400 */
[----:B------:R-:W-:Y:S01]  /*14260*/  FFMA.FTZ R24, R167, UR4, R24 ;  /* 0x00000004a7187c23 */ /* 0x000fe20008010018 */
[----:B------:R-:W-:Y:S01]  /*14270*/  FMNMX.FTZ R167, R6, R169, !PT ;  /* 0x000000a906a77209 */ /* 0x000fe20007810000 */
[----:B---3--:R-:W-:Y:S03]  /*14280*/  FFMA.FTZ R21, R205, UR4, R21 ;  /* 0x00000004cd157c23 */ /* 0x008fe60008010015 */
[----:B------:R-:W-:Y:S01]  /*14290*/  FMNMX.FTZ R167, R7, R167, !PT ;  /* 0x000000a707a77209 */ /* 0x000fe20007810000 */
[----:B------:R-:W-:Y:S01]  /*142a0*/  FFMA.FTZ R23, R205, UR4, R23 ;  /* 0x00000004cd177c23 */ /* 0x000fe20008010017 */
[----:B------:R-:W-:Y:S02]  /*142b0*/  FMNMX.FTZ R168, R21, R168, !PT ;  /* 0x000000a815a87209 */ /* 0x000fe40007810000 */
[----:B------:R-:W3:Y:S01]  /*142c0*/  I2F R166, R166 ;  /* 0x000000a600a67306 */ /* 0x000ee20000201400 */
[----:B------:R-:W-:Y:S01]  /*142d0*/  FMNMX.FTZ R167, R18, R167, !PT ;  /* 0x000000a712a77209 */ /* 0x000fe20007810000 */
[----:B------:R-:W-:Y:S02]  /*142e0*/  FFMA.FTZ R25, R205, UR4, R25 ;  /* 0x00000004cd197c23 */ /* 0x000fe40008010019 */
[C---:B--2---:R-:W-:Y:S01]  /*142f0*/  FFMA.FTZ R32, R204.reuse, UR4, R32 ;  /* 0x00000004cc207c23 */ /* 0x044fe20008010020 */
[----:B------:R-:W-:Y:S01]  /*14300*/  FMNMX.FTZ R167, R19, R167, !PT ;  /* 0x000000a713a77209 */ /* 0x000fe20007810000 */
[C---:B------:R-:W-:Y:S02]  /*14310*/  FFMA.FTZ R34, R204.reuse, UR4, R34 ;  /* 0x00000004cc227c23 */ /* 0x040fe40008010022 */
[----:B------:R-:W-:Y:S01]  /*14320*/  FFMA.FTZ R28, R204, UR4, R28 ;  /* 0x00000004cc1c7c23 */ /* 0x000fe2000801001c */
[----:B------:R-:W-:Y:S01]  /*14330*/  FMNMX.FTZ R168, R32, R168, !PT ;  /* 0x000000a820a87209 */ /* 0x000fe20007810000 */
[----:B------:R-:W2:Y:S01]  /*14340*/  I2F R206, R206 ;  /* 0x000000ce00ce7306 */ /* 0x000ea20000201400 */
[----:B------:R-:W-:Y:S01]  /*14350*/  FMNMX.FTZ R167, R22, R167, !PT ;  /* 0x000000a716a77209 */ /* 0x000fe20007810000 */
[----:B------:R-:W-:Y:S02]  /*14360*/  FFMA.FTZ R27, R205, UR4, R27 ;  /* 0x00000004cd1b7c23 */ /* 0x000fe4000801001b */
[----:B-1----:R-:W-:Y:S01]  /*14370*/  FFMA.FTZ R33, R207, UR4, R33 ;  /* 0x00000004cf217c23 */ /* 0x002fe20008010021 */
[----:B------:R-:W-:Y:S01]  /*14380*/  FMNMX.FTZ R167, R23, R167, !PT ;  /* 0x000000a717a77209 */ /* 0x000fe20007810000 */
[C---:B------:R-:W-:Y:S02]  /*14390*/  FFMA.FTZ R35, R207.reuse, UR4, R35 ;  /* 0x00000004cf237c23 */ /* 0x040fe40008010023 */
[----:B------:R-:W-:Y:S01]  /*143a0*/  FFMA.FTZ R29, R207, UR4, R29 ;  /* 0x00000004cf1d7c23 */ /* 0x000fe2000801001d */
[----:B------:R-:W-:Y:S01]  /*143b0*/  FMNMX.FTZ R168, R33, R168, !PT ;  /* 0x000000a821a87209 */ /* 0x000fe20007810000 */
[----:B------:R-:W1:Y:S01]  /*143c0*/  I2F R209, R209 ;  /* 0x000000d100d17306 */ /* 0x000e620000201400 */
[----:B------:R-:W-:Y:S01]  /*143d0*/  FMNMX.FTZ R167, R34, R167, !PT ;  /* 0x000000a722a77209 */ /* 0x000fe20007810000 */
[----:B------:R-:W-:Y:S02]  /*143e0*/  FFMA.FTZ R30, R204, UR4, R30 ;  /* 0x00000004cc1e7c23 */ /* 0x000fe4000801001e */
[C---:B---3--:R-:W-:Y:S01]  /*143f0*/  FFMA.FTZ R49, R166.reuse, UR4, R49 ;  /* 0x00000004a6317c23 */ /* 0x048fe20008010031 */
[----:B------:R-:W-:Y:S01]  /*14400*/  FMNMX.FTZ R167, R35, R167, !PT ;  /* 0x000000a723a77209 */ /* 0x000fe20007810000 */
[C---:B------:R-:W-:Y:S02]  /*14410*/  FFMA.FTZ R51, R166.reuse, UR4, R51 ;  /* 0x00000004a6337c23 */ /* 0x040fe40008010033 */
[C---:B------:R-:W-:Y:S02]  /*14420*/  FFMA.FTZ R47, R166.reuse, UR4, R47 ;  /* 0x00000004a62f7c23 */ /* 0x040fe4000801002f */
[----:B------:R-:W3:Y:S01]  /*14430*/  I2F R2, R2 ;  /* 0x0000000200027306 */ /* 0x000ee20000201400 */
[----:B------:R-:W-:Y:S01]  /*14440*/  FFMA.FTZ R45, R166, UR4, R45 ;  /* 0x00000004a62d7c23 */ /* 0x000fe2000801002d */
[----:B------:R-:W-:Y:S01]  /*14450*/  FMNMX.FTZ R166, R8, R171, !PT ;  /* 0x000000ab08a67209 */ /* 0x000fe20007810000 */
[----:B------:R-:W-:Y:S02]  /*14460*/  FFMA.FTZ R31, R207, UR4, R31 ;  /* 0x00000004cf1f7c23 */ /* 0x000fe4000801001f */
[C---:B--2---:R-:W-:Y:S01]  /*14470*/  FFMA.FTZ R36, R206.reuse, UR4, R36 ;  /* 0x00000004ce247c23 */ /* 0x044fe20008010024 */
[----:B------:R-:W-:Y:S01]  /*14480*/  FMNMX.FTZ R166, R9, R166, !PT ;  /* 0x000000a609a67209 */ /* 0x000fe20007810000 */
[C---:B------:R-:W-:Y:S02]  /*14490*/  FFMA.FTZ R38, R206.reuse, UR4, R38 ;  /* 0x00000004ce267c23 */ /* 0x040fe40008010026 */
[----:B------:R-:W-:Y:S01]  /*144a0*/  FFMA.FTZ R40, R206, UR4, R40 ;  /* 0x00000004ce287c23 */ /* 0x000fe20008010028 */
[----:B------:R-:W2:Y:S01]  /*144b0*/  I2F R208, R208 ;  /* 0x000000d000d07306 */ /* 0x000ea20000201400 */
[----:B------:R-:W-:Y:S01]  /*144c0*/  FMNMX.FTZ R166, R12, R166, !PT ;  /* 0x000000a60ca67209 */ /* 0x000fe20007810000 */
[----:B------:R-:W-:Y:S01]  /*144d0*/  FFMA.FTZ R42, R206, UR4, R42 ;  /* 0x00000004ce2a7c23 */ /* 0x000fe2000801002a */
[----:B------:R-:W-:Y:S01]  /*144e0*/  FMNMX.FTZ R168, R36, R168, !PT ;  /* 0x000000a824a87209 */ /* 0x000fe20007810000 */
[----:B-1----:R-:W-:Y:S01]  /*144f0*/  FFMA.FTZ R37, R209, UR4, R37 ;  /* 0x00000004d1257c23 */ /* 0x002fe20008010025 */
[----:B------:R-:W-:Y:S01]  /*14500*/  FMNMX.FTZ R166, R13, R166, !PT ;  /* 0x000000a60da67209 */ /* 0x000fe20007810000 */
[C---:B------:R-:W-:Y:S01]  /*14510*/  FFMA.FTZ R39, R209.reuse, UR4, R39 ;  /* 0x00000004d1277c23 */ /* 0x040fe20008010027 */
[----:B------:R-:W-:Y:S01]  /*14520*/  FMNMX.FTZ R167, R38, R167, !PT ;  /* 0x000000a726a77209 */ /* 0x000fe20007810000 */
[----:B------:R-:W-:Y:S01]  /*14530*/  FFMA.FTZ R41, R209, UR4, R41 ;  /* 0x00000004d1297c23 */ /* 0x000fe20008010029 */
[----:B------:R-:W-:Y:S01]  /*14540*/  FMNMX.FTZ R168, R37, R168, !PT ;  /* 0x000000a825a87209 */ /* 0x000fe20007810000 */
[----:B------:R-:W1:Y:S01]  /*14550*/  I2F R165, R165 ;  /* 0x000000a500a57306 */ /* 0x000e620000201400 */
[----:B------:R-:W-:Y:S01]  /*14560*/  FMNMX.FTZ R166, R24, R166, !PT ;  /* 0x000000a618a67209 */ /* 0x000fe20007810000 */
[----:B------:R-:W-:Y:S01]  /*14570*/  FFMA.FTZ R43, R209, UR4, R43 ;  /* 0x00000004d12b7c23 */ /* 0x000fe2000801002b */
[----:B------:R-:W-:Y:S01]  /*14580*/  FMNMX.FTZ R167, R39, R167, !PT ;  /* 0x000000a727a77209 */ /* 0x000fe20007810000 */
[C---:B---3--:R-:W-:Y:S01]  /*14590*/  FFMA.FTZ R52, R2.reuse, UR4, R52 ;  /* 0x0000000402347c23 */ /* 0x048fe20008010034 */
[----:B------:R-:W-:Y:S01]  /*145a0*/  FMNMX.FTZ R166, R25, R166, !PT ;  /* 0x000000a619a67209 */ /* 0x000fe20007810000 */
[C---:B------:R-:W-:Y:S02]  /*145b0*/  FFMA.FTZ R54, R2.reuse, UR4, R54 ;  /* 0x0000000402367c23 */ /* 0x040fe40008010036 */
[----:B------:R-:W-:Y:S01]  /*145c0*/  FFMA.FTZ R56, R2, UR4, R56 ;  /* 0x0000000402387c23 */ /* 0x000fe20008010038 */
[----:B------:R-:W-:Y:S01]  /*145d0*/  FMNMX.FTZ R166, R28, R166, !PT ;  /* 0x000000a61ca67209 */ /* 0x000fe20007810000 */
[----:B------:R-:W3:Y:S01]  /*145e0*/  I2F R3, R3 ;  /* 0x0000000300037306 */ /* 0x000ee20000201400 */
[----:B------:R-:W-:Y:S01]  /*145f0*/  FFMA.FTZ R58, R2, UR4, R58 ;  /* 0x00000004023a7c23 */ /* 0x000fe2000801003a */
[----:B------:R-:W-:Y:S01]  /*14600*/  FMNMX.FTZ R2, R10, R170, !PT ;  /* 0x000000aa0a027209 */ /* 0x000fe20007810000 */
[C---:B--2---:R-:W-:Y:S01]  /*14610*/  FFMA.FTZ R48, R208.reuse, UR4, R48 ;  /* 0x00000004d0307c23 */ /* 0x044fe20008010030 */
[----:B------:R-:W-:Y:S01]  /*14620*/  FMNMX.FTZ R166, R29, R166, !PT ;  /* 0x000000a61da67209 */ /* 0x000fe20007810000 */
[C---:B------:R-:W-:Y:S01]  /*14630*/  FFMA.FTZ R50, R208.reuse, UR4, R50 ;  /* 0x00000004d0327c23 */ /* 0x040fe20008010032 */
[----:B------:R-:W-:Y:S01]  /*14640*/  FMNMX.FTZ R2, R11, R2, !PT ;  /* 0x000000020b027209 */ /* 0x000fe20007810000 */
[----:B------:R-:W-:Y:S01]  /*14650*/  FFMA.FTZ R44, R208, UR4, R44 ;  /* 0x00000004d02c7c23 */ /* 0x000fe2000801002c */
[----:B------:R-:W-:Y:S02]  /*14660*/  FMNMX.FTZ R168, R48, R168, !PT ;  /* 0x000000a830a87209 */ /* 0x000fe40007810000 */
        /* <DEDUP_REMOVED lines=8> */
[C---:B------:R-:W-:Y:S01]  /*146f0*/  FFMA.FTZ R59, R165.reuse, UR4, R59 ;  /* 0x00000004a53b7c23 */ /* 0x040fe2000801003b */
[----:B------:R-:W-:Y:S01]  /*14700*/  FMNMX.FTZ R2, R26, R2, !PT ;  /* 0x000000021a027209 */ /* 0x000fe20007810000 */
[----:B------:R-:W-:Y:S01]  /*14710*/  FFMA.FTZ R57, R165, UR4, R57 ;  /* 0x00000004a5397c23 */ /* 0x000fe20008010039 */
[----:B------:R-:W-:Y:S01]  /*14720*/  FMNMX.FTZ R167, R50, R167, !PT ;  /* 0x000000a732a77209 */ /* 0x000fe20007810000 */
[----:B------:R-:W-:Y:S01]  /*14730*/  LDSM.16.MT88.4 R208, [R234+0xc000] ;  /* 0x00c00000ead0783b */ /* 0x000fe20000004200 */
[----:B------:R-:W-:Y:S01]  /*14740*/  FMNMX.FTZ R168, R53, R168, !PT ;  /* 0x000000a835a87209 */ /* 0x000fe20007810000 */
[----:B---3--:R-:W-:Y:S01]  /*14750*/  FFMA.FTZ R64, R3, UR4, R64 ;  /* 0x0000000403407c23 */ /* 0x008fe20008010040 */
[----:B------:R-:W-:Y:S01]  /*14760*/  FMNMX.FTZ R2, R27, R2, !PT ;  /* 0x000000021b027209 */ /* 0x000fe20007810000 */
[----:B------:R-:W-:Y:S01]  /*14770*/  FFMA.FTZ R66, R3, UR4, R66 ;  /* 0x0000000403427c23 */ /* 0x000fe20008010042 */
[----:B------:R-:W-:Y:S01]  /*14780*/  FMNMX.FTZ R167, R51, R167, !PT ;  /* 0x000000a733a77209 */ /* 0x000fe20007810000 */
[C---:B------:R-:W-:Y:S01]  /*14790*/  FFMA.FTZ R62, R3.reuse, UR4, R62 ;  /* 0x00000004033e7c23 */ /* 0x040fe2000801003e */
[----:B------:R-:W-:Y:S01]  /*147a0*/  FMNMX.FTZ R204, R40, R166, !PT ;  /* 0x000000a628cc7209 */ /* 0x000fe20007810000 */
[----:B------:R-:W-:Y:S01]  /*147b0*/  FFMA.FTZ R60, R3, UR4, R60 ;  /* 0x00000004033c7c23 */ /* 0x000fe2000801003c */
[----:B------:R-:W-:Y:S02]  /*147c0*/  FMNMX.FTZ R168, R64, R168, !PT ;  /* 0x000000a840a87209 */ /* 0x000fe40007810000 */
[----:B------:R-:W-:Y:S01]  /*147d0*/  FMNMX.FTZ R2, R30, R2, !PT ;  /* 0x000000021e027209 */ /* 0x000fe20007810000 */
[----:B--2---:R-:W-:Y:S01]  /*147e0*/  FFMA.FTZ R65, R0, UR4, R65 ;  /* 0x0000000400417c23 */ /* 0x004fe20008010041 */
[----:B------:R-:W-:Y:S01]  /*147f0*/  FMNMX.FTZ R166, R54, R167, !PT ;  /* 0x000000a736a67209 */ /* 0x000fe20007810000 */
[C---:B------:R-:W-:Y:S01]  /*14800*/  FFMA.FTZ R67, R0.reuse, UR4, R67 ;  /* 0x0000000400437c23 */ /* 0x040fe20008010043 */
[----:B------:R-:W-:Y:S01]  /*14810*/  FMNMX.FTZ R204, R41, R204, !PT ;  /* 0x000000cc29cc7209 */ /* 0x000fe20007810000 */
[C---:B------:R-:W-:Y:S01]  /*14820*/  FFMA.FTZ R63, R0.reuse, UR4, R63 ;  /* 0x00000004003f7c23 */ /* 0x040fe2000801003f */
[----:B------:R-:W-:Y:S01]  /*14830*/  FMNMX.FTZ R168, R65, R168, !PT ;  /* 0x000000a841a87209 */ /* 0x000fe20007810000 */
[----:B------:R-:W-:Y:S01]  /*14840*/  FFMA.FTZ R61, R0, UR4, R61 ;  /* 0x00000004003d7c23 */ /* 0x000fe2000801003d */
[----:B------:R-:W-:Y:S02]  /*14850*/  FMNMX.FTZ R2, R31, R2, !PT ;  /* 0x000000021f027209 */ /* 0x000fe40007810000 */
[----:B------:R-:W-:Y:S02]  /*14860*/  FMNMX.FTZ R167, R55, R166, !PT ;  /* 0x000000a637a77209 */ /* 0x000fe40007810000 */
[----:B------:R-:W-:Y:S02]  /*14870*/  FMNMX.FTZ R166, R44, R204, !PT ;  /* 0x000000cc2ca67209 */ /* 0x000fe40007810000 */
[----:B------:R-:W1:Y:S01]  /*14880*/  SHFL.BFLY PT, R204, R168, 0x2, 0x1f ;  /* 0x0c401f00a8cc7f89 */ /* 0x000e6200000e0000 */
        /* <DEDUP_REMOVED lines=18> */
[----:B--2---:R-:W-:Y:S05]  /*149b0*/  FMNMX.FTZ R167, R167, R205, !PT ;  /* 0x000000cda7a77209 */ /* 0x004fea0007810000 */
[----:B------:R-:W2:Y:S08]  /*149c0*/  SHFL.BFLY PT, R0, R2, 0x2, 0x1f ;  /* 0x0c401f0002007f89 */ /* 0x000eb000000e0000 */
[----:B------:R-:W3:Y:S01]  /*149d0*/  SHFL.BFLY PT, R205, R167, 0x1, 0x1f ;  /* 0x0c201f00a7cd7f89 */ /* 0x000ee200000e0000 */
[----:B-1----:R-:W-:Y:S07]  /*149e0*/  FMNMX.FTZ R168, R168, R204, !PT ;  /* 0x000000cca8a87209 */ /* 0x002fee0007810000 */
[----:B------:R-:W1:Y:S01]  /*149f0*/  SHFL.BFLY PT, R166, R165, 0x2, 0x1f ;  /* 0x0c401f00a5a67f89 */ /* 0x000e6200000e0000 */
[----:B------:R-:W-:Y:S02]  /*14a00*/  FSETP.NEU.FTZ.AND P0, PT, R168, -INF , PT ;  /* 0xff800000a800780b */ /* 0x000fe40003f1d000 */
[----:B--2---:R-:W-:Y:S01]  /*14a10*/  FMNMX.FTZ R2, R2, R0, !PT ;  /* 0x0000000002027209 */ /* 0x004fe20007810000 */
[----:B------:R-:W-:Y:S04]  /*14a20*/  FADD.FTZ R0, -R168, R164 ;  /* 0x000000a4a8007221 */ /* 0x000fe80000010100 */
[----:B------:R-:W-:Y:S01]  /*14a30*/  FMUL.FTZ R0, R0, c[0x0][0x23c] ;  /* 0x00008f0000007a20 */ /* 0x000fe20000410000 */
[----:B------:R-:W2:Y:S01]  /*14a40*/  SHFL.BFLY PT, R3, R2, 0x1, 0x1f ;  /* 0x0c201f0002037f89 */ /* 0x000ea200000e0000 */
[----:B---3--:R-:W-:Y:S02]  /*14a50*/  FMNMX.FTZ R167, R167, R205, !PT ;  /* 0x000000cda7a77209 */ /* 0x008fe40007810000 */
[----:B------:R3:W4:Y:S01]  /*14a60*/  MUFU.EX2 R164, R0 ;  /* 0x0000000000a47308 */ /* 0x0007220000000800 */
[----:B-1----:R-:W-:Y:S05]  /*14a70*/  FMNMX.FTZ R166, R165, R166, !PT ;  /* 0x000000a6a5a67209 */ /* 0x002fea0007810000 */
[----:B------:R-:W1:Y:S01]  /*14a80*/  SHFL.BFLY PT, R204, R166, 0x1, 0x1f ;  /* 0x0c201f00a6cc7f89 */ /* 0x000e6200000e0000 */
[----:B--2---:R-:W-:Y:S01]  /*14a90*/  FMNMX.FTZ R165, R2, R3, !PT ;  /* 0x0000000302a57209 */ /* 0x004fe20007810000 */
[----:B---3--:R-:W-:Y:S02]  /*14aa0*/  FADD.FTZ R0, -R167, R169 ;  /* 0x000000a9a7007221 */ /* 0x008fe40000010100 */
[----:B------:R-:W-:Y:S02]  /*14ab0*/  FMUL.FTZ R169, R168, c[0x0][0x23c] ;  /* 0x00008f00a8a97a20 */ /* 0x000fe40000410000 */
[----:B------:R-:W-:Y:S02]  /*14ac0*/  FMUL.FTZ R0, R0, c[0x0][0x23c] ;  /* 0x00008f0000007a20 */ /* 0x000fe40000410000 */
[C---:B----4-:R-:W-:Y:S01]  /*14ad0*/  FMUL.FTZ R68, R164.reuse, R68 ;  /* 0x00000044a4447220 */ /* 0x050fe20000410000 */
[----:B------:R-:W-:Y:S01]  /*14ae0*/  FSEL R169, R169, RZ, P0 ;  /* 0x000000ffa9a97208 */ /* 0x000fe20000000000 */
[----:B------:R2:W3:Y:S01]  /*14af0*/  MUFU.EX2 R3, R0 ;  /* 0x0000000000037308 */ /* 0x0004e20000000800 */
[----:B------:R-:W-:Y:S01]  /*14b00*/  FSETP.NEU.FTZ.AND P0, PT, R167, -INF , PT ;  /* 0xff800000a700780b */ /* 0x000fe20003f1d000 */
[----:B------:R-:W-:Y:S02]  /*14b10*/  FMUL.FTZ R69, R164, R69 ;  /* 0x00000045a4457220 */ /* 0x000fe40000410000 */
[--C-:B------:R-:W-:Y:S01]  /*14b20*/  FFMA.FTZ R16, R16, c[0x0][0x23c], -R169.reuse ;  /* 0x00008f0010107a23 */ /* 0x100fe200000108a9 */
[----:B-1----:R-:W-:Y:S01]  /*14b30*/  FMNMX.FTZ R166, R166, R204, !PT ;  /* 0x000000cca6a67209 */ /* 0x002fe20007810000 */
[--C-:B------:R-:W-:Y:S01]  /*14b40*/  FFMA.FTZ R17, R17, c[0x0][0x23c], -R169.reuse ;  /* 0x00008f0011117a23 */ /* 0x100fe200000108a9 */
[----:B------:R-:W1:Y:S01]  /*14b50*/  LDSM.16.MT88.4 R204, [R233+0xc000] ;  /* 0x00c00000e9cc783b */ /* 0x000e620000004200 */
[--C-:B------:R-:W-:Y:S02]  /*14b60*/  FFMA.FTZ R4, R4, c[0x0][0x23c], -R169.reuse ;  /* 0x00008f0004047a23 */ /* 0x100fe400000108a9 */
[----:B------:R-:W-:Y:S01]  /*14b70*/  FMUL.FTZ R212, R166, c[0x0][0x23c] ;  /* 0x00008f00a6d47a20 */ /* 0x000fe20000410000 */
[----:B------:R4:W-:Y:S01]  /*14b80*/  MUFU.EX2 R228, R16 ;  /* 0x0000001000e47308 */ /* 0x0009e20000000800 */
[----:B------:R-:W-:Y:S02]  /*14b90*/  FFMA.FTZ R5, R5, c[0x0][0x23c], -R169 ;  /* 0x00008f0005057a23 */ /* 0x000fe400000108a9 */
[C---:B------:R-:W-:Y:S02]  /*14ba0*/  FMUL.FTZ R80, R164.reuse, R80 ;  /* 0x00000050a4507220 */ /* 0x040fe40000410000 */
[C---:B------:R-:W-:Y:S02]  /*14bb0*/  FMUL.FTZ R81, R164.reuse, R81 ;  /* 0x00000051a4517220 */ /* 0x040fe40000410000 */
[C---:B------:R-:W-:Y:S02]  /*14bc0*/  FMUL.FTZ R84, R164.reuse, R84 ;  /* 0x00000054a4547220 */ /* 0x040fe40000410000 */
[C---:B------:R-:W-:Y:S01]  /*14bd0*/  FMUL.FTZ R85, R164.reuse, R85 ;  /* 0x00000055a4557220 */ /* 0x040fe20000410000 */
[----:B------:R5:W-:Y:S01]  /*14be0*/  MUFU.EX2 R217, R4 ;  /* 0x0000000400d97308 */ /* 0x000be20000000800 */
        /* <DEDUP_REMOVED lines=9> */
[--C-:B------:R-:W-:Y:S02]  /*14c80*/  FFMA.FTZ R18, R18, c[0x0][0x23c], -R170.reuse ;  /* 0x00008f0012127a23 */ /* 0x100fe400000108aa */
[--C-:B------:R-:W-:Y:S02]  /*14c90*/  FFMA.FTZ R19, R19, c[0x0][0x23c], -R170.reuse ;  /* 0x00008f0013137a23 */ /* 0x100fe400000108aa */
[--C-:B------:R-:W-:Y:S02]  /*14ca0*/  FFMA.FTZ R6, R6, c[0x0][0x23c], -R170.reuse ;  /* 0x00008f0006067a23 */ /* 0x100fe400000108aa */
[----:B------:R-:W-:Y:S01]  /*14cb0*/  FFMA.FTZ R7, R7, c[0x0][0x23c], -R170 ;  /* 0x00008f0007077a23 */ /* 0x000fe200000108aa */
[----:B------:R-:W1:Y:S01]  /*14cc0*/  MUFU.EX2 R216, R5 ;  /* 0x0000000500d87308 */ /* 0x000e620000000800 */
[C---:B----4-:R-:W-:Y:S02]  /*14cd0*/  FMUL.FTZ R16, R164.reuse, R184 ;  /* 0x000000b8a4107220 */ /* 0x050fe40000410000 */
[----:B-----5:R-:W-:Y:S02]  /*14ce0*/  FMUL.FTZ R4, R164, R176 ;  /* 0x000000b0a4047220 */ /* 0x020fe40000410000 */
[C---:B------:R-:W-:Y:S02]  /*14cf0*/  FMUL.FTZ R82, R3.reuse, R82 ;  /* 0x0000005203527220 */ /* 0x040fe40000410000 */
[C---:B------:R-:W-:Y:S02]  /*14d00*/  FMUL.FTZ R83, R3.reuse, R83 ;  /* 0x0000005303537220 */ /* 0x040fe40000410000 */
[C---:B------:R-:W-:Y:S01]  /*14d10*/  FMUL.FTZ R86, R3.reuse, R86 ;  /* 0x0000005603567220 */ /* 0x040fe20000410000 */
[----:B------:R4:W5:Y:S01]  /*14d20*/  MUFU.EX2 R223, R17 ;  /* 0x0000001100df7308 */ /* 0x0009620000000800 */
[----:B------:R-:W-:Y:S02]  /*14d30*/  FMUL.FTZ R87, R3, R87 ;  /* 0x0000005703577220 */ /* 0x000fe40000410000 */
[----:B--2---:R-:W-:Y:S02]  /*14d40*/  FADD.FTZ R0, -R166, R171 ;  /* 0x000000aba6007221 */ /* 0x004fe40000010100 */
[----:B------:R-:W-:Y:S02]  /*14d50*/  FMUL.FTZ R171, R165, c[0x0][0x23c] ;  /* 0x00008f00a5ab7a20 */ /* 0x000fe40000410000 */
[----:B------:R-:W-:Y:S02]  /*14d60*/  FMUL.FTZ R0, R0, c[0x0][0x23c] ;  /* 0x00008f0000007a20 */ /* 0x000fe40000410000 */
[----:B---3--:R-:W-:Y:S01]  /*14d70*/  FMUL.FTZ R74, R2, R74 ;  /* 0x0000004a024a7220 */ /* 0x008fe20000410000 */
[----:B------:R-:W-:Y:S01]  /*14d80*/  FSEL R171, R171, RZ, P0 ;  /* 0x000000ffabab7208 */ /* 0x000fe20000000000 */
[----:B------:R2:W-:Y:S01]  /*14d90*/  MUFU.EX2 R222, R6 ;  /* 0x0000000600de7308 */ /* 0x0005e20000000800 */
[----:B------:R-:W-:Y:S01]  /*14da0*/  FSETP.NEU.FTZ.AND P0, PT, R166, -INF , PT ;  /* 0xff800000a600780b */ /* 0x000fe20003f1d000 */
[----:B------:R-:W-:Y:S01]  /*14db0*/  FMUL.FTZ R75, R2, R75 ;  /* 0x0000004b024b7220 */ /* 0x000fe20000410000 */
[----:B-1----:R-:W-:Y:S01]  /*14dc0*/  F2FP.PACK_AB R176, R216, R217 ;  /* 0x000000d9d8b0723e */ /* 0x002fe200000000ff */
[--C-:B------:R-:W-:Y:S01]  /*14dd0*/  FFMA.FTZ R10, R10, c[0x0][0x23c], -R171.reuse ;  /* 0x00008f000a0a7a23 */ /* 0x100fe200000108ab */
[----:B------:R-:W-:Y:S01]  /*14de0*/  FSEL R212, R212, RZ, P0 ;  /* 0x000000ffd4d47208 */ /* 0x000fe20000000000 */
[--C-:B------:R-:W-:Y:S02]  /*14df0*/  FFMA.FTZ R11, R11, c[0x0][0x23c], -R171.reuse ;  /* 0x00008f000b0b7a23 */ /* 0x100fe400000108ab */
[--C-:B------:R-:W-:Y:S02]  /*14e00*/  FFMA.FTZ R14, R14, c[0x0][0x23c], -R171.reuse ;  /* 0x00008f000e0e7a23 */ /* 0x100fe400000108ab */
[----:B------:R1:W-:Y:S01]  /*14e10*/  MUFU.EX2 R226, R18 ;  /* 0x0000001200e27308 */ /* 0x0003e20000000800 */
[----:B------:R-:W-:Y:S02]  /*14e20*/  FFMA.FTZ R15, R15, c[0x0][0x23c], -R171 ;  /* 0x00008f000f0f7a23 */ /* 0x000fe400000108ab */
[--C-:B------:R-:W-:Y:S02]  /*14e30*/  FFMA.FTZ R8, R8, c[0x0][0x23c], -R212.reuse ;  /* 0x00008f0008087a23 */ /* 0x100fe400000108d4 */
[--C-:B------:R-:W-:Y:S02]  /*14e40*/  FFMA.FTZ R9, R9, c[0x0][0x23c], -R212.reuse ;  /* 0x00008f0009097a23 */ /* 0x100fe400000108d4 */
[--C-:B------:R-:W-:Y:S02]  /*14e50*/  FFMA.FTZ R12, R12, c[0x0][0x23c], -R212.reuse ;  /* 0x00008f000c0c7a23 */ /* 0x100fe400000108d4 */
[----:B------:R-:W-:Y:S01]  /*14e60*/  FFMA.FTZ R13, R13, c[0x0][0x23c], -R212 ;  /* 0x00008f000d0d7a23 */ /* 0x000fe200000108d4 */
[----:B------:R3:W-:Y:S01]  /*14e70*/  MUFU.EX2 R213, R19 ;  /* 0x0000001300d57308 */ /* 0x0007e20000000800 */
[C---:B------:R-:W-:Y:S02]  /*14e80*/  FMUL.FTZ R5, R164.reuse, R177 ;  /* 0x000000b1a4057220 */ /* 0x040fe40000410000 */
[----:B----4-:R-:W-:Y:S02]  /*14e90*/  FMUL.FTZ R17, R164, R185 ;  /* 0x000000b9a4117220 */ /* 0x010fe40000410000 */
[----:B--2---:R-:W-:Y:S01]  /*14ea0*/  FMUL.FTZ R6, R3, R178 ;  /* 0x000000b203067220 */ /* 0x004fe20000410000 */
[----:B-----5:R-:W-:Y:S01]  /*14eb0*/  F2FP.PACK_AB R178, R223, R228 ;  /* 0x000000e4dfb2723e */ /* 0x020fe200000000ff */
[C---:B------:R-:W-:Y:S02]  /*14ec0*/  FMUL.FTZ R78, R2.reuse, R78 ;  /* 0x0000004e024e7220 */ /* 0x040fe40000410000 */
[C---:B------:R-:W-:Y:S01]  /*14ed0*/  FMUL.FTZ R79, R2.reuse, R79 ;  /* 0x0000004f024f7220 */ /* 0x040fe20000410000 */
[----:B------:R-:W2:Y:S01]  /*14ee0*/  MUFU.EX2 R215, R7 ;  /* 0x0000000700d77308 */ /* 0x000ea20000000800 */
[C---:B------:R-:W-:Y:S02]  /*14ef0*/  FMUL.FTZ R90, R2.reuse, R90 ;  /* 0x0000005a025a7220 */ /* 0x040fe40000410000 */
[C---:B------:R-:W-:Y:S02]  /*14f00*/  FMUL.FTZ R91, R2.reuse, R91 ;  /* 0x0000005b025b7220 */ /* 0x040fe40000410000 */
[C---:B-1----:R-:W-:Y:S02]  /*14f10*/  FMUL.FTZ R18, R3.reuse, R186 ;  /* 0x000000ba03127220 */ /* 0x042fe40000410000 */
[C---:B------:R-:W-:Y:S02]  /*14f20*/  FMUL.FTZ R94, R2.reuse, R94 ;  /* 0x0000005e025e7220 */ /* 0x040fe40000410000 */
[----:B------:R-:W-:Y:S01]  /*14f30*/  FMUL.FTZ R95, R2, R95 ;  /* 0x0000005f025f7220 */ /* 0x000fe20000410000 */
[----:B------:R-:W1:Y:S01]  /*14f40*/  MUFU.EX2 R0, R0 ;  /* 0x0000000000007308 */ /* 0x000e620000000800 */
[C---:B------:R-:W-:Y:S02]  /*14f50*/  FMUL.FTZ R97, R164.reuse, R97 ;  /* 0x00000061a4617220 */ /* 0x040fe40000410000 */
[C---:B------:R-:W-:Y:S02]  /*14f60*/  FMUL.FTZ R98, R3.reuse, R98 ;  /* 0x0000006203627220 */ /* 0x040fe40000410000 */
[C---:B---3--:R-:W-:Y:S02]  /*14f70*/  FMUL.FTZ R19, R3.reuse, R187 ;  /* 0x000000bb03137220 */ /* 0x048fe40000410000 */
[----:B------:R-:W-:Y:S01]  /*14f80*/  LDSM.16.MT88.4 R184, [R235+0xc000] ;  /* 0x00c00000ebb8783b */ /* 0x000fe20000004200 */
[----:B------:R-:W-:Y:S02]  /*14f90*/  FMUL.FTZ R99, R3, R99 ;  /* 0x0000006303637220 */ /* 0x000fe40000410000 */
[----:B------:R3:W-:Y:S01]  /*14fa0*/  MUFU.EX2 R219, R10 ;  /* 0x0000000a00db7308 */ /* 0x0007e20000000800 */
[C---:B------:R-:W-:Y:S02]  /*14fb0*/  FMUL.FTZ R100, R164.reuse, R100 ;  /* 0x00000064a4647220 */ /* 0x040fe40000410000 */
[----:B------:R-:W-:Y:S01]  /*14fc0*/  FMUL.FTZ R101, R164, R101 ;  /* 0x00000065a4657220 */ /* 0x000fe20000410000 */
[----:B--2---:R-:W-:Y:S01]  /*14fd0*/  F2FP.PACK_AB R177, R215, R222 ;  /* 0x000000ded7b1723e */ /* 0x004fe200000000ff */
[----:B------:R-:W-:Y:S01]  /*14fe0*/  FMUL.FTZ R7, R3, R179 ;  /* 0x000000b303077220 */ /* 0x000fe20000410000 */
[----:B------:R-:W-:Y:S01]  /*14ff0*/  F2FP.PACK_AB R179, R213, R226 ;  /* 0x000000e2d5b3723e */ /* 0x000fe200000000ff */
[--C-:B------:R-:W-:Y:S02]  /*15000*/  FFMA.FTZ R36, R36, c[0x0][0x23c], -R169.reuse ;  /* 0x00008f0024247a23 */ /* 0x100fe400000108a9 */
[--C-:B------:R-:W-:Y:S01]  /*15010*/  FFMA.FTZ R37, R37, c[0x0][0x23c], -R169.reuse ;  /* 0x00008f0025257a23 */ /* 0x100fe200000108a9 */
[----:B------:R2:W-:Y:S01]  /*15020*/  MUFU.EX2 R227, R14 ;  /* 0x0000000e00e37308 */ /* 0x0005e20000000800 */
[--C-:B------:R-:W-:Y:S02]  /*15030*/  FFMA.FTZ R38, R38, c[0x0][0x23c], -R170.reuse ;  /* 0x00008f0026267a23 */ /* 0x100fe400000108aa */
[-C--:B------:R-:W-:Y:S05]  /*15040*/  HMMA.16816.F32 R4, R176, R204.reuse, R4 ;  /* 0x000000ccb004723c */ /* 0x080fea0000001804 */
[C---:B-1----:R-:W-:Y:S02]  /*15050*/  FMUL.FTZ R72, R0.reuse, R72 ;  /* 0x0000004800487220 */ /* 0x042fe40000410000 */
[----:B------:R1:W-:Y:S01]  /*15060*/  MUFU.EX2 R224, R15 ;  /* 0x0000000f00e07308 */ /* 0x0003e20000000800 */
[----:B------:R-:W-:Y:S04]  /*15070*/  FMUL.FTZ R73, R0, R73 ;  /* 0x0000004900497220 */ /* 0x000fe80000410000 */
[----:B---3--:R-:W-:Y:S02]  /*15080*/  FMUL.FTZ R10, R2, R174 ;  /* 0x000000ae020a7220 */ /* 0x008fe40000410000 */
[C---:B------:R-:W-:Y:S02]  /*15090*/  FMUL.FTZ R76, R0.reuse, R76 ;  /* 0x0000004c004c7220 */ /* 0x040fe40000410000 */
[C---:B------:R-:W-:Y:S01]  /*150a0*/  FMUL.FTZ R77, R0.reuse, R77 ;  /* 0x0000004d004d7220 */ /* 0x040fe20000410000 */
[----:B------:R3:W-:Y:S01]  /*150b0*/  MUFU.EX2 R220, R8 ;  /* 0x0000000800dc7308 */ /* 0x0007e20000000800 */
[C---:B------:R-:W-:Y:S02]  /*150c0*/  FMUL.FTZ R88, R0.reuse, R88 ;  /* 0x0000005800587220 */ /* 0x040fe40000410000 */
[----:B------:R-:W-:Y:S02]  /*150d0*/  FMUL.FTZ R89, R0, R89 ;  /* 0x0000005900597220 */ /* 0x000fe40000410000 */
[----:B--2---:R-:W-:Y:S02]  /*150e0*/  FMUL.FTZ R14, R2, R182 ;  /* 0x000000b6020e7220 */ /* 0x004fe40000410000 */
[C---:B------:R-:W-:Y:S02]  /*150f0*/  FMUL.FTZ R92, R0.reuse, R92 ;  /* 0x0000005c005c7220 */ /* 0x040fe40000410000 */
[----:B------:R-:W-:Y:S01]  /*15100*/  FMUL.FTZ R93, R0, R93 ;  /* 0x0000005d005d7220 */ /* 0x000fe20000410000 */
[----:B------:R-:W2:Y:S01]  /*15110*/  MUFU.EX2 R214, R9 ;  /* 0x0000000900d67308 */ /* 0x000ea20000000800 */
[C---:B------:R-:W-:Y:S02]  /*15120*/  FMUL.FTZ R102, R3.reuse, R102 ;  /* 0x0000006603667220 */ /* 0x040fe40000410000 */
[C---:B------:R-:W-:Y:S02]  /*15130*/  FMUL.FTZ R103, R3.reuse, R103 ;  /* 0x0000006703677220 */ /* 0x040fe40000410000 */
[C---:B-1----:R-:W-:Y:S02]  /*15140*/  FMUL.FTZ R15, R2.reuse, R183 ;  /* 0x000000b7020f7220 */ /* 0x042fe40000410000 */
[C---:B------:R-:W-:Y:S02]  /*15150*/  FMUL.FTZ R106, R2.reuse, R106 ;  /* 0x0000006a026a7220 */ /* 0x040fe40000410000 */
[----:B------:R-:W-:Y:S01]  /*15160*/  FMUL.FTZ R107, R2, R107 ;  /* 0x0000006b026b7220 */ /* 0x000fe20000410000 */
[----:B------:R1:W-:Y:S01]  /*15170*/  MUFU.EX2 R221, R12 ;  /* 0x0000000c00dd7308 */ /* 0x0003e20000000800 */
[C---:B------:R-:W-:Y:S02]  /*15180*/  FMUL.FTZ R104, R0.reuse, R104 ;  /* 0x0000006800687220 */ /* 0x040fe40000410000 */
[C---:B------:R-:W-:Y:S02]  /*15190*/  FMUL.FTZ R105, R0.reuse, R105 ;  /* 0x0000006900697220 */ /* 0x040fe40000410000 */
[----:B---3--:R-:W-:Y:S02]  /*151a0*/  FMUL.FTZ R8, R0, R172 ;  /* 0x000000ac00087220 */ /* 0x008fe40000410000 */
[C---:B------:R-:W-:Y:S02]  /*151b0*/  FMUL.FTZ R110, R2.reuse, R110 ;  /* 0x0000006e026e7220 */ /* 0x040fe40000410000 */
[----:B------:R-:W-:Y:S01]  /*151c0*/  FMUL.FTZ R111, R2, R111 ;  /* 0x0000006f026f7220 */ /* 0x000fe20000410000 */
[----:B------:R-:W3:Y:S01]  /*151d0*/  MUFU.EX2 R225, R13 ;  /* 0x0000000d00e17308 */ /* 0x000ee20000000800 */
[C---:B------:R-:W-:Y:S02]  /*151e0*/  FMUL.FTZ R108, R0.reuse, R108 ;  /* 0x0000006c006c7220 */ /* 0x040fe40000410000 */
[----:B------:R-:W-:Y:S01]  /*151f0*/  FMUL.FTZ R109, R0, R109 ;  /* 0x0000006d006d7220 */ /* 0x000fe20000410000 */
[----:B--2---:R-:W-:Y:S01]  /*15200*/  F2FP.PACK_AB R172, R214, R220 ;  /* 0x000000dcd6ac723e */ /* 0x004fe200000000ff */
[----:B------:R-:W-:Y:S02]  /*15210*/  FMUL.FTZ R9, R0, R173 ;  /* 0x000000ad00097220 */ /* 0x000fe40000410000 */
[C---:B------:R-:W-:Y:S02]  /*15220*/  FMUL.FTZ R112, R164.reuse, R112 ;  /* 0x00000070a4707220 */ /* 0x040fe40000410000 */
[----:B------:R-:W-:Y:S01]  /*15230*/  FMUL.FTZ R113, R164, R113 ;  /* 0x00000071a4717220 */ /* 0x000fe20000410000 */
[----:B------:R2:W4:Y:S01]  /*15240*/  MUFU.EX2 R218, R11 ;  /* 0x0000000b00da7308 */ /* 0x0005220000000800 */
[C---:B------:R-:W-:Y:S02]  /*15250*/  FMUL.FTZ R114, R3.reuse, R114 ;  /* 0x0000007203727220 */ /* 0x040fe40000410000 */
[----:B------:R-:W-:Y:S02]  /*15260*/  FMUL.FTZ R115, R3, R115 ;  /* 0x0000007303737220 */ /* 0x000fe40000410000 */
[----:B-1----:R-:W-:Y:S02]  /*15270*/  FMUL.FTZ R12, R0, R180 ;  /* 0x000000b4000c7220 */ /* 0x002fe40000410000 */
[--C-:B------:R-:W-:Y:S02]  /*15280*/  FFMA.FTZ R39, R39, c[0x0][0x23c], -R170.reuse ;  /* 0x00008f0027277a23 */ /* 0x100fe400000108aa */
[--C-:B------:R-:W-:Y:S02]  /*15290*/  FFMA.FTZ R48, R48, c[0x0][0x23c], -R169.reuse ;  /* 0x00008f0030307a23 */ /* 0x100fe400000108a9 */
[----:B------:R-:W-:Y:S02]  /*152a0*/  FFMA.FTZ R49, R49, c[0x0][0x23c], -R169 ;  /* 0x00008f0031317a23 */ /* 0x000fe400000108a9 */
[--C-:B------:R-:W-:Y:S01]  /*152b0*/  FFMA.FTZ R50, R50, c[0x0][0x23c], -R170.reuse ;  /* 0x00008f0032327a23 */ /* 0x100fe200000108aa */
[----:B---3--:R-:W-:Y:S01]  /*152c0*/  F2FP.PACK_AB R174, R225, R221 ;  /* 0x000000dde1ae723e */ /* 0x008fe200000000ff */
[----:B------:R-:W-:Y:S02]  /*152d0*/  FMUL.FTZ R13, R0, R181 ;  /* 0x000000b5000d7220 */ /* 0x000fe40000410000 */
[----:B------:R-:W1:Y:S01]  /*152e0*/  LDSM.16.MT88.4 R180, [R236+0xc000] ;  /* 0x00c00000ecb4783b */ /* 0x000e620000004200 */
[----:B------:R-:W-:Y:S02]  /*152f0*/  FFMA.FTZ R51, R51, c[0x0][0x23c], -R170 ;  /* 0x00008f0033337a23 */ /* 0x000fe400000108aa */
[--C-:B------:R-:W-:Y:S02]  /*15300*/  FFMA.FTZ R46, R46, c[0x0][0x23c], -R171.reuse ;  /* 0x00008f002e2e7a23 */ /* 0x100fe400000108ab */
[----:B------:R-:W-:Y:S02]  /*15310*/  FFMA.FTZ R47, R47, c[0x0][0x23c], -R171 ;  /* 0x00008f002f2f7a23 */ /* 0x000fe400000108ab */
[----:B--2---:R-:W-:Y:S01]  /*15320*/  FMUL.FTZ R11, R2, R175 ;  /* 0x000000af020b7220 */ /* 0x004fe20000410000 */
[----:B----4-:R-:W-:Y:S01]  /*15330*/  F2FP.PACK_AB R173, R218, R219 ;  /* 0x000000dbdaad723e */ /* 0x010fe200000000ff */
[--C-:B------:R-:W-:Y:S01]  /*15340*/  FFMA.FTZ R44, R44, c[0x0][0x23c], -R212.reuse ;  /* 0x00008f002c2c7a23 */ /* 0x100fe200000108d4 */
[----:B------:R-:W-:Y:S01]  /*15350*/  F2FP.PACK_AB R175, R224, R227 ;  /* 0x000000e3e0af723e */ /* 0x000fe200000000ff */
[----:B------:R-:W-:Y:S02]  /*15360*/  FFMA.FTZ R45, R45, c[0x0][0x23c], -R212 ;  /* 0x00008f002d2d7a23 */ /* 0x000fe400000108d4 */
[--C-:B------:R-:W-:Y:S02]  /*15370*/  FFMA.FTZ R54, R54, c[0x0][0x23c], -R170.reuse ;  /* 0x00008f0036367a23 */ /* 0x100fe400000108aa */
[----:B------:R-:W-:Y:S02]  /*15380*/  FFMA.FTZ R55, R55, c[0x0][0x23c], -R170 ;  /* 0x00008f0037377a23 */ /* 0x000fe400000108aa */
[C---:B------:R-:W-:Y:S04]  /*15390*/  HMMA.16816.F32 R8, R172.reuse, R204, R8 ;  /* 0x000000ccac08723c */ /* 0x040fe80000001808 */
[--C-:B------:R-:W-:Y:S02]  /*153a0*/  FFMA.FTZ R52, R52, c[0x0][0x23c], -R169.reuse ;  /* 0x00008f0034347a23 */ /* 0x100fe400000108a9 */
[----:B------:R-:W-:Y:S01]  /*153b0*/  FFMA.FTZ R53, R53, c[0x0][0x23c], -R169 ;  /* 0x00008f0035357a23 */ /* 0x000fe200000108a9 */
[----:B------:R-:W-:Y:S01]  /*153c0*/  MOV R205, R228 ;  /* 0x000000e400cd7202 */ /* 0x000fe20000000f00 */
[-C--:B------:R-:W-:Y:S04]  /*153d0*/  HMMA.16816.F32 R12, R172, R206.reuse, R12 ;  /* 0x000000ceac0c723c */ /* 0x080fe8000000180c */
[--C-:B------:R-:W-:Y:S02]  /*153e0*/  FFMA.FTZ R59, R59, c[0x0][0x23c], -R171.reuse ;  /* 0x00008f003b3b7a23 */ /* 0x100fe400000108ab */
[----:B------:R-:W-:Y:S02]  /*153f0*/  FFMA.FTZ R62, R62, c[0x0][0x23c], -R171 ;  /* 0x00008f003e3e7a23 */ /* 0x000fe400000108ab */
[C---:B------:R-:W-:Y:S04]  /*15400*/  HMMA.16816.F32 R16, R176.reuse, R206, R16 ;  /* 0x000000ceb010723c */ /* 0x040fe80000001810 */
[--C-:B------:R-:W-:Y:S02]  /*15410*/  FFMA.FTZ R56, R56, c[0x0][0x23c], -R212.reuse ;  /* 0x00008f0038387a23 */ /* 0x100fe400000108d4 */
[--C-:B------:R-:W-:Y:S01]  /*15420*/  FFMA.FTZ R57, R57, c[0x0][0x23c], -R212.reuse ;  /* 0x00008f0039397a23 */ /* 0x100fe200000108d4 */
[----:B------:R-:W-:Y:S01]  /*15430*/  MOV R206, R213 ;  /* 0x000000d500ce7202 */ /* 0x000fe20000000f00 */
[-C--:B------:R-:W-:Y:S04]  /*15440*/  HMMA.16816.F32 R68, R176, R208.reuse, R68 ;  /* 0x000000d0b044723c */ /* 0x080fe80000001844 */
[----:B------:R-:W-:Y:S01]  /*15450*/  FFMA.FTZ R60, R60, c[0x0][0x23c], -R212 ;  /* 0x00008f003c3c7a23 */ /* 0x000fe200000108d4 */
[----:B------:R-:W-:Y:S01]  /*15460*/  MOV R207, R227 ;  /* 0x000000e300cf7202 */ /* 0x000fe20000000f00 */
[C---:B------:R-:W-:Y:S02]  /*15470*/  FMUL.FTZ R116, R164.reuse, R116 ;  /* 0x00000074a4747220 */ /* 0x040fe40000410000 */
[C---:B------:R-:W-:Y:S04]  /*15480*/  HMMA.16816.F32 R72, R172.reuse, R208, R72 ;  /* 0x000000d0ac48723c */ /* 0x040fe80000001848 */
[----:B------:R-:W-:Y:S02]  /*15490*/  FMUL.FTZ R117, R164, R117 ;  /* 0x00000075a4757220 */ /* 0x000fe40000410000 */
        /* <DEDUP_REMOVED lines=11> */
[-C--:B-1----:R-:W-:Y:S01]  /*15550*/  HMMA.16816.F32 R84, R176, R180.reuse, R84 ;  /* 0x000000b4b054723c */ /* 0x082fe20000001854 */
[----:B------:R-:W-:Y:S03]  /*15560*/  MUFU.EX2 R226, R36 ;  /* 0x0000002400e27308 */ /* 0x000fe60000000800 */
[----:B------:R-:W-:Y:S01]  /*15570*/  FMUL.FTZ R121, R0, R121 ;  /* 0x0000007900797220 */ /* 0x000fe20000410000 */
[----:B------:R-:W-:Y:S01]  /*15580*/  MOV R210, R225 ;  /* 0x000000e100d27202 */ /* 0x000fe20000000f00 */
[C---:B------:R-:W-:Y:S02]  /*15590*/  FMUL.FTZ R126, R2.reuse, R126 ;  /* 0x0000007e027e7220 */ /* 0x040fe40000410000 */
[C---:B------:R-:W-:Y:S03]  /*155a0*/  HMMA.16816.F32 R88, R172.reuse, R180, R88 ;  /* 0x000000b4ac58723c */ /* 0x040fe60000001858 */
[----:B------:R-:W-:Y:S01]  /*155b0*/  MUFU.EX2 R225, R48 ;  /* 0x0000003000e17308 */ /* 0x000fe20000000800 */
[----:B------:R-:W-:Y:S02]  /*155c0*/  FMUL.FTZ R127, R2, R127 ;  /* 0x0000007f027f7220 */ /* 0x000fe40000410000 */
[C---:B------:R-:W-:Y:S02]  /*155d0*/  FMUL.FTZ R124, R0.reuse, R124 ;  /* 0x0000007c007c7220 */ /* 0x040fe40000410000 */
[-C--:B------:R-:W-:Y:S04]  /*155e0*/  HMMA.16816.F32 R92, R172, R182.reuse, R92 ;  /* 0x000000b6ac5c723c */ /* 0x080fe8000000185c */
[----:B------:R-:W-:Y:S02]  /*155f0*/  FMUL.FTZ R125, R0, R125 ;  /* 0x0000007d007d7220 */ /* 0x000fe40000410000 */
[--C-:B------:R-:W-:Y:S02]  /*15600*/  FFMA.FTZ R20, R20, c[0x0][0x23c], -R169.reuse ;  /* 0x00008f0014147a23 */ /* 0x100fe400000108a9 */
[C---:B------:R-:W-:Y:S01]  /*15610*/  HMMA.16816.F32 R96, R176.reuse, R182, R96 ;  /* 0x000000b6b060723c */ /* 0x040fe20000001860 */
[----:B------:R-:W1:Y:S01]  /*15620*/  LDSM.16.MT88.4 R180, [R233+0xe000] ;  /* 0x00e00000e9b4783b */ /* 0x000e620000004200 */
[----:B------:R2:W-:Y:S02]  /*15630*/  MUFU.EX2 R209, R20 ;  /* 0x0000001400d17308 */ /* 0x0005e40000000800 */
[--C-:B------:R-:W-:Y:S02]  /*15640*/  FFMA.FTZ R21, R21, c[0x0][0x23c], -R169.reuse ;  /* 0x00008f0015157a23 */ /* 0x100fe400000108a9 */
[--C-:B------:R-:W-:Y:S02]  /*15650*/  FFMA.FTZ R22, R22, c[0x0][0x23c], -R170.reuse ;  /* 0x00008f0016167a23 */ /* 0x100fe400000108aa */
[-C--:B------:R-:W-:Y:S04]  /*15660*/  HMMA.16816.F32 R100, R176, R184.reuse, R100 ;  /* 0x000000b8b064723c */ /* 0x080fe80000001864 */
[--C-:B------:R-:W-:Y:S01]  /*15670*/  FFMA.FTZ R23, R23, c[0x0][0x23c], -R170.reuse ;  /* 0x00008f0017177a23 */ /* 0x100fe200000108aa */
[----:B------:R3:W-:Y:S01]  /*15680*/  MUFU.EX2 R213, R21 ;  /* 0x0000001500d57308 */ /* 0x0007e20000000800 */
[C---:B------:R-:W-:Y:S02]  /*15690*/  FMUL.FTZ R128, R164.reuse, R128 ;  /* 0x00000080a4807220 */ /* 0x040fe40000410000 */
[C---:B------:R-:W-:Y:S04]  /*156a0*/  HMMA.16816.F32 R104, R172.reuse, R184, R104 ;  /* 0x000000b8ac68723c */ /* 0x040fe80000001868 */
[----:B------:R-:W-:Y:S02]  /*156b0*/  FMUL.FTZ R129, R164, R129 ;  /* 0x00000081a4817220 */ /* 0x000fe40000410000 */
[C---:B------:R-:W-:Y:S01]  /*156c0*/  FMUL.FTZ R130, R3.reuse, R130 ;  /* 0x0000008203827220 */ /* 0x040fe20000410000 */
[----:B------:R4:W-:Y:S01]  /*156d0*/  MUFU.EX2 R251, R22 ;  /* 0x0000001600fb7308 */ /* 0x0009e20000000800 */
[-C--:B------:R-:W-:Y:S04]  /*156e0*/  HMMA.16816.F32 R108, R172, R186.reuse, R108 ;  /* 0x000000baac6c723c */ /* 0x080fe8000000186c */
[----:B--2---:R-:W-:Y:S02]  /*156f0*/  FMUL.FTZ R20, R0, R188 ;  /* 0x000000bc00147220 */ /* 0x004fe40000410000 */
[C---:B------:R-:W-:Y:S02]  /*15700*/  FMUL.FTZ R131, R3.reuse, R131 ;  /* 0x0000008303837220 */ /* 0x040fe40000410000 */
[C---:B------:R-:W-:Y:S01]  /*15710*/  HMMA.16816.F32 R112, R176.reuse, R186, R112 ;  /* 0x000000bab070723c */ /* 0x040fe20000001870 */
[----:B------:R-:W2:Y:S01]  /*15720*/  LDSM.16.MT88.4 R184, [R234+0xe000] ;  /* 0x00e00000eab8783b */ /* 0x000ea20000004200 */
[----:B------:R5:W-:Y:S02]  /*15730*/  MUFU.EX2 R250, R23 ;  /* 0x0000001700fa7308 */ /* 0x000be40000000800 */
[----:B------:R-:W-:Y:S02]  /*15740*/  FMUL.FTZ R132, R164, R132 ;  /* 0x00000084a4847220 */ /* 0x000fe40000410000 */
[----:B---3--:R-:W-:Y:S02]  /*15750*/  FMUL.FTZ R21, R0, R189 ;  /* 0x000000bd00157220 */ /* 0x008fe40000410000 */
[----:B------:R-:W-:Y:S01]  /*15760*/  FMUL.FTZ R133, R164, R133 ;  /* 0x00000085a4857220 */ /* 0x000fe20000410000 */
[-C--:B-1----:R-:W-:Y:S03]  /*15770*/  HMMA.16816.F32 R116, R176, R180.reuse, R116 ;  /* 0x000000b4b074723c */ /* 0x082fe60000001874 */
[C---:B------:R-:W-:Y:S02]  /*15780*/  FMUL.FTZ R134, R3.reuse, R134 ;  /* 0x0000008603867220 */ /* 0x040fe40000410000 */
[----:B------:R-:W-:Y:S02]  /*15790*/  FMUL.FTZ R135, R3, R135 ;  /* 0x0000008703877220 */ /* 0x000fe40000410000 */
[C---:B----4-:R-:W-:Y:S01]  /*157a0*/  FMUL.FTZ R22, R2.reuse, R190 ;  /* 0x000000be02167220 */ /* 0x050fe20000410000 */
[C---:B------:R-:W-:Y:S04]  /*157b0*/  HMMA.16816.F32 R120, R172.reuse, R180, R120 ;  /* 0x000000b4ac78723c */ /* 0x040fe80000001878 */
[C---:B------:R-:W-:Y:S02]  /*157c0*/  FMUL.FTZ R138, R2.reuse, R138 ;  /* 0x0000008a028a7220 */ /* 0x040fe40000410000 */
[C---:B------:R-:W-:Y:S02]  /*157d0*/  FMUL.FTZ R139, R2.reuse, R139 ;  /* 0x0000008b028b7220 */ /* 0x040fe40000410000 */
[-C--:B------:R-:W-:Y:S04]  /*157e0*/  HMMA.16816.F32 R124, R172, R182.reuse, R124 ;  /* 0x000000b6ac7c723c */ /* 0x080fe8000000187c */
[----:B-----5:R-:W-:Y:S02]  /*157f0*/  FMUL.FTZ R23, R2, R191 ;  /* 0x000000bf02177220 */ /* 0x020fe40000410000 */
[----:B------:R-:W-:Y:S01]  /*15800*/  LDSM.16.MT88.4 R188, [R236+0xc800] ;  /* 0x00c80000ecbc783b */ /* 0x000fe20000004200 */
[----:B------:R-:W-:Y:S01]  /*15810*/  FMUL.FTZ R136, R0, R136 ;  /* 0x0000008800887220 */ /* 0x000fe20000410000 */
[C---:B------:R-:W-:Y:S04]  /*15820*/  HMMA.16816.F32 R128, R176.reuse, R182, R128 ;  /* 0x000000b6b080723c */ /* 0x040fe80000001880 */
[--C-:B------:R-:W-:Y:S02]  /*15830*/  FFMA.FTZ R32, R32, c[0x0][0x23c], -R169.reuse ;  /* 0x00008f0020207a23 */ /* 0x100fe400000108a9 */
[----:B------:R-:W1:Y:S01]  /*15840*/  LDSM.16.MT88.4 R180, [R236+0xe000] ;  /* 0x00e00000ecb4783b */ /* 0x000e620000004200 */
[----:B------:R-:W-:Y:S01]  /*15850*/  FFMA.FTZ R33, R33, c[0x0][0x23c], -R169 ;  /* 0x00008f0021217a23 */ /* 0x000fe200000108a9 */
[-C--:B--2---:R-:W-:Y:S01]  /*15860*/  HMMA.16816.F32 R132, R176, R184.reuse, R132 ;  /* 0x000000b8b084723c */ /* 0x084fe20000001884 */
[----:B------:R2:W-:Y:S03]  /*15870*/  MUFU.EX2 R204, R32 ;  /* 0x0000002000cc7308 */ /* 0x0005e60000000800 */
[--C-:B------:R-:W-:Y:S02]  /*15880*/  FFMA.FTZ R34, R34, c[0x0][0x23c], -R170.reuse ;  /* 0x00008f0022227a23 */ /* 0x100fe400000108aa */
[----:B------:R-:W-:Y:S02]  /*15890*/  FFMA.FTZ R35, R35, c[0x0][0x23c], -R170 ;  /* 0x00008f0023237a23 */ /* 0x000fe400000108aa */
[----:B------:R-:W-:Y:S03]  /*158a0*/  FMUL.FTZ R137, R0, R137 ;  /* 0x0000008900897220 */ /* 0x000fe60000410000 */
[----:B------:R3:W4:Y:S01]  /*158b0*/  MUFU.EX2 R252, R33 ;  /* 0x0000002100fc7308 */ /* 0x0007220000000800 */
[C---:B------:R-:W-:Y:S02]  /*158c0*/  FMUL.FTZ R140, R164.reuse, R140 ;  /* 0x0000008ca48c7220 */ /* 0x040fe40000410000 */
[C---:B------:R-:W-:Y:S01]  /*158d0*/  FMUL.FTZ R141, R164.reuse, R141 ;  /* 0x0000008da48d7220 */ /* 0x040fe20000410000 */
[C---:B------:R-:W-:Y:S04]  /*158e0*/  HMMA.16816.F32 R136, R172.reuse, R184, R136 ;  /* 0x000000b8ac88723c */ /* 0x040fe80000001888 */
[C---:B------:R-:W-:Y:S02]  /*158f0*/  FMUL.FTZ R142, R3.reuse, R142 ;  /* 0x0000008e038e7220 */ /* 0x040fe40000410000 */
[----:B------:R5:W-:Y:S01]  /*15900*/  MUFU.EX2 R249, R34 ;  /* 0x0000002200f97308 */ /* 0x000be20000000800 */
[C---:B------:R-:W-:Y:S01]  /*15910*/  FMUL.FTZ R143, R3.reuse, R143 ;  /* 0x0000008f038f7220 */ /* 0x040fe20000410000 */
[-C--:B------:R-:W-:Y:S04]  /*15920*/  HMMA.16816.F32 R20, R172, R186.reuse, R20 ;  /* 0x000000baac14723c */ /* 0x080fe80000001814 */
[----:B--2---:R-:W-:Y:S01]  /*15930*/  FMUL.FTZ R32, R164, R192 ;  /* 0x000000c0a4207220 */ /* 0x004fe20000410000 */
[----:B------:R-:W-:Y:S01]  /*15940*/  MOV R192, R221 ;  /* 0x000000dd00c07202 */ /* 0x000fe20000000f00 */
[--C-:B------:R-:W-:Y:S02]  /*15950*/  FFMA.FTZ R30, R30, c[0x0][0x23c], -R171.reuse ;  /* 0x00008f001e1e7a23 */ /* 0x100fe400000108ab */
[C---:B------:R-:W-:Y:S01]  /*15960*/  HMMA.16816.F32 R140, R176.reuse, R186, R140 ;  /* 0x000000bab08c723c */ /* 0x040fe2000000188c */
[----:B------:R2:W1:Y:S01]  /*15970*/  MUFU.EX2 R248, R35 ;  /* 0x0000002300f87308 */ /* 0x0004620000000800 */
[----:B------:R-:W4:Y:S02]  /*15980*/  LDSM.16.MT88.4 R184, [R235+0xe000] ;  /* 0x00e00000ebb8783b */ /* 0x000f240000004200 */
[----:B---3--:R-:W-:Y:S01]  /*15990*/  FMUL.FTZ R33, R164, R193 ;  /* 0x000000c1a4217220 */ /* 0x008fe20000410000 */
[----:B------:R-:W-:Y:S01]  /*159a0*/  MOV R193, R224 ;  /* 0x000000e000c17202 */ /* 0x000fe20000000f00 */
[C---:B------:R-:W-:Y:S02]  /*159b0*/  FMUL.FTZ R146, R2.reuse, R146 ;  /* 0x0000009202927220 */ /* 0x040fe40000410000 */
[----:B------:R-:W-:Y:S03]  /*159c0*/  FMUL.FTZ R147, R2, R147 ;  /* 0x0000009302937220 */ /* 0x000fe60000410000 */
[----:B------:R3:W-:Y:S01]  /*159d0*/  MUFU.EX2 R245, R30 ;  /* 0x0000001e00f57308 */ /* 0x0007e20000000800 */
[C---:B------:R-:W-:Y:S02]  /*159e0*/  FMUL.FTZ R144, R0.reuse, R144 ;  /* 0x0000009000907220 */ /* 0x040fe40000410000 */
[----:B-----5:R-:W-:Y:S01]  /*159f0*/  FMUL.FTZ R34, R3, R194 ;  /* 0x000000c203227220 */ /* 0x020fe20000410000 */
[----:B------:R-:W-:Y:S01]  /*15a00*/  MOV R194, R223 ;  /* 0x000000df00c27202 */ /* 0x000fe20000000f00 */
[----:B------:R-:W-:Y:S02]  /*15a10*/  FMUL.FTZ R145, R0, R145 ;  /* 0x0000009100917220 */ /* 0x000fe40000410000 */
[--C-:B------:R-:W-:Y:S02]  /*15a20*/  FFMA.FTZ R26, R26, c[0x0][0x23c], -R171.reuse ;  /* 0x00008f001a1a7a23 */ /* 0x100fe400000108ab */
[--C-:B------:R-:W-:Y:S01]  /*15a30*/  FFMA.FTZ R27, R27, c[0x0][0x23c], -R171.reuse ;  /* 0x00008f001b1b7a23 */ /* 0x100fe200000108ab */
[----:B------:R-:W-:Y:S01]  /*15a40*/  MUFU.EX2 R224, R37 ;  /* 0x0000002500e07308 */ /* 0x000fe20000000800 */
[--C-:B------:R-:W-:Y:S02]  /*15a50*/  FFMA.FTZ R24, R24, c[0x0][0x23c], -R212.reuse ;  /* 0x00008f0018187a23 */ /* 0x100fe400000108d4 */
[C---:B------:R-:W-:Y:S02]  /*15a60*/  FMUL.FTZ R150, R2.reuse, R150 ;  /* 0x0000009602967220 */ /* 0x040fe40000410000 */
[C---:B--2---:R-:W-:Y:S01]  /*15a70*/  FMUL.FTZ R35, R3.reuse, R195 ;  /* 0x000000c303237220 */ /* 0x044fe20000410000 */
[----:B------:R-:W-:Y:S01]  /*15a80*/  MOV R195, R222 ;  /* 0x000000de00c37202 */ /* 0x000fe20000000f00 */
[----:B------:R-:W-:Y:S02]  /*15a90*/  FMUL.FTZ R151, R2, R151 ;  /* 0x0000009702977220 */ /* 0x000fe40000410000 */
[C---:B------:R-:W-:Y:S01]  /*15aa0*/  FMUL.FTZ R148, R0.reuse, R148 ;  /* 0x0000009400947220 */ /* 0x040fe20000410000 */
[----:B------:R2:W-:Y:S01]  /*15ab0*/  MUFU.EX2 R221, R38 ;  /* 0x0000002600dd7308 */ /* 0x0005e20000000800 */
[----:B------:R-:W-:Y:S01]  /*15ac0*/  FMUL.FTZ R149, R0, R149 ;  /* 0x0000009500957220 */ /* 0x000fe20000410000 */
[-C--:B-1----:R-:W-:Y:S03]  /*15ad0*/  HMMA.16816.F32 R32, R176, R180.reuse, R32 ;  /* 0x000000b4b020723c */ /* 0x082fe60000001820 */
[C---:B------:R-:W-:Y:S02]  /*15ae0*/  FMUL.FTZ R152, R164.reuse, R152 ;  /* 0x00000098a4987220 */ /* 0x040fe40000410000 */
[----:B------:R-:W-:Y:S02]  /*15af0*/  FMUL.FTZ R153, R164, R153 ;  /* 0x00000099a4997220 */ /* 0x000fe40000410000 */
[C---:B------:R-:W-:Y:S01]  /*15b00*/  FMUL.FTZ R154, R3.reuse, R154 ;  /* 0x0000009a039a7220 */ /* 0x040fe20000410000 */
[C---:B------:R-:W-:Y:S01]  /*15b10*/  HMMA.16816.F32 R144, R172.reuse, R180, R144 ;  /* 0x000000b4ac90723c */ /* 0x040fe20000001890 */
[----:B------:R1:W-:Y:S03]  /*15b20*/  MUFU.EX2 R247, R26 ;  /* 0x0000001a00f77308 */ /* 0x0003e60000000800 */
[----:B------:R-:W-:Y:S02]  /*15b30*/  FMUL.FTZ R155, R3, R155 ;  /* 0x0000009b039b7220 */ /* 0x000fe40000410000 */
[--C-:B------:R-:W-:Y:S02]  /*15b40*/  FFMA.FTZ R31, R31, c[0x0][0x23c], -R171.reuse ;  /* 0x00008f001f1f7a23 */ /* 0x100fe400000108ab */
[-C--:B------:R-:W-:Y:S03]  /*15b50*/  HMMA.16816.F32 R148, R172, R182.reuse, R148 ;  /* 0x000000b6ac94723c */ /* 0x080fe60000001894 */
[----:B------:R5:W4:Y:S01]  /*15b60*/  MUFU.EX2 R246, R27 ;  /* 0x0000001b00f67308 */ /* 0x000b220000000800 */
[--C-:B---3--:R-:W-:Y:S02]  /*15b70*/  FFMA.FTZ R30, R25, c[0x0][0x23c], -R212.reuse ;  /* 0x00008f00191e7a23 */ /* 0x108fe400000108d4 */
[--C-:B------:R-:W-:Y:S01]  /*15b80*/  FFMA.FTZ R28, R28, c[0x0][0x23c], -R212.reuse ;  /* 0x00008f001c1c7a23 */ /* 0x100fe200000108d4 */
[----:B--2---:R-:W-:Y:S01]  /*15b90*/  LDSM.16.MT88.4 R36, [R236+0xe800] ;  /* 0x00e80000ec24783b */ /* 0x004fe20000004200 */
[C---:B------:R-:W-:Y:S04]  /*15ba0*/  HMMA.16816.F32 R152, R176.reuse, R182, R152 ;  /* 0x000000b6b098723c */ /* 0x040fe80000001898 */
[--C-:B------:R-:W-:Y:S01]  /*15bb0*/  FFMA.FTZ R29, R29, c[0x0][0x23c], -R212.reuse ;  /* 0x00008f001d1d7a23 */ /* 0x100fe200000108d4 */
[----:B------:R2:W-:Y:S01]  /*15bc0*/  MUFU.EX2 R230, R24 ;  /* 0x0000001800e67308 */ /* 0x0005e20000000800 */
[C---:B------:R-:W-:Y:S01]  /*15bd0*/  FMUL.FTZ R156, R164.reuse, R156 ;  /* 0x0000009ca49c7220 */ /* 0x040fe20000410000 */
[----:B------:R-:W3:Y:S01]  /*15be0*/  LDSM.16.MT88.4 R180, [R233+0xc800] ;  /* 0x00c80000e9b4783b */ /* 0x000ee20000004200 */
[----:B------:R-:W-:Y:S04]  /*15bf0*/  FMUL.FTZ R157, R164, R157 ;  /* 0x0000009da49d7220 */ /* 0x000fe80000410000 */
[C---:B------:R-:W-:Y:S02]  /*15c00*/  FMUL.FTZ R158, R3.reuse, R158 ;  /* 0x0000009e039e7220 */ /* 0x040fe40000410000 */
[C---:B------:R-:W-:Y:S01]  /*15c10*/  FMUL.FTZ R159, R3.reuse, R159 ;  /* 0x0000009f039f7220 */ /* 0x040fe20000410000 */
[----:B------:R3:W3:Y:S01]  /*15c20*/  MUFU.EX2 R229, R30 ;  /* 0x0000001e00e57308 */ /* 0x0006e20000000800 */
[----:B-1----:R-:W-:Y:S02]  /*15c30*/  FMUL.FTZ R26, R2, R198 ;  /* 0x000000c6021a7220 */ /* 0x002fe40000410000 */
[----:B------:R-:W-:Y:S01]  /*15c40*/  FMUL.FTZ R25, R0, R197 ;  /* 0x000000c500197220 */ /* 0x000fe20000410000 */
[----:B------:R-:W-:Y:S01]  /*15c50*/  MOV R197, R216 ;  /* 0x000000d800c57202 */ /* 0x000fe20000000f00 */
[C---:B-----5:R-:W-:Y:S01]  /*15c60*/  FMUL.FTZ R27, R2.reuse, R199 ;  /* 0x000000c7021b7220 */ /* 0x060fe20000410000 */
[-C--:B----4-:R-:W-:Y:S03]  /*15c70*/  HMMA.16816.F32 R156, R176, R184.reuse, R156 ;  /* 0x000000b8b09c723c */ /* 0x090fe6000000189c */
[C---:B------:R-:W-:Y:S01]  /*15c80*/  FMUL.FTZ R162, R2.reuse, R162 ;  /* 0x000000a202a27220 */ /* 0x040fe20000410000 */
[----:B------:R1:W4:Y:S01]  /*15c90*/  MUFU.EX2 R231, R31 ;  /* 0x0000001f00e77308 */ /* 0x0003220000000800 */
[----:B------:R-:W-:Y:S02]  /*15ca0*/  FMUL.FTZ R163, R2, R163 ;  /* 0x000000a302a37220 */ /* 0x000fe40000410000 */
[C---:B------:R-:W-:Y:S02]  /*15cb0*/  FMUL.FTZ R160, R0.reuse, R160 ;  /* 0x000000a000a07220 */ /* 0x040fe40000410000 */
[C---:B--2---:R-:W-:Y:S03]  /*15cc0*/  FMUL.FTZ R24, R0.reuse, R196 ;  /* 0x000000c400187220 */ /* 0x044fe60000410000 */
[----:B------:R-:W-:Y:S01]  /*15cd0*/  FMUL.FTZ R161, R0, R161 ;  /* 0x000000a100a17220 */ /* 0x000fe20000410000 */
[----:B------:R-:W-:Y:S01]  /*15ce0*/  MOV R196, R218 ;  /* 0x000000da00c47202 */ /* 0x000fe20000000f00 */
[----:B------:R2:W-:Y:S01]  /*15cf0*/  MUFU.EX2 R228, R28 ;  /* 0x0000001c00e47308 */ /* 0x0005e20000000800 */
[--C-:B------:R-:W-:Y:S01]  /*15d00*/  FFMA.FTZ R42, R42, c[0x0][0x23c], -R171.reuse ;  /* 0x00008f002a2a7a23 */ /* 0x100fe200000108ab */
[C---:B------:R-:W-:Y:S04]  /*15d10*/  HMMA.16816.F32 R24, R172.reuse, R184, R24 ;  /* 0x000000b8ac18723c */ /* 0x040fe80000001818 */
[----:B---3--:R-:W-:Y:S01]  /*15d20*/  FMUL.FTZ R30, R3, R202 ;  /* 0x000000ca031e7220 */ /* 0x008fe20000410000 */
[----:B------:R-:W-:Y:S01]  /*15d30*/  MOV R202, R220 ;  /* 0x000000dc00ca7202 */ /* 0x000fe20000000f00 */
[--C-:B------:R-:W-:Y:S02]  /*15d40*/  FFMA.FTZ R43, R43, c[0x0][0x23c], -R171.reuse ;  /* 0x00008f002b2b7a23 */ /* 0x100fe400000108ab */
[-C--:B------:R-:W-:Y:S01]  /*15d50*/  HMMA.16816.F32 R160, R172, R186.reuse, R160 ;  /* 0x000000baaca0723c */ /* 0x080fe200000018a0 */
[----:B------:R3:W5:Y:S03]  /*15d60*/  MUFU.EX2 R227, R29 ;  /* 0x0000001d00e37308 */ /* 0x0007660000000800 */
[----:B-1----:R-:W-:Y:S01]  /*15d70*/  FMUL.FTZ R31, R3, R203 ;  /* 0x000000cb031f7220 */ /* 0x002fe20000410000 */
[----:B------:R-:W-:Y:S01]  /*15d80*/  MOV R203, R214 ;  /* 0x000000d600cb7202 */ /* 0x000fe20000000f00 */
[--C-:B------:R-:W-:Y:S01]  /*15d90*/  FFMA.FTZ R40, R40, c[0x0][0x23c], -R212.reuse ;  /* 0x00008f0028287a23 */ /* 0x100fe200000108d4 */
[----:B------:R-:W-:Y:S01]  /*15da0*/  F2FP.PACK_AB R174, R252, R204 ;  /* 0x000000ccfcae723e */ /* 0x000fe200000000ff */
[--C-:B------:R-:W-:Y:S01]  /*15db0*/  FFMA.FTZ R41, R41, c[0x0][0x23c], -R212.reuse ;  /* 0x00008f0029297a23 */ /* 0x100fe200000108d4 */
[----:B------:R-:W-:Y:S02]  /*15dc0*/  F2FP.PACK_AB R173, R250, R251 ;  /* 0x000000fbfaad723e */ /* 0x000fe400000000ff */
[----:B------:R-:W-:Y:S01]  /*15dd0*/  MUFU.EX2 R223, R49 ;  /* 0x0000003100df7308 */ /* 0x000fe20000000800 */
[----:B------:R-:W-:Y:S01]  /*15de0*/  F2FP.PACK_AB R175, R248, R249 ;  /* 0x000000f9f8af723e */ /* 0x000fe200000000ff */
[----:B------:R-:W-:Y:S02]  /*15df0*/  FFMA.FTZ R212, R61, c[0x0][0x23c], -R212 ;  /* 0x00008f003dd47a23 */ /* 0x000fe400000108d4 */
[----:B--2---:R-:W-:Y:S01]  /*15e00*/  FMUL.FTZ R28, R164, R200 ;  /* 0x000000c8a41c7220 */ /* 0x004fe20000410000 */
[----:B------:R-:W-:Y:S01]  /*15e10*/  MOV R200, R209 ;  /* 0x000000d100c87202 */ /* 0x000fe20000000f00 */
[--C-:B------:R-:W-:Y:S01]  /*15e20*/  FFMA.FTZ R66, R66, c[0x0][0x23c], -R170.reuse ;  /* 0x00008f0042427a23 */ /* 0x100fe200000108aa */
[----:B------:R-:W-:Y:S01]  /*15e30*/  MOV R209, R207 ;  /* 0x000000cf00d17202 */ /* 0x000fe20000000f00 */
[----:B------:R-:W-:Y:S01]  /*15e40*/  FFMA.FTZ R170, R67, c[0x0][0x23c], -R170 ;  /* 0x00008f0043aa7a23 */ /* 0x000fe200000108aa */
[----:B------:R-:W-:Y:S01]  /*15e50*/  F2FP.PACK_AB R172, R213, R200 ;  /* 0x000000c8d5ac723e */ /* 0x000fe200000000ff */
[----:B------:R-:W-:Y:S01]  /*15e60*/  MUFU.EX2 R220, R50 ;  /* 0x0000003200dc7308 */ /* 0x000fe20000000800 */
[----:B------:R-:W-:Y:S01]  /*15e70*/  MOV R207, R217 ;  /* 0x000000d900cf7202 */ /* 0x000fe20000000f00 */
[--C-:B------:R-:W-:Y:S02]  /*15e80*/  FFMA.FTZ R58, R58, c[0x0][0x23c], -R171.reuse ;  /* 0x00008f003a3a7a23 */ /* 0x100fe400000108ab */
[----:B---3--:R-:W-:Y:S01]  /*15e90*/  FMUL.FTZ R29, R164, R201 ;  /* 0x000000c9a41d7220 */ /* 0x008fe20000410000 */
[----:B------:R-:W-:Y:S01]  /*15ea0*/  MOV R201, R215 ;  /* 0x000000d700c97202 */ /* 0x000fe20000000f00 */
[----:B------:R-:W-:Y:S02]  /*15eb0*/  FFMA.FTZ R171, R63, c[0x0][0x23c], -R171 ;  /* 0x00008f003fab7a23 */ /* 0x000fe400000108ab */
[--C-:B------:R-:W-:Y:S02]  /*15ec0*/  FFMA.FTZ R64, R64, c[0x0][0x23c], -R169.reuse ;  /* 0x00008f0040407a23 */ /* 0x100fe400000108a9 */
[----:B------:R1:W-:Y:S01]  /*15ed0*/  MUFU.EX2 R222, R51 ;  /* 0x0000003300de7308 */ /* 0x0003e20000000800 */
[----:B------:R-:W-:Y:S01]  /*15ee0*/  HMMA.16816.F32 R28, R176, R186, R28 ;  /* 0x000000bab01c723c */ /* 0x000fe2000000181c */
[----:B------:R-:W2:Y:S03]  /*15ef0*/  LDSM.16.MT88.4 R184, [R234+0xc800] ;  /* 0x00c80000eab8783b */ /* 0x000ea60000004200 */
[----:B------:R-:W-:Y:S03]  /*15f00*/  FFMA.FTZ R169, R65, c[0x0][0x23c], -R169 ;  /* 0x00008f0041a97a23 */ /* 0x000fe600000108a9 */
[----:B------:R-:W-:Y:S01]  /*15f10*/  F2FP.PACK_AB R177, R246, R247 ;  /* 0x000000f7f6b1723e */ /* 0x000fe200000000ff */
[-C--:B------:R-:W-:Y:S01]  /*15f20*/  HMMA.16816.F32 R4, R172, R180.reuse, R4 ;  /* 0x000000b4ac04723c */ /* 0x080fe20000001804 */
[----:B------:R-:W-:Y:S04]  /*15f30*/  MUFU.EX2 R217, R46 ;  /* 0x0000002e00d97308 */ /* 0x000fe80000000800 */
[----:B------:R-:W-:Y:S02]  /*15f40*/  F2FP.PACK_AB R176, R229, R230 ;  /* 0x000000e6e5b0723e */ /* 0x000fe400000000ff */
[----:B----4-:R-:W-:Y:S02]  /*15f50*/  F2FP.PACK_AB R179, R231, R245 ;  /* 0x000000f5e7b3723e */ /* 0x010fe400000000ff */
[----:B-----5:R-:W-:Y:S02]  /*15f60*/  F2FP.PACK_AB R178, R227, R228 ;  /* 0x000000e4e3b2723e */ /* 0x020fe400000000ff */
[----:B------:R-:W3:Y:S01]  /*15f70*/  MUFU.EX2 R216, R47 ;  /* 0x0000002f00d87308 */ /* 0x000ee20000000800 */
[----:B-1----:R-:W-:Y:S04]  /*15f80*/  LDSM.16.MT88.4 R48, [R235+0xe800] ;  /* 0x00e80000eb30783b */ /* 0x002fe80000004200 */
[C---:B------:R-:W-:Y:S05]  /*15f90*/  HMMA.16816.F32 R8, R176.reuse, R180, R8 ;  /* 0x000000b4b008723c */ /* 0x040fea0000001808 */
[----:B------:R-:W-:Y:S03]  /*15fa0*/  MUFU.EX2 R214, R44 ;  /* 0x0000002c00d67308 */ /* 0x000fe60000000800 */
[-C--:B------:R-:W-:Y:S07]  /*15fb0*/  HMMA.16816.F32 R12, R176, R182.reuse, R12 ;  /* 0x000000b6b00c723c */ /* 0x080fee000000180c */
[----:B------:R-:W-:Y:S01]  /*15fc0*/  MUFU.EX2 R67, R62 ;  /* 0x0000003e00437308 */ /* 0x000fe20000000800 */
[C---:B------:R-:W-:Y:S01]  /*15fd0*/  HMMA.16816.F32 R16, R172.reuse, R182, R16 ;  /* 0x000000b6ac10723c */ /* 0x040fe20000001810 */
[----:B------:R-:W1:Y:S07]  /*15fe0*/  LDSM.16.MT88.4 R180, [R235+0xc800] ;  /* 0x00c80000ebb4783b */ /* 0x000e6e0000004200 */
[-C--:B--2---:R-:W-:Y:S01]  /*15ff0*/  HMMA.16816.F32 R68, R172, R184.reuse, R68 ;  /* 0x000000b8ac44723c */ /* 0x084fe20000001844 */
[----:B------:R-:W-:Y:S07]  /*16000*/  MUFU.EX2 R65, R56 ;  /* 0x0000003800417308 */ /* 0x000fee0000000800 */
[C---:B------:R-:W-:Y:S03]  /*16010*/  HMMA.16816.F32 R72, R176.reuse, R184, R72 ;  /* 0x000000b8b048723c */ /* 0x040fe60000001848 */
[----:B------:R-:W-:Y:S05]  /*16020*/  MUFU.EX2 R218, R42 ;  /* 0x0000002a00da7308 */ /* 0x000fea0000000800 */
[-C--:B------:R-:W-:Y:S05]  /*16030*/  HMMA.16816.F32 R76, R176, R186.reuse, R76 ;  /* 0x000000bab04c723c */ /* 0x080fea000000184c */
[----:B------:R3:W2:Y:S03]  /*16040*/  MUFU.EX2 R199, R43 ;  /* 0x0000002b00c77308 */ /* 0x0006a60000000800 */
[C---:B------:R-:W-:Y:S01]  /*16050*/  HMMA.16816.F32 R80, R172.reuse, R186, R80 ;  /* 0x000000baac50723c */ /* 0x040fe20000001850 */
[----:B------:R-:W4:Y:S06]  /*16060*/  LDSM.16.MT88.4 R184, [R233+0xe800] ;  /* 0x00e80000e9b8783b */ /* 0x000f2c0000004200 */
[----:B------:R-:W-:Y:S01]  /*16070*/  MUFU.EX2 R198, R40 ;  /* 0x0000002800c67308 */ /* 0x000fe20000000800 */
[-C--:B------:R-:W-:Y:S08]  /*16080*/  HMMA.16816.F32 R84, R172, R188.reuse, R84 ;  /* 0x000000bcac54723c */ /* 0x080ff00000001854 */
[C---:B------:R-:W-:Y:S01]  /*16090*/  HMMA.16816.F32 R88, R176.reuse, R188, R88 ;  /* 0x000000bcb058723c */ /* 0x040fe20000001858 */
[----:B------:R2:W5:Y:S03]  /*160a0*/  MUFU.EX2 R215, R41 ;  /* 0x0000002900d77308 */ /* 0x0005660000000800 */
[----:B---3--:R-:W-:Y:S04]  /*160b0*/  F2FP.PACK_AB R43, R216, R217 ;  /* 0x000000d9d82b723e */ /* 0x008fe800000000ff */
[-C--:B------:R-:W-:Y:S03]  /*160c0*/  HMMA.16816.F32 R92, R176, R190.reuse, R92 ;  /* 0x000000beb05c723c */ /* 0x080fe6000000185c */
[----:B------:R-:W-:Y:S05]  /*160d0*/  MUFU.EX2 R171, R171 ;  /* 0x000000ab00ab7308 */ /* 0x000fea0000000800 */
[C---:B------:R-:W-:Y:S01]  /*160e0*/  HMMA.16816.F32 R96, R172.reuse, R190, R96 ;  /* 0x000000beac60723c */ /* 0x040fe20000001860 */
[----:B------:R-:W3:Y:S04]  /*160f0*/  LDSM.16.MT88.4 R188, [R234+0xe800] ;  /* 0x00e80000eabc783b */ /* 0x000ee80000004200 */
[----:B------:R-:W-:Y:S03]  /*16100*/  MUFU.EX2 R212, R212 ;  /* 0x000000d400d47308 */ /* 0x000fe60000000800 */
[-C--:B-1----:R-:W-:Y:S04]  /*16110*/  HMMA.16816.F32 R100, R172, R180.reuse, R100 ;  /* 0x000000b4ac64723c */ /* 0x082fe80000001864 */
[----:B--2---:R-:W-:Y:S02]  /*16120*/  F2FP.PACK_AB R41, R199, R218 ;  /* 0x000000dac729723e */ /* 0x004fe400000000ff */
[----:B-----5:R-:W-:Y:S02]  /*16130*/  F2FP.PACK_AB R40, R215, R198 ;  /* 0x000000c6d728723e */ /* 0x020fe400000000ff */
[C---:B------:R-:W-:Y:S08]  /*16140*/  HMMA.16816.F32 R104, R176.reuse, R180, R104 ;  /* 0x000000b4b068723c */ /* 0x040ff00000001868 */
[-C--:B------:R-:W-:Y:S08]  /*16150*/  HMMA.16816.F32 R108, R176, R182.reuse, R108 ;  /* 0x000000b6b06c723c */ /* 0x080ff0000000186c */
[C---:B------:R-:W-:Y:S01]  /*16160*/  HMMA.16816.F32 R112, R172.reuse, R182, R112 ;  /* 0x000000b6ac70723c */ /* 0x040fe20000001870 */
[----:B------:R-:W1:Y:S07]  /*16170*/  LDSM.16.MT88.4 R180, [R233+0xd000] ;  /* 0x00d00000e9b4783b */ /* 0x000e6e0000004200 */
[-C--:B----4-:R-:W-:Y:S08]  /*16180*/  HMMA.16816.F32 R116, R172, R184.reuse, R116 ;  /* 0x000000b8ac74723c */ /* 0x090ff00000001874 */
[C---:B------:R-:W-:Y:S07]  /*16190*/  HMMA.16816.F32 R120, R176.reuse, R184, R120 ;  /* 0x000000b8b078723c */ /* 0x040fee0000001878 */
[----:B------:R-:W-:Y:S01]  /*161a0*/  MOV R185, R213 ;  /* 0x000000d500b97202 */ /* 0x000fe20000000f00 */
[-C--:B------:R-:W-:Y:S01]  /*161b0*/  HMMA.16816.F32 R124, R176, R186.reuse, R124 ;  /* 0x000000bab07c723c */ /* 0x080fe2000000187c */
[----:B------:R2:W4:Y:S07]  /*161c0*/  MUFU.EX2 R213, R45 ;  /* 0x0000002d00d57308 */ /* 0x00052e0000000800 */
[C---:B------:R-:W-:Y:S08]  /*161d0*/  HMMA.16816.F32 R128, R172.reuse, R186, R128 ;  /* 0x000000baac80723c */ /* 0x040ff00000001880 */
[-C--:B---3--:R-:W-:Y:S08]  /*161e0*/  HMMA.16816.F32 R132, R172, R188.reuse, R132 ;  /* 0x000000bcac84723c */ /* 0x088ff00000001884 */
[C---:B------:R-:W-:Y:S01]  /*161f0*/  HMMA.16816.F32 R136, R176.reuse, R188, R136 ;  /* 0x000000bcb088723c */ /* 0x040fe20000001888 */
[----:B--2---:R-:W2:Y:S03]  /*16200*/  LDSM.16.MT88.4 R44, [R234+0xd000] ;  /* 0x00d00000ea2c783b */ /* 0x004ea60000004200 */
[----:B----4-:R-:W-:Y:S03]  /*16210*/  F2FP.PACK_AB R42, R213, R214 ;  /* 0x000000d6d52a723e */ /* 0x010fe600000000ff */
[----:B------:R-:W-:Y:S01]  /*16220*/  MOV R189, R210 ;  /* 0x000000d200bd7202 */ /* 0x000fe20000000f00 */
[-C--:B------:R-:W-:Y:S01]  /*16230*/  HMMA.16816.F32 R20, R176, R190.reuse, R20 ;  /* 0x000000beb014723c */ /* 0x080fe20000001814 */
[----:B------:R-:W-:Y:S03]  /*16240*/  MUFU.EX2 R210, R52 ;  /* 0x0000003400d27308 */ /* 0x000fe60000000800 */
[----:B------:R-:W-:Y:S04]  /*16250*/  MOV R188, R211 ;  /* 0x000000d300bc7202 */ /* 0x000fe80000000f00 */
[C---:B------:R-:W-:Y:S03]  /*16260*/  HMMA.16816.F32 R140, R172.reuse, R190, R140 ;  /* 0x000000beac8c723c */ /* 0x040fe6000000188c */
[----:B------:R-:W-:Y:S04]  /*16270*/  MUFU.EX2 R211, R53 ;  /* 0x0000003500d37308 */ /* 0x000fe80000000800 */
[----:B------:R-:W-:Y:S01]  /*16280*/  MOV R191, R208 ;  /* 0x000000d000bf7202 */ /* 0x000fe20000000f00 */
[-C--:B------:R-:W-:Y:S04]  /*16290*/  HMMA.16816.F32 R32, R172, R36.reuse, R32 ;  /* 0x00000024ac20723c */ /* 0x080fe80000001820 */
[----:B------:R-:W-:Y:S01]  /*162a0*/  MOV R190, R209 ;  /* 0x000000d100be7202 */ /* 0x000fe20000000f00 */
[----:B------:R-:W-:Y:S03]  /*162b0*/  MUFU.EX2 R208, R169 ;  /* 0x000000a900d07308 */ /* 0x000fe60000000800 */
[C---:B------:R-:W-:Y:S07]  /*162c0*/  HMMA.16816.F32 R144, R176.reuse, R36, R144 ;  /* 0x00000024b090723c */ /* 0x040fee0000001890 */
[----:B------:R-:W-:Y:S01]  /*162d0*/  MUFU.EX2 R169, R59 ;  /* 0x0000003b00a97308 */ /* 0x000fe20000000800 */
[-C--:B------:R-:W-:Y:S04]  /*162e0*/  HMMA.16816.F32 R148, R176, R38.reuse, R148 ;  /* 0x00000026b094723c */ /* 0x080fe80000001894 */
[----:B------:R-:W-:Y:S02]  /*162f0*/  F2FP.PACK_AB R36, R224, R226 ;  /* 0x000000e2e024723e */ /* 0x000fe400000000ff */
[----:B------:R-:W-:Y:S02]  /*16300*/  F2FP.PACK_AB R37, R219, R221 ;  /* 0x000000dddb25723e */ /* 0x000fe400000000ff */
[C---:B------:R-:W-:Y:S01]  /*16310*/  HMMA.16816.F32 R152, R172.reuse, R38, R152 ;  /* 0x00000026ac98723c */ /* 0x040fe20000001898 */
[----:B------:R-:W-:Y:S06]  /*16320*/  MUFU.EX2 R209, R64 ;  /* 0x0000004000d17308 */ /* 0x000fec0000000800 */
[----:B------:R-:W-:Y:S01]  /*16330*/  F2FP.PACK_AB R38, R223, R225 ;  /* 0x000000e1df26723e */ /* 0x000fe200000000ff */
[-C--:B------:R-:W-:Y:S03]  /*16340*/  HMMA.16816.F32 R156, R172, R48.reuse, R156 ;  /* 0x00000030ac9c723c */ /* 0x080fe6000000189c */
[----:B------:R3:W-:Y:S01]  /*16350*/  MUFU.EX2 R64, R60 ;  /* 0x0000003c00407308 */ /* 0x0007e20000000800 */
[----:B------:R-:W-:Y:S04]  /*16360*/  F2FP.PACK_AB R39, R222, R220 ;  /* 0x000000dcde27723e */ /* 0x000fe800000000ff */
[C---:B------:R-:W-:Y:S08]  /*16370*/  HMMA.16816.F32 R24, R176.reuse, R48, R24 ;  /* 0x00000030b018723c */ /* 0x040ff00000001818 */
[-C--:B------:R-:W-:Y:S01]  /*16380*/  HMMA.16816.F32 R160, R176, R50.reuse, R160 ;  /* 0x00000032b0a0723c */ /* 0x080fe200000018a0 */
[----:B------:R-:W4:Y:S04]  /*16390*/  LDL.LU R177, [R1+0x18] ;  /* 0x0000180001b17983 */ /* 0x000f280000300800 */
[----:B------:R-:W5:Y:S02]  /*163a0*/  LDL.LU R176, [R1+0x1c] ;  /* 0x00001c0001b07983 */ /* 0x000f640000300800 */
[----:B------:R-:W-:Y:S01]  /*163b0*/  MOV R179, R185 ;  /* 0x000000b900b37202 */ /* 0x000fe20000000f00 */
[----:B------:R-:W-:Y:S01]  /*163c0*/  HMMA.16816.F32 R28, R172, R50, R28 ;  /* 0x00000032ac1c723c */ /* 0x000fe2000000181c */
[----:B------:R-:W2:Y:S03]  /*163d0*/  LDSM.16.MT88.4 R48, [R236+0xd000] ;  /* 0x00d00000ec30783b */ /* 0x000ea60000004200 */
[----:B------:R-:W-:Y:S02]  /*163e0*/  MOV R185, R205 ;  /* 0x000000cd00b97202 */ /* 0x000fe40000000f00 */
[----:B------:R-:W-:Y:S01]  /*163f0*/  MOV R178, R203 ;  /* 0x000000cb00b27202 */ /* 0x000fe20000000f00 */
[----:B------:R-:W-:Y:S01]  /*16400*/  MUFU.EX2 R205, R66 ;  /* 0x0000004200cd7308 */ /* 0x000fe20000000800 */
[-C--:B-1----:R-:W-:Y:S01]  /*16410*/  HMMA.16816.F32 R4, R36, R180.reuse, R4 ;  /* 0x000000b42404723c */ /* 0x082fe20000001804 */
[----:B------:R-:W1:Y:S04]  /*16420*/  LDSM.16.MT88.4 R172, [R235+0xd000] ;  /* 0x00d00000ebac783b */ /* 0x000e680000004200 */
[----:B------:R-:W-:Y:S02]  /*16430*/  MOV R203, R195 ;  /* 0x000000c300cb7202 */ /* 0x000fe40000000f00 */
[----:B------:R-:W-:Y:S01]  /*16440*/  MOV R195, R193 ;  /* 0x000000c100c37202 */ /* 0x000fe20000000f00 */
[C---:B------:R-:W-:Y:S01]  /*16450*/  HMMA.16816.F32 R8, R40.reuse, R180, R8 ;  /* 0x000000b42808723c */ /* 0x040fe20000001808 */
[----:B------:R-:W5:Y:S01]  /*16460*/  LDL.LU R180, [R1+0x14] ;  /* 0x0000140001b47983 */ /* 0x000f620000300800 */
[----:B------:R-:W-:Y:S02]  /*16470*/  MUFU.EX2 R66, R57 ;  /* 0x0000003900427308 */ /* 0x000fe40000000800 */
[----:B------:R-:W-:Y:S01]  /*16480*/  MOV R193, R206 ;  /* 0x000000ce00c17202 */ /* 0x000fe20000000f00 */
[----:B---3--:R-:W-:Y:S02]  /*16490*/  LDSM.16.MT88.4 R60, [R236+0xf800] ;  /* 0x00f80000ec3c783b */ /* 0x008fe40000004200 */
[----:B------:R-:W-:Y:S01]  /*164a0*/  MOV R181, R204 ;  /* 0x000000cc00b57202 */ /* 0x000fe20000000f00 */
[-C--:B------:R-:W-:Y:S04]  /*164b0*/  HMMA.16816.F32 R12, R40, R182.reuse, R12 ;  /* 0x000000b6280c723c */ /* 0x080fe8000000180c */
[----:B------:R-:W-:Y:S04]  /*164c0*/  MUFU.EX2 R206, R54 ;  /* 0x0000003600ce7308 */ /* 0x000fe80000000800 */
[C---:B------:R-:W-:Y:S01]  /*164d0*/  HMMA.16816.F32 R16, R36.reuse, R182, R16 ;  /* 0x000000b62410723c */ /* 0x040fe20000001810 */
[----:B------:R-:W3:Y:S05]  /*164e0*/  LDL.LU R182, [R1+0x20] ;  /* 0x0000200001b67983 */ /* 0x000eea0000300800 */
[----:B------:R-:W-:Y:S01]  /*164f0*/  MUFU.EX2 R204, R170 ;  /* 0x000000aa00cc7308 */ /* 0x000fe20000000800 */
[----:B------:R-:W-:Y:S01]  /*16500*/  MOV R183, R207 ;  /* 0x000000cf00b77202 */ /* 0x000fe20000000f00 */
[-C--:B--2---:R-:W-:Y:S08]  /*16510*/  HMMA.16816.F32 R68, R36, R44.reuse, R68 ;  /* 0x0000002c2444723c */ /* 0x084ff00000001844 */
[C---:B------:R-:W-:Y:S01]  /*16520*/  HMMA.16816.F32 R72, R40.reuse, R44, R72 ;  /* 0x0000002c2848723c */ /* 0x040fe20000001848 */
[----:B------:R2:W-:Y:S07]  /*16530*/  MUFU.EX2 R207, R55 ;  /* 0x0000003700cf7308 */ /* 0x0005ee0000000800 */
[-C--:B------:R-:W-:Y:S03]  /*16540*/  HMMA.16816.F32 R76, R40, R46.reuse, R76 ;  /* 0x0000002e284c723c */ /* 0x080fe6000000184c */
[----:B------:R1:W1:Y:S05]  /*16550*/  MUFU.EX2 R170, R58 ;  /* 0x0000003a00aa7308 */ /* 0x00026a0000000800 */
[C---:B------:R-:W-:Y:S01]  /*16560*/  HMMA.16816.F32 R80, R36.reuse, R46, R80 ;  /* 0x0000002e2450723c */ /* 0x040fe20000001850 */
[----:B------:R-:W1:Y:S07]  /*16570*/  LDSM.16.MT88.4 R44, [R233+0xf000] ;  /* 0x00f00000e92c783b */ /* 0x000e6e0000004200 */
[-C--:B------:R-:W-:Y:S01]  /*16580*/  HMMA.16816.F32 R84, R36, R48.reuse, R84 ;  /* 0x000000302454723c */ /* 0x080fe20000001854 */
[----:B--2---:R-:W-:Y:S07]  /*16590*/  LDSM.16.MT88.4 R52, [R236+0xd800] ;  /* 0x00d80000ec34783b */ /* 0x004fee0000004200 */
[C---:B------:R-:W-:Y:S04]  /*165a0*/  HMMA.16816.F32 R88, R40.reuse, R48, R88 ;  /* 0x000000302858723c */ /* 0x040fe80000001858 */
[----:B-1----:R-:W-:Y:S02]  /*165b0*/  MOV R58, R185 ;  /* 0x000000b9003a7202 */ /* 0x002fe40000000f00 */
[----:B------:R-:W-:Y:S02]  /*165c0*/  LDSM.16.MT88.4 R184, [R233+0xd800] ;  /* 0x00d80000e9b8783b */ /* 0x000fe40000004200 */
        /* <DEDUP_REMOVED lines=21> */
[C---:B------:R-:W-:Y:S08]  /*16720*/  HMMA.16816.F32 R152, R36.reuse, R174, R152 ;  /* 0x000000ae2498723c */ /* 0x040ff00000001898 */
[-C--:B------:R-:W-:Y:S08]  /*16730*/  HMMA.16816.F32 R156, R36, R44.reuse, R156 ;  /* 0x0000002c249c723c */ /* 0x080ff0000000189c */
[C---:B------:R-:W-:Y:S08]  /*16740*/  HMMA.16816.F32 R24, R40.reuse, R44, R24 ;  /* 0x0000002c2818723c */ /* 0x040ff00000001818 */
[-C--:B------:R-:W-:Y:S01]  /*16750*/  HMMA.16816.F32 R160, R40, R46.reuse, R160 ;  /* 0x0000002e28a0723c */ /* 0x080fe200000018a0 */
[----:B------:R-:W-:Y:S07]  /*16760*/  LDSM.16.MT88.4 R40, [R233+0xf800] ;  /* 0x00f80000e928783b */ /* 0x000fee0000004200 */
[----:B------:R-:W-:Y:S01]  /*16770*/  HMMA.16816.F32 R28, R36, R46, R28 ;  /* 0x0000002e241c723c */ /* 0x000fe2000000181c */
[----:B------:R-:W-:Y:S06]  /*16780*/  LDSM.16.MT88.4 R44, [R234+0xf800] ;  /* 0x00f80000ea2c783b */ /* 0x000fec0000004200 */
[----:B------:R-:W-:Y:S02]  /*16790*/  F2FP.PACK_AB R37, R169, R170 ;  /* 0x000000aaa925723e */ /* 0x000fe400000000ff */
[----:B------:R-:W-:Y:S03]  /*167a0*/  F2FP.PACK_AB R39, R171, R67 ;  /* 0x00000043ab27723e */ /* 0x000fe600000000ff */
[----:B------:R-:W-:Y:S02]  /*167b0*/  F2FP.PACK_AB R36, R66, R65 ;  /* 0x000000414224723e */ /* 0x000fe400000000ff */
[----:B------:R-:W-:Y:S01]  /*167c0*/  F2FP.PACK_AB R38, R212, R64 ;  /* 0x00000040d426723e */ /* 0x000fe200000000ff */
[----:B----4-:R-:W-:Y:S01]  /*167d0*/  FFMA.FTZ R3, R3, R177, R203 ;  /* 0x000000b103037223 */ /* 0x010fe200000100cb */
[----:B------:R-:W-:Y:S01]  /*167e0*/  F2FP.PACK_AB R203, R204, R205 ;  /* 0x000000cdcccb723e */ /* 0x000fe200000000ff */
[----:B-----5:R-:W-:Y:S01]  /*167f0*/  FFMA.FTZ R0, R0, R176, R202 ;  /* 0x000000b000007223 */ /* 0x020fe200000100ca */
[----:B------:R-:W-:Y:S01]  /*16800*/  F2FP.PACK_AB R202, R208, R209 ;  /* 0x000000d1d0ca723e */ /* 0x000fe200000000ff */
[----:B------:R-:W-:Y:S04]  /*16810*/  FFMA.FTZ R164, R164, R180, R183 ;  /* 0x000000b4a4a47223 */ /* 0x000fe800000100b7 */
[----:B------:R-:W-:Y:S02]  /*16820*/  FADD.FTZ R197, R197, R164 ;  /* 0x000000a4c5c57221 */ /* 0x000fe40000010000 */
[----:B------:R-:W-:Y:S01]  /*16830*/  FADD.FTZ R164, R201, R3 ;  /* 0x00000003c9a47221 */ /* 0x000fe20000010000 */
[----:B------:R-:W-:Y:S02]  /*16840*/  F2FP.PACK_AB R201, R207, R206 ;  /* 0x000000cecfc9723e */ /* 0x000fe400000000ff */
[----:B------:R-:W-:Y:S02]  /*16850*/  MOV R3, R200 ;  /* 0x000000c800037202 */ /* 0x000fe40000000f00 */
[----:B------:R-:W-:Y:S01]  /*16860*/  F2FP.PACK_AB R200, R211, R210 ;  /* 0x000000d2d3c8723e */ /* 0x000fe200000000ff */
[----:B---3--:R-:W-:Y:S02]  /*16870*/  FFMA.FTZ R2, R2, R182, R58 ;  /* 0x000000b602027223 */ /* 0x008fe4000001003a */
[----:B------:R-:W2:Y:S02]  /*16880*/  LDSM.16.MT88.4 R56, [R235+0xd800] ;  /* 0x00d80000eb38783b */ /* 0x000ea40000004200 */
[----:B------:R-:W-:Y:S02]  /*16890*/  FADD.FTZ R196, R196, R2 ;  /* 0x00000002c4c47221 */ /* 0x000fe40000010000 */
[----:B------:R-:W-:Y:S01]  /*168a0*/  FADD.FTZ R2, R178, R0 ;  /* 0x00000000b2027221 */ /* 0x000fe20000010000 */
[----:B------:R-:W-:Y:S02]  /*168b0*/  MOV R0, R179 ;  /* 0x000000b300007202 */ /* 0x000fe40000000f00 */
[-C--:B------:R-:W-:Y:S07]  /*168c0*/  HMMA.16816.F32 R176, R200, R184.reuse, R4 ;  /* 0x000000b8c8b0723c */ /* 0x080fee0000001804 */
[----:B------:R-:W-:Y:S01]  /*168d0*/  MOV R7, R181 ;  /* 0x000000b500077202 */ /* 0x000fe20000000f00 */
[C---:B------:R-:W-:Y:S07]  /*168e0*/  HMMA.16816.F32 R172, R36.reuse, R184, R8 ;  /* 0x000000b824ac723c */ /* 0x040fee0000001808 */
[----:B------:R-:W-:Y:S01]  /*168f0*/  MOV R10, R0 ;  /* 0x00000000000a7202 */ /* 0x000fe20000000f00 */
[-C--:B------:R-:W-:Y:S04]  /*16900*/  HMMA.16816.F32 R180, R36, R186.reuse, R12 ;  /* 0x000000ba24b4723c */ /* 0x080fe8000000180c */
[----:B------:R-:W-:Y:S02]  /*16910*/  MOV R0, R190 ;  /* 0x000000be00007202 */ /* 0x000fe40000000f00 */
[----:B------:R-:W-:Y:S02]  /*16920*/  MOV R11, R3 ;  /* 0x00000003000b7202 */ /* 0x000fe40000000f00 */
[C---:B------:R-:W-:Y:S04]  /*16930*/  HMMA.16816.F32 R184, R200.reuse, R186, R16 ;  /* 0x000000bac8b8723c */ /* 0x040fe80000001810 */
[----:B------:R-:W-:Y:S01]  /*16940*/  MOV R15, R7 ;  /* 0x00000007000f7202 */ /* 0x000fe20000000f00 */
[----:B------:R-:W-:Y:S01]  /*16950*/  FADD.FTZ R0, R0, R196 ;  /* 0x000000c400007221 */ /* 0x000fe20000010000 */
[----:B------:R-:W3:Y:S01]  /*16960*/  LDSM.16.MT88.4 R4, [R235+0xf800] ;  /* 0x00f80000eb04783b */ /* 0x000ee20000004200 */
[----:B------:R-:W-:Y:S01]  /*16970*/  MOV R3, R191 ;  /* 0x000000bf00037202 */ /* 0x000fe20000000f00 */
[-C--:B-1----:R-:W-:Y:S04]  /*16980*/  HMMA.16816.F32 R68, R200, R48.reuse, R68 ;  /* 0x00000030c844723c */ /* 0x082fe80000001844 */
[----:B------:R-:W-:Y:S01]  /*16990*/  FADD.FTZ R3, R3, R197 ;  /* 0x000000c503037221 */ /* 0x000fe20000010000 */
[----:B------:R-:W-:Y:S02]  /*169a0*/  MOV R9, R189 ;  /* 0x000000bd00097202 */ /* 0x000fe40000000f00 */
[----:B------:R-:W-:Y:S01]  /*169b0*/  MOV R12, R195 ;  /* 0x000000c3000c7202 */ /* 0x000fe20000000f00 */
[C---:B------:R-:W-:Y:S04]  /*169c0*/  HMMA.16816.F32 R72, R36.reuse, R48, R72 ;  /* 0x000000302448723c */ /* 0x040fe80000001848 */
[----:B------:R-:W-:Y:S01]  /*169d0*/  MOV R13, R194 ;  /* 0x000000c2000d7202 */ /* 0x000fe20000000f00 */
[----:B------:R-:W-:Y:S01]  /*169e0*/  FADD.FTZ R0, R12, R0 ;  /* 0x000000000c007221 */ /* 0x000fe20000010000 */
[----:B------:R-:W-:Y:S02]  /*169f0*/  MOV R14, R193 ;  /* 0x000000c1000e7202 */ /* 0x000fe40000000f00 */
[-C--:B------:R-:W-:Y:S04]  /*16a00*/  HMMA.16816.F32 R76, R36, R50.reuse, R76 ;  /* 0x00000032244c723c */ /* 0x080fe8000000184c */
        /* <DEDUP_REMOVED lines=60> */
[-C--:B------:R-:W-:Y:S08]  /*16dd0*/  HMMA.16816.F32 R148, R36, R62.reuse, R148 ;  /* 0x0000003e2494723c */ /* 0x080ff00000001894 */
[C---:B------:R-:W-:Y:S08]  /*16de0*/  HMMA.16816.F32 R152, R200.reuse, R62, R152 ;  /* 0x0000003ec898723c */ /* 0x040ff00000001898 */
[-C--:B---3--:R-:W-:Y:S08]  /*16df0*/  HMMA.16816.F32 R156, R200, R4.reuse, R156 ;  /* 0x00000004c89c723c */ /* 0x088ff0000000189c */
[C---:B------:R-:W-:Y:S07]  /*16e00*/  HMMA.16816.F32 R196, R36.reuse, R4, R24 ;  /* 0x0000000424c4723c */ /* 0x040fee0000001818 */
[----:B------:R-:W-:Y:S01]  /*16e10*/  FADD.FTZ R4, R220, R9 ;  /* 0x00000009dc047221 */ /* 0x000fe20000010000 */
[-C--:B------:R-:W-:Y:S04]  /*16e20*/  HMMA.16816.F32 R160, R36, R6.reuse, R160 ;  /* 0x0000000624a0723c */ /* 0x080fe800000018a0 */
[----:B------:R-:W-:Y:S02]  /*16e30*/  FADD.FTZ R3, R222, R4 ;  /* 0x00000004de037221 */ /* 0x000fe40000010000 */
[----:B------:R-:W-:Y:S01]  /*16e40*/  FADD.FTZ R5, R169, R0 ;  /* 0x00000000a9057221 */ /* 0x000fe20000010000 */
[----:B------:R-:W-:Y:S01]  /*16e50*/  MOV R169, R167 ;  /* 0x000000a700a97202 */ /* 0x000fe20000000f00 */
[----:B------:R-:W-:Y:S01]  /*16e60*/  FADD.FTZ R4, R206, R3 ;  /* 0x00000003ce047221 */ /* 0x000fe20000010000 */
[----:B------:R-:W-:Y:S04]  /*16e70*/  HMMA.16816.F32 R200, R200, R6, R28 ;  /* 0x00000006c8c8723c */ /* 0x000fe8000000181c */
[----:B------:R-:W-:Y:S02]  /*16e80*/  FADD.FTZ R3, R65, R2 ;  /* 0x0000000241037221 */ /* 0x000fe40000010000 */
[----:B------:R-:W-:Y:S02]  /*16e90*/  FADD.FTZ R2, R211, R8 ;  /* 0x00000008d3027221 */ /* 0x000fe40000010000 */
[----:B------:R-:W-:Y:S04]  /*16ea0*/  FADD.FTZ R5, R67, R5 ;  /* 0x0000000543057221 */ /* 0x000fe80000010000 */
[----:B------:R-:W-:Y:S02]  /*16eb0*/  FADD.FTZ R0, R207, R4 ;  /* 0x00000004cf007221 */ /* 0x000fe40000010000 */
[----:B------:R-:W-:Y:S01]  /*16ec0*/  FADD.FTZ R5, R171, R5 ;  /* 0x00000005ab057221 */ /* 0x000fe20000010000 */
[----:B------:R-:W-:Y:S01]  /*16ed0*/  MOV R171, R166 ;  /* 0x000000a600ab7202 */ /* 0x000fe20000000f00 */
        /* <DEDUP_REMOVED lines=12> */
.L_x_336:
[----:B------:R-:W2:Y:S01]  /*16fa0*/  LDL.LU R2, [R1+0x14] ;  /* 0x0000140001027983 */ /* 0x000ea20000300800 */
        /* <DEDUP_REMOVED lines=71> */
[----:B---3--:R-:W-:Y:S01]  /*17420*/  FMUL.FTZ R22, R0, R85 ;  /* 0x0000005500167220 */ /* 0x008fe20000410000 */
[----:B------:R-:W-:Y:S01]  /*17430*/  MOV R2, 0x3f800000 ;  /* 0x3f80000000027802 */ /* 0x000fe20000000f00 */
[----:B------:R-:W1:Y:S01]  /*17440*/  S2R R85, SR_TID.X ;  /* 0x0000000000557919 */ /* 0x000e620000002100 */
[----:B------:R-:W-:Y:S01]  /*17450*/  FSETP.NE.FTZ.AND P0, PT, R170, RZ, PT ;  /* 0x000000ffaa00720b */ /* 0x000fe20003f15000 */
[C---:B------:R-:W-:Y:S02]  /*17460*/  FMUL.FTZ R176, R0.reuse, R176 ;  /* 0x000000b000b07220 */ /* 0x040fe40000410000 */
[C---:B------:R-:W-:Y:S02]  /*17470*/  FMUL.FTZ R6, R0.reuse, R177 ;  /* 0x000000b100067220 */ /* 0x040fe40000410000 */
[C---:B------:R-:W-:Y:S02]  /*17480*/  FMUL.FTZ R184, R0.reuse, R184 ;  /* 0x000000b800b87220 */ /* 0x040fe40000410000 */
[----:B------:R-:W-:Y:S01]  /*17490*/  FMUL.FTZ R4, R0, R185 ;  /* 0x000000b900047220 */ /* 0x000fe20000410000 */
[----:B------:R-:W-:Y:S01]  /*174a0*/  F2FP.PACK_AB R6, R6, R176 ;  /* 0x000000b00606723e */ /* 0x000fe200000000ff */
[----:B------:R-:W2:Y:S01]  /*174b0*/  @P3 MUFU.RCP R2, R171 ;  /* 0x000000ab00023308 */ /* 0x000ea20000001000 */
        /* <DEDUP_REMOVED lines=43> */
[C---:B------:R-:W-:Y:S01]  /*17770*/  FMUL.FTZ R178, R3.reuse, R178 ;  /* 0x000000b203b27220 */ /* 0x040fe20000410000 */
[----:B------:R-:W-:Y:S01]  /*17780*/  F2FP.PACK_AB R32, R32, R156 ;  /* 0x0000009c2020723e */ /* 0x000fe200000000ff */
[----:B------:R-:W-:Y:S01]  /*17790*/  FMUL.FTZ R5, R3, R179 ;  /* 0x000000b303057220 */ /* 0x000fe20000410000 */
[-C--:B-----5:R-:W-:Y:S01]  /*177a0*/  LEA.HI R26, R87, R85.reuse, RZ, 0x2 ;  /* 0x00000055571a7211 */ /* 0x0a0fe200078f10ff */
[----:B------:R-:W1:Y:S01]  /*177b0*/  @P0 MUFU.RCP R0, R170 ;  /* 0x000000aa00000308 */ /* 0x000e620000001000 */
        /* <DEDUP_REMOVED lines=8> */
[C---:B------:R-:W-:Y:S01]  /*17840*/  FMUL.FTZ R82, R3.reuse, R82 ;  /* 0x0000005203527220 */ /* 0x040fe20000410000 */
[----:B------:R-:W-:Y:S01]  /*17850*/  F2FP.PACK_AB R28, R28, R200 ;  /* 0x000000c81c1c723e */ /* 0x000fe200000000ff */
[----:B------:R-:W-:Y:S01]  /*17860*/  FMUL.FTZ R14, R3, R83 ;  /* 0x00000053030e7220 */ /* 0x000fe20000410000 */
[----:B------:R-:W-:Y:S01]  /*17870*/  F2FP.PACK_AB R11, R11, R70 ;  /* 0x000000460b0b723e */ /* 0x000fe200000000ff */
[----:B------:R-:W-:-:S02]  /*17880*/  FMUL.FTZ R86, R3, R86 ;  /* 0x0000005603567220 */ /* 0x000fc40000410000 */
[C---:B------:R-:W-:Y:S01]  /*17890*/  FMUL.FTZ R98, R3.reuse, R98 ;  /* 0x0000006203627220 */ /* 0x040fe20000410000 */
[----:B------:R-:W-:Y:S01]  /*178a0*/  F2FP.PACK_AB R14, R14, R82 ;  /* 0x000000520e0e723e */ /* 0x000fe200000000ff */
        /* <DEDUP_REMOVED lines=83> */
[C---:B------:R-:W-:Y:S01]  /*17de0*/  FMUL.FTZ R8, R0.reuse, R174 ;  /* 0x000000ae00087220 */ /* 0x040fe20000410000 */
[----:B------:R-:W-:Y:S01]  /*17df0*/  LEA.HI R3, R3, R2, RZ, 0x3 ;  /* 0x0000000203037211 */ /* 0x000fe200078f18ff */
[----:B------:R-:W-:-:S02]  /*17e00*/  FMUL.FTZ R183, R0, R183 ;  /* 0x000000b700b77220 */ /* 0x000fc40000410000 */
[C---:B------:R-:W-:Y:S01]  /*17e10*/  FMUL.FTZ R13, R0.reuse, R182 ;  /* 0x000000b6000d7220 */ /* 0x040fe20000410000 */
[----:B------:R-:W-:Y:S01]  /*17e20*/  LOP3.LUT R3, R3, 0xfffffff8, RZ, 0xc0, !PT ;  /* 0xfffffff803037812 */ /* 0x000fe200078ec0ff */
[C---:B------:R-:W-:Y:S01]  /*17e30*/  FMUL.FTZ R75, R0.reuse, R75 ;  /* 0x0000004b004b7220 */ /* 0x040fe20000410000 */
[----:B------:R-:W-:Y:S01]  /*17e40*/  F2FP.PACK_AB R8, R175, R8 ;  /* 0x00000008af08723e */ /* 0x000fe200000000ff */
[----:B------:R-:W-:Y:S01]  /*17e50*/  FMUL.FTZ R17, R0, R74 ;  /* 0x0000004a00117220 */ /* 0x000fe20000410000 */
[----:B------:R-:W-:Y:S01]  /*17e60*/  IADD3 R3, R2, -R3, RZ ;  /* 0x8000000302037210 */ /* 0x000fe20007ffe0ff */
[C---:B------:R-:W-:Y:S01]  /*17e70*/  FMUL.FTZ R79, R0.reuse, R79 ;  /* 0x0000004f004f7220 */ /* 0x040fe20000410000 */
[----:B------:R-:W-:Y:S01]  /*17e80*/  F2FP.PACK_AB R13, R183, R13 ;  /* 0x0000000db70d723e */ /* 0x000fe200000000ff */
[C---:B------:R-:W-:Y:S01]  /*17e90*/  FMUL.FTZ R23, R0.reuse, R78 ;  /* 0x0000004e00177220 */ /* 0x040fe20000410000 */
        /* <DEDUP_REMOVED lines=38> */
[----:B------:R-:W-:Y:S02]  /*18100*/  F2FP.PACK_AB R29, R199, R29 ;  /* 0x0000001dc71d723e */ /* 0x000fe400000000ff */
        /* <DEDUP_REMOVED lines=19> */
[----:B------:R4:W-:Y:S04]  /*18240*/  STS [R0+0x2000], R9 ;  /* 0x0020000900007388 */ /* 0x0009e80000000800 */
[----:B------:R4:W-:Y:S01]  /*18250*/  STS [R0+0x2400], R8 ;  /* 0x0024000800007388 */ /* 0x0009e20000000800 */
[----:B-1----:R-:W-:-:S03]  /*18260*/  MOV R5, 0x40 ;  /* 0x0000004000057802 */ /* 0x002fc60000000f00 */
[----:B------:R-:W-:Y:S01]  /*18270*/  STS [R2+0x2000], R10 ;  /* 0x0020000a02007388 */ /* 0x000fe20000000800 */
[----:B------:R-:W-:-:S03]  /*18280*/  SEL R5, R5, 0xffffffc0, !P2 ;  /* 0xffffffc005057807 */ /* 0x000fc60005000000 */
[----:B------:R1:W-:Y:S01]  /*18290*/  STS [R2+0x2400], R13 ;  /* 0x0024000d02007388 */ /* 0x0003e20000000800 */
[C---:B--2---:R-:W-:Y:S02]  /*182a0*/  IADD3 R4, R0.reuse, R3, RZ ;  /* 0x0000000300047210 */ /* 0x044fe40007ffe0ff */
[-C--:B------:R-:W-:Y:S02]  /*182b0*/  IADD3 R3, R3, R2.reuse, RZ ;  /* 0x0000000203037210 */ /* 0x080fe40007ffe0ff */
[-C--:B---3--:R-:W-:Y:S01]  /*182c0*/  IADD3 R7, R0, R5.reuse, RZ ;  /* 0x0000000500077210 */ /* 0x088fe20007ffe0ff */
[----:B------:R2:W-:Y:S01]  /*182d0*/  STS [R4], R12 ;  /* 0x0000000c04007388 */ /* 0x0005e20000000800 */
[----:B------:R-:W-:Y:S02]  /*182e0*/  IADD3 R6, R4, R5, RZ ;  /* 0x0000000504067210 */ /* 0x000fe40007ffe0ff */
[----:B----4-:R-:W-:Y:S01]  /*182f0*/  MOV R9, 0x7f800000 ;  /* 0x7f80000000097802 */ /* 0x010fe20000000f00 */
[----:B------:R-:W-:Y:S01]  /*18300*/  STS [R4+0x400], R11 ;  /* 0x0004000b04007388 */ /* 0x000fe20000000800 */
[----:B------:R-:W-:-:S03]  /*18310*/  IADD3 R8, R5, R2, RZ ;  /* 0x0000000205087210 */ /* 0x000fc60007ffe0ff */
[----:B------:R-:W-:Y:S01]  /*18320*/  STS [R3], R15 ;  /* 0x0000000f03007388 */ /* 0x000fe20000000800 */
[----:B------:R-:W-:-:S03]  /*18330*/  IADD3 R5, R3, R5, RZ ;  /* 0x0000000503057210 */ /* 0x000fc60007ffe0ff */
[----:B------:R3:W-:Y:S04]  /*18340*/  STS [R3+0x400], R14 ;  /* 0x0004000e03007388 */ /* 0x0007e80000000800 */
[----:B------:R-:W-:Y:S01]  /*18350*/  STS [R4+0x2000], R16 ;  /* 0x0020001004007388 */ /* 0x000fe20000000800 */
[----:B-1----:R-:W-:-:S03]  /*18360*/  MOV R13, 0x7f800000 ;  /* 0x7f800000000d7802 */ /* 0x002fc60000000f00 */
[----:B------:R-:W-:Y:S04]  /*18370*/  STS [R4+0x2400], R17 ;  /* 0x0024001104007388 */ /* 0x000fe80000000800 */
[----:B------:R-:W-:Y:S01]  /*18380*/  STS [R3+0x2000], R24 ;  /* 0x0020001803007388 */ /* 0x000fe20000000800 */
[----:B--2---:R-:W-:-:S03]  /*18390*/  MOV R12, 0x7f800000 ;  /* 0x7f800000000c7802 */ /* 0x004fc60000000f00 */
[----:B------:R-:W-:Y:S04]  /*183a0*/  STS [R3+0x2400], R23 ;  /* 0x0024001703007388 */ /* 0x000fe80000000800 */
[----:B------:R-:W-:Y:S04]  /*183b0*/  STS [R7], R22 ;  /* 0x0000001607007388 */ /* 0x000fe80000000800 */
[----:B------:R-:W-:Y:S01]  /*183c0*/  STS [R7+0x400], R21 ;  /* 0x0004001507007388 */ /* 0x000fe20000000800 */
[----:B---3--:R-:W-:-:S03]  /*183d0*/  MOV R14, 0x7f800000 ;  /* 0x7f800000000e7802 */ /* 0x008fc60000000f00 */
        /* <DEDUP_REMOVED lines=35> */
[----:B------:R3:W-:Y:S04]  /*18610*/  STS [R7+0x4000], R40 ;  /* 0x0040002807007388 */ /* 0x0007e80000000800 */
[----:B------:R3:W-:Y:S01]  /*18620*/  STS [R7+0x4400], R39 ;  /* 0x0044002707007388 */ /* 0x0007e20000000800 */
[----:B--2---:R-:W-:-:S03]  /*18630*/  @P3 FMUL.FTZ R2, R2, 0.69314718246459960938 ;  /* 0x3f31721802023820 */ /* 0x004fc60000410000 */
[----:B------:R2:W-:Y:S01]  /*18640*/  STS [R8+0x4000], R36 ;  /* 0x0040002408007388 */ /* 0x0005e20000000800 */
[----:B------:R-:W-:-:S03]  /*18650*/  @P3 FFMA.FTZ R9, R166, c[0x0][0x238], R2 ;  /* 0x00008e00a6093a23 */ /* 0x000fc60000010002 */
[----:B------:R2:W-:Y:S01]  /*18660*/  STS [R8+0x4400], R35 ;  /* 0x0044002308007388 */ /* 0x0005e20000000800 */
[----:B-1----:R-:W1:Y:S01]  /*18670*/  @P5 MUFU.LG2 R4, R169 ;  /* 0x000000a900045308 */ /* 0x002e620000000c00 */
[----:B----4-:R-:W-:Y:S02]  /*18680*/  @P0 FMUL.FTZ R0, R0, 0.69314718246459960938 ;  /* 0x3f31721800000820 */ /* 0x010fe40000410000 */
[----:B------:R2:W-:Y:S02]  /*18690*/  STS [R7+0x6000], R38 ;  /* 0x0060002607007388 */ /* 0x0005e40000000800 */
[----:B------:R-:W-:Y:S02]  /*186a0*/  @P0 FFMA.FTZ R12, R165, c[0x0][0x238], R0 ;  /* 0x00008e00a50c0a23 */ /* 0x000fe40000010000 */
[----:B------:R2:W-:Y:S01]  /*186b0*/  STS [R7+0x6400], R37 ;  /* 0x0064002507007388 */ /* 0x0005e20000000800 */
[----:B---3--:R-:W3:Y:S03]  /*186c0*/  @P4 MUFU.LG2 R3, R164 ;  /* 0x000000a400034308 */ /* 0x008ee60000000c00 */
[----:B------:R2:W-:Y:S04]  /*186d0*/  STS [R8+0x6000], R34 ;  /* 0x0060002208007388 */ /* 0x0005e80000000800 */
[----:B------:R2:W-:Y:S01]  /*186e0*/  STS [R8+0x6400], R33 ;  /* 0x0064002108007388 */ /* 0x0005e20000000800 */
[----:B-1----:R-:W-:-:S03]  /*186f0*/  @P5 FMUL.FTZ R4, R4, 0.69314718246459960938 ;  /* 0x3f31721804045820 */ /* 0x002fc60000410000 */
[----:B------:R2:W-:Y:S01]  /*18700*/  STS [R6+0x4000], R32 ;  /* 0x0040002006007388 */ /* 0x0005e20000000800 */
[----:B------:R-:W-:-:S03]  /*18710*/  @P5 FFMA.FTZ R13, R168, c[0x0][0x238], R4 ;  /* 0x00008e00a80d5a23 */ /* 0x000fc60000010004 */
[----:B------:R2:W-:Y:S01]  /*18720*/  STS [R6+0x4400], R31 ;  /* 0x0044001f06007388 */ /* 0x0005e20000000800 */
[----:B---3--:R-:W-:-:S03]  /*18730*/  @P4 FMUL.FTZ R3, R3, 0.69314718246459960938 ;  /* 0x3f31721803034820 */ /* 0x008fc60000410000 */
[----:B------:R2:W-:Y:S01]  /*18740*/  STS [R5+0x4000], R28 ;  /* 0x0040001c05007388 */ /* 0x0005e20000000800 */
[----:B------:R-:W-:-:S03]  /*18750*/  @P4 FFMA.FTZ R14, R167, c[0x0][0x238], R3 ;  /* 0x00008e00a70e4a23 */ /* 0x000fc60000010003 */
[----:B------:R2:W-:Y:S04]  /*18760*/  STS [R5+0x4400], R27 ;  /* 0x0044001b05007388 */ /* 0x0005e80000000800 */
[----:B------:R2:W-:Y:S04]  /*18770*/  STS [R6+0x6000], R30 ;  /* 0x0060001e06007388 */ /* 0x0005e80000000800 */
[----:B------:R2:W-:Y:S04]  /*18780*/  STS [R6+0x6400], R29 ;  /* 0x0064001d06007388 */ /* 0x0005e80000000800 */
[----:B------:R2:W-:Y:S04]  /*18790*/  STS [R5+0x6000], R26 ;  /* 0x0060001a05007388 */ /* 0x0005e80000000800 */
[----:B------:R2:W-:Y:S04]  /*187a0*/  STS [R5+0x6400], R68 ;  /* 0x0064004405007388 */ /* 0x0005e80000000800 */
[----:B------:R-:W-:Y:S06]  /*187b0*/  BAR.SYNC.DEFER_BLOCKING 0x0 ;  /* 0x0000000000007b1d */ /* 0x000fec0000010000 */
[----:B------:R2:W1:Y:S04]  /*187c0*/  LDS.128 R20, [R244] ;  /* 0x00000000f4147984 */ /* 0x0004680000000c00 */
        /* <DEDUP_REMOVED lines=16> */
[----:B---34-:R-:W3:Y:S01]  /*188d0*/  S2R R3, SR_TID.X ;  /* 0x0000000000037919 */ /* 0x018ee20000002100 */
[----:B------:R-:W-:-:S04]  /*188e0*/  SHF.R.S32.HI R2, RZ, 0x1f, R41 ;  /* 0x0000001fff027819 */ /* 0x000fc80000011429 */
[----:B------:R-:W-:-:S04]  /*188f0*/  LEA.HI R2, R2, R41, RZ, 0x2 ;  /* 0x0000002902027211 */ /* 0x000fc800078f10ff */
[----:B------:R-:W-:-:S05]  /*18900*/  LOP3.LUT R2, R2, 0xffffffc, RZ, 0xc0, !PT ;  /* 0x0ffffffc02027812 */ /* 0x000fca00078ec0ff */
[----:B------:R-:W-:Y:S01]  /*18910*/  IMAD.IADD R2, R41, 0x1, -R2 ;  /* 0x0000000129027824 */ /* 0x000fe200078e0a02 */
[----:B---3--:R-:W-:-:S04]  /*18920*/  SHF.R.S32.HI R0, RZ, 0x1f, R3 ;  /* 0x0000001fff007819 */ /* 0x008fc80000011403 */
[----:B------:R-:W-:-:S04]  /*18930*/  LEA.HI R0, R0, R3, RZ, 0x5 ;  /* 0x0000000300007211 */ /* 0x000fc800078f28ff */
[----:B------:R-:W-:-:S05]  /*18940*/  LOP3.LUT R0, R0, 0xffffffe0, RZ, 0xc0, !PT ;  /* 0xffffffe000007812 */ /* 0x000fca00078ec0ff */
[----:B------:R-:W-:-:S05]  /*18950*/  IMAD.IADD R0, R3, 0x1, -R0 ;  /* 0x0000000103007824 */ /* 0x000fca00078e0a00 */
[----:B------:R-:W-:-:S04]  /*18960*/  SHF.R.S32.HI R3, RZ, 0x1f, R0 ;  /* 0x0000001fff037819 */ /* 0x000fc80000011400 */
[----:B------:R-:W-:-:S04]  /*18970*/  LEA.HI R0, R3, R0, RZ, 0x2 ;  /* 0x0000000003007211 */ /* 0x000fc800078f10ff */
[----:B------:R-:W-:-:S05]  /*18980*/  SHF.R.S32.HI R0, RZ, 0x2, R0 ;  /* 0x00000002ff007819 */ /* 0x000fca0000011400 */
[----:B------:R-:W-:-:S05]  /*18990*/  IMAD R0, R2, 0x10, R0 ;  /* 0x0000001002007824 */ /* 0x000fca00078e0200 */
[C---:B------:R-:W-:Y:S02]  /*189a0*/  ISETP.GE.AND P6, PT, R0.reuse, UR17, PT ;  /* 0x0000001100007c0c */ /* 0x040fe4000bfc6270 */
[C---:B------:R-:W-:Y:S02]  /*189b0*/  IADD3 R2, R0.reuse, 0x8, RZ ;  /* 0x0000000800027810 */ /* 0x040fe40007ffe0ff */
[----:B--2---:R-:W-:Y:S02]  /*189c0*/  IADD3 R5, R0, 0x40, RZ ;  /* 0x0000004000057810 */ /* 0x004fe40007ffe0ff */
        /* <DEDUP_REMOVED lines=28> */
.L_x_341:
[----:B---34-:R-:W-:Y:S05]  /*18b90*/  BSYNC B0 ;  /* 0x0000000000007941 */ /* 0x018fea0003800000 */
.L_x_340:
[----:B------:R-:W3:Y:S04]  /*18ba0*/  LDL.64 R42, [R1+0x30] ;  /* 0x00003000012a7983 */ /* 0x000ee80000100a00 */
[----:B------:R4:W5:Y:S01]  /*18bb0*/  LDL R40, [R1+0x24] ;  /* 0x0000240001287983 */ /* 0x0009620000100800 */
[----:B--2---:R-:W-:Y:S01]  /*18bc0*/  LEA.HI R14, R87, R85, RZ, 0x3 ;  /* 0x00000055570e7211 */ /* 0x004fe200078f18ff */
[----:B------:R-:W-:Y:S01]  /*18bd0*/  UIMAD UR9, UR9, -0x80, UR13 ;  /* 0xffffff80090978a4 */ /* 0x000fe2000f8e020d */
[----:B------:R-:W-:Y:S01]  /*18be0*/  BSSY B0, `(.L_x_342) ;  /* 0x0000020000007945 */ /* 0x000fe20003800000 */
[----:B------:R-:W2:Y:S01]  /*18bf0*/  S2R R0, SR_TID.X ;  /* 0x0000000000007919 */ /* 0x000ea20000002100 */
[----:B------:R-:W-:Y:S01]  /*18c00*/  SHF.R.S32.HI R5, RZ, 0x3, R14 ;  /* 0x00000003ff057819 */ /* 0x000fe2000001140e */
[----:B------:R-:W-:-:S02]  /*18c10*/  USHF.R.S32.HI UR6, URZ, 0x1f, UR12 ;  /* 0x0000001f3f067899 */ /* 0x000fc4000801140c */
[----:B------:R-:W1:Y:S01]  /*18c20*/  S2R R10, SR_CTAID.Z ;  /* 0x00000000000a7919 */ /* 0x000e620000002700 */
[----:B------:R-:W-:Y:S02]  /*18c30*/  ULDC.64 UR4, c[0x0][0x1f0] ;  /* 0x00007c0000047ab9 */ /* 0x000fe40000000a00 */
[----:B------:R-:W-:-:S04]  /*18c40*/  UIMAD UR4, UR6, UR4, URZ ;  /* 0x00000004060472a4 */ /* 0x000fc8000f8e023f */
[----:B------:R-:W-:Y:S01]  /*18c50*/  UIMAD UR4, UR12, UR5, UR4 ;  /* 0x000000050c0472a4 */ /* 0x000fe2000f8e0204 */
[----:B--2---:R-:W-:-:S04]  /*18c60*/  SHF.R.S32.HI R4, RZ, 0x1f, R0 ;  /* 0x0000001fff047819 */ /* 0x004fc80000011400 */
[----:B------:R-:W-:-:S04]  /*18c70*/  LEA.HI R4, R4, R0, RZ, 0x3 ;  /* 0x0000000004047211 */ /* 0x000fc800078f18ff */
[----:B------:R-:W-:-:S04]  /*18c80*/  SHF.R.S32.HI R12, RZ, 0x3, R4 ;  /* 0x00000003ff0c7819 */ /* 0x000fc80000011404 */
[----:B------:R-:W-:Y:S02]  /*18c90*/  SHF.R.S32.HI R13, RZ, 0x1f, R12 ;  /* 0x0000001fff0d7819 */ /* 0x000fe4000001140c */
[----:B---3--:R-:W-:Y:S02]  /*18ca0*/  SHF.R.S32.HI R0, RZ, 0x1f, R42 ;  /* 0x0000001fff007819 */ /* 0x008fe4000001142a */
[----:B------:R-:W-:-:S04]  /*18cb0*/  IADD3 R2, P0, R42, UR20, RZ ;  /* 0x000000142a027c10 */ /* 0x000fc8000ff1e0ff */
[----:B------:R-:W-:Y:S01]  /*18cc0*/  IADD3.X R3, R0, UR7, RZ, P0, !PT ;  /* 0x0000000700037c10 */ /* 0x000fe200087fe4ff */
[----:B------:R-:W-:Y:S01]  /*18cd0*/  IMAD.U32 R0, RZ, RZ, UR11 ;  /* 0x0000000bff007e24 */ /* 0x000fe2000f8e00ff */
[----:B------:R-:W-:-:S03]  /*18ce0*/  ISETP.GE.AND P0, PT, R5, UR9, PT ;  /* 0x0000000905007c0c */ /* 0x000fc6000bf06270 */
[----:B-1----:R-:W-:-:S04]  /*18cf0*/  IMAD.WIDE.U32 R10, R10, c[0x0][0x1f0], R2 ;  /* 0x00007c000a0a7a25 */ /* 0x002fc800078e0002 */
[----:B------:R-:W-:Y:S01]  /*18d00*/  IMAD.WIDE R6, R0, 0x80, R12 ;  /* 0x0000008000067825 */ /* 0x000fe200078e020c */
[----:B------:R-:W-:-:S05]  /*18d10*/  IADD3 R9, R11, UR4, RZ ;  /* 0x000000040b097c10 */ /* 0x000fca000fffe0ff */
[----:B------:R-:W-:Y:S05]  /*18d20*/  @P0 BRA `(.L_x_343) ;  /* 0x000000b000000947 */ /* 0x000fea0003800000 */
[----:B----4-:R-:W-:Y:S01]  /*18d30*/  IMAD R0, R7, c[0x0][0x1e8], RZ ;  /* 0x00007a0007007a24 */ /* 0x010fe200078e02ff */
        /* <DEDUP_REMOVED lines=10> */
.L_x_343:
[----:B----4-:R-:W-:Y:S05]  /*18de0*/  BSYNC B0 ;  /* 0x0000000000007941 */ /* 0x010fea0003800000 */
.L_x_342:
        /* <DEDUP_REMOVED lines=18> */
.L_x_345:
[----:B------:R-:W-:Y:S05]  /*18f10*/  BSYNC B0 ;  /* 0x0000000000007941 */ /* 0x000fea0003800000 */
.L_x_344:
        /* <DEDUP_REMOVED lines=18> */
.L_x_347:
[----:B------:R-:W-:Y:S05]  /*19040*/  BSYNC B0 ;  /* 0x0000000000007941 */ /* 0x000fea0003800000 */
.L_x_346:
        /* <DEDUP_REMOVED lines=18> */
.L_x_349:
[----:B------:R-:W-:Y:S05]  /*19170*/  BSYNC B0 ;  /* 0x0000000000007941 */ /* 0x000fea0003800000 */
.L_x_348:
        /* <DEDUP_REMOVED lines=18> */
.L_x_351:
[----:B------:R-:W-:Y:S05]  /*192a0*/  BSYNC B0 ;  /* 0x0000000000007941 */ /* 0x000fea0003800000 */
.L_x_350:
        /* <DEDUP_REMOVED lines=18> */
.L_x_353:
[----:B------:R-:W-:Y:S05]  /*193d0*/  BSYNC B0 ;  /* 0x0000000000007941 */ /* 0x000fea0003800000 */
.L_x_352:
        /* <DEDUP_REMOVED lines=18> */
.L_x_355:
[----:B------:R-:W-:Y:S05]  /*19500*/  BSYNC B0 ;  /* 0x0000000000007941 */ /* 0x000fea0003800000 */
.L_x_354:
        /* <DEDUP_REMOVED lines=19> */
.L_x_290:
        /* <DEDUP_REMOVED lines=74> */
.L_x_357:
[----:B------:R-:W-:Y:S05]  /*19ae0*/  BSYNC B0 ;  /* 0x0000000000007941 */ /* 0x000fea0003800000 */
.L_x_356:
        /* <DEDUP_REMOVED lines=18> */
.L_x_359:
[----:B------:R-:W-:Y:S05]  /*19c10*/  BSYNC B0 ;  /* 0x0000000000007941 */ /* 0x000fea0003800000 */
.L_x_358:
        /* <DEDUP_REMOVED lines=18> */
.L_x_361:
[----:B------:R-:W-:Y:S05]  /*19d40*/  BSYNC B0 ;  /* 0x0000000000007941 */ /* 0x000fea0003800000 */
.L_x_360:
        /* <DEDUP_REMOVED lines=18> */
.L_x_363:
[----:B------:R-:W-:Y:S05]  /*19e70*/  BSYNC B0 ;  /* 0x0000000000007941 */ /* 0x000fea0003800000 */
.L_x_362:
        /* <DEDUP_REMOVED lines=18> */
.L_x_365:
[----:B------:R-:W-:Y:S05]  /*19fa0*/  BSYNC B0 ;  /* 0x0000000000007941 */ /* 0x000fea0003800000 */
.L_x_364:
        /* <DEDUP_REMOVED lines=18> */
.L_x_367:
[----:B------:R-:W-:Y:S05]  /*1a0d0*/  BSYNC B0 ;  /* 0x0000000000007941 */ /* 0x000fea0003800000 */
.L_x_366:
        /* <DEDUP_REMOVED lines=18> */
.L_x_369:
[----:B------:R-:W-:Y:S05]  /*1a200*/  BSYNC B0 ;  /* 0x0000000000007941 */ /* 0x000fea0003800000 */
.L_x_368:
        /* <DEDUP_REMOVED lines=18> */
.L_x_371:
[----:B------:R-:W-:Y:S05]  /*1a330*/  BSYNC B0 ;  /* 0x0000000000007941 */ /* 0x000fea0003800000 */
.L_x_370:
        /* <DEDUP_REMOVED lines=67> */
.L_x_372:
        /* <DEDUP_REMOVED lines=9> */
.L_x_1398:


//--------------------- .text._ZN5flash16flash_fwd_kernelI23Flash_fwd_kernel_traitsILi128ELi128ELi64ELi4ELb0ELb0EN7cutlass6half_tE19Flash_kernel_traitsILi128ELi128ELi64ELi4ES3_EELb0ELb1ELb0ELb1ELb0ELb0ELb1ELb0EEEvNS_16Flash_fwd_paramsE --------------------------
	.section	.text._ZN5flash16flash_fwd_kernelI23Flash_fwd_kernel_traitsILi128ELi128ELi64ELi4ELb0ELb0EN7cutlass6half_tE19Flash_kernel_traitsILi128ELi128ELi64ELi4ES3_EELb0ELb1ELb0ELb1ELb0ELb0ELb1ELb0EEEvNS_16Flash_fwd_paramsE,"ax",@progbits
	.sectioninfo	@"SHI_REGISTERS=255"
	.align	128
        .global         _ZN5flash16flash_fwd_kernelI23Flash_fwd_kernel_traitsILi128ELi128ELi64ELi4ELb0ELb0EN7cutlass6half_tE19Flash_kernel_traitsILi128ELi128ELi64ELi4ES3_EELb0ELb1ELb0ELb1ELb0ELb0ELb1ELb0EEEvNS_16Flash_fwd_paramsE
        .type           _ZN5flash16flash_fwd_kernelI23Flash_fwd_kernel_traitsILi128ELi128ELi64ELi4ELb0ELb0EN7cutlass6half_tE19Flash_kernel_traitsILi128ELi128ELi64ELi4ES3_EELb0ELb1ELb0ELb1ELb0ELb0ELb1ELb0EEEvNS_16Flash_fwd_paramsE,@function
        .size           _ZN5flash16flash_fwd_kernelI23Flash_fwd_kernel_traitsILi128ELi128ELi64ELi4ELb0ELb0EN7cutlass6half_tE19Flash_kernel_traitsILi128ELi128ELi64ELi4ES3_EELb0ELb1ELb0ELb1ELb0ELb0ELb1ELb0EEEvNS_16Flash_fwd_paramsE,(.L_x_1399 - _ZN5flash16flash_fwd_kernelI23Flash_fwd_kernel_traitsILi128ELi128ELi64ELi4ELb0ELb0EN7cutlass6half_tE19Flash_kernel_traitsILi128ELi128ELi64ELi4ES3_EELb0ELb1ELb0ELb1ELb0ELb0ELb1ELb0EEEvNS_16Flash_fwd_paramsE)
        .other          _ZN5flash16flash_fwd_kernelI23Flash_fwd_kernel_traitsILi128ELi128ELi64ELi4ELb0ELb0EN7cutlass6half_tE19Flash_kernel_traitsILi128ELi128ELi64ELi4ES3_EELb0ELb1ELb0ELb1ELb0ELb0ELb1ELb0EEEvNS_16Flash_fwd_paramsE,@"STO_CUDA_ENTRY STV_DEFAULT"
_ZN5flash16flash_fwd_kernelI23Flash_fwd_kernel_traitsILi128ELi128ELi64ELi4ELb0ELb0EN7cutlass6half_tE19Flash_kernel_traitsILi128ELi128ELi64ELi4ES3_EELb0ELb1ELb0ELb1ELb0ELb0ELb1ELb0EEEvNS_16Flash_fwd_paramsE:
.text._ZN5flash16flash_fwd_kernelI23Flash_fwd_kernel_traitsILi128ELi128ELi64ELi4ELb0ELb0EN7cutlass6half_tE19Flash_kernel_traitsILi128ELi128ELi64ELi4ES3_EELb0ELb1ELb0ELb1ELb0ELb0ELb1ELb0EEEvNS_16Flash_fwd_paramsE:
        /* <DEDUP_REMOVED lines=56> */
.L_x_373:
[----:B-1----:R-:W-:Y:S02]  /*0380*/  ULDC UR6, c[0x0][0x218] ;  /* 0x0000860000067ab9 */ /* 0x002fe40000000800 */
.L_x_374:
        /* <DEDUP_REMOVED lines=69> */
.L_x_376:
        /* <DEDUP_REMOVED lines=44> */
.L_x_377:
        /* <DEDUP_REMOVED lines=95> */
.L_x_379:
[----:B------:R-:W-:Y:S05]  /*1090*/  BSYNC B0 ;  /* 0x0000000000007941 */ /* 0x000fea0003800000 */
.L_x_378:
        /* <DEDUP_REMOVED lines=29> */
.L_x_381:
[----:B------:R-:W-:Y:S05]  /*1270*/  BSYNC B0 ;  /* 0x0000000000007941 */ /* 0x000fea0003800000 */
.L_x_380:
        /* <DEDUP_REMOVED lines=29> */
.L_x_383:
[----:B------:R-:W-:Y:S05]  /*1450*/  BSYNC B0 ;  /* 0x0000000000007941 */ /* 0x000fea0003800000 */
.L_x_382:
        /* <DEDUP_REMOVED lines=29> */
.L_x_385:
[----:B------:R-:W-:Y:S05]  /*1630*/  BSYNC B0 ;  /* 0x0000000000007941 */ /* 0x000fea0003800000 */
.L_x_384:
        /* <DEDUP_REMOVED lines=29> */
.L_x_387:
[----:B------:R-:W-:Y:S05]  /*1810*/  BSYNC B0 ;  /* 0x0000000000007941 */ /* 0x000fea0003800000 */
.L_x_386:
        /* <DEDUP_REMOVED lines=29> */
.L_x_389:
[----:B------:R-:W-:Y:S05]  /*19f0*/  BSYNC B0 ;  /* 0x0000000000007941 */ /* 0x000fea0003800000 */
.L_x_388:
        /* <DEDUP_REMOVED lines=29> */
.L_x_391:
[----:B------:R-:W-:Y:S05]  /*1bd0*/  BSYNC B0 ;  /* 0x0000000000007941 */ /* 0x000fea0003800000 */
.L_x_390:
        /* <DEDUP_REMOVED lines=32> */
.L_x_393:
[----:B------:R-:W-:Y:S05]  /*1de0*/  BSYNC B0 ;  /* 0x0000000000007941 */ /* 0x000fea0003800000 */
.L_x_392:
        /* <DEDUP_REMOVED lines=32> */
.L_x_395:
[----:B------:R-:W-:Y:S05]  /*1ff0*/  BSYNC B0 ;  /* 0x0000000000007941 */ /* 0x000fea0003800000 */
.L_x_394:
        /* <DEDUP_REMOVED lines=25> */
.L_x_397:
[----:B------:R-:W-:Y:S05]  /*2190*/  BSYNC B0 ;  /* 0x0000000000007941 */ /* 0x000fea0003800000 */
.L_x_396:
        /* <DEDUP_REMOVED lines=24> */
.L_x_399:
[----:B------:R-:W-:Y:S05]  /*2320*/  BSYNC B0 ;  /* 0x0000000000007941 */ /* 0x000fea0003800000 */
.L_x_398:
        /* <DEDUP_REMOVED lines=26> */
.L_x_401:
[----:B------:R-:W-:Y:S05]  /*24d0*/  BSYNC B0 ;  /* 0x0000000000007941 */ /* 0x000fea0003800000 */
.L_x_400:
        /* <DEDUP_REMOVED lines=93> */
.L_x_403:
[----:B--2---:R-:W-:Y:S05]  /*2ab0*/  BSYNC B0 ;  /* 0x0000000000007941 */ /* 0x004fea0003800000 */
.L_x_402:
        /* <DEDUP_REMOVED lines=27> */
.L_x_405:
[----:B------:R-:W-:Y:S05]  /*2c70*/  BSYNC B0 ;  /* 0x0000000000007941 */ /* 0x000fea0003800000 */
.L_x_404:
        /* <DEDUP_REMOVED lines=26> */
.L_x_407:
[----:B------:R-:W-:Y:S05]  /*2e20*/  BSYNC B0 ;  /* 0x0000000000007941 */ /* 0x000fea0003800000 */
.L_x_406:
        /* <DEDUP_REMOVED lines=31> */
.L_x_409:
[----:B------:R-:W-:Y:S05]  /*3020*/  BSYNC B0 ;  /* 0x0000000000007941 */ /* 0x000fea0003800000 */
.L_x_408:
        /* <DEDUP_REMOVED lines=20> */
[----:B------:R-:W4:Y:S01]  /*3170*/  LDSM.16.M88.4 R16, [R244] ;  /* 0x00000000f410783b */ /* 0x000f220000000200 */
[----:B------:R-:W-:Y:S03]  /*3180*/  I2F R170, R2 ;  /* 0x0000000200aa7306 */ /* 0x000fe60000201400 */
[----:B------:R-:W-:Y:S04]  /*3190*/  LDSM.16.M88.4 R24, [R6+0x9800] ;  /* 0x009800000618783b */ /* 0x000fe80000000200 */
[----:B------:R-:W-:Y:S04]  /*31a0*/  LDSM.16.M88.4 R28, [R6+0x9000] ;  /* 0x00900000061c783b */ /* 0x000fe80000000200 */
[----:B------:R-:W-:Y:S04]  /*31b0*/  LDSM.16.M88.4 R36, [R6+0x8000] ;  /* 0x008000000624783b */ /* 0x000fe80000000200 */
[----:B------:R-:W-:Y:S04]  /*31c0*/  LDSM.16.M88.4 R32, [R6+0x8800] ;  /* 0x008800000620783b */ /* 0x000fe80000000200 */
[----:B------:R-:W-:Y:S01]  /*31d0*/  LDSM.16.M88.4 R84, [R242+0x8000] ;  /* 0x00800000f254783b */ /* 0x000fe20000000200 */
[C---:B-1----:R-:W-:Y:S03]  /*31e0*/  HMMA.16816.F32 R104, R8.reuse, R12, RZ ;  /* 0x0000000c0868723c */ /* 0x042fe600000018ff */
[----:B------:R-:W-:Y:S05]  /*31f0*/  LDSM.16.M88.4 R68, [R242+0x8800] ;  /* 0x00880000f244783b */ /* 0x000fea0000000200 */
[C---:B------:R-:W-:Y:S08]  /*3200*/  HMMA.16816.F32 R100, R8.reuse, R14, RZ ;  /* 0x0000000e0864723c */ /* 0x040ff000000018ff */
        /* <DEDUP_REMOVED lines=11> */
[C---:B------:R-:W-:Y:S08]  /*32c0*/  HMMA.16816.F32 R48, R16.reuse, R42, RZ ;  /* 0x0000002a1030723c */ /* 0x040ff000000018ff */
[C---:B------:R-:W-:Y:S08]  /*32d0*/  HMMA.16816.F32 R60, R16.reuse, R20, RZ ;  /* 0x00000014103c723c */ /* 0x040ff000000018ff */
[C---:B------:R-:W-:Y:S01]  /*32e0*/  HMMA.16816.F32 R56, R16.reuse, R22, RZ ;  /* 0x000000161038723c */ /* 0x040fe200000018ff */
[----:B------:R-:W3:Y:S07]  /*32f0*/  LDSM.16.M88.4 R20, [R247+0x2000] ;  /* 0x00200000f714783b */ /* 0x000eee0000000200 */
[C---:B------:R-:W-:Y:S08]  /*3300*/  HMMA.16816.F32 R40, R16.reuse, R44, RZ ;  /* 0x0000002c1028723c */ /* 0x040ff000000018ff */
[----:B------:R-:W-:Y:S01]  /*3310*/  HMMA.16816.F32 R16, R16, R46, RZ ;  /* 0x0000002e1010723c */ /* 0x000fe200000018ff */
[----:B------:R-:W-:Y:S07]  /*3320*/  LDSM.16.M88.4 R44, [R241+0x800] ;  /* 0x00080000f12c783b */ /* 0x000fee0000000200 */
[C---:B-1----:R-:W-:Y:S08]  /*3330*/  HMMA.16816.F32 R136, R8.reuse, R24, R72 ;  /* 0x000000180888723c */ /* 0x042ff00000001848 */
[C---:B------:R-:W-:Y:S08]  /*3340*/  HMMA.16816.F32 R116, R8.reuse, R26, R64 ;  /* 0x0000001a0874723c */ /* 0x040ff00000001840 */
[C---:B------:R-:W-:Y:S08]  /*3350*/  HMMA.16816.F32 R140, R8.reuse, R28, R80 ;  /* 0x0000001c088c723c */ /* 0x040ff00000001850 */
[----:B------:R-:W-:Y:S08]  /*3360*/  HMMA.16816.F32 R132, R8, R30, R76 ;  /* 0x0000001e0884723c */ /* 0x000ff0000000184c */
[C---:B--2---:R-:W-:Y:S08]  /*3370*/  HMMA.16816.F32 R124, R12.reuse, R28, R52 ;  /* 0x0000001c0c7c723c */ /* 0x044ff00000001834 */
[C---:B------:R-:W-:Y:S01]  /*3380*/  HMMA.16816.F32 R128, R12.reuse, R24, R40 ;  /* 0x000000180c80723c */ /* 0x040fe20000001828 */
[----:B------:R-:W-:Y:S07]  /*3390*/  LDSM.16.M88.4 R40, [R241+0x1000] ;  /* 0x00100000f128783b */ /* 0x000fee0000000200 */
[C---:B------:R-:W-:Y:S01]  /*33a0*/  HMMA.16816.F32 R72, R12.reuse, R30, R48 ;  /* 0x0000001e0c48723c */ /* 0x040fe20000001830 */
[----:B------:R-:W1:Y:S04]  /*33b0*/  LDSM.16.M88.4 R28, [R242+0x9000] ;  /* 0x00900000f21c783b */ /* 0x000e680000000200 */
[----:B------:R-:W-:Y:S03]  /*33c0*/  LDSM.16.M88.4 R48, [R241] ;  /* 0x00000000f130783b */ /* 0x000fe60000000200 */
[----:B------:R-:W-:Y:S01]  /*33d0*/  HMMA.16816.F32 R64, R12, R26, R16 ;  /* 0x0000001a0c40723c */ /* 0x000fe20000001810 */
[----:B------:R-:W2:Y:S04]  /*33e0*/  LDSM.16.M88.4 R24, [R242+0x9800] ;  /* 0x00980000f218783b */ /* 0x000ea80000000200 */
[----:B------:R-:W4:Y:S03]  /*33f0*/  LDSM.16.M88.4 R16, [R247] ;  /* 0x00000000f710783b */ /* 0x000f260000000200 */
[C---:B------:R-:W-:Y:S08]  /*3400*/  HMMA.16816.F32 R104, R8.reuse, R36, R104 ;  /* 0x000000240868723c */ /* 0x040ff00000001868 */
[C---:B------:R-:W-:Y:S08]  /*3410*/  HMMA.16816.F32 R92, R8.reuse, R32, R92 ;  /* 0x00000020085c723c */ /* 0x040ff0000000185c */
[C---:B------:R-:W-:Y:S08]  /*3420*/  HMMA.16816.F32 R100, R8.reuse, R38, R100 ;  /* 0x000000260864723c */ /* 0x040ff00000001864 */
[----:B------:R-:W-:Y:S01]  /*3430*/  HMMA.16816.F32 R88, R8, R34, R88 ;  /* 0x000000220858723c */ /* 0x000fe20000001858 */
[----:B------:R-:W5:Y:S07]  /*3440*/  LDSM.16.M88.4 R8, [R246+0x2000] ;  /* 0x00200000f608783b */ /* 0x000f6e0000000200 */
[C---:B------:R-:W-:Y:S08]  /*3450*/  HMMA.16816.F32 R112, R12.reuse, R36, R108 ;  /* 0x000000240c70723c */ /* 0x040ff0000000186c */
[C---:B------:R-:W-:Y:S08]  /*3460*/  HMMA.16816.F32 R80, R12.reuse, R38, R96 ;  /* 0x000000260c50723c */ /* 0x040ff00000001860 */
[C---:B------:R-:W-:Y:S08]  /*3470*/  HMMA.16816.F32 R76, R12.reuse, R34, R56 ;  /* 0x000000220c4c723c */ /* 0x040ff00000001838 */
[----:B------:R-:W-:Y:S01]  /*3480*/  HMMA.16816.F32 R120, R12, R32, R60 ;  /* 0x000000200c78723c */ /* 0x000fe2000000183c */
[----:B------:R-:W2:Y:S04]  /*3490*/  LDSM.16.M88.4 R60, [R241+0x1800] ;  /* 0x00180000f13c783b */ /* 0x000ea80000000200 */
[----:B------:R-:W2:Y:S03]  /*34a0*/  LDSM.16.M88.4 R12, [R246] ;  /* 0x00000000f60c783b */ /* 0x000ea60000000200 */
[C---:B---3--:R-:W-:Y:S08]  /*34b0*/  HMMA.16816.F32 R56, R20.reuse, R84, R104 ;  /* 0x000000541438723c */ /* 0x048ff00000001868 */
[C---:B------:R-:W-:Y:S08]  /*34c0*/  HMMA.16816.F32 R36, R20.reuse, R68, R92 ;  /* 0x000000441424723c */ /* 0x040ff0000000185c */
[C---:B------:R-:W-:Y:S08]  /*34d0*/  HMMA.16816.F32 R32, R20.reuse, R70, R88 ;  /* 0x000000461420723c */ /* 0x040ff00000001858 */
[C---:B------:R-:W-:Y:S08]  /*34e0*/  HMMA.16816.F32 R52, R20.reuse, R86, R100 ;  /* 0x000000561434723c */ /* 0x040ff00000001864 */
[C---:B-1----:R-:W-:Y:S07]  /*34f0*/  HMMA.16816.F32 R100, R20.reuse, R28, R140 ;  /* 0x0000001c1464723c */ /* 0x042fee000000188c */
[C---:B------:R-:W-:Y:S01]  /*3500*/  IADD3 R141, R2.reuse, 0x39, RZ ;  /* 0x00000039028d7810 */ /* 0x040fe20007ffe0ff */
[C---:B--2---:R-:W-:Y:S03]  /*3510*/  HMMA.16816.F32 R104, R20.reuse, R24, R136 ;  /* 0x000000181468723c */ /* 0x044fe60000001888 */
[----:B------:R-:W-:Y:S05]  /*3520*/  I2F R169, R141 ;  /* 0x0000008d00a97306 */ /* 0x000fea0000201400 */
[C---:B------:R-:W-:Y:S08]  /*3530*/  HMMA.16816.F32 R108, R20.reuse, R30, R132 ;  /* 0x0000001e146c723c */ /* 0x040ff00000001884 */
[----:B------:R-:W-:Y:S08]  /*3540*/  HMMA.16816.F32 R96, R20, R26, R116 ;  /* 0x0000001a1460723c */ /* 0x000ff00000001874 */
[C---:B----4-:R-:W-:Y:S08]  /*3550*/  HMMA.16816.F32 R92, R16.reuse, R84, R112 ;  /* 0x00000054105c723c */ /* 0x050ff00000001870 */
[C---:B------:R-:W-:Y:S08]  /*3560*/  HMMA.16816.F32 R84, R16.reuse, R86, R80 ;  /* 0x000000561054723c */ /* 0x040ff00000001850 */
[C---:B------:R-:W-:Y:S08]  /*3570*/  HMMA.16816.F32 R80, R16.reuse, R70, R76 ;  /* 0x000000461050723c */ /* 0x040ff0000000184c */
[C---:B------:R-:W-:Y:S08]  /*3580*/  HMMA.16816.F32 R76, R16.reuse, R28, R124 ;  /* 0x0000001c104c723c */ /* 0x040ff0000000187c */
[C---:B------:R-:W-:Y:S07]  /*3590*/  HMMA.16816.F32 R88, R16.reuse, R68, R120 ;  /* 0x000000441058723c */ /* 0x040fee0000001878 */
[C---:B------:R-:W-:Y:S01]  /*35a0*/  IADD3 R120, R2.reuse, 0x10, RZ ;  /* 0x0000001002787810 */ /* 0x040fe20007ffe0ff */
[----:B------:R-:W-:Y:S01]  /*35b0*/  HMMA.16816.F32 R28, R16, R30, R72 ;  /* 0x0000001e101c723c */ /* 0x000fe20000001848 */
[----:B------:R-:W-:-:S07]  /*35c0*/  IADD3 R122, R2, 0x11, RZ ;  /* 0x00000011027a7810 */ /* 0x000fce0007ffe0ff */
[C---:B------:R-:W-:Y:S01]  /*35d0*/  HMMA.16816.F32 R20, R16.reuse, R24, R128 ;  /* 0x000000181014723c */ /* 0x040fe20000001880 */
[----:B------:R-:W-:Y:S06]  /*35e0*/  I2F R129, R120 ;  /* 0x0000007800817306 */ /* 0x000fec0000201400 */
[C---:B------:R-:W-:Y:S01]  /*35f0*/  IADD3 R128, R2.reuse, 0x18, RZ ;  /* 0x0000001802807810 */ /* 0x040fe20007ffe0ff */
[----:B------:R-:W-:Y:S01]  /*3600*/  HMMA.16816.F32 R64, R16, R26, R64 ;  /* 0x0000001a1040723c */ /* 0x000fe20000001840 */
[----:B------:R-:W-:Y:S01]  /*3610*/  LDSM.16.M88.4 R24, [R245+0x6000] ;  /* 0x00600000f518783b */ /* 0x000fe20000000200 */
[----:B------:R-:W-:Y:S06]  /*3620*/  I2F R130, R122 ;  /* 0x0000007a00827306 */ /* 0x000fec0000201400 */
[C---:B-----5:R-:W-:Y:S01]  /*3630*/  HMMA.16816.F32 R16, R8.reuse, R48, R56 ;  /* 0x000000300810723c */ /* 0x060fe20000001838 */
[----:B------:R-:W-:Y:S01]  /*3640*/  LDSM.16.M88.4 R56, [R236+0xa000] ;  /* 0x00a00000ec38783b */ /* 0x000fe20000000200 */
[----:B------:R-:W-:Y:S06]  /*3650*/  I2F R131, R128 ;  /* 0x0000008000837306 */ /* 0x000fec0000201400 */
[C---:B------:R-:W-:Y:S01]  /*3660*/  HMMA.16816.F32 R112, R8.reuse, R44, R36 ;  /* 0x0000002c0870723c */ /* 0x040fe20000001824 */
[----:B------:R-:W1:Y:S07]  /*3670*/  LDSM.16.M88.4 R36, [R244+0x4000] ;  /* 0x00400000f424783b */ /* 0x000e6e0000000200 */
[C---:B------:R-:W-:Y:S01]  /*3680*/  HMMA.16816.F32 R116, R8.reuse, R46, R32 ;  /* 0x0000002e0874723c */ /* 0x040fe20000001820 */
[----:B------:R-:W2:Y:S07]  /*3690*/  LDSM.16.M88.4 R32, [R244+0x6000] ;  /* 0x00600000f420783b */ /* 0x000eae0000000200 */
[C---:B------:R-:W-:Y:S01]  /*36a0*/  HMMA.16816.F32 R72, R8.reuse, R50, R52 ;  /* 0x000000320848723c */ /* 0x040fe20000001834 */
[----:B------:R-:W-:Y:S07]  /*36b0*/  LDSM.16.M88.4 R52, [R6+0xa000] ;  /* 0x00a000000634783b */ /* 0x000fee0000000200 */
[C---:B------:R-:W-:Y:S08]  /*36c0*/  HMMA.16816.F32 R124, R8.reuse, R40, R100 ;  /* 0x00000028087c723c */ /* 0x040ff00000001864 */
[C---:B------:R-:W-:Y:S07]  /*36d0*/  HMMA.16816.F32 R148, R8.reuse, R42, R108 ;  /* 0x0000002a0894723c */ /* 0x040fee000000186c */
[C---:B------:R-:W-:Y:S01]  /*36e0*/  IADD3 R108, R2.reuse, 0x1, RZ ;  /* 0x00000001026c7810 */ /* 0x040fe20007ffe0ff */
[----:B------:R-:W-:Y:S01]  /*36f0*/  HMMA.16816.F32 R152, R8, R60, R104 ;  /* 0x0000003c0898723c */ /* 0x000fe20000001868 */
[----:B------:R-:W-:-:S02]  /*3700*/  IADD3 R109, R2, 0x8, RZ ;  /* 0x00000008026d7810 */ /* 0x000fc40007ffe0ff */
[----:B------:R-:W-:Y:S01]  /*3710*/  I2F R111, R108 ;  /* 0x0000006c006f7306 */ /* 0x000fe20000201400 */
[----:B------:R-:W-:-:S04]  /*3720*/  IADD3 R110, R2, 0x9, RZ ;  /* 0x00000009026e7810 */ /* 0x000fc80007ffe0ff */
[----:B------:R-:W-:Y:S03]  /*3730*/  HMMA.16816.F32 R156, R8, R62, R96 ;  /* 0x0000003e089c723c */ /* 0x000fe60000001860 */
[----:B------:R-:W-:Y:S05]  /*3740*/  I2F R121, R109 ;  /* 0x0000006d00797306 */ /* 0x000fea0000201400 */
[C---:B------:R-:W-:Y:S03]  /*3750*/  HMMA.16816.F32 R8, R12.reuse, R48, R92 ;  /* 0x000000300c08723c */ /* 0x040fe6000000185c */
[----:B------:R-:W-:Y:S05]  /*3760*/  I2F R123, R110 ;  /* 0x0000006e007b7306 */ /* 0x000fea0000201400 */
[C---:B------:R-:W-:Y:S01]  /*3770*/  HMMA.16816.F32 R132, R12.reuse, R42, R28 ;  /* 0x0000002a0c84723c */ /* 0x040fe2000000181c */
[----:B------:R-:W3:Y:S07]  /*3780*/  LDSM.16.M88.4 R28, [R245+0x4000] ;  /* 0x00400000f51c783b */ /* 0x000eee0000000200 */
[C---:B------:R-:W-:Y:S08]  /*3790*/  HMMA.16816.F32 R68, R12.reuse, R50, R84 ;  /* 0x000000320c44723c */ /* 0x040ff00000001854 */
[C---:B------:R-:W-:Y:S08]  /*37a0*/  HMMA.16816.F32 R84, R12.reuse, R44, R88 ;  /* 0x0000002c0c54723c */ /* 0x040ff00000001858 */
[C---:B------:R-:W-:Y:S01]  /*37b0*/  HMMA.16816.F32 R80, R12.reuse, R46, R80 ;  /* 0x0000002e0c50723c */ /* 0x040fe20000001850 */
[----:B------:R-:W-:Y:S07]  /*37c0*/  LDSM.16.M88.4 R44, [R242+0xa000] ;  /* 0x00a00000f22c783b */ /* 0x000fee0000000200 */
[C---:B------:R-:W-:Y:S01]  /*37d0*/  HMMA.16816.F32 R100, R12.reuse, R40, R76 ;  /* 0x000000280c64723c */ /* 0x040fe2000000184c */
[----:B------:R-:W-:Y:S07]  /*37e0*/  LDSM.16.M88.4 R40, [R236+0xa800] ;  /* 0x00a80000ec28783b */ /* 0x000fee0000000200 */
[C---:B------:R-:W-:Y:S01]  /*37f0*/  HMMA.16816.F32 R164, R12.reuse, R60, R20 ;  /* 0x0000003c0ca4723c */ /* 0x040fe20000001814 */
[----:B------:R-:W4:Y:S07]  /*3800*/  LDSM.16.M88.4 R20, [R247+0x4000] ;  /* 0x00400000f714783b */ /* 0x000f2e0000000200 */
[----:B------:R-:W-:Y:S08]  /*3810*/  HMMA.16816.F32 R160, R12, R62, R64 ;  /* 0x0000003e0ca0723c */ /* 0x000ff00000001840 */
[-C--:B-1----:R-:W-:Y:S08]  /*3820*/  HMMA.16816.F32 R12, R36, R56.reuse, R8 ;  /* 0x00000038240c723c */ /* 0x082ff00000001808 */
[C---:B--2---:R-:W-:Y:S01]  /*3830*/  HMMA.16816.F32 R8, R32.reuse, R56, R16 ;  /* 0x000000382008723c */ /* 0x044fe20000001810 */
[----:B------:R-:W1:Y:S07]  /*3840*/  LDSM.16.M88.4 R16, [R247+0x6000] ;  /* 0x00600000f710783b */ /* 0x000e6e0000000200 */
[----:B------:R-:W-:Y:S08]  /*3850*/  HMMA.16816.F32 R72, R32, R58, R72 ;  /* 0x0000003a2048723c */ /* 0x000ff00000001848 */
[----:B---3--:R-:W-:Y:S01]  /*3860*/  HMMA.16816.F32 R60, R28, R52, R12 ;  /* 0x000000341c3c723c */ /* 0x008fe2000000180c */
[----:B------:R-:W-:Y:S07]  /*3870*/  LDSM.16.M88.4 R12, [R246+0x4000] ;  /* 0x00400000f60c783b */ /* 0x000fee0000000200 */
[----:B------:R-:W-:Y:S01]  /*3880*/  HMMA.16816.F32 R68, R36, R58, R68 ;  /* 0x0000003a2444723c */ /* 0x000fe20000001844 */
[----:B------:R-:W2:Y:S07]  /*3890*/  LDSM.16.M88.4 R56, [R241+0x2000] ;  /* 0x00200000f138783b */ /* 0x000eae0000000200 */
[----:B------:R-:W-:Y:S01]  /*38a0*/  HMMA.16816.F32 R48, R24, R52, R8 ;  /* 0x000000341830723c */ /* 0x000fe20000001808 */
[----:B------:R-:W3:Y:S07]  /*38b0*/  LDSM.16.M88.4 R8, [R246+0x6000] ;  /* 0x00600000f608783b */ /* 0x000eee0000000200 */
[----:B----4-:R-:W-:Y:S08]  /*38c0*/  HMMA.16816.F32 R60, R20, R44, R60 ;  /* 0x0000002c143c723c */ /* 0x010ff0000000183c */
[----:B------:R-:W-:Y:S08]  /*38d0*/  HMMA.16816.F32 R68, R28, R54, R68 ;  /* 0x000000361c44723c */ /* 0x000ff00000001844 */
[----:B-1----:R-:W-:Y:S01]  /*38e0*/  HMMA.16816.F32 R64, R16, R44, R48 ;  /* 0x0000002c1040723c */ /* 0x002fe20000001830 */
[----:B------:R-:W1:Y:S07]  /*38f0*/  LDSM.16.M88.4 R48, [R6+0xa800] ;  /* 0x00a800000630783b */ /* 0x000e6e0000000200 */
[----:B------:R-:W-:Y:S01]  /*3900*/  HMMA.16816.F32 R72, R24, R54, R72 ;  /* 0x000000361848723c */ /* 0x000fe20000001848 */
[----:B------:R-:W-:Y:S07]  /*3910*/  LDSM.16.M88.4 R52, [R242+0xa800] ;  /* 0x00a80000f234783b */ /* 0x000fee0000000200 */
[----:B------:R-:W-:Y:S08]  /*3920*/  HMMA.16816.F32 R84, R36, R40, R84 ;  /* 0x000000282454723c */ /* 0x000ff00000001854 */
[----:B--2---:R-:W-:Y:S01]  /*3930*/  HMMA.16816.F32 R76, R12, R56, R60 ;  /* 0x000000380c4c723c */ /* 0x004fe2000000183c */
[----:B------:R-:W2:Y:S07]  /*3940*/  LDSM.16.M88.4 R60, [R236+0xb000] ;  /* 0x00b00000ec3c783b */ /* 0x000eae0000000200 */
[C---:B------:R-:W-:Y:S07]  /*3950*/  HMMA.16816.F32 R88, R32.reuse, R40, R112 ;  /* 0x000000282058723c */ /* 0x040fee0000001870 */
[C---:B------:R-:W-:Y:S01]  /*3960*/  IADD3 R112, R2.reuse, 0x19, RZ ;  /* 0x0000001902707810 */ /* 0x040fe20007ffe0ff */
[----:B------:R-:W-:Y:S01]  /*3970*/  HMMA.16816.F32 R96, R32, R42, R116 ;  /* 0x0000002a2060723c */ /* 0x000fe20000001874 */
[----:B------:R-:W-:-:S02]  /*3980*/  IADD3 R113, R2, 0x20, RZ ;  /* 0x0000002002717810 */ /* 0x000fc40007ffe0ff */
[C---:B------:R-:W-:Y:S01]  /*3990*/  IADD3 R114, R2.reuse, 0x21, RZ ;  /* 0x0000002102727810 */ /* 0x040fe20007ffe0ff */
[----:B------:R-:W-:Y:S01]  /*39a0*/  I2F R137, R112 ;  /* 0x0000007000897306 */ /* 0x000fe20000201400 */
[C---:B------:R-:W-:Y:S02]  /*39b0*/  IADD3 R115, R2.reuse, 0x28, RZ ;  /* 0x0000002802737810 */ /* 0x040fe40007ffe0ff */
[----:B------:R-:W-:Y:S01]  /*39c0*/  IADD3 R116, R2, 0x29, RZ ;  /* 0x0000002902747810 */ /* 0x000fe20007ffe0ff */
[----:B------:R-:W-:Y:S01]  /*39d0*/  HMMA.16816.F32 R92, R36, R42, R80 ;  /* 0x0000002a245c723c */ /* 0x000fe20000001850 */
[----:B------:R-:W-:Y:S01]  /*39e0*/  FMUL.FTZ R3, R76, c[0x0][0x2ec] ;  /* 0x0000bb004c037a20 */ /* 0x000fe20000410000 */
[C---:B------:R-:W-:Y:S02]  /*39f0*/  IADD3 R117, R2.reuse, 0x30, RZ ;  /* 0x0000003002757810 */ /* 0x040fe40007ffe0ff */
[C---:B------:R-:W-:Y:S01]  /*3a00*/  IADD3 R118, R2.reuse, 0x31, RZ ;  /* 0x0000003102767810 */ /* 0x040fe20007ffe0ff */
[----:B------:R4:W-:Y:S01]  /*3a10*/  MUFU.TANH R187, R3 ;  /* 0x0000000300bb7308 */ /* 0x0009e20000002400 */
[----:B------:R-:W-:-:S02]  /*3a20*/  IADD3 R119, R2, 0x38, RZ ;  /* 0x0000003802777810 */ /* 0x000fc40007ffe0ff */
[----:B------:R-:W-:Y:S05]  /*3a30*/  HMMA.16816.F32 R40, R20, R46, R68 ;  /* 0x0000002e1428723c */ /* 0x000fea0000001844 */
[----:B------:R-:W-:Y:S03]  /*3a40*/  I2F R140, R113 ;  /* 0x00000071008c7306 */ /* 0x000fe60000201400 */
[----:B---3--:R-:W-:Y:S01]  /*3a50*/  HMMA.16816.F32 R80, R8, R56, R64 ;  /* 0x000000380850723c */ /* 0x008fe20000001840 */
[----:B----4-:R-:W-:-:S04]  /*3a60*/  FMUL.FTZ R3, R77, c[0x0][0x2ec] ;  /* 0x0000bb004d037a20 */ /* 0x010fc80000410000 */
[----:B------:R-:W-:Y:S03]  /*3a70*/  I2F R142, R114 ;  /* 0x00000072008e7306 */ /* 0x000fe60000201400 */
[----:B------:R-:W-:Y:S05]  /*3a80*/  HMMA.16816.F32 R44, R16, R46, R72 ;  /* 0x0000002e102c723c */ /* 0x000fea0000001848 */
[----:B------:R3:W-:Y:S03]  /*3a90*/  MUFU.TANH R180, R3 ;  /* 0x0000000300b47308 */ /* 0x0007e60000002400 */
[----:B-1----:R-:W-:Y:S05]  /*3aa0*/  HMMA.16816.F32 R68, R28, R48, R84 ;  /* 0x000000301c44723c */ /* 0x002fea0000001854 */
[----:B------:R-:W-:Y:S03]  /*3ab0*/  I2F R143, R115 ;  /* 0x00000073008f7306 */ /* 0x000fe60000201400 */
[----:B------:R-:W-:Y:S01]  /*3ac0*/  HMMA.16816.F32 R64, R12, R58, R40 ;  /* 0x0000003a0c40723c */ /* 0x000fe20000001828 */
[----:B------:R-:W1:Y:S01]  /*3ad0*/  LDSM.16.M88.4 R40, [R241+0x2800] ;  /* 0x00280000f128783b */ /* 0x000e620000000200 */
[----:B---3--:R-:W-:-:S03]  /*3ae0*/  FMUL.FTZ R3, R78, c[0x0][0x2ec] ;  /* 0x0000bb004e037a20 */ /* 0x008fc60000410000 */
[----:B------:R-:W-:Y:S03]  /*3af0*/  I2F R145, R116 ;  /* 0x0000007400917306 */ /* 0x000fe60000201400 */
[----:B------:R-:W-:Y:S05]  /*3b00*/  HMMA.16816.F32 R84, R24, R48, R88 ;  /* 0x000000301854723c */ /* 0x000fea0000001858 */
[----:B------:R3:W-:Y:S03]  /*3b10*/  MUFU.TANH R186, R3 ;  /* 0x0000000300ba7308 */ /* 0x0007e60000002400 */
[-C--:B--2---:R-:W-:Y:S05]  /*3b20*/  HMMA.16816.F32 R88, R36, R60.reuse, R100 ;  /* 0x0000003c2458723c */ /* 0x084fea0000001864 */
[----:B------:R-:W-:Y:S03]  /*3b30*/  I2F R146, R117 ;  /* 0x0000007500927306 */ /* 0x000fe60000201400 */
[----:B------:R-:W-:Y:S01]  /*3b40*/  HMMA.16816.F32 R104, R32, R60, R124 ;  /* 0x0000003c2068723c */ /* 0x000fe2000000187c */
[----:B---3--:R-:W-:-:S07]  /*3b50*/  FMUL.FTZ R3, R79, c[0x0][0x2ec] ;  /* 0x0000bb004f037a20 */ /* 0x008fce0000410000 */
[----:B------:R-:W-:Y:S01]  /*3b60*/  HMMA.16816.F32 R72, R16, R52, R84 ;  /* 0x000000341048723c */ /* 0x000fe20000001854 */
[----:B------:R-:W-:Y:S07]  /*3b70*/  I2F R147, R118 ;  /* 0x0000007600937306 */ /* 0x000fee0000201400 */
[----:B------:R-:W-:Y:S01]  /*3b80*/  HMMA.16816.F32 R76, R8, R58, R44 ;  /* 0x0000003a084c723c */ /* 0x000fe2000000182c */
[----:B------:R2:W-:Y:S01]  /*3b90*/  MUFU.TANH R179, R3 ;  /* 0x0000000300b37308 */ /* 0x0005e20000002400 */
[----:B------:R-:W3:Y:S06]  /*3ba0*/  LDSM.16.M88.4 R56, [R236+0xb800] ;  /* 0x00b80000ec38783b */ /* 0x000eec0000000200 */
[----:B------:R-:W-:Y:S01]  /*3bb0*/  HMMA.16816.F32 R44, R20, R52, R68 ;  /* 0x00000034142c723c */ /* 0x000fe20000001844 */
[----:B------:R-:W-:Y:S07]  /*3bc0*/  I2F R168, R119 ;  /* 0x0000007700a87306 */ /* 0x000fee0000201400 */
[----:B-1----:R-:W-:Y:S01]  /*3bd0*/  HMMA.16816.F32 R84, R8, R40, R72 ;  /* 0x000000280854723c */ /* 0x002fe20000001848 */
[----:B--2---:R-:W-:-:S04]  /*3be0*/  FMUL.FTZ R3, R80, c[0x0][0x2ec] ;  /* 0x0000bb0050037a20 */ /* 0x004fc80000410000 */
[----:B------:R1:W-:Y:S11]  /*3bf0*/  MUFU.TANH R185, R3 ;  /* 0x0000000300b97308 */ /* 0x0003f60000002400 */
[----:B------:R-:W-:Y:S01]  /*3c00*/  HMMA.16816.F32 R68, R12, R40, R44 ;  /* 0x000000280c44723c */ /* 0x000fe2000000182c */
[----:B------:R-:W2:Y:S01]  /*3c10*/  LDSM.16.M88.4 R44, [R6+0xb000] ;  /* 0x00b00000062c783b */ /* 0x000ea20000000200 */
[----:B-1----:R-:W-:-:S04]  /*3c20*/  FMUL.FTZ R3, R81, c[0x0][0x2ec] ;  /* 0x0000bb0051037a20 */ /* 0x002fc80000410000 */
[----:B------:R1:W4:Y:S02]  /*3c30*/  MUFU.TANH R178, R3 ;  /* 0x0000000300b27308 */ /* 0x0003240000002400 */
[----:B---3--:R-:W-:Y:S01]  /*3c40*/  HMMA.16816.F32 R100, R32, R56, R152 ;  /* 0x000000382064723c */ /* 0x008fe20000001898 */
[----:B-1----:R-:W-:-:S05]  /*3c50*/  FMUL.FTZ R3, R82, c[0x0][0x2ec] ;  /* 0x0000bb0052037a20 */ /* 0x002fca0000410000 */
[----:B------:R1:W-:Y:S02]  /*3c60*/  MUFU.TANH R184, R3 ;  /* 0x0000000300b87308 */ /* 0x0003e40000002400 */
[----:B-1----:R-:W-:Y:S02]  /*3c70*/  FMUL.FTZ R3, R83, c[0x0][0x2ec] ;  /* 0x0000bb0053037a20 */ /* 0x002fe40000410000 */
[-C--:B------:R-:W-:Y:S04]  /*3c80*/  HMMA.16816.F32 R80, R24, R50.reuse, R96 ;  /* 0x000000321850723c */ /* 0x080fe80000001860 */
[----:B------:R1:W-:Y:S04]  /*3c90*/  MUFU.TANH R172, R3 ;  /* 0x0000000300ac7308 */ /* 0x0003e80000002400 */
[----:B------:R-:W-:Y:S08]  /*3ca0*/  HMMA.16816.F32 R48, R28, R50, R92 ;  /* 0x000000321c30723c */ /* 0x000ff0000000185c */
[----:B------:R-:W-:Y:S01]  /*3cb0*/  HMMA.16816.F32 R92, R32, R62, R148 ;  /* 0x0000003e205c723c */ /* 0x000fe20000001894 */
[----:B-1----:R-:W-:-:S04]  /*3cc0*/  FMUL.FTZ R3, R64, c[0x0][0x2ec] ;  /* 0x0000bb0040037a20 */ /* 0x002fc80000410000 */
[----:B------:R1:W-:Y:S03]  /*3cd0*/  MUFU.TANH R175, R3 ;  /* 0x0000000300af7308 */ /* 0x0003e60000002400 */
[----:B------:R-:W-:Y:S01]  /*3ce0*/  HMMA.16816.F32 R96, R32, R58, R156 ;  /* 0x0000003a2060723c */ /* 0x000fe2000000189c */
[----:B------:R-:W3:Y:S07]  /*3cf0*/  LDSM.16.M88.4 R32, [R242+0xb000] ;  /* 0x00b00000f220783b */ /* 0x000eee0000000200 */
[----:B------:R-:W-:Y:S01]  /*3d00*/  HMMA.16816.F32 R48, R20, R54, R48 ;  /* 0x000000361430723c */ /* 0x000fe20000001830 */
[----:B-1----:R-:W-:-:S07]  /*3d10*/  FMUL.FTZ R3, R65, c[0x0][0x2ec] ;  /* 0x0000bb0041037a20 */ /* 0x002fce0000410000 */
[----:B------:R-:W-:Y:S01]  /*3d20*/  HMMA.16816.F32 R72, R16, R54, R80 ;  /* 0x000000361048723c */ /* 0x000fe20000001850 */
[----:B------:R1:W-:Y:S07]  /*3d30*/  MUFU.TANH R177, R3 ;  /* 0x0000000300b17308 */ /* 0x0003ee0000002400 */
[----:B--2---:R-:W-:Y:S08]  /*3d40*/  HMMA.16816.F32 R52, R24, R44, R104 ;  /* 0x0000002c1834723c */ /* 0x004ff00000001868 */
[----:B------:R-:W-:Y:S01]  /*3d50*/  HMMA.16816.F32 R80, R36, R58, R160 ;  /* 0x0000003a2450723c */ /* 0x000fe200000018a0 */
[----:B-1----:R-:W-:-:S04]  /*3d60*/  FMUL.FTZ R3, R66, c[0x0][0x2ec] ;  /* 0x0000bb0042037a20 */ /* 0x002fc80000410000 */
[----:B------:R1:W-:Y:S03]  /*3d70*/  MUFU.TANH R174, R3 ;  /* 0x0000000300ae7308 */ /* 0x0003e60000002400 */
[----:B------:R-:W-:Y:S01]  /*3d80*/  HMMA.16816.F32 R72, R8, R42, R72 ;  /* 0x0000002a0848723c */ /* 0x000fe20000001848 */
[----:B-1----:R-:W-:-:S07]  /*3d90*/  FMUL.FTZ R3, R67, c[0x0][0x2ec] ;  /* 0x0000bb0043037a20 */ /* 0x002fce0000410000 */
[----:B------:R-:W-:Y:S01]  /*3da0*/  HMMA.16816.F32 R64, R28, R44, R88 ;  /* 0x0000002c1c40723c */ /* 0x000fe20000001858 */
[----:B------:R1:W-:Y:S02]  /*3db0*/  MUFU.TANH R176, R3 ;  /* 0x0000000300b07308 */ /* 0x0003e40000002400 */
[----:B-1----:R-:W-:-:S06]  /*3dc0*/  FMUL.FTZ R3, R76, c[0x0][0x2ec] ;  /* 0x0000bb004c037a20 */ /* 0x002fcc0000410000 */
[----:B------:R1:W2:Y:S02]  /*3dd0*/  MUFU.TANH R171, R3 ;  /* 0x0000000300ab7308 */ /* 0x0002a40000002400 */
[----:B-1----:R-:W-:-:S06]  /*3de0*/  FMUL.FTZ R3, R77, c[0x0][0x2ec] ;  /* 0x0000bb004d037a20 */ /* 0x002fcc0000410000 */
[----:B------:R1:W-:Y:S02]  /*3df0*/  MUFU.TANH R173, R3 ;  /* 0x0000000300ad7308 */ /* 0x0003e40000002400 */
[----:B-1----:R-:W-:-:S06]  /*3e00*/  FMUL.FTZ R3, R78, c[0x0][0x2ec] ;  /* 0x0000bb004e037a20 */ /* 0x002fcc0000410000 */
[----:B------:R1:W-:Y:S02]  /*3e10*/  MUFU.TANH R127, R3 ;  /* 0x00000003007f7308 */ /* 0x0003e40000002400 */
[----:B-1----:R-:W-:Y:S02]  /*3e20*/  FMUL.FTZ R3, R79, c[0x0][0x2ec] ;  /* 0x0000bb004f037a20 */ /* 0x002fe40000410000 */
[----:B------:R-:W-:Y:S04]  /*3e30*/  HMMA.16816.F32 R76, R36, R62, R132 ;  /* 0x0000003e244c723c */ /* 0x000fe80000001884 */
[----:B------:R1:W5:Y:S04]  /*3e40*/  MUFU.TANH R148, R3 ;  /* 0x0000000300947308 */ /* 0x0003680000002400 */
[----:B---3--:R-:W-:Y:S08]  /*3e50*/  HMMA.16816.F32 R60, R20, R32, R64 ;  /* 0x00000020143c723c */ /* 0x008ff00000001840 */
[----:B------:R-:W-:Y:S01]  /*3e60*/  HMMA.16816.F32 R64, R36, R56, R164 ;  /* 0x000000382440723c */ /* 0x000fe200000018a4 */
[----:B-1----:R-:W-:-:S04]  /*3e70*/  FMUL.FTZ R3, R68, c[0x0][0x2ec] ;  /* 0x0000bb0044037a20 */ /* 0x002fc80000410000 */
[----:B------:R1:W-:Y:S03]  /*3e80*/  MUFU.TANH R136, R3 ;  /* 0x0000000300887308 */ /* 0x0003e60000002400 */
[----:B------:R-:W-:Y:S01]  /*3e90*/  HMMA.16816.F32 R36, R16, R32, R52 ;  /* 0x000000201024723c */ /* 0x000fe20000001834 */
[----:B-1----:R-:W-:-:S04]  /*3ea0*/  FMUL.FTZ R3, R69, c[0x0][0x2ec] ;  /* 0x0000bb0045037a20 */ /* 0x002fc80000410000 */
[----:B------:R1:W-:Y:S02]  /*3eb0*/  MUFU.TANH R149, R3 ;  /* 0x0000000300957308 */ /* 0x0003e40000002400 */
[----:B-1----:R-:W-:-:S06]  /*3ec0*/  FMUL.FTZ R3, R70, c[0x0][0x2ec] ;  /* 0x0000bb0046037a20 */ /* 0x002fcc0000410000 */
[----:B------:R1:W3:Y:S02]  /*3ed0*/  MUFU.TANH R138, R3 ;  /* 0x00000003008a7308 */ /* 0x0002e40000002400 */
[----:B-1----:R-:W-:Y:S02]  /*3ee0*/  FMUL.FTZ R3, R71, c[0x0][0x2ec] ;  /* 0x0000bb0047037a20 */ /* 0x002fe40000410000 */
[----:B------:R-:W-:Y:S01]  /*3ef0*/  HMMA.16816.F32 R68, R12, R42, R48 ;  /* 0x0000002a0c44723c */ /* 0x000fe20000001830 */
[----:B------:R-:W1:Y:S03]  /*3f00*/  LDSM.16.M88.4 R48, [R241+0x3000] ;  /* 0x00300000f130783b */ /* 0x000e660000000200 */
[----:B------:R2:W-:Y:S01]  /*3f10*/  MUFU.TANH R139, R3 ;  /* 0x00000003008b7308 */ /* 0x0005e20000002400 */
[----:B------:R3:W4:Y:S01]  /*3f20*/  LDSM.16.M88.4 R40, [R6+0xb800] ;  /* 0x00b800000628783b */ /* 0x0007220000000200 */
[----:B--2---:R-:W-:-:S06]  /*3f30*/  FMUL.FTZ R3, R84, c[0x0][0x2ec] ;  /* 0x0000bb0054037a20 */ /* 0x004fcc0000410000 */
[----:B------:R2:W-:Y:S01]  /*3f40*/  MUFU.TANH R125, R3 ;  /* 0x00000003007d7308 */ /* 0x0005e20000002400 */
[----:B---3--:R-:W-:Y:S01]  /*3f50*/  IADD3 R6, R144, 0x48, RZ ;  /* 0x0000004890067810 */ /* 0x008fe20007ffe0ff */
[----:B--2---:R-:W-:Y:S01]  /*3f60*/  FMUL.FTZ R3, R85, c[0x0][0x2ec] ;  /* 0x0000bb0055037a20 */ /* 0x004fe20000410000 */
[----:B-1----:R-:W-:Y:S05]  /*3f70*/  HMMA.16816.F32 R52, R12, R48, R60 ;  /* 0x000000300c34723c */ /* 0x002fea000000183c */
[----:B------:R1:W-:Y:S03]  /*3f80*/  MUFU.TANH R126, R3 ;  /* 0x00000003007e7308 */ /* 0x0003e60000002400 */
[-C--:B------:R-:W-:Y:S08]  /*3f90*/  HMMA.16816.F32 R60, R24, R46.reuse, R92 ;  /* 0x0000002e183c723c */ /* 0x080ff0000000185c */
[----:B------:R-:W-:Y:S01]  /*3fa0*/  HMMA.16816.F32 R44, R28, R46, R76 ;  /* 0x0000002e1c2c723c */ /* 0x000fe2000000184c */
[----:B-1----:R-:W-:-:S04]  /*3fb0*/  FMUL.FTZ R3, R86, c[0x0][0x2ec] ;  /* 0x0000bb0056037a20 */ /* 0x002fc80000410000 */
[----:B------:R1:W2:Y:S03]  /*3fc0*/  MUFU.TANH R105, R3 ;  /* 0x0000000300697308 */ /* 0x0002a60000002400 */
[----:B----4-:R-:W-:Y:S08]  /*3fd0*/  HMMA.16816.F32 R96, R24, R42, R96 ;  /* 0x0000002a1860723c */ /* 0x010ff00000001860 */
[----:B------:R-:W-:Y:S01]  /*3fe0*/  HMMA.16816.F32 R56, R8, R48, R36 ;  /* 0x000000300838723c */ /* 0x000fe20000001824 */
[----:B-1----:R-:W-:-:S07]  /*3ff0*/  FMUL.FTZ R3, R87, c[0x0][0x2ec] ;  /* 0x0000bb0057037a20 */ /* 0x002fce0000410000 */
[-C--:B------:R-:W-:Y:S01]  /*4000*/  HMMA.16816.F32 R44, R20, R34.reuse, R44 ;  /* 0x00000022142c723c */ /* 0x080fe2000000182c */
[----:B------:R1:W-:Y:S07]  /*4010*/  MUFU.TANH R106, R3 ;  /* 0x00000003006a7308 */ /* 0x0003ee0000002400 */
[----:B------:R-:W-:Y:S01]  /*4020*/  HMMA.16816.F32 R36, R16, R34, R60 ;  /* 0x000000221024723c */ /* 0x000fe2000000183c */
[----:B------:R-:W3:Y:S07]  /*4030*/  LDSM.16.M88.4 R32, [R242+0xb800] ;  /* 0x00b80000f220783b */ /* 0x000eee0000000200 */
[----:B------:R-:W-:Y:S01]  /*4040*/  HMMA.16816.F32 R64, R28, R40, R64 ;  /* 0x000000281c40723c */ /* 0x000fe20000001840 */
[----:B-1----:R-:W-:-:S04]  /*4050*/  FMUL.FTZ R3, R68, c[0x0][0x2ec] ;  /* 0x0000bb0044037a20 */ /* 0x002fc80000410000 */
[----:B------:R1:W4:Y:S03]  /*4060*/  MUFU.TANH R107, R3 ;  /* 0x00000003006b7308 */ /* 0x0003260000002400 */
[-C--:B------:R-:W-:Y:S08]  /*4070*/  HMMA.16816.F32 R44, R12, R50.reuse, R44 ;  /* 0x000000320c2c723c */ /* 0x080ff0000000182c */
[----:B------:R-:W-:Y:S01]  /*4080*/  HMMA.16816.F32 R48, R8, R50, R36 ;  /* 0x000000320830723c */ /* 0x000fe20000001824 */
[----:B-1----:R-:W-:-:S04]  /*4090*/  FMUL.FTZ R3, R69, c[0x0][0x2ec] ;  /* 0x0000bb0045037a20 */ /* 0x002fc80000410000 */
[----:B------:R1:W-:Y:S03]  /*40a0*/  MUFU.TANH R124, R3 ;  /* 0x00000003007c7308 */ /* 0x0003e60000002400 */
[----:B---3--:R-:W-:Y:S01]  /*40b0*/  HMMA.16816.F32 R36, R20, R32, R64 ;  /* 0x000000201424723c */ /* 0x008fe20000001840 */
[----:B-1----:R-:W-:-:S04]  /*40c0*/  FMUL.FTZ R3, R70, c[0x0][0x2ec] ;  /* 0x0000bb0046037a20 */ /* 0x002fc80000410000 */
[----:B------:R1:W3:Y:S02]  /*40d0*/  MUFU.TANH R90, R3 ;  /* 0x00000003005a7308 */ /* 0x0002e40000002400 */
[----:B-1----:R-:W-:Y:S02]  /*40e0*/  FMUL.FTZ R3, R71, c[0x0][0x2ec] ;  /* 0x0000bb0047037a20 */ /* 0x002fe40000410000 */
[----:B------:R-:W-:Y:S04]  /*40f0*/  HMMA.16816.F32 R68, R24, R40, R100 ;  /* 0x000000281844723c */ /* 0x000fe80000001864 */
[----:B------:R1:W-:Y:S03]  /*4100*/  MUFU.TANH R104, R3 ;  /* 0x0000000300687308 */ /* 0x0003e60000002400 */
[----:B------:R-:W-:Y:S01]  /*4110*/  FMUL.FTZ R26, R53, c[0x0][0x2ec] ;  /* 0x0000bb00351a7a20 */ /* 0x000fe20000410000 */
[----:B------:R-:W-:Y:S01]  /*4120*/  IMNMX R24, R144, UR12, PT ;  /* 0x0000000c90187c17 */ /* 0x000fe2000b800200 */
[----:B------:R-:W-:Y:S01]  /*4130*/  HMMA.16816.F32 R40, R28, R42, R80 ;  /* 0x0000002a1c28723c */ /* 0x000fe20000001850 */
[----:B------:R-:W-:-:S02]  /*4140*/  IMNMX R27, R6, UR12, PT ;  /* 0x0000000c061b7c17 */ /* 0x000fc4000b800200 */
[----:B------:R2:W-:Y:S01]  /*4150*/  MUFU.TANH R87, R26 ;  /* 0x0000001a00577308 */ /* 0x0005e20000002400 */
[CC--:B------:R-:W-:Y:S01]  /*4160*/  ISETP.GE.AND P1, PT, R2.reuse, R24.reuse, PT ;  /* 0x000000180200720c */ /* 0x0c0fe20003f26270 */
[----:B------:R-:W3:Y:S01]  /*4170*/  LDSM.16.M88.4 R28, [R241+0x3800] ;  /* 0x00380000f11c783b */ /* 0x000ee20000000200 */
[----:B------:R-:W-:Y:S01]  /*4180*/  ISETP.GE.AND P2, PT, R2, R27, PT ;  /* 0x0000001b0200720c */ /* 0x000fe20003f46270 */
[----:B------:R-:W-:Y:S01]  /*4190*/  FMUL.FTZ R6, R56, c[0x0][0x2ec] ;  /* 0x0000bb0038067a20 */ /* 0x000fe20000410000 */
[----:B------:R-:W-:Y:S01]  /*41a0*/  ISETP.GE.AND P5, PT, R108, R24, PT ;  /* 0x000000186c00720c */ /* 0x000fe20003fa6270 */
[----:B------:R-:W-:-:S04]  /*41b0*/  DEPBAR.LE SB0, 0x0 ;  /* 0x000080000000791a */ /* 0x000fc80000000000 */
[----:B-1----:R-:W-:Y:S01]  /*41c0*/  FMUL.FTZ R3, R72, c[0x0][0x2ec] ;  /* 0x0000bb0048037a20 */ /* 0x002fe20000410000 */
[----:B------:R1:W-:Y:S01]  /*41d0*/  MUFU.TANH R77, R6 ;  /* 0x00000006004d7308 */ /* 0x0003e20000002400 */
[----:B--2---:R-:W-:Y:S01]  /*41e0*/  IMNMX R26, R5, UR12, PT ;  /* 0x0000000c051a7c17 */ /* 0x004fe2000b800200 */
[----:B------:R-:W-:-:S06]  /*41f0*/  FFMA.FTZ R5, R111, UR4, R178 ;  /* 0x000000046f057c23 */ /* 0x000fcc00080100b2 */
[----:B------:R2:W-:Y:S01]  /*4200*/  MUFU.TANH R89, R3 ;  /* 0x0000000300597308 */ /* 0x0005e20000002400 */
[----:B------:R-:W-:Y:S01]  /*4210*/  BAR.SYNC.DEFER_BLOCKING 0x0 ;  /* 0x0000000000007b1d */ /* 0x000fe20000010000 */
[-C--:B------:R-:W-:Y:S01]  /*4220*/  ISETP.GE.AND P4, PT, R2, R26.reuse, PT ;  /* 0x0000001a0200720c */ /* 0x080fe20003f86270 */
[----:B------:R-:W-:Y:S01]  /*4230*/  HMMA.16816.F32 R40, R20, R34, R40 ;  /* 0x000000221428723c */ /* 0x000fe20000001828 */
[----:B------:R-:W-:-:S04]  /*4240*/  ISETP.GE.AND P6, PT, R108, R26, PT ;  /* 0x0000001a6c00720c */ /* 0x000fc80003fc6270 */
[----:B------:R-:W-:Y:S01]  /*4250*/  FSEL R60, R5, -INF , !P6 ;  /* 0xff800000053c7808 */ /* 0x000fe20007000000 */
[----:B------:R-:W-:Y:S02]  /*4260*/  FFMA.FTZ R5, R121, UR4, R171 ;  /* 0x0000000479057c23 */ /* 0x000fe400080100ab */
[----:B-1----:R-:W-:-:S04]  /*4270*/  FMUL.FTZ R6, R57, c[0x0][0x2ec] ;  /* 0x0000bb0039067a20 */ /* 0x002fc80000410000 */
[----:B------:R1:W-:Y:S01]  /*4280*/  MUFU.TANH R78, R6 ;  /* 0x00000006004e7308 */ /* 0x0003e20000002400 */
[----:B--2---:R-:W-:-:S07]  /*4290*/  FMUL.FTZ R3, R73, c[0x0][0x2ec] ;  /* 0x0000bb0049037a20 */ /* 0x004fce0000410000 */
[----:B------:R2:W-:Y:S01]  /*42a0*/  MUFU.TANH R91, R3 ;  /* 0x00000003005b7308 */ /* 0x0005e20000002400 */
[----:B---3--:R-:W-:Y:S01]  /*42b0*/  HMMA.16816.F32 R36, R12, R28, R36 ;  /* 0x0000001c0c24723c */ /* 0x008fe20000001824 */
[----:B-1----:R-:W-:-:S07]  /*42c0*/  FMUL.FTZ R6, R59, c[0x0][0x2ec] ;  /* 0x0000bb003b067a20 */ /* 0x002fce0000410000 */
[----:B------:R-:W-:Y:S01]  /*42d0*/  HMMA.16816.F32 R12, R12, R30, R40 ;  /* 0x0000001e0c0c723c */ /* 0x000fe20000001828 */
[----:B------:R1:W-:Y:S01]  /*42e0*/  MUFU.TANH R76, R6 ;  /* 0x00000006004c7308 */ /* 0x0003e20000002400 */
[----:B--2---:R-:W-:-:S07]  /*42f0*/  FMUL.FTZ R3, R74, c[0x0][0x2ec] ;  /* 0x0000bb004a037a20 */ /* 0x004fce0000410000 */
[----:B------:R2:W3:Y:S07]  /*4300*/  MUFU.TANH R85, R3 ;  /* 0x0000000300557308 */ /* 0x0004ee0000002400 */
[----:B------:R-:W-:Y:S02]  /*4310*/  FMUL.FTZ R39, R39, c[0x0][0x2ec] ;  /* 0x0000bb0027277a20 */ /* 0x000fe40000410000 */
[----:B-1----:R-:W-:-:S04]  /*4320*/  FMUL.FTZ R6, R45, c[0x0][0x2ec] ;  /* 0x0000bb002d067a20 */ /* 0x002fc80000410000 */
[----:B------:R-:W-:Y:S01]  /*4330*/  MUFU.TANH R39, R39 ;  /* 0x0000002700277308 */ /* 0x000fe20000002400 */
[----:B--2---:R-:W-:-:S07]  /*4340*/  FMUL.FTZ R3, R75, c[0x0][0x2ec] ;  /* 0x0000bb004b037a20 */ /* 0x004fce0000410000 */
[----:B------:R1:W-:Y:S08]  /*4350*/  MUFU.TANH R75, R6 ;  /* 0x00000006004b7308 */ /* 0x0003f00000002400 */
[----:B------:R2:W-:Y:S01]  /*4360*/  MUFU.TANH R88, R3 ;  /* 0x0000000300587308 */ /* 0x0005e20000002400 */
[----:B-1----:R-:W-:Y:S02]  /*4370*/  FMUL.FTZ R6, R47, c[0x0][0x2ec] ;  /* 0x0000bb002f067a20 */ /* 0x002fe40000410000 */
[----:B--2---:R-:W-:-:S05]  /*4380*/  FMUL.FTZ R3, R52, c[0x0][0x2ec] ;  /* 0x0000bb0034037a20 */ /* 0x004fca0000410000 */
[----:B------:R1:W2:Y:S02]  /*4390*/  MUFU.TANH R86, R3 ;  /* 0x0000000300567308 */ /* 0x0002a40000002400 */
[----:B-1----:R-:W-:-:S04]  /*43a0*/  IADD3 R3, R144, 0x8, RZ ;  /* 0x0000000890037810 */ /* 0x002fc80007ffe0ff */
[----:B------:R-:W-:Y:S01]  /*43b0*/  IMNMX R25, R3, UR12, PT ;  /* 0x0000000c03197c17 */ /* 0x000fe2000b800200 */
[----:B------:R-:W-:-:S03]  /*43c0*/  FMUL.FTZ R3, R54, c[0x0][0x2ec] ;  /* 0x0000bb0036037a20 */ /* 0x000fc60000410000 */
[-C--:B------:R-:W-:Y:S01]  /*43d0*/  ISETP.GE.AND P0, PT, R2, R25.reuse, PT ;  /* 0x000000190200720c */ /* 0x080fe20003f06270 */
[----:B------:R-:W-:Y:S01]  /*43e0*/  FFMA.FTZ R2, R111, UR4, R180 ;  /* 0x000000046f027c23 */ /* 0x000fe200080100b4 */
[-C--:B------:R-:W-:Y:S01]  /*43f0*/  ISETP.GE.AND P3, PT, R108, R25.reuse, PT ;  /* 0x000000196c00720c */ /* 0x080fe20003f66270 */
[----:B------:R1:W-:Y:S01]  /*4400*/  MUFU.TANH R79, R3 ;  /* 0x00000003004f7308 */ /* 0x0003e20000002400 */
[----:B------:R-:W-:Y:S02]  /*4410*/  ISETP.GE.AND P6, PT, R109, R25, PT ;  /* 0x000000196d00720c */ /* 0x000fe40003fc6270 */
[----:B------:R-:W-:Y:S01]  /*4420*/  FSEL R161, R2, -INF , !P5 ;  /* 0xff80000002a17808 */ /* 0x000fe20006800000 */
[----:B------:R-:W-:Y:S01]  /*4430*/  FFMA.FTZ R2, R111, UR4, R179 ;  /* 0x000000046f027c23 */ /* 0x000fe200080100b3 */
[----:B------:R-:W-:-:S04]  /*4440*/  ISETP.GE.AND P5, PT, R108, R27, PT ;  /* 0x0000001b6c00720c */ /* 0x000fc80003fa6270 */
[----:B------:R-:W-:Y:S01]  /*4450*/  FSEL R163, R2, -INF , !P3 ;  /* 0xff80000002a37808 */ /* 0x000fe20005800000 */
[----:B------:R-:W-:Y:S01]  /*4460*/  FFMA.FTZ R2, R121, UR4, R175 ;  /* 0x0000000479027c23 */ /* 0x000fe200080100af */
[----:B------:R-:W-:-:S04]  /*4470*/  ISETP.GE.AND P3, PT, R109, R24, PT ;  /* 0x000000186d00720c */ /* 0x000fc80003f66270 */
[----:B------:R-:W-:Y:S01]  /*4480*/  FSEL R160, R2, -INF , !P3 ;  /* 0xff80000002a07808 */ /* 0x000fe20005800000 */
[----:B-1----:R-:W-:Y:S01]  /*4490*/  FMUL.FTZ R3, R55, c[0x0][0x2ec] ;  /* 0x0000bb0037037a20 */ /* 0x002fe20000410000 */
[----:B------:R-:W-:Y:S01]  /*44a0*/  ISETP.GE.AND P3, PT, R109, R27, PT ;  /* 0x0000001b6d00720c */ /* 0x000fe20003f66270 */
[----:B------:R-:W-:Y:S01]  /*44b0*/  FFMA.FTZ R2, R121, UR4, R174 ;  /* 0x0000000479027c23 */ /* 0x000fe200080100ae */
[----:B------:R-:W-:Y:S01]  /*44c0*/  HMMA.16816.F32 R52, R16, R32, R68 ;  /* 0x000000201034723c */ /* 0x000fe20000001844 */
[----:B------:R1:W-:Y:S03]  /*44d0*/  MUFU.TANH R84, R3 ;  /* 0x0000000300547308 */ /* 0x0003e60000002400 */
[----:B------:R-:W-:Y:S01]  /*44e0*/  FSEL R162, R2, -INF , !P6 ;  /* 0xff80000002a27808 */ /* 0x000fe20007000000 */
[----:B------:R-:W-:Y:S01]  /*44f0*/  FFMA.FTZ R2, R123, UR4, R177 ;  /* 0x000000047b027c23 */ /* 0x000fe200080100b1 */
[----:B------:R-:W-:-:S02]  /*4500*/  ISETP.GE.AND P6, PT, R110, R24, PT ;  /* 0x000000186e00720c */ /* 0x000fc40003fc6270 */
[----:B------:R-:W-:Y:S01]  /*4510*/  HMMA.16816.F32 R16, R16, R34, R96 ;  /* 0x000000221010723c */ /* 0x000fe20000001860 */
[----:B------:R2:W-:Y:S01]  /*4520*/  MUFU.TANH R68, R6 ;  /* 0x0000000600447308 */ /* 0x0005e20000002400 */
[----:B------:R-:W-:Y:S01]  /*4530*/  FSEL R157, R2, -INF , !P6 ;  /* 0xff800000029d7808 */ /* 0x000fe20007000000 */
[----:B------:R-:W-:Y:S01]  /*4540*/  FMUL.FTZ R2, R44, c[0x0][0x2ec] ;  /* 0x0000bb002c027a20 */ /* 0x000fe20000410000 */
[----:B------:R-:W-:Y:S01]  /*4550*/  ISETP.GE.AND P6, PT, R110, R27, PT ;  /* 0x0000001b6e00720c */ /* 0x000fe20003fc6270 */
[----:B-1----:R-:W-:-:S04]  /*4560*/  FFMA.FTZ R3, R111, UR4, R172 ;  /* 0x000000046f037c23 */ /* 0x002fc800080100ac */
[----:B------:R1:W-:Y:S01]  /*4570*/  MUFU.TANH R74, R2 ;  /* 0x00000002004a7308 */ /* 0x0003e20000002400 */
[----:B------:R-:W-:Y:S01]  /*4580*/  FSEL R61, R3, -INF , !P5 ;  /* 0xff800000033d7808 */ /* 0x000fe20006800000 */
[----:B------:R-:W-:Y:S01]  /*4590*/  FMUL.FTZ R3, R58, c[0x0][0x2ec] ;  /* 0x0000bb003a037a20 */ /* 0x000fe20000410000 */
[----:B------:R-:W-:-:S04]  /*45a0*/  ISETP.GE.AND P5, PT, R109, R26, PT ;  /* 0x0000001a6d00720c */ /* 0x000fc80003fa6270 */
[----:B------:R-:W-:Y:S01]  /*45b0*/  HMMA.16816.F32 R20, R8, R28, R52 ;  /* 0x0000001c0814723c */ /* 0x000fe20000001834 */
[----:B--2---:R-:W-:Y:S01]  /*45c0*/  FMUL.FTZ R6, R49, c[0x0][0x2ec] ;  /* 0x0000bb0031067a20 */ /* 0x004fe20000410000 */
[----:B------:R2:W2:Y:S01]  /*45d0*/  MUFU.TANH R73, R3 ;  /* 0x0000000300497308 */ /* 0x0004a20000002400 */
[----:B------:R-:W-:Y:S01]  /*45e0*/  FSEL R57, R5, -INF , !P5 ;  /* 0xff80000005397808 */ /* 0x000fe20006800000 */
[----:B-----5:R-:W-:Y:S01]  /*45f0*/  FFMA.FTZ R5, R123, UR4, R148 ;  /* 0x000000047b057c23 */ /* 0x020fe20008010094 */
[----:B------:R-:W-:-:S03]  /*4600*/  ISETP.GE.AND P5, PT, R110, R25, PT ;  /* 0x000000196e00720c */ /* 0x000fc60003fa6270 */
[----:B------:R-:W-:Y:S01]  /*4610*/  HMMA.16816.F32 R8, R8, R30, R16 ;  /* 0x0000001e0808723c */ /* 0x000fe20000001810 */
[----:B-1----:R-:W-:Y:S01]  /*4620*/  FFMA.FTZ R2, R123, UR4, R173 ;  /* 0x000000047b027c23 */ /* 0x002fe200080100ad */
[----:B------:R-:W-:Y:S01]  /*4630*/  FSEL R56, R5, -INF , !P6 ;  /* 0xff80000005387808 */ /* 0x000fe20007000000 */
[----:B------:R-:W-:Y:S01]  /*4640*/  FFMA.FTZ R5, R129, UR4, R138 ;  /* 0x0000000481057c23 */ /* 0x000fe2000801008a */
[----:B------:R-:W-:Y:S01]  /*4650*/  ISETP.GE.AND P6, PT, R120, R26, PT ;  /* 0x0000001a7800720c */ /* 0x000fe20003fc6270 */
[----:B--2---:R-:W-:-:S05]  /*4660*/  FFMA.FTZ R3, R121, UR4, R127 ;  /* 0x0000000479037c23 */ /* 0x004fca000801007f */
[----:B------:R-:W-:Y:S01]  /*4670*/  FSEL R58, R3, -INF , !P3 ;  /* 0xff800000033a7808 */ /* 0x000fe20005800000 */
[----:B------:R-:W-:Y:S01]  /*4680*/  FFMA.FTZ R3, R123, UR4, R176 ;  /* 0x000000047b037c23 */ /* 0x000fe200080100b0 */
[----:B------:R-:W-:-:S04]  /*4690*/  ISETP.GE.AND P3, PT, R110, R26, PT ;  /* 0x0000001a6e00720c */ /* 0x000fc80003f66270 */
[----:B------:R-:W-:Y:S02]  /*46a0*/  FMUL.FTZ R20, R20, c[0x0][0x2ec] ;  /* 0x0000bb0014147a20 */ /* 0x000fe40000410000 */
[----:B------:R-:W-:Y:S01]  /*46b0*/  FMUL.FTZ R22, R22, c[0x0][0x2ec] ;  /* 0x0000bb0016167a20 */ /* 0x000fe20000410000 */
[----:B------:R-:W-:Y:S01]  /*46c0*/  FSEL R44, R2, -INF , !P3 ;  /* 0xff800000022c7808 */ /* 0x000fe20005800000 */
[----:B------:R-:W-:Y:S01]  /*46d0*/  FFMA.FTZ R2, R129, UR4, R136 ;  /* 0x0000000481027c23 */ /* 0x000fe20008010088 */
[----:B------:R-:W-:Y:S01]  /*46e0*/  FSEL R159, R3, -INF , !P5 ;  /* 0xff800000039f7808 */ /* 0x000fe20006800000 */
[----:B------:R-:W-:Y:S01]  /*46f0*/  FMUL.FTZ R3, R46, c[0x0][0x2ec] ;  /* 0x0000bb002e037a20 */ /* 0x000fe20000410000 */
[C---:B------:R-:W-:Y:S01]  /*4700*/  ISETP.GE.AND P3, PT, R120.reuse, R25, PT ;  /* 0x000000197800720c */ /* 0x040fe20003f66270 */
[----:B------:R1:W-:Y:S01]  /*4710*/  MUFU.TANH R46, R6 ;  /* 0x00000006002e7308 */ /* 0x0003e20000002400 */
[-C--:B------:R-:W-:Y:S01]  /*4720*/  ISETP.GE.AND P5, PT, R120, R24.reuse, PT ;  /* 0x000000187800720c */ /* 0x080fe20003fa6270 */
[----:B------:R-:W-:Y:S01]  /*4730*/  FMUL.FTZ R21, R21, c[0x0][0x2ec] ;  /* 0x0000bb0015157a20 */ /* 0x000fe20000410000 */
[----:B------:R-:W-:Y:S01]  /*4740*/  FSEL R156, R5, -INF , !P3 ;  /* 0xff800000059c7808 */ /* 0x000fe20005800000 */
[----:B------:R-:W-:Y:S01]  /*4750*/  FFMA.FTZ R5, R130, UR4, R149 ;  /* 0x0000000482057c23 */ /* 0x000fe20008010095 */
[----:B------:R-:W-:Y:S01]  /*4760*/  FSEL R136, R2, -INF , !P5 ;  /* 0xff80000002887808 */ /* 0x000fe20006800000 */
[----:B------:R-:W-:Y:S01]  /*4770*/  FFMA.FTZ R2, R129, UR4, R105 ;  /* 0x0000000481027c23 */ /* 0x000fe20008010069 */
[----:B------:R-:W-:Y:S01]  /*4780*/  ISETP.GE.AND P3, PT, R122, R24, PT ;  /* 0x000000187a00720c */ /* 0x000fe20003f66270 */
[----:B------:R2:W-:Y:S01]  /*4790*/  MUFU.TANH R67, R3 ;  /* 0x0000000300437308 */ /* 0x0005e20000002400 */
[-C--:B------:R-:W-:Y:S01]  /*47a0*/  ISETP.GE.AND P5, PT, R120, R27.reuse, PT ;  /* 0x0000001b7800720c */ /* 0x080fe20003fa6270 */
[----:B------:R-:W-:Y:S01]  /*47b0*/  FMUL.FTZ R10, R10, c[0x0][0x2ec] ;  /* 0x0000bb000a0a7a20 */ /* 0x000fe20000410000 */
[----:B------:R-:W-:Y:S01]  /*47c0*/  FSEL R138, R5, -INF , !P3 ;  /* 0xff800000058a7808 */ /* 0x000fe20005800000 */
[----:B------:R-:W-:Y:S01]  /*47d0*/  FFMA.FTZ R5, R130, UR4, R126 ;  /* 0x0000000482057c23 */ /* 0x000fe2000801007e */
[----:B------:R-:W-:Y:S01]  /*47e0*/  FSEL R72, R2, -INF , !P5 ;  /* 0xff80000002487808 */ /* 0x000fe20006800000 */
[----:B------:R-:W-:Y:S01]  /*47f0*/  FFMA.FTZ R2, R130, UR4, R139 ;  /* 0x0000000482027c23 */ /* 0x000fe2000801008b */
[C---:B------:R-:W-:Y:S01]  /*4800*/  ISETP.GE.AND P5, PT, R122.reuse, R26, PT ;  /* 0x0000001a7a00720c */ /* 0x040fe20003fa6270 */
[----:B-1----:R-:W-:Y:S01]  /*4810*/  FMUL.FTZ R6, R51, c[0x0][0x2ec] ;  /* 0x0000bb0033067a20 */ /* 0x002fe20000410000 */
[----:B------:R-:W-:Y:S01]  /*4820*/  ISETP.GE.AND P3, PT, R122, R27, PT ;  /* 0x0000001b7a00720c */ /* 0x000fe20003f66270 */
[----:B------:R-:W-:Y:S01]  /*4830*/  MUFU.TANH R20, R20 ;  /* 0x0000001400147308 */ /* 0x000fe20000002400 */
[----:B------:R-:W-:Y:S01]  /*4840*/  FSEL R62, R5, -INF , !P5 ;  /* 0xff800000053e7808 */ /* 0x000fe20006800000 */
[----:B------:R-:W-:Y:S01]  /*4850*/  FMUL.FTZ R5, R50, c[0x0][0x2ec] ;  /* 0x0000bb0032057a20 */ /* 0x000fe20000410000 */
[----:B------:R-:W-:Y:S01]  /*4860*/  ISETP.GE.AND P5, PT, R128, R25, PT ;  /* 0x000000198000720c */ /* 0x000fe20003fa6270 */
[----:B------:R-:W-:-:S02]  /*4870*/  FMUL.FTZ R8, R8, c[0x0][0x2ec] ;  /* 0x0000bb0008087a20 */ /* 0x000fc40000410000 */
[----:B--2---:R-:W-:Y:S02]  /*4880*/  FFMA.FTZ R3, R129, UR4, R125 ;  /* 0x0000000481037c23 */ /* 0x004fe4000801007d */
[----:B------:R1:W-:Y:S01]  /*4890*/  MUFU.TANH R45, R5 ;  /* 0x00000005002d7308 */ /* 0x0003e20000002400 */
[----:B------:R-:W-:Y:S02]  /*48a0*/  FMUL.FTZ R11, R11, c[0x0][0x2ec] ;  /* 0x0000bb000b0b7a20 */ /* 0x000fe40000410000 */
[----:B------:R-:W-:Y:S01]  /*48b0*/  FSEL R63, R3, -INF , !P6 ;  /* 0xff800000033f7808 */ /* 0x000fe20007000000 */
[----:B------:R-:W-:Y:S01]  /*48c0*/  FMUL.FTZ R3, R48, c[0x0][0x2ec] ;  /* 0x0000bb0030037a20 */ /* 0x000fe20000410000 */
[----:B------:R-:W-:Y:S01]  /*48d0*/  ISETP.GE.AND P6, PT, R122, R25, PT ;  /* 0x000000197a00720c */ /* 0x000fe20003fc6270 */
[----:B------:R-:W-:Y:S02]  /*48e0*/  FMUL.FTZ R9, R9, c[0x0][0x2ec] ;  /* 0x0000bb0009097a20 */ /* 0x000fe40000410000 */
[----:B------:R2:W5:Y:S01]  /*48f0*/  MUFU.TANH R47, R3 ;  /* 0x00000003002f7308 */ /* 0x0005620000002400 */
[----:B------:R-:W-:Y:S01]  /*4900*/  FSEL R139, R2, -INF , !P6 ;  /* 0xff800000028b7808 */ /* 0x000fe20007000000 */
[----:B----4-:R-:W-:Y:S01]  /*4910*/  FFMA.FTZ R2, R131, UR4, R107 ;  /* 0x0000000483027c23 */ /* 0x010fe2000801006b */
[----:B------:R-:W-:-:S04]  /*4920*/  ISETP.GE.AND P6, PT, R128, R24, PT ;  /* 0x000000188000720c */ /* 0x000fc80003fc6270 */
[----:B------:R-:W-:Y:S01]  /*4930*/  FSEL R132, R2, -INF , !P6 ;  /* 0xff80000002847808 */ /* 0x000fe20007000000 */
[C---:B-1----:R-:W-:Y:S01]  /*4940*/  FFMA.FTZ R5, R131.reuse, UR4, R90 ;  /* 0x0000000483057c23 */ /* 0x042fe2000801005a */
[----:B------:R-:W-:Y:S01]  /*4950*/  ISETP.GE.AND P6, PT, R128, R27, PT ;  /* 0x0000001b8000720c */ /* 0x000fe20003fc6270 */
[----:B---3--:R-:W-:Y:S01]  /*4960*/  FFMA.FTZ R2, R131, UR4, R85 ;  /* 0x0000000483027c23 */ /* 0x008fe20008010055 */
[----:B------:R1:W3:Y:S02]  /*4970*/  MUFU.TANH R33, R6 ;  /* 0x0000000600217308 */ /* 0x0002e40000002400 */
[----:B------:R-:W-:Y:S01]  /*4980*/  FSEL R133, R5, -INF , !P5 ;  /* 0xff80000005857808 */ /* 0x000fe20006800000 */
[C---:B------:R-:W-:Y:S01]  /*4990*/  FFMA.FTZ R5, R137.reuse, UR4, R124 ;  /* 0x0000000489057c23 */ /* 0x040fe2000801007c */
[----:B------:R-:W-:Y:S01]  /*49a0*/  ISETP.GE.AND P5, PT, R112, R24, PT ;  /* 0x000000187000720c */ /* 0x000fe20003fa6270 */
[----:B--2---:R-:W-:Y:S01]  /*49b0*/  FFMA.FTZ R3, R130, UR4, R106 ;  /* 0x0000000482037c23 */ /* 0x004fe2000801006a */
[----:B------:R-:W-:Y:S01]  /*49c0*/  FSEL R64, R2, -INF , !P6 ;  /* 0xff80000002407808 */ /* 0x000fe20007000000 */
[----:B------:R-:W-:Y:S01]  /*49d0*/  FFMA.FTZ R2, R137, UR4, R104 ;  /* 0x0000000489027c23 */ /* 0x000fe20008010068 */
[----:B------:R-:W-:Y:S01]  /*49e0*/  FSEL R122, R5, -INF , !P5 ;  /* 0xff800000057a7808 */ /* 0x000fe20006800000 */
[----:B------:R-:W-:Y:S01]  /*49f0*/  FFMA.FTZ R5, R137, UR4, R91 ;  /* 0x0000000489057c23 */ /* 0x000fe2000801005b */
[----:B------:R-:W-:Y:S01]  /*4a00*/  FSEL R66, R3, -INF , !P3 ;  /* 0xff80000003427808 */ /* 0x000fe20005800000 */
[----:B------:R-:W-:Y:S01]  /*4a10*/  FFMA.FTZ R3, R131, UR4, R89 ;  /* 0x0000000483037c23 */ /* 0x000fe20008010059 */
[-C--:B------:R-:W-:Y:S01]  /*4a20*/  ISETP.GE.AND P3, PT, R128, R26.reuse, PT ;  /* 0x0000001a8000720c */ /* 0x080fe20003f66270 */
[----:B------:R-:W-:Y:S01]  /*4a30*/  MUFU.TANH R22, R22 ;  /* 0x0000001600167308 */ /* 0x000fe20000002400 */
[----:B------:R-:W-:-:S02]  /*4a40*/  ISETP.GE.AND P6, PT, R112, R26, PT ;  /* 0x0000001a7000720c */ /* 0x000fc40003fc6270 */
[----:B------:R-:W-:Y:S01]  /*4a50*/  FSEL R59, R3, -INF , !P3 ;  /* 0xff800000033b7808 */ /* 0x000fe20005800000 */
[----:B------:R-:W-:Y:S01]  /*4a60*/  FMUL.FTZ R3, R36, c[0x0][0x2ec] ;  /* 0x0000bb0024037a20 */ /* 0x000fe20000410000 */
[----:B------:R-:W-:Y:S01]  /*4a70*/  FSEL R36, R5, -INF , !P6 ;  /* 0xff80000005247808 */ /* 0x000fe20007000000 */
[----:B------:R-:W-:Y:S01]  /*4a80*/  FMUL.FTZ R5, R38, c[0x0][0x2ec] ;  /* 0x0000bb0026057a20 */ /* 0x000fe20000410000 */
[CC--:B------:R-:W-:Y:S01]  /*4a90*/  ISETP.GE.AND P3, PT, R112.reuse, R25.reuse, PT ;  /* 0x000000197000720c */ /* 0x0c0fe20003f66270 */
[----:B------:R2:W-:Y:S01]  /*4aa0*/  MUFU.TANH R32, R3 ;  /* 0x0000000300207308 */ /* 0x0005e20000002400 */
[----:B------:R-:W-:Y:S01]  /*4ab0*/  ISETP.GE.AND P6, PT, R113, R25, PT ;  /* 0x000000197100720c */ /* 0x000fe20003fc6270 */
[----:B-1----:R-:W-:Y:S01]  /*4ac0*/  FMUL.FTZ R6, R37, c[0x0][0x2ec] ;  /* 0x0000bb0025067a20 */ /* 0x002fe20000410000 */
[-C--:B------:R-:W-:Y:S02]  /*4ad0*/  ISETP.GE.AND P5, PT, R112, R27.reuse, PT ;  /* 0x0000001b7000720c */ /* 0x080fe40003fa6270 */
[----:B------:R-:W-:Y:S01]  /*4ae0*/  FSEL R123, R2, -INF , !P3 ;  /* 0xff800000027b7808 */ /* 0x000fe20005800000 */
[----:B------:R-:W-:Y:S01]  /*4af0*/  FFMA.FTZ R2, R140, UR4, R86 ;  /* 0x000000048c027c23 */ /* 0x000fe20008010056 */
[C---:B------:R-:W-:Y:S01]  /*4b00*/  ISETP.GE.AND P3, PT, R113.reuse, R24, PT ;  /* 0x000000187100720c */ /* 0x040fe20003f66270 */
[----:B------:R1:W4:Y:S03]  /*4b10*/  MUFU.TANH R28, R5 ;  /* 0x00000005001c7308 */ /* 0x0003260000002400 */
[----:B------:R-:W-:Y:S01]  /*4b20*/  FSEL R198, R2, -INF , !P3 ;  /* 0xff80000002c67808 */ /* 0x000fe20005800000 */
[----:B------:R-:W-:Y:S01]  /*4b30*/  FFMA.FTZ R2, R140, UR4, R73 ;  /* 0x000000048c027c23 */ /* 0x000fe20008010049 */
[----:B------:R-:W-:Y:S01]  /*4b40*/  ISETP.GE.AND P3, PT, R113, R27, PT ;  /* 0x0000001b7100720c */ /* 0x000fe20003f66270 */
[----:B--2---:R-:W-:-:S03]  /*4b50*/  FFMA.FTZ R3, R137, UR4, R88 ;  /* 0x0000000489037c23 */ /* 0x004fc60008010058 */
[----:B------:R-:W-:Y:S01]  /*4b60*/  FSEL R197, R2, -INF , !P3 ;  /* 0xff80000002c57808 */ /* 0x000fe20005800000 */
[----:B------:R-:W-:Y:S01]  /*4b70*/  FFMA.FTZ R2, R142, UR4, R76 ;  /* 0x000000048e027c23 */ /* 0x000fe2000801004c */
[-C--:B------:R-:W-:Y:S01]  /*4b80*/  ISETP.GE.AND P3, PT, R114, R26.reuse, PT ;  /* 0x0000001a7200720c */ /* 0x080fe20003f66270 */
[----:B------:R2:W-:Y:S01]  /*4b90*/  MUFU.TANH R29, R6 ;  /* 0x00000006001d7308 */ /* 0x0005e20000002400 */
[----:B------:R-:W-:Y:S01]  /*4ba0*/  FSEL R65, R3, -INF , !P5 ;  /* 0xff80000003417808 */ /* 0x000fe20006800000 */
[C---:B------:R-:W-:Y:S01]  /*4bb0*/  FFMA.FTZ R3, R140.reuse, UR4, R77 ;  /* 0x000000048c037c23 */ /* 0x040fe2000801004d */
[----:B------:R-:W-:Y:S01]  /*4bc0*/  ISETP.GE.AND P5, PT, R113, R26, PT ;  /* 0x0000001a7100720c */ /* 0x000fe20003fa6270 */
[----:B-1----:R-:W-:-:S03]  /*4bd0*/  FFMA.FTZ R5, R140, UR4, R79 ;  /* 0x000000048c057c23 */ /* 0x002fc6000801004f */
[----:B------:R-:W-:Y:S01]  /*4be0*/  FSEL R196, R3, -INF , !P5 ;  /* 0xff80000003c47808 */ /* 0x000fe20006800000 */
[C---:B------:R-:W-:Y:S01]  /*4bf0*/  FFMA.FTZ R3, R142.reuse, UR4, R78 ;  /* 0x000000048e037c23 */ /* 0x040fe2000801004e */
[----:B------:R-:W-:Y:S01]  /*4c00*/  FSEL R195, R5, -INF , !P6 ;  /* 0xff80000005c37808 */ /* 0x000fe20007000000 */
[----:B------:R-:W-:Y:S01]  /*4c10*/  FFMA.FTZ R5, R142, UR4, R87 ;  /* 0x000000048e057c23 */ /* 0x000fe20008010057 */
[CC--:B------:R-:W-:Y:S01]  /*4c20*/  ISETP.GE.AND P6, PT, R114.reuse, R24.reuse, PT ;  /* 0x000000187200720c */ /* 0x0c0fe20003fc6270 */
[----:B------:R-:W1:Y:S01]  /*4c30*/  MUFU.TANH R21, R21 ;  /* 0x0000001500157308 */ /* 0x000e620000002400 */
[----:B------:R-:W-:Y:S02]  /*4c40*/  ISETP.GE.AND P5, PT, R114, R25, PT ;  /* 0x000000197200720c */ /* 0x000fe40003fa6270 */
[----:B------:R-:W-:Y:S01]  /*4c50*/  FSEL R194, R5, -INF , !P6 ;  /* 0xff80000005c27808 */ /* 0x000fe20007000000 */
[----:B------:R-:W-:Y:S01]  /*4c60*/  FFMA.FTZ R5, R142, UR4, R84 ;  /* 0x000000048e057c23 */ /* 0x000fe20008010054 */
[-C--:B------:R-:W-:Y:S01]  /*4c70*/  ISETP.GE.AND P6, PT, R114, R27.reuse, PT ;  /* 0x0000001b7200720c */ /* 0x080fe20003fc6270 */
[----:B--2---:R-:W-:Y:S01]  /*4c80*/  FMUL.FTZ R6, R23, c[0x0][0x2ec] ;  /* 0x0000bb0017067a20 */ /* 0x004fe20000410000 */
[----:B------:R-:W-:Y:S01]  /*4c90*/  FSEL R192, R3, -INF , !P3 ;  /* 0xff80000003c07808 */ /* 0x000fe20005800000 */
[----:B-----5:R-:W-:Y:S01]  /*4ca0*/  FFMA.FTZ R3, R143, UR4, R47 ;  /* 0x000000048f037c23 */ /* 0x020fe2000801002f */
[----:B------:R-:W-:Y:S01]  /*4cb0*/  FSEL R183, R5, -INF , !P5 ;  /* 0xff80000005b77808 */ /* 0x000fe20006800000 */
[----:B------:R-:W-:Y:S01]  /*4cc0*/  FFMA.FTZ R5, R143, UR4, R74 ;  /* 0x000000048f057c23 */ /* 0x000fe2000801004a */
[----:B------:R-:W-:Y:S01]  /*4cd0*/  ISETP.GE.AND P5, PT, R115, R24, PT ;  /* 0x000000187300720c */ /* 0x000fe20003fa6270 */
[----:B------:R2:W5:Y:S01]  /*4ce0*/  MUFU.TANH R17, R6 ;  /* 0x0000000600117308 */ /* 0x0005620000002400 */
[----:B------:R-:W-:Y:S01]  /*4cf0*/  FSEL R193, R2, -INF , !P6 ;  /* 0xff80000002c17808 */ /* 0x000fe20007000000 */
[----:B------:R-:W-:Y:S01]  /*4d00*/  FFMA.FTZ R2, R143, UR4, R45 ;  /* 0x000000048f027c23 */ /* 0x000fe2000801002d */
[----:B------:R-:W-:Y:S01]  /*4d10*/  FSEL R182, R5, -INF , !P5 ;  /* 0xff80000005b67808 */ /* 0x000fe20006800000 */
[----:B------:R-:W-:Y:S01]  /*4d20*/  FFMA.FTZ R5, R143, UR4, R67 ;  /* 0x000000048f057c23 */ /* 0x000fe20008010043 */
[----:B------:R-:W-:-:S02]  /*4d30*/  ISETP.GE.AND P5, PT, R115, R27, PT ;  /* 0x0000001b7300720c */ /* 0x000fc40003fa6270 */
[CC--:B------:R-:W-:Y:S01]  /*4d40*/  ISETP.GE.AND P3, PT, R115.reuse, R25.reuse, PT ;  /* 0x000000197300720c */ /* 0x0c0fe20003f66270 */
[----:B------:R-:W-:Y:S01]  /*4d50*/  MUFU.TANH R10, R10 ;  /* 0x0000000a000a7308 */ /* 0x000fe20000002400 */
[----:B------:R-:W-:Y:S01]  /*4d60*/  FSEL R181, R2, -INF , !P5 ;  /* 0xff80000002b57808 */ /* 0x000fe20006800000 */
[----:B------:R-:W-:Y:S01]  /*4d70*/  FMUL.FTZ R2, R12, c[0x0][0x2ec] ;  /* 0x0000bb000c027a20 */ /* 0x000fe20000410000 */
[-C--:B------:R-:W-:Y:S02]  /*4d80*/  ISETP.GE.AND P6, PT, R115, R26.reuse, PT ;  /* 0x0000001a7300720c */ /* 0x080fe40003fc6270 */
[----:B------:R-:W-:Y:S01]  /*4d90*/  FSEL R167, R5, -INF , !P3 ;  /* 0xff80000005a77808 */ /* 0x000fe20005800000 */
[----:B------:R-:W-:Y:S01]  /*4da0*/  FFMA.FTZ R5, R145, UR4, R75 ;  /* 0x0000000491057c23 */ /* 0x000fe2000801004b */
[----:B------:R-:W-:Y:S01]  /*4db0*/  FSEL R180, R3, -INF , !P6 ;  /* 0xff80000003b47808 */ /* 0x000fe20007000000 */
[----:B------:R1:W1:Y:S01]  /*4dc0*/  MUFU.TANH R16, R2 ;  /* 0x0000000200107308 */ /* 0x0002620000002400 */
[C---:B------:R-:W-:Y:S01]  /*4dd0*/  ISETP.GE.AND P5, PT, R116.reuse, R26, PT ;  /* 0x0000001a7400720c */ /* 0x040fe20003fa6270 */
[----:B------:R-:W-:Y:S01]  /*4de0*/  FFMA.FTZ R3, R145, UR4, R68 ;  /* 0x0000000491037c23 */ /* 0x000fe20008010044 */
[C---:B------:R-:W-:Y:S01]  /*4df0*/  ISETP.GE.AND P3, PT, R116.reuse, R24, PT ;  /* 0x000000187400720c */ /* 0x040fe20003f66270 */
[----:B--2---:R-:W-:Y:S01]  /*4e00*/  FMUL.FTZ R6, R13, c[0x0][0x2ec] ;  /* 0x0000bb000d067a20 */ /* 0x004fe20000410000 */
[----:B------:R-:W-:-:S02]  /*4e10*/  ISETP.GE.AND P6, PT, R116, R25, PT ;  /* 0x000000197400720c */ /* 0x000fc40003fc6270 */
[----:B------:R-:W-:Y:S01]  /*4e20*/  FSEL R164, R5, -INF , !P3 ;  /* 0xff80000005a47808 */ /* 0x000fe20005800000 */
[----:B---3--:R-:W-:Y:S01]  /*4e30*/  FFMA.FTZ R5, R145, UR4, R33 ;  /* 0x0000000491057c23 */ /* 0x008fe20008010021 */
[----:B------:R-:W-:Y:S01]  /*4e40*/  FSEL R158, R3, -INF , !P6 ;  /* 0xff800000039e7808 */ /* 0x000fe20007000000 */
[----:B------:R-:W-:Y:S01]  /*4e50*/  FMUL.FTZ R3, R14, c[0x0][0x2ec] ;  /* 0x0000bb000e037a20 */ /* 0x000fe20000410000 */
[----:B------:R-:W-:Y:S01]  /*4e60*/  ISETP.GE.AND P6, PT, R117, R24, PT ;  /* 0x000000187500720c */ /* 0x000fe20003fc6270 */
[----:B------:R-:W-:Y:S01]  /*4e70*/  MUFU.TANH R8, R8 ;  /* 0x0000000800087308 */ /* 0x000fe20000002400 */
[----:B------:R-:W-:Y:S01]  /*4e80*/  ISETP.GE.AND P3, PT, R116, R27, PT ;  /* 0x0000001b7400720c */ /* 0x000fe20003f66270 */
[----:B-1----:R-:W-:-:S03]  /*4e90*/  FFMA.FTZ R2, R145, UR4, R46 ;  /* 0x0000000491027c23 */ /* 0x002fc6000801002e */
[----:B------:R-:W-:Y:S01]  /*4ea0*/  FSEL R166, R5, -INF , !P3 ;  /* 0xff80000005a67808 */ /* 0x000fe20005800000 */
[----:B----4-:R-:W-:Y:S01]  /*4eb0*/  FFMA.FTZ R5, R146, UR4, R28 ;  /* 0x0000000492057c23 */ /* 0x010fe2000801001c */
[C---:B------:R-:W-:Y:S01]  /*4ec0*/  ISETP.GE.AND P3, PT, R117.reuse, R26, PT ;  /* 0x0000001a7500720c */ /* 0x040fe20003f66270 */
[----:B------:R1:W2:Y:S01]  /*4ed0*/  MUFU.TANH R12, R3 ;  /* 0x00000003000c7308 */ /* 0x0002a20000002400 */
[----:B------:R-:W-:Y:S01]  /*4ee0*/  FSEL R165, R2, -INF , !P5 ;  /* 0xff80000002a57808 */ /* 0x000fe20006800000 */
[----:B------:R-:W-:Y:S01]  /*4ef0*/  FFMA.FTZ R2, R146, UR4, R32 ;  /* 0x0000000492027c23 */ /* 0x000fe20008010020 */
[----:B------:R-:W-:-:S04]  /*4f00*/  ISETP.GE.AND P5, PT, R117, R25, PT ;  /* 0x000000197500720c */ /* 0x000fc80003fa6270 */
[----:B------:R-:W-:Y:S01]  /*4f10*/  FSEL R174, R2, -INF , !P6 ;  /* 0xff80000002ae7808 */ /* 0x000fe20007000000 */
[----:B------:R-:W-:Y:S01]  /*4f20*/  FFMA.FTZ R2, R146, UR4, R20 ;  /* 0x0000000492027c23 */ /* 0x000fe20008010014 */
[----:B------:R-:W-:Y:S01]  /*4f30*/  FSEL R177, R5, -INF , !P5 ;  /* 0xff80000005b17808 */ /* 0x000fe20006800000 */
[C---:B------:R-:W-:Y:S01]  /*4f40*/  FFMA.FTZ R5, R147.reuse, UR4, R21 ;  /* 0x0000000493057c23 */ /* 0x040fe20008010015 */
[----:B------:R-:W-:Y:S01]  /*4f50*/  ISETP.GE.AND P5, PT, R118, R24, PT ;  /* 0x000000187600720c */ /* 0x000fe20003fa6270 */
[----:B------:R3:W4:Y:S01]  /*4f60*/  MUFU.TANH R18, R6 ;  /* 0x0000000600127308 */ /* 0x0007220000002400 */
[----:B------:R-:W-:Y:S01]  /*4f70*/  FSEL R200, R2, -INF , !P3 ;  /* 0xff80000002c87808 */ /* 0x000fe20005800000 */
[----:B------:R-:W-:Y:S01]  /*4f80*/  FFMA.FTZ R2, R147, UR4, R29 ;  /* 0x0000000493027c23 */ /* 0x000fe2000801001d */
[----:B------:R-:W-:Y:S01]  /*4f90*/  ISETP.GE.AND P6, PT, R117, R27, PT ;  /* 0x0000001b7500720c */ /* 0x000fe20003fc6270 */
[----:B-1----:R-:W-:Y:S01]  /*4fa0*/  FFMA.FTZ R3, R146, UR4, R22 ;  /* 0x0000000492037c23 */ /* 0x002fe20008010016 */
[----:B------:R-:W-:-:S02]  /*4fb0*/  ISETP.GE.AND P3, PT, R118, R25, PT ;  /* 0x000000197600720c */ /* 0x000fc40003f66270 */
[----:B------:R-:W-:Y:S01]  /*4fc0*/  FSEL R175, R2, -INF , !P5 ;  /* 0xff80000002af7808 */ /* 0x000fe20006800000 */
[----:B------:R-:W-:Y:S01]  /*4fd0*/  FFMA.FTZ R2, R147, UR4, R39 ;  /* 0x0000000493027c23 */ /* 0x000fe20008010027 */
[----:B------:R-:W-:Y:S01]  /*4fe0*/  FSEL R201, R3, -INF , !P6 ;  /* 0xff80000003c97808 */ /* 0x000fe20007000000 */
[----:B------:R-:W-:Y:S01]  /*4ff0*/  MUFU.TANH R11, R11 ;  /* 0x0000000b000b7308 */ /* 0x000fe20000002400 */
[----:B------:R-:W-:Y:S01]  /*5000*/  ISETP.GE.AND P6, PT, R118, R26, PT ;  /* 0x0000001a7600720c */ /* 0x000fe20003fc6270 */
[----:B-----5:R-:W-:Y:S01]  /*5010*/  FFMA.FTZ R3, R147, UR4, R17 ;  /* 0x0000000493037c23 */ /* 0x020fe20008010011 */
[----:B------:R-:W-:Y:S01]  /*5020*/  FSEL R252, R2, -INF , !P3 ;  /* 0xff80000002fc7808 */ /* 0x000fe20005800000 */
[C---:B------:R-:W-:Y:S01]  /*5030*/  FFMA.FTZ R2, R168.reuse, UR4, R16 ;  /* 0x00000004a8027c23 */ /* 0x040fe20008010010 */
[----:B------:R-:W-:Y:S01]  /*5040*/  FSEL R179, R5, -INF , !P6 ;  /* 0xff80000005b37808 */ /* 0x000fe20007000000 */
[----:B---3--:R-:W-:Y:S01]  /*5050*/  FMUL.FTZ R6, R15, c[0x0][0x2ec] ;  /* 0x0000bb000f067a20 */ /* 0x008fe20000410000 */
[C---:B------:R-:W-:Y:S01]  /*5060*/  ISETP.GE.AND P3, PT, R119.reuse, R24, PT ;  /* 0x000000187700720c */ /* 0x040fe20003f66270 */
[----:B--2---:R-:W-:Y:S01]  /*5070*/  FFMA.FTZ R5, R168, UR4, R12 ;  /* 0x00000004a8057c23 */ /* 0x004fe2000801000c */
[-C--:B------:R-:W-:Y:S01]  /*5080*/  ISETP.GE.AND P5, PT, R118, R27.reuse, PT ;  /* 0x0000001b7600720c */ /* 0x080fe20003fa6270 */
[----:B------:R1:W2:Y:S01]  /*5090*/  MUFU.TANH R12, R9 ;  /* 0x00000009000c7308 */ /* 0x0002a20000002400 */
[----:B------:R-:W-:Y:S01]  /*50a0*/  FSEL R249, R2, -INF , !P3 ;  /* 0xff80000002f97808 */ /* 0x000fe20005800000 */
[C---:B------:R-:W-:Y:S01]  /*50b0*/  FFMA.FTZ R2, R168.reuse, UR4, R10 ;  /* 0x00000004a8027c23 */ /* 0x040fe2000801000a */
[----:B------:R-:W-:Y:S01]  /*50c0*/  ISETP.GE.AND P3, PT, R119, R27, PT ;  /* 0x0000001b7700720c */ /* 0x000fe20003f66270 */
[----:B----4-:R-:W-:Y:S01]  /*50d0*/  FFMA.FTZ R10, R169, UR4, R18 ;  /* 0x00000004a90a7c23 */ /* 0x010fe20008010012 */
[----:B------:R-:W-:Y:S01]  /*50e0*/  FSEL R178, R3, -INF , !P5 ;  /* 0xff80000003b27808 */ /* 0x000fe20006800000 */
[----:B------:R-:W-:Y:S01]  /*50f0*/  FFMA.FTZ R3, R168, UR4, R8 ;  /* 0x00000004a8037c23 */ /* 0x000fe20008010008 */
[----:B------:R-:W-:Y:S01]  /*5100*/  FSEL R202, R2, -INF , !P3 ;  /* 0xff80000002ca7808 */ /* 0x000fe20005800000 */
[----:B------:R3:W4:Y:S01]  /*5110*/  MUFU.TANH R13, R6 ;  /* 0x00000006000d7308 */ /* 0x0007220000002400 */
[----:B------:R-:W-:Y:S01]  /*5120*/  FFMA.FTZ R2, R170, UR4, R187 ;  /* 0x00000004aa027c23 */ /* 0x000fe200080100bb */
[----:B------:R-:W-:-:S02]  /*5130*/  ISETP.GE.AND P6, PT, R119, R25, PT ;  /* 0x000000197700720c */ /* 0x000fc40003fc6270 */
[----:B------:R-:W-:Y:S02]  /*5140*/  ISETP.GE.AND P5, PT, R119, R26, PT ;  /* 0x0000001a7700720c */ /* 0x000fe40003fa6270 */
[----:B------:R-:W-:Y:S01]  /*5150*/  FSEL R235, R5, -INF , !P6 ;  /* 0xff80000005eb7808 */ /* 0x000fe20007000000 */
[C---:B-1----:R-:W-:Y:S01]  /*5160*/  FFMA.FTZ R9, R170.reuse, UR4, R186 ;  /* 0x00000004aa097c23 */ /* 0x042fe200080100ba */
[----:B------:R-:W-:Y:S01]  /*5170*/  FSEL R250, R3, -INF , !P5 ;  /* 0xff80000003fa7808 */ /* 0x000fe20006800000 */
[----:B------:R-:W-:Y:S01]  /*5180*/  FFMA.FTZ R3, R170, UR4, R184 ;  /* 0x00000004aa037c23 */ /* 0x000fe200080100b8 */
[----:B------:R-:W-:Y:S01]  /*5190*/  FSEL R120, R2, -INF , !P1 ;  /* 0xff80000002787808 */ /* 0x000fe20004800000 */
[----:B--2---:R-:W-:Y:S01]  /*51a0*/  FFMA.FTZ R5, R169, UR4, R12 ;  /* 0x00000004a9057c23 */ /* 0x004fe2000801000c */
[----:B------:R-:W-:Y:S01]  /*51b0*/  FSEL R121, R9, -INF , !P0 ;  /* 0xff80000009797808 */ /* 0x000fe20004000000 */
[----:B------:R-:W-:Y:S01]  /*51c0*/  FFMA.FTZ R2, R169, UR4, R11 ;  /* 0x00000004a9027c23 */ /* 0x000fe2000801000b */
[----:B------:R-:W-:Y:S01]  /*51d0*/  PLOP3.LUT P0, PT, PT, PT, UP0, 0x80, 0x0 ;  /* 0x000000000000781c */ /* 0x000fe20003f0f008 */
[----:B---3--:R-:W-:Y:S01]  /*51e0*/  FFMA.FTZ R6, R170, UR4, R185 ;  /* 0x00000004aa067c23 */ /* 0x008fe200080100b9 */
[----:B------:R-:W-:Y:S01]  /*51f0*/  ISETP.GE.AND P6, PT, R141, R24, PT ;  /* 0x000000188d00720c */ /* 0x000fe20003fc6270 */
[----:B----4-:R-:W-:Y:S01]  /*5200*/  FFMA.FTZ R8, R169, UR4, R13 ;  /* 0x00000004a9087c23 */ /* 0x010fe2000801000d */
[----:B------:R-:W-:-:S02]  /*5210*/  ISETP.GE.AND P5, PT, R141, R25, PT ;  /* 0x000000198d00720c */ /* 0x000fc40003fa6270 */
[C---:B------:R-:W-:Y:S02]  /*5220*/  ISETP.GE.AND P3, PT, R141.reuse, R26, PT ;  /* 0x0000001a8d00720c */ /* 0x040fe40003f66270 */
[----:B------:R-:W-:Y:S02]  /*5230*/  ISETP.GE.AND P1, PT, R141, R27, PT ;  /* 0x0000001b8d00720c */ /* 0x000fe40003f26270 */
[----:B------:R-:W-:Y:S02]  /*5240*/  FSEL R18, R6, -INF , !P4 ;  /* 0xff80000006127808 */ /* 0x000fe40006000000 */
[----:B------:R-:W-:Y:S02]  /*5250*/  FSEL R19, R3, -INF , !P2 ;  /* 0xff80000003137808 */ /* 0x000fe40005000000 */
[----:B------:R-:W-:Y:S02]  /*5260*/  FSEL R232, R10, -INF , !P6 ;  /* 0xff8000000ae87808 */ /* 0x000fe40007000000 */
[----:B------:R-:W-:-:S02]  /*5270*/  FSEL R233, R8, -INF , !P5 ;  /* 0xff80000008e97808 */ /* 0x000fc40006800000 */
[----:B------:R-:W-:Y:S02]  /*5280*/  FSEL R234, R5, -INF , !P3 ;  /* 0xff80000005ea7808 */ /* 0x000fe40005800000 */
[----:B------:R-:W-:Y:S01]  /*5290*/  FSEL R251, R2, -INF , !P1 ;  /* 0xff80000002fb7808 */ /* 0x000fe20004800000 */
[----:B------:R-:W-:Y:S05]  /*52a0*/  @!P0 BRA `(.L_x_410) ;  /* 0x000004a000008947 */ /* 0x000fea0003800000 */
[----:B------:R-:W-:Y:S01]  /*52b0*/  UIADD3 UR7, UR8, -0x2, URZ ;  /* 0xfffffffe08077890 */ /* 0x000fe2000fffe03f */
[----:B------:R-:W-:Y:S01]  /*52c0*/  ISETP.GE.AND P3, PT, R204, c[0x0][0x220], PT ;  /* 0x00008800cc007a0c */ /* 0x000fe20003f66270 */
[----:B------:R-:W-:Y:S01]  /*52d0*/  BSSY B0, `(.L_x_411) ;  /* 0x0000046000007945 */ /* 0x000fe20003800000 */
[----:B------:R-:W-:Y:S01]  /*52e0*/  ISETP.GE.AND P2, PT, R189, c[0x0][0x220], PT ;  /* 0x00008800bd007a0c */ /* 0x000fe20003f46270 */
[----:B------:R-:W-:Y:S02]  /*52f0*/  USHF.R.S32.HI UR6, URZ, 0x1f, UR7 ;  /* 0x0000001f3f067899 */ /* 0x000fe40008011407 */
        /* <DEDUP_REMOVED lines=67> */
.L_x_412:
[----:B------:R-:W-:Y:S05]  /*5730*/  BSYNC B0 ;  /* 0x0000000000007941 */ /* 0x000fea0003800000 */
.L_x_411:
[----:B------:R-:W0:Y:S02]  /*5740*/  LDGDEPBAR ;  /* 0x00000000000079af */ /* 0x000e240000000000 */
.L_x_410:
        /* <DEDUP_REMOVED lines=89> */
[----:B---3--:R2:W-:Y:S04]  /*5ce0*/  STL [R1+0xd8], R248 ;  /* 0x0000d8f801007387 */ /* 0x0085e80000100800 */
[----:B------:R-:W-:Y:S01]  /*5cf0*/  FSEL R3, R3, RZ, P1 ;  /* 0x000000ff03037208 */ /* 0x000fe20000800000 */
[--C-:B-1----:R-:W-:Y:S01]  /*5d00*/  FFMA.FTZ R2, R57, c[0x0][0x23c], -R12.reuse ;  /* 0x00008f0039027a23 */ /* 0x102fe2000001080c */
[----:B----4-:R-:W-:Y:S01]  /*5d10*/  F2FP.PACK_AB R4, R135, R248 ;  /* 0x000000f88704723e */ /* 0x010fe200000000ff */
[----:B------:R-:W-:Y:S02]  /*5d20*/  STL [R1+0xd4], R135 ;  /* 0x0000d48701007387 */ /* 0x000fe40000100800 */
[----:B------:R1:W-:Y:S01]  /*5d30*/  MUFU.EX2 R243, R2 ;  /* 0x0000000200f37308 */ /* 0x0003e20000000800 */
[----:B--2---:R-:W-:Y:S01]  /*5d40*/  MOV R248, R200 ;  /* 0x000000c800f87202 */ /* 0x004fe20000000f00 */
[----:B-1----:R-:W-:-:S02]  /*5d50*/  FFMA.FTZ R2, R44, c[0x0][0x23c], -R12 ;  /* 0x00008f002c027a23 */ /* 0x002fc4000001080c */
[----:B------:R-:W1:Y:S04]  /*5d60*/  LDSM.16.MT88.4 R44, [R237+0xc000] ;  /* 0x00c00000ed2c783b */ /* 0x000e680000004200 */
[----:B------:R2:W3:Y:S02]  /*5d70*/  MUFU.EX2 R27, R2 ;  /* 0x00000002001b7308 */ /* 0x0004e40000000800 */
[--C-:B--2---:R-:W-:Y:S01]  /*5d80*/  FFMA.FTZ R2, R19, c[0x0][0x23c], -R3.reuse ;  /* 0x00008f0013027a23 */ /* 0x104fe20000010803 */
[----:B---3--:R-:W-:Y:S01]  /*5d90*/  F2FP.PACK_AB R6, R27, R243 ;  /* 0x000000f31b06723e */ /* 0x008fe200000000ff */
[----:B------:R-:W-:Y:S04]  /*5da0*/  STL [R1+0xe0], R27 ;  /* 0x0000e01b01007387 */ /* 0x000fe80000100800 */
        /* <DEDUP_REMOVED lines=11> */
[C---:B-1----:R-:W-:Y:S08]  /*5e60*/  HMMA.16816.F32 R68, R4.reuse, R44, RZ ;  /* 0x0000002c0444723c */ /* 0x042ff000000018ff */
[----:B------:R-:W-:Y:S01]  /*5e70*/  HMMA.16816.F32 R116, R4, R108, RZ ;  /* 0x0000006c0474723c */ /* 0x000fe200000018ff */
[----:B--2---:R-:W-:-:S02]  /*5e80*/  FMNMX.FTZ R2, R174, R0, !PT ;  /* 0x00000000ae027209 */ /* 0x004fc40007810000 */
[----:B------:R-:W-:Y:S01]  /*5e90*/  FMNMX.FTZ R0, R162, R8, !PT ;  /* 0x00000008a2007209 */ /* 0x000fe20007810000 */
[--C-:B------:R-:W-:Y:S01]  /*5ea0*/  FFMA.FTZ R8, R62, c[0x0][0x23c], -R12.reuse ;  /* 0x00008f003e087a23 */ /* 0x100fe2000001080c */
[----:B------:R-:W-:Y:S01]  /*5eb0*/  FMNMX.FTZ R2, R175, R2, !PT ;  /* 0x00000002af027209 */ /* 0x000fe20007810000 */
[----:B------:R-:W-:Y:S01]  /*5ec0*/  LDSM.16.MT88.4 R60, [R237+0xc800] ;  /* 0x00c80000ed3c783b */ /* 0x000fe20000004200 */
[----:B------:R-:W-:Y:S01]  /*5ed0*/  FMNMX.FTZ R0, R159, R0, !PT ;  /* 0x000000009f007209 */ /* 0x000fe20007810000 */
[----:B------:R1:W-:Y:S01]  /*5ee0*/  MUFU.EX2 R172, R8 ;  /* 0x0000000800ac7308 */ /* 0x0003e20000000800 */
[----:B------:R-:W-:Y:S01]  /*5ef0*/  FMNMX.FTZ R9, R249, R2, !PT ;  /* 0x00000002f9097209 */ /* 0x000fe20007810000 */
[----:B------:R-:W-:Y:S01]  /*5f00*/  FFMA.FTZ R2, R59, c[0x0][0x23c], -R12 ;  /* 0x00008f003b027a23 */ /* 0x000fe2000001080c */
[C---:B------:R-:W-:Y:S01]  /*5f10*/  HMMA.16816.F32 R144, R4.reuse, R48, RZ ;  /* 0x000000300490723c */ /* 0x040fe200000018ff */
[----:B------:R-:W-:Y:S04]  /*5f20*/  LDSM.16.MT88.4 R56, [R240+0xe800] ;  /* 0x00e80000f038783b */ /* 0x000fe80000004200 */
[----:B------:R2:W-:Y:S03]  /*5f30*/  MUFU.EX2 R168, R2 ;  /* 0x0000000200a87308 */ /* 0x0005e60000000800 */
[----:B------:R-:W-:Y:S01]  /*5f40*/  HMMA.16816.F32 R152, R4, R84, RZ ;  /* 0x000000540498723c */ /* 0x000fe200000018ff */
[----:B-1----:R-:W-:-:S02]  /*5f50*/  FMNMX.FTZ R8, R156, R0, !PT ;  /* 0x000000009c087209 */ /* 0x002fc40007810000 */
[----:B------:R-:W-:-:S05]  /*5f60*/  FMNMX.FTZ R0, R232, R9, !PT ;  /* 0x00000009e8007209 */ /* 0x000fca0007810000 */
[----:B------:R-:W-:Y:S01]  /*5f70*/  HMMA.16816.F32 R148, R4, R88, RZ ;  /* 0x000000580494723c */ /* 0x000fe200000018ff */
[----:B------:R-:W1:Y:S01]  /*5f80*/  SHFL.BFLY PT, R9, R0, 0x2, 0x1f ;  /* 0x0c401f0000097f89 */ /* 0x000e6200000e0000 */
[----:B--2---:R-:W-:Y:S01]  /*5f90*/  FMNMX.FTZ R2, R139, R8, !PT ;  /* 0x000000088b027209 */ /* 0x004fe20007810000 */
[----:B------:R-:W-:-:S05]  /*5fa0*/  FFMA.FTZ R8, R36, c[0x0][0x23c], -R12 ;  /* 0x00008f0024087a23 */ /* 0x000fca000001080c */
[----:B------:R-:W-:Y:S01]  /*5fb0*/  HMMA.16816.F32 R140, R4, R92, RZ ;  /* 0x0000005c048c723c */ /* 0x000fe200000018ff */
[----:B------:R-:W-:Y:S01]  /*5fc0*/  FMNMX.FTZ R2, R133, R2, !PT ;  /* 0x0000000285027209 */ /* 0x000fe20007810000 */
[----:B------:R2:W3:Y:S03]  /*5fd0*/  MUFU.EX2 R169, R8 ;  /* 0x0000000800a97308 */ /* 0x0004e60000000800 */
[----:B------:R-:W-:-:S03]  /*5fe0*/  FMNMX.FTZ R2, R123, R2, !PT ;  /* 0x000000027b027209 */ /* 0x000fc60007810000 */
[----:B------:R-:W-:Y:S01]  /*5ff0*/  HMMA.16816.F32 R128, R4, R96, RZ ;  /* 0x000000600480723c */ /* 0x000fe200000018ff */
[----:B------:R-:W-:-:S04]  /*6000*/  FMNMX.FTZ R2, R195, R2, !PT ;  /* 0x00000002c3027209 */ /* 0x000fc80007810000 */
[----:B------:R-:W-:-:S03]  /*6010*/  FMNMX.FTZ R2, R183, R2, !PT ;  /* 0x00000002b7027209 */ /* 0x000fc60007810000 */
[C---:B------:R-:W-:Y:S01]  /*6020*/  HMMA.16816.F32 R124, R4.reuse, R104, RZ ;  /* 0x00000068047c723c */ /* 0x040fe200000018ff */
[----:B------:R-:W-:Y:S01]  /*6030*/  FMNMX.FTZ R2, R167, R2, !PT ;  /* 0x00000002a7027209 */ /* 0x000fe20007810000 */
[--C-:B--2---:R-:W-:Y:S01]  /*6040*/  FFMA.FTZ R8, R72, c[0x0][0x23c], -R3.reuse ;  /* 0x00008f0048087a23 */ /* 0x104fe20000010803 */
[----:B---3--:R-:W-:Y:S01]  /*6050*/  F2FP.PACK_AB R10, R169, R168 ;  /* 0x000000a8a90a723e */ /* 0x008fe200000000ff */
[----:B------:R-:W-:Y:S01]  /*6060*/  LDSM.16.MT88.4 R72, [R238+0xe800] ;  /* 0x00e80000ee48783b */ /* 0x000fe20000004200 */
[----:B-1----:R-:W-:Y:S01]  /*6070*/  FMNMX.FTZ R0, R0, R9, !PT ;  /* 0x0000000900007209 */ /* 0x002fe20007810000 */
[----:B------:R1:W-:Y:S02]  /*6080*/  MUFU.EX2 R173, R8 ;  /* 0x0000000800ad7308 */ /* 0x0003e40000000800 */
[C---:B------:R-:W-:Y:S02]  /*6090*/  HMMA.16816.F32 R112, R4.reuse, R46, RZ ;  /* 0x0000002e0470723c */ /* 0x040fe400000018ff */
[----:B------:R-:W2:Y:S06]  /*60a0*/  SHFL.BFLY PT, R15, R0, 0x1, 0x1f ;  /* 0x0c201f00000f7f89 */ /* 0x000eac00000e0000 */
[----:B------:R-:W-:Y:S01]  /*60b0*/  HMMA.16816.F32 R100, R4, R50, RZ ;  /* 0x000000320464723c */ /* 0x000fe200000018ff */
[----:B-1----:R-:W-:-:S07]  /*60c0*/  FFMA.FTZ R8, R66, c[0x0][0x23c], -R3 ;  /* 0x00008f0042087a23 */ /* 0x002fce0000010803 */
[C---:B------:R-:W-:Y:S01]  /*60d0*/  HMMA.16816.F32 R40, R4.reuse, R86, RZ ;  /* 0x000000560428723c */ /* 0x040fe200000018ff */
[----:B------:R1:W3:Y:S07]  /*60e0*/  MUFU.EX2 R134, R8 ;  /* 0x0000000800867308 */ /* 0x0002ee0000000800 */
[----:B------:R-:W-:Y:S01]  /*60f0*/  HMMA.16816.F32 R36, R4, R90, RZ ;  /* 0x0000005a0424723c */ /* 0x000fe200000018ff */
[----:B--2---:R-:W-:-:S04]  /*6100*/  FMNMX.FTZ R137, R0, R15, !PT ;  /* 0x0000000f00897209 */ /* 0x004fc80007810000 */
[----:B------:R-:W-:-:S03]  /*6110*/  FSETP.NEU.FTZ.AND P1, PT, R137, -INF , PT ;  /* 0xff8000008900780b */ /* 0x000fc60003f3d000 */
[C---:B------:R-:W-:Y:S01]  /*6120*/  HMMA.16816.F32 R32, R4.reuse, R94, RZ ;  /* 0x0000005e0420723c */ /* 0x040fe200000018ff */
[----:B-1----:R-:W-:Y:S01]  /*6130*/  FMNMX.FTZ R8, R158, R2, !PT ;  /* 0x000000029e087209 */ /* 0x002fe20007810000 */
[--C-:B------:R-:W-:Y:S01]  /*6140*/  FFMA.FTZ R2, R64, c[0x0][0x23c], -R3.reuse ;  /* 0x00008f0040027a23 */ /* 0x100fe20000010803 */
[----:B---3--:R-:W-:Y:S02]  /*6150*/  F2FP.PACK_AB R9, R134, R173 ;  /* 0x000000ad8609723e */ /* 0x008fe400000000ff */
[----:B------:R-:W-:Y:S01]  /*6160*/  FMNMX.FTZ R8, R177, R8, !PT ;  /* 0x00000008b1087209 */ /* 0x000fe20007810000 */
[----:B------:R1:W-:Y:S02]  /*6170*/  MUFU.EX2 R199, R2 ;  /* 0x0000000200c77308 */ /* 0x0003e40000000800 */
[C---:B------:R-:W-:Y:S08]  /*6180*/  HMMA.16816.F32 R28, R4.reuse, R98, RZ ;  /* 0x00000062041c723c */ /* 0x040ff000000018ff */
[----:B------:R-:W-:Y:S01]  /*6190*/  HMMA.16816.F32 R20, R4, R106, RZ ;  /* 0x0000006a0414723c */ /* 0x000fe200000018ff */
[----:B-1----:R-:W-:Y:S01]  /*61a0*/  FMNMX.FTZ R2, R252, R8, !PT ;  /* 0x00000008fc027209 */ /* 0x002fe20007810000 */
[----:B------:R-:W-:-:S06]  /*61b0*/  FFMA.FTZ R8, R65, c[0x0][0x23c], -R3 ;  /* 0x00008f0041087a23 */ /* 0x000fcc0000010803 */
[----:B------:R-:W-:Y:S01]  /*61c0*/  HMMA.16816.F32 R16, R4, R110, RZ ;  /* 0x0000006e0410723c */ /* 0x000fe200000018ff */
        /* <DEDUP_REMOVED lines=8> */
[----:B-1----:R-:W-:Y:S02]  /*6250*/  F2FP.PACK_AB R8, R172, R236 ;  /* 0x000000ecac08723e */ /* 0x002fe400000000ff */
[----:B--2---:R-:W-:Y:S01]  /*6260*/  F2FP.PACK_AB R11, R251, R199 ;  /* 0x000000c7fb0b723e */ /* 0x004fe200000000ff */
[----:B------:R1:W-:Y:S06]  /*6270*/  MUFU.EX2 R176, R4 ;  /* 0x0000000400b07308 */ /* 0x0003ec0000000800 */
[----:B------:R-:W-:Y:S01]  /*6280*/  HMMA.16816.F32 R188, R8, R60, R68 ;  /* 0x0000003c08bc723c */ /* 0x000fe20000001844 */
[----:B------:R-:W2:Y:S01]  /*6290*/  LDSM.16.MT88.4 R68, [R239+0xe800] ;  /* 0x00e80000ef44783b */ /* 0x000ea20000004200 */
[----:B---3--:R-:W-:-:S06]  /*62a0*/  FMNMX.FTZ R0, R13, R14, !PT ;  /* 0x0000000e0d007209 */ /* 0x008fcc0007810000 */
[C---:B------:R-:W-:Y:S01]  /*62b0*/  HMMA.16816.F32 R224, R8.reuse, R80, R152 ;  /* 0x0000005008e0723c */ /* 0x040fe20000001898 */
[--C-:B-1----:R-:W-:Y:S01]  /*62c0*/  FFMA.FTZ R4, R161, c[0x0][0x23c], -R2.reuse ;  /* 0x00008f00a1047a23 */ /* 0x102fe20000010802 */
[----:B------:R-:W-:Y:S01]  /*62d0*/  MOV R161, R169 ;  /* 0x000000a900a17202 */ /* 0x000fe20000000f00 */
[----:B------:R-:W1:Y:S02]  /*62e0*/  SHFL.BFLY PT, R5, R0, 0x1, 0x1f ;  /* 0x0c201f0000057f89 */ /* 0x000e6400000e0000 */
[----:B------:R3:W4:Y:S03]  /*62f0*/  MUFU.EX2 R13, R4 ;  /* 0x00000004000d7308 */ /* 0x0007260000000800 */
[C---:B------:R-:W-:Y:S08]  /*6300*/  HMMA.16816.F32 R128, R8.reuse, R72, R128 ;  /* 0x000000480880723c */ /* 0x040ff00000001880 */
[----:B------:R-:W-:Y:S01]  /*6310*/  HMMA.16816.F32 R184, R8, R76, R140 ;  /* 0x0000004c08b8723c */ /* 0x000fe2000000188c */
[----:B---3--:R-:W-:-:S02]  /*6320*/  FFMA.FTZ R4, R160, c[0x0][0x23c], -R2 ;  /* 0x00008f00a0047a23 */ /* 0x008fc40000010802 */
[----:B------:R-:W-:-:S05]  /*6330*/  IMAD.MOV.U32 R160, RZ, RZ, R202 ;  /* 0x000000ffffa07224 */ /* 0x000fca00078e00ca */
[C---:B------:R-:W-:Y:S01]  /*6340*/  HMMA.16816.F32 R208, R8.reuse, R52, R144 ;  /* 0x0000003408d0723c */ /* 0x040fe20000001890 */
[----:B------:R3:W-:Y:S07]  /*6350*/  MUFU.EX2 R245, R4 ;  /* 0x0000000400f57308 */ /* 0x0007ee0000000800 */
[----:B------:R-:W-:Y:S01]  /*6360*/  IMAD.MOV.U32 R141, RZ, RZ, R131 ;  /* 0x000000ffff8d7224 */ /* 0x000fe200078e0083 */
[----:B--2---:R-:W-:Y:S01]  /*6370*/  HMMA.16816.F32 R116, R8, R68, R116 ;  /* 0x000000440874723c */ /* 0x004fe20000001874 */
[----:B------:R-:W-:Y:S01]  /*6380*/  IMAD.MOV.U32 R131, RZ, RZ, R201 ;  /* 0x000000ffff837224 */ /* 0x000fe200078e00c9 */
[----:B------:R-:W-:Y:S01]  /*6390*/  MOV R144, R128 ;  /* 0x0000008000907202 */ /* 0x000fe20000000f00 */
[----:B------:R-:W-:Y:S01]  /*63a0*/  IMAD.MOV.U32 R143, RZ, RZ, R129 ;  /* 0x000000ffff8f7224 */ /* 0x000fe200078e0081 */
[----:B------:R-:W-:-:S03]  /*63b0*/  MOV R142, R130 ;  /* 0x00000082008e7202 */ /* 0x000fc60000000f00 */
[----:B------:R-:W-:Y:S01]  /*63c0*/  MOV R140, R184 ;  /* 0x000000b8008c7202 */ /* 0x000fe20000000f00 */
[----:B------:R-:W-:Y:S01]  /*63d0*/  IMAD.MOV.U32 R27, RZ, RZ, R185 ;  /* 0x000000ffff1b7224 */ /* 0x000fe200078e00b9 */
[----:B------:R-:W-:Y:S01]  /*63e0*/  MOV R15, R186 ;  /* 0x000000ba000f7202 */ /* 0x000fe20000000f00 */
[----:B---3--:R-:W-:Y:S01]  /*63f0*/  FFMA.FTZ R4, R157, c[0x0][0x23c], -R2 ;  /* 0x00008f009d047a23 */ /* 0x008fe20000010802 */
[----:B------:R-:W-:Y:S01]  /*6400*/  MOV R157, R168 ;  /* 0x000000a8009d7202 */ /* 0x000fe20000000f00 */
[----:B------:R-:W-:Y:S01]  /*6410*/  IMAD.MOV.U32 R14, RZ, RZ, R187 ;  /* 0x000000ffff0e7224 */ /* 0x000fe200078e00bb */
[C---:B------:R-:W-:Y:S01]  /*6420*/  HMMA.16816.F32 R228, R8.reuse, R64, R148 ;  /* 0x0000004008e4723c */ /* 0x040fe20000001894 */
[----:B------:R2:W3:Y:S07]  /*6430*/  MUFU.EX2 R241, R4 ;  /* 0x0000000400f17308 */ /* 0x0004ee0000000800 */
[----:B------:R-:W-:Y:S03]  /*6440*/  HMMA.16816.F32 R124, R8, R56, R124 ;  /* 0x00000038087c723c */ /* 0x000fe6000000187c */
[----:B------:R-:W-:Y:S01]  /*6450*/  MOV R120, R116 ;  /* 0x0000007400787202 */ /* 0x000fe20000000f00 */
[----:B------:R-:W-:Y:S01]  /*6460*/  IMAD.MOV.U32 R155, RZ, RZ, R117 ;  /* 0x000000ffff9b7224 */ /* 0x000fe200078e0075 */
[----:B------:R-:W-:Y:S01]  /*6470*/  MOV R154, R118 ;  /* 0x00000076009a7202 */ /* 0x000fe20000000f00 */
[----:B------:R-:W-:-:S02]  /*6480*/  IMAD.MOV.U32 R153, RZ, RZ, R119 ;  /* 0x000000ffff997224 */ /* 0x000fc400078e0077 */
[C---:B------:R-:W-:Y:S01]  /*6490*/  HMMA.16816.F32 R112, R8.reuse, R62, R112 ;  /* 0x0000003e0870723c */ /* 0x040fe20000001870 */
[--C-:B--2---:R-:W-:Y:S01]  /*64a0*/  FFMA.FTZ R4, R136, c[0x0][0x23c], -R2.reuse ;  /* 0x00008f0088047a23 */ /* 0x104fe20000010802 */
[----:B-1----:R-:W-:Y:S01]  /*64b0*/  FMNMX.FTZ R136, R0, R5, !PT ;  /* 0x0000000500887209 */ /* 0x002fe20007810000 */
[----:B------:R-:W-:Y:S02]  /*64c0*/  FFMA.FTZ R0, R138, c[0x0][0x23c], -R2 ;  /* 0x00008f008a007a23 */ /* 0x000fe40000010802 */
[----:B------:R1:W-:Y:S01]  /*64d0*/  MUFU.EX2 R25, R4 ;  /* 0x0000000400197308 */ /* 0x0003e20000000800 */
[----:B------:R-:W-:Y:S02]  /*64e0*/  FSETP.NEU.FTZ.AND P1, PT, R136, -INF , PT ;  /* 0xff8000008800780b */ /* 0x000fe40003f3d000 */
[C---:B------:R-:W-:Y:S05]  /*64f0*/  HMMA.16816.F32 R168, R8.reuse, R54, R100 ;  /* 0x0000003608a8723c */ /* 0x040fea0000001864 */
[----:B------:R2:W-:Y:S03]  /*6500*/  MUFU.EX2 R116, R0 ;  /* 0x0000000000747308 */ /* 0x0005e60000000800 */
[----:B------:R-:W-:Y:S01]  /*6510*/  HMMA.16816.F32 R184, R8, R82, R40 ;  /* 0x0000005208b8723c */ /* 0x000fe20000001828 */
[----:B------:R-:W-:Y:S01]  /*6520*/  MOV R152, R124 ;  /* 0x0000007c00987202 */ /* 0x000fe20000000f00 */
[----:B------:R-:W-:Y:S01]  /*6530*/  IMAD.MOV.U32 R147, RZ, RZ, R125 ;  /* 0x000000ffff937224 */ /* 0x000fe200078e007d */
[----:B------:R-:W-:Y:S01]  /*6540*/  MOV R146, R126 ;  /* 0x0000007e00927202 */ /* 0x000fe20000000f00 */
[----:B------:R-:W-:-:S02]  /*6550*/  IMAD.MOV.U32 R145, RZ, RZ, R127 ;  /* 0x000000ffff917224 */ /* 0x000fc400078e007f */
[----:B-1----:R-:W-:Y:S01]  /*6560*/  FFMA.FTZ R4, R132, c[0x0][0x23c], -R2 ;  /* 0x00008f0084047a23 */ /* 0x002fe20000010802 */
[----:B------:R-:W-:Y:S01]  /*6570*/  MOV R132, R173 ;  /* 0x000000ad00847202 */ /* 0x000fe20000000f00 */
[----:B------:R-:W-:Y:S02]  /*6580*/  HMMA.16816.F32 R200, R8, R66, R36 ;  /* 0x0000004208c8723c */ /* 0x000fe40000001824 */
[----:B------:R1:W-:Y:S01]  /*6590*/  MUFU.EX2 R135, R4 ;  /* 0x0000000400877308 */ /* 0x0003e20000000800 */
[----:B--2---:R-:W-:-:S05]  /*65a0*/  FMUL.FTZ R0, R136, c[0x0][0x23c] ;  /* 0x00008f0088007a20 */ /* 0x004fca0000410000 */
[----:B------:R-:W-:Y:S01]  /*65b0*/  HMMA.16816.F32 R220, R8, R78, R32 ;  /* 0x0000004e08dc723c */ /* 0x000fe20000001820 */
[----:B------:R-:W-:-:S07]  /*65c0*/  FSEL R0, R0, RZ, P1 ;  /* 0x000000ff00007208 */ /* 0x000fce0000800000 */
[C---:B------:R-:W-:Y:S01]  /*65d0*/  HMMA.16816.F32 R216, R8.reuse, R74, R28 ;  /* 0x0000004a08d8723c */ /* 0x040fe2000000181c */
[----:B-1----:R-:W-:Y:S02]  /*65e0*/  FFMA.FTZ R4, R122, c[0x0][0x23c], -R2 ;  /* 0x00008f007a047a23 */ /* 0x002fe40000010802 */
[----:B------:R-:W-:Y:S02]  /*65f0*/  IMAD.MOV.U32 R122, RZ, RZ, R160 ;  /* 0x000000ffff7a7224 */ /* 0x000fe400078e00a0 */
[----:B------:R1:W-:Y:S03]  /*6600*/  MUFU.EX2 R5, R4 ;  /* 0x0000000400057308 */ /* 0x0003e60000000800 */
[C---:B------:R-:W-:Y:S08]  /*6610*/  HMMA.16816.F32 R212, R8.reuse, R58, R20 ;  /* 0x0000003a08d4723c */ /* 0x040ff00000001814 */
[----:B------:R-:W-:Y:S01]  /*6620*/  HMMA.16816.F32 R204, R8, R70, R16 ;  /* 0x0000004608cc723c */ /* 0x000fe20000001810 */
[----:B-1----:R-:W-:-:S06]  /*6630*/  FFMA.FTZ R4, R121, c[0x0][0x23c], -R0 ;  /* 0x00008f0079047a23 */ /* 0x002fcc0000010800 */
[----:B----4-:R-:W-:Y:S02]  /*6640*/  F2FP.PACK_AB R8, R13, R176 ;  /* 0x000000b00d08723e */ /* 0x010fe400000000ff */
[----:B---3--:R-:W-:Y:S01]  /*6650*/  F2FP.PACK_AB R10, R241, R245 ;  /* 0x000000f5f10a723e */ /* 0x008fe200000000ff */
[----:B------:R1:W-:Y:S02]  /*6660*/  MUFU.EX2 R117, R4 ;  /* 0x0000000400757308 */ /* 0x0003e40000000800 */
[----:B-1----:R-:W-:-:S06]  /*6670*/  FFMA.FTZ R4, R163, c[0x0][0x23c], -R0 ;  /* 0x00008f00a3047a23 */ /* 0x002fcc0000010800 */
[----:B------:R1:W2:Y:S02]  /*6680*/  MUFU.EX2 R118, R4 ;  /* 0x0000000400767308 */ /* 0x0002a40000000800 */
[----:B-1----:R-:W-:Y:S01]  /*6690*/  FFMA.FTZ R4, R162, c[0x0][0x23c], -R0 ;  /* 0x00008f00a2047a23 */ /* 0x002fe20000010800 */
[----:B--2---:R-:W-:-:S05]  /*66a0*/  F2FP.PACK_AB R9, R118, R117 ;  /* 0x000000757609723e */ /* 0x004fca00000000ff */
[----:B------:R1:W-:Y:S02]  /*66b0*/  MUFU.EX2 R244, R4 ;  /* 0x0000000400f47308 */ /* 0x0003e40000000800 */
[----:B-1----:R-:W-:Y:S01]  /*66c0*/  FFMA.FTZ R4, R159, c[0x0][0x23c], -R0 ;  /* 0x00008f009f047a23 */ /* 0x002fe20000010800 */
[----:B------:R-:W-:-:S05]  /*66d0*/  MOV R159, R161 ;  /* 0x000000a1009f7202 */ /* 0x000fca0000000f00 */
[----:B------:R1:W2:Y:S02]  /*66e0*/  MUFU.EX2 R138, R4 ;  /* 0x00000004008a7308 */ /* 0x0002a40000000800 */
[----:B-1----:R-:W-:Y:S01]  /*66f0*/  FFMA.FTZ R4, R156, c[0x0][0x23c], -R0 ;  /* 0x00008f009c047a23 */ /* 0x002fe20000010800 */
[----:B--2---:R-:W-:Y:S01]  /*6700*/  F2FP.PACK_AB R11, R138, R244 ;  /* 0x000000f48a0b723e */ /* 0x004fe200000000ff */
[----:B------:R-:W-:-:S04]  /*6710*/  IMAD.MOV.U32 R156, RZ, RZ, R174 ;  /* 0x000000ffff9c7224 */ /* 0x000fc800078e00ae */
[----:B------:R1:W-:Y:S02]  /*6720*/  MUFU.EX2 R24, R4 ;  /* 0x0000000400187308 */ /* 0x0003e40000000800 */
[C---:B------:R-:W-:Y:S07]  /*6730*/  HMMA.16816.F32 R20, R8.reuse, R44, RZ ;  /* 0x0000002c0814723c */ /* 0x040fee00000018ff */
[----:B------:R-:W-:Y:S01]  /*6740*/  IMAD.MOV.U32 R44, RZ, RZ, R248 ;  /* 0x000000ffff2c7224 */ /* 0x000fe200078e00f8 */
[----:B------:R-:W-:Y:S01]  /*6750*/  HMMA.16816.F32 R16, R8, R48, RZ ;  /* 0x000000300810723c */ /* 0x000fe200000018ff */
[----:B-1----:R-:W-:-:S02]  /*6760*/  FFMA.FTZ R4, R139, c[0x0][0x23c], -R0 ;  /* 0x00008f008b047a23 */ /* 0x002fc40000010800 */
[----:B------:R-:W-:-:S04]  /*6770*/  IMAD.MOV.U32 R139, RZ, RZ, R5 ;  /* 0x000000ffff8b7224 */ /* 0x000fc800078e0005 */
[----:B------:R-:W-:Y:S01]  /*6780*/  MOV R48, R177 ;  /* 0x000000b100307202 */ /* 0x000fe20000000f00 */
[----:B------:R1:W2:Y:S01]  /*6790*/  MUFU.EX2 R5, R4 ;  /* 0x0000000400057308 */ /* 0x0002a20000000800 */
[----:B------:R-:W-:Y:S01]  /*67a0*/  HMMA.16816.F32 R28, R8, R96, RZ ;  /* 0x00000060081c723c */ /* 0x000fe200000018ff */
[----:B------:R-:W-:Y:S02]  /*67b0*/  MOV R49, R175 ;  /* 0x000000af00317202 */ /* 0x000fe40000000f00 */
[----:B------:R-:W-:-:S04]  /*67c0*/  F2FP.PACK_AB R6, R139, R135 ;  /* 0x000000878b06723e */ /* 0x000fc800000000ff */
[----:B------:R-:W-:Y:S01]  /*67d0*/  MOV R96, R157 ;  /* 0x0000009d00607202 */ /* 0x000fe20000000f00 */
[----:B------:R-:W-:Y:S01]  /*67e0*/  HMMA.16816.F32 R40, R8, R84, RZ ;  /* 0x000000540828723c */ /* 0x000fe200000018ff */
[----:B------:R-:W-:Y:S02]  /*67f0*/  IMAD.MOV.U32 R97, RZ, RZ, R199 ;  /* 0x000000ffff617224 */ /* 0x000fe400078e00c7 */
[----:B-1----:R-:W-:Y:S01]  /*6800*/  FFMA.FTZ R4, R133, c[0x0][0x23c], -R0 ;  /* 0x00008f0085047a23 */ /* 0x002fe20000010800 */
[----:B--2---:R-:W-:-:S04]  /*6810*/  MOV R45, R5 ;  /* 0x00000005002d7202 */ /* 0x004fc80000000f00 */
[C---:B------:R-:W-:Y:S01]  /*6820*/  HMMA.16816.F32 R36, R8.reuse, R88, RZ ;  /* 0x000000580824723c */ /* 0x040fe200000018ff */
[----:B------:R-:W-:Y:S01]  /*6830*/  IMAD.MOV.U32 R85, RZ, RZ, R116 ;  /* 0x000000ffff557224 */ /* 0x000fe200078e0074 */
[----:B------:R1:W-:Y:S01]  /*6840*/  MUFU.EX2 R121, R4 ;  /* 0x0000000400797308 */ /* 0x0003e20000000800 */
[----:B------:R-:W-:Y:S01]  /*6850*/  F2FP.PACK_AB R5, R45, R24 ;  /* 0x000000182d05723e */ /* 0x000fe200000000ff */
[----:B------:R-:W-:Y:S01]  /*6860*/  IMAD.MOV.U32 R133, RZ, RZ, R176 ;  /* 0x000000ffff857224 */ /* 0x000fe200078e00b0 */
[----:B------:R-:W-:Y:S02]  /*6870*/  MOV R84, R179 ;  /* 0x000000b300547202 */ /* 0x000fe40000000f00 */
[----:B------:R-:W-:Y:S01]  /*6880*/  IMAD.MOV.U32 R88, RZ, RZ, R144 ;  /* 0x000000ffff587224 */ /* 0x000fe200078e0090 */
[----:B------:R-:W-:Y:S01]  /*6890*/  HMMA.16816.F32 R32, R8, R92, RZ ;  /* 0x0000005c0820723c */ /* 0x000fe200000018ff */
[----:B------:R-:W-:Y:S01]  /*68a0*/  MOV R89, R143 ;  /* 0x0000008f00597202 */ /* 0x000fe20000000f00 */
[----:B-1----:R-:W-:-:S02]  /*68b0*/  FFMA.FTZ R4, R123, c[0x0][0x23c], -R0 ;  /* 0x00008f007b047a23 */ /* 0x002fc40000010800 */
[----:B------:R-:W-:Y:S02]  /*68c0*/  IMAD.MOV.U32 R123, RZ, RZ, R178 ;  /* 0x000000ffff7b7224 */ /* 0x000fe400078e00b2 */
[----:B------:R1:W2:Y:S02]  /*68d0*/  MUFU.EX2 R248, R4 ;  /* 0x0000000400f87308 */ /* 0x0002a40000000800 */
[----:B-1----:R-:W-:Y:S02]  /*68e0*/  F2FP.PACK_AB R4, R116, R25 ;  /* 0x000000197404723e */ /* 0x002fe400000000ff */
[----:B--2---:R-:W-:-:S07]  /*68f0*/  F2FP.PACK_AB R7, R248, R121 ;  /* 0x00000079f807723e */ /* 0x004fce00000000ff */
[C---:B------:R-:W-:Y:S07]  /*6900*/  HMMA.16816.F32 R148, R4.reuse, R60, R20 ;  /* 0x0000003c0494723c */ /* 0x040fee0000001814 */
[----:B------:R-:W-:Y:S01]  /*6910*/  IMAD.MOV.U32 R61, RZ, RZ, R118 ;  /* 0x000000ffff3d7224 */ /* 0x000fe200078e0076 */
[----:B------:R-:W-:Y:S01]  /*6920*/  HMMA.16816.F32 R160, R4, R52, R16 ;  /* 0x0000003404a0723c */ /* 0x000fe20000001810 */
[----:B------:R-:W-:-:S06]  /*6930*/  MOV R60, R131 ;  /* 0x00000083003c7202 */ /* 0x000fcc0000000f00 */
[----:B------:R-:W-:Y:S01]  /*6940*/  IMAD.MOV.U32 R53, RZ, RZ, R117 ;  /* 0x000000ffff357224 */ /* 0x000fe200078e0075 */
[----:B------:R-:W-:Y:S01]  /*6950*/  HMMA.16816.F32 R20, R8, R104, RZ ;  /* 0x000000680814723c */ /* 0x000fe200000018ff */
[----:B------:R-:W-:-:S06]  /*6960*/  MOV R52, R172 ;  /* 0x000000ac00347202 */ /* 0x000fcc0000000f00 */
[----:B------:R-:W-:Y:S01]  /*6970*/  IMAD.MOV.U32 R104, RZ, RZ, R152 ;  /* 0x000000ffff687224 */ /* 0x000fe200078e0098 */
[----:B------:R-:W-:Y:S01]  /*6980*/  HMMA.16816.F32 R16, R8, R108, RZ ;  /* 0x0000006c0810723c */ /* 0x000fe200000018ff */
[----:B------:R-:W-:-:S07]  /*6990*/  MOV R105, R147 ;  /* 0x0000009300697202 */ /* 0x000fce0000000f00 */
[C---:B------:R-:W-:Y:S08]  /*69a0*/  HMMA.16816.F32 R124, R4.reuse, R72, R28 ;  /* 0x00000048047c723c */ /* 0x040ff0000000181c */
[C---:B------:R-:W-:Y:S08]  /*69b0*/  HMMA.16816.F32 R116, R4.reuse, R56, R20 ;  /* 0x000000380474723c */ /* 0x040ff00000001814 */
[C---:B------:R-:W-:Y:S07]  /*69c0*/  HMMA.16816.F32 R176, R4.reuse, R80, R40 ;  /* 0x0000005004b0723c */ /* 0x040fee0000001828 */
[----:B------:R-:W-:Y:S01]  /*69d0*/  IMAD.MOV.U32 R80, RZ, RZ, R45 ;  /* 0x000000ffff507224 */ /* 0x000fe200078e002d */
[----:B------:R-:W-:Y:S01]  /*69e0*/  HMMA.16816.F32 R172, R4, R68, R16 ;  /* 0x0000004404ac723c */ /* 0x000fe20000001810 */
[----:B------:R-:W-:-:S06]  /*69f0*/  IMAD.MOV.U32 R81, RZ, RZ, R85 ;  /* 0x000000ffff517224 */ /* 0x000fcc00078e0055 */
[----:B------:R-:W-:Y:S01]  /*6a00*/  MOV R68, R44 ;  /* 0x0000002c00447202 */ /* 0x000fe20000000f00 */
[----:B------:R-:W-:Y:S01]  /*6a10*/  HMMA.16816.F32 R28, R8, R94, RZ ;  /* 0x0000005e081c723c */ /* 0x000fe200000018ff */
[----:B------:R-:W-:-:S06]  /*6a20*/  MOV R69, R84 ;  /* 0x0000005400457202 */ /* 0x000fcc0000000f00 */
[----:B------:R-:W-:Y:S01]  /*6a30*/  IMAD.MOV.U32 R94, RZ, RZ, R48 ;  /* 0x000000ffff5e7224 */ /* 0x000fe200078e0030 */
[----:B------:R-:W-:Y:S01]  /*6a40*/  HMMA.16816.F32 R20, R8, R98, RZ ;  /* 0x000000620814723c */ /* 0x000fe200000018ff */
[----:B------:R-:W-:-:S06]  /*6a50*/  MOV R95, R61 ;  /* 0x0000003d005f7202 */ /* 0x000fcc0000000f00 */
[----:B------:R-:W-:Y:S01]  /*6a60*/  MOV R99, R49 ;  /* 0x0000003100637202 */ /* 0x000fe20000000f00 */
[----:B------:R-:W-:Y:S01]  /*6a70*/  HMMA.16816.F32 R100, R4, R64, R36 ;  /* 0x000000400464723c */ /* 0x000fe20000001824 */
[----:B------:R-:W-:Y:S01]  /*6a80*/  IMAD.MOV.U32 R98, RZ, RZ, R121 ;  /* 0x000000ffff627224 */ /* 0x000fe200078e0079 */
[----:B------:R-:W-:-:S06]  /*6a90*/  MOV R121, R155 ;  /* 0x0000009b00797202 */ /* 0x000fcc0000000f00 */
[----:B------:R-:W-:Y:S08]  /*6aa0*/  HMMA.16816.F32 R128, R4, R76, R32 ;  /* 0x0000004c0480723c */ /* 0x000ff00000001820 */
[C---:B------:R-:W-:Y:S08]  /*6ab0*/  HMMA.16816.F32 R40, R8.reuse, R50, RZ ;  /* 0x000000320828723c */ /* 0x040ff000000018ff */
[C---:B------:R-:W-:Y:S08]  /*6ac0*/  HMMA.16816.F32 R44, R8.reuse, R46, RZ ;  /* 0x0000002e082c723c */ /* 0x040ff000000018ff */
[C---:B------:R-:W-:Y:S07]  /*6ad0*/  HMMA.16816.F32 R36, R8.reuse, R86, RZ ;  /* 0x000000560824723c */ /* 0x040fee00000018ff */
[----:B------:R-:W-:Y:S01]  /*6ae0*/  IMAD.MOV.U32 R86, RZ, RZ, R53 ;  /* 0x000000ffff567224 */ /* 0x000fe200078e0035 */
[----:B------:R-:W-:Y:S01]  /*6af0*/  HMMA.16816.F32 R32, R8, R90, RZ ;  /* 0x0000005a0820723c */ /* 0x000fe200000018ff */
[----:B------:R-:W-:-:S02]  /*6b00*/  MOV R53, R27 ;  /* 0x0000001b00357202 */ /* 0x000fc40000000f00 */
[----:B------:R-:W-:Y:S01]  /*6b10*/  MOV R87, R52 ;  /* 0x0000003400577202 */ /* 0x000fe20000000f00 */
[----:B------:R-:W-:-:S03]  /*6b20*/  IMAD.MOV.U32 R52, RZ, RZ, R140 ;  /* 0x000000ffff347224 */ /* 0x000fc600078e008c */
[----:B------:R-:W-:Y:S01]  /*6b30*/  IMAD.MOV.U32 R90, RZ, RZ, R142 ;  /* 0x000000ffff5a7224 */ /* 0x000fe200078e008e */
[----:B------:R-:W-:Y:S01]  /*6b40*/  HMMA.16816.F32 R16, R8, R106, RZ ;  /* 0x0000006a0810723c */ /* 0x000fe200000018ff */
[----:B------:R-:W-:-:S06]  /*6b50*/  MOV R91, R141 ;  /* 0x0000008d005b7202 */ /* 0x000fcc0000000f00 */
[----:B------:R-:W-:Y:S01]  /*6b60*/  IMAD.MOV.U32 R106, RZ, RZ, R146 ;  /* 0x000000ffff6a7224 */ /* 0x000fe200078e0092 */
[----:B------:R-:W-:Y:S01]  /*6b70*/  HMMA.16816.F32 R48, R8, R110, RZ ;  /* 0x0000006e0830723c */ /* 0x000fe200000018ff */
[----:B------:R-:W-:-:S06]  /*6b80*/  MOV R107, R145 ;  /* 0x00000091006b7202 */ /* 0x000fcc0000000f00 */
[----:B------:R-:W-:Y:S01]  /*6b90*/  FFMA.FTZ R8, R198, c[0x0][0x23c], -R2 ;  /* 0x00008f00c6087a23 */ /* 0x000fe20000010802 */
[----:B------:R-:W-:Y:S01]  /*6ba0*/  HMMA.16816.F32 R44, R4, R62, R44 ;  /* 0x0000003e042c723c */ /* 0x000fe2000000182c */
[----:B------:R-:W-:Y:S01]  /*6bb0*/  MOV R110, R156 ;  /* 0x0000009c006e7202 */ /* 0x000fe20000000f00 */
[----:B------:R-:W-:Y:S01]  /*6bc0*/  IMAD.MOV.U32 R111, RZ, RZ, R123 ;  /* 0x000000ffff6f7224 */ /* 0x000fe200078e007b */
[----:B------:R1:W-:Y:S01]  /*6bd0*/  MUFU.EX2 R61, R8 ;  /* 0x00000008003d7308 */ /* 0x0003e20000000800 */
[----:B------:R-:W-:-:S03]  /*6be0*/  MOV R123, R153 ;  /* 0x00000099007b7202 */ /* 0x000fc60000000f00 */
[----:B------:R-:W-:Y:S01]  /*6bf0*/  IMAD.MOV.U32 R63, RZ, RZ, R159 ;  /* 0x000000ffff3f7224 */ /* 0x000fe200078e009f */
[----:B------:R-:W-:Y:S01]  /*6c00*/  HMMA.16816.F32 R40, R4, R54, R40 ;  /* 0x000000360428723c */ /* 0x000fe20000001828 */
[----:B------:R-:W-:Y:S01]  /*6c10*/  MOV R62, R122 ;  /* 0x0000007a003e7202 */ /* 0x000fe20000000f00 */
[----:B------:R-:W-:-:S05]  /*6c20*/  IMAD.MOV.U32 R122, RZ, RZ, R154 ;  /* 0x000000ffff7a7224 */ /* 0x000fca00078e009a */
[----:B------:R-:W-:Y:S01]  /*6c30*/  IMAD.MOV.U32 R54, RZ, RZ, R15 ;  /* 0x000000ffff367224 */ /* 0x000fe200078e000f */
[----:B------:R-:W-:Y:S01]  /*6c40*/  HMMA.16816.F32 R36, R4, R82, R36 ;  /* 0x000000520424723c */ /* 0x000fe20000001824 */
[----:B------:R-:W-:Y:S01]  /*6c50*/  MOV R55, R14 ;  /* 0x0000000e00377202 */ /* 0x000fe20000000f00 */
[----:B-1----:R-:W-:-:S04]  /*6c60*/  FFMA.FTZ R8, R194, c[0x0][0x23c], -R2 ;  /* 0x00008f00c2087a23 */ /* 0x002fc80000010802 */
[----:B------:R1:W-:Y:S02]  /*6c70*/  MUFU.EX2 R108, R8 ;  /* 0x00000008006c7308 */ /* 0x0003e40000000800 */
        /* <DEDUP_REMOVED lines=19> */
[----:B----4-:R-:W-:-:S07]  /*6db0*/  FFMA.FTZ R4, R165, c[0x0][0x23c], -R12 ;  /* 0x00008f00a5047a23 */ /* 0x010fce000001080c */
[----:B------:R3:W4:Y:S01]  /*6dc0*/  MUFU.EX2 R156, R4 ;  /* 0x00000004009c7308 */ /* 0x0007220000000800 */
[----:B-1----:R-:W-:-:S07]  /*6dd0*/  FFMA.FTZ R8, R183, c[0x0][0x23c], -R0 ;  /* 0x00008f00b7087a23 */ /* 0x002fce0000010800 */
        /* <DEDUP_REMOVED lines=18> */
[----:B------:R-:W3:Y:S01]  /*6f00*/  MUFU.EX2 R158, R4 ;  /* 0x00000004009e7308 */ /* 0x000ee20000000800 */
[----:B-1----:R-:W-:-:S07]  /*6f10*/  FFMA.FTZ R8, R192, c[0x0][0x23c], -R12 ;  /* 0x00008f00c0087a23 */ /* 0x002fce000001080c */
[----:B------:R1:W4:Y:S01]  /*6f20*/  MUFU.EX2 R92, R8 ;  /* 0x00000008005c7308 */ /* 0x0003220000000800 */
[----:B---3--:R-:W-:Y:S02]  /*6f30*/  F2FP.PACK_AB R7, R158, R14 ;  /* 0x0000000e9e07723e */ /* 0x008fe400000000ff */
[----:B-1----:R-:W-:Y:S02]  /*6f40*/  F2FP.PACK_AB R8, R108, R61 ;  /* 0x0000003d6c08723e */ /* 0x002fe400000000ff */
[----:B----4-:R-:W-:-:S05]  /*6f50*/  F2FP.PACK_AB R4, R92, R64 ;  /* 0x000000405c04723e */ /* 0x010fca00000000ff */
[-C--:B--2---:R-:W-:Y:S08]  /*6f60*/  HMMA.16816.F32 R148, R8, R16.reuse, R148 ;  /* 0x000000100894723c */ /* 0x084ff00000001894 */
[C---:B------:R-:W-:Y:S07]  /*6f70*/  HMMA.16816.F32 R144, R4.reuse, R16, R188 ;  /* 0x000000100490723c */ /* 0x040fee00000018bc */
[----:B------:R-:W-:Y:S01]  /*6f80*/  MOV R191, R111 ;  /* 0x0000006f00bf7202 */ /* 0x000fe20000000f00 */
[----:B------:R-:W-:Y:S01]  /*6f90*/  HMMA.16816.F32 R152, R4, R18, R112 ;  /* 0x000000120498723c */ /* 0x000fe20000001870 */
[----:B------:R-:W-:Y:S01]  /*6fa0*/  MOV R189, R64 ;  /* 0x0000004000bd7202 */ /* 0x000fe20000000f00 */
[----:B------:R-:W-:-:S02]  /*6fb0*/  IMAD.MOV.U32 R188, RZ, RZ, R65 ;  /* 0x000000ffffbc7224 */ /* 0x000fc400078e0041 */
[----:B------:R-:W-:-:S03]  /*6fc0*/  IMAD.MOV.U32 R190, RZ, RZ, R61 ;  /* 0x000000ffffbe7224 */ /* 0x000fc600078e003d */
[----:B------:R-:W-:Y:S01]  /*6fd0*/  MOV R114, R108 ;  /* 0x0000006c00727202 */ /* 0x000fe20000000f00 */
[----:B------:R-:W-:Y:S01]  /*6fe0*/  HMMA.16816.F32 R44, R8, R18, R44 ;  /* 0x00000012082c723c */ /* 0x000fe2000000182c */
[----:B------:R-:W1:Y:S01]  /*6ff0*/  LDSM.16.MT88.4 R16, [R239+0xd000] ;  /* 0x00d00000ef10783b */ /* 0x000e620000004200 */
[----:B------:R-:W-:Y:S01]  /*7000*/  IMAD.MOV.U32 R113, RZ, RZ, R109 ;  /* 0x000000ffff717224 */ /* 0x000fe200078e006d */
[----:B------:R-:W-:Y:S02]  /*7010*/  MOV R112, R92 ;  /* 0x0000005c00707202 */ /* 0x000fe40000000f00 */
[----:B------:R-:W-:-:S03]  /*7020*/  MOV R115, R60 ;  /* 0x0000003c00737202 */ /* 0x000fc60000000f00 */
[-C--:B------:R-:W-:Y:S08]  /*7030*/  HMMA.16816.F32 R160, R8, R28.reuse, R160 ;  /* 0x0000001c08a0723c */ /* 0x080ff000000018a0 */
[C---:B------:R-:W-:Y:S07]  /*7040*/  HMMA.16816.F32 R164, R4.reuse, R28, R208 ;  /* 0x0000001c04a4723c */ /* 0x040fee00000018d0 */
[----:B------:R-:W-:Y:S01]  /*7050*/  IMAD.MOV.U32 R208, RZ, RZ, R110 ;  /* 0x000000ffffd07224 */ /* 0x000fe200078e006e */
[----:B------:R-:W-:Y:S01]  /*7060*/  HMMA.16816.F32 R168, R4, R30, R168 ;  /* 0x0000001e04a8723c */ /* 0x000fe200000018a8 */
[----:B------:R-:W-:Y:S01]  /*7070*/  IMAD.MOV.U32 R211, RZ, RZ, R95 ;  /* 0x000000ffffd37224 */ /* 0x000fe200078e005f */
[----:B------:R-:W-:Y:S01]  /*7080*/  MOV R209, R84 ;  /* 0x0000005400d17202 */ /* 0x000fe20000000f00 */
[----:B------:R-:W-:-:S05]  /*7090*/  IMAD.MOV.U32 R210, RZ, RZ, R85 ;  /* 0x000000ffffd27224 */ /* 0x000fca00078e0055 */
[C---:B------:R-:W-:Y:S01]  /*70a0*/  HMMA.16816.F32 R40, R8.reuse, R30, R40 ;  /* 0x0000001e0828723c */ /* 0x040fe20000001828 */
[----:B------:R-:W2:Y:S07]  /*70b0*/  LDSM.16.MT88.4 R28, [R240+0xf000] ;  /* 0x00f00000f01c783b */ /* 0x000eae0000004200 */
[-C--:B------:R-:W-:Y:S08]  /*70c0*/  HMMA.16816.F32 R176, R8, R20.reuse, R176 ;  /* 0x0000001408b0723c */ /* 0x080ff000000018b0 */
[C---:B------:R-:W-:Y:S07]  /*70d0*/  HMMA.16816.F32 R180, R4.reuse, R20, R224 ;  /* 0x0000001404b4723c */ /* 0x040fee00000018e0 */
[----:B------:R-:W-:Y:S01]  /*70e0*/  IMAD.MOV.U32 R226, RZ, RZ, R93 ;  /* 0x000000ffffe27224 */ /* 0x000fe200078e005d */
[----:B------:R-:W-:Y:S01]  /*70f0*/  HMMA.16816.F32 R184, R4, R22, R184 ;  /* 0x0000001604b8723c */ /* 0x000fe200000018b8 */
[----:B------:R-:W-:Y:S01]  /*7100*/  MOV R224, R68 ;  /* 0x0000004400e07202 */ /* 0x000fe20000000f00 */
[----:B------:R-:W-:Y:S01]  /*7110*/  IMAD.MOV.U32 R225, RZ, RZ, R69 ;  /* 0x000000ffffe17224 */ /* 0x000fe200078e0045 */
[----:B------:R-:W-:-:S05]  /*7120*/  MOV R227, R86 ;  /* 0x0000005600e37202 */ /* 0x000fca0000000f00 */
[C---:B------:R-:W-:Y:S01]  /*7130*/  HMMA.16816.F32 R36, R8.reuse, R22, R36 ;  /* 0x000000160824723c */ /* 0x040fe20000001824 */
[----:B------:R-:W3:Y:S07]  /*7140*/  LDSM.16.MT88.4 R20, [R237+0xf000] ;  /* 0x00f00000ed14783b */ /* 0x000eee0000004200 */
[-C--:B-1----:R-:W-:Y:S07]  /*7150*/  HMMA.16816.F32 R192, R8, R16.reuse, R100 ;  /* 0x0000001008c0723c */ /* 0x082fee0000001864 */
[----:B------:R-:W-:Y:S01]  /*7160*/  MOV R103, R94 ;  /* 0x0000005e00677202 */ /* 0x000fe20000000f00 */
[----:B------:R-:W-:Y:S01]  /*7170*/  HMMA.16816.F32 R196, R4, R16, R228 ;  /* 0x0000001004c4723c */ /* 0x000fe200000018e4 */
[----:B------:R-:W-:-:S02]  /*7180*/  IMAD.MOV.U32 R102, RZ, RZ, R99 ;  /* 0x000000ffff667224 */ /* 0x000fc400078e0063 */
[----:B------:R-:W-:-:S04]  /*7190*/  IMAD.MOV.U32 R99, RZ, RZ, R87 ;  /* 0x000000ffff637224 */ /* 0x000fc800078e0057 */
[----:B------:R-:W-:Y:S01]  /*71a0*/  IMAD.MOV.U32 R229, RZ, RZ, R224 ;  /* 0x000000ffffe57224 */ /* 0x000fe200078e00e0 */
[-C--:B------:R-:W-:Y:S01]  /*71b0*/  HMMA.16816.F32 R200, R4, R18.reuse, R200 ;  /* 0x0000001204c8723c */ /* 0x080fe200000018c8 */
[----:B------:R-:W-:Y:S01]  /*71c0*/  IMAD.MOV.U32 R231, RZ, RZ, R226 ;  /* 0x000000ffffe77224 */ /* 0x000fe200078e00e2 */
[----:B------:R-:W-:Y:S02]  /*71d0*/  MOV R224, R209 ;  /* 0x000000d100e07202 */ /* 0x000fe40000000f00 */
[----:B------:R-:W-:Y:S01]  /*71e0*/  MOV R226, R115 ;  /* 0x0000007300e27202 */ /* 0x000fe20000000f00 */
[----:B------:R-:W-:Y:S01]  /*71f0*/  IMAD.MOV.U32 R115, RZ, RZ, R191 ;  /* 0x000000ffff737224 */ /* 0x000fe200078e00bf */
[----:B------:R-:W-:Y:S01]  /*7200*/  MOV R191, R82 ;  /* 0x0000005200bf7202 */ /* 0x000fe20000000f00 */
[----:B------:R-:W-:Y:S01]  /*7210*/  IMAD.MOV.U32 R82, RZ, RZ, R83 ;  /* 0x000000ffff527224 */ /* 0x000fe200078e0053 */
[----:B------:R-:W-:Y:S01]  /*7220*/  HMMA.16816.F32 R140, R8, R18, R32 ;  /* 0x00000012088c723c */ /* 0x000fe20000001820 */
[----:B------:R-:W1:Y:S01]  /*7230*/  LDSM.16.MT88.4 R16, [R238+0xf000] ;  /* 0x00f00000ee10783b */ /* 0x000e620000004200 */
[----:B------:R-:W-:-:S02]  /*7240*/  MOV R228, R103 ;  /* 0x0000006700e47202 */ /* 0x000fc40000000f00 */
[----:B------:R-:W-:Y:S01]  /*7250*/  MOV R83, R96 ;  /* 0x0000006000537202 */ /* 0x000fe20000000f00 */
[----:B------:R-:W4:Y:S01]  /*7260*/  LDSM.16.MT88.4 R32, [R239+0xf000] ;  /* 0x00f00000ef20783b */ /* 0x000f220000004200 */
[----:B------:R-:W-:Y:S01]  /*7270*/  IMAD.MOV.U32 R96, RZ, RZ, R97 ;  /* 0x000000ffff607224 */ /* 0x000fe200078e0061 */
[----:B------:R-:W-:Y:S01]  /*7280*/  MOV R97, R139 ;  /* 0x0000008b00617202 */ /* 0x000fe20000000f00 */
[----:B--2---:R-:W-:Y:S01]  /*7290*/  HMMA.16816.F32 R104, R4, R28, R104 ;  /* 0x0000001c0468723c */ /* 0x004fe20000001868 */
[----:B------:R-:W-:Y:S01]  /*72a0*/  MOV R230, R225 ;  /* 0x000000e100e67202 */ /* 0x000fe20000000f00 */
[----:B------:R-:W-:-:S06]  /*72b0*/  IMAD.MOV.U32 R225, RZ, RZ, R210 ;  /* 0x000000ffffe17224 */ /* 0x000fcc00078e00d2 */
[C---:B---3--:R-:W-:Y:S08]  /*72c0*/  HMMA.16816.F32 R52, R4.reuse, R20, R52 ;  /* 0x000000140434723c */ /* 0x048ff00000001834 */
        /* <DEDUP_REMOVED lines=9> */
[----:B------:R-:W-:Y:S01]  /*7360*/  IMAD.MOV.U32 R230, RZ, RZ, R225 ;  /* 0x000000ffffe67224 */ /* 0x000fe200078e00e1 */
[----:B------:R-:W-:Y:S01]  /*7370*/  MOV R225, R82 ;  /* 0x0000005200e17202 */ /* 0x000fe20000000f00 */
[----:B------:R-:W-:Y:S02]  /*7380*/  IMAD.MOV.U32 R82, RZ, RZ, R96 ;  /* 0x000000ffff527224 */ /* 0x000fe400078e0060 */
[----:B------:R-:W-:Y:S01]  /*7390*/  IMAD.MOV.U32 R96, RZ, RZ, R138 ;  /* 0x000000ffff607224 */ /* 0x000fe200078e008a */
[----:B------:R-:W-:Y:S01]  /*73a0*/  MOV R220, R225 ;  /* 0x000000e100dc7202 */ /* 0x000fe20000000f00 */
[----:B------:R-:W-:Y:S01]  /*73b0*/  IMAD.MOV.U32 R225, RZ, RZ, R157 ;  /* 0x000000ffffe17224 */ /* 0x000fe200078e009d */
[C---:B-1----:R-:W-:Y:S08]  /*73c0*/  HMMA.16816.F32 R88, R4.reuse, R16, R88 ;  /* 0x000000100458723c */ /* 0x042ff00000001858 */
[C---:B----4-:R-:W-:Y:S08]  /*73d0*/  HMMA.16816.F32 R120, R4.reuse, R32, R120 ;  /* 0x000000200478723c */ /* 0x050ff00000001878 */
[C---:B------:R-:W-:Y:S07]  /*73e0*/  HMMA.16816.F32 R92, R4.reuse, R18, R216 ;  /* 0x00000012045c723c */ /* 0x040fee00000018d8 */
[----:B------:R-:W-:Y:S01]  /*73f0*/  IMAD.MOV.U32 R219, RZ, RZ, R224 ;  /* 0x000000ffffdb7224 */ /* 0x000fe200078e00e0 */
[----:B------:R-:W-:Y:S01]  /*7400*/  HMMA.16816.F32 R64, R4, R34, R204 ;  /* 0x000000220440723c */ /* 0x000fe200000018cc */
[----:B------:R-:W-:Y:S01]  /*7410*/  MOV R224, R14 ;  /* 0x0000000e00e07202 */ /* 0x000fe20000000f00 */
[----:B------:R-:W-:Y:S05]  /*7420*/  LDSM.16.MT88.4 R204, [R239+0xd800] ;  /* 0x00d80000efcc783b */ /* 0x000fea0000004200 */
[--C-:B------:R-:W-:Y:S01]  /*7430*/  FFMA.FTZ R4, R208, c[0x0][0x23c], -R2.reuse ;  /* 0x00008f00d0047a23 */ /* 0x100fe20000010802 */
[C---:B------:R-:W-:Y:S03]  /*7440*/  HMMA.16816.F32 R68, R8.reuse, R20, R128 ;  /* 0x000000140844723c */ /* 0x040fe60000001880 */
[----:B------:R1:W-:Y:S05]  /*7450*/  MUFU.EX2 R208, R4 ;  /* 0x0000000400d07308 */ /* 0x0003ea0000000800 */
[C---:B------:R-:W-:Y:S08]  /*7460*/  HMMA.16816.F32 R84, R8.reuse, R16, R124 ;  /* 0x000000100854723c */ /* 0x040ff0000000187c */
[----:B------:R-:W-:Y:S01]  /*7470*/  HMMA.16816.F32 R20, R8, R22, R76 ;  /* 0x000000160814723c */ /* 0x000fe2000000184c */
[----:B-1----:R-:W-:-:S04]  /*7480*/  FFMA.FTZ R4, R102, c[0x0][0x23c], -R2 ;  /* 0x00008f0066047a23 */ /* 0x002fc80000010802 */
[----:B------:R1:W2:Y:S03]  /*7490*/  MUFU.EX2 R209, R4 ;  /* 0x0000000400d17308 */ /* 0x0002a60000000800 */
[C---:B------:R-:W-:Y:S08]  /*74a0*/  HMMA.16816.F32 R100, R8.reuse, R28, R116 ;  /* 0x0000001c0864723c */ /* 0x040ff00000001874 */
[----:B------:R-:W-:Y:S01]  /*74b0*/  HMMA.16816.F32 R16, R8, R18, R72 ;  /* 0x000000120810723c */ /* 0x000fe20000001848 */
[----:B-1----:R-:W-:-:S07]  /*74c0*/  FFMA.FTZ R4, R249, c[0x0][0x23c], -R2 ;  /* 0x00008f00f9047a23 */ /* 0x002fce0000010802 */
[----:B------:R-:W-:Y:S01]  /*74d0*/  HMMA.16816.F32 R116, R8, R32, R172 ;  /* 0x000000200874723c */ /* 0x000fe200000018ac */
[----:B------:R-:W-:-:S07]  /*74e0*/  FFMA.FTZ R2, R232, c[0x0][0x23c], -R2 ;  /* 0x00008f00e8027a23 */ /* 0x000fce0000010802 */
[----:B------:R-:W-:Y:S01]  /*74f0*/  HMMA.16816.F32 R48, R8, R34, R48 ;  /* 0x000000220830723c */ /* 0x000fe20000001830 */
[----:B------:R1:W-:Y:S08]  /*7500*/  MUFU.EX2 R139, R2 ;  /* 0x00000002008b7308 */ /* 0x0003f00000000800 */
[----:B------:R3:W4:Y:S01]  /*7510*/  MUFU.EX2 R210, R4 ;  /* 0x0000000400d27308 */ /* 0x0007220000000800 */
[----:B--2---:R-:W-:Y:S01]  /*7520*/  F2FP.PACK_AB R128, R209, R208 ;  /* 0x000000d0d180723e */ /* 0x004fe200000000ff */
[----:B------:R-:W-:Y:S01]  /*7530*/  LDSM.16.MT88.4 R172, [R238+0xd800] ;  /* 0x00d80000eeac783b */ /* 0x000fe20000004200 */
[----:B-1----:R-:W-:-:S02]  /*7540*/  FFMA.FTZ R2, R228, c[0x0][0x23c], -R0 ;  /* 0x00008f00e4027a23 */ /* 0x002fc40000010800 */
[----:B------:R-:W-:Y:S01]  /*7550*/  IMAD.MOV.U32 R228, RZ, RZ, R231 ;  /* 0x000000ffffe47224 */ /* 0x000fe200078e00e7 */
[----:B------:R-:W-:Y:S02]  /*7560*/  MOV R231, R226 ;  /* 0x000000e200e77202 */ /* 0x000fe40000000f00 */
[----:B------:R1:W-:Y:S01]  /*7570*/  MUFU.EX2 R132, R2 ;  /* 0x0000000200847308 */ /* 0x0003e20000000800 */
[----:B------:R-:W-:Y:S01]  /*7580*/  IMAD.MOV.U32 R226, RZ, RZ, R133 ;  /* 0x000000ffffe27224 */ /* 0x000fe200078e0085 */
[----:B------:R-:W-:Y:S01]  /*7590*/  MOV R218, R231 ;  /* 0x000000e700da7202 */ /* 0x000fe20000000f00 */
[----:B------:R-:W-:Y:S01]  /*75a0*/  IMAD.MOV.U32 R231, RZ, RZ, R15 ;  /* 0x000000ffffe77224 */ /* 0x000fe200078e000f */
[----:B---3--:R-:W2:Y:S01]  /*75b0*/  LDSM.16.MT88.4 R4, [R239+0xf800] ;  /* 0x00f80000ef04783b */ /* 0x008ea20000004200 */
[----:B------:R-:W-:Y:S02]  /*75c0*/  IMAD.MOV.U32 R221, RZ, RZ, R226 ;  /* 0x000000ffffdd7224 */ /* 0x000fe400078e00e2 */
[----:B------:R-:W-:Y:S01]  /*75d0*/  IMAD.MOV.U32 R35, RZ, RZ, R246 ;  /* 0x000000ffff237224 */ /* 0x000fe200078e00f6 */
[----:B----4-:R-:W-:-:S02]  /*75e0*/  F2FP.PACK_AB R130, R139, R210 ;  /* 0x000000d28b82723e */ /* 0x010fc400000000ff */
[----:B------:R-:W-:Y:S02]  /*75f0*/  MOV R32, R97 ;  /* 0x0000006100207202 */ /* 0x000fe40000000f00 */
[----:B------:R-:W-:Y:S02]  /*7600*/  MOV R33, R81 ;  /* 0x0000005100217202 */ /* 0x000fe40000000f00 */
[----:B------:R-:W-:Y:S01]  /*7610*/  MOV R31, R80 ;  /* 0x00000050001f7202 */ /* 0x000fe20000000f00 */
[----:B-1----:R-:W-:Y:S01]  /*7620*/  FFMA.FTZ R2, R252, c[0x0][0x23c], -R0 ;  /* 0x00008f00fc027a23 */ /* 0x002fe20000010800 */
[----:B------:R-:W-:-:S03]  /*7630*/  MOV R226, R159 ;  /* 0x0000009f00e27202 */ /* 0x000fc60000000f00 */
[----:B------:R1:W3:Y:S02]  /*7640*/  MUFU.EX2 R133, R2 ;  /* 0x0000000200857308 */ /* 0x0002e40000000800 */
[--C-:B-1----:R-:W-:Y:S02]  /*7650*/  FFMA.FTZ R2, R235, c[0x0][0x23c], -R0.reuse ;  /* 0x00008f00eb027a23 */ /* 0x102fe40000010800 */
[----:B------:R-:W-:-:S04]  /*7660*/  FFMA.FTZ R0, R233, c[0x0][0x23c], -R0 ;  /* 0x00008f00e9007a23 */ /* 0x000fc80000010800 */
[----:B------:R-:W-:Y:S08]  /*7670*/  MUFU.EX2 R138, R2 ;  /* 0x00000002008a7308 */ /* 0x000ff00000000800 */
[----:B------:R1:W4:Y:S02]  /*7680*/  MUFU.EX2 R30, R0 ;  /* 0x00000000001e7308 */ /* 0x0003240000000800 */
[----:B-1----:R-:W-:Y:S01]  /*7690*/  FFMA.FTZ R0, R222, c[0x0][0x23c], -R12 ;  /* 0x00008f00de007a23 */ /* 0x002fe2000001080c */
[----:B------:R-:W-:-:S02]  /*76a0*/  MOV R222, R227 ;  /* 0x000000e300de7202 */ /* 0x000fc40000000f00 */
[----:B---3--:R-:W-:-:S03]  /*76b0*/  F2FP.PACK_AB R129, R133, R132 ;  /* 0x000000848581723e */ /* 0x008fc600000000ff */
[----:B------:R1:W-:Y:S01]  /*76c0*/  MUFU.EX2 R28, R0 ;  /* 0x00000000001c7308 */ /* 0x0003e20000000800 */
[----:B----4-:R-:W-:Y:S01]  /*76d0*/  F2FP.PACK_AB R131, R30, R138 ;  /* 0x0000008a1e83723e */ /* 0x010fe200000000ff */
[----:B------:R-:W-:Y:S02]  /*76e0*/  IMAD.MOV.U32 R233, RZ, RZ, R99 ;  /* 0x000000ffffe97224 */ /* 0x000fe400078e0063 */
[----:B------:R-:W-:Y:S02]  /*76f0*/  IMAD.MOV.U32 R227, RZ, RZ, R156 ;  /* 0x000000ffffe37224 */ /* 0x000fe400078e009c */
[----:B-1----:R-:W-:Y:S02]  /*7700*/  FFMA.FTZ R0, R223, c[0x0][0x23c], -R12 ;  /* 0x00008f00df007a23 */ /* 0x002fe4000001080c */
[----:B------:R-:W-:Y:S01]  /*7710*/  IMAD.MOV.U32 R223, RZ, RZ, R211 ;  /* 0x000000ffffdf7224 */ /* 0x000fe200078e00d3 */
[----:B--2---:R-:W-:Y:S01]  /*7720*/  HMMA.16816.F32 R116, R128, R4, R116 ;  /* 0x000000048074723c */ /* 0x004fe20000001874 */
[----:B------:R1:W2:Y:S01]  /*7730*/  MUFU.EX2 R29, R0 ;  /* 0x00000000001d7308 */ /* 0x0002a20000000800 */
[----:B------:R-:W-:-:S02]  /*7740*/  MOV R211, R158 ;  /* 0x0000009e00d37202 */ /* 0x000fc40000000f00 */
[----:B------:R-:W3:Y:S01]  /*7750*/  LDSM.16.MT88.4 R156, [R237+0xd800] ;  /* 0x00d80000ed9c783b */ /* 0x000ee20000004200 */
[----:B-1----:R-:W-:-:S04]  /*7760*/  FFMA.FTZ R0, R250, c[0x0][0x23c], -R12 ;  /* 0x00008f00fa007a23 */ /* 0x002fc8000001080c */
[----:B------:R1:W-:Y:S02]  /*7770*/  MUFU.EX2 R15, R0 ;  /* 0x00000000000f7308 */ /* 0x0003e40000000800 */
[----:B-1----:R-:W-:-:S06]  /*7780*/  FFMA.FTZ R0, R234, c[0x0][0x23c], -R12 ;  /* 0x00008f00ea007a23 */ /* 0x002fcc000001080c */
[----:B------:R1:W-:Y:S02]  /*7790*/  MUFU.EX2 R14, R0 ;  /* 0x00000000000e7308 */ /* 0x0003e40000000800 */
[----:B-1----:R-:W-:Y:S01]  /*77a0*/  FFMA.FTZ R0, R218, c[0x0][0x23c], -R3 ;  /* 0x00008f00da007a23 */ /* 0x002fe20000010803 */
[----:B------:R-:W-:Y:S01]  /*77b0*/  MOV R218, R219 ;  /* 0x000000db00da7202 */ /* 0x000fe20000000f00 */
[----:B------:R-:W-:Y:S01]  /*77c0*/  IMAD.MOV.U32 R219, RZ, RZ, R220 ;  /* 0x000000ffffdb7224 */ /* 0x000fe200078e00dc */
[----:B------:R-:W-:Y:S01]  /*77d0*/  MOV R220, R221 ;  /* 0x000000dd00dc7202 */ /* 0x000fe20000000f00 */
[----:B------:R-:W-:Y:S01]  /*77e0*/  IMAD.MOV.U32 R221, RZ, RZ, R222 ;  /* 0x000000ffffdd7224 */ /* 0x000fe200078e00de */
[----:B------:R-:W-:Y:S01]  /*77f0*/  MOV R222, R223 ;  /* 0x000000df00de7202 */ /* 0x000fe20000000f00 */
[----:B------:R1:W-:Y:S01]  /*7800*/  MUFU.EX2 R10, R0 ;  /* 0x00000000000a7308 */ /* 0x0003e20000000800 */
[----:B------:R-:W-:Y:S01]  /*7810*/  MOV R223, R112 ;  /* 0x0000007000df7202 */ /* 0x000fe20000000f00 */
[----:B------:R-:W-:Y:S01]  /*7820*/  IMAD.MOV.U32 R112, RZ, RZ, R113 ;  /* 0x000000ffff707224 */ /* 0x000fe200078e0071 */
[----:B------:R-:W-:-:S02]  /*7830*/  MOV R113, R114 ;  /* 0x0000007200717202 */ /* 0x000fc40000000f00 */
[----:B------:R-:W-:Y:S01]  /*7840*/  MOV R114, R188 ;  /* 0x000000bc00727202 */ /* 0x000fe20000000f00 */
[----:B------:R-:W-:Y:S01]  /*7850*/  IMAD.MOV.U32 R188, RZ, RZ, R189 ;  /* 0x000000ffffbc7224 */ /* 0x000fe200078e00bd */
[----:B------:R-:W-:Y:S02]  /*7860*/  MOV R189, R27 ;  /* 0x0000001b00bd7202 */ /* 0x000fe40000000f00 */
[----:B------:R-:W4:Y:S01]  /*7870*/  LDL.LU R27, [R1+0xe0] ;  /* 0x0000e000011b7983 */ /* 0x000f220000300800 */
[----:B-1----:R-:W-:Y:S01]  /*7880*/  FFMA.FTZ R0, R218, c[0x0][0x23c], -R3 ;  /* 0x00008f00da007a23 */ /* 0x002fe20000010803 */
[----:B------:R-:W-:Y:S01]  /*7890*/  MOV R218, R219 ;  /* 0x000000db00da7202 */ /* 0x000fe20000000f00 */
[----:B------:R-:W-:Y:S01]  /*78a0*/  IMAD.MOV.U32 R219, RZ, RZ, R220 ;  /* 0x000000ffffdb7224 */ /* 0x000fe200078e00dc */
[----:B------:R-:W-:Y:S02]  /*78b0*/  MOV R220, R221 ;  /* 0x000000dd00dc7202 */ /* 0x000fe40000000f00 */
[----:B------:R-:W-:Y:S01]  /*78c0*/  MOV R221, R222 ;  /* 0x000000de00dd7202 */ /* 0x000fe20000000f00 */
[----:B------:R-:W-:Y:S01]  /*78d0*/  IMAD.MOV.U32 R222, RZ, RZ, R112 ;  /* 0x000000ffffde7224 */ /* 0x000fe200078e0070 */
[----:B------:R-:W-:-:S02]  /*78e0*/  MOV R112, R113 ;  /* 0x0000007100707202 */ /* 0x000fc40000000f00 */
[----:B------:R-:W-:Y:S01]  /*78f0*/  MOV R113, R114 ;  /* 0x0000007200717202 */ /* 0x000fe20000000f00 */
[----:B------:R-:W-:Y:S01]  /*7900*/  IMAD.MOV.U32 R114, RZ, RZ, R188 ;  /* 0x000000ffff727224 */ /* 0x000fe200078e00bc */
[----:B------:R-:W-:Y:S02]  /*7910*/  MOV R188, R189 ;  /* 0x000000bd00bc7202 */ /* 0x000fe40000000f00 */
[----:B------:R-:W-:Y:S01]  /*7920*/  MOV R189, R190 ;  /* 0x000000be00bd7202 */ /* 0x000fe20000000f00 */
[----:B------:R-:W-:Y:S02]  /*7930*/  IMAD.MOV.U32 R190, RZ, RZ, R251 ;  /* 0x000000ffffbe7224 */ /* 0x000fe400078e00fb */
[----:B------:R-:W4:Y:S01]  /*7940*/  LDL.LU R251, [R1+0xdc] ;  /* 0x0000dc0001fb7983 */ /* 0x000f220000300800 */
[----:B------:R1:W1:Y:S01]  /*7950*/  MUFU.EX2 R12, R0 ;  /* 0x00000000000c7308 */ /* 0x0002620000000800 */
[----:B------:R-:W-:Y:S01]  /*7960*/  MOV R214, R219 ;  /* 0x000000db00d67202 */ /* 0x000fe20000000f00 */
[----:B------:R-:W-:Y:S01]  /*7970*/  IMAD.MOV.U32 R219, RZ, RZ, R114 ;  /* 0x000000ffffdb7224 */ /* 0x000fe200078e0072 */
[----:B------:R-:W-:Y:S01]  /*7980*/  MOV R215, R220 ;  /* 0x000000dc00d77202 */ /* 0x000fe20000000f00 */
[----:B------:R-:W-:Y:S01]  /*7990*/  IMAD.MOV.U32 R216, RZ, RZ, R221 ;  /* 0x000000ffffd87224 */ /* 0x000fe200078e00dd */
[----:B------:R-:W-:-:S02]  /*79a0*/  MOV R220, R113 ;  /* 0x0000007100dc7202 */ /* 0x000fc40000000f00 */
[----:B------:R-:W-:Y:S02]  /*79b0*/  MOV R113, R191 ;  /* 0x000000bf00717202 */ /* 0x000fe40000000f00 */
[----:B------:R-:W-:Y:S02]  /*79c0*/  MOV R114, R248 ;  /* 0x000000f800727202 */ /* 0x000fe40000000f00 */
[----:B------:R-:W4:Y:S01]  /*79d0*/  LDL.LU R248, [R1+0xd8] ;  /* 0x0000d80001f87983 */ /* 0x000f220000300800 */
[----:B------:R-:W-:Y:S01]  /*79e0*/  MOV R234, R247 ;  /* 0x000000f700ea7202 */ /* 0x000fe20000000f00 */
[----:B------:R-:W-:Y:S01]  /*79f0*/  IMAD.MOV.U32 R250, RZ, RZ, R96 ;  /* 0x000000fffffa7224 */ /* 0x000fe200078e0060 */
[----:B--2---:R-:W-:Y:S01]  /*7a00*/  F2FP.PACK_AB R124, R29, R28 ;  /* 0x0000001c1d7c723e */ /* 0x004fe200000000ff */
[----:B-1----:R-:W-:Y:S01]  /*7a10*/  FFMA.FTZ R0, R218, c[0x0][0x23c], -R3 ;  /* 0x00008f00da007a23 */ /* 0x002fe20000010803 */
[----:B------:R-:W-:Y:S02]  /*7a20*/  MOV R213, R216 ;  /* 0x000000d800d57202 */ /* 0x000fe40000000f00 */
[----:B------:R-:W-:Y:S01]  /*7a30*/  MOV R221, R112 ;  /* 0x0000007000dd7202 */ /* 0x000fe20000000f00 */
[----:B------:R1:W-:Y:S01]  /*7a40*/  MUFU.EX2 R11, R0 ;  /* 0x00000000000b7308 */ /* 0x0003e20000000800 */
[----:B------:R-:W-:Y:S01]  /*7a50*/  IMAD.MOV.U32 R112, RZ, RZ, R190 ;  /* 0x000000ffff707224 */ /* 0x000fe200078e00be */
[----:B------:R-:W-:Y:S01]  /*7a60*/  F2FP.PACK_AB R125, R12, R10 ;  /* 0x0000000a0c7d723e */ /* 0x000fe200000000ff */
[----:B------:R-:W-:Y:S01]  /*7a70*/  FADD.FTZ R8, R234, R35 ;  /* 0x00000023ea087221 */ /* 0x000fe20000010000 */
[----:B------:R-:W-:-:S02]  /*7a80*/  F2FP.PACK_AB R126, R14, R15 ;  /* 0x0000000f0e7e723e */ /* 0x000fc400000000ff */
[----:B------:R-:W-:Y:S02]  /*7a90*/  MOV R217, R189 ;  /* 0x000000bd00d97202 */ /* 0x000fe40000000f00 */
[----:B------:R-:W-:Y:S01]  /*7aa0*/  MOV R218, R188 ;  /* 0x000000bc00da7202 */ /* 0x000fe20000000f00 */
[----:B-1----:R-:W-:Y:S01]  /*7ab0*/  FADD.FTZ R0, R214, R13 ;  /* 0x0000000dd6007221 */ /* 0x002fe20000010000 */
        /* <DEDUP_REMOVED lines=8> */
[----:B------:R-:W1:Y:S04]  /*7b40*/  LDSM.16.MT88.4 R188, [R240+0xd800] ;  /* 0x00d80000f0bc783b */ /* 0x000e680000004200 */
[----:B------:R-:W2:Y:S01]  /*7b50*/  LDL.LU R135, [R1+0xd4] ;  /* 0x0000d40001877983 */ /* 0x000ea20000300800 */
[----:B------:R-:W-:Y:S01]  /*7b60*/  FADD.FTZ R2, R214, R213 ;  /* 0x000000d5d6027221 */ /* 0x000fe20000010000 */
[----:B------:R-:W-:-:S03]  /*7b70*/  MOV R112, R114 ;  /* 0x0000007200707202 */ /* 0x000fc60000000f00 */
[----:B------:R-:W-:Y:S01]  /*7b80*/  FADD.FTZ R2, R244, R2 ;  /* 0x00000002f4027221 */ /* 0x000fe20000010000 */
[----:B------:R-:W-:Y:S01]  /*7b90*/  MOV R250, R236 ;  /* 0x000000ec00fa7202 */ /* 0x000fe20000000f00 */
[----:B------:R-:W-:Y:S01]  /*7ba0*/  IMAD.MOV.U32 R114, RZ, RZ, R82 ;  /* 0x000000ffff727224 */ /* 0x000fe200078e0052 */
[----:B------:R-:W-:Y:S01]  /*7bb0*/  MOV R82, R98 ;  /* 0x0000006200527202 */ /* 0x000fe20000000f00 */
[----:B------:R-:W-:Y:S01]  /*7bc0*/  FADD.FTZ R2, R234, R2 ;  /* 0x00000002ea027221 */ /* 0x000fe20000010000 */
[----:B------:R-:W-:Y:S02]  /*7bd0*/  MOV R98, R134 ;  /* 0x0000008600627202 */ /* 0x000fe40000000f00 */
[----:B------:R-:W-:Y:S01]  /*7be0*/  MOV R252, R83 ;  /* 0x0000005300fc7202 */ /* 0x000fe20000000f00 */
[----:B------:R-:W-:Y:S01]  /*7bf0*/  FADD.FTZ R2, R24, R2 ;  /* 0x0000000218027221 */ /* 0x000fe20000010000 */
[----:B------:R-:W-:Y:S01]  /*7c00*/  MOV R235, R98 ;  /* 0x0000006200eb7202 */ /* 0x000fe20000000f00 */
[----:B------:R-:W-:Y:S01]  /*7c10*/  IMAD.MOV.U32 R232, RZ, RZ, R82 ;  /* 0x000000ffffe87224 */ /* 0x000fe200078e0052 */
[----:B------:R-:W-:Y:S01]  /*7c20*/  MOV R249, R115 ;  /* 0x0000007300f97202 */ /* 0x000fe20000000f00 */
[----:B------:R-:W-:Y:S01]  /*7c30*/  FADD.FTZ R2, R31, R2 ;  /* 0x000000021f027221 */ /* 0x000fe20000010000 */
[----:B------:R-:W-:Y:S01]  /*7c40*/  MOV R212, R114 ;  /* 0x0000007200d47202 */ /* 0x000fe20000000f00 */
[----:B------:R-:W-:Y:S01]  /*7c50*/  IMAD.MOV.U32 R213, RZ, RZ, R113 ;  /* 0x000000ffffd57224 */ /* 0x000fe200078e0071 */
[----:B------:R-:W-:Y:S01]  /*7c60*/  MOV R214, R112 ;  /* 0x0000007000d67202 */ /* 0x000fe20000000f00 */
[----:B------:R-:W1:Y:S04]  /*7c70*/  LDSM.16.MT88.4 R80, [R237+0xf800] ;  /* 0x00f80000ed50783b */ /* 0x000e680000004200 */
[----:B------:R-:W1:Y:S04]  /*7c80*/  LDSM.16.MT88.4 R96, [R238+0xf800] ;  /* 0x00f80000ee60783b */ /* 0x000e680000004200 */
[----:B------:R-:W1:Y:S04]  /*7c90*/  LDSM.16.MT88.4 R112, [R240+0xf800] ;  /* 0x00f80000f070783b */ /* 0x000e680000004200 */
[----:B------:R1:W5:Y:S01]  /*7ca0*/  LDL.LU R134, [R1+0xd0] ;  /* 0x0000d00001867983 */ /* 0x0003620000300800 */
[C---:B---3--:R-:W-:Y:S08]  /*7cb0*/  HMMA.16816.F32 R148, R128.reuse, R156, R148 ;  /* 0x0000009c8094723c */ /* 0x048ff00000001894 */
[C---:B------:R-:W-:Y:S08]  /*7cc0*/  HMMA.16816.F32 R160, R128.reuse, R172, R160 ;  /* 0x000000ac80a0723c */ /* 0x040ff000000018a0 */
[C---:B-1----:R-:W-:Y:S08]  /*7cd0*/  HMMA.16816.F32 R176, R128.reuse, R188, R176 ;  /* 0x000000bc80b0723c */ /* 0x042ff000000018b0 */
[C---:B------:R-:W-:Y:S08]  /*7ce0*/  HMMA.16816.F32 R192, R128.reuse, R204, R192 ;  /* 0x000000cc80c0723c */ /* 0x040ff000000018c0 */
[C---:B------:R-:W-:Y:S08]  /*7cf0*/  HMMA.16816.F32 R68, R128.reuse, R80, R68 ;  /* 0x000000508044723c */ /* 0x040ff00000001844 */
[C---:B------:R-:W-:Y:S08]  /*7d00*/  HMMA.16816.F32 R84, R128.reuse, R96, R84 ;  /* 0x000000608054723c */ /* 0x040ff00000001854 */
[----:B------:R-:W-:Y:S01]  /*7d10*/  HMMA.16816.F32 R100, R128, R112, R100 ;  /* 0x000000708064723c */ /* 0x000fe20000001864 */
[----:B----4-:R-:W-:-:S04]  /*7d20*/  FFMA.FTZ R3, R251, c[0x0][0x23c], -R3 ;  /* 0x00008f00fb037a23 */ /* 0x010fc80000010803 */
[----:B------:R-:W1:Y:S02]  /*7d30*/  MUFU.EX2 R13, R3 ;  /* 0x00000003000d7308 */ /* 0x000e640000000800 */
[----:B-1----:R-:W-:Y:S01]  /*7d40*/  F2FP.PACK_AB R127, R13, R11 ;  /* 0x0000000b0d7f723e */ /* 0x002fe200000000ff */
[----:B------:R-:W-:-:S04]  /*7d50*/  FADD.FTZ R3, R245, R0 ;  /* 0x00000000f5037221 */ /* 0x000fc80000010000 */
[----:B------:R-:W-:Y:S02]  /*7d60*/  FADD.FTZ R3, R241, R3 ;  /* 0x00000003f1037221 */ /* 0x000fe40000010000 */
[----:B------:R-:W-:Y:S02]  /*7d70*/  HMMA.16816.F32 R120, R124, R4, R120 ;  /* 0x000000047c78723c */ /* 0x000fe40000001878 */
[----:B------:R-:W-:-:S05]  /*7d80*/  FADD.FTZ R3, R25, R3 ;  /* 0x0000000319037221 */ /* 0x000fca0000010000 */
[----:B------:R-:W-:Y:S02]  /*7d90*/  FADD.FTZ R4, R26, R8 ;  /* 0x000000081a047221 */ /* 0x000fe40000010000 */
[----:B------:R-:W-:Y:S02]  /*7da0*/  FADD.FTZ R3, R33, R3 ;  /* 0x0000000321037221 */ /* 0x000fe40000010000 */
[----:B--2---:R-:W-:Y:S02]  /*7db0*/  FADD.FTZ R9, R248, R135 ;  /* 0x00000087f8097221 */ /* 0x004fe40000010000 */
        /* <DEDUP_REMOVED lines=174> */
[----:B--2---:R-:W2:Y:S04]  /*88a0*/  LDSM.16.M88.4 R16, [R243] ;  /* 0x00000000f310783b */ /* 0x004ea80000000200 */
[----:B------:R-:W2:Y:S04]  /*88b0*/  LDSM.16.M88.4 R44, [R243+0x1000] ;  /* 0x00100000f32c783b */ /* 0x000ea80000000200 */
[----:B---3--:R-:W3:Y:S04]  /*88c0*/  LDSM.16.M88.4 R12, [R244] ;  /* 0x00000000f40c783b */ /* 0x008ee80000000200 */
[----:B------:R-:W0:Y:S01]  /*88d0*/  LDGDEPBAR ;  /* 0x00000000000079af */ /* 0x000e220000000000 */
[C---:B-1----:R-:W-:Y:S08]  /*88e0*/  HMMA.16816.F32 R140, R8.reuse, R32, RZ ;  /* 0x00000020088c723c */ /* 0x042ff000000018ff */
[C---:B------:R-:W-:Y:S08]  /*88f0*/  HMMA.16816.F32 R52, R8.reuse, R20, RZ ;  /* 0x000000140834723c */ /* 0x040ff000000018ff */
[----:B------:R-:W-:Y:S08]  /*8900*/  HMMA.16816.F32 R64, R8, R34, RZ ;  /* 0x000000220840723c */ /* 0x000ff000000018ff */
[----:B----4-:R-:W-:Y:S08]  /*8910*/  HMMA.16816.F32 R220, R4, R48, R140 ;  /* 0x0000003004dc723c */ /* 0x010ff0000000188c */
        /* <DEDUP_REMOVED lines=13> */
[C---:B--2---:R-:W-:Y:S08]  /*89f0*/  HMMA.16816.F32 R208, R4.reuse, R18, R208 ;  /* 0x0000001204d0723c */ /* 0x044ff000000018d0 */
[----:B------:R-:W-:Y:S01]  /*8a00*/  HMMA.16816.F32 R228, R4, R46, R56 ;  /* 0x0000002e04e4723c */ /* 0x000fe20000001838 */
[----:B------:R-:W-:Y:S01]  /*8a10*/  IMAD.MOV.U32 R132, RZ, RZ, R52 ;  /* 0x000000ffff847224 */ /* 0x000fe200078e0034 */
[----:B------:R-:W-:Y:S01]  /*8a20*/  MOV R2, R54 ;  /* 0x0000003600027202 */ /* 0x000fe20000000f00 */
[----:B------:R-:W-:-:S02]  /*8a30*/  IMAD.MOV.U32 R3, RZ, RZ, R53 ;  /* 0x000000ffff037224 */ /* 0x000fc400078e0035 */
[----:B------:R-:W-:-:S03]  /*8a40*/  IMAD.MOV.U32 R0, RZ, RZ, R55 ;  /* 0x000000ffff007224 */ /* 0x000fc600078e0037 */
[----:B---3--:R-:W-:Y:S08]  /*8a50*/  HMMA.16816.F32 R56, R12, R32, RZ ;  /* 0x000000200c38723c */ /* 0x008ff000000018ff */
[----:B------:R-:W-:Y:S01]  /*8a60*/  HMMA.16816.F32 R224, R4, R44, R60 ;  /* 0x0000002c04e0723c */ /* 0x000fe2000000183c */
[----:B------:R-:W-:Y:S01]  /*8a70*/  IMAD.MOV.U32 R139, RZ, RZ, R209 ;  /* 0x000000ffff8b7224 */ /* 0x000fe200078e00d1 */
[----:B------:R-:W-:Y:S01]  /*8a80*/  MOV R133, R211 ;  /* 0x000000d300857202 */ /* 0x000fe20000000f00 */
[----:B------:R-:W-:-:S05]  /*8a90*/  IMAD.MOV.U32 R138, RZ, RZ, R210 ;  /* 0x000000ffff8a7224 */ /* 0x000fca00078e00d2 */
[----:B------:R-:W-:Y:S08]  /*8aa0*/  HMMA.16816.F32 R52, R12, R28, RZ ;  /* 0x0000001c0c34723c */ /* 0x000ff000000018ff */
[----:B------:R-:W-:Y:S07]  /*8ab0*/  HMMA.16816.F32 R216, R4, R16, R212 ;  /* 0x0000001004d8723c */ /* 0x000fee00000018d4 */
[----:B------:R-:W-:Y:S01]  /*8ac0*/  MOV R212, R208 ;  /* 0x000000d000d47202 */ /* 0x000fe20000000f00 */
[C---:B------:R-:W-:Y:S08]  /*8ad0*/  HMMA.16816.F32 R60, R12.reuse, R36, RZ ;  /* 0x000000240c3c723c */ /* 0x040ff000000018ff */
[C---:B------:R-:W-:Y:S08]  /*8ae0*/  HMMA.16816.F32 R4, R12.reuse, R20, RZ ;  /* 0x000000140c04723c */ /* 0x040ff000000018ff */
[C---:B------:R-:W-:Y:S08]  /*8af0*/  HMMA.16816.F32 R36, R12.reuse, R38, RZ ;  /* 0x000000260c24723c */ /* 0x040ff000000018ff */
[C---:B------:R-:W-:Y:S08]  /*8b00*/  HMMA.16816.F32 R28, R12.reuse, R30, RZ ;  /* 0x0000001e0c1c723c */ /* 0x040ff000000018ff */
[----:B------:R-:W-:Y:S08]  /*8b10*/  HMMA.16816.F32 R20, R12, R22, RZ ;  /* 0x000000160c14723c */ /* 0x000ff000000018ff */
[----:B-1----:R-:W-:Y:S07]  /*8b20*/  HMMA.16816.F32 R208, R8, R48, R56 ;  /* 0x0000003008d0723c */ /* 0x002fee0000001838 */
[----:B------:R-:W-:Y:S01]  /*8b30*/  IMAD.MOV.U32 R56, RZ, RZ, R143 ;  /* 0x000000ffff387224 */ /* 0x000fe200078e008f */
[----:B------:R-:W-:Y:S01]  /*8b40*/  MOV R57, R142 ;  /* 0x0000008e00397202 */ /* 0x000fe20000000f00 */
[----:B------:R-:W-:Y:S01]  /*8b50*/  IMAD.MOV.U32 R58, RZ, RZ, R141 ;  /* 0x000000ffff3a7224 */ /* 0x000fe200078e008d */
[----:B------:R-:W-:Y:S01]  /*8b60*/  HMMA.16816.F32 R64, R12, R34, RZ ;  /* 0x000000220c40723c */ /* 0x000fe200000018ff */
[----:B------:R-:W-:Y:S01]  /*8b70*/  IMAD.MOV.U32 R59, RZ, RZ, R140 ;  /* 0x000000ffff3b7224 */ /* 0x000fe200078e008c */
[----:B------:R-:W-:Y:S06]  /*8b80*/  LDSM.16.M88.4 R12, [R247] ;  /* 0x00000000f70c783b */ /* 0x000fec0000000200 */
[C---:B------:R-:W-:Y:S07]  /*8b90*/  HMMA.16816.F32 R140, R8.reuse, R44, R52 ;  /* 0x0000002c088c723c */ /* 0x040fee0000001834 */
[----:B------:R-:W-:Y:S01]  /*8ba0*/  MOV R52, R212 ;  /* 0x000000d400347202 */ /* 0x000fe20000000f00 */
        /* <DEDUP_REMOVED lines=8> */
[C---:B------:R-:W-:Y:S01]  /*8c30*/  HMMA.16816.F32 R60, R8.reuse, R46, R28 ;  /* 0x0000002e083c723c */ /* 0x040fe2000000181c */
[----:B------:R-:W2:Y:S07]  /*8c40*/  LDSM.16.M88.4 R28, [R242+0x9800] ;  /* 0x00980000f21c783b */ /* 0x000eae0000000200 */
[C---:B------:R-:W-:Y:S01]  /*8c50*/  HMMA.16816.F32 R44, R8.reuse, R42, R20 ;  /* 0x0000002a082c723c */ /* 0x040fe20000001814 */
[----:B------:R-:W3:Y:S07]  /*8c60*/  LDSM.16.M88.4 R20, [R242+0x9000] ;  /* 0x00900000f214783b */ /* 0x000eee0000000200 */
[----:B------:R-:W-:Y:S01]  /*8c70*/  HMMA.16816.F32 R48, R8, R50, R64 ;  /* 0x000000320830723c */ /* 0x000fe20000001840 */
[----:B------:R-:W4:Y:S06]  /*8c80*/  LDSM.16.M88.4 R8, [R242+0x8800] ;  /* 0x00880000f208783b */ /* 0x000f2c0000000200 */
[----:B------:R-:W-:Y:S01]  /*8c90*/  IMAD.MOV.U32 R64, RZ, RZ, R132 ;  /* 0x000000ffff407224 */ /* 0x000fe200078e0084 */
[----:B------:R-:W-:Y:S01]  /*8ca0*/  MOV R66, R2 ;  /* 0x0000000200427202 */ /* 0x000fe20000000f00 */
[----:B------:R-:W-:-:S02]  /*8cb0*/  IMAD.MOV.U32 R65, RZ, RZ, R3 ;  /* 0x000000ffff417224 */ /* 0x000fc400078e0003 */
[----:B------:R-:W-:Y:S01]  /*8cc0*/  IMAD.MOV.U32 R67, RZ, RZ, R0 ;  /* 0x000000ffff437224 */ /* 0x000fe200078e0000 */
[C---:B-1----:R-:W-:Y:S08]  /*8cd0*/  HMMA.16816.F32 R40, R4.reuse, R16, R216 ;  /* 0x000000100428723c */ /* 0x042ff000000018d8 */
[----:B--2---:R-:W-:Y:S08]  /*8ce0*/  HMMA.16816.F32 R216, R4, R28, R220 ;  /* 0x0000001c04d8723c */ /* 0x004ff000000018dc */
[C---:B---3--:R-:W-:Y:S08]  /*8cf0*/  HMMA.16816.F32 R220, R12.reuse, R22, R60 ;  /* 0x000000160cdc723c */ /* 0x048ff0000000183c */
[----:B------:R-:W-:Y:S08]  /*8d00*/  HMMA.16816.F32 R32, R12, R16, R32 ;  /* 0x000000100c20723c */ /* 0x000ff00000001820 */
[----:B------:R-:W-:Y:S01]  /*8d10*/  IMAD.MOV.U32 R132, RZ, RZ, R216 ;  /* 0x000000ffff847224 */ /* 0x000fe200078e00d8 */
[----:B------:R-:W-:Y:S01]  /*8d20*/  MOV R3, R217 ;  /* 0x000000d900037202 */ /* 0x000fe20000000f00 */
[----:B------:R-:W-:Y:S01]  /*8d30*/  IMAD.MOV.U32 R2, RZ, RZ, R218 ;  /* 0x000000ffff027224 */ /* 0x000fe200078e00da */
[----:B----4-:R-:W-:Y:S01]  /*8d40*/  HMMA.16816.F32 R56, R4, R8, R56 ;  /* 0x000000080438723c */ /* 0x010fe20000001838 */
[----:B------:R-:W-:-:S04]  /*8d50*/  IMAD.MOV.U32 R0, RZ, RZ, R219 ;  /* 0x000000ffff007224 */ /* 0x000fc800078e00db */
[----:B------:R-:W-:Y:S01]  /*8d60*/  IMAD.MOV.U32 R63, RZ, RZ, R220 ;  /* 0x000000ffff3f7224 */ /* 0x000fe200078e00dc */
[----:B------:R-:W-:Y:S01]  /*8d70*/  MOV R61, R222 ;  /* 0x000000de003d7202 */ /* 0x000fe20000000f00 */
[----:B------:R-:W-:Y:S01]  /*8d80*/  IMAD.MOV.U32 R62, RZ, RZ, R221 ;  /* 0x000000ffff3e7224 */ /* 0x000fe200078e00dd */
[----:B------:R-:W-:Y:S01]  /*8d90*/  HMMA.16816.F32 R224, R4, R20, R224 ;  /* 0x0000001404e0723c */ /* 0x000fe200000018e0 */
[----:B------:R-:W-:-:S07]  /*8da0*/  IMAD.MOV.U32 R60, RZ, RZ, R223 ;  /* 0x000000ffff3c7224 */ /* 0x000fce00078e00df */
[C---:B------:R-:W-:Y:S08]  /*8db0*/  HMMA.16816.F32 R52, R4.reuse, R18, R52 ;  /* 0x000000120434723c */ /* 0x040ff00000001834 */
[C---:B------:R-:W-:Y:S08]  /*8dc0*/  HMMA.16816.F32 R64, R4.reuse, R10, R64 ;  /* 0x0000000a0440723c */ /* 0x040ff00000001840 */
[C---:B------:R-:W-:Y:S08]  /*8dd0*/  HMMA.16816.F32 R216, R4.reuse, R22, R228 ;  /* 0x0000001604d8723c */ /* 0x040ff000000018e4 */
[----:B------:R-:W-:Y:S01]  /*8de0*/  HMMA.16816.F32 R232, R4, R30, R232 ;  /* 0x0000001e04e8723c */ /* 0x000fe200000018e8 */
[----:B------:R-:W-:Y:S07]  /*8df0*/  LDSM.16.M88.4 R4, [R246+0x2000] ;  /* 0x00200000f604783b */ /* 0x000fee0000000200 */
[C---:B------:R-:W-:Y:S01]  /*8e00*/  HMMA.16816.F32 R36, R12.reuse, R18, R36 ;  /* 0x000000120c24723c */ /* 0x040fe20000001824 */
[----:B------:R-:W1:Y:S07]  /*8e10*/  LDSM.16.M88.4 R16, [R241] ;  /* 0x00000000f110783b */ /* 0x000e6e0000000200 */
[----:B------:R-:W-:Y:S01]  /*8e20*/  HMMA.16816.F32 R220, R12, R28, R212 ;  /* 0x0000001c0cdc723c */ /* 0x000fe200000018d4 */
[----:B------:R-:W-:Y:S01]  /*8e30*/  MOV R249, R216 ;  /* 0x000000d800f97202 */ /* 0x000fe20000000f00 */
[----:B------:R-:W-:Y:S01]  /*8e40*/  IMAD.MOV.U32 R139, RZ, RZ, R217 ;  /* 0x000000ffff8b7224 */ /* 0x000fe200078e00d9 */
[----:B------:R-:W-:Y:S01]  /*8e50*/  MOV R133, R219 ;  /* 0x000000db00857202 */ /* 0x000fe20000000f00 */
[----:B------:R-:W-:-:S04]  /*8e60*/  IMAD.MOV.U32 R138, RZ, RZ, R218 ;  /* 0x000000ffff8a7224 */ /* 0x000fc800078e00da */
[C---:B------:R-:W-:Y:S01]  /*8e70*/  HMMA.16816.F32 R212, R12.reuse, R30, R44 ;  /* 0x0000001e0cd4723c */ /* 0x040fe2000000182c */
[----:B------:R-:W2:Y:S06]  /*8e80*/  LDSM.16.M88.4 R28, [R241+0x1800] ;  /* 0x00180000f11c783b */ /* 0x000eac0000000200 */
[----:B------:R-:W-:Y:S01]  /*8e90*/  IMAD.MOV.U32 R44, RZ, RZ, R249 ;  /* 0x000000ffff2c7224 */ /* 0x000fe200078e00f9 */
[----:B------:R-:W-:Y:S01]  /*8ea0*/  HMMA.16816.F32 R228, R12, R8, R208 ;  /* 0x000000080ce4723c */ /* 0x000fe200000018d0 */
[----:B------:R-:W-:Y:S01]  /*8eb0*/  MOV R45, R139 ;  /* 0x0000008b002d7202 */ /* 0x000fe20000000f00 */
[----:B------:R-:W-:-:S02]  /*8ec0*/  IMAD.MOV.U32 R46, RZ, RZ, R138 ;  /* 0x000000ffff2e7224 */ /* 0x000fc400078e008a */
[----:B------:R-:W-:-:S04]  /*8ed0*/  IMAD.MOV.U32 R47, RZ, RZ, R133 ;  /* 0x000000ffff2f7224 */ /* 0x000fc800078e0085 */
[C---:B------:R-:W-:Y:S01]  /*8ee0*/  HMMA.16816.F32 R216, R12.reuse, R10, R48 ;  /* 0x0000000a0cd8723c */ /* 0x040fe20000001830 */
[----:B------:R-:W3:Y:S07]  /*8ef0*/  LDSM.16.M88.4 R8, [R246] ;  /* 0x00000000f608783b */ /* 0x000eee0000000200 */
[----:B------:R-:W-:Y:S01]  /*8f00*/  HMMA.16816.F32 R140, R12, R20, R140 ;  /* 0x000000140c8c723c */ /* 0x000fe2000000188c */
[----:B------:R-:W-:Y:S04]  /*8f10*/  LDSM.16.M88.4 R20, [R241+0x1000] ;  /* 0x00100000f114783b */ /* 0x000fe80000000200 */
[----:B------:R-:W4:Y:S03]  /*8f20*/  LDSM.16.M88.4 R12, [R241+0x800] ;  /* 0x00080000f10c783b */ /* 0x000f260000000200 */
[C---:B-1----:R-:W-:Y:S07]  /*8f30*/  HMMA.16816.F32 R208, R4.reuse, R16, R40 ;  /* 0x0000001004d0723c */ /* 0x042fee0000001828 */
[----:B------:R-:W-:Y:S01]  /*8f40*/  MOV R40, R132 ;  /* 0x0000008400287202 */ /* 0x000fe20000000f00 */
[----:B------:R-:W-:Y:S01]  /*8f50*/  IMAD.MOV.U32 R41, RZ, RZ, R3 ;  /* 0x000000ffff297224 */ /* 0x000fe200078e0003 */
[----:B------:R-:W-:Y:S01]  /*8f60*/  MOV R43, R0 ;  /* 0x00000000002b7202 */ /* 0x000fe20000000f00 */
[----:B------:R-:W-:Y:S01]  /*8f70*/  IMAD.MOV.U32 R42, RZ, RZ, R2 ;  /* 0x000000ffff2a7224 */ /* 0x000fe200078e0002 */
[C---:B------:R-:W-:Y:S08]  /*8f80*/  HMMA.16816.F32 R48, R4.reuse, R18, R52 ;  /* 0x000000120430723c */ /* 0x040ff00000001834 */
[----:B--2---:R-:W-:Y:S08]  /*8f90*/  HMMA.16816.F32 R40, R4, R28, R40 ;  /* 0x0000001c0428723c */ /* 0x004ff00000001828 */
[----:B---3--:R-:W-:Y:S08]  /*8fa0*/  HMMA.16816.F32 R32, R8, R16, R32 ;  /* 0x000000100820723c */ /* 0x008ff00000001820 */
[----:B------:R-:W-:Y:S01]  /*8fb0*/  IMAD.MOV.U32 R3, RZ, RZ, R49 ;  /* 0x000000ffff037224 */ /* 0x000fe200078e0031 */
[----:B------:R-:W-:Y:S01]  /*8fc0*/  MOV R2, R50 ;  /* 0x0000003200027202 */ /* 0x000fe20000000f00 */
[----:B------:R-:W-:Y:S01]  /*8fd0*/  IMAD.MOV.U32 R0, RZ, RZ, R51 ;  /* 0x000000ffff007224 */ /* 0x000fe200078e0033 */
[----:B----4-:R-:W-:Y:S01]  /*8fe0*/  HMMA.16816.F32 R56, R4, R12, R56 ;  /* 0x0000000c0438723c */ /* 0x010fe20000001838 */
[----:B------:R-:W-:-:S04]  /*8ff0*/  IMAD.MOV.U32 R16, RZ, RZ, R48 ;  /* 0x000000ffff107224 */ /* 0x000fc800078e0030 */
[----:B------:R-:W-:-:S03]  /*9000*/  MOV R132, R40 ;  /* 0x0000002800847202 */ /* 0x000fc60000000f00 */
[C---:B------:R-:W-:Y:S07]  /*9010*/  HMMA.16816.F32 R48, R4.reuse, R20, R224 ;  /* 0x000000140430723c */ /* 0x040fee00000018e0 */
[----:B------:R-:W-:Y:S01]  /*9020*/  MOV R225, R3 ;  /* 0x0000000300e17202 */ /* 0x000fe20000000f00 */
[----:B------:R-:W-:Y:S01]  /*9030*/  IMAD.MOV.U32 R226, RZ, RZ, R2 ;  /* 0x000000ffffe27224 */ /* 0x000fe200078e0002 */
[----:B------:R-:W-:Y:S01]  /*9040*/  HMMA.16816.F32 R52, R4, R14, R64 ;  /* 0x0000000e0434723c */ /* 0x000fe20000001840 */
[----:B------:R-:W-:Y:S01]  /*9050*/  IMAD.MOV.U32 R227, RZ, RZ, R0 ;  /* 0x000000ffffe37224 */ /* 0x000fe200078e0000 */
[----:B------:R-:W-:Y:S01]  /*9060*/  MOV R0, R43 ;  /* 0x0000002b00007202 */ /* 0x000fe20000000f00 */
[----:B------:R-:W-:-:S02]  /*9070*/  IMAD.MOV.U32 R3, RZ, RZ, R41 ;  /* 0x000000ffff037224 */ /* 0x000fc400078e0029 */
[----:B------:R-:W-:Y:S02]  /*9080*/  IMAD.MOV.U32 R2, RZ, RZ, R42 ;  /* 0x000000ffff027224 */ /* 0x000fe400078e002a */
[----:B------:R-:W-:Y:S01]  /*9090*/  IMAD.MOV.U32 R224, RZ, RZ, R16 ;  /* 0x000000ffffe07224 */ /* 0x000fe200078e0010 */
[C---:B------:R-:W-:Y:S08]  /*90a0*/  HMMA.16816.F32 R44, R4.reuse, R22, R44 ;  /* 0x00000016042c723c */ /* 0x040ff0000000182c */
[----:B------:R-:W-:Y:S01]  /*90b0*/  HMMA.16816.F32 R40, R4, R30, R232 ;  /* 0x0000001e0428723c */ /* 0x000fe200000018e8 */
[----:B------:R-:W-:Y:S06]  /*90c0*/  LDSM.16.M88.4 R4, [R244+0x6000] ;  /* 0x00600000f404783b */ /* 0x000fec0000000200 */
[----:B------:R-:W-:Y:S01]  /*90d0*/  IMAD.MOV.U32 R232, RZ, RZ, R63 ;  /* 0x000000ffffe87224 */ /* 0x000fe200078e003f */
[----:B------:R-:W-:Y:S01]  /*90e0*/  HMMA.16816.F32 R36, R8, R18, R36 ;  /* 0x000000120824723c */ /* 0x000fe20000001824 */
[----:B------:R-:W1:Y:S01]  /*90f0*/  LDSM.16.M88.4 R16, [R236+0xa000] ;  /* 0x00a00000ec10783b */ /* 0x000e620000000200 */
[----:B------:R-:W-:Y:S01]  /*9100*/  IMAD.MOV.U32 R233, RZ, RZ, R62 ;  /* 0x000000ffffe97224 */ /* 0x000fe200078e003e */
[----:B------:R-:W-:Y:S01]  /*9110*/  MOV R234, R61 ;  /* 0x0000003d00ea7202 */ /* 0x000fe20000000f00 */
[----:B------:R-:W-:-:S04]  /*9120*/  IMAD.MOV.U32 R235, RZ, RZ, R60 ;  /* 0x000000ffffeb7224 */ /* 0x000fc800078e003c */
[C---:B------:R-:W-:Y:S08]  /*9130*/  HMMA.16816.F32 R60, R8.reuse, R12, R228 ;  /* 0x0000000c083c723c */ /* 0x040ff000000018e4 */
[C---:B------:R-:W-:Y:S01]  /*9140*/  HMMA.16816.F32 R64, R8.reuse, R14, R216 ;  /* 0x0000000e0840723c */ /* 0x040fe200000018d8 */
[----:B------:R-:W2:Y:S07]  /*9150*/  LDSM.16.M88.4 R12, [R244+0x4000] ;  /* 0x00400000f40c783b */ /* 0x000eae0000000200 */
[C---:B------:R-:W-:Y:S08]  /*9160*/  HMMA.16816.F32 R140, R8.reuse, R20, R140 ;  /* 0x00000014088c723c */ /* 0x040ff0000000188c */
[C---:B------:R-:W-:Y:S01]  /*9170*/  HMMA.16816.F32 R232, R8.reuse, R22, R232 ;  /* 0x0000001608e8723c */ /* 0x040fe200000018e8 */
[----:B------:R-:W-:Y:S07]  /*9180*/  LDSM.16.M88.4 R20, [R236+0xb000] ;  /* 0x00b00000ec14783b */ /* 0x000fee0000000200 */
[C---:B------:R-:W-:Y:S08]  /*9190*/  HMMA.16816.F32 R228, R8.reuse, R28, R220 ;  /* 0x0000001c08e4723c */ /* 0x040ff000000018dc */
[----:B------:R-:W-:Y:S01]  /*91a0*/  HMMA.16816.F32 R216, R8, R30, R212 ;  /* 0x0000001e08d8723c */ /* 0x000fe200000018d4 */
[----:B------:R-:W3:Y:S04]  /*91b0*/  LDSM.16.M88.4 R8, [R236+0xa800] ;  /* 0x00a80000ec08783b */ /* 0x000ee80000000200 */
[----:B------:R-:W4:Y:S03]  /*91c0*/  LDSM.16.M88.4 R28, [R236+0xb800] ;  /* 0x00b80000ec1c783b */ /* 0x000f260000000200 */
[----:B-1----:R-:W-:Y:S08]  /*91d0*/  HMMA.16816.F32 R220, R4, R18, R224 ;  /* 0x0000001204dc723c */ /* 0x002ff000000018e0 */
[-C--:B--2---:R-:W-:Y:S07]  /*91e0*/  HMMA.16816.F32 R212, R12, R16.reuse, R32 ;  /* 0x000000100cd4723c */ /* 0x084fee0000001820 */
[----:B------:R-:W-:Y:S01]  /*91f0*/  IMAD.MOV.U32 R32, RZ, RZ, R132 ;  /* 0x000000ffff207224 */ /* 0x000fe200078e0084 */
[----:B------:R-:W-:Y:S01]  /*9200*/  MOV R33, R3 ;  /* 0x0000000300217202 */ /* 0x000fe20000000f00 */
[----:B------:R-:W-:Y:S01]  /*9210*/  IMAD.MOV.U32 R34, RZ, RZ, R2 ;  /* 0x000000ffff227224 */ /* 0x000fe200078e0002 */
[----:B------:R-:W-:Y:S01]  /*9220*/  HMMA.16816.F32 R208, R4, R16, R208 ;  /* 0x0000001004d0723c */ /* 0x000fe200000018d0 */
[----:B------:R-:W-:-:S05]  /*9230*/  IMAD.MOV.U32 R35, RZ, RZ, R0 ;  /* 0x000000ffff237224 */ /* 0x000fca00078e0000 */
[----:B------:R-:W-:Y:S01]  /*9240*/  MOV R132, R220 ;  /* 0x000000dc00847202 */ /* 0x000fe20000000f00 */
[----:B------:R-:W-:Y:S01]  /*9250*/  IMAD.MOV.U32 R3, RZ, RZ, R221 ;  /* 0x000000ffff037224 */ /* 0x000fe200078e00dd */
[----:B------:R-:W-:Y:S01]  /*9260*/  MOV R0, R223 ;  /* 0x000000df00007202 */ /* 0x000fe20000000f00 */
[----:B------:R-:W-:Y:S02]  /*9270*/  IMAD.MOV.U32 R2, RZ, RZ, R222 ;  /* 0x000000ffff027224 */ /* 0x000fe400078e00de */
[C---:B---3--:R-:W-:Y:S08]  /*9280*/  HMMA.16816.F32 R220, R4.reuse, R8, R56 ;  /* 0x0000000804dc723c */ /* 0x048ff00000001838 */
[C---:B----4-:R-:W-:Y:S08]  /*9290*/  HMMA.16816.F32 R32, R4.reuse, R28, R32 ;  /* 0x0000001c0420723c */ /* 0x050ff00000001820 */
[C---:B------:R-:W-:Y:S08]  /*92a0*/  HMMA.16816.F32 R224, R4.reuse, R10, R52 ;  /* 0x0000000a04e0723c */ /* 0x040ff00000001834 */
        /* <DEDUP_REMOVED lines=9> */
[----:B------:R-:W-:-:S07]  /*9340*/  IMAD.MOV.U32 R138, RZ, RZ, R32 ;  /* 0x000000ffff8a7224 */ /* 0x000fce00078e0020 */
[----:B------:R-:W-:Y:S01]  /*9350*/  HMMA.16816.F32 R48, R4, R30, R40 ;  /* 0x0000001e0430723c */ /* 0x000fe20000001828 */
[----:B------:R-:W-:Y:S07]  /*9360*/  LDSM.16.M88.4 R4, [R245+0x6000] ;  /* 0x00600000f504783b */ /* 0x000fee0000000200 */
[C---:B------:R-:W-:Y:S08]  /*9370*/  HMMA.16816.F32 R40, R12.reuse, R8, R60 ;  /* 0x000000080c28723c */ /* 0x040ff0000000183c */
[C---:B------:R-:W-:Y:S08]  /*9380*/  HMMA.16816.F32 R44, R12.reuse, R18, R36 ;  /* 0x000000120c2c723c */ /* 0x040ff00000001824 */
[C---:B------:R-:W-:Y:S07]  /*9390*/  HMMA.16816.F32 R60, R12.reuse, R22, R232 ;  /* 0x000000160c3c723c */ /* 0x040fee00000018e8 */
[----:B------:R-:W-:Y:S01]  /*93a0*/  IMAD.MOV.U32 R232, RZ, RZ, R59 ;  /* 0x000000ffffe87224 */ /* 0x000fe200078e003b */
[C---:B------:R-:W-:Y:S01]  /*93b0*/  HMMA.16816.F32 R36, R12.reuse, R10, R64 ;  /* 0x0000000a0c24723c */ /* 0x040fe20000001840 */
[----:B------:R-:W-:Y:S01]  /*93c0*/  IMAD.MOV.U32 R233, RZ, RZ, R58 ;  /* 0x000000ffffe97224 */ /* 0x000fe200078e003a */
[----:B------:R-:W-:Y:S01]  /*93d0*/  MOV R234, R57 ;  /* 0x0000003900ea7202 */ /* 0x000fe20000000f00 */
[----:B------:R-:W-:Y:S01]  /*93e0*/  IMAD.MOV.U32 R235, RZ, RZ, R56 ;  /* 0x000000ffffeb7224 */ /* 0x000fe200078e0038 */
[----:B------:R-:W-:Y:S04]  /*93f0*/  LDSM.16.M88.4 R8, [R245+0x4000] ;  /* 0x00400000f508783b */ /* 0x000fe80000000200 */
[C---:B------:R-:W-:Y:S01]  /*9400*/  HMMA.16816.F32 R32, R12.reuse, R20, R140 ;  /* 0x000000140c20723c */ /* 0x040fe2000000188c */
[----:B------:R-:W1:Y:S06]  /*9410*/  LDSM.16.M88.4 R20, [R243+0x3000] ;  /* 0x00300000f314783b */ /* 0x000e6c0000000200 */
[----:B------:R-:W-:Y:S01]  /*9420*/  IMAD.MOV.U32 R142, RZ, RZ, R17 ;  /* 0x000000ffff8e7224 */ /* 0x000fe200078e0011 */
[----:B------:R-:W-:Y:S01]  /*9430*/  HMMA.16816.F32 R56, R12, R28, R228 ;  /* 0x0000001c0c38723c */ /* 0x000fe200000018e4 */
[----:B------:R-:W-:Y:S01]  /*9440*/  MOV R143, R16 ;  /* 0x00000010008f7202 */ /* 0x000fe20000000f00 */
[----:B------:R-:W-:Y:S01]  /*9450*/  IMAD.MOV.U32 R141, RZ, RZ, R133 ;  /* 0x000000ffff8d7224 */ /* 0x000fe200078e0085 */
[----:B------:R-:W2:Y:S01]  /*9460*/  LDSM.16.M88.4 R16, [R243+0x2000] ;  /* 0x00200000f310783b */ /* 0x000ea20000000200 */
[----:B------:R-:W-:-:S03]  /*9470*/  MOV R140, R138 ;  /* 0x0000008a008c7202 */ /* 0x000fc60000000f00 */
[----:B------:R-:W-:Y:S01]  /*9480*/  IMAD.MOV.U32 R228, RZ, RZ, R132 ;  /* 0x000000ffffe47224 */ /* 0x000fe200078e0084 */
[----:B------:R-:W-:Y:S01]  /*9490*/  HMMA.16816.F32 R64, R12, R30, R216 ;  /* 0x0000001e0c40723c */ /* 0x000fe200000018d8 */
[----:B------:R-:W3:Y:S01]  /*94a0*/  LDSM.16.M88.4 R12, [R243+0x2800] ;  /* 0x00280000f30c783b */ /* 0x000ee20000000200 */
[----:B------:R-:W-:Y:S01]  /*94b0*/  MOV R229, R3 ;  /* 0x0000000300e57202 */ /* 0x000fe20000000f00 */
[----:B------:R-:W-:Y:S02]  /*94c0*/  IMAD.MOV.U32 R230, RZ, RZ, R2 ;  /* 0x000000ffffe67224 */ /* 0x000fe400078e0002 */
[----:B------:R-:W4:Y:S01]  /*94d0*/  LDSM.16.M88.4 R28, [R243+0x3800] ;  /* 0x00380000f31c783b */ /* 0x000f220000000200 */
[----:B------:R-:W-:Y:S02]  /*94e0*/  IMAD.MOV.U32 R231, RZ, RZ, R0 ;  /* 0x000000ffffe77224 */ /* 0x000fe400078e0000 */
[----:B-1----:R-:W-:Y:S08]  /*94f0*/  HMMA.16816.F32 R60, R8, R22, R60 ;  /* 0x00000016083c723c */ /* 0x002ff0000000183c */
[C---:B--2---:R-:W-:Y:S08]  /*9500*/  HMMA.16816.F32 R228, R4.reuse, R18, R228 ;  /* 0x0000001204e4723c */ /* 0x044ff000000018e4 */
[C---:B---3--:R-:W-:Y:S08]  /*9510*/  HMMA.16816.F32 R216, R4.reuse, R12, R232 ;  /* 0x0000000c04d8723c */ /* 0x048ff000000018e8 */
[-C--:B------:R-:W-:Y:S08]  /*9520*/  HMMA.16816.F32 R208, R4, R16.reuse, R208 ;  /* 0x0000001004d0723c */ /* 0x080ff000000018d0 */
[----:B------:R-:W-:Y:S01]  /*9530*/  HMMA.16816.F32 R212, R8, R16, R212 ;  /* 0x0000001008d4723c */ /* 0x000fe200000018d4 */
[----:B------:R-:W-:Y:S01]  /*9540*/  MOV R249, R228 ;  /* 0x000000e400f97202 */ /* 0x000fe20000000f00 */
[----:B------:R-:W-:Y:S01]  /*9550*/  IMAD.MOV.U32 R139, RZ, RZ, R229 ;  /* 0x000000ffff8b7224 */ /* 0x000fe200078e00e5 */
[----:B------:R-:W-:Y:S01]  /*9560*/  MOV R133, R231 ;  /* 0x000000e700857202 */ /* 0x000fe20000000f00 */
[----:B------:R-:W-:-:S04]  /*9570*/  IMAD.MOV.U32 R138, RZ, RZ, R230 ;  /* 0x000000ffff8a7224 */ /* 0x000fc800078e00e6 */
[----:B------:R-:W-:Y:S01]  /*9580*/  IMAD.MOV.U32 R16, RZ, RZ, R216 ;  /* 0x000000ffff107224 */ /* 0x000fe200078e00d8 */
[----:B----4-:R-:W-:Y:S01]  /*9590*/  HMMA.16816.F32 R140, R4, R28, R140 ;  /* 0x0000001c048c723c */ /* 0x010fe2000000188c */
[----:B------:R-:W-:Y:S01]  /*95a0*/  IMAD.MOV.U32 R252, RZ, RZ, R217 ;  /* 0x000000fffffc7224 */ /* 0x000fe200078e00d9 */
[----:B------:R-:W-:Y:S01]  /*95b0*/  MOV R251, R218 ;  /* 0x000000da00fb7202 */ /* 0x000fe20000000f00 */
[----:B------:R-:W-:-:S05]  /*95c0*/  IMAD.MOV.U32 R250, RZ, RZ, R219 ;  /* 0x000000fffffa7224 */ /* 0x000fca00078e00db */
[C---:B------:R-:W-:Y:S08]  /*95d0*/  HMMA.16816.F32 R228, R4.reuse, R20, R220 ;  /* 0x0000001404e4723c */ /* 0x040ff000000018dc */
[C---:B------:R-:W-:Y:S08]  /*95e0*/  HMMA.16816.F32 R232, R4.reuse, R14, R224 ;  /* 0x0000000e04e8723c */ /* 0x040ff000000018e0 */
[----:B------:R-:W-:Y:S01]  /*95f0*/  HMMA.16816.F32 R220, R4, R30, R48 ;  /* 0x0000001e04dc723c */ /* 0x000fe20000001830 */
[----:B------:R-:W-:Y:S01]  /*9600*/  IMAD.MOV.U32 R132, RZ, RZ, R140 ;  /* 0x000000ffff847224 */ /* 0x000fe200078e008c */
[----:B------:R-:W-:Y:S01]  /*9610*/  MOV R3, R141 ;  /* 0x0000008d00037202 */ /* 0x000fe20000000f00 */
[----:B------:R-:W-:-:S02]  /*9620*/  IMAD.MOV.U32 R2, RZ, RZ, R142 ;  /* 0x000000ffff027224 */ /* 0x000fc400078e008e */
[----:B------:R-:W-:Y:S02]  /*9630*/  IMAD.MOV.U32 R0, RZ, RZ, R143 ;  /* 0x000000ffff007224 */ /* 0x000fe400078e008f */
[----:B------:R-:W-:Y:S01]  /*9640*/  MOV R51, R16 ;  /* 0x0000001000337202 */ /* 0x000fe20000000f00 */
[----:B------:R-:W-:Y:S01]  /*9650*/  HMMA.16816.F32 R224, R4, R22, R52 ;  /* 0x0000001604e0723c */ /* 0x000fe20000001834 */
[----:B------:R-:W-:Y:S06]  /*9660*/  LDSM.16.M88.4 R4, [R247+0x6000] ;  /* 0x00600000f704783b */ /* 0x000fec0000000200 */
[----:B------:R-:W-:Y:S01]  /*9670*/  MOV R22, R251 ;  /* 0x000000fb00167202 */ /* 0x000fe20000000f00 */
[----:B------:R-:W-:Y:S01]  /*9680*/  HMMA.16816.F32 R216, R8, R18, R44 ;  /* 0x0000001208d8723c */ /* 0x000fe2000000182c */
[----:B------:R-:W1:Y:S01]  /*9690*/  LDSM.16.M88.4 R16, [R242+0xa000] ;  /* 0x00a00000f210783b */ /* 0x000e620000000200 */
[----:B------:R-:W-:-:S06]  /*96a0*/  IMAD.MOV.U32 R23, RZ, RZ, R250 ;  /* 0x000000ffff177224 */ /* 0x000fcc00078e00fa */
[C---:B------:R-:W-:Y:S08]  /*96b0*/  HMMA.16816.F32 R140, R8.reuse, R12, R40 ;  /* 0x0000000c088c723c */ /* 0x040ff00000001828 */
[C---:B------:R-:W-:Y:S01]  /*96c0*/  HMMA.16816.F32 R40, R8.reuse, R20, R32 ;  /* 0x000000140828723c */ /* 0x040fe20000001820 */
[----:B------:R-:W-:Y:S06]  /*96d0*/  LDSM.16.M88.4 R32, [R242+0xb800] ;  /* 0x00b80000f220783b */ /* 0x000fec0000000200 */
[----:B------:R-:W-:Y:S01]  /*96e0*/  IMAD.MOV.U32 R20, RZ, RZ, R51 ;  /* 0x000000ffff147224 */ /* 0x000fe200078e0033 */
[----:B------:R-:W-:Y:S01]  /*96f0*/  HMMA.16816.F32 R52, R8, R14, R36 ;  /* 0x0000000e0834723c */ /* 0x000fe20000001824 */
[----:B------:R-:W2:Y:S01]  /*9700*/  LDSM.16.M88.4 R12, [R247+0x4000] ;  /* 0x00400000f70c783b */ /* 0x000ea20000000200 */
[----:B------:R-:W-:-:S03]  /*9710*/  IMAD.MOV.U32 R21, RZ, RZ, R252 ;  /* 0x000000ffff157224 */ /* 0x000fc600078e00fc */
[----:B------:R-:W3:Y:S03]  /*9720*/  S2R R252, SR_TID.X ;  /* 0x0000000000fc7919 */ /* 0x000ee60000002100 */
[C---:B------:R-:W-:Y:S08]  /*9730*/  HMMA.16816.F32 R56, R8.reuse, R28, R56 ;  /* 0x0000001c0838723c */ /* 0x040ff00000001838 */
[----:B------:R-:W-:Y:S01]  /*9740*/  HMMA.16816.F32 R48, R8, R30, R64 ;  /* 0x0000001e0830723c */ /* 0x000fe20000001840 */
[----:B------:R-:W4:Y:S04]  /*9750*/  LDSM.16.M88.4 R8, [R242+0xa800] ;  /* 0x00a80000f208783b */ /* 0x000f280000000200 */
[----:B------:R-:W4:Y:S02]  /*9760*/  LDSM.16.M88.4 R28, [R242+0xb000] ;  /* 0x00b00000f21c783b */ /* 0x000f240000000200 */
[----:B------:R-:W-:Y:S01]  /*9770*/  IMAD.MOV.U32 R64, RZ, RZ, R249 ;  /* 0x000000ffff407224 */ /* 0x000fe200078e00f9 */
[----:B------:R-:W-:Y:S01]  /*9780*/  MOV R65, R139 ;  /* 0x0000008b00417202 */ /* 0x000fe20000000f00 */
[----:B------:R-:W-:Y:S01]  /*9790*/  IMAD.MOV.U32 R66, RZ, RZ, R138 ;  /* 0x000000ffff427224 */ /* 0x000fe200078e008a */
[----:B-1----:R-:W-:Y:S01]  /*97a0*/  HMMA.16816.F32 R44, R4, R16, R208 ;  /* 0x00000010042c723c */ /* 0x002fe200000018d0 */
[----:B------:R-:W-:-:S02]  /*97b0*/  IMAD.MOV.U32 R67, RZ, RZ, R133 ;  /* 0x000000ffff437224 */ /* 0x000fc400078e0085 */
[----:B---3--:R-:W-:-:S05]  /*97c0*/  IMAD.SHL.U32 R252, R252, 0x2, RZ ;  /* 0x00000002fcfc7824 */ /* 0x008fca00078e00ff */
[----:B------:R-:W-:Y:S01]  /*97d0*/  HMMA.16816.F32 R64, R4, R18, R64 ;  /* 0x000000120440723c */ /* 0x000fe20000001840 */
[----:B------:R-:W-:-:S07]  /*97e0*/  LOP3.LUT R252, R252, 0x6, RZ, 0xc0, !PT ;  /* 0x00000006fcfc7812 */ /* 0x000fce00078ec0ff */
[----:B--2---:R-:W-:Y:S07]  /*97f0*/  HMMA.16816.F32 R36, R12, R16, R212 ;  /* 0x000000100c24723c */ /* 0x004fee00000018d4 */
[----:B------:R-:W-:Y:S01]  /*9800*/  MOV R212, R132 ;  /* 0x0000008400d47202 */ /* 0x000fe20000000f00 */
[----:B------:R-:W-:Y:S01]  /*9810*/  IMAD.MOV.U32 R213, RZ, RZ, R3 ;  /* 0x000000ffffd57224 */ /* 0x000fe200078e0003 */
[----:B------:R-:W-:Y:S01]  /*9820*/  MOV R215, R0 ;  /* 0x0000000000d77202 */ /* 0x000fe20000000f00 */
[----:B------:R-:W-:-:S06]  /*9830*/  IMAD.MOV.U32 R214, RZ, RZ, R2 ;  /* 0x000000ffffd67224 */ /* 0x000fcc00078e0002 */
[----:B------:R-:W-:Y:S01]  /*9840*/  IMAD.MOV.U32 R211, RZ, RZ, R64 ;  /* 0x000000ffffd37224 */ /* 0x000fe200078e0040 */
[----:B------:R-:W-:Y:S01]  /*9850*/  MOV R210, R65 ;  /* 0x0000004100d27202 */ /* 0x000fe20000000f00 */
[----:B------:R-:W-:Y:S01]  /*9860*/  IMAD.MOV.U32 R209, RZ, RZ, R66 ;  /* 0x000000ffffd17224 */ /* 0x000fe200078e0042 */
[----:B------:R-:W-:Y:S01]  /*9870*/  MOV R208, R67 ;  /* 0x0000004300d07202 */ /* 0x000fe20000000f00 */
[C---:B------:R-:W-:Y:S08]  /*9880*/  HMMA.16816.F32 R212, R4.reuse, R32, R212 ;  /* 0x0000002004d4723c */ /* 0x040ff000000018d4 */
[C---:B----4-:R-:W-:Y:S11]  /*9890*/  HMMA.16816.F32 R64, R4.reuse, R8, R20 ;  /* 0x000000080440723c */ /* 0x050ff60000001814 */
[----:B------:R-:W-:Y:S05]  /*98a0*/  @!UPT UIADD3 URZ, URZ, URZ, URZ ;  /* 0x0000003f3f3ff290 */ /* 0x000fea000fffe03f */
[----:B------:R-:W-:Y:S01]  /*98b0*/  IMAD.MOV.U32 R138, RZ, RZ, R212 ;  /* 0x000000ffff8a7224 */ /* 0x000fe200078e00d4 */
[----:B------:R-:W-:Y:S01]  /*98c0*/  MOV R133, R213 ;  /* 0x000000d500857202 */ /* 0x000fe20000000f00 */
[----:B------:R-:W-:Y:S01]  /*98d0*/  IMAD.MOV.U32 R132, RZ, RZ, R214 ;  /* 0x000000ffff847224 */ /* 0x000fe200078e00d6 */
[----:B------:R-:W-:Y:S02]  /*98e0*/  MOV R17, R215 ;  /* 0x000000d700117202 */ /* 0x000fe40000000f00 */
[----:B------:R-:W-:Y:S03]  /*98f0*/  HMMA.16816.F32 R212, R4, R34, R220 ;  /* 0x0000002204d4723c */ /* 0x000fe600000018dc */
[----:B------:R-:W-:Y:S01]  /*9900*/  IMAD.MOV.U32 R23, RZ, RZ, R64 ;  /* 0x000000ffff177224 */ /* 0x000fe200078e0040 */
[----:B------:R-:W-:Y:S01]  /*9910*/  MOV R22, R65 ;  /* 0x0000004100167202 */ /* 0x000fe20000000f00 */
[----:B------:R-:W-:Y:S01]  /*9920*/  IMAD.MOV.U32 R21, RZ, RZ, R66 ;  /* 0x000000ffff157224 */ /* 0x000fe200078e0042 */
[----:B------:R-:W-:-:S02]  /*9930*/  MOV R20, R67 ;  /* 0x0000004300147202 */ /* 0x000fc40000000f00 */
[----:B------:R-:W-:Y:S08]  /*9940*/  HMMA.16816.F32 R64, R4, R10, R232 ;  /* 0x0000000a0440723c */ /* 0x000ff000000018e8 */
[C---:B------:R-:W-:Y:S08]  /*9950*/  HMMA.16816.F32 R232, R12.reuse, R18, R216 ;  /* 0x000000120ce8723c */ /* 0x040ff000000018d8 */
[C---:B------:R-:W-:Y:S08]  /*9960*/  HMMA.16816.F32 R220, R12.reuse, R28, R40 ;  /* 0x0000001c0cdc723c */ /* 0x040ff00000001828 */
[----:B------:R-:W-:Y:S01]  /*9970*/  IMAD.MOV.U32 R251, RZ, RZ, R64 ;  /* 0x000000fffffb7224 */ /* 0x000fe200078e0040 */
[----:B------:R-:W-:Y:S01]  /*9980*/  MOV R250, R65 ;  /* 0x0000004100fa7202 */ /* 0x000fe20000000f00 */
[----:B------:R-:W-:Y:S01]  /*9990*/  IMAD.MOV.U32 R249, RZ, RZ, R66 ;  /* 0x000000fffff97224 */ /* 0x000fe200078e0042 */
[----:B------:R-:W-:Y:S01]  /*99a0*/  MOV R139, R67 ;  /* 0x00000043008b7202 */ /* 0x000fe20000000f00 */
[----:B------:R-:W-:Y:S08]  /*99b0*/  HMMA.16816.F32 R216, R12, R30, R60 ;  /* 0x0000001e0cd8723c */ /* 0x000ff0000000183c */
[----:B------:R-:W-:Y:S08]  /*99c0*/  HMMA.16816.F32 R64, R4, R28, R228 ;  /* 0x0000001c0440723c */ /* 0x000ff000000018e4 */
[----:B------:R-:W-:Y:S11]  /*99d0*/  HMMA.16816.F32 R228, R12, R8, R140 ;  /* 0x000000080ce4723c */ /* 0x000ff6000000188c */
[----:B------:R-:W-:Y:S05]  /*99e0*/  @!UPT UIADD3 URZ, URZ, URZ, URZ ;  /* 0x0000003f3f3ff290 */ /* 0x000fea000fffe03f */
[----:B------:R-:W-:Y:S01]  /*99f0*/  IMAD.MOV.U32 R16, RZ, RZ, R64 ;  /* 0x000000ffff107224 */ /* 0x000fe200078e0040 */
[----:B------:R-:W-:Y:S01]  /*9a00*/  MOV R3, R65 ;  /* 0x0000004100037202 */ /* 0x000fe20000000f00 */
[----:B------:R-:W-:Y:S01]  /*9a10*/  IMAD.MOV.U32 R2, RZ, RZ, R66 ;  /* 0x000000ffff027224 */ /* 0x000fe200078e0042 */
[----:B------:R-:W-:Y:S02]  /*9a20*/  MOV R0, R67 ;  /* 0x0000004300007202 */ /* 0x000fe40000000f00 */
[----:B------:R-:W-:Y:S01]  /*9a30*/  HMMA.16816.F32 R64, R4, R30, R224 ;  /* 0x0000001e0440723c */ /* 0x000fe200000018e0 */
[----:B------:R-:W-:Y:S06]  /*9a40*/  LDSM.16.M88.4 R28, [R241+0x3800] ;  /* 0x00380000f11c783b */ /* 0x000fec0000000200 */
        /* <DEDUP_REMOVED lines=8> */
[C---:B------:R-:W-:Y:S01]  /*9ad0*/  HMMA.16816.F32 R224, R12.reuse, R10, R52 ;  /* 0x0000000a0ce0723c */ /* 0x040fe20000001834 */
[----:B------:R-:W1:Y:S04]  /*9ae0*/  LDSM.16.M88.4 R4, [R246+0x6000] ;  /* 0x00600000f604783b */ /* 0x000e680000000200 */
[----:B------:R-:W2:Y:S02]  /*9af0*/  LDSM.16.M88.4 R8, [R246+0x4000] ;  /* 0x00400000f608783b */ /* 0x000ea40000000200 */
[----:B------:R-:W-:Y:S01]  /*9b00*/  IMAD.MOV.U32 R52, RZ, RZ, R23 ;  /* 0x000000ffff347224 */ /* 0x000fe200078e0017 */
[----:B------:R-:W-:Y:S01]  /*9b10*/  MOV R53, R22 ;  /* 0x0000001600357202 */ /* 0x000fe20000000f00 */
[----:B------:R-:W-:Y:S01]  /*9b20*/  IMAD.MOV.U32 R54, RZ, RZ, R21 ;  /* 0x000000ffff367224 */ /* 0x000fe200078e0015 */
[----:B------:R-:W-:Y:S01]  /*9b30*/  MOV R55, R20 ;  /* 0x0000001400377202 */ /* 0x000fe20000000f00 */
[C---:B------:R-:W-:Y:S01]  /*9b40*/  HMMA.16816.F32 R212, R12.reuse, R32, R56 ;  /* 0x000000200cd4723c */ /* 0x040fe20000001838 */
[----:B------:R-:W3:Y:S06]  /*9b50*/  LDSM.16.M88.4 R20, [R241+0x2000] ;  /* 0x00200000f114783b */ /* 0x000eec0000000200 */
[----:B------:R-:W-:Y:S01]  /*9b60*/  IMAD.MOV.U32 R56, RZ, RZ, R211 ;  /* 0x000000ffff387224 */ /* 0x000fe200078e00d3 */
[----:B------:R-:W-:Y:S01]  /*9b70*/  MOV R57, R210 ;  /* 0x000000d200397202 */ /* 0x000fe20000000f00 */
[----:B------:R-:W-:Y:S01]  /*9b80*/  IMAD.MOV.U32 R58, RZ, RZ, R209 ;  /* 0x000000ffff3a7224 */ /* 0x000fe200078e00d1 */
[----:B------:R-:W-:Y:S01]  /*9b90*/  MOV R59, R208 ;  /* 0x000000d0003b7202 */ /* 0x000fe20000000f00 */
[----:B------:R-:W-:Y:S01]  /*9ba0*/  IMAD.MOV.U32 R32, RZ, RZ, R138 ;  /* 0x000000ffff207224 */ /* 0x000fe200078e008a */
[----:B------:R-:W-:Y:S01]  /*9bb0*/  HMMA.16816.F32 R208, R12, R34, R48 ;  /* 0x000000220cd0723c */ /* 0x000fe20000001830 */
[----:B------:R-:W-:Y:S01]  /*9bc0*/  MOV R33, R133 ;  /* 0x0000008500217202 */ /* 0x000fe20000000f00 */
[----:B------:R-:W4:Y:S05]  /*9bd0*/  LDSM.16.M88.4 R12, [R241+0x3000] ;  /* 0x00300000f10c783b */ /* 0x000f2a0000000200 */
[----:B------:R-:W-:Y:S01]  /*9be0*/  IMAD.MOV.U32 R34, RZ, RZ, R132 ;  /* 0x000000ffff227224 */ /* 0x000fe200078e0084 */
[----:B------:R-:W-:Y:S01]  /*9bf0*/  MOV R35, R17 ;  /* 0x0000001100237202 */ /* 0x000fe20000000f00 */
[----:B------:R-:W-:Y:S01]  /*9c00*/  IMAD.MOV.U32 R48, RZ, RZ, R251 ;  /* 0x000000ffff307224 */ /* 0x000fe200078e00fb */
[----:B------:R-:W-:Y:S01]  /*9c10*/  MOV R49, R250 ;  /* 0x000000fa00317202 */ /* 0x000fe20000000f00 */
[----:B------:R-:W-:Y:S01]  /*9c20*/  IMAD.MOV.U32 R50, RZ, RZ, R249 ;  /* 0x000000ffff327224 */ /* 0x000fe200078e00f9 */
[----:B------:R-:W-:-:S03]  /*9c30*/  MOV R51, R139 ;  /* 0x0000008b00337202 */ /* 0x000fc60000000f00 */
[-C--:B-1----:R-:W-:Y:S08]  /*9c40*/  HMMA.16816.F32 R32, R4, R28.reuse, R32 ;  /* 0x0000001c0420723c */ /* 0x082ff00000001820 */
[----:B--2---:R-:W-:Y:S08]  /*9c50*/  HMMA.16816.F32 R212, R8, R28, R212 ;  /* 0x0000001c08d4723c */ /* 0x004ff000000018d4 */
[-C--:B---3--:R-:W-:Y:S07]  /*9c60*/  HMMA.16816.F32 R140, R4, R20.reuse, R44 ;  /* 0x00000014048c723c */ /* 0x088fee000000182c */
[----:B------:R-:W-:Y:S01]  /*9c70*/  IMAD.MOV.U32 R44, RZ, RZ, R16 ;  /* 0x000000ffff2c7224 */ /* 0x000fe200078e0010 */
[----:B------:R-:W-:Y:S01]  /*9c80*/  MOV R45, R3 ;  /* 0x00000003002d7202 */ /* 0x000fe20000000f00 */
[----:B------:R-:W1:Y:S01]  /*9c90*/  LDSM.16.M88.4 R16, [R241+0x2800] ;  /* 0x00280000f110783b */ /* 0x000e620000000200 */
[----:B------:R-:W-:Y:S01]  /*9ca0*/  IMAD.MOV.U32 R46, RZ, RZ, R2 ;  /* 0x000000ffff2e7224 */ /* 0x000fe200078e0002 */
[----:B------:R-:W-:Y:S01]  /*9cb0*/  MOV R3, R35 ;  /* 0x0000002300037202 */ /* 0x000fe20000000f00 */
[----:B------:R-:W-:Y:S01]  /*9cc0*/  IMAD.MOV.U32 R132, RZ, RZ, R33 ;  /* 0x000000ffff847224 */ /* 0x000fe200078e0021 */
[----:B------:R-:W-:Y:S01]  /*9cd0*/  MOV R250, R34 ;  /* 0x0000002200fa7202 */ /* 0x000fe20000000f00 */
[----:B------:R-:W-:Y:S01]  /*9ce0*/  IMAD.MOV.U32 R2, RZ, RZ, R32 ;  /* 0x000000ffff027224 */ /* 0x000fe200078e0020 */
[----:B------:R-:W-:Y:S01]  /*9cf0*/  HMMA.16816.F32 R60, R8, R20, R36 ;  /* 0x00000014083c723c */ /* 0x000fe20000001824 */
[----:B------:R-:W-:Y:S01]  /*9d00*/  MOV R47, R0 ;  /* 0x00000000002f7202 */ /* 0x000fe20000000f00 */
[----:B------:R-:W-:-:S04]  /*9d10*/  DEPBAR.LE SB0, 0x0 ;  /* 0x000080000000791a */ /* 0x000fc80000000000 */
[----:B------:R-:W-:Y:S02]  /*9d20*/  MOV R0, UR21 ;  /* 0x0000001500007c02 */ /* 0x000fe40008000f00 */
[----:B------:R-:W-:Y:S03]  /*9d30*/  HMMA.16816.F32 R32, R4, R30, R40 ;  /* 0x0000001e0420723c */ /* 0x000fe60000001828 */
[----:B------:R-:W-:-:S05]  /*9d40*/  IMAD R0, R0, 0x40, R252 ;  /* 0x0000004000007824 */ /* 0x000fca00078e02fc */
[C---:B------:R-:W-:Y:S08]  /*9d50*/  HMMA.16816.F32 R56, R4.reuse, R22, R56 ;  /* 0x000000160438723c */ /* 0x040ff00000001838 */
[C---:B----4-:R-:W-:Y:S08]  /*9d60*/  HMMA.16816.F32 R44, R4.reuse, R12, R44 ;  /* 0x0000000c042c723c */ /* 0x050ff0000000182c */
[----:B------:R-:W-:Y:S01]  /*9d70*/  HMMA.16816.F32 R64, R4, R14, R64 ;  /* 0x0000000e0440723c */ /* 0x000fe20000001840 */
[----:B------:R-:W-:-:S07]  /*9d80*/  MOV R249, R35 ;  /* 0x0000002300f97202 */ /* 0x000fce0000000f00 */
[C---:B-1----:R-:W-:Y:S08]  /*9d90*/  HMMA.16816.F32 R52, R4.reuse, R16, R52 ;  /* 0x000000100434723c */ /* 0x042ff00000001834 */
[----:B------:R-:W-:Y:S07]  /*9da0*/  HMMA.16816.F32 R48, R4, R18, R48 ;  /* 0x000000120430723c */ /* 0x000fee0000001830 */
[----:B------:R-:W-:Y:S01]  /*9db0*/  IMAD.MOV.U32 R4, RZ, RZ, R32 ;  /* 0x000000ffff047224 */ /* 0x000fe200078e0020 */
[----:B------:R-:W-:Y:S01]  /*9dc0*/  HMMA.16816.F32 R40, R8, R22, R232 ;  /* 0x000000160828723c */ /* 0x000fe200000018e8 */
[----:B------:R-:W-:Y:S01]  /*9dd0*/  IMAD.MOV.U32 R6, RZ, RZ, R34 ;  /* 0x000000ffff067224 */ /* 0x000fe200078e0022 */
[----:B------:R-:W-:-:S05]  /*9de0*/  MOV R5, R33 ;  /* 0x0000002100057202 */ /* 0x000fca0000000f00 */
[----:B------:R-:W-:Y:S01]  /*9df0*/  MOV R233, R4 ;  /* 0x0000000400e97202 */ /* 0x000fe20000000f00 */
[----:B------:R-:W-:Y:S01]  /*9e00*/  FMUL.FTZ R4, R60, c[0x0][0x2ec] ;  /* 0x0000bb003c047a20 */ /* 0x000fe20000410000 */
[C---:B------:R-:W-:Y:S01]  /*9e10*/  HMMA.16816.F32 R32, R8.reuse, R18, R224 ;  /* 0x000000120820723c */ /* 0x040fe200000018e0 */
[----:B------:R-:W-:Y:S01]  /*9e20*/  IMAD.MOV.U32 R235, RZ, RZ, R5 ;  /* 0x000000ffffeb7224 */ /* 0x000fe200078e0005 */
[----:B------:R-:W-:Y:S01]  /*9e30*/  MOV R232, R3 ;  /* 0x0000000300e87202 */ /* 0x000fe20000000f00 */
[----:B------:R1:W2:Y:S01]  /*9e40*/  MUFU.TANH R225, R4 ;  /* 0x0000000400e17308 */ /* 0x0002a20000002400 */
[----:B------:R-:W-:Y:S02]  /*9e50*/  IADD3 R3, R0, 0x8, RZ ;  /* 0x0000000800037810 */ /* 0x000fe40007ffe0ff */
[----:B------:R-:W-:Y:S02]  /*9e60*/  MOV R234, R6 ;  /* 0x0000000600ea7202 */ /* 0x000fe40000000f00 */
[----:B------:R-:W-:Y:S01]  /*9e70*/  HMMA.16816.F32 R36, R8, R16, R228 ;  /* 0x000000100824723c */ /* 0x000fe200000018e4 */
[----:B------:R-:W-:-:S02]  /*9e80*/  ISETP.GE.AND P1, PT, R3, R24, PT ;  /* 0x000000180300720c */ /* 0x000fc40003f26270 */
[----:B------:R-:W-:Y:S04]  /*9e90*/  I2F R7, R3 ;  /* 0x0000000300077306 */ /* 0x000fe80000201400 */
[----:B------:R-:W-:Y:S01]  /*9ea0*/  IMAD.MOV.U32 R231, RZ, RZ, R132 ;  /* 0x000000ffffe77224 */ /* 0x000fe200078e0084 */
[----:B------:R-:W-:Y:S01]  /*9eb0*/  HMMA.16816.F32 R20, R8, R12, R220 ;  /* 0x0000000c0814723c */ /* 0x000fe200000018dc */
[----:B------:R-:W-:Y:S01]  /*9ec0*/  IMAD.MOV.U32 R230, RZ, RZ, R2 ;  /* 0x000000ffffe67224 */ /* 0x000fe200078e0002 */
[----:B------:R-:W-:Y:S01]  /*9ed0*/  IADD3 R2, R0, 0x1, RZ ;  /* 0x0000000100027810 */ /* 0x000fe20007ffe0ff */
[----:B-1----:R-:W-:Y:S01]  /*9ee0*/  FMUL.FTZ R4, R61, c[0x0][0x2ec] ;  /* 0x0000bb003d047a20 */ /* 0x002fe20000410000 */
[----:B------:R-:W-:Y:S01]  /*9ef0*/  I2F R12, R0 ;  /* 0x00000000000c7306 */ /* 0x000fe20000201400 */
[----:B------:R-:W-:Y:S01]  /*9f00*/  BAR.SYNC.DEFER_BLOCKING 0x0 ;  /* 0x0000000000007b1d */ /* 0x000fe20000010000 */
[----:B------:R-:W-:-:S02]  /*9f10*/  ISETP.GE.AND P6, PT, R2, R24, PT ;  /* 0x000000180200720c */ /* 0x000fc40003fc6270 */
[----:B------:R-:W-:Y:S01]  /*9f20*/  HMMA.16816.F32 R16, R8, R14, R216 ;  /* 0x0000000e0810723c */ /* 0x000fe200000018d8 */
[C---:B------:R-:W-:Y:S02]  /*9f30*/  ISETP.GE.AND P0, PT, R2.reuse, R25, PT ;  /* 0x000000190200720c */ /* 0x040fe40003f06270 */
[C---:B------:R-:W-:Y:S01]  /*9f40*/  ISETP.GE.AND P5, PT, R2.reuse, R26, PT ;  /* 0x0000001a0200720c */ /* 0x040fe20003fa6270 */
[----:B------:R1:W-:Y:S01]  /*9f50*/  I2F R5, R2 ;  /* 0x0000000200057306 */ /* 0x0003e20000201400 */
[----:B------:R-:W-:-:S03]  /*9f60*/  ISETP.GE.AND P4, PT, R2, R27, PT ;  /* 0x0000001b0200720c */ /* 0x000fc60003f86270 */
[----:B------:R-:W-:Y:S04]  /*9f70*/  HMMA.16816.F32 R208, R8, R30, R208 ;  /* 0x0000001e08d0723c */ /* 0x000fe800000018d0 */
[----:B------:R3:W4:Y:S03]  /*9f80*/  MUFU.TANH R9, R4 ;  /* 0x0000000400097308 */ /* 0x0007260000002400 */
[----:B------:R-:W-:Y:S02]  /*9f90*/  FMUL.FTZ R8, R66, c[0x0][0x2ec] ;  /* 0x0000bb0042087a20 */ /* 0x000fe40000410000 */
[----:B--2---:R-:W-:Y:S01]  /*9fa0*/  IMAD.MOV.U32 R66, RZ, RZ, R225 ;  /* 0x000000ffff427224 */ /* 0x004fe200078e00e1 */
[----:B-1----:R-:W-:Y:S01]  /*9fb0*/  IADD3 R2, R0, 0x10, RZ ;  /* 0x0000001000027810 */ /* 0x002fe20007ffe0ff */
[----:B---3--:R-:W-:-:S02]  /*9fc0*/  FMUL.FTZ R4, R62, c[0x0][0x2ec] ;  /* 0x0000bb003e047a20 */ /* 0x008fc40000410000 */
[----:B----4-:R-:W-:Y:S02]  /*9fd0*/  FFMA.FTZ R9, R5, UR4, R9 ;  /* 0x0000000405097c23 */ /* 0x010fe40008010009 */
[----:B------:R1:W-:Y:S02]  /*9fe0*/  MUFU.TANH R226, R4 ;  /* 0x0000000400e27308 */ /* 0x0003e40000002400 */
[----:B-1----:R-:W-:-:S06]  /*9ff0*/  FMUL.FTZ R4, R63, c[0x0][0x2ec] ;  /* 0x0000bb003f047a20 */ /* 0x002fcc0000410000 */
[----:B------:R1:W-:Y:S02]  /*a000*/  MUFU.TANH R30, R4 ;  /* 0x00000004001e7308 */ /* 0x0003e40000002400 */
[----:B-1----:R-:W-:-:S06]  /*a010*/  FMUL.FTZ R4, R140, c[0x0][0x2ec] ;  /* 0x0000bb008c047a20 */ /* 0x002fcc0000410000 */
[----:B------:R1:W-:Y:S02]  /*a020*/  MUFU.TANH R252, R4 ;  /* 0x0000000400fc7308 */ /* 0x0003e40000002400 */
[----:B-1----:R-:W-:-:S06]  /*a030*/  FMUL.FTZ R4, R141, c[0x0][0x2ec] ;  /* 0x0000bb008d047a20 */ /* 0x002fcc0000410000 */
[----:B------:R1:W2:Y:S02]  /*a040*/  MUFU.TANH R11, R4 ;  /* 0x00000004000b7308 */ /* 0x0002a40000002400 */
[----:B-1----:R-:W-:Y:S02]  /*a050*/  FMUL.FTZ R4, R142, c[0x0][0x2ec] ;  /* 0x0000bb008e047a20 */ /* 0x002fe40000410000 */
[----:B--2---:R-:W-:-:S04]  /*a060*/  FFMA.FTZ R11, R5, UR4, R11 ;  /* 0x00000004050b7c23 */ /* 0x004fc8000801000b */
[----:B------:R1:W-:Y:S01]  /*a070*/  MUFU.TANH R251, R4 ;  /* 0x0000000400fb7308 */ /* 0x0003e20000002400 */
[----:B------:R-:W-:Y:S02]  /*a080*/  FSEL R31, R11, -INF , !P5 ;  /* 0xff8000000b1f7808 */ /* 0x000fe40006800000 */
[----:B------:R-:W-:Y:S01]  /*a090*/  ISETP.GE.AND P5, PT, R3, R27, PT ;  /* 0x0000001b0300720c */ /* 0x000fe20003fa6270 */
[----:B-1----:R-:W-:-:S04]  /*a0a0*/  FMUL.FTZ R4, R143, c[0x0][0x2ec] ;  /* 0x0000bb008f047a20 */ /* 0x002fc80000410000 */
[----:B------:R1:W2:Y:S02]  /*a0b0*/  MUFU.TANH R10, R4 ;  /* 0x00000004000a7308 */ /* 0x0002a40000002400 */
[----:B-1----:R-:W-:Y:S02]  /*a0c0*/  FMUL.FTZ R4, R40, c[0x0][0x2ec] ;  /* 0x0000bb0028047a20 */ /* 0x002fe40000410000 */
[----:B--2---:R-:W-:-:S04]  /*a0d0*/  FFMA.FTZ R10, R5, UR4, R10 ;  /* 0x00000004050a7c23 */ /* 0x004fc8000801000a */
[----:B------:R1:W2:Y:S02]  /*a0e0*/  MUFU.TANH R28, R4 ;  /* 0x00000004001c7308 */ /* 0x0002a40000002400 */
[----:B-1----:R-:W-:-:S06]  /*a0f0*/  FMUL.FTZ R4, R41, c[0x0][0x2ec] ;  /* 0x0000bb0029047a20 */ /* 0x002fcc0000410000 */
[----:B------:R1:W-:Y:S02]  /*a100*/  MUFU.TANH R60, R4 ;  /* 0x00000004003c7308 */ /* 0x0003e40000002400 */
[----:B-1----:R-:W-:-:S06]  /*a110*/  FMUL.FTZ R4, R42, c[0x0][0x2ec] ;  /* 0x0000bb002a047a20 */ /* 0x002fcc0000410000 */
        /* <DEDUP_REMOVED lines=29> */
[----:B-1----:R-:W-:Y:S01]  /*a2f0*/  FMUL.FTZ R4, R33, c[0x0][0x2ec] ;  /* 0x0000bb0021047a20 */ /* 0x002fe20000410000 */
[----:B------:R-:W-:-:S05]  /*a300*/  FSEL R33, R10, -INF , !P4 ;  /* 0xff8000000a217808 */ /* 0x000fca0006000000 */
        /* <DEDUP_REMOVED lines=22> */
[----:B------:R1:W-:Y:S08]  /*a470*/  MUFU.TANH R44, R8 ;  /* 0x00000008002c7308 */ /* 0x0003f00000002400 */
[----:B------:R3:W-:Y:S01]  /*a480*/  MUFU.TANH R54, R4 ;  /* 0x0000000400367308 */ /* 0x0007e20000002400 */
[----:B-1----:R-:W-:Y:S02]  /*a490*/  FFMA.FTZ R8, R5, UR4, R30 ;  /* 0x0000000405087c23 */ /* 0x002fe4000801001e */
[----:B--2---:R-:W-:-:S03]  /*a4a0*/  FFMA.FTZ R5, R7, UR4, R28 ;  /* 0x0000000407057c23 */ /* 0x004fc6000801001c */
[----:B------:R-:W-:Y:S02]  /*a4b0*/  FSEL R23, R8, -INF , !P0 ;  /* 0xff80000008177808 */ /* 0x000fe40004000000 */
[----:B------:R-:W-:Y:S01]  /*a4c0*/  ISETP.GE.AND P0, PT, R3, R26, PT ;  /* 0x0000001a0300720c */ /* 0x000fe20003f06270 */
[----:B---3--:R-:W-:Y:S01]  /*a4d0*/  FMUL.FTZ R4, R45, c[0x0][0x2ec] ;  /* 0x0000bb002d047a20 */ /* 0x008fe20000410000 */
[----:B------:R-:W1:Y:S08]  /*a4e0*/  I2F R8, R2 ;  /* 0x0000000200087306 */ /* 0x000e700000201400 */
[----:B------:R2:W-:Y:S02]  /*a4f0*/  MUFU.TANH R133, R4 ;  /* 0x0000000400857308 */ /* 0x0005e40000002400 */
[----:B--2---:R-:W-:-:S06]  /*a500*/  FMUL.FTZ R4, R46, c[0x0][0x2ec] ;  /* 0x0000bb002e047a20 */ /* 0x004fcc0000410000 */
[----:B------:R2:W-:Y:S02]  /*a510*/  MUFU.TANH R45, R4 ;  /* 0x00000004002d7308 */ /* 0x0005e40000002400 */
[----:B--2---:R-:W-:-:S06]  /*a520*/  FMUL.FTZ R4, R47, c[0x0][0x2ec] ;  /* 0x0000bb002f047a20 */ /* 0x004fcc0000410000 */
[----:B------:R2:W-:Y:S02]  /*a530*/  MUFU.TANH R55, R4 ;  /* 0x0000000400377308 */ /* 0x0005e40000002400 */
[----:B--2---:R-:W-:-:S06]  /*a540*/  FMUL.FTZ R4, R16, c[0x0][0x2ec] ;  /* 0x0000bb0010047a20 */ /* 0x004fcc0000410000 */
[----:B------:R2:W-:Y:S02]  /*a550*/  MUFU.TANH R132, R4 ;  /* 0x0000000400847308 */ /* 0x0005e40000002400 */
[----:B--2---:R-:W-:Y:S01]  /*a560*/  FMUL.FTZ R4, R17, c[0x0][0x2ec] ;  /* 0x0000bb0011047a20 */ /* 0x004fe20000410000 */
[----:B------:R-:W-:Y:S01]  /*a570*/  FSEL R17, R5, -INF , !P1 ;  /* 0xff80000005117808 */ /* 0x000fe20004800000 */
[----:B------:R-:W-:-:S04]  /*a580*/  FMUL.FTZ R5, R212, c[0x0][0x2ec] ;  /* 0x0000bb00d4057a20 */ /* 0x000fc80000410000 */
[----:B------:R2:W-:Y:S08]  /*a590*/  MUFU.TANH R141, R4 ;  /* 0x00000004008d7308 */ /* 0x0005f00000002400 */
[----:B------:R3:W-:Y:S01]  /*a5a0*/  MUFU.TANH R37, R5 ;  /* 0x0000000500257308 */ /* 0x0007e20000002400 */
[----:B--2---:R-:W-:-:S07]  /*a5b0*/  FMUL.FTZ R4, R18, c[0x0][0x2ec] ;  /* 0x0000bb0012047a20 */ /* 0x004fce0000410000 */
[----:B------:R2:W-:Y:S01]  /*a5c0*/  MUFU.TANH R47, R4 ;  /* 0x00000004002f7308 */ /* 0x0005e20000002400 */
[----:B---3--:R-:W-:Y:S01]  /*a5d0*/  IADD3 R5, R0, 0x18, RZ ;  /* 0x0000001800057810 */ /* 0x008fe20007ffe0ff */
[----:B--2---:R-:W-:Y:S01]  /*a5e0*/  FMUL.FTZ R4, R19, c[0x0][0x2ec] ;  /* 0x0000bb0013047a20 */ /* 0x004fe20000410000 */
[----:B------:R-:W-:Y:S01]  /*a5f0*/  FSEL R19, R9, -INF , !P6 ;  /* 0xff80000009137808 */ /* 0x000fe20007000000 */
[----:B------:R-:W-:Y:S01]  /*a600*/  FMUL.FTZ R9, R67, c[0x0][0x2ec] ;  /* 0x0000bb0043097a20 */ /* 0x000fe20000410000 */
[----:B------:R-:W-:-:S03]  /*a610*/  ISETP.GE.AND P6, PT, R3, R25, PT ;  /* 0x000000190300720c */ /* 0x000fc60003fc6270 */
[----:B------:R2:W-:Y:S01]  /*a620*/  MUFU.TANH R139, R4 ;  /* 0x00000004008b7308 */ /* 0x0005e20000002400 */
[----:B------:R-:W-:-:S05]  /*a630*/  FFMA.FTZ R3, R7, UR4, R15 ;  /* 0x0000000407037c23 */ /* 0x000fca000801000f */
[----:B------:R-:W-:Y:S02]  /*a640*/  FSEL R20, R3, -INF , !P6 ;  /* 0xff80000003147808 */ /* 0x000fe40007000000 */
[----:B------:R4:W-:Y:S01]  /*a650*/  MUFU.TANH R15, R9 ;  /* 0x00000009000f7308 */ /* 0x0009e20000002400 */
[----:B------:R-:W-:Y:S01]  /*a660*/  IADD3 R3, R0, 0x11, RZ ;  /* 0x0000001100037810 */ /* 0x000fe20007ffe0ff */
[----:B--2---:R-:W-:-:S06]  /*a670*/  FMUL.FTZ R4, R64, c[0x0][0x2ec] ;  /* 0x0000bb0040047a20 */ /* 0x004fcc0000410000 */
[----:B------:R2:W-:Y:S01]  /*a680*/  MUFU.TANH R46, R4 ;  /* 0x00000004002e7308 */ /* 0x0005e20000002400 */
[C---:B----4-:R-:W-:Y:S02]  /*a690*/  FFMA.FTZ R9, R7.reuse, UR4, R13 ;  /* 0x0000000407097c23 */ /* 0x050fe4000801000d */
[----:B------:R-:W-:-:S03]  /*a6a0*/  FFMA.FTZ R7, R7, UR4, R14 ;  /* 0x0000000407077c23 */ /* 0x000fc6000801000e */
[----:B------:R-:W-:Y:S02]  /*a6b0*/  FSEL R22, R9, -INF , !P0 ;  /* 0xff80000009167808 */ /* 0x000fe40004000000 */
[----:B------:R-:W-:Y:S01]  /*a6c0*/  FSEL R30, R7, -INF , !P5 ;  /* 0xff800000071e7808 */ /* 0x000fe20006800000 */
[----:B-1----:R-:W-:Y:S01]  /*a6d0*/  FFMA.FTZ R7, R8, UR4, R56 ;  /* 0x0000000408077c23 */ /* 0x002fe20008010038 */
[----:B------:R-:W-:Y:S01]  /*a6e0*/  ISETP.GE.AND P5, PT, R2, R24, PT ;  /* 0x000000180200720c */ /* 0x000fe20003fa6270 */
[----:B--2---:R-:W-:-:S03]  /*a6f0*/  FMUL.FTZ R4, R65, c[0x0][0x2ec] ;  /* 0x0000bb0041047a20 */ /* 0x004fc60000410000 */
[----:B------:R-:W-:Y:S01]  /*a700*/  FSEL R221, R7, -INF , !P5 ;  /* 0xff80000007dd7808 */ /* 0x000fe20006800000 */
[----:B------:R-:W-:Y:S01]  /*a710*/  FFMA.FTZ R7, R8, UR4, R36 ;  /* 0x0000000408077c23 */ /* 0x000fe20008010024 */
[----:B------:R-:W-:Y:S01]  /*a720*/  ISETP.GE.AND P5, PT, R3, R25, PT ;  /* 0x000000190300720c */ /* 0x000fe20003fa6270 */
[----:B------:R1:W-:Y:S01]  /*a730*/  MUFU.TANH R63, R4 ;  /* 0x00000004003f7308 */ /* 0x0003e20000002400 */
[----:B------:R-:W-:Y:S02]  /*a740*/  MOV R65, R226 ;  /* 0x000000e200417202 */ /* 0x000fe40000000f00 */
[----:B-1----:R-:W-:-:S05]  /*a750*/  IADD3 R4, R0, 0x9, RZ ;  /* 0x0000000900047810 */ /* 0x002fca0007ffe0ff */
[----:B------:R-:W1:Y:S01]  /*a760*/  I2F R6, R4 ;  /* 0x0000000400067306 */ /* 0x000e620000201400 */
[C---:B------:R-:W-:Y:S02]  /*a770*/  ISETP.GE.AND P4, PT, R4.reuse, R24, PT ;  /* 0x000000180400720c */ /* 0x040fe40003f86270 */
[C---:B------:R-:W-:Y:S02]  /*a780*/  ISETP.GE.AND P1, PT, R4.reuse, R25, PT ;  /* 0x000000190400720c */ /* 0x040fe40003f26270 */
[C---:B------:R-:W-:Y:S02]  /*a790*/  ISETP.GE.AND P6, PT, R4.reuse, R26, PT ;  /* 0x0000001a0400720c */ /* 0x040fe40003fc6270 */
[----:B------:R-:W-:Y:S02]  /*a7a0*/  ISETP.GE.AND P0, PT, R4, R27, PT ;  /* 0x0000001b0400720c */ /* 0x000fe40003f06270 */
[----:B------:R-:W2:Y:S01]  /*a7b0*/  I2F R4, R3 ;  /* 0x0000000300047306 */ /* 0x000ea20000201400 */
[----:B-1----:R-:W-:-:S02]  /*a7c0*/  FFMA.FTZ R9, R6, UR4, R43 ;  /* 0x0000000406097c23 */ /* 0x002fc4000801002b */
[C---:B------:R-:W-:Y:S02]  /*a7d0*/  FFMA.FTZ R10, R6.reuse, UR4, R60 ;  /* 0x00000004060a7c23 */ /* 0x040fe4000801003c */
[----:B------:R-:W-:Y:S01]  /*a7e0*/  FFMA.FTZ R13, R6, UR4, R40 ;  /* 0x00000004060d7c23 */ /* 0x000fe20008010028 */
[----:B------:R-:W-:Y:S01]  /*a7f0*/  FSEL R18, R9, -INF , !P1 ;  /* 0xff80000009127808 */ /* 0x000fe20004800000 */
[----:B------:R-:W-:Y:S01]  /*a800*/  FMUL.FTZ R9, R213, c[0x0][0x2ec] ;  /* 0x0000bb00d5097a20 */ /* 0x000fe20000410000 */
[----:B------:R-:W-:Y:S01]  /*a810*/  FSEL R16, R10, -INF , !P4 ;  /* 0xff8000000a107808 */ /* 0x000fe20006000000 */
[----:B------:R-:W-:Y:S01]  /*a820*/  FFMA.FTZ R11, R6, UR4, R29 ;  /* 0x00000004060b7c23 */ /* 0x000fe2000801001d */
[----:B------:R-:W-:Y:S01]  /*a830*/  FSEL R21, R13, -INF , !P6 ;  /* 0xff8000000d157808 */ /* 0x000fe20007000000 */
[----:B------:R-:W1:Y:S01]  /*a840*/  I2F R6, R5 ;  /* 0x0000000500067306 */ /* 0x000e620000201400 */
[----:B------:R-:W-:Y:S01]  /*a850*/  ISETP.GE.AND P4, PT, R2, R25, PT ;  /* 0x000000190200720c */ /* 0x000fe20003f86270 */
[----:B--2---:R-:W-:Y:S01]  /*a860*/  FFMA.FTZ R10, R4, UR4, R42 ;  /* 0x00000004040a7c23 */ /* 0x004fe2000801002a */
[----:B------:R-:W-:Y:S01]  /*a870*/  ISETP.GE.AND P1, PT, R2, R26, PT ;  /* 0x0000001a0200720c */ /* 0x000fe20003f26270 */
[----:B------:R-:W-:Y:S01]  /*a880*/  FMUL.FTZ R13, R214, c[0x0][0x2ec] ;  /* 0x0000bb00d60d7a20 */ /* 0x000fe20000410000 */
[----:B------:R-:W-:Y:S01]  /*a890*/  ISETP.GE.AND P6, PT, R2, R27, PT ;  /* 0x0000001b0200720c */ /* 0x000fe20003fc6270 */
[----:B------:R-:W-:Y:S01]  /*a8a0*/  FFMA.FTZ R2, R8, UR4, R38 ;  /* 0x0000000408027c23 */ /* 0x000fe20008010026 */
[----:B------:R-:W-:Y:S01]  /*a8b0*/  FSEL R34, R11, -INF , !P0 ;  /* 0xff8000000b227808 */ /* 0x000fe20004000000 */
[----:B------:R2:W-:Y:S01]  /*a8c0*/  MUFU.TANH R38, R9 ;  /* 0x0000000900267308 */ /* 0x0005e20000002400 */
[----:B------:R-:W-:Y:S01]  /*a8d0*/  ISETP.GE.AND P0, PT, R3, R24, PT ;  /* 0x000000180300720c */ /* 0x000fe20003f06270 */
[----:B------:R-:W-:Y:S01]  /*a8e0*/  FFMA.FTZ R11, R4, UR4, R52 ;  /* 0x00000004040b7c23 */ /* 0x000fe20008010034 */
[----:B------:R-:W-:-:S02]  /*a8f0*/  FSEL R222, R2, -INF , !P4 ;  /* 0xff80000002de7808 */ /* 0x000fc40006000000 */
[----:B------:R-:W-:Y:S02]  /*a900*/  IADD3 R2, R0, 0x19, RZ ;  /* 0x0000001900027810 */ /* 0x000fe40007ffe0ff */
[----:B------:R-:W-:Y:S01]  /*a910*/  ISETP.GE.AND P4, PT, R3, R26, PT ;  /* 0x0000001a0300720c */ /* 0x000fe20003f86270 */
[----:B------:R3:W-:Y:S01]  /*a920*/  MUFU.TANH R29, R13 ;  /* 0x0000000d001d7308 */ /* 0x0007e20000002400 */
[----:B------:R-:W-:Y:S01]  /*a930*/  FSEL R223, R7, -INF , !P6 ;  /* 0xff80000007df7808 */ /* 0x000fe20007000000 */
[----:B-1----:R-:W-:Y:S01]  /*a940*/  FFMA.FTZ R7, R6, UR4, R53 ;  /* 0x0000000406077c23 */ /* 0x002fe20008010035 */
[----:B------:R-:W-:Y:S02]  /*a950*/  FSEL R219, R11, -INF , !P4 ;  /* 0xff8000000bdb7808 */ /* 0x000fe40006000000 */
[C---:B------:R-:W-:Y:S02]  /*a960*/  ISETP.GE.AND P6, PT, R5.reuse, R24, PT ;  /* 0x000000180500720c */ /* 0x040fe40003fc6270 */
[----:B------:R-:W-:Y:S01]  /*a970*/  ISETP.GE.AND P4, PT, R5, R27, PT ;  /* 0x0000001b0500720c */ /* 0x000fe20003f86270 */
[----:B--2---:R-:W-:Y:S01]  /*a980*/  FFMA.FTZ R9, R8, UR4, R39 ;  /* 0x0000000408097c23 */ /* 0x004fe20008010027 */
[----:B------:R-:W-:Y:S01]  /*a990*/  FSEL R212, R7, -INF , !P6 ;  /* 0xff80000007d47808 */ /* 0x000fe20007000000 */
[----:B------:R-:W-:Y:S01]  /*a9a0*/  FFMA.FTZ R8, R4, UR4, R57 ;  /* 0x0000000404087c23 */ /* 0x000fe20008010039 */
[----:B------:R-:W-:-:S02]  /*a9b0*/  ISETP.GE.AND P6, PT, R2, R25, PT ;  /* 0x000000190200720c */ /* 0x000fc40003fc6270 */
[----:B------:R-:W-:Y:S01]  /*a9c0*/  FSEL R224, R9, -INF , !P1 ;  /* 0xff80000009e07808 */ /* 0x000fe20004800000 */
[----:B------:R-:W-:Y:S01]  /*a9d0*/  FFMA.FTZ R9, R4, UR4, R58 ;  /* 0x0000000404097c23 */ /* 0x000fe2000801003a */
[----:B------:R-:W-:Y:S01]  /*a9e0*/  ISETP.GE.AND P1, PT, R3, R27, PT ;  /* 0x0000001b0300720c */ /* 0x000fe20003f26270 */
[----:B---3--:R-:W-:Y:S01]  /*a9f0*/  FMUL.FTZ R13, R230, c[0x0][0x2ec] ;  /* 0x0000bb00e60d7a20 */ /* 0x008fe20000410000 */
[----:B------:R-:W1:Y:S01]  /*aa00*/  I2F R3, R2 ;  /* 0x0000000200037306 */ /* 0x000e620000201400 */
[----:B------:R-:W-:Y:S01]  /*aa10*/  FSEL R218, R8, -INF , !P5 ;  /* 0xff80000008da7808 */ /* 0x000fe20006800000 */
[----:B------:R-:W-:Y:S01]  /*aa20*/  FMUL.FTZ R8, R215, c[0x0][0x2ec] ;  /* 0x0000bb00d7087a20 */ /* 0x000fe20000410000 */
[----:B------:R-:W-:Y:S02]  /*aa30*/  IADD3 R4, R0, 0x20, RZ ;  /* 0x0000002000047810 */ /* 0x000fe40007ffe0ff */
[----:B------:R-:W-:Y:S02]  /*aa40*/  FSEL R217, R9, -INF , !P0 ;  /* 0xff80000009d97808 */ /* 0x000fe40004000000 */
[C---:B------:R-:W-:Y:S01]  /*aa50*/  ISETP.GE.AND P0, PT, R5.reuse, R25, PT ;  /* 0x000000190500720c */ /* 0x040fe20003f06270 */
[----:B------:R2:W-:Y:S01]  /*aa60*/  MUFU.TANH R36, R8 ;  /* 0x0000000800247308 */ /* 0x0005e20000002400 */
[----:B------:R-:W-:Y:S01]  /*aa70*/  ISETP.GE.AND P5, PT, R5, R26, PT ;  /* 0x0000001a0500720c */ /* 0x000fe20003fa6270 */
[----:B------:R-:W-:Y:S01]  /*aa80*/  FFMA.FTZ R5, R6, UR4, R41 ;  /* 0x0000000406057c23 */ /* 0x000fe20008010029 */
[----:B------:R-:W-:-:S02]  /*aa90*/  FSEL R220, R10, -INF , !P1 ;  /* 0xff8000000adc7808 */ /* 0x000fc40004800000 */
[----:B------:R-:W-:Y:S02]  /*aaa0*/  ISETP.GE.AND P1, PT, R2, R24, PT ;  /* 0x000000180200720c */ /* 0x000fe40003f26270 */
[----:B------:R-:W-:Y:S01]  /*aab0*/  FSEL R214, R5, -INF , !P0 ;  /* 0xff80000005d67808 */ /* 0x000fe20004000000 */
[----:B------:R-:W3:Y:S01]  /*aac0*/  I2F R9, R4 ;  /* 0x0000000400097306 */ /* 0x000ee20000201400 */
[----:B------:R-:W-:Y:S01]  /*aad0*/  IADD3 R5, R0, 0x21, RZ ;  /* 0x0000002100057810 */ /* 0x000fe20007ffe0ff */
[C---:B-1----:R-:W-:Y:S01]  /*aae0*/  FFMA.FTZ R11, R3.reuse, UR4, R49 ;  /* 0x00000004030b7c23 */ /* 0x042fe20008010031 */
[----:B------:R-:W-:Y:S01]  /*aaf0*/  ISETP.GE.AND P0, PT, R2, R26, PT ;  /* 0x0000001a0200720c */ /* 0x000fe20003f06270 */
[----:B------:R-:W-:Y:S01]  /*ab00*/  FFMA.FTZ R10, R3, UR4, R48 ;  /* 0x00000004030a7c23 */ /* 0x000fe20008010030 */
[----:B------:R-:W-:Y:S01]  /*ab10*/  MOV R230, R233 ;  /* 0x000000e900e67202 */ /* 0x000fe20000000f00 */
[----:B------:R-:W-:Y:S01]  /*ab20*/  IMAD.MOV.U32 R233, RZ, RZ, R234 ;  /* 0x000000ffffe97224 */ /* 0x000fe200078e00ea */
[----:B------:R-:W-:Y:S01]  /*ab30*/  FSEL R51, R11, -INF , !P0 ;  /* 0xff8000000b337808 */ /* 0x000fe20004000000 */
[----:B--2---:R-:W-:Y:S01]  /*ab40*/  FFMA.FTZ R8, R6, UR4, R35 ;  /* 0x0000000406087c23 */ /* 0x004fe20008010023 */
[----:B------:R-:W1:Y:S01]  /*ab50*/  I2F R7, R5 ;  /* 0x0000000500077306 */ /* 0x000e620000201400 */
[----:B------:R-:W-:-:S02]  /*ab60*/  ISETP.GE.AND P0, PT, R4, R27, PT ;  /* 0x0000001b0400720c */ /* 0x000fc40003f06270 */
[----:B------:R-:W-:Y:S02]  /*ab70*/  MOV R226, R230 ;  /* 0x000000e600e27202 */ /* 0x000fe40000000f00 */
[----:B------:R-:W-:Y:S01]  /*ab80*/  FSEL R215, R8, -INF , !P5 ;  /* 0xff80000008d77808 */ /* 0x000fe20006800000 */
[C---:B------:R-:W-:Y:S01]  /*ab90*/  FFMA.FTZ R8, R3.reuse, UR4, R138 ;  /* 0x0000000403087c23 */ /* 0x040fe2000801008a */
[----:B------:R-:W-:Y:S01]  /*aba0*/  ISETP.GE.AND P5, PT, R2, R27, PT ;  /* 0x0000001b0200720c */ /* 0x000fe20003fa6270 */
[----:B------:R-:W-:Y:S02]  /*abb0*/  FFMA.FTZ R2, R6, UR4, R32 ;  /* 0x0000000406027c23 */ /* 0x000fe40008010020 */
[----:B------:R-:W-:Y:S01]  /*abc0*/  FFMA.FTZ R6, R3, UR4, R61 ;  /* 0x0000000403067c23 */ /* 0x000fe2000801003d */
[----:B------:R-:W-:Y:S01]  /*abd0*/  IADD3 R3, R0, 0x28, RZ ;  /* 0x0000002800037810 */ /* 0x000fe20007ffe0ff */
[----:B------:R-:W-:Y:S01]  /*abe0*/  MUFU.TANH R32, R13 ;  /* 0x0000000d00207308 */ /* 0x000fe20000002400 */
[----:B------:R-:W-:Y:S01]  /*abf0*/  FSEL R216, R2, -INF , !P4 ;  /* 0xff80000002d87808 */ /* 0x000fe20006000000 */
[----:B---3--:R-:W-:Y:S01]  /*ac00*/  FFMA.FTZ R2, R9, UR4, R59 ;  /* 0x0000000409027c23 */ /* 0x008fe2000801003b */
[----:B------:R-:W-:Y:S01]  /*ac10*/  FSEL R50, R6, -INF , !P6 ;  /* 0xff80000006327808 */ /* 0x000fe20007000000 */
[----:B------:R-:W-:Y:S01]  /*ac20*/  FMUL.FTZ R6, R231, c[0x0][0x2ec] ;  /* 0x0000bb00e7067a20 */ /* 0x000fe20000410000 */
[----:B------:R-:W-:Y:S01]  /*ac30*/  FSEL R49, R8, -INF , !P1 ;  /* 0xff80000008317808 */ /* 0x000fe20004800000 */
[----:B-1----:R-:W-:Y:S01]  /*ac40*/  FFMA.FTZ R11, R7, UR4, R133 ;  /* 0x00000004070b7c23 */ /* 0x002fe20008010085 */
[C---:B------:R-:W-:Y:S01]  /*ac50*/  ISETP.GE.AND P1, PT, R4.reuse, R25, PT ;  /* 0x000000190400720c */ /* 0x040fe20003f26270 */
[----:B------:R-:W1:Y:S01]  /*ac60*/  I2F R8, R3 ;  /* 0x0000000300087306 */ /* 0x000e620000201400 */
[----:B------:R-:W-:-:S02]  /*ac70*/  ISETP.GE.AND P4, PT, R4, R24, PT ;  /* 0x000000180400720c */ /* 0x000fc40003f86270 */
[----:B------:R-:W-:Y:S01]  /*ac80*/  ISETP.GE.AND P6, PT, R4, R26, PT ;  /* 0x0000001a0400720c */ /* 0x000fe20003fc6270 */
[----:B------:R-:W-:Y:S01]  /*ac90*/  FFMA.FTZ R4, R9, UR4, R62 ;  /* 0x0000000409047c23 */ /* 0x000fe2000801003e */
[----:B------:R-:W-:Y:S02]  /*aca0*/  FSEL R39, R2, -INF , !P1 ;  /* 0xff80000002277808 */ /* 0x000fe40004800000 */
[----:B------:R-:W-:Y:S01]  /*acb0*/  IADD3 R2, R0, 0x29, RZ ;  /* 0x0000002900027810 */ /* 0x000fe20007ffe0ff */
[----:B------:R2:W-:Y:S01]  /*acc0*/  MUFU.TANH R35, R6 ;  /* 0x0000000600237308 */ /* 0x0005e20000002400 */
[----:B------:R-:W-:Y:S01]  /*acd0*/  FSEL R213, R10, -INF , !P5 ;  /* 0xff8000000ad57808 */ /* 0x000fe20006800000 */
[----:B------:R-:W-:Y:S01]  /*ace0*/  FFMA.FTZ R10, R7, UR4, R142 ;  /* 0x00000004070a7c23 */ /* 0x000fe2000801008e */
[----:B------:R-:W-:Y:S01]  /*acf0*/  FSEL R64, R4, -INF , !P4 ;  /* 0xff80000004407808 */ /* 0x000fe20006000000 */
[----:B------:R-:W-:Y:S01]  /*ad00*/  FFMA.FTZ R4, R9, UR4, R45 ;  /* 0x0000000409047c23 */ /* 0x000fe2000801002d */
[----:B------:R-:W-:-:S02]  /*ad10*/  ISETP.GE.AND P5, PT, R5, R24, PT ;  /* 0x000000180500720c */ /* 0x000fc40003fa6270 */
[C---:B------:R-:W-:Y:S02]  /*ad20*/  ISETP.GE.AND P4, PT, R5.reuse, R25, PT ;  /* 0x000000190500720c */ /* 0x040fe40003f86270 */
[----:B------:R-:W-:Y:S02]  /*ad30*/  ISETP.GE.AND P1, PT, R5, R26, PT ;  /* 0x0000001a0500720c */ /* 0x000fe40003f26270 */
[----:B------:R-:W-:Y:S01]  /*ad40*/  FSEL R133, R4, -INF , !P0 ;  /* 0xff80000004857808 */ /* 0x000fe20004000000 */
[----:B-1----:R-:W-:Y:S01]  /*ad50*/  FFMA.FTZ R4, R8, UR4, R132 ;  /* 0x0000000408047c23 */ /* 0x002fe20008010084 */
[----:B------:R-:W-:Y:S02]  /*ad60*/  FSEL R143, R11, -INF , !P1 ;  /* 0xff8000000b8f7808 */ /* 0x000fe40004800000 */
[----:B------:R-:W-:Y:S01]  /*ad70*/  ISETP.GE.AND P0, PT, R3, R24, PT ;  /* 0x000000180300720c */ /* 0x000fe20003f06270 */
[----:B--2---:R-:W-:Y:S01]  /*ad80*/  FFMA.FTZ R6, R9, UR4, R54 ;  /* 0x0000000409067c23 */ /* 0x004fe20008010036 */
[----:B------:R-:W-:Y:S01]  /*ad90*/  ISETP.GE.AND P1, PT, R3, R27, PT ;  /* 0x0000001b0300720c */ /* 0x000fe20003f26270 */
[C---:B------:R-:W-:Y:S01]  /*ada0*/  FFMA.FTZ R9, R7.reuse, UR4, R140 ;  /* 0x0000000407097c23 */ /* 0x040fe2000801008c */
[----:B------:R-:W-:Y:S01]  /*adb0*/  MOV R231, R235 ;  /* 0x000000eb00e77202 */ /* 0x000fe20000000f00 */
[----:B------:R-:W-:Y:S01]  /*adc0*/  FFMA.FTZ R7, R7, UR4, R55 ;  /* 0x0000000407077c23 */ /* 0x000fe20008010037 */
[----:B------:R-:W-:-:S02]  /*add0*/  FSEL R138, R6, -INF , !P6 ;  /* 0xff800000068a7808 */ /* 0x000fc40007000000 */
[----:B------:R-:W-:Y:S01]  /*ade0*/  ISETP.GE.AND P6, PT, R5, R27, PT ;  /* 0x0000001b0500720c */ /* 0x000fe20003fc6270 */
[----:B------:R-:W1:Y:S01]  /*adf0*/  I2F R6, R2 ;  /* 0x0000000200067306 */ /* 0x000e620000201400 */
[----:B------:R-:W-:Y:S01]  /*ae00*/  FMUL.FTZ R5, R250, c[0x0][0x2ec] ;  /* 0x0000bb00fa057a20 */ /* 0x000fe20000410000 */
[----:B------:R-:W-:Y:S01]  /*ae10*/  FSEL R250, R10, -INF , !P5 ;  /* 0xff8000000afa7808 */ /* 0x000fe20006800000 */
[----:B------:R-:W-:Y:S01]  /*ae20*/  FMUL.FTZ R10, R232, c[0x0][0x2ec] ;  /* 0x0000bb00e80a7a20 */ /* 0x000fe20000410000 */
[----:B------:R-:W-:Y:S01]  /*ae30*/  FSEL R142, R9, -INF , !P4 ;  /* 0xff800000098e7808 */ /* 0x000fe20006000000 */
[----:B------:R-:W-:Y:S01]  /*ae40*/  IMAD.MOV.U32 R232, RZ, RZ, R249 ;  /* 0x000000ffffe87224 */ /* 0x000fe200078e00f9 */
[C---:B------:R-:W-:Y:S01]  /*ae50*/  ISETP.GE.AND P5, PT, R3.reuse, R25, PT ;  /* 0x000000190300720c */ /* 0x040fe20003fa6270 */
[----:B------:R-:W-:Y:S01]  /*ae60*/  IMAD.MOV.U32 R227, RZ, RZ, R231 ;  /* 0x000000ffffe37224 */ /* 0x000fe200078e00e7 */
[----:B------:R2:W-:Y:S01]  /*ae70*/  MUFU.TANH R14, R5 ;  /* 0x00000005000e7308 */ /* 0x0005e20000002400 */
[----:B------:R-:W-:Y:S01]  /*ae80*/  ISETP.GE.AND P4, PT, R3, R26, PT ;  /* 0x0000001a0300720c */ /* 0x000fe20003f86270 */
[C---:B------:R-:W-:Y:S01]  /*ae90*/  FFMA.FTZ R3, R8.reuse, UR4, R47 ;  /* 0x0000000408037c23 */ /* 0x040fe2000801002f */
[----:B------:R-:W-:Y:S01]  /*aea0*/  FSEL R58, R7, -INF , !P6 ;  /* 0xff800000073a7808 */ /* 0x000fe20007000000 */
[----:B------:R-:W-:Y:S01]  /*aeb0*/  FFMA.FTZ R7, R8, UR4, R46 ;  /* 0x0000000408077c23 */ /* 0x000fe2000801002e */
[----:B------:R-:W-:-:S02]  /*aec0*/  FSEL R234, R4, -INF , !P0 ;  /* 0xff80000004ea7808 */ /* 0x000fc40004000000 */
[----:B------:R-:W-:Y:S01]  /*aed0*/  FSEL R235, R3, -INF , !P5 ;  /* 0xff80000003eb7808 */ /* 0x000fe20006800000 */
[----:B------:R3:W-:Y:S01]  /*aee0*/  MUFU.TANH R28, R10 ;  /* 0x0000000a001c7308 */ /* 0x0007e20000002400 */
[----:B------:R-:W-:Y:S01]  /*aef0*/  FSEL R249, R7, -INF , !P4 ;  /* 0xff80000007f97808 */ /* 0x000fe20006000000 */
[----:B-1----:R-:W-:Y:S01]  /*af00*/  FFMA.FTZ R13, R6, UR4, R63 ;  /* 0x00000004060d7c23 */ /* 0x002fe2000801003f */
[----:B------:R-:W-:Y:S01]  /*af10*/  ISETP.GE.AND P6, PT, R2, R24, PT ;  /* 0x000000180200720c */ /* 0x000fe20003fc6270 */
[----:B------:R-:W-:Y:S01]  /*af20*/  FMUL.FTZ R3, R208, c[0x0][0x2ec] ;  /* 0x0000bb00d0037a20 */ /* 0x000fe20000410000 */
[----:B------:R-:W-:Y:S01]  /*af30*/  ISETP.GE.AND P0, PT, R2, R25, PT ;  /* 0x000000190200720c */ /* 0x000fe20003f06270 */
[----:B------:R-:W-:Y:S01]  /*af40*/  FFMA.FTZ R11, R6, UR4, R15 ;  /* 0x00000004060b7c23 */ /* 0x000fe2000801000f */
[----:B------:R-:W-:Y:S01]  /*af50*/  ISETP.GE.AND P5, PT, R2, R26, PT ;  /* 0x0000001a0200720c */ /* 0x000fe20003fa6270 */
[----:B------:R1:W-:Y:S01]  /*af60*/  MUFU.TANH R15, R3 ;  /* 0x00000003000f7308 */ /* 0x0003e20000002400 */
[----:B--2---:R-:W-:-:S02]  /*af70*/  IADD3 R5, R0, 0x30, RZ ;  /* 0x0000003000057810 */ /* 0x004fc40007ffe0ff */
[----:B------:R-:W-:Y:S01]  /*af80*/  ISETP.GE.AND P4, PT, R2, R27, PT ;  /* 0x0000001b0200720c */ /* 0x000fe20003f86270 */
[----:B------:R-:W-:Y:S01]  /*af90*/  FFMA.FTZ R2, R8, UR4, R44 ;  /* 0x0000000408027c23 */ /* 0x000fe2000801002c */
[----:B------:R-:W-:Y:S01]  /*afa0*/  IADD3 R4, R0, 0x31, RZ ;  /* 0x0000003100047810 */ /* 0x000fe20007ffe0ff */
[----:B------:R-:W-:Y:S01]  /*afb0*/  FFMA.FTZ R8, R6, UR4, R139 ;  /* 0x0000000406087c23 */ /* 0x000fe2000801008b */
[----:B------:R-:W-:Y:S01]  /*afc0*/  FSEL R231, R13, -INF , !P5 ;  /* 0xff8000000de77808 */ /* 0x000fe20006800000 */
[----:B------:R-:W2:Y:S01]  /*afd0*/  I2F R9, R5 ;  /* 0x0000000500097306 */ /* 0x000ea20000201400 */
[----:B------:R-:W-:Y:S01]  /*afe0*/  FSEL R2, R2, -INF , !P1 ;  /* 0xff80000002027808 */ /* 0x000fe20004800000 */
[----:B---3--:R-:W-:Y:S01]  /*aff0*/  FFMA.FTZ R10, R6, UR4, R141 ;  /* 0x00000004060a7c23 */ /* 0x008fe2000801008d */
[----:B------:R-:W-:Y:S01]  /*b000*/  FSEL R230, R8, -INF , !P0 ;  /* 0xff80000008e67808 */ /* 0x000fe20004000000 */
[----:B------:R-:W-:Y:S01]  /*b010*/  FMUL.FTZ R8, R209, c[0x0][0x2ec] ;  /* 0x0000bb00d1087a20 */ /* 0x000fe20000410000 */
[C---:B------:R-:W-:Y:S01]  /*b020*/  ISETP.GE.AND P1, PT, R5.reuse, R24, PT ;  /* 0x000000180500720c */ /* 0x040fe20003f26270 */
[----:B------:R3:W-:Y:S01]  /*b030*/  STL [R1+0x18], R2 ;  /* 0x0000180201007387 */ /* 0x0007e20000100800 */
[----:B------:R-:W-:Y:S01]  /*b040*/  FSEL R228, R10, -INF , !P6 ;  /* 0xff8000000ae47808 */ /* 0x000fe20007000000 */
[----:B------:R-:W4:Y:S01]  /*b050*/  I2F R7, R4 ;  /* 0x0000000400077306 */ /* 0x000f220000201400 */
[----:B------:R-:W-:-:S02]  /*b060*/  ISETP.GE.AND P6, PT, R5, R25, PT ;  /* 0x000000190500720c */ /* 0x000fc40003fc6270 */
[C---:B------:R-:W-:Y:S02]  /*b070*/  ISETP.GE.AND P0, PT, R5.reuse, R26, PT ;  /* 0x0000001a0500720c */ /* 0x040fe40003f06270 */
[----:B------:R-:W-:Y:S02]  /*b080*/  ISETP.GE.AND P5, PT, R5, R27, PT ;  /* 0x0000001b0500720c */ /* 0x000fe40003fa6270 */
[----:B-1----:R-:W-:Y:S01]  /*b090*/  IADD3 R3, R0, 0x38, RZ ;  /* 0x0000003800037810 */ /* 0x002fe20007ffe0ff */
[----:B--2---:R-:W-:Y:S01]  /*b0a0*/  FFMA.FTZ R5, R9, UR4, R37 ;  /* 0x0000000409057c23 */ /* 0x004fe20008010025 */
[----:B------:R-:W-:Y:S01]  /*b0b0*/  FSEL R56, R11, -INF , !P4 ;  /* 0xff8000000b387808 */ /* 0x000fe20006000000 */
[----:B------:R-:W-:Y:S01]  /*b0c0*/  FMUL.FTZ R11, R226, c[0x0][0x2ec] ;  /* 0x0000bb00e20b7a20 */ /* 0x000fe20000410000 */
[----:B------:R-:W-:Y:S01]  /*b0d0*/  I2F R6, R3 ;  /* 0x0000000300067306 */ /* 0x000fe20000201400 */
[----:B------:R-:W-:Y:S02]  /*b0e0*/  MOV R67, R232 ;  /* 0x000000e800437202 */ /* 0x000fe40000000f00 */
[----:B------:R-:W-:Y:S01]  /*b0f0*/  FSEL R229, R5, -INF , !P1 ;  /* 0xff80000005e57808 */ /* 0x000fe20004800000 */
[----:B------:R-:W-:Y:S01]  /*b100*/  FFMA.FTZ R5, R9, UR4, R14 ;  /* 0x0000000409057c23 */ /* 0x000fe2000801000e */
[CC--:B------:R-:W-:Y:S01]  /*b110*/  ISETP.GE.AND P4, PT, R4.reuse, R24.reuse, PT ;  /* 0x000000180400720c */ /* 0x0c0fe20003f86270 */
[----:B----4-:R-:W-:Y:S01]  /*b120*/  FFMA.FTZ R10, R7, UR4, R38 ;  /* 0x00000004070a7c23 */ /* 0x010fe20008010026 */
[-C--:B------:R-:W-:Y:S01]  /*b130*/  ISETP.GE.AND P1, PT, R4, R25.reuse, PT ;  /* 0x000000190400720c */ /* 0x080fe20003f26270 */
[----:B------:R-:W-:Y:S01]  /*b140*/  MUFU.TANH R11, R11 ;  /* 0x0000000b000b7308 */ /* 0x000fe20000002400 */
[----:B------:R-:W-:Y:S01]  /*b150*/  FSEL R46, R5, -INF , !P5 ;  /* 0xff800000052e7808 */ /* 0x000fe20006800000 */
[----:B------:R-:W-:Y:S01]  /*b160*/  FMUL.FTZ R5, R233, c[0x0][0x2ec] ;  /* 0x0000bb00e9057a20 */ /* 0x000fe20000410000 */
[----:B------:R-:W-:Y:S01]  /*b170*/  FSEL R225, R10, -INF , !P4 ;  /* 0xff8000000ae17808 */ /* 0x000fe20006000000 */
[----:B---3--:R-:W-:Y:S01]  /*b180*/  FFMA.FTZ R2, R9, UR4, R29 ;  /* 0x0000000409027c23 */ /* 0x008fe2000801001d */
[C---:B------:R-:W-:Y:S01]  /*b190*/  ISETP.GE.AND P5, PT, R0.reuse, R24, PT ;  /* 0x000000180000720c */ /* 0x040fe20003fa6270 */
[----:B------:R-:W-:Y:S01]  /*b1a0*/  FMUL.FTZ R14, R211, c[0x0][0x2ec] ;  /* 0x0000bb00d30e7a20 */ /* 0x000fe20000410000 */
[----:B------:R-:W-:Y:S01]  /*b1b0*/  ISETP.GE.AND P4, PT, R0, R25, PT ;  /* 0x000000190000720c */ /* 0x000fe20003f86270 */
[----:B------:R1:W-:Y:S01]  /*b1c0*/  MUFU.TANH R29, R8 ;  /* 0x00000008001d7308 */ /* 0x0003e20000002400 */
[----:B------:R-:W-:Y:S01]  /*b1d0*/  FSEL R232, R2, -INF , !P6 ;  /* 0xff80000002e87808 */ /* 0x000fe20007000000 */
[----:B------:R-:W-:Y:S01]  /*b1e0*/  FMUL.FTZ R10, R67, c[0x0][0x2ec] ;  /* 0x0000bb00430a7a20 */ /* 0x000fe20000410000 */
[----:B------:R-:W-:-:S02]  /*b1f0*/  ISETP.GE.AND P6, PT, R4, R26, PT ;  /* 0x0000001a0400720c */ /* 0x000fc40003fc6270 */
[----:B------:R-:W-:Y:S01]  /*b200*/  IADD3 R2, R0, 0x39, RZ ;  /* 0x0000003900027810 */ /* 0x000fe20007ffe0ff */
[----:B-1----:R-:W-:Y:S02]  /*b210*/  FFMA.FTZ R8, R9, UR4, R32 ;  /* 0x0000000409087c23 */ /* 0x002fe40008010020 */
[----:B------:R-:W-:-:S03]  /*b220*/  FFMA.FTZ R9, R7, UR4, R36 ;  /* 0x0000000407097c23 */ /* 0x000fc60008010024 */
[----:B------:R-:W-:Y:S01]  /*b230*/  FSEL R141, R8, -INF , !P0 ;  /* 0xff800000088d7808 */ /* 0x000fe20004000000 */
[----:B------:R-:W-:Y:S01]  /*b240*/  FMUL.FTZ R8, R210, c[0x0][0x2ec] ;  /* 0x0000bb00d2087a20 */ /* 0x000fe20000410000 */
[----:B------:R-:W-:Y:S02]  /*b250*/  ISETP.GE.AND P0, PT, R4, R27, PT ;  /* 0x0000001b0400720c */ /* 0x000fe40003f06270 */
[----:B------:R-:W-:Y:S01]  /*b260*/  FSEL R226, R9, -INF , !P1 ;  /* 0xff80000009e27808 */ /* 0x000fe20004800000 */
[----:B------:R1:W2:Y:S01]  /*b270*/  MUFU.TANH R13, R8 ;  /* 0x00000008000d7308 */ /* 0x0002a20000002400 */
[----:B------:R-:W-:-:S07]  /*b280*/  ISETP.GE.AND P1, PT, R0, R26, PT ;  /* 0x0000001a0000720c */ /* 0x000fce0003f26270 */
[----:B------:R-:W-:Y:S01]  /*b290*/  I2F R4, R2 ;  /* 0x0000000200047306 */ /* 0x000fe20000201400 */
[----:B-1----:R-:W-:-:S07]  /*b2a0*/  FFMA.FTZ R8, R7, UR4, R35 ;  /* 0x0000000407087c23 */ /* 0x002fce0008010023 */
[----:B------:R-:W-:Y:S01]  /*b2b0*/  MUFU.TANH R9, R14 ;  /* 0x0000000e00097308 */ /* 0x000fe20000002400 */
[----:B------:R-:W-:Y:S01]  /*b2c0*/  FFMA.FTZ R7, R7, UR4, R28 ;  /* 0x0000000407077c23 */ /* 0x000fe2000801001c */
[----:B------:R-:W-:Y:S02]  /*b2d0*/  FSEL R233, R8, -INF , !P6 ;  /* 0xff80000008e97808 */ /* 0x000fe40007000000 */
[----:B------:R-:W-:-:S04]  /*b2e0*/  ISETP.GE.AND P6, PT, R3, R24, PT ;  /* 0x000000180300720c */ /* 0x000fc80003fc6270 */
[----:B------:R1:W3:Y:S01]  /*b2f0*/  MUFU.TANH R8, R5 ;  /* 0x0000000500087308 */ /* 0x0002e20000002400 */
[----:B------:R-:W-:Y:S01]  /*b300*/  FSEL R40, R7, -INF , !P0 ;  /* 0xff80000007287808 */ /* 0x000fe20004000000 */
[----:B--2---:R-:W-:Y:S01]  /*b310*/  FFMA.FTZ R7, R6, UR4, R13 ;  /* 0x0000000406077c23 */ /* 0x004fe2000801000d */
[----:B------:R-:W-:-:S04]  /*b320*/  ISETP.GE.AND P0, PT, R3, R25, PT ;  /* 0x000000190300720c */ /* 0x000fc80003f06270 */
[----:B------:R-:W-:Y:S01]  /*b330*/  FSEL R211, R7, -INF , !P0 ;  /* 0xff80000007d37808 */ /* 0x000fe20004000000 */
[----:B------:R-:W-:Y:S01]  /*b340*/  FMUL.FTZ R7, R227, c[0x0][0x2ec] ;  /* 0x0000bb00e3077a20 */ /* 0x000fe20000410000 */
[----:B------:R-:W-:Y:S01]  /*b350*/  ISETP.GE.AND P0, PT, R0, R27, PT ;  /* 0x0000001b0000720c */ /* 0x000fe20003f06270 */
[----:B------:R-:W-:-:S04]  /*b360*/  FFMA.FTZ R0, R12, UR4, R252 ;  /* 0x000000040c007c23 */ /* 0x000fc800080100fc */
[----:B------:R-:W2:Y:S01]  /*b370*/  MUFU.TANH R7, R7 ;  /* 0x0000000700077308 */ /* 0x000ea20000002400 */
[----:B-1----:R-:W-:Y:S01]  /*b380*/  FFMA.FTZ R5, R6, UR4, R15 ;  /* 0x0000000406057c23 */ /* 0x002fe2000801000f */
[----:B------:R-:W-:Y:S02]  /*b390*/  FSEL R15, R0, -INF , !P1 ;  /* 0xff800000000f7808 */ /* 0x000fe40004800000 */
[----:B------:R-:W-:Y:S02]  /*b3a0*/  ISETP.GE.AND P1, PT, R2, R27, PT ;  /* 0x0000001b0200720c */ /* 0x000fe40003f26270 */
[----:B------:R-:W-:Y:S01]  /*b3b0*/  FSEL R210, R5, -INF , !P6 ;  /* 0xff80000005d27808 */ /* 0x000fe20007000000 */
[C---:B------:R-:W-:Y:S01]  /*b3c0*/  FFMA.FTZ R5, R6.reuse, UR4, R11 ;  /* 0x0000000406057c23 */ /* 0x040fe2000801000b */
[----:B------:R-:W-:Y:S01]  /*b3d0*/  ISETP.GE.AND P6, PT, R3, R26, PT ;  /* 0x0000001a0300720c */ /* 0x000fe20003fc6270 */
[----:B---3--:R-:W-:-:S03]  /*b3e0*/  FFMA.FTZ R6, R6, UR4, R8 ;  /* 0x0000000406067c23 */ /* 0x008fc60008010008 */
[----:B------:R-:W-:Y:S01]  /*b3f0*/  FSEL R227, R5, -INF , !P6 ;  /* 0xff80000005e37808 */ /* 0x000fe20007000000 */
[C---:B------:R-:W-:Y:S01]  /*b400*/  FFMA.FTZ R5, R12.reuse, UR4, R66 ;  /* 0x000000040c057c23 */ /* 0x040fe20008010042 */
[----:B------:R-:W-:Y:S01]  /*b410*/  ISETP.GE.AND P6, PT, R3, R27, PT ;  /* 0x0000001b0300720c */ /* 0x000fe20003fc6270 */
[C---:B------:R-:W-:Y:S02]  /*b420*/  FFMA.FTZ R3, R12.reuse, UR4, R65 ;  /* 0x000000040c037c23 */ /* 0x040fe40008010041 */
[----:B------:R-:W-:Y:S01]  /*b430*/  FFMA.FTZ R12, R12, UR4, R251 ;  /* 0x000000040c0c7c23 */ /* 0x000fe200080100fb */
[----:B------:R-:W-:Y:S01]  /*b440*/  FSEL R41, R6, -INF , !P6 ;  /* 0xff80000006297808 */ /* 0x000fe20007000000 */
[----:B--2---:R-:W-:Y:S01]  /*b450*/  FFMA.FTZ R0, R4, UR4, R7 ;  /* 0x0000000404007c23 */ /* 0x004fe20008010007 */
[----:B------:R-:W1:Y:S01]  /*b460*/  MUFU.TANH R6, R10 ;  /* 0x0000000a00067308 */ /* 0x000e620000002400 */
[----:B------:R-:W-:Y:S02]  /*b470*/  FSEL R13, R5, -INF , !P5 ;  /* 0xff800000050d7808 */ /* 0x000fe40006800000 */
[----:B------:R-:W-:-:S02]  /*b480*/  FSEL R12, R12, -INF , !P0 ;  /* 0xff8000000c0c7808 */ /* 0x000fc40004000000 */
[----:B------:R-:W-:Y:S02]  /*b490*/  PLOP3.LUT P0, PT, PT, PT, UP0, 0x80, 0x0 ;  /* 0x000000000000781c */ /* 0x000fe40003f0f008 */
[----:B------:R-:W-:Y:S01]  /*b4a0*/  FSEL R14, R3, -INF , !P4 ;  /* 0xff800000030e7808 */ /* 0x000fe20006000000 */
[----:B------:R-:W-:Y:S01]  /*b4b0*/  FFMA.FTZ R3, R4, UR4, R29 ;  /* 0x0000000404037c23 */ /* 0x000fe2000801001d */
[C---:B------:R-:W-:Y:S02]  /*b4c0*/  ISETP.GE.AND P6, PT, R2.reuse, R24, PT ;  /* 0x000000180200720c */ /* 0x040fe40003fc6270 */
[C---:B------:R-:W-:Y:S02]  /*b4d0*/  ISETP.GE.AND P5, PT, R2.reuse, R25, PT ;  /* 0x000000190200720c */ /* 0x040fe40003fa6270 */
[----:B------:R-:W-:Y:S01]  /*b4e0*/  ISETP.GE.AND P4, PT, R2, R26, PT ;  /* 0x0000001a0200720c */ /* 0x000fe20003f86270 */
[C---:B------:R-:W-:Y:S01]  /*b4f0*/  FFMA.FTZ R2, R4.reuse, UR4, R9 ;  /* 0x0000000404027c23 */ /* 0x040fe20008010009 */
[----:B------:R-:W-:Y:S01]  /*b500*/  FSEL R35, R3, -INF , !P6 ;  /* 0xff80000003237808 */ /* 0x000fe20007000000 */
[----:B-1----:R-:W-:Y:S01]  /*b510*/  FFMA.FTZ R4, R4, UR4, R6 ;  /* 0x0000000404047c23 */ /* 0x002fe20008010006 */
        /* <DEDUP_REMOVED lines=82> */
.L_x_416:
[----:B------:R-:W-:Y:S05]  /*ba40*/  BSYNC B0 ;  /* 0x0000000000007941 */ /* 0x000fea0003800000 */
.L_x_415:
[----:B------:R-:W0:Y:S02]  /*ba50*/  LDGDEPBAR ;  /* 0x00000000000079af */ /* 0x000e240000000000 */
.L_x_414:
[----:B------:R-:W-:Y:S04]  /*ba60*/  STL [R1+0xa8], R236 ;  /* 0x0000a8ec01007387 */ /* 0x000fe80000100800 */
[----:B------:R-:W-:Y:S04]  /*ba70*/  STL [R1+0xa4], R27 ;  /* 0x0000a41b01007387 */ /* 0x000fe80000100800 */
[----:B------:R-:W-:Y:S04]  /*ba80*/  STL [R1+0xa0], R26 ;  /* 0x0000a01a01007387 */ /* 0x000fe80000100800 */
[----:B------:R2:W-:Y:S04]  /*ba90*/  STL [R1+0x9c], R25 ;  /* 0x00009c1901007387 */ /* 0x0005e80000100800 */
[----:B--2---:R-:W2:Y:S01]  /*baa0*/  LDL.LU R25, [R1+0x18] ;  /* 0x0000180001197983 */ /* 0x004ea20000300800 */
[----:B------:R-:W-:-:S03]  /*bab0*/  FMNMX.FTZ R0, R137, R13, !PT ;  /* 0x0000000d89007209 */ /* 0x000fc60007810000 */
[----:B------:R-:W-:Y:S01]  /*bac0*/  STL [R1+0x98], R24 ;  /* 0x0000981801007387 */ /* 0x000fe20000100800 */
        /* <DEDUP_REMOVED lines=53> */
[----:B------:R-:W-:Y:S01]  /*be20*/  FMNMX.FTZ R4, R231, R4, !PT ;  /* 0x00000004e7047209 */ /* 0x000fe20007810000 */
[----:B------:R-:W3:Y:S01]  /*be30*/  SHFL.BFLY PT, R5, R2, 0x2, 0x1f ;  /* 0x0c401f0002057f89 */ /* 0x000ee200000e0000 */
[----:B------:R-:W-:Y:S02]  /*be40*/  FMNMX.FTZ R3, R133, R3, !PT ;  /* 0x0000000385037209 */ /* 0x000fe40007810000 */
[----:B------:R-:W-:-:S02]  /*be50*/  FMNMX.FTZ R4, R141, R4, !PT ;  /* 0x000000048d047209 */ /* 0x000fc40007810000 */
[----:B------:R-:W-:Y:S02]  /*be60*/  FMNMX.FTZ R3, R58, R3, !PT ;  /* 0x000000033a037209 */ /* 0x000fe40007810000 */
[----:B------:R-:W-:-:S04]  /*be70*/  FMNMX.FTZ R4, R233, R4, !PT ;  /* 0x00000004e9047209 */ /* 0x000fc80007810000 */
[----:B------:R-:W-:-:S04]  /*be80*/  FMNMX.FTZ R4, R227, R4, !PT ;  /* 0x00000004e3047209 */ /* 0x000fc80007810000 */
[----:B------:R-:W-:Y:S02]  /*be90*/  FMNMX.FTZ R4, R209, R4, !PT ;  /* 0x00000004d1047209 */ /* 0x000fe40007810000 */
[----:B-1----:R-:W-:-:S03]  /*bea0*/  FMNMX.FTZ R38, R0, R6, !PT ;  /* 0x0000000600267209 */ /* 0x002fc60007810000 */
[----:B------:R-:W1:Y:S01]  /*beb0*/  SHFL.BFLY PT, R8, R4, 0x2, 0x1f ;  /* 0x0c401f0004087f89 */ /* 0x000e6200000e0000 */
[----:B------:R-:W-:-:S03]  /*bec0*/  FSETP.NEU.FTZ.AND P6, PT, R38, -INF , PT ;  /* 0xff8000002600780b */ /* 0x000fc60003fdd000 */
[----:B------:R-:W-:Y:S01]  /*bed0*/  STL [R1+0x34], R38 ;  /* 0x0000342601007387 */ /* 0x000fe20000100800 */
[----:B---3--:R-:W-:-:S05]  /*bee0*/  FMNMX.FTZ R2, R2, R5, !PT ;  /* 0x0000000502027209 */ /* 0x008fca0007810000 */
[----:B------:R-:W3:Y:S01]  /*bef0*/  SHFL.BFLY PT, R7, R2, 0x1, 0x1f ;  /* 0x0c201f0002077f89 */ /* 0x000ee200000e0000 */
[----:B-1----:R-:W-:-:S05]  /*bf00*/  FMNMX.FTZ R4, R4, R8, !PT ;  /* 0x0000000804047209 */ /* 0x002fca0007810000 */
[----:B------:R-:W1:Y:S01]  /*bf10*/  SHFL.BFLY PT, R8, R4, 0x1, 0x1f ;  /* 0x0c201f0004087f89 */ /* 0x000e6200000e0000 */
[----:B---3--:R-:W-:-:S04]  /*bf20*/  FMNMX.FTZ R57, R2, R7, !PT ;  /* 0x0000000702397209 */ /* 0x008fc80007810000 */
[C---:B------:R-:W-:Y:S01]  /*bf30*/  FSETP.NEU.FTZ.AND P5, PT, R57.reuse, -INF , PT ;  /* 0xff8000003900780b */ /* 0x040fe20003fbd000 */
[----:B------:R-:W-:Y:S01]  /*bf40*/  FMUL.FTZ R28, R57, c[0x0][0x23c] ;  /* 0x00008f00391c7a20 */ /* 0x000fe20000410000 */
[----:B------:R-:W-:Y:S04]  /*bf50*/  STL [R1+0x30], R57 ;  /* 0x0000303901007387 */ /* 0x000fe80000100800 */
[----:B------:R-:W-:Y:S02]  /*bf60*/  FSEL R28, R28, RZ, P5 ;  /* 0x000000ff1c1c7208 */ /* 0x000fe40002800000 */
[----:B-1----:R-:W-:-:S04]  /*bf70*/  FMNMX.FTZ R252, R4, R8, !PT ;  /* 0x0000000804fc7209 */ /* 0x002fc80007810000 */
[C---:B------:R-:W-:Y:S01]  /*bf80*/  FSETP.NEU.FTZ.AND P4, PT, R252.reuse, -INF , PT ;  /* 0xff800000fc00780b */ /* 0x040fe20003f9d000 */
[----:B------:R-:W-:-:S05]  /*bf90*/  FMUL.FTZ R29, R252, c[0x0][0x23c] ;  /* 0x00008f00fc1d7a20 */ /* 0x000fca0000410000 */
[----:B------:R-:W-:Y:S02]  /*bfa0*/  FSEL R29, R29, RZ, P4 ;  /* 0x000000ff1d1d7208 */ /* 0x000fe40002000000 */
[----:B--2---:R-:W-:-:S04]  /*bfb0*/  FMNMX.FTZ R3, R25, R3, !PT ;  /* 0x0000000319037209 */ /* 0x004fc80007810000 */
[----:B------:R-:W-:-:S04]  /*bfc0*/  FMNMX.FTZ R3, R56, R3, !PT ;  /* 0x0000000338037209 */ /* 0x000fc80007810000 */
        /* <DEDUP_REMOVED lines=14> */
[----:B---3--:R-:W-:-:S06]  /*c0b0*/  FFMA.FTZ R2, R16, c[0x0][0x23c], -R3 ;  /* 0x00008f0010027a23 */ /* 0x008fcc0000010803 */
[----:B------:R1:W3:Y:S01]  /*c0c0*/  MUFU.EX2 R132, R2 ;  /* 0x0000000200847308 */ /* 0x0002e20000000800 */
[----:B--2---:R-:W2:Y:S01]  /*c0d0*/  SHFL.BFLY PT, R5, R0, 0x1, 0x1f ;  /* 0x0c201f0000057f89 */ /* 0x004ea200000e0000 */
[----:B----4-:R-:W-:Y:S01]  /*c0e0*/  F2FP.PACK_AB R8, R37, R236 ;  /* 0x000000ec2508723e */ /* 0x010fe200000000ff */
[----:B-1----:R-:W-:Y:S01]  /*c0f0*/  FFMA.FTZ R2, R14, c[0x0][0x23c], -R28 ;  /* 0x00008f000e027a23 */ /* 0x002fe2000001081c */
[----:B---3--:R-:W-:-:S04]  /*c100*/  F2FP.PACK_AB R10, R132, R42 ;  /* 0x0000002a840a723e */ /* 0x008fc800000000ff */
[----:B------:R1:W-:Y:S01]  /*c110*/  MUFU.EX2 R27, R2 ;  /* 0x00000002001b7308 */ /* 0x0003e20000000800 */
[----:B--2---:R-:W-:Y:S01]  /*c120*/  FMNMX.FTZ R251, R0, R5, !PT ;  /* 0x0000000500fb7209 */ /* 0x004fe20007810000 */
[----:B------:R-:W-:-:S03]  /*c130*/  FFMA.FTZ R0, R22, c[0x0][0x23c], -R29 ;  /* 0x00008f0016007a23 */ /* 0x000fc6000001081d */
[C---:B------:R-:W-:Y:S01]  /*c140*/  FSETP.NEU.FTZ.AND P1, PT, R251.reuse, -INF , PT ;  /* 0xff800000fb00780b */ /* 0x040fe20003f3d000 */
[----:B------:R-:W-:Y:S02]  /*c150*/  FMUL.FTZ R32, R251, c[0x0][0x23c] ;  /* 0x00008f00fb207a20 */ /* 0x000fe40000410000 */
[----:B------:R2:W-:Y:S01]  /*c160*/  MUFU.EX2 R140, R0 ;  /* 0x00000000008c7308 */ /* 0x0005e20000000800 */
[----:B-1----:R-:W-:Y:S01]  /*c170*/  FFMA.FTZ R2, R23, c[0x0][0x23c], -R28 ;  /* 0x00008f0017027a23 */ /* 0x002fe2000001081c */
[----:B------:R-:W-:Y:S02]  /*c180*/  MOV R23, R138 ;  /* 0x0000008a00177202 */ /* 0x000fe40000000f00 */
[----:B------:R-:W-:-:S04]  /*c190*/  FSEL R32, R32, RZ, P1 ;  /* 0x000000ff20207208 */ /* 0x000fc80000800000 */
[----:B------:R1:W-:Y:S01]  /*c1a0*/  MUFU.EX2 R36, R2 ;  /* 0x0000000200247308 */ /* 0x0003e20000000800 */
[----:B--2---:R-:W-:-:S07]  /*c1b0*/  FFMA.FTZ R0, R21, c[0x0][0x23c], -R29 ;  /* 0x00008f0015007a23 */ /* 0x004fce000001081d */
[----:B------:R2:W3:Y:S01]  /*c1c0*/  MUFU.EX2 R45, R0 ;  /* 0x00000000002d7308 */ /* 0x0004e20000000800 */
[----:B-1----:R-:W-:-:S07]  /*c1d0*/  FFMA.FTZ R2, R20, c[0x0][0x23c], -R28 ;  /* 0x00008f0014027a23 */ /* 0x002fce000001081c */
[----:B------:R1:W-:Y:S01]  /*c1e0*/  MUFU.EX2 R47, R2 ;  /* 0x00000002002f7308 */ /* 0x0003e20000000800 */
[----:B--2---:R-:W-:Y:S01]  /*c1f0*/  FFMA.FTZ R0, R12, c[0x0][0x23c], -R32 ;  /* 0x00008f000c007a23 */ /* 0x004fe20000010820 */
[----:B---3--:R-:W-:-:S06]  /*c200*/  F2FP.PACK_AB R6, R45, R140 ;  /* 0x0000008c2d06723e */ /* 0x008fcc00000000ff */
[----:B------:R2:W-:Y:S01]  /*c210*/  MUFU.EX2 R24, R0 ;  /* 0x0000000000187308 */ /* 0x0005e20000000800 */
[----:B-1----:R-:W-:Y:S02]  /*c220*/  FFMA.FTZ R2, R18, c[0x0][0x23c], -R28 ;  /* 0x00008f0012027a23 */ /* 0x002fe4000001081c */
[----:B------:R-:W-:Y:S05]  /*c230*/  LDSM.16.MT88.4 R16, [R238+0xc000] ;  /* 0x00c00000ee10783b */ /* 0x000fea0000004200 */
[----:B------:R1:W3:Y:S01]  /*c240*/  MUFU.EX2 R44, R2 ;  /* 0x00000002002c7308 */ /* 0x0002e20000000800 */
[----:B--2---:R-:W-:-:S07]  /*c250*/  FFMA.FTZ R0, R33, c[0x0][0x23c], -R32 ;  /* 0x00008f0021007a23 */ /* 0x004fce0000010820 */
[----:B------:R2:W-:Y:S01]  /*c260*/  MUFU.EX2 R5, R0 ;  /* 0x0000000000057308 */ /* 0x0005e20000000800 */
[----:B-1----:R-:W-:Y:S01]  /*c270*/  FFMA.FTZ R2, R15, c[0x0][0x23c], -R29 ;  /* 0x00008f000f027a23 */ /* 0x002fe2000001081d */
[----:B---3--:R-:W-:Y:S01]  /*c280*/  F2FP.PACK_AB R11, R44, R47 ;  /* 0x0000002f2c0b723e */ /* 0x008fe200000000ff */
[----:B------:R-:W1:Y:S05]  /*c290*/  LDSM.16.MT88.4 R12, [R237+0xc000] ;  /* 0x00c00000ed0c783b */ /* 0x000e6a0000004200 */
[----:B------:R3:W-:Y:S01]  /*c2a0*/  MUFU.EX2 R26, R2 ;  /* 0x00000002001a7308 */ /* 0x0007e20000000800 */
[----:B--2---:R-:W-:-:S07]  /*c2b0*/  FFMA.FTZ R0, R30, c[0x0][0x23c], -R32 ;  /* 0x00008f001e007a23 */ /* 0x004fce0000010820 */
[----:B------:R2:W-:Y:S01]  /*c2c0*/  MUFU.EX2 R20, R0 ;  /* 0x0000000000147308 */ /* 0x0005e20000000800 */
[----:B---3--:R-:W-:-:S07]  /*c2d0*/  FFMA.FTZ R2, R31, c[0x0][0x23c], -R29 ;  /* 0x00008f001f027a23 */ /* 0x008fce000001081d */
[----:B------:R3:W4:Y:S01]  /*c2e0*/  MUFU.EX2 R9, R2 ;  /* 0x0000000200097308 */ /* 0x0007220000000800 */
[----:B--2---:R-:W-:-:S05]  /*c2f0*/  FSEL R0, R57, RZ, P5 ;  /* 0x000000ff39007208 */ /* 0x004fca0002800000 */
[----:B------:R-:W-:Y:S01]  /*c300*/  FADD.FTZ R4, R136, -R0 ;  /* 0x8000000088047221 */ /* 0x000fe20000010000 */
[----:B------:R-:W-:Y:S02]  /*c310*/  FSEL R0, R252, RZ, P4 ;  /* 0x000000fffc007208 */ /* 0x000fe40002000000 */
[----:B---3--:R-:W-:Y:S01]  /*c320*/  FSEL R2, R38, RZ, P6 ;  /* 0x000000ff26027208 */ /* 0x008fe20003000000 */
[----:B------:R-:W-:Y:S01]  /*c330*/  FMUL.FTZ R30, R4, c[0x0][0x23c] ;  /* 0x00008f00041e7a20 */ /* 0x000fe20000410000 */
[----:B----4-:R-:W-:Y:S01]  /*c340*/  MOV R33, R9 ;  /* 0x0000000900217202 */ /* 0x010fe20000000f00 */
[----:B------:R-:W-:Y:S01]  /*c350*/  FADD.FTZ R4, R135, -R0 ;  /* 0x8000000087047221 */ /* 0x000fe20000010000 */
[----:B------:R-:W-:Y:S01]  /*c360*/  FSEL R0, R251, RZ, P1 ;  /* 0x000000fffb007208 */ /* 0x000fe20000800000 */
[----:B------:R-:W-:Y:S01]  /*c370*/  FADD.FTZ R2, R137, -R2 ;  /* 0x8000000289027221 */ /* 0x000fe20000010000 */
[----:B------:R-:W-:Y:S01]  /*c380*/  F2FP.PACK_AB R9, R36, R27 ;  /* 0x0000001b2409723e */ /* 0x000fe200000000ff */
[----:B------:R-:W-:Y:S01]  /*c390*/  FMUL.FTZ R4, R4, c[0x0][0x23c] ;  /* 0x00008f0004047a20 */ /* 0x000fe20000410000 */
[----:B------:R-:W2:Y:S01]  /*c3a0*/  MUFU.EX2 R30, R30 ;  /* 0x0000001e001e7308 */ /* 0x000ea20000000800 */
[----:B------:R-:W-:-:S02]  /*c3b0*/  FADD.FTZ R0, R134, -R0 ;  /* 0x8000000086007221 */ /* 0x000fc40000010000 */
[----:B------:R-:W-:Y:S02]  /*c3c0*/  FMUL.FTZ R2, R2, c[0x0][0x23c] ;  /* 0x00008f0002027a20 */ /* 0x000fe40000410000 */
[----:B------:R-:W-:-:S03]  /*c3d0*/  FMUL.FTZ R0, R0, c[0x0][0x23c] ;  /* 0x00008f0000007a20 */ /* 0x000fc60000410000 */
[----:B------:R-:W3:Y:S08]  /*c3e0*/  MUFU.EX2 R31, R4 ;  /* 0x00000004001f7308 */ /* 0x000ef00000000800 */
[----:B------:R4:W1:Y:S01]  /*c3f0*/  MUFU.EX2 R48, R0 ;  /* 0x0000000000307308 */ /* 0x0008620000000800 */
[-C--:B--2---:R-:W-:Y:S02]  /*c400*/  FMUL.FTZ R150, R150, R30.reuse ;  /* 0x0000001e96967220 */ /* 0x084fe40000410000 */
[----:B------:R-:W-:-:S02]  /*c410*/  FMUL.FTZ R151, R151, R30 ;  /* 0x0000001e97977220 */ /* 0x000fc40000410000 */
[-C--:B------:R-:W-:Y:S02]  /*c420*/  FMUL.FTZ R158, R158, R30.reuse ;  /* 0x0000001e9e9e7220 */ /* 0x080fe40000410000 */
[----:B------:R-:W-:Y:S01]  /*c430*/  FMUL.FTZ R159, R159, R30 ;  /* 0x0000001e9f9f7220 */ /* 0x000fe20000410000 */
[----:B------:R-:W2:Y:S01]  /*c440*/  MUFU.EX2 R2, R2 ;  /* 0x0000000200027308 */ /* 0x000ea20000000800 */
[-C--:B---3--:R-:W-:Y:S01]  /*c450*/  FMUL.FTZ R144, R144, R31.reuse ;  /* 0x0000001f90907220 */ /* 0x088fe20000410000 */
[----:B------:R-:W-:Y:S01]  /*c460*/  F2FP.PACK_AB R4, R33, R26 ;  /* 0x0000001a2104723e */ /* 0x000fe200000000ff */
[-C--:B------:R-:W-:Y:S02]  /*c470*/  FMUL.FTZ R145, R145, R31.reuse ;  /* 0x0000001f91917220 */ /* 0x080fe40000410000 */
[-C--:B------:R-:W-:Y:S02]  /*c480*/  FMUL.FTZ R152, R152, R31.reuse ;  /* 0x0000001f98987220 */ /* 0x080fe40000410000 */
[----:B------:R-:W-:-:S02]  /*c490*/  FMUL.FTZ R153, R153, R31 ;  /* 0x0000001f99997220 */ /* 0x000fc40000410000 */
[----:B----4-:R-:W-:Y:S01]  /*c4a0*/  FFMA.FTZ R0, R34, c[0x0][0x23c], -R32 ;  /* 0x00008f0022007a23 */ /* 0x010fe20000010820 */
[----:B------:R-:W-:Y:S01]  /*c4b0*/  MOV R34, R5 ;  /* 0x0000000500227202 */ /* 0x000fe20000000f00 */
[-C--:B-1----:R-:W-:Y:S02]  /*c4c0*/  FMUL.FTZ R146, R146, R48.reuse ;  /* 0x0000003092927220 */ /* 0x082fe40000410000 */
[----:B------:R-:W-:Y:S01]  /*c4d0*/  FMUL.FTZ R147, R147, R48 ;  /* 0x0000003093937220 */ /* 0x000fe20000410000 */
[----:B------:R-:W-:Y:S01]  /*c4e0*/  F2FP.PACK_AB R5, R34, R24 ;  /* 0x000000182205723e */ /* 0x000fe200000000ff */
[----:B------:R-:W1:Y:S01]  /*c4f0*/  MUFU.EX2 R0, R0 ;  /* 0x0000000000007308 */ /* 0x000e620000000800 */
[-C--:B--2---:R-:W-:Y:S02]  /*c500*/  FMUL.FTZ R148, R148, R2.reuse ;  /* 0x0000000294947220 */ /* 0x084fe40000410000 */
[----:B------:R-:W-:Y:S02]  /*c510*/  FMUL.FTZ R149, R149, R2 ;  /* 0x0000000295957220 */ /* 0x000fe40000410000 */
[----:B------:R-:W-:-:S02]  /*c520*/  FMUL.FTZ R154, R154, R48 ;  /* 0x000000309a9a7220 */ /* 0x000fc40000410000 */
[----:B------:R-:W-:Y:S02]  /*c530*/  FMUL.FTZ R155, R155, R48 ;  /* 0x000000309b9b7220 */ /* 0x000fe40000410000 */
[-C--:B------:R-:W-:Y:S01]  /*c540*/  FMUL.FTZ R156, R156, R2.reuse ;  /* 0x000000029c9c7220 */ /* 0x080fe20000410000 */
[C---:B------:R-:W-:Y:S01]  /*c550*/  HMMA.16816.F32 R148, R8.reuse, R12, R148 ;  /* 0x0000000c0894723c */ /* 0x040fe20000001894 */
[-C--:B------:R-:W-:Y:S02]  /*c560*/  FMUL.FTZ R157, R157, R2.reuse ;  /* 0x000000029d9d7220 */ /* 0x080fe40000410000 */
[-C--:B------:R-:W-:Y:S02]  /*c570*/  FMUL.FTZ R172, R172, R2.reuse ;  /* 0x00000002acac7220 */ /* 0x080fe40000410000 */
[----:B------:R-:W-:Y:S01]  /*c580*/  FMUL.FTZ R173, R173, R2 ;  /* 0x00000002adad7220 */ /* 0x000fe20000410000 */
[----:B-1----:R-:W-:Y:S01]  /*c590*/  F2FP.PACK_AB R7, R0, R20 ;  /* 0x000000140007723e */ /* 0x002fe200000000ff */
[-C--:B------:R-:W-:Y:S01]  /*c5a0*/  FMUL.FTZ R174, R174, R30.reuse ;  /* 0x0000001eaeae7220 */ /* 0x080fe20000410000 */
[----:B------:R-:W-:Y:S01]  /*c5b0*/  HMMA.16816.F32 R52, R8, R14, R156 ;  /* 0x0000000e0834723c */ /* 0x000fe2000000189c */
[----:B------:R-:W-:-:S02]  /*c5c0*/  FMUL.FTZ R175, R175, R30 ;  /* 0x0000001eafaf7220 */ /* 0x000fc40000410000 */
[-C--:B------:R-:W-:Y:S02]  /*c5d0*/  FMUL.FTZ R176, R176, R2.reuse ;  /* 0x00000002b0b07220 */ /* 0x080fe40000410000 */
[----:B------:R-:W-:Y:S02]  /*c5e0*/  FMUL.FTZ R177, R177, R2 ;  /* 0x00000002b1b17220 */ /* 0x000fe40000410000 */
[-C--:B------:R-:W-:Y:S01]  /*c5f0*/  FMUL.FTZ R178, R178, R30.reuse ;  /* 0x0000001eb2b27220 */ /* 0x080fe20000410000 */
[C---:B------:R-:W-:Y:S01]  /*c600*/  HMMA.16816.F32 R144, R4.reuse, R12, R144 ;  /* 0x0000000c0490723c */ /* 0x040fe20000001890 */
[----:B------:R-:W-:Y:S01]  /*c610*/  FMUL.FTZ R179, R179, R30 ;  /* 0x0000001eb3b37220 */ /* 0x000fe20000410000 */
[----:B------:R-:W-:Y:S01]  /*c620*/  MOV R158, R58 ;  /* 0x0000003a009e7202 */ /* 0x000fe20000000f00 */
[----:B------:R-:W-:Y:S01]  /*c630*/  FMUL.FTZ R180, R180, R31 ;  /* 0x0000001fb4b47220 */ /* 0x000fe20000410000 */
[----:B------:R-:W-:Y:S01]  /*c640*/  MOV R157, R57 ;  /* 0x00000039009d7202 */ /* 0x000fe20000000f00 */
[-C--:B------:R-:W-:Y:S01]  /*c650*/  FMUL.FTZ R181, R181, R31.reuse ;  /* 0x0000001fb5b57220 */ /* 0x080fe20000410000 */
[----:B------:R-:W-:Y:S01]  /*c660*/  MOV R156, R38 ;  /* 0x00000026009c7202 */ /* 0x000fe20000000f00 */
[-C--:B------:R-:W-:Y:S01]  /*c670*/  FMUL.FTZ R182, R182, R48.reuse ;  /* 0x00000030b6b67220 */ /* 0x080fe20000410000 */
[----:B------:R-:W-:Y:S01]  /*c680*/  HMMA.16816.F32 R152, R4, R14, R152 ;  /* 0x0000000e0498723c */ /* 0x000fe20000001898 */
[----:B------:R-:W1:Y:S01]  /*c690*/  LDSM.16.MT88.4 R12, [R240+0xc000] ;  /* 0x00c00000f00c783b */ /* 0x000e620000004200 */
[----:B------:R-:W-:Y:S01]  /*c6a0*/  FMUL.FTZ R183, R183, R48 ;  /* 0x00000030b7b77220 */ /* 0x000fe20000410000 */
[----:B------:R-:W-:Y:S01]  /*c6b0*/  MOV R159, R64 ;  /* 0x00000040009f7202 */ /* 0x000fe20000000f00 */
[----:B------:R-:W-:-:S02]  /*c6c0*/  FMUL.FTZ R184, R184, R31 ;  /* 0x0000001fb8b87220 */ /* 0x000fc40000410000 */
[-C--:B------:R-:W-:Y:S02]  /*c6d0*/  FMUL.FTZ R185, R185, R31.reuse ;  /* 0x0000001fb9b97220 */ /* 0x080fe40000410000 */
[-C--:B------:R-:W-:Y:S01]  /*c6e0*/  FMUL.FTZ R186, R186, R48.reuse ;  /* 0x00000030baba7220 */ /* 0x080fe20000410000 */
[----:B------:R-:W-:Y:S01]  /*c6f0*/  HMMA.16816.F32 R60, R8, R18, R172 ;  /* 0x00000012083c723c */ /* 0x000fe200000018ac */
[----:B------:R-:W-:Y:S02]  /*c700*/  FMUL.FTZ R187, R187, R48 ;  /* 0x00000030bbbb7220 */ /* 0x000fe40000410000 */
[-C--:B------:R-:W-:Y:S02]  /*c710*/  FMUL.FTZ R188, R188, R2.reuse ;  /* 0x00000002bcbc7220 */ /* 0x080fe40000410000 */
[----:B------:R-:W-:Y:S02]  /*c720*/  FMUL.FTZ R189, R189, R2 ;  /* 0x00000002bdbd7220 */ /* 0x000fe40000410000 */
[----:B------:R-:W-:Y:S01]  /*c730*/  FMUL.FTZ R190, R190, R30 ;  /* 0x0000001ebebe7220 */ /* 0x000fe20000410000 */
[----:B------:R-:W-:Y:S01]  /*c740*/  MOV R174, R56 ;  /* 0x0000003800ae7202 */ /* 0x000fe20000000f00 */
[----:B------:R-:W-:Y:S01]  /*c750*/  FMUL.FTZ R191, R191, R30 ;  /* 0x0000001ebfbf7220 */ /* 0x000fe20000410000 */
[----:B------:R-:W-:Y:S01]  /*c760*/  MOV R172, R40 ;  /* 0x0000002800ac7202 */ /* 0x000fe20000000f00 */
[----:B------:R-:W-:-:S02]  /*c770*/  FMUL.FTZ R168, R168, R31 ;  /* 0x0000001fa8a87220 */ /* 0x000fc40000410000 */
[----:B------:R-:W-:Y:S02]  /*c780*/  FMUL.FTZ R169, R169, R31 ;  /* 0x0000001fa9a97220 */ /* 0x000fe40000410000 */
[-C--:B------:R-:W-:Y:S02]  /*c790*/  FMUL.FTZ R170, R170, R48.reuse ;  /* 0x00000030aaaa7220 */ /* 0x080fe40000410000 */
[----:B------:R-:W-:Y:S02]  /*c7a0*/  FMUL.FTZ R171, R171, R48 ;  /* 0x00000030abab7220 */ /* 0x000fe40000410000 */
[-C--:B------:R-:W-:Y:S02]  /*c7b0*/  FMUL.FTZ R68, R68, R2.reuse ;  /* 0x0000000244447220 */ /* 0x080fe40000410000 */
[----:B------:R-:W-:Y:S02]  /*c7c0*/  FMUL.FTZ R69, R69, R2 ;  /* 0x0000000245457220 */ /* 0x000fe40000410000 */
[-C--:B------:R-:W-:Y:S01]  /*c7d0*/  FMUL.FTZ R70, R70, R30.reuse ;  /* 0x0000001e46467220 */ /* 0x080fe20000410000 */
[----:B------:R-:W-:Y:S01]  /*c7e0*/  HMMA.16816.F32 R64, R4, R18, R168 ;  /* 0x000000120440723c */ /* 0x000fe200000018a8 */
[----:B------:R-:W-:-:S02]  /*c7f0*/  FMUL.FTZ R71, R71, R30 ;  /* 0x0000001e47477220 */ /* 0x000fc40000410000 */
[-C--:B------:R-:W-:Y:S02]  /*c800*/  FMUL.FTZ R72, R72, R31.reuse ;  /* 0x0000001f48487220 */ /* 0x080fe40000410000 */
[----:B------:R-:W-:Y:S02]  /*c810*/  FMUL.FTZ R73, R73, R31 ;  /* 0x0000001f49497220 */ /* 0x000fe40000410000 */
[----:B------:R-:W-:Y:S01]  /*c820*/  MOV R169, R0 ;  /* 0x0000000000a97202 */ /* 0x000fe20000000f00 */
[----:B-1----:R-:W-:Y:S01]  /*c830*/  HMMA.16816.F32 R56, R8, R12, R176 ;  /* 0x0000000c0838723c */ /* 0x002fe200000018b0 */
[----:B------:R-:W-:Y:S01]  /*c840*/  FFMA.FTZ R0, R221, c[0x0][0x23c], -R3 ;  /* 0x00008f00dd007a23 */ /* 0x000fe20000010803 */
[----:B------:R-:W-:Y:S01]  /*c850*/  MOV R171, R44 ;  /* 0x0000002c00ab7202 */ /* 0x000fe20000000f00 */
[-C--:B------:R-:W-:Y:S02]  /*c860*/  FMUL.FTZ R74, R74, R48.reuse ;  /* 0x000000304a4a7220 */ /* 0x080fe40000410000 */
[----:B------:R1:W-:Y:S01]  /*c870*/  MUFU.EX2 R168, R0 ;  /* 0x0000000000a87308 */ /* 0x0003e20000000800 */
[----:B------:R-:W-:Y:S01]  /*c880*/  FMUL.FTZ R75, R75, R48 ;  /* 0x000000304b4b7220 */ /* 0x000fe20000410000 */
[----:B------:R-:W-:Y:S01]  /*c890*/  MOV R177, R39 ;  /* 0x0000002700b17202 */ /* 0x000fe20000000f00 */
[----:B------:R-:W-:Y:S01]  /*c8a0*/  HMMA.16816.F32 R184, R4, R14, R184 ;  /* 0x0000000e04b8723c */ /* 0x000fe200000018b8 */
[----:B------:R-:W-:Y:S01]  /*c8b0*/  MOV R179, R37 ;  /* 0x0000002500b37202 */ /* 0x000fe20000000f00 */
[----:B------:R-:W-:Y:S01]  /*c8c0*/  FMUL.FTZ R80, R80, R2 ;  /* 0x0000000250507220 */ /* 0x000fe20000410000 */
[----:B------:R-:W-:Y:S01]  /*c8d0*/  MOV R178, R36 ;  /* 0x0000002400b27202 */ /* 0x000fe20000000f00 */
[----:B------:R-:W-:Y:S01]  /*c8e0*/  FMUL.FTZ R81, R81, R2 ;  /* 0x0000000251517220 */ /* 0x000fe20000410000 */
[----:B------:R-:W-:Y:S01]  /*c8f0*/  MOV R176, R41 ;  /* 0x0000002900b07202 */ /* 0x000fe20000000f00 */
[----:B------:R-:W-:-:S02]  /*c900*/  FMUL.FTZ R82, R82, R30 ;  /* 0x0000001e52527220 */ /* 0x000fc40000410000 */
[----:B------:R-:W-:Y:S01]  /*c910*/  HMMA.16816.F32 R36, R4, R12, R180 ;  /* 0x0000000c0424723c */ /* 0x000fe200000018b4 */
[----:B------:R-:W-:Y:S02]  /*c920*/  FMUL.FTZ R83, R83, R30 ;  /* 0x0000001e53537220 */ /* 0x000fe40000410000 */
[-C--:B------:R-:W-:Y:S02]  /*c930*/  FMUL.FTZ R76, R76, R31.reuse ;  /* 0x0000001f4c4c7220 */ /* 0x080fe40000410000 */
[----:B-1----:R-:W-:Y:S02]  /*c940*/  FFMA.FTZ R0, R217, c[0x0][0x23c], -R3 ;  /* 0x00008f00d9007a23 */ /* 0x002fe40000010803 */
[----:B------:R-:W-:Y:S01]  /*c950*/  MOV R182, R132 ;  /* 0x0000008400b67202 */ /* 0x000fe20000000f00 */
[----:B------:R-:W-:Y:S01]  /*c960*/  HMMA.16816.F32 R188, R8, R14, R188 ;  /* 0x0000000e08bc723c */ /* 0x000fe200000018bc */
[----:B------:R-:W1:Y:S01]  /*c970*/  LDSM.16.MT88.4 R12, [R237+0xe000] ;  /* 0x00e00000ed0c783b */ /* 0x000e620000004200 */
[----:B------:R2:W-:Y:S01]  /*c980*/  MUFU.EX2 R173, R0 ;  /* 0x0000000000ad7308 */ /* 0x0005e20000000800 */
[----:B------:R-:W-:Y:S01]  /*c990*/  MOV R183, R42 ;  /* 0x0000002a00b77202 */ /* 0x000fe20000000f00 */
[----:B------:R-:W-:Y:S01]  /*c9a0*/  FMUL.FTZ R77, R77, R31 ;  /* 0x0000001f4d4d7220 */ /* 0x000fe20000410000 */
[----:B------:R-:W-:Y:S01]  /*c9b0*/  MOV R180, R47 ;  /* 0x0000002f00b47202 */ /* 0x000fe20000000f00 */
[----:B------:R-:W-:Y:S01]  /*c9c0*/  FMUL.FTZ R78, R78, R48 ;  /* 0x000000304e4e7220 */ /* 0x000fe20000410000 */
[----:B------:R-:W-:Y:S01]  /*c9d0*/  MOV R181, R46 ;  /* 0x0000002e00b57202 */ /* 0x000fe20000000f00 */
[----:B------:R-:W-:-:S02]  /*c9e0*/  FMUL.FTZ R79, R79, R48 ;  /* 0x000000304f4f7220 */ /* 0x000fc40000410000 */
[----:B------:R-:W-:Y:S02]  /*c9f0*/  IMAD.MOV.U32 R170, RZ, RZ, R45 ;  /* 0x000000ffffaa7224 */ /* 0x000fe400078e002d */
[-C--:B------:R-:W-:Y:S02]  /*ca00*/  FMUL.FTZ R160, R160, R2.reuse ;  /* 0x00000002a0a07220 */ /* 0x080fe40000410000 */
[----:B------:R-:W-:Y:S02]  /*ca10*/  FMUL.FTZ R161, R161, R2 ;  /* 0x00000002a1a17220 */ /* 0x000fe40000410000 */
[-C--:B------:R-:W-:Y:S02]  /*ca20*/  FMUL.FTZ R162, R162, R30.reuse ;  /* 0x0000001ea2a27220 */ /* 0x080fe40000410000 */
[----:B--2---:R-:W-:Y:S02]  /*ca30*/  FFMA.FTZ R0, R212, c[0x0][0x23c], -R3 ;  /* 0x00008f00d4007a23 */ /* 0x004fe40000010803 */
        /* <DEDUP_REMOVED lines=9> */
[----:B------:R-:W-:Y:S01]  /*cad0*/  HMMA.16816.F32 R164, R4, R16, R164 ;  /* 0x0000001004a4723c */ /* 0x000fe200000018a4 */
[----:B------:R-:W2:Y:S01]  /*cae0*/  LDSM.16.MT88.4 R16, [R239+0xc000] ;  /* 0x00c00000ef10783b */ /* 0x000ea20000004200 */
[----:B------:R-:W-:Y:S02]  /*caf0*/  FMUL.FTZ R195, R195, R30 ;  /* 0x0000001ec3c37220 */ /* 0x000fe40000410000 */
[-C--:B------:R-:W-:Y:S02]  /*cb00*/  FMUL.FTZ R196, R196, R31.reuse ;  /* 0x0000001fc4c47220 */ /* 0x080fe40000410000 */
[----:B------:R-:W-:Y:S02]  /*cb10*/  FMUL.FTZ R197, R197, R31 ;  /* 0x0000001fc5c57220 */ /* 0x000fe40000410000 */
[----:B-1----:R-:W-:Y:S01]  /*cb20*/  HMMA.16816.F32 R136, R8, R12, R68 ;  /* 0x0000000c0888723c */ /* 0x002fe20000001844 */
[----:B------:R1:W-:Y:S01]  /*cb30*/  MUFU.EX2 R69, R0 ;  /* 0x0000000000457308 */ /* 0x0003e20000000800 */
[----:B------:R-:W-:-:S02]  /*cb40*/  FMUL.FTZ R198, R198, R48 ;  /* 0x00000030c6c67220 */ /* 0x000fc40000410000 */
[----:B------:R-:W-:Y:S02]  /*cb50*/  FMUL.FTZ R199, R199, R48 ;  /* 0x00000030c7c77220 */ /* 0x000fe40000410000 */
[----:B------:R-:W-:Y:S01]  /*cb60*/  FMUL.FTZ R200, R200, R31 ;  /* 0x0000001fc8c87220 */ /* 0x000fe20000410000 */
[----:B------:R-:W-:Y:S01]  /*cb70*/  MOV R68, R133 ;  /* 0x0000008500447202 */ /* 0x000fe20000000f00 */
[C---:B------:R-:W-:Y:S01]  /*cb80*/  HMMA.16816.F32 R44, R4.reuse, R14, R76 ;  /* 0x0000000e042c723c */ /* 0x040fe2000000184c */
[----:B------:R-:W-:Y:S01]  /*cb90*/  FMUL.FTZ R201, R201, R31 ;  /* 0x0000001fc9c97220 */ /* 0x000fe20000410000 */
[----:B------:R-:W-:Y:S01]  /*cba0*/  MOV R71, R142 ;  /* 0x0000008e00477202 */ /* 0x000fe20000000f00 */
[-C--:B------:R-:W-:Y:S02]  /*cbb0*/  FMUL.FTZ R202, R202, R48.reuse ;  /* 0x00000030caca7220 */ /* 0x080fe40000410000 */
[----:B------:R-:W-:Y:S02]  /*cbc0*/  FMUL.FTZ R203, R203, R48 ;  /* 0x00000030cbcb7220 */ /* 0x000fe40000410000 */
[----:B------:R-:W-:Y:S01]  /*cbd0*/  FMUL.FTZ R204, R204, R2 ;  /* 0x00000002cccc7220 */ /* 0x000fe20000410000 */
[----:B------:R-:W-:Y:S01]  /*cbe0*/  HMMA.16816.F32 R132, R4, R12, R72 ;  /* 0x0000000c0484723c */ /* 0x000fe20000001848 */
[----:B-1----:R-:W-:Y:S01]  /*cbf0*/  FFMA.FTZ R0, R49, c[0x0][0x23c], -R3 ;  /* 0x00008f0031007a23 */ /* 0x002fe20000010803 */
[----:B------:R-:W-:Y:S01]  /*cc00*/  MOV R79, R20 ;  /* 0x00000014004f7202 */ /* 0x000fe20000000f00 */
[----:B------:R-:W-:Y:S01]  /*cc10*/  FMUL.FTZ R205, R205, R2 ;  /* 0x00000002cdcd7220 */ /* 0x000fe20000410000 */
[----:B------:R-:W-:Y:S01]  /*cc20*/  MOV R78, R143 ;  /* 0x0000008f004e7202 */ /* 0x000fe20000000f00 */
[----:B------:R-:W-:-:S02]  /*cc30*/  FMUL.FTZ R206, R206, R30 ;  /* 0x0000001ecece7220 */ /* 0x000fc40000410000 */
[----:B------:R-:W-:Y:S01]  /*cc40*/  MOV R72, R43 ;  /* 0x0000002b00487202 */ /* 0x000fe20000000f00 */
[----:B------:R-:W-:Y:S01]  /*cc50*/  FMUL.FTZ R207, R207, R30 ;  /* 0x0000001ecfcf7220 */ /* 0x000fe20000410000 */
[C---:B------:R-:W-:Y:S01]  /*cc60*/  HMMA.16816.F32 R40, R8.reuse, R14, R80 ;  /* 0x0000000e0828723c */ /* 0x040fe20000001850 */
[----:B------:R1:W-:Y:S01]  /*cc70*/  MUFU.EX2 R82, R0 ;  /* 0x0000000000527308 */ /* 0x0003e20000000800 */
[----:B------:R-:W-:Y:S01]  /*cc80*/  MOV R75, R23 ;  /* 0x00000017004b7202 */ /* 0x000fe20000000f00 */
[----:B------:R-:W3:Y:S01]  /*cc90*/  LDSM.16.MT88.4 R12, [R240+0xe000] ;  /* 0x00e00000f00c783b */ /* 0x000ee20000004200 */
[-C--:B------:R-:W-:Y:S01]  /*cca0*/  FMUL.FTZ R88, R88, R31.reuse ;  /* 0x0000001f58587220 */ /* 0x080fe20000410000 */
[----:B------:R-:W-:Y:S01]  /*ccb0*/  MOV R73, R140 ;  /* 0x0000008c00497202 */ /* 0x000fe20000000f00 */
[----:B------:R-:W-:Y:S01]  /*ccc0*/  FMUL.FTZ R89, R89, R31 ;  /* 0x0000001f59597220 */ /* 0x000fe20000410000 */
[----:B------:R-:W4:Y:S01]  /*ccd0*/  LDSM.16.MT88.4 R20, [R239+0xe000] ;  /* 0x00e00000ef14783b */ /* 0x000f220000004200 */
[----:B--2---:R-:W-:Y:S01]  /*cce0*/  HMMA.16816.F32 R192, R8, R16, R192 ;  /* 0x0000001008c0723c */ /* 0x004fe200000018c0 */
[-C--:B------:R-:W-:Y:S01]  /*ccf0*/  FMUL.FTZ R90, R90, R48.reuse ;  /* 0x000000305a5a7220 */ /* 0x080fe20000410000 */
[----:B------:R-:W-:Y:S01]  /*cd00*/  MOV R74, R141 ;  /* 0x0000008d004a7202 */ /* 0x000fe20000000f00 */
[----:B------:R-:W-:-:S02]  /*cd10*/  FMUL.FTZ R91, R91, R48 ;  /* 0x000000305b5b7220 */ /* 0x000fc40000410000 */
[-C--:B------:R-:W-:Y:S02]  /*cd20*/  FMUL.FTZ R92, R92, R31.reuse ;  /* 0x0000001f5c5c7220 */ /* 0x080fe40000410000 */
[-C--:B------:R-:W-:Y:S01]  /*cd30*/  FMUL.FTZ R93, R93, R31.reuse ;  /* 0x0000001f5d5d7220 */ /* 0x080fe20000410000 */
[C---:B------:R-:W-:Y:S01]  /*cd40*/  HMMA.16816.F32 R196, R4.reuse, R16, R196 ;  /* 0x0000001004c4723c */ /* 0x040fe200000018c4 */
[----:B-1----:R-:W-:Y:S02]  /*cd50*/  FFMA.FTZ R0, R222, c[0x0][0x23c], -R28 ;  /* 0x00008f00de007a23 */ /* 0x002fe4000001081c */
[-C--:B------:R-:W-:Y:S02]  /*cd60*/  FMUL.FTZ R94, R94, R48.reuse ;  /* 0x000000305e5e7220 */ /* 0x080fe40000410000 */
[----:B------:R1:W-:Y:S01]  /*cd70*/  MUFU.EX2 R175, R0 ;  /* 0x0000000000af7308 */ /* 0x0003e20000000800 */
[----:B------:R-:W-:Y:S02]  /*cd80*/  FMUL.FTZ R95, R95, R48 ;  /* 0x000000305f5f7220 */ /* 0x000fe40000410000 */
[----:B------:R-:W-:Y:S01]  /*cd90*/  HMMA.16816.F32 R200, R4, R18, R200 ;  /* 0x0000001204c8723c */ /* 0x000fe200000018c8 */
[----:B------:R-:W-:-:S02]  /*cda0*/  FMUL.FTZ R104, R104, R31 ;  /* 0x0000001f68687220 */ /* 0x000fc40000410000 */
[-C--:B------:R-:W-:Y:S02]  /*cdb0*/  FMUL.FTZ R105, R105, R31.reuse ;  /* 0x0000001f69697220 */ /* 0x080fe40000410000 */
[-C--:B------:R-:W-:Y:S02]  /*cdc0*/  FMUL.FTZ R106, R106, R48.reuse ;  /* 0x000000306a6a7220 */ /* 0x080fe40000410000 */
[----:B------:R-:W-:Y:S01]  /*cdd0*/  FMUL.FTZ R107, R107, R48 ;  /* 0x000000306b6b7220 */ /* 0x000fe20000410000 */
[----:B------:R-:W-:Y:S01]  /*cde0*/  HMMA.16816.F32 R204, R8, R18, R204 ;  /* 0x0000001208cc723c */ /* 0x000fe200000018cc */
[----:B------:R-:W2:Y:S01]  /*cdf0*/  LDSM.16.MT88.4 R16, [R238+0xe000] ;  /* 0x00e00000ee10783b */ /* 0x000ea20000004200 */
[-C--:B------:R-:W-:Y:S02]  /*ce00*/  FMUL.FTZ R108, R108, R31.reuse ;  /* 0x0000001f6c6c7220 */ /* 0x080fe40000410000 */
[----:B------:R-:W-:Y:S02]  /*ce10*/  FMUL.FTZ R109, R109, R31 ;  /* 0x0000001f6d6d7220 */ /* 0x000fe40000410000 */
[----:B-1----:R-:W-:-:S02]  /*ce20*/  FFMA.FTZ R0, R218, c[0x0][0x23c], -R28 ;  /* 0x00008f00da007a23 */ /* 0x002fc4000001081c */
[-C--:B------:R-:W-:Y:S02]  /*ce30*/  FMUL.FTZ R110, R110, R48.reuse ;  /* 0x000000306e6e7220 */ /* 0x080fe40000410000 */
[----:B------:R1:W1:Y:S01]  /*ce40*/  MUFU.EX2 R76, R0 ;  /* 0x00000000004c7308 */ /* 0x0002620000000800 */
[-C--:B------:R-:W-:Y:S01]  /*ce50*/  FMUL.FTZ R111, R111, R48.reuse ;  /* 0x000000306f6f7220 */ /* 0x080fe20000410000 */
[C---:B---3--:R-:W-:Y:S01]  /*ce60*/  HMMA.16816.F32 R104, R4.reuse, R12, R104 ;  /* 0x0000000c0468723c */ /* 0x048fe20000001868 */
[-C--:B------:R-:W-:Y:S02]  /*ce70*/  FMUL.FTZ R120, R120, R31.reuse ;  /* 0x0000001f78787220 */ /* 0x080fe40000410000 */
[-C--:B------:R-:W-:Y:S02]  /*ce80*/  FMUL.FTZ R121, R121, R31.reuse ;  /* 0x0000001f79797220 */ /* 0x080fe40000410000 */
[-C--:B------:R-:W-:Y:S02]  /*ce90*/  FMUL.FTZ R122, R122, R48.reuse ;  /* 0x000000307a7a7220 */ /* 0x080fe40000410000 */
[----:B------:R-:W-:Y:S01]  /*cea0*/  FMUL.FTZ R123, R123, R48 ;  /* 0x000000307b7b7220 */ /* 0x000fe20000410000 */
[----:B------:R-:W-:Y:S01]  /*ceb0*/  HMMA.16816.F32 R108, R4, R14, R108 ;  /* 0x0000000e046c723c */ /* 0x000fe2000000186c */
[----:B------:R-:W-:-:S02]  /*cec0*/  FMUL.FTZ R124, R124, R31 ;  /* 0x0000001f7c7c7220 */ /* 0x000fc40000410000 */
[----:B------:R-:W-:Y:S02]  /*ced0*/  FMUL.FTZ R125, R125, R31 ;  /* 0x0000001f7d7d7220 */ /* 0x000fe40000410000 */
[-C--:B------:R-:W-:Y:S02]  /*cee0*/  FMUL.FTZ R126, R126, R48.reuse ;  /* 0x000000307e7e7220 */ /* 0x080fe40000410000 */
[----:B-1----:R-:W-:Y:S01]  /*cef0*/  FFMA.FTZ R0, R214, c[0x0][0x23c], -R28 ;  /* 0x00008f00d6007a23 */ /* 0x002fe2000001081c */
[----:B----4-:R-:W-:Y:S01]  /*cf00*/  HMMA.16816.F32 R120, R4, R20, R120 ;  /* 0x000000140478723c */ /* 0x010fe20000001878 */
[----:B------:R-:W-:Y:S02]  /*cf10*/  FMUL.FTZ R127, R127, R48 ;  /* 0x000000307f7f7220 */ /* 0x000fe40000410000 */
[----:B------:R1:W-:Y:S01]  /*cf20*/  MUFU.EX2 R70, R0 ;  /* 0x0000000000467308 */ /* 0x0003e20000000800 */
[----:B------:R-:W-:Y:S01]  /*cf30*/  MOV R77, R78 ;  /* 0x0000004e004d7202 */ /* 0x000fe20000000f00 */
[----:B------:R-:W-:-:S02]  /*cf40*/  FMUL.FTZ R100, R100, R2 ;  /* 0x0000000264647220 */ /* 0x000fc40000410000 */
[----:B------:R-:W-:Y:S01]  /*cf50*/  FMUL.FTZ R101, R101, R2 ;  /* 0x0000000265657220 */ /* 0x000fe20000410000 */
[C---:B------:R-:W-:Y:S01]  /*cf60*/  HMMA.16816.F32 R124, R4.reuse, R22, R124 ;  /* 0x00000016047c723c */ /* 0x040fe2000000187c */
[-C--:B------:R-:W-:Y:S02]  /*cf70*/  FMUL.FTZ R102, R102, R30.reuse ;  /* 0x0000001e66667220 */ /* 0x080fe40000410000 */
[----:B------:R-:W-:Y:S02]  /*cf80*/  FMUL.FTZ R103, R103, R30 ;  /* 0x0000001e67677220 */ /* 0x000fe40000410000 */
[-C--:B------:R-:W-:Y:S02]  /*cf90*/  FMUL.FTZ R112, R112, R2.reuse ;  /* 0x0000000270707220 */ /* 0x080fe40000410000 */
[----:B------:R-:W-:Y:S01]  /*cfa0*/  FMUL.FTZ R113, R113, R2 ;  /* 0x0000000271717220 */ /* 0x000fe20000410000 */
[----:B--2---:R-:W-:Y:S01]  /*cfb0*/  HMMA.16816.F32 R88, R4, R16, R88 ;  /* 0x000000100458723c */ /* 0x004fe20000001858 */
[----:B------:R-:W-:-:S02]  /*cfc0*/  FMUL.FTZ R114, R114, R30 ;  /* 0x0000001e72727220 */ /* 0x000fc40000410000 */
[----:B-1----:R-:W-:Y:S01]  /*cfd0*/  FFMA.FTZ R0, R50, c[0x0][0x23c], -R28 ;  /* 0x00008f0032007a23 */ /* 0x002fe2000001081c */
[----:B------:R-:W-:Y:S01]  /*cfe0*/  MOV R50, R76 ;  /* 0x0000004c00327202 */ /* 0x000fe20000000f00 */
[----:B------:R-:W-:Y:S01]  /*cff0*/  FMUL.FTZ R115, R115, R30 ;  /* 0x0000001e73737220 */ /* 0x000fe20000410000 */
[----:B------:R-:W2:Y:S01]  /*d000*/  LDL.LU R76, [R1+0x50] ;  /* 0x00005000014c7983 */ /* 0x000ea20000300800 */
[-C--:B------:R-:W-:Y:S01]  /*d010*/  FMUL.FTZ R84, R84, R2.reuse ;  /* 0x0000000254547220 */ /* 0x080fe20000410000 */
[----:B------:R-:W-:Y:S01]  /*d020*/  HMMA.16816.F32 R92, R4, R18, R92 ;  /* 0x00000012045c723c */ /* 0x000fe2000000185c */
[----:B------:R1:W3:Y:S01]  /*d030*/  MUFU.EX2 R4, R0 ;  /* 0x0000000000047308 */ /* 0x0002e20000000800 */
[----:B------:R-:W-:Y:S01]  /*d040*/  MOV R78, R79 ;  /* 0x0000004f004e7202 */ /* 0x000fe20000000f00 */
[----:B------:R-:W-:Y:S01]  /*d050*/  FMUL.FTZ R85, R85, R2 ;  /* 0x0000000255557220 */ /* 0x000fe20000410000 */
[----:B------:R-:W-:Y:S01]  /*d060*/  MOV R79, R72 ;  /* 0x00000048004f7202 */ /* 0x000fe20000000f00 */
[-C--:B------:R-:W-:Y:S01]  /*d070*/  FMUL.FTZ R96, R96, R2.reuse ;  /* 0x0000000260607220 */ /* 0x080fe20000410000 */
[----:B------:R-:W-:Y:S01]  /*d080*/  MOV R72, R73 ;  /* 0x0000004900487202 */ /* 0x000fe20000000f00 */
        /* <DEDUP_REMOVED lines=9> */
[----:B-1----:R-:W-:Y:S01]  /*d120*/  FFMA.FTZ R0, R224, c[0x0][0x23c], -R29 ;  /* 0x00008f00e0007a23 */ /* 0x002fe2000001081d */
[----:B------:R-:W-:Y:S01]  /*d130*/  MOV R182, R177 ;  /* 0x000000b100b67202 */ /* 0x000fe20000000f00 */
[----:B------:R-:W-:Y:S01]  /*d140*/  IMAD.MOV.U32 R177, RZ, RZ, R174 ;  /* 0x000000ffffb17224 */ /* 0x000fe200078e00ae */
[----:B------:R-:W-:Y:S01]  /*d150*/  HMMA.16816.F32 R112, R8, R14, R112 ;  /* 0x0000000e0870723c */ /* 0x000fe20000001870 */
[----:B------:R1:W-:Y:S01]  /*d160*/  MUFU.EX2 R174, R0 ;  /* 0x0000000000ae7308 */ /* 0x0003e20000000800 */
[----:B------:R-:W-:Y:S01]  /*d170*/  FMUL.FTZ R129, R129, R2 ;  /* 0x0000000281817220 */ /* 0x000fe20000410000 */
[----:B------:R-:W4:Y:S01]  /*d180*/  LDSM.16.MT88.4 R12, [R237+0xc800] ;  /* 0x00c80000ed0c783b */ /* 0x000f220000004200 */
[-C--:B------:R-:W-:Y:S02]  /*d190*/  FMUL.FTZ R118, R118, R30.reuse ;  /* 0x0000001e76767220 */ /* 0x080fe40000410000 */
[----:B------:R-:W-:Y:S01]  /*d1a0*/  FMUL.FTZ R119, R119, R30 ;  /* 0x0000001e77777220 */ /* 0x000fe20000410000 */
[----:B------:R-:W-:Y:S01]  /*d1b0*/  MOV R83, R176 ;  /* 0x000000b000537202 */ /* 0x000fe20000000f00 */
[----:B------:R-:W-:-:S02]  /*d1c0*/  FMUL.FTZ R86, R86, R30 ;  /* 0x0000001e56567220 */ /* 0x000fc40000410000 */
[-C--:B------:R-:W-:Y:S02]  /*d1d0*/  FMUL.FTZ R87, R87, R30.reuse ;  /* 0x0000001e57577220 */ /* 0x080fe40000410000 */
[-C--:B------:R-:W-:Y:S01]  /*d1e0*/  FMUL.FTZ R98, R98, R30.reuse ;  /* 0x0000001e62627220 */ /* 0x080fe20000410000 */
[C---:B------:R-:W-:Y:S01]  /*d1f0*/  HMMA.16816.F32 R116, R8.reuse, R20, R116 ;  /* 0x000000140874723c */ /* 0x040fe20000001874 */
[-C--:B------:R-:W-:Y:S02]  /*d200*/  FMUL.FTZ R99, R99, R30.reuse ;  /* 0x0000001e63637220 */ /* 0x080fe40000410000 */
[----:B------:R-:W-:Y:S02]  /*d210*/  FMUL.FTZ R130, R130, R30 ;  /* 0x0000001e82827220 */ /* 0x000fe40000410000 */
[--C-:B-1----:R-:W-:Y:S01]  /*d220*/  FFMA.FTZ R0, R219, c[0x0][0x23c], -R29.reuse ;  /* 0x00008f00db007a23 */ /* 0x102fe2000001081d */
[----:B---3--:R-:W-:Y:S01]  /*d230*/  MOV R219, R4 ;  /* 0x0000000400db7202 */ /* 0x008fe20000000f00 */
[----:B------:R-:W-:Y:S01]  /*d240*/  FMUL.FTZ R131, R131, R30 ;  /* 0x0000001e83837220 */ /* 0x000fe20000410000 */
[C---:B------:R-:W-:Y:S01]  /*d250*/  HMMA.16816.F32 R140, R8.reuse, R16, R84 ;  /* 0x00000010088c723c */ /* 0x040fe20000001854 */
[----:B------:R1:W-:Y:S07]  /*d260*/  MUFU.EX2 R4, R0 ;  /* 0x0000000000047308 */ /* 0x0003ee0000000800 */
[C---:B------:R-:W-:Y:S01]  /*d270*/  HMMA.16816.F32 R96, R8.reuse, R18, R96 ;  /* 0x000000120860723c */ /* 0x040fe20000001860 */
[----:B------:R-:W3:Y:S07]  /*d280*/  LDSM.16.MT88.4 R16, [R238+0xc800] ;  /* 0x00c80000ee10783b */ /* 0x000eee0000004200 */
[----:B------:R-:W-:Y:S01]  /*d290*/  HMMA.16816.F32 R128, R8, R22, R128 ;  /* 0x000000160880723c */ /* 0x000fe20000001880 */
[----:B-1----:R-:W-:-:S04]  /*d2a0*/  FFMA.FTZ R0, R215, c[0x0][0x23c], -R29 ;  /* 0x00008f00d7007a23 */ /* 0x002fc8000001081d */
[----:B------:R1:W1:Y:S02]  /*d2b0*/  MUFU.EX2 R5, R0 ;  /* 0x0000000000057308 */ /* 0x0002640000000800 */
[----:B-1----:R-:W-:Y:S01]  /*d2c0*/  FFMA.FTZ R0, R223, c[0x0][0x23c], -R32 ;  /* 0x00008f00df007a23 */ /* 0x002fe20000010820 */
[----:B------:R-:W-:Y:S02]  /*d2d0*/  F2FP.PACK_AB R8, R173, R168 ;  /* 0x000000a8ad08723e */ /* 0x000fe400000000ff */
[----:B------:R-:W-:Y:S02]  /*d2e0*/  F2FP.PACK_AB R9, R50, R175 ;  /* 0x000000af3209723e */ /* 0x000fe400000000ff */
[----:B------:R-:W-:Y:S02]  /*d2f0*/  F2FP.PACK_AB R11, R219, R70 ;  /* 0x00000046db0b723e */ /* 0x000fe400000000ff */
[----:B------:R-:W-:Y:S02]  /*d300*/  MOV R223, R77 ;  /* 0x0000004d00df7202 */ /* 0x000fe40000000f00 */
[----:B------:R-:W-:Y:S01]  /*d310*/  MOV R222, R83 ;  /* 0x0000005300de7202 */ /* 0x000fe20000000f00 */
[----:B--2---:R-:W-:Y:S01]  /*d320*/  FFMA.FTZ R49, R76, R2, R236 ;  /* 0x000000024c317223 */ /* 0x004fe200000100ec */
[----:B------:R-:W-:Y:S01]  /*d330*/  MOV R76, R78 ;  /* 0x0000004e004c7202 */ /* 0x000fe20000000f00 */
[----:B------:R-:W-:Y:S01]  /*d340*/  FFMA.FTZ R2, R51, c[0x0][0x23c], -R29 ;  /* 0x00008f0033027a23 */ /* 0x000fe2000001081d */
[----:B------:R-:W-:Y:S01]  /*d350*/  MOV R78, R79 ;  /* 0x0000004f004e7202 */ /* 0x000fe20000000f00 */
[----:B------:R1:W5:Y:S01]  /*d360*/  LDL.LU R236, [R1+0xa8] ;  /* 0x0000a80001ec7983 */ /* 0x0003620000300800 */
[----:B------:R-:W-:-:S02]  /*d370*/  MOV R79, R72 ;  /* 0x00000048004f7202 */ /* 0x000fc40000000f00 */
[----:B------:R-:W-:Y:S02]  /*d380*/  MOV R72, R73 ;  /* 0x0000004900487202 */ /* 0x000fe40000000f00 */
[----:B------:R-:W-:Y:S02]  /*d390*/  MOV R73, R74 ;  /* 0x0000004a00497202 */ /* 0x000fe40000000f00 */
[----:B------:R-:W-:Y:S02]  /*d3a0*/  MOV R74, R75 ;  /* 0x0000004b004a7202 */ /* 0x000fe40000000f00 */
[----:B------:R-:W-:Y:S02]  /*d3b0*/  MOV R75, R68 ;  /* 0x00000044004b7202 */ /* 0x000fe40000000f00 */
[----:B------:R-:W-:Y:S02]  /*d3c0*/  MOV R68, R182 ;  /* 0x000000b600447202 */ /* 0x000fe40000000f00 */
[----:B------:R-:W-:-:S02]  /*d3d0*/  MOV R182, R172 ;  /* 0x000000ac00b67202 */ /* 0x000fc40000000f00 */
[----:B------:R2:W-:Y:S08]  /*d3e0*/  MUFU.EX2 R172, R0 ;  /* 0x0000000000ac7308 */ /* 0x0005f00000000800 */
[----:B------:R-:W-:Y:S01]  /*d3f0*/  MUFU.EX2 R176, R2 ;  /* 0x0000000200b07308 */ /* 0x000fe20000000800 */
[----:B--2---:R-:W-:-:S07]  /*d400*/  FFMA.FTZ R0, R220, c[0x0][0x23c], -R32 ;  /* 0x00008f00dc007a23 */ /* 0x004fce0000010820 */
[----:B------:R2:W1:Y:S01]  /*d410*/  MUFU.EX2 R2, R0 ;  /* 0x0000000000027308 */ /* 0x0004620000000800 */
[----:B------:R-:W-:Y:S02]  /*d420*/  MOV R51, R73 ;  /* 0x0000004900337202 */ /* 0x000fe40000000f00 */
[----:B------:R-:W-:Y:S02]  /*d430*/  MOV R73, R75 ;  /* 0x0000004b00497202 */ /* 0x000fe40000000f00 */
[----:B------:R-:W-:Y:S01]  /*d440*/  MOV R75, R177 ;  /* 0x000000b1004b7202 */ /* 0x000fe20000000f00 */
[----:B--2---:R-:W-:-:S04]  /*d450*/  FFMA.FTZ R0, R216, c[0x0][0x23c], -R32 ;  /* 0x00008f00d8007a23 */ /* 0x004fc80000010820 */
[----:B------:R2:W-:Y:S02]  /*d460*/  MUFU.EX2 R20, R0 ;  /* 0x0000000000147308 */ /* 0x0005e40000000800 */
[----:B--2---:R-:W-:-:S06]  /*d470*/  FFMA.FTZ R0, R213, c[0x0][0x23c], -R32 ;  /* 0x00008f00d5007a23 */ /* 0x004fcc0000010820 */
[----:B------:R-:W2:Y:S01]  /*d480*/  MUFU.EX2 R177, R0 ;  /* 0x0000000000b17308 */ /* 0x000ea20000000800 */
[----:B------:R-:W-:Y:S02]  /*d490*/  MOV R220, R82 ;  /* 0x0000005200dc7202 */ /* 0x000fe40000000f00 */
[----:B------:R-:W-:Y:S02]  /*d4a0*/  MOV R216, R5 ;  /* 0x0000000500d87202 */ /* 0x000fe40000000f00 */
[----:B------:R-:W-:Y:S02]  /*d4b0*/  MOV R213, R4 ;  /* 0x0000000400d57202 */ /* 0x000fe40000000f00 */
[----:B------:R-:W-:Y:S02]  /*d4c0*/  F2FP.PACK_AB R10, R220, R69 ;  /* 0x00000045dc0a723e */ /* 0x000fe400000000ff */
[----:B------:R-:W-:Y:S02]  /*d4d0*/  F2FP.PACK_AB R4, R213, R174 ;  /* 0x000000aed504723e */ /* 0x000fe400000000ff */
[----:B-1----:R-:W-:-:S02]  /*d4e0*/  F2FP.PACK_AB R5, R2, R172 ;  /* 0x000000ac0205723e */ /* 0x002fc400000000ff */
[----:B------:R-:W-:Y:S02]  /*d4f0*/  F2FP.PACK_AB R6, R176, R216 ;  /* 0x000000d8b006723e */ /* 0x000fe400000000ff */
[----:B--2---:R-:W-:Y:S01]  /*d500*/  F2FP.PACK_AB R7, R177, R20 ;  /* 0x00000014b107723e */ /* 0x004fe200000000ff */
[-C--:B----4-:R-:W-:Y:S08]  /*d510*/  HMMA.16816.F32 R148, R8, R12.reuse, R148 ;  /* 0x0000000c0894723c */ /* 0x090ff00000001894 */
        /* <DEDUP_REMOVED lines=8> */
[----:B------:R-:W-:Y:S02]  /*d5a0*/  MOV R214, R79 ;  /* 0x0000004f00d67202 */ /* 0x000fe40000000f00 */
[----:B------:R-:W-:Y:S01]  /*d5b0*/  MOV R74, R68 ;  /* 0x00000044004a7202 */ /* 0x000fe20000000f00 */
[----:B---3--:R-:W-:Y:S01]  /*d5c0*/  HMMA.16816.F32 R76, R8, R16, R160 ;  /* 0x00000010084c723c */ /* 0x008fe200000018a0 */
[----:B------:R-:W-:Y:S02]  /*d5d0*/  MOV R221, R73 ;  /* 0x0000004900dd7202 */ /* 0x000fe40000000f00 */
[----:B------:R-:W-:-:S04]  /*d5e0*/  MOV R218, R74 ;  /* 0x0000004a00da7202 */ /* 0x000fc80000000f00 */
[----:B------:R-:W-:Y:S02]  /*d5f0*/  MOV R162, R69 ;  /* 0x0000004500a27202 */ /* 0x000fe40000000f00 */
[----:B------:R-:W-:Y:S02]  /*d600*/  MOV R161, R70 ;  /* 0x0000004600a17202 */ /* 0x000fe40000000f00 */
[----:B------:R-:W-:Y:S02]  /*d610*/  MOV R160, R71 ;  /* 0x0000004700a07202 */ /* 0x000fe40000000f00 */
[----:B------:R-:W-:Y:S01]  /*d620*/  MOV R163, R2 ;  /* 0x0000000200a37202 */ /* 0x000fe20000000f00 */
[----:B------:R-:W-:Y:S01]  /*d630*/  HMMA.16816.F32 R68, R4, R16, R164 ;  /* 0x000000100444723c */ /* 0x000fe200000018a4 */
[----:B------:R-:W-:Y:S02]  /*d640*/  MOV R2, R75 ;  /* 0x0000004b00027202 */ /* 0x000fe40000000f00 */
[----:B------:R-:W-:-:S04]  /*d650*/  MOV R0, R159 ;  /* 0x0000009f00007202 */ /* 0x000fc80000000f00 */
[----:B------:R-:W-:Y:S01]  /*d660*/  MOV R164, R72 ;  /* 0x0000004800a47202 */ /* 0x000fe20000000f00 */
[----:B------:R-:W-:Y:S01]  /*d670*/  FFMA.FTZ R0, R0, c[0x0][0x23c], -R3 ;  /* 0x00008f0000007a23 */ /* 0x000fe20000010803 */
[-C--:B-1----:R-:W-:Y:S08]  /*d680*/  HMMA.16816.F32 R56, R8, R12.reuse, R56 ;  /* 0x0000000c0838723c */ /* 0x082ff00000001838 */
[C---:B------:R-:W-:Y:S08]  /*d690*/  HMMA.16816.F32 R36, R4.reuse, R12, R36 ;  /* 0x0000000c0424723c */ /* 0x040ff00000001824 */
[-C--:B------:R-:W-:Y:S08]  /*d6a0*/  HMMA.16816.F32 R184, R4, R14.reuse, R184 ;  /* 0x0000000e04b8723c */ /* 0x080ff000000018b8 */
[----:B------:R-:W-:Y:S01]  /*d6b0*/  HMMA.16816.F32 R72, R8, R14, R188 ;  /* 0x0000000e0848723c */ /* 0x000fe200000018bc */
[----:B------:R-:W1:Y:S06]  /*d6c0*/  LDSM.16.MT88.4 R12, [R237+0xe800] ;  /* 0x00e80000ed0c783b */ /* 0x000e6c0000004200 */
[----:B------:R-:W-:-:S02]  /*d6d0*/  MOV R191, R222 ;  /* 0x000000de00bf7202 */ /* 0x000fc40000000f00 */
[----:B------:R2:W-:Y:S01]  /*d6e0*/  MUFU.EX2 R222, R0 ;  /* 0x0000000000de7308 */ /* 0x0005e20000000800 */
[----:B------:R-:W-:Y:S02]  /*d6f0*/  MOV R189, R160 ;  /* 0x000000a000bd7202 */ /* 0x000fe40000000f00 */
[----:B------:R-:W-:Y:S02]  /*d700*/  MOV R190, R223 ;  /* 0x000000df00be7202 */ /* 0x000fe40000000f00 */
[----:B------:R-:W-:Y:S02]  /*d710*/  MOV R160, R161 ;  /* 0x000000a100a07202 */ /* 0x000fe40000000f00 */
[----:B------:R-:W-:Y:S02]  /*d720*/  MOV R161, R162 ;  /* 0x000000a200a17202 */ /* 0x000fe40000000f00 */
[----:B------:R-:W-:Y:S01]  /*d730*/  MOV R162, R163 ;  /* 0x000000a300a27202 */ /* 0x000fe20000000f00 */
[----:B--2---:R-:W-:Y:S01]  /*d740*/  FFMA.FTZ R0, R250, c[0x0][0x23c], -R3 ;  /* 0x00008f00fa007a23 */ /* 0x004fe20000010803 */
[----:B------:R-:W-:-:S03]  /*d750*/  MOV R163, R213 ;  /* 0x000000d500a37202 */ /* 0x000fc60000000f00 */
[----:B------:R2:W-:Y:S01]  /*d760*/  MUFU.EX2 R223, R0 ;  /* 0x0000000000df7308 */ /* 0x0005e20000000800 */
[----:B------:R-:W-:Y:S01]  /*d770*/  MOV R213, R224 ;  /* 0x000000e000d57202 */ /* 0x000fe20000000f00 */
[----:B--2---:R-:W-:-:S06]  /*d780*/  FFMA.FTZ R0, R234, c[0x0][0x23c], -R3 ;  /* 0x00008f00ea007a23 */ /* 0x004fcc0000010803 */
[----:B------:R2:W-:Y:S01]  /*d790*/  MUFU.EX2 R224, R0 ;  /* 0x0000000000e07308 */ /* 0x0005e20000000800 */
[----:B------:R-:W-:Y:S02]  /*d7a0*/  MOV R188, R164 ;  /* 0x000000a400bc7202 */ /* 0x000fe40000000f00 */
[----:B------:R-:W-:Y:S01]  /*d7b0*/  MOV R165, R157 ;  /* 0x0000009d00a57202 */ /* 0x000fe20000000f00 */
[----:B--2---:R-:W-:-:S04]  /*d7c0*/  FFMA.FTZ R0, R228, c[0x0][0x23c], -R3 ;  /* 0x00008f00e4007a23 */ /* 0x004fc80000010803 */
[----:B------:R2:W-:Y:S01]  /*d7d0*/  MUFU.EX2 R228, R0 ;  /* 0x0000000000e47308 */ /* 0x0005e20000000800 */
[----:B------:R-:W-:Y:S01]  /*d7e0*/  MOV R164, R219 ;  /* 0x000000db00a47202 */ /* 0x000fe20000000f00 */
[----:B------:R-:W-:Y:S01]  /*d7f0*/  IMAD.MOV.U32 R166, RZ, RZ, R158 ;  /* 0x000000ffffa67224 */ /* 0x000fe200078e009e */
[----:B------:R-:W-:Y:S01]  /*d800*/  MOV R167, R20 ;  /* 0x0000001400a77202 */ /* 0x000fe20000000f00 */
[----:B-1----:R-:W-:Y:S01]  /*d810*/  HMMA.16816.F32 R84, R4, R14, R44 ;  /* 0x0000000e0454723c */ /* 0x002fe2000000182c */
[----:B------:R-:W-:Y:S01]  /*d820*/  MOV R212, R156 ;  /* 0x0000009c00d47202 */ /* 0x000fe20000000f00 */
[----:B------:R-:W-:Y:S01]  /*d830*/  LDSM.16.MT88.4 R20, [R238+0xe800] ;  /* 0x00e80000ee14783b */ /* 0x000fe20000004200 */
[----:B--2---:R-:W-:-:S04]  /*d840*/  FFMA.FTZ R0, R218, c[0x0][0x23c], -R28 ;  /* 0x00008f00da007a23 */ /* 0x004fc8000001081c */
[----:B------:R1:W-:Y:S01]  /*d850*/  MUFU.EX2 R218, R0 ;  /* 0x0000000000da7308 */ /* 0x0003e20000000800 */
[----:B------:R-:W-:Y:S02]  /*d860*/  MOV R47, R190 ;  /* 0x000000be002f7202 */ /* 0x000fe40000000f00 */
[----:B------:R-:W-:Y:S01]  /*d870*/  MOV R190, R166 ;  /* 0x000000a600be7202 */ /* 0x000fe20000000f00 */
[----:B-1----:R-:W-:Y:S01]  /*d880*/  FFMA.FTZ R0, R189, c[0x0][0x23c], -R28 ;  /* 0x00008f00bd007a23 */ /* 0x002fe2000001081c */
[----:B------:R-:W-:-:S03]  /*d890*/  MOV R189, R191 ;  /* 0x000000bf00bd7202 */ /* 0x000fc60000000f00 */
[----:B------:R1:W-:Y:S01]  /*d8a0*/  MUFU.EX2 R219, R0 ;  /* 0x0000000000db7308 */ /* 0x0003e20000000800 */
[----:B------:R-:W-:Y:S02]  /*d8b0*/  MOV R191, R165 ;  /* 0x000000a500bf7202 */ /* 0x000fe40000000f00 */
[----:B------:R-:W-:Y:S02]  /*d8c0*/  MOV R165, R220 ;  /* 0x000000dc00a57202 */ /* 0x000fe40000000f00 */
[----:B------:R-:W-:Y:S01]  /*d8d0*/  MOV R166, R167 ;  /* 0x000000a700a67202 */ /* 0x000fe20000000f00 */
[----:B------:R-:W-:Y:S02]  /*d8e0*/  IMAD.MOV.U32 R167, RZ, RZ, R221 ;  /* 0x000000ffffa77224 */ /* 0x000fe400078e00dd */
[----:B-1----:R-:W-:-:S04]  /*d8f0*/  FFMA.FTZ R0, R235, c[0x0][0x23c], -R28 ;  /* 0x00008f00eb007a23 */ /* 0x002fc8000001081c */
[----:B------:R1:W-:Y:S02]  /*d900*/  MUFU.EX2 R220, R0 ;  /* 0x0000000000dc7308 */ /* 0x0003e40000000800 */
[----:B-1----:R-:W-:-:S06]  /*d910*/  FFMA.FTZ R0, R230, c[0x0][0x23c], -R28 ;  /* 0x00008f00e6007a23 */ /* 0x002fcc000001081c */
[----:B------:R1:W-:Y:S02]  /*d920*/  MUFU.EX2 R221, R0 ;  /* 0x0000000000dd7308 */ /* 0x0003e40000000800 */
[----:B-1----:R-:W-:Y:S01]  /*d930*/  FFMA.FTZ R0, R51, c[0x0][0x23c], -R29 ;  /* 0x00008f0033007a23 */ /* 0x002fe2000001081d */
[----:B------:R-:W-:Y:S02]  /*d940*/  MOV R51, R215 ;  /* 0x000000d700337202 */ /* 0x000fe40000000f00 */
[----:B------:R-:W-:-:S03]  /*d950*/  MOV R215, R214 ;  /* 0x000000d600d77202 */ /* 0x000fc60000000f00 */
[----:B------:R1:W-:Y:S02]  /*d960*/  MUFU.EX2 R214, R0 ;  /* 0x0000000000d67308 */ /* 0x0003e40000000800 */
[----:B-1----:R-:W-:Y:S02]  /*d970*/  FFMA.FTZ R0, R47, c[0x0][0x23c], -R29 ;  /* 0x00008f002f007a23 */ /* 0x002fe4000001081d */
[----:B------:R-:W2:Y:S01]  /*d980*/  LDL.LU R47, [R1+0x54] ;  /* 0x00005400012f7983 */ /* 0x000ea20000300800 */
[----:B------:R-:W-:Y:S02]  /*d990*/  MOV R45, R51 ;  /* 0x00000033002d7202 */ /* 0x000fe40000000f00 */
[----:B------:R-:W-:Y:S02]  /*d9a0*/  MOV R51, R215 ;  /* 0x000000d700337202 */ /* 0x000fe40000000f00 */
[----:B------:R1:W3:Y:S01]  /*d9b0*/  MUFU.EX2 R215, R0 ;  /* 0x0000000000d77308 */ /* 0x0002e20000000800 */
[----:B------:R-:W-:-:S02]  /*d9c0*/  MOV R46, R190 ;  /* 0x000000be002e7202 */ /* 0x000fc40000000f00 */
[----:B------:R-:W-:Y:S02]  /*d9d0*/  MOV R190, R167 ;  /* 0x000000a700be7202 */ /* 0x000fe40000000f00 */
[----:B------:R-:W-:Y:S02]  /*d9e0*/  MOV R167, R216 ;  /* 0x000000d800a77202 */ /* 0x000fe40000000f00 */
[----:B------:R-:W-:Y:S02]  /*d9f0*/  MOV R44, R188 ;  /* 0x000000bc002c7202 */ /* 0x000fe40000000f00 */
[----:B------:R-:W-:Y:S01]  /*da00*/  MOV R188, R217 ;  /* 0x000000d900bc7202 */ /* 0x000fe20000000f00 */
[----:B-1----:R-:W-:-:S04]  /*da10*/  FFMA.FTZ R0, R249, c[0x0][0x23c], -R29 ;  /* 0x00008f00f9007a23 */ /* 0x002fc8000001081d */
[----:B------:R1:W-:Y:S01]  /*da20*/  MUFU.EX2 R216, R0 ;  /* 0x0000000000d87308 */ /* 0x0003e20000000800 */
[C---:B------:R-:W-:Y:S08]  /*da30*/  HMMA.16816.F32 R156, R8.reuse, R12, R136 ;  /* 0x0000000c089c723c */ /* 0x040ff00000001888 */
[----:B------:R-:W-:Y:S01]  /*da40*/  HMMA.16816.F32 R136, R8, R14, R40 ;  /* 0x0000000e0888723c */ /* 0x000fe20000001828 */
[----:B-1----:R-:W-:-:S06]  /*da50*/  FFMA.FTZ R0, R231, c[0x0][0x23c], -R29 ;  /* 0x00008f00e7007a23 */ /* 0x002fcc000001081d */
[----:B------:R-:W-:Y:S01]  /*da60*/  MOV R41, R188 ;  /* 0x000000bc00297202 */ /* 0x000fe20000000f00 */
[----:B------:R1:W-:Y:S01]  /*da70*/  MUFU.EX2 R217, R0 ;  /* 0x0000000000d97308 */ /* 0x0003e20000000800 */
[----:B------:R-:W-:Y:S02]  /*da80*/  MOV R188, R189 ;  /* 0x000000bd00bc7202 */ /* 0x000fe40000000f00 */
[----:B------:R-:W-:Y:S01]  /*da90*/  MOV R189, R213 ;  /* 0x000000d500bd7202 */ /* 0x000fe20000000f00 */
[----:B-1----:R-:W-:-:S04]  /*daa0*/  FFMA.FTZ R0, R44, c[0x0][0x23c], -R32 ;  /* 0x00008f002c007a23 */ /* 0x002fc80000010820 */
[----:B------:R1:W-:Y:S02]  /*dab0*/  MUFU.EX2 R213, R0 ;  /* 0x0000000000d57308 */ /* 0x0003e40000000800 */
[----:B-1----:R-:W-:Y:S01]  /*dac0*/  FFMA.FTZ R0, R46, c[0x0][0x23c], -R32 ;  /* 0x00008f002e007a23 */ /* 0x002fe20000010820 */
[-C--:B------:R-:W-:Y:S08]  /*dad0*/  HMMA.16816.F32 R64, R4, R18.reuse, R64 ;  /* 0x000000120440723c */ /* 0x080ff00000001840 */
[----:B------:R-:W-:Y:S01]  /*dae0*/  HMMA.16816.F32 R60, R8, R18, R60 ;  /* 0x00000012083c723c */ /* 0x000fe2000000183c */
[----:B------:R-:W1:Y:S07]  /*daf0*/  LDSM.16.MT88.4 R16, [R239+0xc800] ;  /* 0x00c80000ef10783b */ /* 0x000e6e0000004200 */
[----:B------:R-:W-:Y:S01]  /*db00*/  HMMA.16816.F32 R80, R4, R12, R132 ;  /* 0x0000000c0450723c */ /* 0x000fe20000001884 */
[----:B------:R-:W4:Y:S01]  /*db10*/  LDSM.16.MT88.4 R12, [R239+0xe800] ;  /* 0x00e80000ef0c783b */ /* 0x000f220000004200 */
[----:B--2---:R-:W-:-:S03]  /*db20*/  FFMA.FTZ R47, R47, R30, R27 ;  /* 0x0000001e2f2f7223 */ /* 0x004fc6000001001b */
[----:B------:R2:W5:Y:S04]  /*db30*/  LDL.LU R27, [R1+0xa4] ;  /* 0x0000a400011b7983 */ /* 0x0005680000300800 */
[----:B------:R-:W2:Y:S01]  /*db40*/  LDL.LU R46, [R1+0x58] ;  /* 0x00005800012e7983 */ /* 0x000ea20000300800 */
[-C--:B-1----:R-:W-:Y:S08]  /*db50*/  HMMA.16816.F32 R192, R8, R16.reuse, R192 ;  /* 0x0000001008c0723c */ /* 0x082ff000000018c0 */
[C---:B------:R-:W-:Y:S08]  /*db60*/  HMMA.16816.F32 R196, R4.reuse, R16, R196 ;  /* 0x0000001004c4723c */ /* 0x040ff000000018c4 */
[-C--:B------:R-:W-:Y:S08]  /*db70*/  HMMA.16816.F32 R200, R4, R18.reuse, R200 ;  /* 0x0000001204c8723c */ /* 0x080ff000000018c8 */
[----:B------:R-:W-:Y:S01]  /*db80*/  HMMA.16816.F32 R204, R8, R18, R204 ;  /* 0x0000001208cc723c */ /* 0x000fe200000018cc */
[----:B------:R-:W1:Y:S07]  /*db90*/  LDSM.16.MT88.4 R16, [R240+0xe800] ;  /* 0x00e80000f010783b */ /* 0x000e6e0000004200 */
[C---:B------:R-:W-:Y:S08]  /*dba0*/  HMMA.16816.F32 R88, R4.reuse, R20, R88 ;  /* 0x000000140458723c */ /* 0x040ff00000001858 */
[C---:B------:R-:W-:Y:S08]  /*dbb0*/  HMMA.16816.F32 R92, R4.reuse, R22, R92 ;  /* 0x00000016045c723c */ /* 0x040ff0000000185c */
[C---:B----4-:R-:W-:Y:S08]  /*dbc0*/  HMMA.16816.F32 R120, R4.reuse, R12, R120 ;  /* 0x0000000c0478723c */ /* 0x050ff00000001878 */
[C---:B------:R-:W-:Y:S08]  /*dbd0*/  HMMA.16816.F32 R124, R4.reuse, R14, R124 ;  /* 0x0000000e047c723c */ /* 0x040ff0000000187c */
[C---:B-1----:R-:W-:Y:S08]  /*dbe0*/  HMMA.16816.F32 R104, R4.reuse, R16, R104 ;  /* 0x000000100468723c */ /* 0x042ff00000001868 */
[----:B------:R-:W-:Y:S08]  /*dbf0*/  HMMA.16816.F32 R108, R4, R18, R108 ;  /* 0x00000012046c723c */ /* 0x000ff0000000186c */
[C---:B------:R-:W-:Y:S08]  /*dc00*/  HMMA.16816.F32 R100, R8.reuse, R16, R100 ;  /* 0x000000100864723c */ /* 0x040ff00000001864 */
[C---:B------:R-:W-:Y:S01]  /*dc10*/  HMMA.16816.F32 R112, R8.reuse, R18, R112 ;  /* 0x000000120870723c */ /* 0x040fe20000001870 */
[----:B------:R-:W1:Y:S07]  /*dc20*/  LDSM.16.MT88.4 R16, [R238+0xd000] ;  /* 0x00d00000ee10783b */ /* 0x000e6e0000004200 */
[C---:B------:R-:W-:Y:S08]  /*dc30*/  HMMA.16816.F32 R132, R8.reuse, R20, R140 ;  /* 0x000000140884723c */ /* 0x040ff0000000188c */
[C---:B------:R-:W-:Y:S01]  /*dc40*/  HMMA.16816.F32 R96, R8.reuse, R22, R96 ;  /* 0x000000160860723c */ /* 0x040fe20000001860 */
[----:B------:R-:W4:Y:S07]  /*dc50*/  LDSM.16.MT88.4 R20, [R237+0xd000] ;  /* 0x00d00000ed14783b */ /* 0x000f2e0000004200 */
[C---:B------:R-:W-:Y:S08]  /*dc60*/  HMMA.16816.F32 R116, R8.reuse, R12, R116 ;  /* 0x0000000c0874723c */ /* 0x040ff00000001874 */
[----:B------:R-:W-:Y:S01]  /*dc70*/  HMMA.16816.F32 R128, R8, R14, R128 ;  /* 0x0000000e0880723c */ /* 0x000fe20000001880 */
[----:B------:R-:W1:Y:S01]  /*dc80*/  LDSM.16.MT88.4 R12, [R240+0xd000] ;  /* 0x00d00000f00c783b */ /* 0x000e620000004200 */
[----:B------:R-:W-:-:S02]  /*dc90*/  MOV R6, R189 ;  /* 0x000000bd00067202 */ /* 0x000fc40000000f00 */
[----:B------:R-:W-:Y:S01]  /*dca0*/  MOV R189, R212 ;  /* 0x000000d400bd7202 */ /* 0x000fe20000000f00 */
[----:B------:R-:W-:Y:S01]  /*dcb0*/  FFMA.FTZ R2, R2, c[0x0][0x23c], -R32 ;  /* 0x00008f0002027a23 */ /* 0x000fe20000010820 */
[----:B------:R-:W-:Y:S01]  /*dcc0*/  MOV R5, R188 ;  /* 0x000000bc00057202 */ /* 0x000fe20000000f00 */
[----:B------:R3:W1:Y:S01]  /*dcd0*/  MUFU.EX2 R212, R0 ;  /* 0x0000000000d47308 */ /* 0x0006620000000800 */
[----:B------:R-:W-:Y:S01]  /*dce0*/  IMAD.MOV.U32 R188, RZ, RZ, R191 ;  /* 0x000000ffffbc7224 */ /* 0x000fe200078e00bf */
[----:B------:R-:W-:Y:S01]  /*dcf0*/  MOV R191, R176 ;  /* 0x000000b000bf7202 */ /* 0x000fe20000000f00 */
[----:B------:R-:W-:Y:S01]  /*dd00*/  FFMA.FTZ R43, R210, c[0x0][0x23c], -R3 ;  /* 0x00008f00d22b7a23 */ /* 0x000fe20000010803 */
[----:B------:R-:W-:Y:S01]  /*dd10*/  MOV R176, R34 ;  /* 0x0000002200b07202 */ /* 0x000fe20000000f00 */
[----:B------:R-:W-:-:S03]  /*dd20*/  FFMA.FTZ R34, R211, c[0x0][0x23c], -R28 ;  /* 0x00008f00d3227a23 */ /* 0x000fc6000001081c */
[----:B------:R4:W-:Y:S01]  /*dd30*/  MUFU.EX2 R211, R2 ;  /* 0x0000000200d37308 */ /* 0x0009e20000000800 */
[----:B---3--:R-:W-:-:S07]  /*dd40*/  FFMA.FTZ R0, R25, c[0x0][0x23c], -R32 ;  /* 0x00008f0019007a23 */ /* 0x008fce0000010820 */
[----:B------:R3:W1:Y:S01]  /*dd50*/  MUFU.EX2 R210, R0 ;  /* 0x0000000000d27308 */ /* 0x0006620000000800 */
[----:B------:R-:W-:Y:S02]  /*dd60*/  MOV R40, R45 ;  /* 0x0000002d00287202 */ /* 0x000fe40000000f00 */
[----:B------:R-:W-:Y:S02]  /*dd70*/  MOV R4, R41 ;  /* 0x0000002900047202 */ /* 0x000fe40000000f00 */
[----:B------:R-:W-:Y:S02]  /*dd80*/  MOV R7, R190 ;  /* 0x000000be00077202 */ /* 0x000fe40000000f00 */
[----:B------:R-:W-:Y:S01]  /*dd90*/  MOV R190, R177 ;  /* 0x000000b100be7202 */ /* 0x000fe20000000f00 */
[----:B----4-:R-:W-:Y:S01]  /*dda0*/  FFMA.FTZ R2, R233, c[0x0][0x23c], -R29 ;  /* 0x00008f00e9027a23 */ /* 0x010fe2000001081d */
[----:B------:R-:W-:Y:S01]  /*ddb0*/  MOV R143, R40 ;  /* 0x00000028008f7202 */ /* 0x000fe20000000f00 */
[--C-:B------:R-:W-:Y:S01]  /*ddc0*/  FFMA.FTZ R40, R226, c[0x0][0x23c], -R28.reuse ;  /* 0x00008f00e2287a23 */ /* 0x100fe2000001081c */
[----:B------:R-:W-:Y:S01]  /*ddd0*/  MOV R177, R33 ;  /* 0x0000002100b17202 */ /* 0x000fe20000000f00 */
[----:B------:R-:W-:Y:S01]  /*dde0*/  FFMA.FTZ R33, R208, c[0x0][0x23c], -R28 ;  /* 0x00008f00d0217a23 */ /* 0x000fe2000001081c */
[----:B------:R-:W-:-:S02]  /*ddf0*/  MOV R208, R4 ;  /* 0x0000000400d07202 */ /* 0x000fc40000000f00 */
[----:B------:R-:W-:Y:S01]  /*de00*/  MOV R233, R6 ;  /* 0x0000000600e97202 */ /* 0x000fe20000000f00 */
[----:B---3--:R-:W-:Y:S01]  /*de10*/  FFMA.FTZ R0, R227, c[0x0][0x23c], -R29 ;  /* 0x00008f00e3007a23 */ /* 0x008fe2000001081d */
[----:B------:R-:W-:Y:S02]  /*de20*/  MOV R227, R5 ;  /* 0x0000000500e37202 */ /* 0x000fe40000000f00 */
[----:B------:R-:W-:Y:S02]  /*de30*/  MOV R226, R7 ;  /* 0x0000000700e27202 */ /* 0x000fe40000000f00 */
[----:B------:R-:W-:Y:S02]  /*de40*/  F2FP.PACK_AB R4, R215, R214 ;  /* 0x000000d6d704723e */ /* 0x000fe400000000ff */
[----:B-1----:R-:W-:Y:S02]  /*de50*/  F2FP.PACK_AB R5, R212, R213 ;  /* 0x000000d5d405723e */ /* 0x002fe400000000ff */
[----:B------:R-:W-:-:S02]  /*de60*/  F2FP.PACK_AB R6, R217, R216 ;  /* 0x000000d8d906723e */ /* 0x000fc400000000ff */
[----:B------:R-:W-:Y:S02]  /*de70*/  F2FP.PACK_AB R7, R211, R210 ;  /* 0x000000d2d307723e */ /* 0x000fe400000000ff */
[----:B------:R-:W-:Y:S02]  /*de80*/  F2FP.PACK_AB R8, R223, R222 ;  /* 0x000000dedf08723e */ /* 0x000fe400000000ff */
[----:B------:R-:W-:Y:S02]  /*de90*/  F2FP.PACK_AB R9, R219, R218 ;  /* 0x000000dadb09723e */ /* 0x000fe400000000ff */
[----:B------:R-:W-:Y:S02]  /*dea0*/  F2FP.PACK_AB R10, R228, R224 ;  /* 0x000000e0e40a723e */ /* 0x000fe400000000ff */
[----:B------:R-:W-:Y:S01]  /*deb0*/  F2FP.PACK_AB R11, R221, R220 ;  /* 0x000000dcdd0b723e */ /* 0x000fe200000000ff */
[--C-:B------:R-:W-:Y:S01]  /*dec0*/  FFMA.FTZ R45, R229, c[0x0][0x23c], -R3.reuse ;  /* 0x00008f00e52d7a23 */ /* 0x100fe20000010803 */
[----:B------:R-:W-:Y:S01]  /*ded0*/  MOV R249, R164 ;  /* 0x000000a400f97202 */ /* 0x000fe20000000f00 */
[----:B------:R-:W-:Y:S01]  /*dee0*/  FFMA.FTZ R44, R225, c[0x0][0x23c], -R3 ;  /* 0x00008f00e12c7a23 */ /* 0x000fe20000010803 */
[----:B------:R-:W-:-:S02]  /*def0*/  MOV R231, R165 ;  /* 0x000000a500e77202 */ /* 0x000fc40000000f00 */
[----:B------:R-:W-:Y:S02]  /*df00*/  MOV R229, R166 ;  /* 0x000000a600e57202 */ /* 0x000fe40000000f00 */
[----:B------:R-:W-:Y:S01]  /*df10*/  MOV R225, R167 ;  /* 0x000000a700e17202 */ /* 0x000fe20000000f00 */
[----:B------:R-:W-:Y:S01]  /*df20*/  FFMA.FTZ R42, R35, c[0x0][0x23c], -R3 ;  /* 0x00008f00232a7a23 */ /* 0x000fe20000010803 */
[----:B------:R-:W-:Y:S01]  /*df30*/  HMMA.16816.F32 R164, R4, R16, R68 ;  /* 0x0000001004a4723c */ /* 0x000fe20000001844 */
[----:B------:R-:W-:Y:S01]  /*df40*/  MOV R230, R191 ;  /* 0x000000bf00e67202 */ /* 0x000fe20000000f00 */
[----:B------:R-:W-:Y:S01]  /*df50*/  FFMA.FTZ R35, R209, c[0x0][0x23c], -R29 ;  /* 0x00008f00d1237a23 */ /* 0x000fe2000001081d */
        /* <DEDUP_REMOVED lines=8> */
[C---:B------:R-:W-:Y:S08]  /*dfe0*/  HMMA.16816.F32 R144, R4.reuse, R20, R144 ;  /* 0x000000140490723c */ /* 0x040ff00000001890 */
[-C--:B------:R-:W-:Y:S08]  /*dff0*/  HMMA.16816.F32 R152, R4, R22.reuse, R152 ;  /* 0x000000160498723c */ /* 0x080ff00000001898 */
[C---:B------:R-:W-:Y:S01]  /*e000*/  HMMA.16816.F32 R52, R8.reuse, R22, R52 ;  /* 0x000000160834723c */ /* 0x040fe20000001834 */
[----:B------:R-:W1:Y:S07]  /*e010*/  LDSM.16.MT88.4 R20, [R237+0xf000] ;  /* 0x00f00000ed14783b */ /* 0x000e6e0000004200 */
[----:B------:R-:W-:Y:S07]  /*e020*/  HMMA.16816.F32 R176, R8, R12, R56 ;  /* 0x0000000c08b0723c */ /* 0x000fee0000001838 */
[----:B------:R-:W-:-:S02]  /*e030*/  MOV R58, R182 ;  /* 0x000000b6003a7202 */ /* 0x000fc40000000f00 */
[----:B------:R-:W-:Y:S02]  /*e040*/  MOV R59, R183 ;  /* 0x000000b7003b7202 */ /* 0x000fe40000000f00 */
[----:B------:R-:W-:Y:S01]  /*e050*/  HMMA.16816.F32 R180, R4, R12, R36 ;  /* 0x0000000c04b4723c */ /* 0x000fe20000001824 */
[----:B------:R-:W3:Y:S01]  /*e060*/  LDSM.16.MT88.4 R36, [R239+0xf000] ;  /* 0x00f00000ef24783b */ /* 0x000ee20000004200 */
[----:B------:R-:W-:Y:S01]  /*e070*/  FFMA.FTZ R41, R232, c[0x0][0x23c], -R28 ;  /* 0x00008f00e8297a23 */ /* 0x000fe2000001081c */
[----:B------:R-:W-:Y:S01]  /*e080*/  MOV R234, R188 ;  /* 0x000000bc00ea7202 */ /* 0x000fe20000000f00 */
[----:B------:R-:W-:Y:S01]  /*e090*/  FFMA.FTZ R3, R143, c[0x0][0x23c], -R29 ;  /* 0x00008f008f037a23 */ /* 0x000fe2000001081d */
[----:B------:R-:W-:Y:S01]  /*e0a0*/  MOV R250, R189 ;  /* 0x000000bd00fa7202 */ /* 0x000fe20000000f00 */
[----:B------:R-:W-:Y:S01]  /*e0b0*/  IMAD.MOV.U32 R188, RZ, RZ, R161 ;  /* 0x000000ffffbc7224 */ /* 0x000fe200078e00a1 */
[----:B------:R-:W-:Y:S01]  /*e0c0*/  MOV R235, R190 ;  /* 0x000000be00eb7202 */ /* 0x000fe20000000f00 */
[----:B------:R-:W-:Y:S01]  /*e0d0*/  HMMA.16816.F32 R140, R8, R18, R60 ;  /* 0x00000012088c723c */ /* 0x000fe2000000183c */
[----:B------:R-:W-:-:S02]  /*e0e0*/  MOV R232, R160 ;  /* 0x000000a000e87202 */ /* 0x000fc40000000f00 */
[----:B------:R-:W-:Y:S02]  /*e0f0*/  MOV R189, R162 ;  /* 0x000000a200bd7202 */ /* 0x000fe40000000f00 */
[----:B------:R-:W-:-:S03]  /*e100*/  MOV R190, R163 ;  /* 0x000000a300be7202 */ /* 0x000fc60000000f00 */
[C---:B------:R-:W-:Y:S08]  /*e110*/  HMMA.16816.F32 R160, R8.reuse, R16, R76 ;  /* 0x0000001008a0723c */ /* 0x040ff0000000184c */
[----:B------:R-:W-:Y:S08]  /*e120*/  HMMA.16816.F32 R60, R8, R14, R72 ;  /* 0x0000000e083c723c */ /* 0x000ff00000001848 */
[C---:B-1----:R-:W-:Y:S07]  /*e130*/  HMMA.16816.F32 R72, R4.reuse, R20, R80 ;  /* 0x000000140448723c */ /* 0x042fee0000001850 */
[----:B------:R-:W-:Y:S01]  /*e140*/  MOV R83, R59 ;  /* 0x0000003b00537202 */ /* 0x000fe20000000f00 */
[----:B------:R-:W-:Y:S07]  /*e150*/  HMMA.16816.F32 R76, R4, R22, R84 ;  /* 0x00000016044c723c */ /* 0x000fee0000001854 */
[----:B------:R-:W-:-:S02]  /*e160*/  MOV R84, R58 ;  /* 0x0000003a00547202 */ /* 0x000fc40000000f00 */
[C---:B---3--:R-:W-:Y:S01]  /*e170*/  HMMA.16816.F32 R56, R4.reuse, R38, R124 ;  /* 0x000000260438723c */ /* 0x048fe2000000187c */
[----:B--2---:R-:W-:Y:S02]  /*e180*/  FFMA.FTZ R46, R46, R31, R26 ;  /* 0x0000001f2e2e7223 */ /* 0x004fe4000001001a */
[----:B------:R1:W5:Y:S04]  /*e190*/  LDL.LU R26, [R1+0xa0] ;  /* 0x0000a000011a7983 */ /* 0x0003680000300800 */
[----:B------:R1:W5:Y:S04]  /*e1a0*/  LDL.LU R25, [R1+0x9c] ;  /* 0x00009c0001197983 */ /* 0x0003680000300800 */
[----:B------:R-:W2:Y:S01]  /*e1b0*/  LDL.LU R126, [R1+0x5c] ;  /* 0x00005c00017e7983 */ /* 0x000ea20000300800 */
[C---:B------:R-:W-:Y:S03]  /*e1c0*/  HMMA.16816.F32 R64, R4.reuse, R18, R64 ;  /* 0x000000120440723c */ /* 0x040fe60000001840 */
[----:B------:R-:W3:Y:S04]  /*e1d0*/  LDSM.16.MT88.4 R28, [R239+0xd000] ;  /* 0x00d00000ef1c783b */ /* 0x000ee80000004200 */
[----:B------:R-:W4:Y:S01]  /*e1e0*/  LDSM.16.MT88.4 R16, [R238+0xf000] ;  /* 0x00f00000ee10783b */ /* 0x000f220000004200 */
[----:B------:R-:W-:Y:S03]  /*e1f0*/  HMMA.16816.F32 R184, R4, R14, R184 ;  /* 0x0000000e04b8723c */ /* 0x000fe600000018b8 */
[----:B------:R-:W1:Y:S01]  /*e200*/  LDSM.16.MT88.4 R12, [R240+0xf000] ;  /* 0x00f00000f00c783b */ /* 0x000e620000004200 */
[----:B------:R-:W-:-:S02]  /*e210*/  MOV R81, R69 ;  /* 0x0000004500517202 */ /* 0x000fc40000000f00 */
[----:B------:R-:W-:Y:S02]  /*e220*/  MOV R80, R70 ;  /* 0x0000004600507202 */ /* 0x000fe40000000f00 */
[----:B------:R-:W-:Y:S01]  /*e230*/  MOV R85, R227 ;  /* 0x000000e300557202 */ /* 0x000fe20000000f00 */
[----:B------:R-:W-:Y:S01]  /*e240*/  HMMA.16816.F32 R120, R4, R36, R120 ;  /* 0x000000240478723c */ /* 0x000fe20000001878 */
[----:B------:R-:W-:Y:S01]  /*e250*/  MOV R127, R50 ;  /* 0x00000032007f7202 */ /* 0x000fe20000000f00 */
[----:B------:R-:W-:Y:S01]  /*e260*/  IMAD.MOV.U32 R86, RZ, RZ, R208 ;  /* 0x000000ffff567224 */ /* 0x000fe200078e00d0 */
[----:B------:R-:W-:Y:S01]  /*e270*/  MOV R227, R51 ;  /* 0x0000003300e37202 */ /* 0x000fe20000000f00 */
[----:B------:R-:W-:Y:S01]  /*e280*/  MUFU.EX2 R208, R42 ;  /* 0x0000002a00d07308 */ /* 0x000fe20000000800 */
[----:B------:R-:W-:Y:S02]  /*e290*/  MOV R82, R68 ;  /* 0x0000004400527202 */ /* 0x000fe40000000f00 */
[----:B------:R-:W-:-:S02]  /*e2a0*/  MOV R87, R71 ;  /* 0x0000004700577202 */ /* 0x000fc40000000f00 */
[C---:B------:R-:W-:Y:S01]  /*e2b0*/  HMMA.16816.F32 R68, R8.reuse, R20, R156 ;  /* 0x000000140844723c */ /* 0x040fe2000000189c */
[----:B------:R-:W-:Y:S02]  /*e2c0*/  LDSM.16.MT88.4 R156, [R237+0xd800] ;  /* 0x00d80000ed9c783b */ /* 0x000fe40000004200 */
[----:B------:R4:W-:Y:S05]  /*e2d0*/  MUFU.EX2 R42, R0 ;  /* 0x00000000002a7308 */ /* 0x0009ea0000000800 */
[----:B------:R-:W-:Y:S03]  /*e2e0*/  HMMA.16816.F32 R20, R8, R22, R136 ;  /* 0x000000160814723c */ /* 0x000fe60000001888 */
[----:B------:R1:W-:Y:S05]  /*e2f0*/  MUFU.EX2 R50, R34 ;  /* 0x0000002200327308 */ /* 0x0003ea0000000800 */
[----:B---3--:R-:W-:Y:S03]  /*e300*/  HMMA.16816.F32 R196, R4, R28, R196 ;  /* 0x0000001c04c4723c */ /* 0x008fe600000018c4 */
[----:B------:R3:W-:Y:S01]  /*e310*/  MUFU.EX2 R136, R33 ;  /* 0x0000002100887308 */ /* 0x0007e20000000800 */
[----:B----4-:R-:W-:-:S04]  /*e320*/  FFMA.FTZ R0, R127, c[0x0][0x23c], -R32 ;  /* 0x00008f007f007a23 */ /* 0x010fc80000010820 */
[C---:B------:R-:W-:Y:S08]  /*e330*/  HMMA.16816.F32 R200, R4.reuse, R30, R200 ;  /* 0x0000001e04c8723c */ /* 0x040ff000000018c8 */
[C---:B------:R-:W-:Y:S01]  /*e340*/  HMMA.16816.F32 R88, R4.reuse, R16, R88 ;  /* 0x000000100458723c */ /* 0x040fe20000001858 */
[----:B------:R-:W-:Y:S07]  /*e350*/  MUFU.EX2 R51, R41 ;  /* 0x0000002900337308 */ /* 0x000fee0000000800 */
[C---:B------:R-:W-:Y:S08]  /*e360*/  HMMA.16816.F32 R92, R4.reuse, R18, R92 ;  /* 0x00000012045c723c */ /* 0x040ff0000000185c */
[C---:B-1----:R-:W-:Y:S08]  /*e370*/  HMMA.16816.F32 R104, R4.reuse, R12, R104 ;  /* 0x0000000c0468723c */ /* 0x042ff00000001868 */
[----:B------:R-:W-:Y:S07]  /*e380*/  HMMA.16816.F32 R108, R4, R14, R108 ;  /* 0x0000000e046c723c */ /* 0x000fee000000186c */
[----:B------:R-:W-:-:S02]  /*e390*/  FADD.FTZ R4, R80, R47 ;  /* 0x0000002f50047221 */ /* 0x000fc40000010000 */
[----:B------:R-:W-:Y:S02]  /*e3a0*/  FADD.FTZ R5, R81, R46 ;  /* 0x0000002e51057221 */ /* 0x000fe40000010000 */
[----:B------:R-:W-:Y:S02]  /*e3b0*/  FADD.FTZ R34, R209, R4 ;  /* 0x00000004d1227221 */ /* 0x000fe40000010000 */
[----:B---3--:R-:W-:Y:S01]  /*e3c0*/  FADD.FTZ R33, R227, R5 ;  /* 0x00000005e3217221 */ /* 0x008fe20000010000 */
[----:B------:R-:W-:Y:S01]  /*e3d0*/  MUFU.EX2 R41, R35 ;  /* 0x0000002300297308 */ /* 0x000fe20000000800 */
[----:B------:R-:W1:Y:S01]  /*e3e0*/  LDSM.16.MT88.4 R4, [R239+0xf800] ;  /* 0x00f80000ef04783b */ /* 0x000e620000004200 */
[----:B------:R-:W-:Y:S06]  /*e3f0*/  HMMA.16816.F32 R116, R8, R36, R116 ;  /* 0x000000240874723c */ /* 0x000fec0000001874 */
[----:B------:R3:W-:Y:S08]  /*e400*/  MUFU.EX2 R35, R0 ;  /* 0x0000000000237308 */ /* 0x0007f00000000800 */
[----:B------:R-:W-:Y:S01]  /*e410*/  MUFU.EX2 R137, R45 ;  /* 0x0000002d00897308 */ /* 0x000fe20000000800 */
[----:B---3--:R-:W-:-:S07]  /*e420*/  FFMA.FTZ R0, R84, c[0x0][0x23c], -R32 ;  /* 0x00008f0054007a23 */ /* 0x008fce0000010820 */
[----:B------:R3:W4:Y:S08]  /*e430*/  MUFU.EX2 R36, R0 ;  /* 0x0000000000247308 */ /* 0x0007300000000800 */
[----:B------:R-:W-:Y:S01]  /*e440*/  MUFU.EX2 R45, R40 ;  /* 0x00000028002d7308 */ /* 0x000fe20000000800 */
[----:B---3--:R-:W-:-:S07]  /*e450*/  FFMA.FTZ R0, R85, c[0x0][0x23c], -R32 ;  /* 0x00008f0055007a23 */ /* 0x008fce0000010820 */
[----:B------:R3:W-:Y:S08]  /*e460*/  MUFU.EX2 R40, R0 ;  /* 0x0000000000287308 */ /* 0x0007f00000000800 */
[----:B------:R-:W-:Y:S01]  /*e470*/  MUFU.EX2 R138, R44 ;  /* 0x0000002c008a7308 */ /* 0x000fe20000000800 */
[----:B---3--:R-:W-:-:S07]  /*e480*/  FFMA.FTZ R0, R86, c[0x0][0x23c], -R32 ;  /* 0x00008f0056007a23 */ /* 0x008fce0000010820 */
[----:B------:R-:W-:Y:S08]  /*e490*/  MUFU.EX2 R139, R43 ;  /* 0x0000002b008b7308 */ /* 0x000ff00000000800 */
[----:B------:R3:W-:Y:S08]  /*e4a0*/  MUFU.EX2 R43, R3 ;  /* 0x00000003002b7308 */ /* 0x0007f00000000800 */
[----:B------:R-:W1:Y:S08]  /*e4b0*/  MUFU.EX2 R44, R2 ;  /* 0x00000002002c7308 */ /* 0x000e700000000800 */
[----:B------:R1:W1:Y:S01]  /*e4c0*/  MUFU.EX2 R37, R0 ;  /* 0x0000000000257308 */ /* 0x0002620000000800 */
[----:B---3--:R-:W-:Y:S01]  /*e4d0*/  FADD.FTZ R3, R87, R49 ;  /* 0x0000003157037221 */ /* 0x008fe20000010000 */
[----:B------:R-:W-:Y:S01]  /*e4e0*/  HMMA.16816.F32 R192, R8, R28, R192 ;  /* 0x0000001c08c0723c */ /* 0x000fe200000018c0 */
[----:B----4-:R-:W-:-:S07]  /*e4f0*/  F2FP.PACK_AB R125, R36, R35 ;  /* 0x00000023247d723e */ /* 0x010fce00000000ff */
[----:B------:R-:W-:Y:S01]  /*e500*/  HMMA.16816.F32 R132, R8, R16, R132 ;  /* 0x000000100884723c */ /* 0x000fe20000001884 */
[----:B-1----:R-:W-:Y:S01]  /*e510*/  F2FP.PACK_AB R124, R44, R43 ;  /* 0x0000002b2c7c723e */ /* 0x002fe200000000ff */
[----:B------:R-:W-:-:S06]  /*e520*/  FADD.FTZ R0, R83, R3 ;  /* 0x0000000353007221 */ /* 0x000fcc0000010000 */
[----:B------:R-:W-:Y:S01]  /*e530*/  HMMA.16816.F32 R100, R8, R12, R100 ;  /* 0x0000000c0864723c */ /* 0x000fe20000001864 */
[----:B------:R-:W-:Y:S01]  /*e540*/  F2FP.PACK_AB R127, R37, R40 ;  /* 0x00000028257f723e */ /* 0x000fe200000000ff */
[----:B------:R-:W-:Y:S01]  /*e550*/  FADD.FTZ R3, R226, R0 ;  /* 0x00000000e2037221 */ /* 0x000fe20000010000 */
[----:B------:R-:W-:-:S05]  /*e560*/  MOV R0, R170 ;  /* 0x000000aa00007202 */ /* 0x000fca0000000f00 */
[----:B------:R-:W-:Y:S01]  /*e570*/  HMMA.16816.F32 R28, R8, R30, R204 ;  /* 0x0000001e081c723c */ /* 0x000fe200000018cc */
[----:B------:R-:W-:-:S07]  /*e580*/  MOV R46, R175 ;  /* 0x000000af002e7202 */ /* 0x000fce0000000f00 */
[C---:B------:R-:W-:Y:S08]  /*e590*/  HMMA.16816.F32 R16, R8.reuse, R18, R96 ;  /* 0x000000120810723c */ /* 0x040ff00000001860 */
[C---:B------:R-:W-:Y:S01]  /*e5a0*/  HMMA.16816.F32 R12, R8.reuse, R14, R112 ;  /* 0x0000000e080c723c */ /* 0x040fe20000001870 */
[----:B------:R-:W-:Y:S01]  /*e5b0*/  MOV R47, R174 ;  /* 0x000000ae002f7202 */ /* 0x000fe20000000f00 */
[----:B------:R-:W-:Y:S01]  /*e5c0*/  FADD.FTZ R0, R0, R33 ;  /* 0x0000002100007221 */ /* 0x000fe20000010000 */
[----:B------:R-:W-:Y:S01]  /*e5d0*/  MOV R49, R172 ;  /* 0x000000ac00317202 */ /* 0x000fe20000000f00 */
[----:B------:R-:W-:Y:S04]  /*e5e0*/  LDSM.16.MT88.4 R204, [R239+0xd800] ;  /* 0x00d80000efcc783b */ /* 0x000fe80000004200 */
[----:B------:R-:W-:Y:S01]  /*e5f0*/  HMMA.16816.F32 R8, R8, R38, R128 ;  /* 0x000000260808723c */ /* 0x000fe20000001880 */
[----:B------:R-:W-:Y:S01]  /*e600*/  MOV R209, R191 ;  /* 0x000000bf00d17202 */ /* 0x000fe20000000f00 */
[----:B------:R-:W-:Y:S01]  /*e610*/  LDSM.16.MT88.4 R96, [R238+0xf800] ;  /* 0x00f80000ee60783b */ /* 0x000fe20000004200 */
[----:B------:R-:W-:-:S02]  /*e620*/  MOV R227, R190 ;  /* 0x000000be00e37202 */ /* 0x000fc40000000f00 */
[----:B------:R-:W-:Y:S01]  /*e630*/  MOV R226, R188 ;  /* 0x000000bc00e27202 */ /* 0x000fe20000000f00 */
[----:B------:R-:W-:Y:S01]  /*e640*/  LDSM.16.MT88.4 R112, [R240+0xf800] ;  /* 0x00f80000f070783b */ /* 0x000fe20000004200 */
[----:B------:R-:W-:Y:S02]  /*e650*/  F2FP.PACK_AB R128, R138, R137 ;  /* 0x000000898a80723e */ /* 0x000fe400000000ff */
[----:B------:R-:W-:Y:S02]  /*e660*/  F2FP.PACK_AB R129, R45, R51 ;  /* 0x000000332d81723e */ /* 0x000fe400000000ff */
[----:B------:R-:W-:Y:S02]  /*e670*/  F2FP.PACK_AB R130, R208, R139 ;  /* 0x0000008bd082723e */ /* 0x000fe400000000ff */
[----:B------:R-:W-:Y:S02]  /*e680*/  F2FP.PACK_AB R131, R136, R50 ;  /* 0x000000328883723e */ /* 0x000fe400000000ff */
[----:B------:R-:W-:-:S02]  /*e690*/  MOV R38, R169 ;  /* 0x000000a900267202 */ /* 0x000fc40000000f00 */
[----:B------:R-:W-:-:S03]  /*e6a0*/  MOV R39, R168 ;  /* 0x000000a800277202 */ /* 0x000fc60000000f00 */
[----:B------:R-:W-:Y:S02]  /*e6b0*/  HMMA.16816.F32 R116, R128, R4, R116 ;  /* 0x000000048074723c */ /* 0x000fe40000001874 */
[----:B------:R-:W-:Y:S02]  /*e6c0*/  FADD.FTZ R3, R39, R3 ;  /* 0x0000000327037221 */ /* 0x000fe40000010000 */
[----:B------:R-:W-:-:S04]  /*e6d0*/  FADD.FTZ R0, R47, R0 ;  /* 0x000000002f007221 */ /* 0x000fc80000010000 */
[----:B------:R-:W-:Y:S02]  /*e6e0*/  FADD.FTZ R0, R227, R0 ;  /* 0x00000000e3007221 */ /* 0x000fe40000010000 */
[----:B--2---:R-:W-:Y:S01]  /*e6f0*/  FFMA.FTZ R2, R126, R48, R24 ;  /* 0x000000307e027223 */ /* 0x004fe20000010018 */
        /* <DEDUP_REMOVED lines=10> */
[----:B------:R-:W-:Y:S01]  /*e7a0*/  FADD.FTZ R4, R38, R32 ;  /* 0x0000002026047221 */ /* 0x000fe20000010000 */
[----:B------:R-:W-:Y:S01]  /*e7b0*/  MOV R233, R189 ;  /* 0x000000bd00e97202 */ /* 0x000fe20000000f00 */
[----:B------:R-:W-:Y:S01]  /*e7c0*/  FADD.FTZ R2, R46, R2 ;  /* 0x000000022e027221 */ /* 0x000fe20000010000 */
[----:B------:R-:W3:Y:S01]  /*e7d0*/  LDSM.16.MT88.4 R188, [R240+0xd800] ;  /* 0x00d80000f0bc783b */ /* 0x000ee20000004200 */
        /* <DEDUP_REMOVED lines=48> */
[----:B------:R-:W-:Y:S01]  /*eae0*/  HMMA.16816.F32 R148, R128, R156, R148 ;  /* 0x0000009c8094723c */ /* 0x000fe20000001894 */
[----:B------:R-:W-:-:S02]  /*eaf0*/  MOV R136, R234 ;  /* 0x000000ea00887202 */ /* 0x000fc40000000f00 */
[----:B------:R-:W-:-:S05]  /*eb00*/  MOV R137, R250 ;  /* 0x000000fa00897202 */ /* 0x000fca0000000f00 */
[C---:B------:R-:W-:Y:S08]  /*eb10*/  HMMA.16816.F32 R144, R124.reuse, R156, R144 ;  /* 0x0000009c7c90723c */ /* 0x040ff00000001890 */
        /* <DEDUP_REMOVED lines=109> */
[----:B-----5:R-:W-:Y:S04]  /*f1f0*/  LDSM.16.M88.4 R36, [R236+0x8000] ;  /* 0x00800000ec24783b */ /* 0x020fe80000000200 */
        /* <DEDUP_REMOVED lines=8> */
[----:B--2---:R-:W2:Y:S04]  /*f280*/  LDSM.16.M88.4 R12, [R244] ;  /* 0x00000000f40c783b */ /* 0x004ea80000000200 */
[----:B------:R-:W1:Y:S04]  /*f290*/  LDSM.16.M88.4 R48, [R243+0x800] ;  /* 0x00080000f330783b */ /* 0x000e680000000200 */
[----:B------:R-:W1:Y:S01]  /*f2a0*/  S2R R250, SR_TID.X ;  /* 0x0000000000fa7919 */ /* 0x000e620000002100 */
        /* <DEDUP_REMOVED lines=15> */
[----:B------:R-:W-:Y:S01]  /*f3a0*/  MOV R3, R221 ;  /* 0x000000dd00037202 */ /* 0x000fe20000000f00 */
[----:B------:R-:W-:-:S02]  /*f3b0*/  IMAD.MOV.U32 R2, RZ, RZ, R222 ;  /* 0x000000ffff027224 */ /* 0x000fc400078e00de */
[----:B------:R-:W-:-:S03]  /*f3c0*/  IMAD.MOV.U32 R0, RZ, RZ, R223 ;  /* 0x000000ffff007224 */ /* 0x000fc600078e00df */
[----:B------:R-:W-:Y:S01]  /*f3d0*/  IMAD.MOV.U32 R140, RZ, RZ, R220 ;  /* 0x000000ffff8c7224 */ /* 0x000fe200078e00dc */
[C---:B------:R-:W-:Y:S08]  /*f3e0*/  HMMA.16816.F32 R212, R4.reuse, R40, R52 ;  /* 0x0000002804d4723c */ /* 0x040ff00000001834 */
[----:B------:R-:W-:Y:S08]  /*f3f0*/  HMMA.16816.F32 R216, R4, R44, R60 ;  /* 0x0000002c04d8723c */ /* 0x000ff0000000183c */
[----:B--2---:R-:W-:Y:S08]  /*f400*/  HMMA.16816.F32 R52, R12, R28, RZ ;  /* 0x0000001c0c34723c */ /* 0x004ff000000018ff */
[C---:B------:R-:W-:Y:S08]  /*f410*/  HMMA.16816.F32 R232, R4.reuse, R48, R132 ;  /* 0x0000003004e8723c */ /* 0x040ff00000001884 */
[C---:B------:R-:W-:Y:S08]  /*f420*/  HMMA.16816.F32 R220, R4.reuse, R50, R64 ;  /* 0x0000003204dc723c */ /* 0x040ff00000001840 */
        /* <DEDUP_REMOVED lines=8> */
[C---:B------:R-:W-:Y:S08]  /*f4b0*/  HMMA.16816.F32 R32, R8.reuse, R16, R60 ;  /* 0x000000100820723c */ /* 0x040ff0000000183c */
[C---:B------:R-:W-:Y:S01]  /*f4c0*/  HMMA.16816.F32 R140, R8.reuse, R40, R4 ;  /* 0x00000028088c723c */ /* 0x040fe20000001804 */
[----:B------:R-:W-:Y:S07]  /*f4d0*/  LDSM.16.M88.4 R4, [R247+0x2000] ;  /* 0x00200000f704783b */ /* 0x000fee0000000200 */
[----:B------:R-:W-:Y:S01]  /*f4e0*/  HMMA.16816.F32 R60, R8, R46, R28 ;  /* 0x0000002e083c723c */ /* 0x000fe2000000181c */
[----:B------:R-:W1:Y:S07]  /*f4f0*/  LDSM.16.M88.4 R28, [R242+0x9800] ;  /* 0x00980000f21c783b */ /* 0x000e6e0000000200 */
[C---:B------:R-:W-:Y:S08]  /*f500*/  HMMA.16816.F32 R36, R12.reuse, R38, RZ ;  /* 0x000000260c24723c */ /* 0x040ff000000018ff */
[----:B------:R-:W-:Y:S01]  /*f510*/  HMMA.16816.F32 R20, R12, R22, RZ ;  /* 0x000000160c14723c */ /* 0x000fe200000018ff */
[----:B------:R-:W-:Y:S07]  /*f520*/  LDSM.16.M88.4 R12, [R247] ;  /* 0x00000000f70c783b */ /* 0x000fee0000000200 */
[C---:B------:R-:W-:Y:S08]  /*f530*/  HMMA.16816.F32 R136, R8.reuse, R48, R56 ;  /* 0x000000300888723c */ /* 0x040ff00000001838 */
[C---:B------:R-:W-:Y:S01]  /*f540*/  HMMA.16816.F32 R36, R8.reuse, R18, R36 ;  /* 0x000000120824723c */ /* 0x040fe20000001824 */
[----:B------:R-:W2:Y:S07]  /*f550*/  LDSM.16.M88.4 R16, [R242+0x8000] ;  /* 0x00800000f210783b */ /* 0x000eae0000000200 */
[C---:B------:R-:W-:Y:S08]  /*f560*/  HMMA.16816.F32 R48, R8.reuse, R50, R64 ;  /* 0x000000320830723c */ /* 0x040ff00000001840 */
[----:B------:R-:W-:Y:S01]  /*f570*/  HMMA.16816.F32 R44, R8, R42, R20 ;  /* 0x0000002a082c723c */ /* 0x000fe20000001814 */
[----:B------:R-:W3:Y:S04]  /*f580*/  LDSM.16.M88.4 R8, [R242+0x8800] ;  /* 0x00880000f208783b */ /* 0x000ee80000000200 */
[----:B------:R-:W4:Y:S03]  /*f590*/  LDSM.16.M88.4 R20, [R242+0x9000] ;  /* 0x00900000f214783b */ /* 0x000f260000000200 */
[----:B-1----:R-:W-:Y:S01]  /*f5a0*/  HMMA.16816.F32 R64, R4, R28, R212 ;  /* 0x0000001c0440723c */ /* 0x002fe200000018d4 */
[----:B------:R-:W-:Y:S01]  /*f5b0*/  IMAD.MOV.U32 R53, RZ, RZ, R3 ;  /* 0x000000ffff357224 */ /* 0x000fe200078e0003 */
[----:B------:R-:W-:Y:S01]  /*f5c0*/  MOV R54, R2 ;  /* 0x0000000200367202 */ /* 0x000fe20000000f00 */
[----:B------:R-:W-:-:S05]  /*f5d0*/  IMAD.MOV.U32 R55, RZ, RZ, R0 ;  /* 0x000000ffff377224 */ /* 0x000fca00078e0000 */
[C---:B------:R-:W-:Y:S08]  /*f5e0*/  HMMA.16816.F32 R224, R4.reuse, R30, R224 ;  /* 0x0000001e04e0723c */ /* 0x040ff000000018e0 */
[-C--:B--2---:R-:W-:Y:S08]  /*f5f0*/  HMMA.16816.F32 R40, R4, R16.reuse, R208 ;  /* 0x000000100428723c */ /* 0x084ff000000018d0 */
[----:B------:R-:W-:Y:S01]  /*f600*/  IMAD.MOV.U32 R212, RZ, RZ, R64 ;  /* 0x000000ffffd47224 */ /* 0x000fe200078e0040 */
[----:B------:R-:W-:Y:S01]  /*f610*/  MOV R0, R67 ;  /* 0x0000004300007202 */ /* 0x000fe20000000f00 */
[----:B------:R-:W-:Y:S01]  /*f620*/  IMAD.MOV.U32 R3, RZ, RZ, R65 ;  /* 0x000000ffff037224 */ /* 0x000fe200078e0041 */
[----:B------:R-:W-:Y:S01]  /*f630*/  HMMA.16816.F32 R32, R12, R16, R32 ;  /* 0x000000100c20723c */ /* 0x000fe20000001820 */
[----:B------:R-:W-:-:S07]  /*f640*/  IMAD.MOV.U32 R2, RZ, RZ, R66 ;  /* 0x000000ffff027224 */ /* 0x000fce00078e0042 */
[C---:B---3--:R-:W-:Y:S08]  /*f650*/  HMMA.16816.F32 R56, R4.reuse, R8, R232 ;  /* 0x000000080438723c */ /* 0x048ff000000018e8 */
[C---:B----4-:R-:W-:Y:S08]  /*f660*/  HMMA.16816.F32 R216, R4.reuse, R20, R216 ;  /* 0x0000001404d8723c */ /* 0x050ff000000018d8 */
[C---:B------:R-:W-:Y:S08]  /*f670*/  HMMA.16816.F32 R52, R4.reuse, R18, R52 ;  /* 0x000000120434723c */ /* 0x040ff00000001834 */
[C---:B------:R-:W-:Y:S08]  /*f680*/  HMMA.16816.F32 R64, R4.reuse, R10, R220 ;  /* 0x0000000a0440723c */ /* 0x040ff000000018dc */
[----:B------:R-:W-:Y:S01]  /*f690*/  HMMA.16816.F32 R228, R4, R22, R228 ;  /* 0x0000001604e4723c */ /* 0x000fe200000018e4 */
[----:B------:R-:W-:Y:S07]  /*f6a0*/  LDSM.16.M88.4 R4, [R246+0x2000] ;  /* 0x00200000f604783b */ /* 0x000fee0000000200 */
[C---:B------:R-:W-:Y:S01]  /*f6b0*/  HMMA.16816.F32 R36, R12.reuse, R18, R36 ;  /* 0x000000120c24723c */ /* 0x040fe20000001824 */
[----:B------:R-:W1:Y:S07]  /*f6c0*/  LDSM.16.M88.4 R16, [R241] ;  /* 0x00000000f110783b */ /* 0x000e6e0000000200 */
[----:B------:R-:W-:Y:S07]  /*f6d0*/  HMMA.16816.F32 R232, R12, R22, R60 ;  /* 0x000000160ce8723c */ /* 0x000fee000000183c */
[----:B------:R-:W-:-:S02]  /*f6e0*/  IMAD.MOV.U32 R60, RZ, RZ, R212 ;  /* 0x000000ffff3c7224 */ /* 0x000fc400078e00d4 */
[C---:B------:R-:W-:Y:S08]  /*f6f0*/  HMMA.16816.F32 R212, R12.reuse, R28, R140 ;  /* 0x0000001c0cd4723c */ /* 0x040ff0000000188c */
[C---:B------:R-:W-:Y:S01]  /*f700*/  HMMA.16816.F32 R140, R12.reuse, R30, R44 ;  /* 0x0000001e0c8c723c */ /* 0x040fe2000000182c */
[----:B------:R-:W2:Y:S07]  /*f710*/  LDSM.16.M88.4 R28, [R241+0x1800] ;  /* 0x00180000f11c783b */ /* 0x000eae0000000200 */
[C---:B------:R-:W-:Y:S08]  /*f720*/  HMMA.16816.F32 R220, R12.reuse, R8, R136 ;  /* 0x000000080cdc723c */ /* 0x040ff00000001888 */
[C---:B------:R-:W-:Y:S01]  /*f730*/  HMMA.16816.F32 R208, R12.reuse, R10, R48 ;  /* 0x0000000a0cd0723c */ /* 0x040fe20000001830 */
[----:B------:R-:W3:Y:S07]  /*f740*/  LDSM.16.M88.4 R8, [R246] ;  /* 0x00000000f608783b */ /* 0x000eee0000000200 */
[----:B------:R-:W-:Y:S01]  /*f750*/  HMMA.16816.F32 R132, R12, R20, R132 ;  /* 0x000000140c84723c */ /* 0x000fe20000001884 */
[----:B------:R-:W4:Y:S04]  /*f760*/  LDSM.16.M88.4 R12, [R241+0x800] ;  /* 0x00080000f10c783b */ /* 0x000f280000000200 */
[----:B------:R-:W4:Y:S03]  /*f770*/  LDSM.16.M88.4 R20, [R241+0x1000] ;  /* 0x00100000f114783b */ /* 0x000f260000000200 */
[----:B-1----:R-:W-:Y:S01]  /*f780*/  HMMA.16816.F32 R48, R4, R18, R52 ;  /* 0x000000120430723c */ /* 0x002fe20000001834 */
[----:B------:R-:W-:-:S02]  /*f790*/  IMAD.MOV.U32 R61, RZ, RZ, R3 ;  /* 0x000000ffff3d7224 */ /* 0x000fc400078e0003 */
[----:B------:R-:W-:Y:S02]  /*f7a0*/  IMAD.MOV.U32 R62, RZ, RZ, R2 ;  /* 0x000000ffff3e7224 */ /* 0x000fe400078e0002 */
[----:B------:R-:W-:-:S03]  /*f7b0*/  IMAD.MOV.U32 R63, RZ, RZ, R0 ;  /* 0x000000ffff3f7224 */ /* 0x000fc600078e0000 */
[C---:B------:R-:W-:Y:S08]  /*f7c0*/  HMMA.16816.F32 R136, R4.reuse, R16, R40 ;  /* 0x000000100488723c */ /* 0x040ff00000001828 */
[----:B--2---:R-:W-:Y:S08]  /*f7d0*/  HMMA.16816.F32 R40, R4, R28, R60 ;  /* 0x0000001c0428723c */ /* 0x004ff0000000183c */
[----:B---3--:R-:W-:Y:S01]  /*f7e0*/  HMMA.16816.F32 R32, R8, R16, R32 ;  /* 0x000000100820723c */ /* 0x008fe20000001820 */
[----:B------:R-:W-:-:S02]  /*f7f0*/  IMAD.MOV.U32 R3, RZ, RZ, R49 ;  /* 0x000000ffff037224 */ /* 0x000fc400078e0031 */
[----:B------:R-:W-:-:S04]  /*f800*/  IMAD.MOV.U32 R2, RZ, RZ, R50 ;  /* 0x000000ffff027224 */ /* 0x000fc800078e0032 */
[----:B------:R-:W-:Y:S01]  /*f810*/  MOV R16, R48 ;  /* 0x0000003000107202 */ /* 0x000fe20000000f00 */
[----:B------:R-:W-:Y:S01]  /*f820*/  IMAD.MOV.U32 R0, RZ, RZ, R51 ;  /* 0x000000ffff007224 */ /* 0x000fe200078e0033 */
[C---:B----4-:R-:W-:Y:S08]  /*f830*/  HMMA.16816.F32 R52, R4.reuse, R14, R64 ;  /* 0x0000000e0434723c */ /* 0x050ff00000001840 */
[C---:B------:R-:W-:Y:S07]  /*f840*/  HMMA.16816.F32 R48, R4.reuse, R20, R216 ;  /* 0x000000140430723c */ /* 0x040fee00000018d8 */
[----:B------:R-:W-:Y:S01]  /*f850*/  MOV R216, R16 ;  /* 0x0000001000d87202 */ /* 0x000fe20000000f00 */
[----:B------:R-:W-:Y:S01]  /*f860*/  HMMA.16816.F32 R56, R4, R12, R56 ;  /* 0x0000000c0438723c */ /* 0x000fe20000001838 */
[----:B------:R-:W-:-:S02]  /*f870*/  IMAD.MOV.U32 R217, RZ, RZ, R3 ;  /* 0x000000ffffd97224 */ /* 0x000fc400078e0003 */
[----:B------:R-:W-:-:S05]  /*f880*/  IMAD.MOV.U32 R218, RZ, RZ, R2 ;  /* 0x000000ffffda7224 */ /* 0x000fca00078e0002 */
[----:B------:R-:W-:Y:S01]  /*f890*/  HMMA.16816.F32 R36, R8, R18, R36 ;  /* 0x000000120824723c */ /* 0x000fe20000001824 */
[----:B------:R-:W-:Y:S01]  /*f8a0*/  LDSM.16.M88.4 R16, [R236+0xa000] ;  /* 0x00a00000ec10783b */ /* 0x000fe20000000200 */
[----:B------:R-:W-:-:S06]  /*f8b0*/  IMAD.MOV.U32 R219, RZ, RZ, R0 ;  /* 0x000000ffffdb7224 */ /* 0x000fcc00078e0000 */
[----:B------:R-:W-:Y:S01]  /*f8c0*/  HMMA.16816.F32 R60, R8, R12, R220 ;  /* 0x0000000c083c723c */ /* 0x000fe200000018dc */
[----:B------:R-:W-:-:S07]  /*f8d0*/  IMAD.MOV.U32 R3, RZ, RZ, R41 ;  /* 0x000000ffff037224 */ /* 0x000fce00078e0029 */
[----:B------:R-:W-:Y:S01]  /*f8e0*/  HMMA.16816.F32 R64, R8, R14, R208 ;  /* 0x0000000e0840723c */ /* 0x000fe200000018d0 */
[----:B------:R-:W1:Y:S01]  /*f8f0*/  LDSM.16.M88.4 R12, [R244+0x4000] ;  /* 0x00400000f40c783b */ /* 0x000e620000000200 */
[----:B------:R-:W-:Y:S02]  /*f900*/  IMAD.MOV.U32 R2, RZ, RZ, R42 ;  /* 0x000000ffff027224 */ /* 0x000fe400078e002a */
[----:B------:R-:W-:-:S04]  /*f910*/  IMAD.MOV.U32 R0, RZ, RZ, R43 ;  /* 0x000000ffff007224 */ /* 0x000fc800078e002b */
[----:B------:R-:W-:Y:S07]  /*f920*/  HMMA.16816.F32 R44, R4, R22, R228 ;  /* 0x00000016042c723c */ /* 0x000fee00000018e4 */
[----:B------:R-:W-:Y:S01]  /*f930*/  MOV R228, R40 ;  /* 0x0000002800e47202 */ /* 0x000fe20000000f00 */
[----:B------:R-:W-:Y:S08]  /*f940*/  HMMA.16816.F32 R132, R8, R20, R132 ;  /* 0x000000140884723c */ /* 0x000ff00000001884 */
[----:B------:R-:W-:Y:S01]  /*f950*/  HMMA.16816.F32 R40, R4, R30, R224 ;  /* 0x0000001e0428723c */ /* 0x000fe200000018e0 */
[----:B------:R-:W2:Y:S07]  /*f960*/  LDSM.16.M88.4 R4, [R244+0x6000] ;  /* 0x00600000f404783b */ /* 0x000eae0000000200 */
[C---:B------:R-:W-:Y:S01]  /*f970*/  HMMA.16816.F32 R224, R8.reuse, R22, R232 ;  /* 0x0000001608e0723c */ /* 0x040fe200000018e8 */
[----:B------:R-:W3:Y:S07]  /*f980*/  LDSM.16.M88.4 R20, [R236+0xb000] ;  /* 0x00b00000ec14783b */ /* 0x000eee0000000200 */
[C---:B------:R-:W-:Y:S08]  /*f990*/  HMMA.16816.F32 R220, R8.reuse, R28, R212 ;  /* 0x0000001c08dc723c */ /* 0x040ff000000018d4 */
[----:B------:R-:W-:Y:S01]  /*f9a0*/  HMMA.16816.F32 R208, R8, R30, R140 ;  /* 0x0000001e08d0723c */ /* 0x000fe2000000188c */
[----:B------:R-:W4:Y:S04]  /*f9b0*/  LDSM.16.M88.4 R8, [R236+0xa800] ;  /* 0x00a80000ec08783b */ /* 0x000f280000000200 */
[----:B------:R-:W4:Y:S03]  /*f9c0*/  LDSM.16.M88.4 R28, [R236+0xb800] ;  /* 0x00b80000ec1c783b */ /* 0x000f260000000200 */
[----:B-1----:R-:W-:Y:S07]  /*f9d0*/  HMMA.16816.F32 R140, R12, R16, R32 ;  /* 0x000000100c8c723c */ /* 0x002fee0000001820 */
[----:B------:R-:W-:Y:S01]  /*f9e0*/  MOV R32, R228 ;  /* 0x000000e400207202 */ /* 0x000fe20000000f00 */
[----:B------:R-:W-:-:S02]  /*f9f0*/  IMAD.MOV.U32 R33, RZ, RZ, R3 ;  /* 0x000000ffff217224 */ /* 0x000fc400078e0003 */
[----:B------:R-:W-:Y:S02]  /*fa00*/  IMAD.MOV.U32 R34, RZ, RZ, R2 ;  /* 0x000000ffff227224 */ /* 0x000fe400078e0002 */
[----:B------:R-:W-:Y:S01]  /*fa10*/  IMAD.MOV.U32 R35, RZ, RZ, R0 ;  /* 0x000000ffff237224 */ /* 0x000fe200078e0000 */
[C---:B--2---:R-:W-:Y:S08]  /*fa20*/  HMMA.16816.F32 R232, R4.reuse, R18, R216 ;  /* 0x0000001204e8723c */ /* 0x044ff000000018d8 */
[C---:B---3--:R-:W-:Y:S08]  /*fa30*/  HMMA.16816.F32 R212, R4.reuse, R20, R48 ;  /* 0x0000001404d4723c */ /* 0x048ff00000001830 */
[C---:B------:R-:W-:Y:S08]  /*fa40*/  HMMA.16816.F32 R136, R4.reuse, R16, R136 ;  /* 0x000000100488723c */ /* 0x040ff00000001888 */
[C---:B----4-:R-:W-:Y:S08]  /*fa50*/  HMMA.16816.F32 R216, R4.reuse, R10, R52 ;  /* 0x0000000a04d8723c */ /* 0x050ff00000001834 */
[C---:B------:R-:W-:Y:S08]  /*fa60*/  HMMA.16816.F32 R32, R4.reuse, R28, R32 ;  /* 0x0000001c0420723c */ /* 0x040ff00000001820 */
[----:B------:R-:W-:Y:S08]  /*fa70*/  HMMA.16816.F32 R52, R4, R22, R44 ;  /* 0x000000160434723c */ /* 0x000ff0000000182c */
[----:B------:R-:W-:Y:S08]  /*fa80*/  HMMA.16816.F32 R44, R12, R18, R36 ;  /* 0x000000120c2c723c */ /* 0x000ff00000001824 */
[----:B------:R-:W-:Y:S08]  /*fa90*/  HMMA.16816.F32 R228, R4, R8, R56 ;  /* 0x0000000804e4723c */ /* 0x000ff00000001838 */
[----:B------:R-:W-:Y:S08]  /*faa0*/  HMMA.16816.F32 R36, R12, R10, R64 ;  /* 0x0000000a0c24723c */ /* 0x000ff00000001840 */
[----:B------:R-:W-:Y:S01]  /*fab0*/  HMMA.16816.F32 R48, R4, R30, R40 ;  /* 0x0000001e0430723c */ /* 0x000fe20000001828 */
[----:B------:R-:W-:Y:S07]  /*fac0*/  LDSM.16.M88.4 R4, [R245+0x6000] ;  /* 0x00600000f504783b */ /* 0x000fee0000000200 */
[C---:B------:R-:W-:Y:S08]  /*fad0*/  HMMA.16816.F32 R56, R12.reuse, R28, R220 ;  /* 0x0000001c0c38723c */ /* 0x040ff000000018dc */
[----:B------:R-:W-:Y:S01]  /*fae0*/  HMMA.16816.F32 R64, R12, R30, R208 ;  /* 0x0000001e0c40723c */ /* 0x000fe200000018d0 */
[----:B------:R-:W1:Y:S01]  /*faf0*/  LDSM.16.M88.4 R28, [R243+0x3800] ;  /* 0x00380000f31c783b */ /* 0x000e620000000200 */
[----:B------:R-:W-:Y:S01]  /*fb00*/  MOV R16, R32 ;  /* 0x0000002000107202 */ /* 0x000fe20000000f00 */
[----:B------:R-:W-:-:S02]  /*fb10*/  IMAD.MOV.U32 R3, RZ, RZ, R33 ;  /* 0x000000ffff037224 */ /* 0x000fc400078e0021 */
[----:B------:R-:W-:Y:S02]  /*fb20*/  IMAD.MOV.U32 R2, RZ, RZ, R34 ;  /* 0x000000ffff027224 */ /* 0x000fe400078e0022 */
[----:B------:R-:W-:Y:S01]  /*fb30*/  IMAD.MOV.U32 R0, RZ, RZ, R35 ;  /* 0x000000ffff007224 */ /* 0x000fe200078e0023 */
[C---:B------:R-:W-:Y:S01]  /*fb40*/  HMMA.16816.F32 R40, R12.reuse, R8, R60 ;  /* 0x000000080c28723c */ /* 0x040fe2000000183c */
[----:B------:R-:W2:Y:S07]  /*fb50*/  LDSM.16.M88.4 R8, [R245+0x4000] ;  /* 0x00400000f508783b */ /* 0x000eae0000000200 */
[C---:B------:R-:W-:Y:S07]  /*fb60*/  HMMA.16816.F32 R32, R12.reuse, R20, R132 ;  /* 0x000000140c20723c */ /* 0x040fee0000001884 */
[----:B------:R-:W-:Y:S01]  /*fb70*/  MOV R132, R16 ;  /* 0x0000001000847202 */ /* 0x000fe20000000f00 */
[----:B------:R-:W-:Y:S01]  /*fb80*/  HMMA.16816.F32 R60, R12, R22, R224 ;  /* 0x000000160c3c723c */ /* 0x000fe200000018e0 */
[----:B------:R-:W3:Y:S04]  /*fb90*/  LDSM.16.M88.4 R12, [R243+0x2800] ;  /* 0x00280000f30c783b */ /* 0x000ee80000000200 */
[----:B------:R-:W4:Y:S04]  /*fba0*/  LDSM.16.M88.4 R20, [R243+0x3000] ;  /* 0x00300000f314783b */ /* 0x000f280000000200 */
[----:B------:R-:W4:Y:S01]  /*fbb0*/  LDSM.16.M88.4 R16, [R243+0x2000] ;  /* 0x00200000f310783b */ /* 0x000f220000000200 */
[----:B------:R-:W-:-:S02]  /*fbc0*/  IMAD.MOV.U32 R133, RZ, RZ, R3 ;  /* 0x000000ffff857224 */ /* 0x000fc400078e0003 */
[----:B------:R-:W-:Y:S02]  /*fbd0*/  IMAD.MOV.U32 R134, RZ, RZ, R2 ;  /* 0x000000ffff867224 */ /* 0x000fe400078e0002 */
[----:B------:R-:W-:-:S07]  /*fbe0*/  IMAD.MOV.U32 R135, RZ, RZ, R0 ;  /* 0x000000ffff877224 */ /* 0x000fce00078e0000 */
[-C--:B-1----:R-:W-:Y:S08]  /*fbf0*/  HMMA.16816.F32 R132, R4, R28.reuse, R132 ;  /* 0x0000001c0484723c */ /* 0x082ff00000001884 */
[----:B--2---:R-:W-:Y:S08]  /*fc00*/  HMMA.16816.F32 R56, R8, R28, R56 ;  /* 0x0000001c0838723c */ /* 0x004ff00000001838 */
[----:B---3--:R-:W-:Y:S08]  /*fc10*/  HMMA.16816.F32 R224, R4, R14, R216 ;  /* 0x0000000e04e0723c */ /* 0x008ff000000018d8 */
[----:B------:R-:W-:Y:S01]  /*fc20*/  MOV R249, R132 ;  /* 0x0000008400f97202 */ /* 0x000fe20000000f00 */
[----:B------:R-:W-:-:S02]  /*fc30*/  IMAD.MOV.U32 R3, RZ, RZ, R133 ;  /* 0x000000ffff037224 */ /* 0x000fc400078e0085 */
[----:B------:R-:W-:Y:S01]  /*fc40*/  IMAD.MOV.U32 R2, RZ, RZ, R134 ;  /* 0x000000ffff027224 */ /* 0x000fe200078e0086 */
[----:B----4-:R-:W-:Y:S01]  /*fc50*/  HMMA.16816.F32 R220, R4, R20, R212 ;  /* 0x0000001404dc723c */ /* 0x010fe200000018d4 */
[----:B------:R-:W-:-:S07]  /*fc60*/  IMAD.MOV.U32 R0, RZ, RZ, R135 ;  /* 0x000000ffff007224 */ /* 0x000fce00078e0087 */
[-C--:B------:R-:W-:Y:S08]  /*fc70*/  HMMA.16816.F32 R136, R4, R16.reuse, R136 ;  /* 0x000000100488723c */ /* 0x080ff00000001888 */
[----:B------:R-:W-:Y:S08]  /*fc80*/  HMMA.16816.F32 R140, R8, R16, R140 ;  /* 0x00000010088c723c */ /* 0x000ff0000000188c */
[C---:B------:R-:W-:Y:S08]  /*fc90*/  HMMA.16816.F32 R232, R4.reuse, R18, R232 ;  /* 0x0000001204e8723c */ /* 0x040ff000000018e8 */
        /* <DEDUP_REMOVED lines=8> */
[----:B------:R-:W-:Y:S07]  /*fd20*/  LDSM.16.M88.4 R12, [R247+0x4000] ;  /* 0x00400000f70c783b */ /* 0x000fee0000000200 */
[C---:B------:R-:W-:Y:S01]  /*fd30*/  HMMA.16816.F32 R40, R8.reuse, R20, R32 ;  /* 0x000000140828723c */ /* 0x040fe20000001820 */
[----:B------:R-:W-:Y:S07]  /*fd40*/  LDSM.16.M88.4 R32, [R242+0xb800] ;  /* 0x00b80000f220783b */ /* 0x000fee0000000200 */
[C---:B------:R-:W-:Y:S08]  /*fd50*/  HMMA.16816.F32 R60, R8.reuse, R22, R60 ;  /* 0x00000016083c723c */ /* 0x040ff0000000183c */
[----:B------:R-:W-:Y:S01]  /*fd60*/  HMMA.16816.F32 R48, R8, R30, R64 ;  /* 0x0000001e0830723c */ /* 0x000fe20000001840 */
[----:B------:R-:W2:Y:S04]  /*fd70*/  LDSM.16.M88.4 R8, [R242+0xa800] ;  /* 0x00a80000f208783b */ /* 0x000ea80000000200 */
[----:B------:R-:W3:Y:S03]  /*fd80*/  LDSM.16.M88.4 R28, [R242+0xb000] ;  /* 0x00b00000f21c783b */ /* 0x000ee60000000200 */
[C---:B-1----:R-:W-:Y:S08]  /*fd90*/  HMMA.16816.F32 R44, R4.reuse, R16, R136 ;  /* 0x00000010042c723c */ /* 0x042ff00000001888 */
[----:B------:R-:W-:Y:S01]  /*fda0*/  HMMA.16816.F32 R20, R4, R18, R232 ;  /* 0x000000120414723c */ /* 0x000fe200000018e8 */
[----:B------:R-:W-:-:S02]  /*fdb0*/  IMAD.MOV.U32 R65, RZ, RZ, R3 ;  /* 0x000000ffff417224 */ /* 0x000fc400078e0003 */
[----:B------:R-:W-:-:S05]  /*fdc0*/  IMAD.MOV.U32 R66, RZ, RZ, R2 ;  /* 0x000000ffff427224 */ /* 0x000fca00078e0002 */
[----:B--2---:R-:W-:Y:S11]  /*fdd0*/  HMMA.16816.F32 R136, R4, R8, R228 ;  /* 0x000000080488723c */ /* 0x004ff600000018e4 */
[----:B------:R-:W-:Y:S05]  /*fde0*/  @!UPT UIADD3 URZ, URZ, URZ, URZ ;  /* 0x0000003f3f3ff290 */ /* 0x000fea000fffe03f */
[----:B------:R-:W-:Y:S02]  /*fdf0*/  IMAD.MOV.U32 R3, RZ, RZ, R21 ;  /* 0x000000ffff037224 */ /* 0x000fe400078e0015 */
[----:B------:R-:W-:Y:S01]  /*fe00*/  IMAD.MOV.U32 R2, RZ, RZ, R22 ;  /* 0x000000ffff027224 */ /* 0x000fe200078e0016 */
[----:B------:R-:W-:Y:S01]  /*fe10*/  HMMA.16816.F32 R36, R12, R16, R140 ;  /* 0x000000100c24723c */ /* 0x000fe2000000188c */
[----:B------:R-:W-:-:S06]  /*fe20*/  IMAD.MOV.U32 R67, RZ, RZ, R0 ;  /* 0x000000ffff437224 */ /* 0x000fcc00078e0000 */
[----:B------:R-:W-:Y:S01]  /*fe30*/  MOV R16, R20 ;  /* 0x0000001400107202 */ /* 0x000fe20000000f00 */
[----:B------:R-:W-:Y:S01]  /*fe40*/  HMMA.16816.F32 R232, R4, R10, R224 ;  /* 0x0000000a04e8723c */ /* 0x000fe200000018e0 */
[----:B------:R-:W-:Y:S01]  /*fe50*/  IMAD.MOV.U32 R0, RZ, RZ, R23 ;  /* 0x000000ffff007224 */ /* 0x000fe200078e0017 */
[----:B------:R-:W-:Y:S01]  /*fe60*/  MOV R22, R136 ;  /* 0x0000008800167202 */ /* 0x000fe20000000f00 */
[----:B------:R-:W-:Y:S02]  /*fe70*/  IMAD.MOV.U32 R21, RZ, RZ, R137 ;  /* 0x000000ffff157224 */ /* 0x000fe400078e0089 */
[----:B------:R-:W-:-:S03]  /*fe80*/  IMAD.MOV.U32 R20, RZ, RZ, R138 ;  /* 0x000000ffff147224 */ /* 0x000fc600078e008a */
[----:B---3--:R-:W-:Y:S01]  /*fe90*/  HMMA.16816.F32 R224, R4, R30, R216 ;  /* 0x0000001e04e0723c */ /* 0x008fe200000018d8 */
[----:B------:R-:W-:-:S07]  /*fea0*/  IMAD.MOV.U32 R17, RZ, RZ, R139 ;  /* 0x000000ffff117224 */ /* 0x000fce00078e008b */
[----:B------:R-:W-:Y:S08]  /*feb0*/  HMMA.16816.F32 R216, R4, R34, R212 ;  /* 0x0000002204d8723c */ /* 0x000ff000000018d4 */
[C---:B------:R-:W-:Y:S08]  /*fec0*/  HMMA.16816.F32 R212, R12.reuse, R18, R208 ;  /* 0x000000120cd4723c */ /* 0x040ff000000018d0 */
[C---:B------:R-:W-:Y:S07]  /*fed0*/  HMMA.16816.F32 R136, R12.reuse, R28, R40 ;  /* 0x0000001c0c88723c */ /* 0x040fee0000001828 */
[----:B------:R-:W-:Y:S01]  /*fee0*/  MOV R40, R22 ;  /* 0x0000001600287202 */ /* 0x000fe20000000f00 */
[----:B------:R-:W-:Y:S01]  /*fef0*/  HMMA.16816.F32 R208, R12, R8, R132 ;  /* 0x000000080cd0723c */ /* 0x000fe20000001884 */
[----:B------:R-:W-:-:S02]  /*ff00*/  IMAD.MOV.U32 R41, RZ, RZ, R21 ;  /* 0x000000ffff297224 */ /* 0x000fc400078e0015 */
[----:B------:R-:W-:Y:S02]  /*ff10*/  IMAD.MOV.U32 R42, RZ, RZ, R20 ;  /* 0x000000ffff2a7224 */ /* 0x000fe400078e0014 */
[----:B------:R-:W-:Y:S03]  /*ff20*/  LDSM.16.M88.4 R20, [R241+0x2000] ;  /* 0x00200000f114783b */ /* 0x000fe60000000200 */
[----:B------:R-:W-:Y:S01]  /*ff30*/  HMMA.16816.F32 R140, R12, R10, R52 ;  /* 0x0000000a0c8c723c */ /* 0x000fe20000001834 */
[----:B------:R-:W1:Y:S01]  /*ff40*/  LDSM.16.M88.4 R8, [R246+0x4000] ;  /* 0x00400000f608783b */ /* 0x000e620000000200 */
[----:B------:R-:W-:Y:S01]  /*ff50*/  MOV R64, R249 ;  /* 0x000000f900407202 */ /* 0x000fe20000000f00 */
[----:B------:R-:W-:-:S05]  /*ff60*/  IMAD.MOV.U32 R43, RZ, RZ, R17 ;  /* 0x000000ffff2b7224 */ /* 0x000fca00078e0011 */
[C---:B------:R-:W-:Y:S08]  /*ff70*/  HMMA.16816.F32 R228, R4.reuse, R28, R220 ;  /* 0x0000001c04e4723c */ /* 0x040ff000000018dc */
[----:B------:R-:W-:Y:S01]  /*ff80*/  HMMA.16816.F32 R220, R4, R32, R64 ;  /* 0x0000002004dc723c */ /* 0x000fe20000001840 */
[----:B------:R-:W2:Y:S07]  /*ff90*/  LDSM.16.M88.4 R4, [R246+0x6000] ;  /* 0x00600000f604783b */ /* 0x000eae0000000200 */
[C---:B------:R-:W-:Y:S01]  /*ffa0*/  HMMA.16816.F32 R64, R12.reuse, R30, R60 ;  /* 0x0000001e0c40723c */ /* 0x040fe2000000183c */
[----:B------:R-:W3:Y:S07]  /*ffb0*/  LDSM.16.M88.4 R28, [R241+0x3800] ;  /* 0x00380000f11c783b */ /* 0x000eee0000000200 */
[C---:B------:R-:W-:Y:S07]  /*ffc0*/  HMMA.16816.F32 R60, R12.reuse, R34, R48 ;  /* 0x000000220c3c723c */ /* 0x040fee0000001830 */
[----:B------:R-:W-:Y:S01]  /*ffd0*/  MOV R48, R16 ;  /* 0x0000001000307202 */ /* 0x000fe20000000f00 */
[----:B------:R-:W-:Y:S01]  /*ffe0*/  HMMA.16816.F32 R132, R12, R32, R56 ;  /* 0x000000200c84723c */ /* 0x000fe20000001838 */
[----:B------:R-:W4:Y:S04]  /*fff0*/  LDSM.16.M88.4 R16, [R241+0x2800] ;  /* 0x00280000f110783b */ /* 0x000f280000000200 */
[----:B------:R-:W4:Y:S03]  /*10000*/  LDSM.16.M88.4 R12, [R241+0x3000] ;  /* 0x00300000f10c783b */ /* 0x000f260000000200 */
[----:B-1----:R-:W-:Y:S01]  /*10010*/  HMMA.16816.F32 R52, R8, R20, R36 ;  /* 0x000000140834723c */ /* 0x002fe20000001824 */
[----:B------:R-:W-:Y:S01]  /*10020*/  IMAD.MOV.U32 R49, RZ, RZ, R3 ;  /* 0x000000ffff317224 */ /* 0x000fe200078e0003 */
[----:B------:R-:W-:Y:S01]  /*10030*/  SHF.L.U32 R250, R250, 0x1, RZ ;  /* 0x00000001fafa7819 */ /* 0x000fe200000006ff */
[----:B------:R-:W-:Y:S01]  /*10040*/  IMAD.MOV.U32 R50, RZ, RZ, R2 ;  /* 0x000000ffff327224 */ /* 0x000fe200078e0002 */
[----:B------:R-:W-:Y:S01]  /*10050*/  UISETP.GE.AND UP0, UPT, UR8, 0x4, UPT ;  /* 0x000000040800788c */ /* 0x000fe2000bf06270 */
[----:B------:R-:W-:Y:S01]  /*10060*/  IMAD.MOV.U32 R51, RZ, RZ, R0 ;  /* 0x000000ffff337224 */ /* 0x000fe200078e0000 */
[----:B------:R-:W-:-:S04]  /*10070*/  DEPBAR.LE SB0, 0x0 ;  /* 0x000080000000791a */ /* 0x000fc80000000000 */
[C---:B--2---:R-:W-:Y:S08]  /*10080*/  HMMA.16816.F32 R56, R4.reuse, R20, R44 ;  /* 0x000000140438723c */ /* 0x044ff0000000182c */
[C---:B------:R-:W-:Y:S08]  /*10090*/  HMMA.16816.F32 R48, R4.reuse, R22, R48 ;  /* 0x000000160430723c */ /* 0x040ff00000001830 */
[C---:B---3--:R-:W-:Y:S08]  /*100a0*/  HMMA.16816.F32 R220, R4.reuse, R28, R220 ;  /* 0x0000001c04dc723c */ /* 0x048ff000000018dc */
[C---:B----4-:R-:W-:Y:S08]  /*100b0*/  HMMA.16816.F32 R44, R4.reuse, R16, R40 ;  /* 0x00000010042c723c */ /* 0x050ff00000001828 */
[C---:B------:R-:W-:Y:S08]  /*100c0*/  HMMA.16816.F32 R40, R4.reuse, R18, R232 ;  /* 0x000000120428723c */ /* 0x040ff000000018e8 */
[C---:B------:R-:W-:Y:S08]  /*100d0*/  HMMA.16816.F32 R228, R4.reuse, R12, R228 ;  /* 0x0000000c04e4723c */ /* 0x040ff000000018e4 */
[C---:B------:R-:W-:Y:S08]  /*100e0*/  HMMA.16816.F32 R224, R4.reuse, R14, R224 ;  /* 0x0000000e04e0723c */ /* 0x040ff000000018e0 */
[----:B------:R-:W-:Y:S07]  /*100f0*/  HMMA.16816.F32 R216, R4, R30, R216 ;  /* 0x0000001e04d8723c */ /* 0x000fee00000018d8 */
[----:B------:R-:W-:Y:S01]  /*10100*/  FMUL.FTZ R5, R52, c[0x0][0x2ec] ;  /* 0x0000bb0034057a20 */ /* 0x000fe20000410000 */
[C---:B------:R-:W-:Y:S08]  /*10110*/  HMMA.16816.F32 R36, R8.reuse, R22, R212 ;  /* 0x000000160824723c */ /* 0x040ff000000018d4 */
[C---:B------:R-:W-:Y:S08]  /*10120*/  HMMA.16816.F32 R32, R8.reuse, R16, R208 ;  /* 0x000000100820723c */ /* 0x040ff000000018d0 */
[C---:B------:R-:W-:Y:S08]  /*10130*/  HMMA.16816.F32 R20, R8.reuse, R18, R140 ;  /* 0x000000120814723c */ /* 0x040ff0000000188c */
[C---:B------:R-:W-:Y:S01]  /*10140*/  HMMA.16816.F32 R16, R8.reuse, R12, R136 ;  /* 0x0000000c0810723c */ /* 0x040fe20000001888 */
[----:B------:R1:W-:Y:S07]  /*10150*/  MUFU.TANH R136, R5 ;  /* 0x0000000500887308 */ /* 0x0003ee0000002400 */
[----:B------:R-:W-:Y:S01]  /*10160*/  HMMA.16816.F32 R132, R8, R28, R132 ;  /* 0x0000001c0884723c */ /* 0x000fe20000001884 */
[----:B-1----:R-:W-:-:S04]  /*10170*/  FMUL.FTZ R5, R53, c[0x0][0x2ec] ;  /* 0x0000bb0035057a20 */ /* 0x002fc80000410000 */
        /* <DEDUP_REMOVED lines=20> */
[----:B------:R1:W-:Y:S01]  /*102c0*/  MUFU.TANH R55, R5 ;  /* 0x0000000500377308 */ /* 0x0003e20000002400 */
[----:B------:R-:W-:Y:S01]  /*102d0*/  HMMA.16816.F32 R64, R8, R14, R64 ;  /* 0x0000000e0840723c */ /* 0x000fe20000001840 */
[----:B-1----:R-:W-:-:S06]  /*102e0*/  FMUL.FTZ R5, R48, c[0x0][0x2ec] ;  /* 0x0000bb0030057a20 */ /* 0x002fcc0000410000 */
[----:B------:R1:W-:Y:S01]  /*102f0*/  MUFU.TANH R53, R5 ;  /* 0x0000000500357308 */ /* 0x0003e20000002400 */
[----:B------:R-:W-:Y:S01]  /*10300*/  HMMA.16816.F32 R60, R8, R30, R60 ;  /* 0x0000001e083c723c */ /* 0x000fe2000000183c */
        /* <DEDUP_REMOVED lines=32> */
[----:B------:R-:W-:Y:S01]  /*10510*/  LOP3.LUT R250, R250, 0x6, RZ, 0xc0, !PT ;  /* 0x00000006fafa7812 */ /* 0x000fe200078ec0ff */
[----:B------:R-:W-:Y:S02]  /*10520*/  IMAD.U32 R0, RZ, RZ, UR21 ;  /* 0x00000015ff007e24 */ /* 0x000fe4000f8e00ff */
[----:B-1----:R-:W-:-:S04]  /*10530*/  FMUL.FTZ R5, R41, c[0x0][0x2ec] ;  /* 0x0000bb0029057a20 */ /* 0x002fc80000410000 */
[----:B------:R1:W-:Y:S01]  /*10540*/  MUFU.TANH R22, R5 ;  /* 0x0000000500167308 */ /* 0x0003e20000002400 */
[----:B------:R-:W-:Y:S02]  /*10550*/  IMAD R0, R0, 0x40, R250 ;  /* 0x0000004000007824 */ /* 0x000fe400078e02fa */
[----:B-1----:R-:W-:-:S05]  /*10560*/  FMUL.FTZ R5, R42, c[0x0][0x2ec] ;  /* 0x0000bb002a057a20 */ /* 0x002fca0000410000 */
[----:B------:R1:W-:Y:S02]  /*10570*/  MUFU.TANH R7, R5 ;  /* 0x0000000500077308 */ /* 0x0003e40000002400 */
[----:B-1----:R-:W-:-:S06]  /*10580*/  FMUL.FTZ R5, R43, c[0x0][0x2ec] ;  /* 0x0000bb002b057a20 */ /* 0x002fcc0000410000 */
[----:B------:R1:W-:Y:S08]  /*10590*/  MUFU.TANH R8, R5 ;  /* 0x0000000500087308 */ /* 0x0003f00000002400 */
[----:B------:R-:W2:Y:S01]  /*105a0*/  I2F R4, R0 ;  /* 0x0000000000047306 */ /* 0x000ea20000201400 */
[----:B-1----:R-:W-:-:S07]  /*105b0*/  FMUL.FTZ R5, R16, c[0x0][0x2ec] ;  /* 0x0000bb0010057a20 */ /* 0x002fce0000410000 */
[----:B------:R1:W-:Y:S02]  /*105c0*/  MUFU.TANH R140, R5 ;  /* 0x00000005008c7308 */ /* 0x0003e40000002400 */
[----:B-1----:R-:W-:-:S06]  /*105d0*/  FMUL.FTZ R5, R17, c[0x0][0x2ec] ;  /* 0x0000bb0011057a20 */ /* 0x002fcc0000410000 */
[----:B------:R1:W-:Y:S01]  /*105e0*/  MUFU.TANH R139, R5 ;  /* 0x00000005008b7308 */ /* 0x0003e20000002400 */
[----:B------:R-:W-:Y:S01]  /*105f0*/  IADD3 R15, R0, 0x1, RZ ;  /* 0x00000001000f7810 */ /* 0x000fe20007ffe0ff */
[----:B--2---:R-:W-:Y:S01]  /*10600*/  FFMA.FTZ R44, R4, UR4, R12 ;  /* 0x00000004042c7c23 */ /* 0x004fe2000801000c */
[----:B------:R-:W-:Y:S01]  /*10610*/  IADD3 R13, R0, 0x9, RZ ;  /* 0x00000009000d7810 */ /* 0x000fe20007ffe0ff */
[----:B-1----:R-:W-:-:S04]  /*10620*/  FMUL.FTZ R5, R18, c[0x0][0x2ec] ;  /* 0x0000bb0012057a20 */ /* 0x002fc80000410000 */
[----:B------:R1:W-:Y:S01]  /*10630*/  MUFU.TANH R143, R5 ;  /* 0x00000005008f7308 */ /* 0x0003e20000002400 */
[C---:B------:R-:W-:Y:S02]  /*10640*/  IADD3 R12, R0.reuse, 0x10, RZ ;  /* 0x00000010000c7810 */ /* 0x040fe40007ffe0ff */
[----:B------:R-:W-:Y:S01]  /*10650*/  IADD3 R14, R0, 0x8, RZ ;  /* 0x00000008000e7810 */ /* 0x000fe20007ffe0ff */
[C---:B------:R-:W-:Y:S02]  /*10660*/  FFMA.FTZ R20, R4.reuse, UR4, R136 ;  /* 0x0000000404147c23 */ /* 0x040fe40008010088 */
[----:B------:R-:W-:Y:S02]  /*10670*/  FFMA.FTZ R38, R4, UR4, R28 ;  /* 0x0000000404267c23 */ /* 0x000fe4000801001c */
[----:B-1----:R-:W-:-:S04]  /*10680*/  FMUL.FTZ R5, R19, c[0x0][0x2ec] ;  /* 0x0000bb0013057a20 */ /* 0x002fc80000410000 */
[----:B------:R1:W-:Y:S01]  /*10690*/  MUFU.TANH R142, R5 ;  /* 0x00000005008e7308 */ /* 0x0003e20000002400 */
[----:B------:R-:W-:-:S07]  /*106a0*/  FFMA.FTZ R42, R4, UR4, R6 ;  /* 0x00000004042a7c23 */ /* 0x000fce0008010006 */
[----:B------:R-:W2:Y:S01]  /*106b0*/  I2F R3, R15 ;  /* 0x0000000f00037306 */ /* 0x000ea20000201400 */
[----:B-1----:R-:W-:-:S07]  /*106c0*/  FMUL.FTZ R5, R64, c[0x0][0x2ec] ;  /* 0x0000bb0040057a20 */ /* 0x002fce0000410000 */
[----:B------:R-:W-:Y:S08]  /*106d0*/  I2F R4, R12 ;  /* 0x0000000c00047306 */ /* 0x000ff00000201400 */
[----:B------:R-:W-:Y:S08]  /*106e0*/  MUFU.TANH R138, R5 ;  /* 0x00000005008a7308 */ /* 0x000ff00000002400 */
[----:B------:R-:W1:Y:S08]  /*106f0*/  I2F R5, R13 ;  /* 0x0000000d00057306 */ /* 0x000e700000201400 */
[----:B------:R-:W3:Y:S01]  /*10700*/  I2F R2, R14 ;  /* 0x0000000e00027306 */ /* 0x000ee20000201400 */
[----:B--2---:R-:W-:-:S02]  /*10710*/  FFMA.FTZ R28, R3, UR4, R141 ;  /* 0x00000004031c7c23 */ /* 0x004fc4000801008d */
[C---:B------:R-:W-:Y:S02]  /*10720*/  FFMA.FTZ R37, R3.reuse, UR4, R137 ;  /* 0x0000000403257c23 */ /* 0x040fe40008010089 */
[C---:B------:R-:W-:Y:S02]  /*10730*/  FFMA.FTZ R46, R3.reuse, UR4, R57 ;  /* 0x00000004032e7c23 */ /* 0x040fe40008010039 */
[----:B------:R-:W-:Y:S02]  /*10740*/  FFMA.FTZ R45, R3, UR4, R54 ;  /* 0x00000004032d7c23 */ /* 0x000fe40008010036 */
[----:B------:R-:W-:Y:S02]  /*10750*/  FMUL.FTZ R3, R132, c[0x0][0x2ec] ;  /* 0x0000bb0084037a20 */ /* 0x000fe40000410000 */
[----:B-1----:R-:W-:Y:S02]  /*10760*/  FFMA.FTZ R18, R5, UR4, R58 ;  /* 0x0000000405127c23 */ /* 0x002fe4000801003a */
[----:B------:R-:W-:Y:S01]  /*10770*/  FFMA.FTZ R54, R4, UR4, R9 ;  /* 0x0000000404367c23 */ /* 0x000fe20008010009 */
[----:B------:R-:W-:Y:S01]  /*10780*/  IADD3 R9, R0, 0x19, RZ ;  /* 0x0000001900097810 */ /* 0x000fe20007ffe0ff */
[----:B------:R-:W-:Y:S01]  /*10790*/  FFMA.FTZ R58, R4, UR4, R10 ;  /* 0x00000004043a7c23 */ /* 0x000fe2000801000a */
[----:B------:R-:W-:Y:S01]  /*107a0*/  IADD3 R10, R0, 0x18, RZ ;  /* 0x00000018000a7810 */ /* 0x000fe20007ffe0ff */
[----:B---3--:R-:W-:Y:S01]  /*107b0*/  FFMA.FTZ R51, R2, UR4, R11 ;  /* 0x0000000402337c23 */ /* 0x008fe2000801000b */
[----:B------:R-:W-:Y:S01]  /*107c0*/  IADD3 R11, R0, 0x11, RZ ;  /* 0x00000011000b7810 */ /* 0x000fe20007ffe0ff */
[C---:B------:R-:W-:Y:S01]  /*107d0*/  FFMA.FTZ R19, R2.reuse, UR4, R56 ;  /* 0x0000000402137c23 */ /* 0x040fe20008010038 */
[----:B------:R-:W-:Y:S01]  /*107e0*/  MUFU.TANH R136, R3 ;  /* 0x0000000300887308 */ /* 0x000fe20000002400 */
[----:B------:R-:W-:-:S02]  /*107f0*/  FFMA.FTZ R36, R2, UR4, R36 ;  /* 0x0000000402247c23 */ /* 0x000fc40008010024 */
[----:B------:R-:W-:Y:S02]  /*10800*/  FFMA.FTZ R53, R2, UR4, R53 ;  /* 0x0000000402357c23 */ /* 0x000fe40008010035 */
[C---:B------:R-:W-:Y:S02]  /*10810*/  FFMA.FTZ R35, R5.reuse, UR4, R55 ;  /* 0x0000000405237c23 */ /* 0x040fe40008010037 */
[C---:B------:R-:W-:Y:S01]  /*10820*/  FFMA.FTZ R57, R5.reuse, UR4, R52 ;  /* 0x0000000405397c23 */ /* 0x040fe20008010034 */
[----:B------:R-:W1:Y:S01]  /*10830*/  I2F R2, R9 ;  /* 0x0000000900027306 */ /* 0x000e620000201400 */
[----:B------:R-:W-:-:S07]  /*10840*/  FFMA.FTZ R55, R5, UR4, R48 ;  /* 0x0000000405377c23 */ /* 0x000fce0008010030 */
[----:B------:R-:W2:Y:S08]  /*10850*/  I2F R5, R11 ;  /* 0x0000000b00057306 */ /* 0x000eb00000201400 */
[----:B------:R-:W3:Y:S01]  /*10860*/  I2F R3, R10 ;  /* 0x0000000a00037306 */ /* 0x000ee20000201400 */
[----:B-1----:R-:W-:Y:S01]  /*10870*/  FFMA.FTZ R40, R2, UR4, R8 ;  /* 0x0000000402287c23 */ /* 0x002fe20008010008 */
[C---:B------:R-:W-:Y:S01]  /*10880*/  IADD3 R8, R0.reuse, 0x20, RZ ;  /* 0x0000002000087810 */ /* 0x040fe20007ffe0ff */
[----:B------:R-:W-:Y:S01]  /*10890*/  FMUL.FTZ R6, R65, c[0x0][0x2ec] ;  /* 0x0000bb0041067a20 */ /* 0x000fe20000410000 */
[-C--:B------:R-:W-:Y:S01]  /*108a0*/  ISETP.GE.AND P5, PT, R0, R24.reuse, PT ;  /* 0x000000180000720c */ /* 0x080fe20003fa6270 */
[C---:B------:R-:W-:Y:S01]  /*108b0*/  FFMA.FTZ R17, R4.reuse, UR4, R39 ;  /* 0x0000000404117c23 */ /* 0x040fe20008010027 */
[----:B------:R-:W-:Y:S01]  /*108c0*/  ISETP.GE.AND P6, PT, R15, R24, PT ;  /* 0x000000180f00720c */ /* 0x000fe20003fc6270 */
[----:B------:R-:W-:-:S02]  /*108d0*/  FFMA.FTZ R34, R4, UR4, R29 ;  /* 0x0000000404227c23 */ /* 0x000fc4000801001d */
[C---:B--2---:R-:W-:Y:S02]  /*108e0*/  FFMA.FTZ R56, R5.reuse, UR4, R49 ;  /* 0x0000000405387c23 */ /* 0x044fe40008010031 */
[----:B------:R-:W-:Y:S02]  /*108f0*/  FFMA.FTZ R49, R5, UR4, R30 ;  /* 0x0000000405317c23 */ /* 0x000fe4000801001e */
[----:B------:R-:W-:Y:S02]  /*10900*/  FMUL.FTZ R4, R133, c[0x0][0x2ec] ;  /* 0x0000bb0085047a20 */ /* 0x000fe40000410000 */
[C---:B---3--:R-:W-:Y:S01]  /*10910*/  FFMA.FTZ R41, R3.reuse, UR4, R7 ;  /* 0x0000000403297c23 */ /* 0x048fe20008010007 */
[----:B------:R-:W-:Y:S01]  /*10920*/  IADD3 R7, R0, 0x21, RZ ;  /* 0x0000002100077810 */ /* 0x000fe20007ffe0ff */
[----:B------:R-:W-:Y:S01]  /*10930*/  FFMA.FTZ R30, R3, UR4, R32 ;  /* 0x00000004031e7c23 */ /* 0x000fe20008010020 */
[----:B------:R1:W-:Y:S01]  /*10940*/  MUFU.TANH R137, R6 ;  /* 0x0000000600897308 */ /* 0x0003e20000002400 */
[----:B------:R-:W-:Y:S01]  /*10950*/  FFMA.FTZ R32, R2, UR4, R23 ;  /* 0x0000000402207c23 */ /* 0x000fe20008010017 */
[----:B------:R-:W-:Y:S01]  /*10960*/  FSEL R39, R20, -INF , !P5 ;  /* 0xff80000014277808 */ /* 0x000fe20006800000 */
[----:B------:R-:W-:Y:S01]  /*10970*/  FFMA.FTZ R29, R2, UR4, R47 ;  /* 0x00000004021d7c23 */ /* 0x000fe2000801002f */
[----:B------:R-:W-:Y:S01]  /*10980*/  FSEL R47, R28, -INF , !P6 ;  /* 0xff8000001c2f7808 */ /* 0x000fe20007000000 */
[----:B------:R-:W-:Y:S01]  /*10990*/  FFMA.FTZ R43, R2, UR4, R22 ;  /* 0x00000004022b7c23 */ /* 0x000fe20008010016 */
[----:B------:R-:W-:Y:S01]  /*109a0*/  ISETP.GE.AND P5, PT, R14, R24, PT ;  /* 0x000000180e00720c */ /* 0x000fe20003fa6270 */
[C---:B------:R-:W-:Y:S01]  /*109b0*/  FFMA.FTZ R16, R5.reuse, UR4, R50 ;  /* 0x0000000405107c23 */ /* 0x040fe20008010032 */
[----:B------:R-:W2:Y:S01]  /*109c0*/  I2F R23, R8 ;  /* 0x0000000800177306 */ /* 0x000ea20000201400 */
[----:B------:R-:W-:Y:S01]  /*109d0*/  FFMA.FTZ R33, R5, UR4, R33 ;  /* 0x0000000405217c23 */ /* 0x000fe20008010021 */
[----:B------:R-:W-:-:S02]  /*109e0*/  IADD3 R5, R0, 0x29, RZ ;  /* 0x0000002900057810 */ /* 0x000fc40007ffe0ff */
[----:B------:R-:W-:Y:S01]  /*109f0*/  ISETP.GE.AND P6, PT, R13, R24, PT ;  /* 0x000000180d00720c */ /* 0x000fe20003fc6270 */
[----:B------:R-:W-:-:S03]  /*10a00*/  FFMA.FTZ R52, R3, UR4, R21 ;  /* 0x0000000403347c23 */ /* 0x000fc60008010015 */
[----:B------:R-:W3:Y:S01]  /*10a10*/  I2F R22, R7 ;  /* 0x0000000700167306 */ /* 0x000ee20000201400 */
[----:B-1----:R-:W-:Y:S02]  /*10a20*/  IADD3 R6, R0, 0x28, RZ ;  /* 0x0000002800067810 */ /* 0x002fe40007ffe0ff */
[----:B------:R-:W-:-:S05]  /*10a30*/  FSEL R48, R19, -INF , !P5 ;  /* 0xff80000013307808 */ /* 0x000fca0006800000 */
[----:B------:R1:W-:Y:S01]  /*10a40*/  MUFU.TANH R132, R4 ;  /* 0x0000000400847308 */ /* 0x0003e20000002400 */
[----:B------:R-:W-:Y:S02]  /*10a50*/  FSEL R50, R18, -INF , !P6 ;  /* 0xff80000012327808 */ /* 0x000fe40007000000 */
[-C--:B------:R-:W-:Y:S02]  /*10a60*/  ISETP.GE.AND P5, PT, R12, R24.reuse, PT ;  /* 0x000000180c00720c */ /* 0x080fe40003fa6270 */
[----:B------:R-:W-:-:S03]  /*10a70*/  ISETP.GE.AND P6, PT, R11, R24, PT ;  /* 0x000000180b00720c */ /* 0x000fc60003fc6270 */
[----:B------:R-:W4:Y:S01]  /*10a80*/  I2F R21, R6 ;  /* 0x0000000600157306 */ /* 0x000f220000201400 */
[----:B-1----:R-:W-:-:S07]  /*10a90*/  FMUL.FTZ R4, R60, c[0x0][0x2ec] ;  /* 0x0000bb003c047a20 */ /* 0x002fce0000410000 */
[----:B------:R-:W1:Y:S01]  /*10aa0*/  I2F R20, R5 ;  /* 0x0000000500147306 */ /* 0x000e620000201400 */
[----:B------:R-:W-:Y:S02]  /*10ab0*/  FSEL R250, R17, -INF , !P5 ;  /* 0xff80000011fa7808 */ /* 0x000fe40006800000 */
[----:B------:R-:W-:-:S05]  /*10ac0*/  FSEL R249, R16, -INF , !P6 ;  /* 0xff80000010f97808 */ /* 0x000fca0007000000 */
[----:B------:R1:W-:Y:S01]  /*10ad0*/  MUFU.TANH R59, R4 ;  /* 0x00000004003b7308 */ /* 0x0003e20000002400 */
[-C--:B------:R-:W-:Y:S02]  /*10ae0*/  ISETP.GE.AND P5, PT, R10, R24.reuse, PT ;  /* 0x000000180a00720c */ /* 0x080fe40003fa6270 */
[----:B------:R-:W-:Y:S02]  /*10af0*/  ISETP.GE.AND P6, PT, R9, R24, PT ;  /* 0x000000180900720c */ /* 0x000fe40003fc6270 */
[----:B------:R-:W-:Y:S01]  /*10b00*/  IADD3 R2, R0, 0x38, RZ ;  /* 0x0000003800027810 */ /* 0x000fe20007ffe0ff */
[----:B--2---:R-:W-:Y:S01]  /*10b10*/  FFMA.FTZ R16, R23, UR4, R140 ;  /* 0x0000000417107c23 */ /* 0x004fe2000801008c */
[----:B------:R-:W-:Y:S02]  /*10b20*/  FSEL R235, R30, -INF , !P5 ;  /* 0xff8000001eeb7808 */ /* 0x000fe40006800000 */
[----:B-1----:R-:W-:-:S04]  /*10b30*/  IADD3 R4, R0, 0x30, RZ ;  /* 0x0000003000047810 */ /* 0x002fc80007ffe0ff */
[----:B------:R-:W1:Y:S01]  /*10b40*/  I2F R19, R4 ;  /* 0x0000000400137306 */ /* 0x000e620000201400 */
[----:B------:R-:W-:Y:S01]  /*10b50*/  FSEL R234, R29, -INF , !P6 ;  /* 0xff8000001dea7808 */ /* 0x000fe20007000000 */
[----:B---3--:R-:W-:Y:S01]  /*10b60*/  FFMA.FTZ R29, R22, UR4, R139 ;  /* 0x00000004161d7c23 */ /* 0x008fe2000801008b */
[-C--:B------:R-:W-:Y:S02]  /*10b70*/  ISETP.GE.AND P5, PT, R8, R24.reuse, PT ;  /* 0x000000180800720c */ /* 0x080fe40003fa6270 */
[----:B------:R-:W-:-:S03]  /*10b80*/  ISETP.GE.AND P6, PT, R7, R24, PT ;  /* 0x000000180700720c */ /* 0x000fc60003fc6270 */
[----:B------:R-:W2:Y:S01]  /*10b90*/  I2F R17, R2 ;  /* 0x0000000200117306 */ /* 0x000ea20000201400 */
[----:B------:R-:W-:Y:S01]  /*10ba0*/  FSEL R141, R16, -INF , !P5 ;  /* 0xff800000108d7808 */ /* 0x000fe20006800000 */
[----:B----4-:R-:W-:Y:S01]  /*10bb0*/  FFMA.FTZ R28, R21, UR4, R138 ;  /* 0x00000004151c7c23 */ /* 0x010fe2000801008a */
[-C--:B------:R-:W-:Y:S01]  /*10bc0*/  ISETP.GE.AND P5, PT, R6, R24.reuse, PT ;  /* 0x000000180600720c */ /* 0x080fe20003fa6270 */
[----:B------:R-:W-:Y:S01]  /*10bd0*/  FFMA.FTZ R16, R20, UR4, R137 ;  /* 0x0000000414107c23 */ /* 0x000fe20008010089 */
[----:B------:R-:W-:Y:S02]  /*10be0*/  FSEL R29, R29, -INF , !P6 ;  /* 0xff8000001d1d7808 */ /* 0x000fe40007000000 */
[-C--:B------:R-:W-:Y:S02]  /*10bf0*/  ISETP.GE.AND P6, PT, R5, R24.reuse, PT ;  /* 0x000000180500720c */ /* 0x080fe40003fc6270 */
[----:B------:R-:W-:Y:S01]  /*10c00*/  FSEL R28, R28, -INF , !P5 ;  /* 0xff8000001c1c7808 */ /* 0x000fe20006800000 */
[----:B------:R1:W-:Y:S01]  /*10c10*/  STL [R1+0x28], R29 ;  /* 0x0000281d01007387 */ /* 0x0003e20000100800 */
[----:B------:R-:W-:Y:S01]  /*10c20*/  FSEL R16, R16, -INF , !P6 ;  /* 0xff80000010107808 */ /* 0x000fe20007000000 */
[----:B------:R-:W-:Y:S01]  /*10c30*/  FFMA.FTZ R31, R3, UR4, R31 ;  /* 0x00000004031f7c23 */ /* 0x000fe2000801001f */
[----:B------:R-:W-:Y:S01]  /*10c40*/  ISETP.GE.AND P5, PT, R4, R24, PT ;  /* 0x000000180400720c */ /* 0x000fe20003fa6270 */
[----:B------:R-:W-:Y:S01]  /*10c50*/  STL [R1+0x24], R28 ;  /* 0x0000241c01007387 */ /* 0x000fe20000100800 */
[----:B------:R-:W-:-:S03]  /*10c60*/  IADD3 R3, R0, 0x31, RZ ;  /* 0x0000003100037810 */ /* 0x000fc60007ffe0ff */
[----:B------:R2:W-:Y:S01]  /*10c70*/  STL [R1+0x20], R16 ;  /* 0x0000201001007387 */ /* 0x0005e20000100800 */
[----:B------:R-:W3:Y:S01]  /*10c80*/  I2F R18, R3 ;  /* 0x0000000300127306 */ /* 0x000ee20000201400 */
[----:B------:R-:W-:Y:S01]  /*10c90*/  ISETP.GE.AND P0, PT, R0, R25, PT ;  /* 0x000000190000720c */ /* 0x000fe20003f06270 */
[----:B------:R-:W-:Y:S02]  /*10ca0*/  FMUL.FTZ R64, R67, c[0x0][0x2ec] ;  /* 0x0000bb0043407a20 */ /* 0x000fe40000410000 */
[----:B-1----:R-:W-:-:S05]  /*10cb0*/  FFMA.FTZ R29, R19, UR4, R136 ;  /* 0x00000004131d7c23 */ /* 0x002fca0008010088 */
[----:B------:R-:W-:Y:S02]  /*10cc0*/  FSEL R136, R29, -INF , !P5 ;  /* 0xff8000001d887808 */ /* 0x000fe40006800000 */
[----:B------:R-:W-:Y:S01]  /*10cd0*/  ISETP.GE.AND P5, PT, R2, R24, PT ;  /* 0x000000180200720c */ /* 0x000fe20003fa6270 */
[----:B--2---:R-:W-:Y:S01]  /*10ce0*/  FFMA.FTZ R16, R17, UR4, R59 ;  /* 0x0000000411107c23 */ /* 0x004fe2000801003b */
[----:B------:R-:W-:-:S04]  /*10cf0*/  FSEL R38, R38, -INF , !P0 ;  /* 0xff80000026267808 */ /* 0x000fc80004000000 */
[----:B------:R-:W-:Y:S02]  /*10d00*/  FSEL R137, R16, -INF , !P5 ;  /* 0xff80000010897808 */ /* 0x000fe40006800000 */
[-C--:B------:R-:W-:Y:S02]  /*10d10*/  ISETP.GE.AND P5, PT, R15, R25.reuse, PT ;  /* 0x000000190f00720c */ /* 0x080fe40003fa6270 */
[-C--:B------:R-:W-:Y:S02]  /*10d20*/  ISETP.GE.AND P0, PT, R14, R25.reuse, PT ;  /* 0x000000190e00720c */ /* 0x080fe40003f06270 */
[----:B------:R-:W-:Y:S01]  /*10d30*/  FSEL R37, R37, -INF , !P5 ;  /* 0xff80000025257808 */ /* 0x000fe20006800000 */
[----:B------:R-:W-:Y:S01]  /*10d40*/  FMUL.FTZ R60, R66, c[0x0][0x2ec] ;  /* 0x0000bb00423c7a20 */ /* 0x000fe20000410000 */
[-C--:B------:R-:W-:Y:S01]  /*10d50*/  ISETP.GE.AND P5, PT, R13, R25.reuse, PT ;  /* 0x000000190d00720c */ /* 0x080fe20003fa6270 */
[----:B------:R-:W-:Y:S01]  /*10d60*/  FMUL.FTZ R16, R135, c[0x0][0x2ec] ;  /* 0x0000bb0087107a20 */ /* 0x000fe20000410000 */
[----:B------:R-:W-:Y:S01]  /*10d70*/  FSEL R36, R36, -INF , !P0 ;  /* 0xff80000024247808 */ /* 0x000fe20004000000 */
[----:B------:R-:W1:Y:S01]  /*10d80*/  MUFU.TANH R64, R64 ;  /* 0x0000004000407308 */ /* 0x000e620000002400 */
[----:B------:R-:W-:-:S02]  /*10d90*/  ISETP.GE.AND P0, PT, R12, R25, PT ;  /* 0x000000190c00720c */ /* 0x000fc40003f06270 */
[----:B------:R-:W-:Y:S02]  /*10da0*/  FSEL R35, R35, -INF , !P5 ;  /* 0xff80000023237808 */ /* 0x000fe40006800000 */
[----:B------:R-:W-:Y:S01]  /*10db0*/  ISETP.GE.AND P5, PT, R11, R25, PT ;  /* 0x000000190b00720c */ /* 0x000fe20003fa6270 */
[----:B---3--:R-:W-:Y:S02]  /*10dc0*/  FFMA.FTZ R28, R18, UR4, R132 ;  /* 0x00000004121c7c23 */ /* 0x008fe40008010084 */
[----:B------:R-:W2:Y:S01]  /*10dd0*/  MUFU.TANH R65, R60 ;  /* 0x0000003c00417308 */ /* 0x000ea20000002400 */
[----:B------:R-:W-:Y:S01]  /*10de0*/  FMUL.FTZ R30, R134, c[0x0][0x2ec] ;  /* 0x0000bb00861e7a20 */ /* 0x000fe20000410000 */
[----:B------:R-:W-:Y:S02]  /*10df0*/  FSEL R233, R34, -INF , !P0 ;  /* 0xff80000022e97808 */ /* 0x000fe40004000000 */
[C---:B------:R-:W-:Y:S02]  /*10e00*/  ISETP.GE.AND P4, PT, R0.reuse, R26, PT ;  /* 0x0000001a0000720c */ /* 0x040fe40003f86270 */
[----:B------:R-:W-:-:S02]  /*10e10*/  ISETP.GE.AND P1, PT, R0, R27, PT ;  /* 0x0000001b0000720c */ /* 0x000fc40003f26270 */
[----:B------:R3:W-:Y:S01]  /*10e20*/  MUFU.TANH R59, R16 ;  /* 0x00000010003b7308 */ /* 0x0007e20000002400 */
[----:B------:R-:W-:Y:S02]  /*10e30*/  ISETP.GE.AND P6, PT, R3, R24, PT ;  /* 0x000000180300720c */ /* 0x000fe40003fc6270 */
[-C--:B------:R-:W-:Y:S02]  /*10e40*/  ISETP.GE.AND P0, PT, R10, R25.reuse, PT ;  /* 0x000000190a00720c */ /* 0x080fe40003f06270 */
[----:B------:R-:W-:Y:S02]  /*10e50*/  IADD3 R0, R0, 0x39, RZ ;  /* 0x0000003900007810 */ /* 0x000fe40007ffe0ff */
[----:B------:R-:W-:Y:S01]  /*10e60*/  FSEL R232, R33, -INF , !P5 ;  /* 0xff80000021e87808 */ /* 0x000fe20006800000 */
[----:B------:R-:W4:Y:S01]  /*10e70*/  MUFU.TANH R60, R30 ;  /* 0x0000001e003c7308 */ /* 0x000f220000002400 */
[----:B------:R-:W-:Y:S01]  /*10e80*/  BAR.SYNC.DEFER_BLOCKING 0x0 ;  /* 0x0000000000007b1d */ /* 0x000fe20000010000 */
[----:B------:R-:W-:Y:S01]  /*10e90*/  ISETP.GE.AND P5, PT, R9, R25, PT ;  /* 0x000000190900720c */ /* 0x000fe20003fa6270 */
[----:B---3--:R-:W-:Y:S01]  /*10ea0*/  FMUL.FTZ R16, R61, c[0x0][0x2ec] ;  /* 0x0000bb003d107a20 */ /* 0x008fe20000410000 */
[----:B------:R-:W-:-:S02]  /*10eb0*/  FSEL R134, R28, -INF , !P6 ;  /* 0xff8000001c867808 */ /* 0x000fc40007000000 */
[----:B------:R-:W-:Y:S02]  /*10ec0*/  FSEL R211, R31, -INF , !P0 ;  /* 0xff8000001fd37808 */ /* 0x000fe40004000000 */
[----:B------:R3:W-:Y:S01]  /*10ed0*/  MUFU.TANH R34, R16 ;  /* 0x0000001000227308 */ /* 0x0007e20000002400 */
[----:B------:R-:W-:Y:S01]  /*10ee0*/  ISETP.GE.AND P6, PT, R0, R24, PT ;  /* 0x000000180000720c */ /* 0x000fe20003fc6270 */
[----:B------:R-:W-:Y:S01]  /*10ef0*/  FMUL.FTZ R24, R62, c[0x0][0x2ec] ;  /* 0x0000bb003e187a20 */ /* 0x000fe20000410000 */
[-C--:B------:R-:W-:Y:S01]  /*10f00*/  ISETP.GE.AND P0, PT, R8, R25.reuse, PT ;  /* 0x000000190800720c */ /* 0x080fe20003f06270 */
[----:B------:R-:W-:Y:S01]  /*10f10*/  FFMA.FTZ R28, R22, UR4, R142 ;  /* 0x00000004161c7c23 */ /* 0x000fe2000801008e */
[----:B------:R-:W-:Y:S02]  /*10f20*/  FSEL R210, R32, -INF , !P5 ;  /* 0xff80000020d27808 */ /* 0x000fe40006800000 */
[----:B------:R-:W-:Y:S01]  /*10f30*/  ISETP.GE.AND P5, PT, R7, R25, PT ;  /* 0x000000190700720c */ /* 0x000fe20003fa6270 */
[----:B------:R2:W2:Y:S01]  /*10f40*/  MUFU.TANH R30, R24 ;  /* 0x00000018001e7308 */ /* 0x0004a20000002400 */
[----:B-1----:R-:W-:-:S02]  /*10f50*/  FFMA.FTZ R29, R20, UR4, R64 ;  /* 0x00000004141d7c23 */ /* 0x002fc40008010040 */
[----:B---3--:R-:W-:Y:S01]  /*10f60*/  FFMA.FTZ R16, R23, UR4, R143 ;  /* 0x0000000417107c23 */ /* 0x008fe2000801008f */
[----:B------:R-:W-:-:S04]  /*10f70*/  FSEL R140, R28, -INF , !P5 ;  /* 0xff8000001c8c7808 */ /* 0x000fc80006800000 */
[----:B------:R-:W-:Y:S02]  /*10f80*/  FSEL R66, R16, -INF , !P0 ;  /* 0xff80000010427808 */ /* 0x000fe40004000000 */
[----:B------:R-:W1:Y:S01]  /*10f90*/  I2F R16, R0 ;  /* 0x0000000000107306 */ /* 0x000e620000201400 */
[-C--:B------:R-:W-:Y:S01]  /*10fa0*/  ISETP.GE.AND P5, PT, R5, R25.reuse, PT ;  /* 0x000000190500720c */ /* 0x080fe20003fa6270 */
[----:B------:R-:W-:Y:S01]  /*10fb0*/  FMUL.FTZ R63, R63, c[0x0][0x2ec] ;  /* 0x0000bb003f3f7a20 */ /* 0x000fe20000410000 */
[-C--:B------:R-:W-:Y:S01]  /*10fc0*/  ISETP.GE.AND P0, PT, R6, R25.reuse, PT ;  /* 0x000000190600720c */ /* 0x080fe20003f06270 */
[----:B--2---:R-:W-:Y:S01]  /*10fd0*/  FFMA.FTZ R24, R21, UR4, R65 ;  /* 0x0000000415187c23 */ /* 0x004fe20008010041 */
[----:B------:R-:W-:Y:S01]  /*10fe0*/  FSEL R142, R29, -INF , !P5 ;  /* 0xff8000001d8e7808 */ /* 0x000fe20006800000 */
[----:B----4-:R-:W-:Y:S02]  /*10ff0*/  FFMA.FTZ R28, R19, UR4, R60 ;  /* 0x00000004131c7c23 */ /* 0x010fe4000801003c */
[----:B------:R-:W2:Y:S01]  /*11000*/  MUFU.TANH R29, R63 ;  /* 0x0000003f001d7308 */ /* 0x000ea20000002400 */
[----:B------:R-:W-:Y:S01]  /*11010*/  FSEL R143, R24, -INF , !P0 ;  /* 0xff800000188f7808 */ /* 0x000fe20004000000 */
[----:B------:R-:W-:Y:S01]  /*11020*/  FFMA.FTZ R24, R18, UR4, R59 ;  /* 0x0000000412187c23 */ /* 0x000fe2000801003b */
[----:B------:R-:W-:-:S02]  /*11030*/  ISETP.GE.AND P0, PT, R4, R25, PT ;  /* 0x000000190400720c */ /* 0x000fc40003f06270 */
[-C--:B------:R-:W-:Y:S02]  /*11040*/  ISETP.GE.AND P5, PT, R3, R25.reuse, PT ;  /* 0x000000190300720c */ /* 0x080fe40003fa6270 */
[----:B------:R-:W-:Y:S02]  /*11050*/  FSEL R67, R28, -INF , !P0 ;  /* 0xff8000001c437808 */ /* 0x000fe40004000000 */
[----:B------:R-:W-:Y:S01]  /*11060*/  FSEL R215, R24, -INF , !P5 ;  /* 0xff80000018d77808 */ /* 0x000fe20006800000 */
[----:B------:R-:W-:Y:S01]  /*11070*/  FFMA.FTZ R24, R17, UR4, R30 ;  /* 0x0000000411187c23 */ /* 0x000fe2000801001e */
[-C--:B------:R-:W-:Y:S02]  /*11080*/  ISETP.GE.AND P0, PT, R2, R25.reuse, PT ;  /* 0x000000190200720c */ /* 0x080fe40003f06270 */
[----:B------:R-:W-:Y:S01]  /*11090*/  ISETP.GE.AND P5, PT, R0, R25, PT ;  /* 0x000000190000720c */ /* 0x000fe20003fa6270 */
[----:B-1----:R-:W-:Y:S01]  /*110a0*/  FFMA.FTZ R25, R16, UR4, R34 ;  /* 0x0000000410197c23 */ /* 0x002fe20008010022 */
[----:B------:R-:W-:-:S02]  /*110b0*/  FSEL R213, R24, -INF , !P0 ;  /* 0xff80000018d57808 */ /* 0x000fc40004000000 */
[-C--:B------:R-:W-:Y:S02]  /*110c0*/  ISETP.GE.AND P0, PT, R15, R26.reuse, PT ;  /* 0x0000001a0f00720c */ /* 0x080fe40003f06270 */
[----:B------:R-:W-:Y:S02]  /*110d0*/  FSEL R214, R25, -INF , !P6 ;  /* 0xff80000019d67808 */ /* 0x000fe40007000000 */
[----:B------:R-:W-:Y:S01]  /*110e0*/  ISETP.GE.AND P6, PT, R15, R27, PT ;  /* 0x0000001b0f00720c */ /* 0x000fe20003fc6270 */
[----:B--2---:R-:W-:Y:S02]  /*110f0*/  FFMA.FTZ R15, R16, UR4, R29 ;  /* 0x00000004100f7c23 */ /* 0x004fe4000801001d */
[----:B------:R-:W-:Y:S02]  /*11100*/  FMUL.FTZ R24, R229, c[0x0][0x2ec] ;  /* 0x0000bb00e5187a20 */ /* 0x000fe40000410000 */
[----:B------:R-:W-:Y:S01]  /*11110*/  FMUL.FTZ R28, R228, c[0x0][0x2ec] ;  /* 0x0000bb00e41c7a20 */ /* 0x000fe20000410000 */
[----:B------:R-:W-:Y:S01]  /*11120*/  FSEL R228, R15, -INF , !P5 ;  /* 0xff8000000fe47808 */ /* 0x000fe20006800000 */
[----:B------:R1:W-:Y:S01]  /*11130*/  MUFU.TANH R59, R24 ;  /* 0x00000018003b7308 */ /* 0x0003e20000002400 */
[----:B------:R-:W-:Y:S01]  /*11140*/  FMUL.FTZ R25, R231, c[0x0][0x2ec] ;  /* 0x0000bb00e7197a20 */ /* 0x000fe20000410000 */
[----:B------:R-:W-:-:S02]  /*11150*/  ISETP.GE.AND P5, PT, R14, R26, PT ;  /* 0x0000001a0e00720c */ /* 0x000fc40003fa6270 */
[----:B------:R-:W-:Y:S02]  /*11160*/  FSEL R15, R44, -INF , !P4 ;  /* 0xff8000002c0f7808 */ /* 0x000fe40006000000 */
[----:B------:R-:W-:Y:S02]  /*11170*/  ISETP.GE.AND P4, PT, R14, R27, PT ;  /* 0x0000001b0e00720c */ /* 0x000fe40003f86270 */
[----:B------:R-:W2:Y:S01]  /*11180*/  MUFU.TANH R60, R28 ;  /* 0x0000001c003c7308 */ /* 0x000ea20000002400 */
[----:B------:R-:W-:Y:S02]  /*11190*/  FSEL R14, R42, -INF , !P1 ;  /* 0xff8000002a0e7808 */ /* 0x000fe40004800000 */
[----:B------:R-:W-:Y:S01]  /*111a0*/  FSEL R31, R45, -INF , !P6 ;  /* 0xff8000002d1f7808 */ /* 0x000fe20007000000 */
[----:B-1----:R-:W-:-:S04]  /*111b0*/  FMUL.FTZ R24, R230, c[0x0][0x2ec] ;  /* 0x0000bb00e6187a20 */ /* 0x002fc80000410000 */
[----:B------:R1:W-:Y:S01]  /*111c0*/  MUFU.TANH R42, R25 ;  /* 0x00000019002a7308 */ /* 0x0003e20000002400 */
[-C--:B------:R-:W-:Y:S02]  /*111d0*/  ISETP.GE.AND P1, PT, R13, R26.reuse, PT ;  /* 0x0000001a0d00720c */ /* 0x080fe40003f26270 */
[----:B------:R-:W-:-:S05]  /*111e0*/  ISETP.GE.AND P6, PT, R12, R26, PT ;  /* 0x0000001a0c00720c */ /* 0x000fca0003fc6270 */
[----:B------:R3:W4:Y:S01]  /*111f0*/  MUFU.TANH R44, R24 ;  /* 0x00000018002c7308 */ /* 0x0007220000002400 */
[----:B------:R-:W-:Y:S02]  /*11200*/  FSEL R30, R57, -INF , !P1 ;  /* 0xff800000391e7808 */ /* 0x000fe40004800000 */
[----:B------:R-:W-:Y:S02]  /*11210*/  FSEL R139, R58, -INF , !P6 ;  /* 0xff8000003a8b7808 */ /* 0x000fe40007000000 */
[----:B-1----:R-:W-:Y:S02]  /*11220*/  FSEL R25, R53, -INF , !P5 ;  /* 0xff80000035197808 */ /* 0x002fe40006800000 */
[-C--:B------:R-:W-:Y:S02]  /*11230*/  ISETP.GE.AND P5, PT, R12, R27.reuse, PT ;  /* 0x0000001b0c00720c */ /* 0x080fe40003fa6270 */
[----:B---3--:R-:W-:Y:S02]  /*11240*/  FSEL R24, R46, -INF , !P0 ;  /* 0xff8000002e187808 */ /* 0x008fe40004000000 */
[----:B------:R-:W-:-:S02]  /*11250*/  ISETP.GE.AND P0, PT, R13, R27, PT ;  /* 0x0000001b0d00720c */ /* 0x000fc40003f06270 */
[----:B------:R-:W-:Y:S02]  /*11260*/  FSEL R209, R54, -INF , !P5 ;  /* 0xff80000036d17808 */ /* 0x000fe40006800000 */
[-C--:B------:R-:W-:Y:S02]  /*11270*/  ISETP.GE.AND P1, PT, R11, R27.reuse, PT ;  /* 0x0000001b0b00720c */ /* 0x080fe40003f26270 */
[----:B------:R-:W-:Y:S02]  /*11280*/  FSEL R33, R55, -INF , !P0 ;  /* 0xff80000037217808 */ /* 0x000fe40004000000 */
[----:B------:R-:W-:Y:S02]  /*11290*/  ISETP.GE.AND P6, PT, R10, R27, PT ;  /* 0x0000001b0a00720c */ /* 0x000fe40003fc6270 */
[----:B------:R-:W-:Y:S02]  /*112a0*/  ISETP.GE.AND P5, PT, R9, R26, PT ;  /* 0x0000001a0900720c */ /* 0x000fe40003fa6270 */
[----:B------:R-:W-:-:S02]  /*112b0*/  FSEL R32, R51, -INF , !P4 ;  /* 0xff80000033207808 */ /* 0x000fc40006000000 */
[-C--:B------:R-:W-:Y:S02]  /*112c0*/  ISETP.GE.AND P0, PT, R10, R26.reuse, PT ;  /* 0x0000001a0a00720c */ /* 0x080fe40003f06270 */
[----:B------:R-:W-:Y:S01]  /*112d0*/  ISETP.GE.AND P4, PT, R11, R26, PT ;  /* 0x0000001a0b00720c */ /* 0x000fe20003f86270 */
[----:B------:R-:W-:Y:S01]  /*112e0*/  FMUL.FTZ R13, R224, c[0x0][0x2ec] ;  /* 0x0000bb00e00d7a20 */ /* 0x000fe20000410000 */
[----:B------:R-:W-:Y:S01]  /*112f0*/  FSEL R208, R49, -INF , !P1 ;  /* 0xff80000031d07808 */ /* 0x000fe20004800000 */
[----:B------:R-:W-:Y:S01]  /*11300*/  FMUL.FTZ R11, R226, c[0x0][0x2ec] ;  /* 0x0000bb00e20b7a20 */ /* 0x000fe20000410000 */
[----:B------:R-:W-:Y:S02]  /*11310*/  FSEL R138, R41, -INF , !P6 ;  /* 0xff800000298a7808 */ /* 0x000fe40007000000 */
[----:B------:R-:W-:Y:S02]  /*11320*/  FSEL R132, R43, -INF , !P5 ;  /* 0xff8000002b847808 */ /* 0x000fe40006800000 */
[----:B------:R-:W-:-:S02]  /*11330*/  FSEL R49, R52, -INF , !P0 ;  /* 0xff80000034317808 */ /* 0x000fc40004000000 */
[CC--:B------:R-:W-:Y:S02]  /*11340*/  ISETP.GE.AND P6, PT, R7.reuse, R26.reuse, PT ;  /* 0x0000001a0700720c */ /* 0x0c0fe40003fc6270 */
[-C--:B------:R-:W-:Y:S01]  /*11350*/  ISETP.GE.AND P5, PT, R7, R27.reuse, PT ;  /* 0x0000001b0700720c */ /* 0x080fe20003fa6270 */
[----:B--2---:R-:W-:Y:S01]  /*11360*/  FFMA.FTZ R7, R23, UR4, R60 ;  /* 0x0000000417077c23 */ /* 0x004fe2000801003c */
[----:B------:R-:W-:Y:S02]  /*11370*/  FSEL R133, R56, -INF , !P4 ;  /* 0xff80000038857808 */ /* 0x000fe40006000000 */
[C---:B------:R-:W-:Y:S02]  /*11380*/  ISETP.GE.AND P1, PT, R8.reuse, R26, PT ;  /* 0x0000001a0800720c */ /* 0x040fe40003f26270 */
[-C--:B------:R-:W-:Y:S01]  /*11390*/  ISETP.GE.AND P0, PT, R8, R27.reuse, PT ;  /* 0x0000001b0800720c */ /* 0x080fe20003f06270 */
[----:B------:R-:W-:Y:S01]  /*113a0*/  FMUL.FTZ R8, R221, c[0x0][0x2ec] ;  /* 0x0000bb00dd087a20 */ /* 0x000fe20000410000 */
[----:B------:R-:W-:Y:S01]  /*113b0*/  ISETP.GE.AND P4, PT, R9, R27, PT ;  /* 0x0000001b0900720c */ /* 0x000fe20003f86270 */
[----:B------:R-:W1:Y:S01]  /*113c0*/  MUFU.TANH R29, R13 ;  /* 0x0000000d001d7308 */ /* 0x000e620000002400 */
[----:B------:R-:W-:-:S02]  /*113d0*/  FMUL.FTZ R12, R225, c[0x0][0x2ec] ;  /* 0x0000bb00e10c7a20 */ /* 0x000fc40000410000 */
[----:B------:R-:W-:Y:S01]  /*113e0*/  FMUL.FTZ R10, R227, c[0x0][0x2ec] ;  /* 0x0000bb00e30a7a20 */ /* 0x000fe20000410000 */
[----:B------:R-:W-:Y:S01]  /*113f0*/  FSEL R51, R40, -INF , !P4 ;  /* 0xff80000028337808 */ /* 0x000fe20006000000 */
[----:B------:R-:W-:Y:S01]  /*11400*/  FMUL.FTZ R9, R220, c[0x0][0x2ec] ;  /* 0x0000bb00dc097a20 */ /* 0x000fe20000410000 */
[----:B------:R-:W-:Y:S02]  /*11410*/  FSEL R227, R7, -INF , !P1 ;  /* 0xff80000007e37808 */ /* 0x000fe40004800000 */
[----:B------:R-:W2:Y:S01]  /*11420*/  MUFU.TANH R13, R11 ;  /* 0x0000000b000d7308 */ /* 0x000ea20000002400 */
[----:B------:R-:W-:Y:S01]  /*11430*/  ISETP.GE.AND P4, PT, R6, R26, PT ;  /* 0x0000001a0600720c */ /* 0x000fe20003f86270 */
[----:B------:R-:W-:Y:S01]  /*11440*/  FFMA.FTZ R7, R22, UR4, R59 ;  /* 0x0000000416077c23 */ /* 0x000fe2000801003b */
[----:B------:R-:W-:Y:S01]  /*11450*/  ISETP.GE.AND P1, PT, R6, R27, PT ;  /* 0x0000001b0600720c */ /* 0x000fe20003f26270 */
[----:B----4-:R-:W-:-:S04]  /*11460*/  FFMA.FTZ R6, R23, UR4, R44 ;  /* 0x0000000417067c23 */ /* 0x010fc8000801002c */
[----:B------:R3:W-:Y:S01]  /*11470*/  MUFU.TANH R11, R8 ;  /* 0x00000008000b7308 */ /* 0x0007e20000002400 */
[----:B------:R-:W-:Y:S02]  /*11480*/  FSEL R225, R6, -INF , !P0 ;  /* 0xff80000006e17808 */ /* 0x000fe40004000000 */
[----:B------:R-:W-:-:S05]  /*11490*/  ISETP.GE.AND P0, PT, R5, R26, PT ;  /* 0x0000001a0500720c */ /* 0x000fca0003f06270 */
[----:B------:R-:W4:Y:S01]  /*114a0*/  MUFU.TANH R34, R12 ;  /* 0x0000000c00227308 */ /* 0x000f220000002400 */
[----:B---3--:R-:W-:-:S07]  /*114b0*/  FMUL.FTZ R8, R222, c[0x0][0x2ec] ;  /* 0x0000bb00de087a20 */ /* 0x008fce0000410000 */
[----:B------:R-:W3:Y:S08]  /*114c0*/  MUFU.TANH R12, R9 ;  /* 0x00000009000c7308 */ /* 0x000ef00000002400 */
[----:B------:R1:W-:Y:S01]  /*114d0*/  MUFU.TANH R9, R8 ;  /* 0x0000000800097308 */ /* 0x0003e20000002400 */
[----:B------:R-:W-:-:S07]  /*114e0*/  FFMA.FTZ R22, R22, UR4, R42 ;  /* 0x0000000416167c23 */ /* 0x000fce000801002a */
[----:B------:R-:W-:Y:S01]  /*114f0*/  MUFU.TANH R28, R10 ;  /* 0x0000000a001c7308 */ /* 0x000fe20000002400 */
[----:B-1----:R-:W-:Y:S01]  /*11500*/  FMUL.FTZ R8, R223, c[0x0][0x2ec] ;  /* 0x0000bb00df087a20 */ /* 0x002fe20000410000 */
[----:B------:R-:W-:Y:S02]  /*11510*/  FSEL R223, R7, -INF , !P6 ;  /* 0xff80000007df7808 */ /* 0x000fe40007000000 */
[----:B------:R-:W-:Y:S01]  /*11520*/  ISETP.GE.AND P6, PT, R5, R27, PT ;  /* 0x0000001b0500720c */ /* 0x000fe20003fc6270 */
[----:B------:R-:W-:-:S03]  /*11530*/  FMUL.FTZ R5, R216, c[0x0][0x2ec] ;  /* 0x0000bb00d8057a20 */ /* 0x000fc60000410000 */
[----:B------:R-:W1:Y:S08]  /*11540*/  MUFU.TANH R10, R8 ;  /* 0x00000008000a7308 */ /* 0x000e700000002400 */
[----:B------:R1:W1:Y:S01]  /*11550*/  MUFU.TANH R8, R5 ;  /* 0x0000000500087308 */ /* 0x0002620000002400 */
[----:B------:R-:W-:Y:S01]  /*11560*/  FMUL.FTZ R6, R217, c[0x0][0x2ec] ;  /* 0x0000bb00d9067a20 */ /* 0x000fe20000410000 */
[----:B------:R-:W-:-:S02]  /*11570*/  FSEL R224, R22, -INF , !P5 ;  /* 0xff80000016e07808 */ /* 0x000fc40006800000 */
[----:B------:R-:W-:Y:S01]  /*11580*/  ISETP.GE.AND P5, PT, R4, R26, PT ;  /* 0x0000001a0400720c */ /* 0x000fe20003fa6270 */
[C---:B-1----:R-:W-:Y:S02]  /*11590*/  FFMA.FTZ R5, R21.reuse, UR4, R29 ;  /* 0x0000000415057c23 */ /* 0x042fe4000801001d */
[----:B--2---:R-:W-:-:S03]  /*115a0*/  FFMA.FTZ R21, R21, UR4, R13 ;  /* 0x0000000415157c23 */ /* 0x004fc6000801000d */
[----:B------:R-:W-:Y:S01]  /*115b0*/  FSEL R220, R5, -INF , !P4 ;  /* 0xff80000005dc7808 */ /* 0x000fe20006000000 */
[----:B----4-:R-:W-:Y:S01]  /*115c0*/  FFMA.FTZ R5, R20, UR4, R34 ;  /* 0x0000000414057c23 */ /* 0x010fe20008010022 */
[-C--:B------:R-:W-:Y:S01]  /*115d0*/  ISETP.GE.AND P4, PT, R4, R27.reuse, PT ;  /* 0x0000001b0400720c */ /* 0x080fe20003f86270 */
[----:B---3--:R-:W-:Y:S01]  /*115e0*/  FFMA.FTZ R4, R19, UR4, R12 ;  /* 0x0000000413047c23 */ /* 0x008fe2000801000c */
[----:B------:R-:W-:Y:S01]  /*115f0*/  FSEL R222, R21, -INF , !P1 ;  /* 0xff80000015de7808 */ /* 0x000fe20004800000 */
[----:B------:R1:W2:Y:S01]  /*11600*/  MUFU.TANH R7, R6 ;  /* 0x0000000600077308 */ /* 0x0002a20000002400 */
[----:B------:R-:W-:Y:S02]  /*11610*/  FSEL R216, R5, -INF , !P0 ;  /* 0xff80000005d87808 */ /* 0x000fe40004000000 */
[C---:B------:R-:W-:Y:S02]  /*11620*/  ISETP.GE.AND P1, PT, R3.reuse, R26, PT ;  /* 0x0000001a0300720c */ /* 0x040fe40003f26270 */
[----:B------:R-:W-:Y:S01]  /*11630*/  ISETP.GE.AND P0, PT, R3, R27, PT ;  /* 0x0000001b0300720c */ /* 0x000fe20003f06270 */
[----:B------:R-:W-:Y:S01]  /*11640*/  FMUL.FTZ R3, R219, c[0x0][0x2ec] ;  /* 0x0000bb00db037a20 */ /* 0x000fe20000410000 */
[----:B------:R-:W-:-:S03]  /*11650*/  FSEL R226, R4, -INF , !P5 ;  /* 0xff80000004e27808 */ /* 0x000fc60006800000 */
[----:B------:R3:W-:Y:S01]  /*11660*/  MUFU.TANH R4, R3 ;  /* 0x0000000300047308 */ /* 0x0007e20000002400 */
[----:B-1----:R-:W-:-:S07]  /*11670*/  FMUL.FTZ R6, R218, c[0x0][0x2ec] ;  /* 0x0000bb00da067a20 */ /* 0x002fce0000410000 */
[----:B------:R-:W1:Y:S01]  /*11680*/  MUFU.TANH R6, R6 ;  /* 0x0000000600067308 */ /* 0x000e620000002400 */
[C---:B---3--:R-:W-:Y:S02]  /*11690*/  FFMA.FTZ R3, R18.reuse, UR4, R11 ;  /* 0x0000000412037c23 */ /* 0x048fe4000801000b */
[----:B------:R-:W-:Y:S02]  /*116a0*/  FFMA.FTZ R18, R18, UR4, R10 ;  /* 0x0000000412127c23 */ /* 0x000fe4000801000a */
[----:B------:R-:W-:-:S03]  /*116b0*/  FFMA.FTZ R20, R20, UR4, R28 ;  /* 0x0000000414147c23 */ /* 0x000fc6000801001c */
[----:B------:R-:W-:Y:S02]  /*116c0*/  FSEL R231, R18, -INF , !P0 ;  /* 0xff80000012e77808 */ /* 0x000fe40004000000 */
[----:B------:R-:W-:Y:S01]  /*116d0*/  PLOP3.LUT P0, PT, PT, PT, UP0, 0x80, 0x0 ;  /* 0x000000000000781c */ /* 0x000fe20003f0f008 */
[----:B------:R-:W-:Y:S01]  /*116e0*/  FFMA.FTZ R19, R19, UR4, R9 ;  /* 0x0000000413137c23 */ /* 0x000fe20008010009 */
[----:B------:R-:W-:Y:S02]  /*116f0*/  FSEL R221, R20, -INF , !P6 ;  /* 0xff80000014dd7808 */ /* 0x000fe40007000000 */
[----:B------:R-:W-:Y:S02]  /*11700*/  FSEL R219, R3, -INF , !P1 ;  /* 0xff80000003db7808 */ /* 0x000fe40004800000 */
[----:B------:R-:W-:Y:S02]  /*11710*/  FSEL R212, R19, -INF , !P4 ;  /* 0xff80000013d47808 */ /* 0x000fe40006000000 */
[----:B------:R-:W-:-:S02]  /*11720*/  ISETP.GE.AND P6, PT, R2, R26, PT ;  /* 0x0000001a0200720c */ /* 0x000fc40003fc6270 */
[----:B------:R-:W-:Y:S02]  /*11730*/  ISETP.GE.AND P5, PT, R0, R26, PT ;  /* 0x0000001a0000720c */ /* 0x000fe40003fa6270 */
[-C--:B------:R-:W-:Y:S01]  /*11740*/  ISETP.GE.AND P4, PT, R2, R27.reuse, PT ;  /* 0x0000001b0200720c */ /* 0x080fe20003f86270 */
[C---:B------:R-:W-:Y:S01]  /*11750*/  FFMA.FTZ R2, R17.reuse, UR4, R8 ;  /* 0x0000000411027c23 */ /* 0x040fe20008010008 */
[----:B------:R-:W-:Y:S01]  /*11760*/  ISETP.GE.AND P1, PT, R0, R27, PT ;  /* 0x0000001b0000720c */ /* 0x000fe20003f26270 */
[C---:B--2---:R-:W-:Y:S02]  /*11770*/  FFMA.FTZ R0, R16.reuse, UR4, R7 ;  /* 0x0000000410007c23 */ /* 0x044fe40008010007 */
[----:B-1----:R-:W-:Y:S02]  /*11780*/  FFMA.FTZ R17, R17, UR4, R6 ;  /* 0x0000000411117c23 */ /* 0x002fe40008010006 */
        /* <DEDUP_REMOVED lines=84> */
.L_x_419:
[----:B------:R-:W-:Y:S05]  /*11cd0*/  BSYNC B0 ;  /* 0x0000000000007941 */ /* 0x000fea0003800000 */
.L_x_418:
[----:B------:R-:W0:Y:S02]  /*11ce0*/  LDGDEPBAR ;  /* 0x00000000000079af */ /* 0x000e240000000000 */
.L_x_417:
[----:B--2---:R-:W2:Y:S04]  /*11cf0*/  LDL.LU R3, [R1+0x24] ;  /* 0x0000240001037983 */ /* 0x004ea80000300800 */
[----:B------:R-:W3:Y:S04]  /*11d00*/  LDL.LU R2, [R1+0x20] ;  /* 0x0000200001027983 */ /* 0x000ee80000300800 */
[----:B------:R-:W4:Y:S04]  /*11d10*/  LDL.LU R0, [R1+0x28] ;  /* 0x0000280001007983 */ /* 0x000f280000300800 */
[----:B-1----:R-:W4:Y:S04]  /*11d20*/  LDL.LU R7, [R1+0x34] ;  /* 0x0000340001077983 */ /* 0x002f280000300800 */
[----:B------:R-:W4:Y:S01]  /*11d30*/  LDL.LU R6, [R1+0x30] ;  /* 0x0000300001067983 */ /* 0x000f220000300800 */
[----:B------:R-:W-:-:S02]  /*11d40*/  MOV R26, R136 ;  /* 0x00000088001a7202 */ /* 0x000fc40000000f00 */
[----:B------:R-:W-:Y:S01]  /*11d50*/  MOV R42, R134 ;  /* 0x00000086002a7202 */ /* 0x000fe20000000f00 */
[----:B------:R-:W-:Y:S01]  /*11d60*/  STL [R1+0xa4], R243 ;  /* 0x0000a4f301007387 */ /* 0x000fe20000100800 */
[----:B------:R-:W-:Y:S02]  /*11d70*/  MOV R20, R66 ;  /* 0x0000004200147202 */ /* 0x000fe40000000f00 */
[----:B------:R-:W-:Y:S01]  /*11d80*/  MOV R43, R137 ;  /* 0x00000089002b7202 */ /* 0x000fe20000000f00 */
[----:B------:R-:W-:Y:S01]  /*11d90*/  STL [R1+0xa0], R242 ;  /* 0x0000a0f201007387 */ /* 0x000fe20000100800 */
[----:B------:R-:W-:Y:S02]  /*11da0*/  MOV R53, R214 ;  /* 0x000000d600357202 */ /* 0x000fe40000000f00 */
[----:B------:R-:W-:Y:S01]  /*11db0*/  MOV R40, R67 ;  /* 0x0000004300287202 */ /* 0x000fe20000000f00 */
[----:B------:R-:W-:Y:S01]  /*11dc0*/  STL [R1+0x9c], R241 ;  /* 0x00009cf101007387 */ /* 0x000fe20000100800 */
[----:B------:R-:W-:-:S03]  /*11dd0*/  MOV R52, R215 ;  /* 0x000000d700347202 */ /* 0x000fc60000000f00 */
[----:B------:R-:W-:Y:S04]  /*11de0*/  STL [R1+0x98], R236 ;  /* 0x000098ec01007387 */ /* 0x000fe80000100800 */
[----:B------:R-:W-:Y:S01]  /*11df0*/  LDSM.16.MT88.4 R16, [R237+0xc000] ;  /* 0x00c00000ed10783b */ /* 0x000fe20000004200 */
[----:B--2---:R-:W-:Y:S02]  /*11e00*/  MOV R22, R3 ;  /* 0x0000000300167202 */ /* 0x004fe40000000f00 */
[----:B---3--:R-:W-:Y:S02]  /*11e10*/  MOV R21, R2 ;  /* 0x0000000200157202 */ /* 0x008fe40000000f00 */
[----:B----4-:R-:W-:Y:S02]  /*11e20*/  MOV R27, R0 ;  /* 0x00000000001b7202 */ /* 0x010fe40000000f00 */
        /* <DEDUP_REMOVED lines=82> */
[----:B------:R-:W-:-:S03]  /*12350*/  FSETP.NEU.FTZ.AND P3, PT, R136, -INF , PT ;  /* 0xff8000008800780b */ /* 0x000fc60003f7d000 */
[----:B------:R2:W-:Y:S01]  /*12360*/  MUFU.EX2 R41, R0 ;  /* 0x0000000000297308 */ /* 0x0005e20000000800 */
[----:B-1----:R-:W-:Y:S01]  /*12370*/  FMNMX.FTZ R134, R134, R4, !PT ;  /* 0x0000000486867209 */ /* 0x002fe20007810000 */
[----:B----4-:R-:W-:-:S04]  /*12380*/  FFMA.FTZ R3, R47, c[0x0][0x23c], -R2 ;  /* 0x00008f002f037a23 */ /* 0x010fc80000010802 */
[----:B------:R-:W1:Y:S02]  /*12390*/  SHFL.BFLY PT, R4, R134, 0x1, 0x1f ;  /* 0x0c201f0086047f89 */ /* 0x000e6400000e0000 */
[----:B------:R4:W-:Y:S01]  /*123a0*/  MUFU.EX2 R39, R3 ;  /* 0x0000000300277308 */ /* 0x0009e20000000800 */
[----:B---3--:R-:W-:Y:S01]  /*123b0*/  FMNMX.FTZ R135, R135, R5, !PT ;  /* 0x0000000587877209 */ /* 0x008fe20007810000 */
[----:B--2---:R-:W-:-:S03]  /*123c0*/  FFMA.FTZ R0, R50, c[0x0][0x23c], -R2 ;  /* 0x00008f0032007a23 */ /* 0x004fc60000010802 */
[C---:B------:R-:W-:Y:S01]  /*123d0*/  FSETP.NEU.FTZ.AND P2, PT, R135.reuse, -INF , PT ;  /* 0xff8000008700780b */ /* 0x040fe20003f5d000 */
[----:B------:R-:W-:Y:S02]  /*123e0*/  FMUL.FTZ R28, R135, c[0x0][0x23c] ;  /* 0x00008f00871c7a20 */ /* 0x000fe40000410000 */
[----:B------:R2:W3:Y:S03]  /*123f0*/  MUFU.EX2 R8, R0 ;  /* 0x0000000000087308 */ /* 0x0004e60000000800 */
[----:B------:R-:W-:Y:S01]  /*12400*/  FSEL R28, R28, RZ, P2 ;  /* 0x000000ff1c1c7208 */ /* 0x000fe20001000000 */
[----:B----4-:R-:W-:-:S05]  /*12410*/  FMUL.FTZ R3, R136, c[0x0][0x23c] ;  /* 0x00008f0088037a20 */ /* 0x010fca0000410000 */
[----:B------:R-:W-:Y:S02]  /*12420*/  FSEL R3, R3, RZ, P3 ;  /* 0x000000ff03037208 */ /* 0x000fe40001800000 */
[----:B-1----:R-:W-:Y:S02]  /*12430*/  FMNMX.FTZ R134, R134, R4, !PT ;  /* 0x0000000486867209 */ /* 0x002fe40007810000 */
[----:B------:R-:W-:Y:S01]  /*12440*/  FSEL R4, R137, RZ, P4 ;  /* 0x000000ff89047208 */ /* 0x000fe20002000000 */
[----:B--2---:R-:W-:Y:S01]  /*12450*/  FFMA.FTZ R0, R38, c[0x0][0x23c], -R3 ;  /* 0x00008f0026007a23 */ /* 0x004fe20000010803 */
[C---:B------:R-:W-:Y:S01]  /*12460*/  FSETP.NEU.FTZ.AND P1, PT, R134.reuse, -INF , PT ;  /* 0xff8000008600780b */ /* 0x040fe20003f3d000 */
[----:B------:R-:W-:Y:S02]  /*12470*/  FMUL.FTZ R29, R134, c[0x0][0x23c] ;  /* 0x00008f00861d7a20 */ /* 0x000fe40000410000 */
[----:B------:R1:W-:Y:S01]  /*12480*/  MUFU.EX2 R242, R0 ;  /* 0x0000000000f27308 */ /* 0x0003e20000000800 */
[----:B------:R-:W-:-:S02]  /*12490*/  FADD.FTZ R4, R7, -R4 ;  /* 0x8000000407047221 */ /* 0x000fc40000010000 */
[----:B------:R-:W-:Y:S01]  /*124a0*/  FSEL R29, R29, RZ, P1 ;  /* 0x000000ff1d1d7208 */ /* 0x000fe20000800000 */
[--C-:B-1----:R-:W-:Y:S01]  /*124b0*/  FFMA.FTZ R0, R37, c[0x0][0x23c], -R3.reuse ;  /* 0x00008f0025007a23 */ /* 0x102fe20000010803 */
[----:B---3--:R-:W-:Y:S02]  /*124c0*/  MOV R37, R8 ;  /* 0x0000000800257202 */ /* 0x008fe40000000f00 */
[----:B------:R-:W-:Y:S01]  /*124d0*/  F2FP.PACK_AB R8, R39, R243 ;  /* 0x000000f32708723e */ /* 0x000fe200000000ff */
[----:B------:R1:W2:Y:S01]  /*124e0*/  MUFU.EX2 R23, R0 ;  /* 0x0000000000177308 */ /* 0x0002a20000000800 */
[----:B------:R-:W-:Y:S01]  /*124f0*/  F2FP.PACK_AB R10, R37, R41 ;  /* 0x00000029250a723e */ /* 0x000fe200000000ff */
[----:B-1----:R-:W-:Y:S01]  /*12500*/  FFMA.FTZ R0, R36, c[0x0][0x23c], -R3 ;  /* 0x00008f0024007a23 */ /* 0x002fe20000010803 */
[----:B--2---:R-:W-:-:S05]  /*12510*/  F2FP.PACK_AB R9, R23, R242 ;  /* 0x000000f21709723e */ /* 0x004fca00000000ff */
[----:B------:R1:W-:Y:S02]  /*12520*/  MUFU.EX2 R36, R0 ;  /* 0x0000000000247308 */ /* 0x0003e40000000800 */
[----:B-1----:R-:W-:Y:S01]  /*12530*/  FFMA.FTZ R0, R35, c[0x0][0x23c], -R3 ;  /* 0x00008f0023007a23 */ /* 0x002fe20000010803 */
[----:B------:R-:W-:-:S05]  /*12540*/  MOV R35, R213 ;  /* 0x000000d500237202 */ /* 0x000fca0000000f00 */
[----:B------:R1:W2:Y:S02]  /*12550*/  MUFU.EX2 R50, R0 ;  /* 0x0000000000327308 */ /* 0x0002a40000000800 */
[----:B-1----:R-:W-:Y:S01]  /*12560*/  FFMA.FTZ R0, R15, c[0x0][0x23c], -R28 ;  /* 0x00008f000f007a23 */ /* 0x002fe2000001081c */
[----:B--2---:R-:W-:-:S05]  /*12570*/  F2FP.PACK_AB R11, R50, R36 ;  /* 0x00000024320b723e */ /* 0x004fca00000000ff */
[----:B------:R1:W-:Y:S02]  /*12580*/  MUFU.EX2 R241, R0 ;  /* 0x0000000000f17308 */ /* 0x0003e40000000800 */
[----:B-1----:R-:W-:-:S06]  /*12590*/  FFMA.FTZ R0, R24, c[0x0][0x23c], -R28 ;  /* 0x00008f0018007a23 */ /* 0x002fcc000001081c */
[----:B------:R1:W-:Y:S02]  /*125a0*/  MUFU.EX2 R47, R0 ;  /* 0x00000000002f7308 */ /* 0x0003e40000000800 */
[----:B-1----:R-:W-:-:S06]  /*125b0*/  FFMA.FTZ R0, R25, c[0x0][0x23c], -R28 ;  /* 0x00008f0019007a23 */ /* 0x002fcc000001081c */
[----:B------:R1:W-:Y:S02]  /*125c0*/  MUFU.EX2 R38, R0 ;  /* 0x0000000000267308 */ /* 0x0003e40000000800 */
[----:B-1----:R-:W-:Y:S02]  /*125d0*/  FFMA.FTZ R0, R30, c[0x0][0x23c], -R28 ;  /* 0x00008f001e007a23 */ /* 0x002fe4000001081c */
[----:B------:R-:W-:-:S04]  /*125e0*/  FMUL.FTZ R30, R4, c[0x0][0x23c] ;  /* 0x00008f00041e7a20 */ /* 0x000fc80000410000 */
[----:B------:R1:W-:Y:S08]  /*125f0*/  MUFU.EX2 R34, R0 ;  /* 0x0000000000227308 */ /* 0x0003f00000000800 */
[----:B------:R-:W2:Y:S01]  /*12600*/  MUFU.EX2 R30, R30 ;  /* 0x0000001e001e7308 */ /* 0x000ea20000000800 */
[----:B-1----:R-:W-:Y:S02]  /*12610*/  FFMA.FTZ R0, R14, c[0x0][0x23c], -R29 ;  /* 0x00008f000e007a23 */ /* 0x002fe4000001081d */
[----:B------:R-:W1:Y:S05]  /*12620*/  LDSM.16.MT88.4 R12, [R238+0xc000] ;  /* 0x00c00000ee0c783b */ /* 0x000e6a0000004200 */
[----:B------:R3:W-:Y:S01]  /*12630*/  MUFU.EX2 R236, R0 ;  /* 0x0000000000ec7308 */ /* 0x0007e20000000800 */
[----:B--2---:R-:W-:-:S02]  /*12640*/  FMUL.FTZ R148, R148, R30 ;  /* 0x0000001e94947220 */ /* 0x004fc40000410000 */
[-C--:B------:R-:W-:Y:S02]  /*12650*/  FMUL.FTZ R149, R149, R30.reuse ;  /* 0x0000001e95957220 */ /* 0x080fe40000410000 */
[-C--:B------:R-:W-:Y:S02]  /*12660*/  FMUL.FTZ R156, R156, R30.reuse ;  /* 0x0000001e9c9c7220 */ /* 0x080fe40000410000 */
[-C--:B------:R-:W-:Y:S02]  /*12670*/  FMUL.FTZ R157, R157, R30.reuse ;  /* 0x0000001e9d9d7220 */ /* 0x080fe40000410000 */
[-C--:B------:R-:W-:Y:S02]  /*12680*/  FMUL.FTZ R172, R172, R30.reuse ;  /* 0x0000001eacac7220 */ /* 0x080fe40000410000 */
[----:B------:R-:W-:Y:S02]  /*12690*/  FMUL.FTZ R173, R173, R30 ;  /* 0x0000001eadad7220 */ /* 0x000fe40000410000 */
[----:B---3--:R-:W-:Y:S01]  /*126a0*/  FFMA.FTZ R0, R31, c[0x0][0x23c], -R29 ;  /* 0x00008f001f007a23 */ /* 0x008fe2000001081d */
[----:B------:R-:W-:Y:S01]  /*126b0*/  MOV R31, R212 ;  /* 0x000000d4001f7202 */ /* 0x000fe20000000f00 */
[----:B------:R-:W-:-:S02]  /*126c0*/  FMUL.FTZ R176, R176, R30 ;  /* 0x0000001eb0b07220 */ /* 0x000fc40000410000 */
[----:B------:R2:W-:Y:S01]  /*126d0*/  MUFU.EX2 R48, R0 ;  /* 0x0000000000307308 */ /* 0x0005e20000000800 */
        /* <DEDUP_REMOVED lines=8> */
[----:B--2---:R-:W-:Y:S02]  /*12760*/  FFMA.FTZ R0, R32, c[0x0][0x23c], -R29 ;  /* 0x00008f0020007a23 */ /* 0x004fe4000001081d */
[-C--:B------:R-:W-:Y:S02]  /*12770*/  FMUL.FTZ R193, R193, R30.reuse ;  /* 0x0000001ec1c17220 */ /* 0x080fe40000410000 */
[----:B------:R2:W-:Y:S01]  /*12780*/  MUFU.EX2 R24, R0 ;  /* 0x0000000000187308 */ /* 0x0005e20000000800 */
[-C--:B------:R-:W-:Y:S02]  /*12790*/  FMUL.FTZ R204, R204, R30.reuse ;  /* 0x0000001ecccc7220 */ /* 0x080fe40000410000 */
        /* <DEDUP_REMOVED lines=12> */
[----:B------:R-:W-:Y:S01]  /*12860*/  FMUL.FTZ R112, R112, R30 ;  /* 0x0000001e70707220 */ /* 0x000fe20000410000 */
[----:B------:R-:W-:Y:S01]  /*12870*/  F2FP.PACK_AB R6, R34, R38 ;  /* 0x000000262206723e */ /* 0x000fe200000000ff */
[----:B------:R-:W-:Y:S02]  /*12880*/  FMUL.FTZ R4, R4, c[0x0][0x23c] ;  /* 0x00008f0004047a20 */ /* 0x000fe40000410000 */
[----:B------:R-:W-:Y:S01]  /*12890*/  FADD.FTZ R5, R252, -R0 ;  /* 0x80000000fc057221 */ /* 0x000fe20000010000 */
[----:B------:R-:W-:Y:S01]  /*128a0*/  FSEL R0, R134, RZ, P1 ;  /* 0x000000ff86007208 */ /* 0x000fe20000800000 */
[----:B------:R-:W2:Y:S01]  /*128b0*/  MUFU.EX2 R44, R4 ;  /* 0x00000004002c7308 */ /* 0x000ea20000000800 */
[----:B------:R-:W-:Y:S01]  /*128c0*/  MOV R252, R21 ;  /* 0x0000001500fc7202 */ /* 0x000fe20000000f00 */
[----:B------:R-:W-:-:S02]  /*128d0*/  FMUL.FTZ R5, R5, c[0x0][0x23c] ;  /* 0x00008f0005057a20 */ /* 0x000fc40000410000 */
[----:B------:R-:W-:Y:S01]  /*128e0*/  FADD.FTZ R0, R251, -R0 ;  /* 0x80000000fb007221 */ /* 0x000fe20000010000 */
[----:B------:R-:W-:Y:S01]  /*128f0*/  MOV R251, R22 ;  /* 0x0000001600fb7202 */ /* 0x000fe20000000f00 */
[-C--:B------:R-:W-:Y:S02]  /*12900*/  FMUL.FTZ R113, R113, R30.reuse ;  /* 0x0000001e71717220 */ /* 0x080fe40000410000 */
[----:B------:R-:W-:Y:S01]  /*12910*/  FMUL.FTZ R0, R0, c[0x0][0x23c] ;  /* 0x00008f0000007a20 */ /* 0x000fe20000410000 */
[----:B------:R3:W4:Y:S01]  /*12920*/  MUFU.EX2 R45, R5 ;  /* 0x00000005002d7308 */ /* 0x0007220000000800 */
[-C--:B------:R-:W-:Y:S02]  /*12930*/  FMUL.FTZ R116, R116, R30.reuse ;  /* 0x0000001e74747220 */ /* 0x080fe40000410000 */
[-C--:B------:R-:W-:Y:S02]  /*12940*/  FMUL.FTZ R117, R117, R30.reuse ;  /* 0x0000001e75757220 */ /* 0x080fe40000410000 */
[----:B------:R-:W-:-:S02]  /*12950*/  FMUL.FTZ R128, R128, R30 ;  /* 0x0000001e80807220 */ /* 0x000fc40000410000 */
[-C--:B--2---:R-:W-:Y:S01]  /*12960*/  FMUL.FTZ R150, R150, R44.reuse ;  /* 0x0000002c96967220 */ /* 0x084fe20000410000 */
[----:B------:R2:W1:Y:S01]  /*12970*/  MUFU.EX2 R46, R0 ;  /* 0x00000000002e7308 */ /* 0x0004620000000800 */
[-C--:B------:R-:W-:Y:S01]  /*12980*/  FMUL.FTZ R151, R151, R44.reuse ;  /* 0x0000002c97977220 */ /* 0x080fe20000410000 */
[----:B------:R-:W-:Y:S01]  /*12990*/  F2FP.PACK_AB R4, R47, R241 ;  /* 0x000000f12f04723e */ /* 0x000fe200000000ff */
[-C--:B------:R-:W-:Y:S02]  /*129a0*/  FMUL.FTZ R158, R158, R44.reuse ;  /* 0x0000002c9e9e7220 */ /* 0x080fe40000410000 */
[-C--:B------:R-:W-:Y:S02]  /*129b0*/  FMUL.FTZ R159, R159, R44.reuse ;  /* 0x0000002c9f9f7220 */ /* 0x080fe40000410000 */
[----:B------:R-:W-:Y:S01]  /*129c0*/  FMUL.FTZ R174, R174, R44 ;  /* 0x0000002caeae7220 */ /* 0x000fe20000410000 */
[----:B---3--:R-:W-:Y:S01]  /*129d0*/  F2FP.PACK_AB R5, R48, R236 ;  /* 0x000000ec3005723e */ /* 0x008fe200000000ff */
[-C--:B----4-:R-:W-:Y:S01]  /*129e0*/  FMUL.FTZ R144, R144, R45.reuse ;  /* 0x0000002d90907220 */ /* 0x090fe20000410000 */
[----:B------:R-:W-:Y:S01]  /*129f0*/  HMMA.16816.F32 R148, R8, R16, R148 ;  /* 0x000000100894723c */ /* 0x000fe20000001894 */
[----:B------:R-:W-:-:S02]  /*12a00*/  FMUL.FTZ R145, R145, R45 ;  /* 0x0000002d91917220 */ /* 0x000fc40000410000 */
[-C--:B------:R-:W-:Y:S02]  /*12a10*/  FMUL.FTZ R152, R152, R45.reuse ;  /* 0x0000002d98987220 */ /* 0x080fe40000410000 */
[----:B------:R-:W-:Y:S02]  /*12a20*/  FMUL.FTZ R153, R153, R45 ;  /* 0x0000002d99997220 */ /* 0x000fe40000410000 */
[----:B--2---:R-:W-:Y:S01]  /*12a30*/  FFMA.FTZ R0, R33, c[0x0][0x23c], -R29 ;  /* 0x00008f0021007a23 */ /* 0x004fe2000001081d */
[----:B------:R-:W-:Y:S01]  /*12a40*/  HMMA.16816.F32 R212, R8, R18, R156 ;  /* 0x0000001208d4723c */ /* 0x000fe2000000189c */
[-C--:B-1----:R-:W-:Y:S02]  /*12a50*/  FMUL.FTZ R146, R146, R46.reuse ;  /* 0x0000002e92927220 */ /* 0x082fe40000410000 */
[----:B------:R-:W1:Y:S01]  /*12a60*/  MUFU.EX2 R25, R0 ;  /* 0x0000000000197308 */ /* 0x000e620000000800 */
[-C--:B------:R-:W-:Y:S02]  /*12a70*/  FMUL.FTZ R147, R147, R46.reuse ;  /* 0x0000002e93937220 */ /* 0x080fe40000410000 */
[----:B------:R-:W-:-:S02]  /*12a80*/  FMUL.FTZ R154, R154, R46 ;  /* 0x0000002e9a9a7220 */ /* 0x000fc40000410000 */
[----:B------:R-:W-:Y:S02]  /*12a90*/  FMUL.FTZ R155, R155, R46 ;  /* 0x0000002e9b9b7220 */ /* 0x000fe40000410000 */
[-C--:B------:R-:W-:Y:S02]  /*12aa0*/  FMUL.FTZ R175, R175, R44.reuse ;  /* 0x0000002cafaf7220 */ /* 0x080fe40000410000 */
[-C--:B------:R-:W-:Y:S02]  /*12ab0*/  FMUL.FTZ R178, R178, R44.reuse ;  /* 0x0000002cb2b27220 */ /* 0x080fe40000410000 */
[----:B------:R-:W-:Y:S02]  /*12ac0*/  FMUL.FTZ R179, R179, R44 ;  /* 0x0000002cb3b37220 */ /* 0x000fe40000410000 */
[-C--:B------:R-:W-:Y:S01]  /*12ad0*/  FMUL.FTZ R168, R168, R45.reuse ;  /* 0x0000002da8a87220 */ /* 0x080fe20000410000 */
[----:B------:R-:W-:Y:S01]  /*12ae0*/  HMMA.16816.F32 R56, R8, R14, R172 ;  /* 0x0000000e0838723c */ /* 0x000fe200000018ac */
[----:B------:R-:W-:Y:S01]  /*12af0*/  FMUL.FTZ R169, R169, R45 ;  /* 0x0000002da9a97220 */ /* 0x000fe20000410000 */
[----:B-1----:R-:W-:Y:S01]  /*12b00*/  F2FP.PACK_AB R7, R25, R24 ;  /* 0x000000181907723e */ /* 0x002fe200000000ff */
        /* <DEDUP_REMOVED lines=20> */
[----:B------:R-:W-:Y:S01]  /*12c50*/  MOV R170, R34 ;  /* 0x0000002200aa7202 */ /* 0x000fe20000000f00 */
[-C--:B------:R-:W-:Y:S01]  /*12c60*/  HMMA.16816.F32 R160, R8, R12.reuse, R160 ;  /* 0x0000000c08a0723c */ /* 0x080fe200000018a0 */
[----:B------:R-:W-:Y:S01]  /*12c70*/  FMUL.FTZ R184, R184, R45 ;  /* 0x0000002db8b87220 */ /* 0x000fe20000410000 */
[----:B------:R-:W-:Y:S01]  /*12c80*/  MOV R169, R25 ;  /* 0x0000001900a97202 */ /* 0x000fe20000000f00 */
[----:B------:R-:W-:Y:S01]  /*12c90*/  FMUL.FTZ R185, R185, R45 ;  /* 0x0000002db9b97220 */ /* 0x000fe20000410000 */
[----:B------:R-:W-:Y:S01]  /*12ca0*/  MOV R171, R50 ;  /* 0x0000003200ab7202 */ /* 0x000fe20000000f00 */
[-C--:B------:R-:W-:Y:S01]  /*12cb0*/  FMUL.FTZ R186, R186, R46.reuse ;  /* 0x0000002ebaba7220 */ /* 0x080fe20000410000 */
[----:B------:R-:W-:Y:S01]  /*12cc0*/  MOV R50, R141 ;  /* 0x0000008d00327202 */ /* 0x000fe20000000f00 */
[----:B------:R-:W-:Y:S01]  /*12cd0*/  FMUL.FTZ R187, R187, R46 ;  /* 0x0000002ebbbb7220 */ /* 0x000fe20000410000 */
[----:B------:R-:W-:Y:S01]  /*12ce0*/  HMMA.16816.F32 R64, R4, R12, R164 ;  /* 0x0000000c0440723c */ /* 0x000fe200000018a4 */
[----:B------:R-:W2:Y:S01]  /*12cf0*/  LDSM.16.MT88.4 R12, [R239+0xc000] ;  /* 0x00c00000ef0c783b */ /* 0x000ea20000004200 */
[----:B------:R-:W-:-:S02]  /*12d00*/  FMUL.FTZ R190, R190, R44 ;  /* 0x0000002cbebe7220 */ /* 0x000fc40000410000 */
[-C--:B------:R-:W-:Y:S02]  /*12d10*/  FMUL.FTZ R191, R191, R44.reuse ;  /* 0x0000002cbfbf7220 */ /* 0x080fe40000410000 */
[----:B------:R-:W-:Y:S01]  /*12d20*/  FMUL.FTZ R194, R194, R44 ;  /* 0x0000002cc2c27220 */ /* 0x000fe20000410000 */
[----:B------:R-:W-:Y:S01]  /*12d30*/  MOV R165, R24 ;  /* 0x0000001800a57202 */ /* 0x000fe20000000f00 */
[----:B------:R-:W-:Y:S01]  /*12d40*/  FMUL.FTZ R195, R195, R44 ;  /* 0x0000002cc3c37220 */ /* 0x000fe20000410000 */
[----:B------:R-:W-:Y:S01]  /*12d50*/  MOV R167, R36 ;  /* 0x0000002400a77202 */ /* 0x000fe20000000f00 */
[----:B------:R-:W-:Y:S01]  /*12d60*/  FMUL.FTZ R196, R196, R45 ;  /* 0x0000002dc4c47220 */ /* 0x000fe20000410000 */
[----:B------:R-:W-:Y:S01]  /*12d70*/  MOV R164, R37 ;  /* 0x0000002500a47202 */ /* 0x000fe20000000f00 */
[----:B------:R-:W-:Y:S01]  /*12d80*/  FMUL.FTZ R197, R197, R45 ;  /* 0x0000002dc5c57220 */ /* 0x000fe20000410000 */
[----:B------:R-:W-:Y:S01]  /*12d90*/  MOV R166, R38 ;  /* 0x0000002600a67202 */ /* 0x000fe20000000f00 */
[-C--:B------:R-:W-:Y:S01]  /*12da0*/  FMUL.FTZ R198, R198, R46.reuse ;  /* 0x0000002ec6c67220 */ /* 0x080fe20000410000 */
[----:B-1----:R-:W-:Y:S01]  /*12db0*/  HMMA.16816.F32 R52, R8, R16, R176 ;  /* 0x000000100834723c */ /* 0x002fe200000018b0 */
[----:B------:R-:W-:-:S02]  /*12dc0*/  FMUL.FTZ R199, R199, R46 ;  /* 0x0000002ec7c77220 */ /* 0x000fc40000410000 */
[-C--:B------:R-:W-:Y:S02]  /*12dd0*/  FMUL.FTZ R200, R200, R45.reuse ;  /* 0x0000002dc8c87220 */ /* 0x080fe40000410000 */
[----:B------:R-:W-:Y:S02]  /*12de0*/  FMUL.FTZ R201, R201, R45 ;  /* 0x0000002dc9c97220 */ /* 0x000fe40000410000 */
[----:B------:R-:W-:Y:S01]  /*12df0*/  MOV R176, R31 ;  /* 0x0000001f00b07202 */ /* 0x000fe20000000f00 */
[-C--:B------:R-:W-:Y:S01]  /*12e00*/  FMUL.FTZ R202, R202, R46.reuse ;  /* 0x0000002ecaca7220 */ /* 0x080fe20000410000 */
[----:B------:R-:W-:Y:S01]  /*12e10*/  MOV R31, R35 ;  /* 0x00000023001f7202 */ /* 0x000fe20000000f00 */
[----:B------:R-:W-:Y:S01]  /*12e20*/  FMUL.FTZ R203, R203, R46 ;  /* 0x0000002ecbcb7220 */ /* 0x000fe20000410000 */
[----:B------:R-:W-:Y:S01]  /*12e30*/  HMMA.16816.F32 R32, R4, R16, R180 ;  /* 0x000000100420723c */ /* 0x000fe200000018b4 */
[----:B------:R-:W-:Y:S01]  /*12e40*/  MOV R179, R23 ;  /* 0x0000001700b37202 */ /* 0x000fe20000000f00 */
[-C--:B------:R-:W-:Y:S01]  /*12e50*/  FMUL.FTZ R206, R206, R44.reuse ;  /* 0x0000002ccece7220 */ /* 0x080fe20000410000 */
[----:B------:R-:W-:Y:S01]  /*12e60*/  MOV R178, R39 ;  /* 0x0000002700b27202 */ /* 0x000fe20000000f00 */
[----:B------:R-:W-:-:S02]  /*12e70*/  FMUL.FTZ R207, R207, R44 ;  /* 0x0000002ccfcf7220 */ /* 0x000fc40000410000 */
[----:B------:R-:W-:Y:S01]  /*12e80*/  FFMA.FTZ R0, R250, c[0x0][0x23c], -R2 ;  /* 0x00008f00fa007a23 */ /* 0x000fe20000010802 */
[----:B------:R-:W-:Y:S01]  /*12e90*/  MOV R180, R20 ;  /* 0x0000001400b47202 */ /* 0x000fe20000000f00 */
[-C--:B------:R-:W-:Y:S01]  /*12ea0*/  HMMA.16816.F32 R184, R4, R18.reuse, R184 ;  /* 0x0000001204b8723c */ /* 0x080fe200000018b8 */
[----:B------:R-:W1:Y:S01]  /*12eb0*/  LDSM.16.MT88.4 R20, [R237+0xe000] ;  /* 0x00e00000ed14783b */ /* 0x000e620000004200 */
[----:B------:R3:W-:Y:S01]  /*12ec0*/  MUFU.EX2 R168, R0 ;  /* 0x0000000000a87308 */ /* 0x0007e20000000800 */
[-C--:B------:R-:W-:Y:S01]  /*12ed0*/  FMUL.FTZ R72, R72, R45.reuse ;  /* 0x0000002d48487220 */ /* 0x080fe20000410000 */
[----:B------:R-:W-:Y:S01]  /*12ee0*/  MOV R183, R140 ;  /* 0x0000008c00b77202 */ /* 0x000fe20000000f00 */
[----:B------:R-:W-:Y:S02]  /*12ef0*/  FMUL.FTZ R73, R73, R45 ;  /* 0x0000002d49497220 */ /* 0x000fe40000410000 */
[-C--:B------:R-:W-:Y:S01]  /*12f00*/  FMUL.FTZ R74, R74, R46.reuse ;  /* 0x0000002e4a4a7220 */ /* 0x080fe20000410000 */
[----:B------:R-:W-:Y:S01]  /*12f10*/  HMMA.16816.F32 R188, R8, R18, R188 ;  /* 0x0000001208bc723c */ /* 0x000fe200000018bc */
[----:B------:R-:W-:Y:S01]  /*12f20*/  LDSM.16.MT88.4 R16, [R240+0xe000] ;  /* 0x00e00000f010783b */ /* 0x000fe20000004200 */
[----:B------:R-:W-:-:S02]  /*12f30*/  FMUL.FTZ R75, R75, R46 ;  /* 0x0000002e4b4b7220 */ /* 0x000fc40000410000 */
[-C--:B------:R-:W-:Y:S02]  /*12f40*/  FMUL.FTZ R76, R76, R45.reuse ;  /* 0x0000002d4c4c7220 */ /* 0x080fe40000410000 */
[-C--:B------:R-:W-:Y:S02]  /*12f50*/  FMUL.FTZ R77, R77, R45.reuse ;  /* 0x0000002d4d4d7220 */ /* 0x080fe40000410000 */
[-C--:B--2---:R-:W-:Y:S01]  /*12f60*/  HMMA.16816.F32 R192, R8, R12.reuse, R192 ;  /* 0x0000000c08c0723c */ /* 0x084fe200000018c0 */
[----:B------:R-:W-:Y:S02]  /*12f70*/  FMUL.FTZ R88, R88, R45 ;  /* 0x0000002d58587220 */ /* 0x000fe40000410000 */
[----:B---3--:R-:W-:Y:S02]  /*12f80*/  FFMA.FTZ R0, R249, c[0x0][0x23c], -R2 ;  /* 0x00008f00f9007a23 */ /* 0x008fe40000010802 */
[-C--:B------:R-:W-:Y:S02]  /*12f90*/  FMUL.FTZ R78, R78, R46.reuse ;  /* 0x0000002e4e4e7220 */ /* 0x080fe40000410000 */
[----:B------:R2:W-:Y:S01]  /*12fa0*/  MUFU.EX2 R172, R0 ;  /* 0x0000000000ac7308 */ /* 0x0005e20000000800 */
[----:B------:R-:W-:Y:S01]  /*12fb0*/  HMMA.16816.F32 R196, R4, R12, R196 ;  /* 0x0000000c04c4723c */ /* 0x000fe200000018c4 */
[----:B------:R-:W-:-:S02]  /*12fc0*/  FMUL.FTZ R79, R79, R46 ;  /* 0x0000002e4f4f7220 */ /* 0x000fc40000410000 */
[-C--:B------:R-:W-:Y:S02]  /*12fd0*/  FMUL.FTZ R89, R89, R45.reuse ;  /* 0x0000002d59597220 */ /* 0x080fe40000410000 */
[-C--:B------:R-:W-:Y:S02]  /*12fe0*/  FMUL.FTZ R92, R92, R45.reuse ;  /* 0x0000002d5c5c7220 */ /* 0x080fe40000410000 */
[----:B------:R-:W-:Y:S01]  /*12ff0*/  FMUL.FTZ R93, R93, R45 ;  /* 0x0000002d5d5d7220 */ /* 0x000fe20000410000 */
[----:B------:R-:W-:Y:S01]  /*13000*/  HMMA.16816.F32 R200, R4, R14, R200 ;  /* 0x0000000e04c8723c */ /* 0x000fe200000018c8 */
[-C--:B------:R-:W-:Y:S02]  /*13010*/  FMUL.FTZ R90, R90, R46.reuse ;  /* 0x0000002e5a5a7220 */ /* 0x080fe40000410000 */
[-C--:B------:R-:W-:Y:S02]  /*13020*/  FMUL.FTZ R91, R91, R46.reuse ;  /* 0x0000002e5b5b7220 */ /* 0x080fe40000410000 */
[----:B------:R-:W-:-:S02]  /*13030*/  FMUL.FTZ R94, R94, R46 ;  /* 0x0000002e5e5e7220 */ /* 0x000fc40000410000 */
[----:B--2---:R-:W-:Y:S01]  /*13040*/  FFMA.FTZ R0, R235, c[0x0][0x23c], -R2 ;  /* 0x00008f00eb007a23 */ /* 0x004fe20000010802 */
[C---:B------:R-:W-:Y:S01]  /*13050*/  HMMA.16816.F32 R204, R8.reuse, R14, R204 ;  /* 0x0000000e08cc723c */ /* 0x040fe200000018cc */
[----:B------:R-:W2:Y:S01]  /*13060*/  LDSM.16.MT88.4 R12, [R238+0xe000] ;  /* 0x00e00000ee0c783b */ /* 0x000ea20000004200 */
[-C--:B------:R-:W-:Y:S01]  /*13070*/  FMUL.FTZ R95, R95, R46.reuse ;  /* 0x0000002e5f5f7220 */ /* 0x080fe20000410000 */
[----:B------:R3:W-:Y:S01]  /*13080*/  MUFU.EX2 R182, R0 ;  /* 0x0000000000b67308 */ /* 0x0007e20000000800 */
[-C--:B------:R-:W-:Y:S02]  /*13090*/  FMUL.FTZ R104, R104, R45.reuse ;  /* 0x0000002d68687220 */ /* 0x080fe40000410000 */
[----:B------:R-:W-:Y:S02]  /*130a0*/  FMUL.FTZ R105, R105, R45 ;  /* 0x0000002d69697220 */ /* 0x000fe40000410000 */
[----:B-1----:R-:W-:Y:S01]  /*130b0*/  HMMA.16816.F32 R156, R8, R20, R68 ;  /* 0x00000014089c723c */ /* 0x002fe20000001844 */
[----:B------:R-:W-:-:S02]  /*130c0*/  FMUL.FTZ R106, R106, R46 ;  /* 0x0000002e6a6a7220 */ /* 0x000fc40000410000 */
[----:B------:R-:W-:Y:S02]  /*130d0*/  FMUL.FTZ R107, R107, R46 ;  /* 0x0000002e6b6b7220 */ /* 0x000fe40000410000 */
[----:B------:R-:W-:Y:S02]  /*130e0*/  FMUL.FTZ R108, R108, R45 ;  /* 0x0000002d6c6c7220 */ /* 0x000fe40000410000 */
[----:B------:R-:W-:Y:S01]  /*130f0*/  MOV R69, R27 ;  /* 0x0000001b00457202 */ /* 0x000fe20000000f00 */
[C---:B------:R-:W-:Y:S01]  /*13100*/  HMMA.16816.F32 R36, R4.reuse, R20, R72 ;  /* 0x000000140424723c */ /* 0x040fe20000001848 */
[----:B------:R-:W-:Y:S01]  /*13110*/  MOV R71, R26 ;  /* 0x0000001a00477202 */ /* 0x000fe20000000f00 */
[----:B------:R-:W-:Y:S01]  /*13120*/  FMUL.FTZ R109, R109, R45 ;  /* 0x0000002d6d6d7220 */ /* 0x000fe20000410000 */
[----:B------:R-:W1:Y:S01]  /*13130*/  LDSM.16.MT88.4 R24, [R239+0xe000] ;  /* 0x00e00000ef18783b */ /* 0x000e620000004200 */
[----:B---3--:R-:W-:Y:S01]  /*13140*/  FFMA.FTZ R0, R234, c[0x0][0x23c], -R2 ;  /* 0x00008f00ea007a23 */ /* 0x008fe20000010802 */
[----:B------:R-:W-:Y:S01]  /*13150*/  MOV R68, R142 ;  /* 0x0000008e00447202 */ /* 0x000fe20000000f00 */
[-C--:B------:R-:W-:Y:S01]  /*13160*/  FMUL.FTZ R110, R110, R46.reuse ;  /* 0x0000002e6e6e7220 */ /* 0x080fe20000410000 */
[----:B------:R-:W-:Y:S01]  /*13170*/  MOV R73, R43 ;  /* 0x0000002b00497202 */ /* 0x000fe20000000f00 */
[----:B------:R3:W4:Y:S01]  /*13180*/  MUFU.EX2 R20, R0 ;  /* 0x0000000000147308 */ /* 0x0007220000000800 */
[----:B------:R-:W-:Y:S01]  /*13190*/  FMUL.FTZ R111, R111, R46 ;  /* 0x0000002e6f6f7220 */ /* 0x000fe20000410000 */
[----:B------:R-:W-:Y:S01]  /*131a0*/  MOV R74, R42 ;  /* 0x0000002a004a7202 */ /* 0x000fe20000000f00 */
        /* <DEDUP_REMOVED lines=8> */
[----:B------:R-:W-:-:S02]  /*13230*/  FMUL.FTZ R124, R124, R45 ;  /* 0x0000002d7c7c7220 */ /* 0x000fc40000410000 */
[----:B------:R-:W-:Y:S02]  /*13240*/  FMUL.FTZ R125, R125, R45 ;  /* 0x0000002d7d7d7220 */ /* 0x000fe40000410000 */
[-C--:B------:R-:W-:Y:S02]  /*13250*/  FMUL.FTZ R126, R126, R46.reuse ;  /* 0x0000002e7e7e7220 */ /* 0x080fe40000410000 */
[--C-:B---3--:R-:W-:Y:S01]  /*13260*/  FFMA.FTZ R0, R233, c[0x0][0x23c], -R3.reuse ;  /* 0x00008f00e9007a23 */ /* 0x108fe20000010803 */
[C---:B--2---:R-:W-:Y:S01]  /*13270*/  HMMA.16816.F32 R140, R4.reuse, R12, R88 ;  /* 0x0000000c048c723c */ /* 0x044fe20000001858 */
[----:B------:R-:W-:Y:S01]  /*13280*/  FMUL.FTZ R127, R127, R46 ;  /* 0x0000002e7f7f7220 */ /* 0x000fe20000410000 */
[----:B------:R-:W-:Y:S01]  /*13290*/  MOV R79, R72 ;  /* 0x00000048004f7202 */ /* 0x000fe20000000f00 */
[----:B------:R2:W-:Y:S01]  /*132a0*/  MUFU.EX2 R175, R0 ;  /* 0x0000000000af7308 */ /* 0x0005e20000000800 */
[----:B------:R-:W-:Y:S01]  /*132b0*/  FMUL.FTZ R82, R82, R44 ;  /* 0x0000002c52527220 */ /* 0x000fe20000410000 */
[----:B------:R-:W-:Y:S01]  /*132c0*/  MOV R72, R174 ;  /* 0x000000ae00487202 */ /* 0x000fe20000000f00 */
[----:B------:R-:W-:Y:S01]  /*132d0*/  FMUL.FTZ R83, R83, R44 ;  /* 0x0000002c53537220 */ /* 0x000fe20000410000 */
[----:B------:R-:W-:Y:S01]  /*132e0*/  MOV R77, R176 ;  /* 0x000000b0004d7202 */ /* 0x000fe20000000f00 */
[-C--:B------:R-:W-:Y:S01]  /*132f0*/  FMUL.FTZ R86, R86, R44.reuse ;  /* 0x0000002c56567220 */ /* 0x080fe20000410000 */
[C---:B------:R-:W-:Y:S01]  /*13300*/  HMMA.16816.F32 R92, R4.reuse, R14, R92 ;  /* 0x0000000e045c723c */ /* 0x040fe2000000185c */
[----:B------:R-:W-:Y:S01]  /*13310*/  FMUL.FTZ R87, R87, R44 ;  /* 0x0000002c57577220 */ /* 0x000fe20000410000 */
[----:B------:R-:W-:Y:S01]  /*13320*/  MOV R76, R180 ;  /* 0x000000b4004c7202 */ /* 0x000fe20000000f00 */
[-C--:B------:R-:W-:Y:S01]  /*13330*/  FMUL.FTZ R98, R98, R44.reuse ;  /* 0x0000002c62627220 */ /* 0x080fe20000410000 */
[----:B------:R-:W-:Y:S01]  /*13340*/  MOV R78, R173 ;  /* 0x000000ad004e7202 */ /* 0x000fe20000000f00 */
[-C--:B------:R-:W-:Y:S01]  /*13350*/  FMUL.FTZ R99, R99, R44.reuse ;  /* 0x0000002c63637220 */ /* 0x080fe20000410000 */
[----:B------:R-:W-:Y:S01]  /*13360*/  MOV R250, R77 ;  /* 0x0000004d00fa7202 */ /* 0x000fe20000000f00 */
[----:B------:R-:W-:Y:S01]  /*13370*/  FMUL.FTZ R102, R102, R44 ;  /* 0x0000002c66667220 */ /* 0x000fe20000410000 */
[C---:B------:R-:W-:Y:S01]  /*13380*/  HMMA.16816.F32 R104, R4.reuse, R16, R104 ;  /* 0x000000100468723c */ /* 0x040fe20000001868 */
[----:B------:R-:W-:Y:S01]  /*13390*/  MOV R235, R78 ;  /* 0x0000004e00eb7202 */ /* 0x000fe20000000f00 */
[----:B--2---:R-:W-:Y:S01]  /*133a0*/  FFMA.FTZ R0, R232, c[0x0][0x23c], -R3 ;  /* 0x00008f00e8007a23 */ /* 0x004fe20000010803 */
[----:B------:R-:W-:Y:S01]  /*133b0*/  MOV R78, R68 ;  /* 0x00000044004e7202 */ /* 0x000fe20000000f00 */
[----:B------:R-:W-:Y:S01]  /*133c0*/  FMUL.FTZ R103, R103, R44 ;  /* 0x0000002c67677220 */ /* 0x000fe20000410000 */
[----:B------:R-:W-:Y:S01]  /*133d0*/  MOV R68, R70 ;  /* 0x0000004600447202 */ /* 0x000fe20000000f00 */
[----:B------:R2:W3:Y:S01]  /*133e0*/  MUFU.EX2 R177, R0 ;  /* 0x0000000000b17308 */ /* 0x0004e20000000800 */
[-C--:B------:R-:W-:Y:S01]  /*133f0*/  FMUL.FTZ R114, R114, R44.reuse ;  /* 0x0000002c72727220 */ /* 0x080fe20000410000 */
[C---:B------:R-:W-:Y:S01]  /*13400*/  HMMA.16816.F32 R108, R4.reuse, R18, R108 ;  /* 0x00000012046c723c */ /* 0x040fe2000000186c */
[-C--:B------:R-:W-:Y:S01]  /*13410*/  FMUL.FTZ R115, R115, R44.reuse ;  /* 0x0000002c73737220 */ /* 0x080fe20000410000 */
[----:B------:R-:W-:Y:S01]  /*13420*/  MOV R70, R183 ;  /* 0x000000b700467202 */ /* 0x000fe20000000f00 */
[----:B------:R-:W-:Y:S01]  /*13430*/  FMUL.FTZ R118, R118, R44 ;  /* 0x0000002c76767220 */ /* 0x000fe20000410000 */
[----:B------:R-:W-:Y:S01]  /*13440*/  MOV R249, R68 ;  /* 0x0000004400f97202 */ /* 0x000fe20000000f00 */
[----:B------:R-:W-:Y:S01]  /*13450*/  FMUL.FTZ R119, R119, R44 ;  /* 0x0000002c77777220 */ /* 0x000fe20000410000 */
[----:B------:R-:W-:Y:S01]  /*13460*/  MOV R232, R76 ;  /* 0x0000004c00e87202 */ /* 0x000fe20000000f00 */
[----:B------:R-:W-:Y:S01]  /*13470*/  FMUL.FTZ R129, R129, R30 ;  /* 0x0000001e81817220 */ /* 0x000fe20000410000 */
[----:B-1----:R-:W-:Y:S01]  /*13480*/  HMMA.16816.F32 R120, R4, R24, R120 ;  /* 0x000000180478723c */ /* 0x002fe20000001878 */
[----:B------:R-:W-:Y:S01]  /*13490*/  FMUL.FTZ R130, R130, R44 ;  /* 0x0000002c82827220 */ /* 0x000fe20000410000 */
[----:B------:R-:W-:Y:S01]  /*134a0*/  MOV R233, R70 ;  /* 0x0000004600e97202 */ /* 0x000fe20000000f00 */
[----:B------:R-:W-:-:S02]  /*134b0*/  FMUL.FTZ R131, R131, R44 ;  /* 0x0000002c83837220 */ /* 0x000fc40000410000 */
[----:B--2---:R-:W-:-:S03]  /*134c0*/  FFMA.FTZ R0, R211, c[0x0][0x23c], -R3 ;  /* 0x00008f00d3007a23 */ /* 0x004fc60000010803 */
[----:B------:R-:W-:Y:S01]  /*134d0*/  HMMA.16816.F32 R124, R4, R26, R124 ;  /* 0x0000001a047c723c */ /* 0x000fe2000000187c */
[----:B------:R1:W-:Y:S07]  /*134e0*/  MUFU.EX2 R181, R0 ;  /* 0x0000000000b57308 */ /* 0x0003ee0000000800 */
[C---:B------:R-:W-:Y:S08]  /*134f0*/  HMMA.16816.F32 R80, R8.reuse, R22, R80 ;  /* 0x000000160850723c */ /* 0x040ff00000001850 */
[----:B------:R-:W-:Y:S01]  /*13500*/  HMMA.16816.F32 R84, R8, R12, R84 ;  /* 0x0000000c0854723c */ /* 0x000fe20000001854 */
[----:B-1----:R-:W-:Y:S01]  /*13510*/  FFMA.FTZ R0, R210, c[0x0][0x23c], -R3 ;  /* 0x00008f00d2007a23 */ /* 0x002fe20000010803 */
[----:B----4-:R-:W-:-:S02]  /*13520*/  MOV R210, R20 ;  /* 0x0000001400d27202 */ /* 0x010fc40000000f00 */
[----:B------:R-:W-:Y:S01]  /*13530*/  LDSM.16.MT88.4 R20, [R237+0xc800] ;  /* 0x00c80000ed14783b */ /* 0x000fe20000004200 */
[----:B------:R1:W2:Y:S03]  /*13540*/  MUFU.EX2 R5, R0 ;  /* 0x0000000000057308 */ /* 0x0002a60000000800 */
[C---:B------:R-:W-:Y:S01]  /*13550*/  HMMA.16816.F32 R96, R8.reuse, R14, R96 ;  /* 0x0000000e0860723c */ /* 0x040fe20000001860 */
[----:B------:R-:W4:Y:S07]  /*13560*/  LDSM.16.MT88.4 R12, [R238+0xc800] ;  /* 0x00c80000ee0c783b */ /* 0x000f2e0000004200 */
[----:B------:R-:W-:Y:S01]  /*13570*/  HMMA.16816.F32 R100, R8, R16, R100 ;  /* 0x000000100864723c */ /* 0x000fe20000001864 */
[----:B-1----:R-:W-:Y:S01]  /*13580*/  FFMA.FTZ R0, R139, c[0x0][0x23c], -R28 ;  /* 0x00008f008b007a23 */ /* 0x002fe2000001081c */
[----:B------:R-:W-:-:S06]  /*13590*/  MOV R139, R79 ;  /* 0x0000004f008b7202 */ /* 0x000fcc0000000f00 */
[C---:B------:R-:W-:Y:S01]  /*135a0*/  HMMA.16816.F32 R112, R8.reuse, R18, R112 ;  /* 0x000000120870723c */ /* 0x040fe20000001870 */
[----:B------:R-:W-:Y:S01]  /*135b0*/  MOV R79, R69 ;  /* 0x00000045004f7202 */ /* 0x000fe20000000f00 */
[----:B------:R1:W-:Y:S01]  /*135c0*/  MUFU.EX2 R174, R0 ;  /* 0x0000000000ae7308 */ /* 0x0003e20000000800 */
[----:B------:R-:W-:Y:S01]  /*135d0*/  MOV R69, R71 ;  /* 0x0000004700457202 */ /* 0x000fe20000000f00 */
[----:B------:R-:W2:Y:S01]  /*135e0*/  LDSM.16.MT88.4 R16, [R240+0xc800] ;  /* 0x00c80000f010783b */ /* 0x000ea20000004200 */
[----:B------:R-:W-:Y:S02]  /*135f0*/  MOV R71, R50 ;  /* 0x0000003200477202 */ /* 0x000fe40000000f00 */
[----:B------:R-:W-:Y:S01]  /*13600*/  MOV R234, R69 ;  /* 0x0000004500ea7202 */ /* 0x000fe20000000f00 */
[C---:B------:R-:W-:Y:S08]  /*13610*/  HMMA.16816.F32 R116, R8.reuse, R24, R116 ;  /* 0x000000180874723c */ /* 0x040ff00000001874 */
[----:B------:R-:W-:Y:S01]  /*13620*/  HMMA.16816.F32 R128, R8, R26, R128 ;  /* 0x0000001a0880723c */ /* 0x000fe20000001880 */
[----:B------:R-:W2:Y:S01]  /*13630*/  LDSM.16.MT88.4 R24, [R237+0xe800] ;  /* 0x00e80000ed18783b */ /* 0x000ea20000004200 */
[----:B-1----:R-:W-:Y:S01]  /*13640*/  FFMA.FTZ R0, R133, c[0x0][0x23c], -R28 ;  /* 0x00008f0085007a23 */ /* 0x002fe2000001081c */
[----:B------:R-:W-:-:S03]  /*13650*/  MOV R133, R48 ;  /* 0x0000003000857202 */ /* 0x000fc60000000f00 */
[----:B------:R1:W-:Y:S01]  /*13660*/  MUFU.EX2 R176, R0 ;  /* 0x0000000000b07308 */ /* 0x0003e20000000800 */
[----:B------:R-:W-:Y:S02]  /*13670*/  F2FP.PACK_AB R8, R172, R168 ;  /* 0x000000a8ac08723e */ /* 0x000fe400000000ff */
[----:B---3--:R-:W-:Y:S02]  /*13680*/  F2FP.PACK_AB R9, R177, R175 ;  /* 0x000000afb109723e */ /* 0x008fe400000000ff */
[----:B------:R-:W-:Y:S01]  /*13690*/  F2FP.PACK_AB R10, R210, R182 ;  /* 0x000000b6d20a723e */ /* 0x000fe200000000ff */
[----:B-1----:R-:W-:-:S04]  /*136a0*/  FFMA.FTZ R0, R49, c[0x0][0x23c], -R28 ;  /* 0x00008f0031007a23 */ /* 0x002fc8000001081c */
[----:B------:R1:W-:Y:S02]  /*136b0*/  MUFU.EX2 R180, R0 ;  /* 0x0000000000b47308 */ /* 0x0003e40000000800 */
[----:B-1----:R-:W-:Y:S01]  /*136c0*/  FFMA.FTZ R0, R132, c[0x0][0x23c], -R28 ;  /* 0x00008f0084007a23 */ /* 0x002fe2000001081c */
[----:B------:R-:W-:-:S05]  /*136d0*/  MOV R132, R75 ;  /* 0x0000004b00847202 */ /* 0x000fca0000000f00 */
[----:B------:R1:W3:Y:S02]  /*136e0*/  MUFU.EX2 R4, R0 ;  /* 0x0000000000047308 */ /* 0x0002e40000000800 */
[----:B-1----:R-:W-:Y:S01]  /*136f0*/  FFMA.FTZ R0, R209, c[0x0][0x23c], -R29 ;  /* 0x00008f00d1007a23 */ /* 0x002fe2000001081d */
[----:B--2---:R-:W-:-:S05]  /*13700*/  MOV R209, R5 ;  /* 0x0000000500d17202 */ /* 0x004fca0000000f00 */
[----:B------:R1:W-:Y:S01]  /*13710*/  MUFU.EX2 R173, R0 ;  /* 0x0000000000ad7308 */ /* 0x0003e20000000800 */
[----:B------:R-:W-:-:S07]  /*13720*/  F2FP.PACK_AB R11, R209, R181 ;  /* 0x000000b5d10b723e */ /* 0x000fce00000000ff */
[----:B----4-:R-:W-:Y:S01]  /*13730*/  HMMA.16816.F32 R56, R8, R14, R56 ;  /* 0x0000000e0838723c */ /* 0x010fe20000001838 */
[----:B-1----:R-:W-:Y:S01]  /*13740*/  FFMA.FTZ R0, R208, c[0x0][0x23c], -R29 ;  /* 0x00008f00d0007a23 */ /* 0x002fe2000001081d */
[----:B---3--:R-:W-:-:S06]  /*13750*/  MOV R208, R4 ;  /* 0x0000000400d07202 */ /* 0x008fcc0000000f00 */
[----:B------:R-:W-:Y:S01]  /*13760*/  HMMA.16816.F32 R148, R8, R20, R148 ;  /* 0x000000140894723c */ /* 0x000fe20000001894 */
[----:B------:R-:W-:Y:S01]  /*13770*/  F2FP.PACK_AB R4, R176, R174 ;  /* 0x000000aeb004723e */ /* 0x000fe200000000ff */
[----:B------:R1:W2:Y:S01]  /*13780*/  MUFU.EX2 R183, R0 ;  /* 0x0000000000b77308 */ /* 0x0002a20000000800 */
[----:B------:R-:W-:-:S05]  /*13790*/  F2FP.PACK_AB R6, R208, R180 ;  /* 0x000000b4d006723e */ /* 0x000fca00000000ff */
[C---:B------:R-:W-:Y:S08]  /*137a0*/  HMMA.16816.F32 R52, R8.reuse, R16, R52 ;  /* 0x000000100834723c */ /* 0x040ff00000001834 */
[----:B------:R-:W-:Y:S01]  /*137b0*/  HMMA.16816.F32 R156, R8, R24, R156 ;  /* 0x00000018089c723c */ /* 0x000fe2000000189c */
[----:B-1----:R-:W-:Y:S01]  /*137c0*/  FFMA.FTZ R0, R138, c[0x0][0x23c], -R29 ;  /* 0x00008f008a007a23 */ /* 0x002fe2000001081d */
[----:B--2---:R-:W-:-:S03]  /*137d0*/  F2FP.PACK_AB R5, R183, R173 ;  /* 0x000000adb705723e */ /* 0x004fc600000000ff */
[----:B------:R1:W-:Y:S03]  /*137e0*/  MUFU.EX2 R211, R0 ;  /* 0x0000000000d37308 */ /* 0x0003e60000000800 */
[----:B------:R-:W-:Y:S01]  /*137f0*/  HMMA.16816.F32 R80, R8, R26, R80 ;  /* 0x0000001a0850723c */ /* 0x000fe20000001850 */
[----:B-1----:R-:W-:-:S07]  /*13800*/  FFMA.FTZ R0, R51, c[0x0][0x23c], -R29 ;  /* 0x00008f0033007a23 */ /* 0x002fce000001081d */
[----:B------:R-:W-:Y:S01]  /*13810*/  HMMA.16816.F32 R48, R8, R22, R212 ;  /* 0x000000160830723c */ /* 0x000fe200000018d4 */
[----:B------:R1:W2:Y:S06]  /*13820*/  MUFU.EX2 R138, R0 ;  /* 0x00000000008a7308 */ /* 0x0002ac0000000800 */
[----:B------:R-:W-:Y:S02]  /*13830*/  MOV R214, R72 ;  /* 0x0000004800d67202 */ /* 0x000fe40000000f00 */
[----:B------:R-:W-:Y:S02]  /*13840*/  MOV R213, R73 ;  /* 0x0000004900d57202 */ /* 0x000fe40000000f00 */
[----:B------:R-:W-:-:S02]  /*13850*/  MOV R212, R74 ;  /* 0x0000004a00d47202 */ /* 0x000fc40000000f00 */
[----:B------:R-:W-:Y:S01]  /*13860*/  HMMA.16816.F32 R72, R8, R12, R160 ;  /* 0x0000000c0848723c */ /* 0x000fe200000018a0 */
[----:B------:R-:W-:Y:S02]  /*13870*/  MOV R215, R249 ;  /* 0x000000f900d77202 */ /* 0x000fe40000000f00 */
[----:B-1----:R-:W-:-:S04]  /*13880*/  MOV R0, R71 ;  /* 0x0000004700007202 */ /* 0x002fc80000000f00 */
[----:B------:R-:W-:Y:S01]  /*13890*/  MOV R162, R79 ;  /* 0x0000004f00a27202 */ /* 0x000fe20000000f00 */
[----:B------:R-:W-:Y:S01]  /*138a0*/  HMMA.16816.F32 R68, R8, R18, R188 ;  /* 0x000000120844723c */ /* 0x000fe200000018bc */
[----:B------:R-:W-:Y:S01]  /*138b0*/  MOV R163, R78 ;  /* 0x0000004e00a37202 */ /* 0x000fe20000000f00 */
[----:B------:R-:W-:Y:S01]  /*138c0*/  FFMA.FTZ R0, R0, c[0x0][0x23c], -R2 ;  /* 0x00008f0000007a23 */ /* 0x000fe20000010802 */
[----:B--2---:R-:W-:-:S03]  /*138d0*/  F2FP.PACK_AB R7, R138, R211 ;  /* 0x000000d38a07723e */ /* 0x004fc600000000ff */
[----:B------:R1:W-:Y:S04]  /*138e0*/  MUFU.EX2 R249, R0 ;  /* 0x0000000000f97308 */ /* 0x0003e80000000800 */
[C---:B------:R-:W-:Y:S08]  /*138f0*/  HMMA.16816.F32 R64, R4.reuse, R12, R64 ;  /* 0x0000000c0440723c */ /* 0x040ff00000001840 */
[----:B------:R-:W-:Y:S01]  /*13900*/  HMMA.16816.F32 R60, R4, R14, R60 ;  /* 0x0000000e043c723c */ /* 0x000fe2000000183c */
[----:B------:R-:W2:Y:S01]  /*13910*/  LDSM.16.MT88.4 R12, [R239+0xc800] ;  /* 0x00c80000ef0c783b */ /* 0x000ea20000004200 */
[----:B-1----:R-:W-:Y:S01]  /*13920*/  FFMA.FTZ R0, R162, c[0x0][0x23c], -R2 ;  /* 0x00008f00a2007a23 */ /* 0x002fe20000010802 */
[----:B------:R-:W-:-:S02]  /*13930*/  MOV R162, R163 ;  /* 0x000000a300a27202 */ /* 0x000fc40000000f00 */
[----:B------:R-:W-:-:S03]  /*13940*/  MOV R163, R212 ;  /* 0x000000d400a37202 */ /* 0x000fc60000000f00 */
[C---:B------:R-:W-:Y:S01]  /*13950*/  HMMA.16816.F32 R144, R4.reuse, R20, R144 ;  /* 0x000000140490723c */ /* 0x040fe20000001890 */
[----:B------:R-:W-:Y:S02]  /*13960*/  MOV R212, R213 ;  /* 0x000000d500d47202 */ /* 0x000fe40000000f00 */
[----:B------:R-:W-:Y:S02]  /*13970*/  MOV R213, R214 ;  /* 0x000000d600d57202 */ /* 0x000fe40000000f00 */
[----:B------:R-:W-:Y:S02]  /*13980*/  MOV R161, R163 ;  /* 0x000000a300a17202 */ /* 0x000fe40000000f00 */
[----:B------:R-:W-:Y:S01]  /*13990*/  MOV R163, R213 ;  /* 0x000000d500a37202 */ /* 0x000fe20000000f00 */
[----:B------:R-:W-:Y:S01]  /*139a0*/  HMMA.16816.F32 R152, R4, R22, R152 ;  /* 0x000000160498723c */ /* 0x000fe20000001898 */
[----:B------:R-:W3:Y:S01]  /*139b0*/  LDL.LU R213, [R1+0x50] ;  /* 0x0000500001d57983 */ /* 0x000ee20000300800 */
[----:B------:R-:W-:-:S02]  /*139c0*/  MOV R214, R139 ;  /* 0x0000008b00d67202 */ /* 0x000fc40000000f00 */
[----:B------:R-:W-:Y:S01]  /*139d0*/  MOV R139, R235 ;  /* 0x000000eb008b7202 */ /* 0x000fe20000000f00 */
[----:B------:R-:W1:Y:S01]  /*139e0*/  LDSM.16.MT88.4 R20, [R238+0xe800] ;  /* 0x00e80000ee14783b */ /* 0x000e620000004200 */
[----:B------:R-:W-:Y:S02]  /*139f0*/  MOV R235, R250 ;  /* 0x000000fa00eb7202 */ /* 0x000fe40000000f00 */
[----:B------:R4:W1:Y:S01]  /*13a00*/  MUFU.EX2 R250, R0 ;  /* 0x0000000000fa7308 */ /* 0x0008620000000800 */
[C---:B------:R-:W-:Y:S08]  /*13a10*/  HMMA.16816.F32 R32, R4.reuse, R16, R32 ;  /* 0x000000100420723c */ /* 0x040ff00000001820 */
[----:B------:R-:W-:Y:S01]  /*13a20*/  HMMA.16816.F32 R184, R4, R18, R184 ;  /* 0x0000001204b8723c */ /* 0x000fe200000018b8 */
[----:B------:R-:W1:Y:S01]  /*13a30*/  LDSM.16.MT88.4 R16, [R240+0xe800] ;  /* 0x00e80000f010783b */ /* 0x000e620000004200 */
[----:B----4-:R-:W-:-:S06]  /*13a40*/  FFMA.FTZ R0, R251, c[0x0][0x23c], -R2 ;  /* 0x00008f00fb007a23 */ /* 0x010fcc0000010802 */
[-C--:B--2---:R-:W-:Y:S01]  /*13a50*/  HMMA.16816.F32 R192, R8, R12.reuse, R192 ;  /* 0x0000000c08c0723c */ /* 0x084fe200000018c0 */
[----:B------:R2:W-:Y:S07]  /*13a60*/  MUFU.EX2 R251, R0 ;  /* 0x0000000000fb7308 */ /* 0x0005ee0000000800 */
[C---:B------:R-:W-:Y:S08]  /*13a70*/  HMMA.16816.F32 R196, R4.reuse, R12, R196 ;  /* 0x0000000c04c4723c */ /* 0x040ff000000018c4 */
[----:B------:R-:W-:Y:S01]  /*13a80*/  HMMA.16816.F32 R200, R4, R14, R200 ;  /* 0x0000000e04c8723c */ /* 0x000fe200000018c8 */
[----:B--2---:R-:W-:-:S04]  /*13a90*/  FFMA.FTZ R0, R252, c[0x0][0x23c], -R2 ;  /* 0x00008f00fc007a23 */ /* 0x004fc80000010802 */
[----:B------:R2:W-:Y:S03]  /*13aa0*/  MUFU.EX2 R252, R0 ;  /* 0x0000000000fc7308 */ /* 0x0005e60000000800 */
[----:B------:R-:W-:Y:S01]  /*13ab0*/  HMMA.16816.F32 R204, R8, R14, R204 ;  /* 0x0000000e08cc723c */ /* 0x000fe200000018cc */
[----:B------:R-:W4:Y:S07]  /*13ac0*/  LDSM.16.MT88.4 R12, [R239+0xe800] ;  /* 0x00e80000ef0c783b */ /* 0x000f2e0000004200 */
[----:B-1----:R-:W-:Y:S01]  /*13ad0*/  HMMA.16816.F32 R140, R4, R20, R140 ;  /* 0x00000014048c723c */ /* 0x002fe2000000188c */
[----:B--2---:R-:W-:-:S07]  /*13ae0*/  FFMA.FTZ R0, R232, c[0x0][0x23c], -R3 ;  /* 0x00008f00e8007a23 */ /* 0x004fce0000010803 */
[----:B------:R-:W-:Y:S01]  /*13af0*/  HMMA.16816.F32 R92, R4, R22, R92 ;  /* 0x00000016045c723c */ /* 0x000fe2000000185c */
[----:B------:R1:W-:Y:S07]  /*13b00*/  MUFU.EX2 R232, R0 ;  /* 0x0000000000e87308 */ /* 0x0003ee0000000800 */
[C---:B------:R-:W-:Y:S08]  /*13b10*/  HMMA.16816.F32 R84, R8.reuse, R20, R84 ;  /* 0x000000140854723c */ /* 0x040ff00000001854 */
[----:B------:R-:W-:Y:S01]  /*13b20*/  HMMA.16816.F32 R96, R8, R22, R96 ;  /* 0x000000160860723c */ /* 0x000fe20000001860 */
[----:B------:R-:W2:Y:S01]  /*13b30*/  LDSM.16.MT88.4 R20, [R237+0xd000] ;  /* 0x00d00000ed14783b */ /* 0x000ea20000004200 */
[----:B-1----:R-:W-:-:S04]  /*13b40*/  FFMA.FTZ R0, R233, c[0x0][0x23c], -R3 ;  /* 0x00008f00e9007a23 */ /* 0x002fc80000010803 */
[----:B------:R1:W1:Y:S02]  /*13b50*/  MUFU.EX2 R233, R0 ;  /* 0x0000000000e97308 */ /* 0x0002640000000800 */
[C---:B------:R-:W-:Y:S08]  /*13b60*/  HMMA.16816.F32 R104, R4.reuse, R16, R104 ;  /* 0x000000100468723c */ /* 0x040ff00000001868 */
[----:B----4-:R-:W-:Y:S01]  /*13b70*/  HMMA.16816.F32 R120, R4, R12, R120 ;  /* 0x0000000c0478723c */ /* 0x010fe20000001878 */
[----:B-1----:R-:W-:Y:S01]  /*13b80*/  FFMA.FTZ R0, R215, c[0x0][0x23c], -R3 ;  /* 0x00008f00d7007a23 */ /* 0x002fe20000010803 */
[----:B------:R-:W-:-:S06]  /*13b90*/  MOV R215, R234 ;  /* 0x000000ea00d77202 */ /* 0x000fcc0000000f00 */
[----:B------:R-:W-:Y:S01]  /*13ba0*/  HMMA.16816.F32 R124, R4, R14, R124 ;  /* 0x0000000e047c723c */ /* 0x000fe2000000187c */
[----:B------:R1:W-:Y:S07]  /*13bb0*/  MUFU.EX2 R234, R0 ;  /* 0x0000000000ea7308 */ /* 0x0003ee0000000800 */
[C---:B------:R-:W-:Y:S08]  /*13bc0*/  HMMA.16816.F32 R116, R8.reuse, R12, R116 ;  /* 0x0000000c0874723c */ /* 0x040ff00000001874 */
[----:B------:R-:W-:Y:S01]  /*13bd0*/  HMMA.16816.F32 R128, R8, R14, R128 ;  /* 0x0000000e0880723c */ /* 0x000fe20000001880 */
[----:B------:R-:W4:Y:S01]  /*13be0*/  LDSM.16.MT88.4 R12, [R240+0xd000] ;  /* 0x00d00000f00c783b */ /* 0x000f220000004200 */
[----:B-1----:R-:W-:Y:S01]  /*13bf0*/  FFMA.FTZ R0, R162, c[0x0][0x23c], -R3 ;  /* 0x00008f00a2007a23 */ /* 0x002fe20000010803 */
[----:B------:R-:W-:-:S02]  /*13c00*/  MOV R162, R212 ;  /* 0x000000d400a27202 */ /* 0x000fc40000000f00 */
[----:B------:R-:W-:Y:S02]  /*13c10*/  MOV R212, R214 ;  /* 0x000000d600d47202 */ /* 0x000fe40000000f00 */
[----:B------:R-:W-:Y:S01]  /*13c20*/  MOV R214, R139 ;  /* 0x0000008b00d67202 */ /* 0x000fe20000000f00 */
[----:B------:R-:W-:Y:S01]  /*13c30*/  HMMA.16816.F32 R108, R4, R18, R108 ;  /* 0x00000012046c723c */ /* 0x000fe2000000186c */
[----:B------:R-:W-:Y:S02]  /*13c40*/  MOV R139, R235 ;  /* 0x000000eb008b7202 */ /* 0x000fe40000000f00 */
[----:B------:R1:W1:Y:S05]  /*13c50*/  MUFU.EX2 R235, R0 ;  /* 0x0000000000eb7308 */ /* 0x00026a0000000800 */
[C---:B------:R-:W-:Y:S08]  /*13c60*/  HMMA.16816.F32 R100, R8.reuse, R16, R100 ;  /* 0x000000100864723c */ /* 0x040ff00000001864 */
[----:B------:R-:W-:Y:S01]  /*13c70*/  HMMA.16816.F32 R112, R8, R18, R112 ;  /* 0x000000120870723c */ /* 0x000fe20000001870 */
[----:B------:R-:W2:Y:S01]  /*13c80*/  LDSM.16.MT88.4 R16, [R238+0xd000] ;  /* 0x00d00000ee10783b */ /* 0x000ea20000004200 */
[----:B-1----:R-:W-:-:S04]  /*13c90*/  FFMA.FTZ R0, R227, c[0x0][0x23c], -R28 ;  /* 0x00008f00e3007a23 */ /* 0x002fc8000001081c */
[----:B------:R1:W-:Y:S02]  /*13ca0*/  MUFU.EX2 R227, R0 ;  /* 0x0000000000e37308 */ /* 0x0003e40000000800 */
[C---:B------:R-:W-:Y:S08]  /*13cb0*/  HMMA.16816.F32 R88, R4.reuse, R26, R40 ;  /* 0x0000001a0458723c */ /* 0x040ff00000001828 */
[----:B------:R-:W-:Y:S01]  /*13cc0*/  HMMA.16816.F32 R76, R4, R24, R36 ;  /* 0x00000018044c723c */ /* 0x000fe20000001824 */
[----:B-1----:R-:W-:Y:S01]  /*13cd0*/  FFMA.FTZ R0, R223, c[0x0][0x23c], -R28 ;  /* 0x00008f00df007a23 */ /* 0x002fe2000001081c */
[----:B------:R-:W-:Y:S01]  /*13ce0*/  F2FP.PACK_AB R8, R250, R249 ;  /* 0x000000f9fa08723e */ /* 0x000fe200000000ff */
[--C-:B------:R-:W-:Y:S01]  /*13cf0*/  FFMA.FTZ R42, R215, c[0x0][0x23c], -R2.reuse ;  /* 0x00008f00d72a7a23 */ /* 0x100fe20000010802 */
[----:B------:R-:W-:Y:S01]  /*13d00*/  F2FP.PACK_AB R9, R233, R232 ;  /* 0x000000e8e909723e */ /* 0x000fe200000000ff */
[----:B------:R1:W1:Y:S01]  /*13d10*/  MUFU.EX2 R223, R0 ;  /* 0x0000000000df7308 */ /* 0x0002620000000800 */
[--C-:B------:R-:W-:Y:S01]  /*13d20*/  FFMA.FTZ R41, R161, c[0x0][0x23c], -R2.reuse ;  /* 0x00008f00a1297a23 */ /* 0x100fe20000010802 */
[----:B------:R-:W-:Y:S01]  /*13d30*/  F2FP.PACK_AB R10, R252, R251 ;  /* 0x000000fbfc0a723e */ /* 0x000fe200000000ff */
[----:B------:R-:W-:Y:S01]  /*13d40*/  FFMA.FTZ R40, R162, c[0x0][0x23c], -R2 ;  /* 0x00008f00a2287a23 */ /* 0x000fe20000010802 */
[----:B------:R-:W-:Y:S01]  /*13d50*/  F2FP.PACK_AB R11, R235, R234 ;  /* 0x000000eaeb0b723e */ /* 0x000fe200000000ff */
[----:B------:R-:W-:Y:S01]  /*13d60*/  LDSM.16.MT88.4 R24, [R239+0xd000] ;  /* 0x00d00000ef18783b */ /* 0x000fe20000004200 */
[----:B-1----:R-:W-:-:S04]  /*13d70*/  FFMA.FTZ R0, R220, c[0x0][0x23c], -R28 ;  /* 0x00008f00dc007a23 */ /* 0x002fc8000001081c */
[----:B------:R1:W-:Y:S01]  /*13d80*/  MUFU.EX2 R220, R0 ;  /* 0x0000000000dc7308 */ /* 0x0003e20000000800 */
[----:B------:R-:W-:Y:S02]  /*13d90*/  FFMA.FTZ R37, R214, c[0x0][0x23c], -R3 ;  /* 0x00008f00d6257a23 */ /* 0x000fe40000010803 */
[----:B-1----:R-:W-:-:S05]  /*13da0*/  FFMA.FTZ R0, R216, c[0x0][0x23c], -R28 ;  /* 0x00008f00d8007a23 */ /* 0x002fca000001081c */
[----:B------:R1:W-:Y:S01]  /*13db0*/  MUFU.EX2 R216, R0 ;  /* 0x0000000000d87308 */ /* 0x0003e20000000800 */
[----:B------:R-:W-:Y:S02]  /*13dc0*/  FFMA.FTZ R39, R163, c[0x0][0x23c], -R2 ;  /* 0x00008f00a3277a23 */ /* 0x000fe40000010802 */
[--C-:B------:R-:W-:Y:S02]  /*13dd0*/  FFMA.FTZ R2, R221, c[0x0][0x23c], -R29.reuse ;  /* 0x00008f00dd027a23 */ /* 0x100fe4000001081d */
[----:B-1----:R-:W-:-:S04]  /*13de0*/  FFMA.FTZ R0, R225, c[0x0][0x23c], -R29 ;  /* 0x00008f00e1007a23 */ /* 0x002fc8000001081d */
[----:B------:R1:W-:Y:S01]  /*13df0*/  MUFU.EX2 R215, R0 ;  /* 0x0000000000d77308 */ /* 0x0003e20000000800 */
[----:B------:R-:W-:Y:S02]  /*13e00*/  FFMA.FTZ R38, R212, c[0x0][0x23c], -R3 ;  /* 0x00008f00d4267a23 */ /* 0x000fe40000010803 */
[----:B-1----:R-:W-:-:S05]  /*13e10*/  FFMA.FTZ R0, R224, c[0x0][0x23c], -R29 ;  /* 0x00008f00e0007a23 */ /* 0x002fca000001081d */
[----:B------:R1:W1:Y:S02]  /*13e20*/  MUFU.EX2 R214, R0 ;  /* 0x0000000000d67308 */ /* 0x0002640000000800 */
[----:B-1----:R-:W-:-:S06]  /*13e30*/  FFMA.FTZ R0, R222, c[0x0][0x23c], -R29 ;  /* 0x00008f00de007a23 */ /* 0x002fcc000001081d */
[----:B------:R-:W-:Y:S01]  /*13e40*/  MUFU.EX2 R212, R0 ;  /* 0x0000000000d47308 */ /* 0x000fe20000000800 */
[----:B------:R-:W-:Y:S02]  /*13e50*/  F2FP.PACK_AB R4, R223, R227 ;  /* 0x000000e3df04723e */ /* 0x000fe400000000ff */
[----:B------:R-:W-:Y:S02]  /*13e60*/  F2FP.PACK_AB R5, R214, R215 ;  /* 0x000000d7d605723e */ /* 0x000fe400000000ff */
[----:B------:R-:W-:Y:S01]  /*13e70*/  F2FP.PACK_AB R6, R216, R220 ;  /* 0x000000dcd806723e */ /* 0x000fe200000000ff */
[----:B---3--:R-:W-:Y:S02]  /*13e80*/  FFMA.FTZ R43, R213, R30, R243 ;  /* 0x0000001ed52b7223 */ /* 0x008fe400000100f3 */
[----:B------:R-:W1:Y:S01]  /*13e90*/  MUFU.EX2 R213, R2 ;  /* 0x0000000200d57308 */ /* 0x000e620000000800 */
[--C-:B------:R-:W-:Y:S01]  /*13ea0*/  FFMA.FTZ R36, R31, c[0x0][0x23c], -R3.reuse ;  /* 0x00008f001f247a23 */ /* 0x100fe20000010803 */
[----:B------:R-:W-:Y:S01]  /*13eb0*/  MOV R221, R180 ;  /* 0x000000b400dd7202 */ /* 0x000fe20000000f00 */
[----:B------:R-:W-:Y:S01]  /*13ec0*/  FFMA.FTZ R30, R226, c[0x0][0x23c], -R28 ;  /* 0x00008f00e21e7a23 */ /* 0x000fe2000001081c */
[----:B------:R-:W-:Y:S01]  /*13ed0*/  MOV R226, R181 ;  /* 0x000000b500e27202 */ /* 0x000fe20000000f00 */
[----:B------:R-:W-:Y:S01]  /*13ee0*/  FFMA.FTZ R31, R228, c[0x0][0x23c], -R3 ;  /* 0x00008f00e41f7a23 */ /* 0x000fe20000010803 */
[----:B------:R-:W-:Y:S01]  /*13ef0*/  MOV R188, R182 ;  /* 0x000000b600bc7202 */ /* 0x000fe20000000f00 */
[----:B--2---:R-:W-:Y:S01]  /*13f00*/  HMMA.16816.F32 R148, R8, R20, R148 ;  /* 0x000000140894723c */ /* 0x004fe20000001894 */
[----:B------:R-:W-:Y:S01]  /*13f10*/  MOV R189, R183 ;  /* 0x000000b700bd7202 */ /* 0x000fe20000000f00 */
[----:B------:R2:W5:Y:S01]  /*13f20*/  LDL.LU R243, [R1+0xa4] ;  /* 0x0000a40001f37983 */ /* 0x0005620000300800 */
[----:B-1----:R-:W-:-:S05]  /*13f30*/  F2FP.PACK_AB R7, R213, R212 ;  /* 0x000000d4d507723e */ /* 0x002fca00000000ff */
[----:B------:R-:W-:Y:S01]  /*13f40*/  HMMA.16816.F32 R48, R8, R22, R48 ;  /* 0x000000160830723c */ /* 0x000fe20000001830 */
[----:B------:R-:W-:Y:S02]  /*13f50*/  MOV R225, R208 ;  /* 0x000000d000e17202 */ /* 0x000fe40000000f00 */
[----:B------:R-:W-:Y:S02]  /*13f60*/  MOV R224, R209 ;  /* 0x000000d100e07202 */ /* 0x000fe40000000f00 */
[----:B------:R-:W-:Y:S02]  /*13f70*/  MOV R228, R210 ;  /* 0x000000d200e47202 */ /* 0x000fe40000000f00 */
[----:B------:R-:W-:Y:S01]  /*13f80*/  MOV R222, R211 ;  /* 0x000000d300de7202 */ /* 0x000fe20000000f00 */
[C---:B------:R-:W-:Y:S08]  /*13f90*/  HMMA.16816.F32 R144, R4.reuse, R20, R144 ;  /* 0x000000140490723c */ /* 0x040ff00000001890 */
[C---:B------:R-:W-:Y:S01]  /*13fa0*/  HMMA.16816.F32 R152, R4.reuse, R22, R152 ;  /* 0x000000160498723c */ /* 0x040fe20000001898 */
[----:B------:R-:W1:Y:S07]  /*13fb0*/  LDSM.16.MT88.4 R20, [R237+0xf000] ;  /* 0x00f00000ed14783b */ /* 0x000e6e0000004200 */
[----:B----4-:R-:W-:Y:S01]  /*13fc0*/  HMMA.16816.F32 R180, R4, R12, R32 ;  /* 0x0000000c04b4723c */ /* 0x010fe20000001820 */
[----:B------:R-:W3:Y:S07]  /*13fd0*/  LDSM.16.MT88.4 R32, [R239+0xf000] ;  /* 0x00f00000ef20783b */ /* 0x000eee0000004200 */
[-C--:B------:R-:W-:Y:S08]  /*13fe0*/  HMMA.16816.F32 R160, R8, R16.reuse, R72 ;  /* 0x0000001008a0723c */ /* 0x080ff00000001848 */
[C---:B------:R-:W-:Y:S08]  /*13ff0*/  HMMA.16816.F32 R64, R4.reuse, R16, R64 ;  /* 0x000000100440723c */ /* 0x040ff00000001840 */
[-C--:B------:R-:W-:Y:S08]  /*14000*/  HMMA.16816.F32 R60, R4, R18.reuse, R60 ;  /* 0x00000012043c723c */ /* 0x080ff0000000183c */
[----:B------:R-:W-:Y:S01]  /*14010*/  HMMA.16816.F32 R208, R8, R18, R56 ;  /* 0x0000001208d0723c */ /* 0x000fe20000001838 */
[----:B------:R-:W4:Y:S01]  /*14020*/  LDSM.16.MT88.4 R16, [R238+0xf000] ;  /* 0x00f00000ee10783b */ /* 0x000f220000004200 */
[--C-:B------:R-:W-:Y:S01]  /*14030*/  FFMA.FTZ R3, R219, c[0x0][0x23c], -R28.reuse ;  /* 0x00008f00db037a23 */ /* 0x100fe2000001081c */
[----:B------:R-:W-:Y:S01]  /*14040*/  MOV R190, R176 ;  /* 0x000000b000be7202 */ /* 0x000fe20000000f00 */
[----:B------:R-:W-:Y:S01]  /*14050*/  FFMA.FTZ R2, R218, c[0x0][0x23c], -R28 ;  /* 0x00008f00da027a23 */ /* 0x000fe2000001081c */
[----:B------:R-:W-:-:S02]  /*14060*/  MOV R191, R177 ;  /* 0x000000b100bf7202 */ /* 0x000fc40000000f00 */
[----:B------:R-:W-:Y:S01]  /*14070*/  MOV R219, R178 ;  /* 0x000000b200db7202 */ /* 0x000fe20000000f00 */
[----:B-1----:R-:W-:Y:S01]  /*14080*/  HMMA.16816.F32 R72, R4, R20, R76 ;  /* 0x000000140448723c */ /* 0x002fe2000000184c */
[----:B------:R-:W-:-:S07]  /*14090*/  MOV R218, R179 ;  /* 0x000000b300da7202 */ /* 0x000fce0000000f00 */
[----:B------:R-:W-:Y:S08]  /*140a0*/  HMMA.16816.F32 R176, R8, R12, R52 ;  /* 0x0000000c08b0723c */ /* 0x000ff00000001834 */
[C---:B------:R-:W-:Y:S08]  /*140b0*/  HMMA.16816.F32 R76, R4.reuse, R22, R88 ;  /* 0x00000016044c723c */ /* 0x040ff00000001858 */
[C---:B---3--:R-:W-:Y:S01]  /*140c0*/  HMMA.16816.F32 R52, R4.reuse, R34, R124 ;  /* 0x000000220434723c */ /* 0x048fe2000000187c */
[----:B------:R-:W3:Y:S07]  /*140d0*/  LDL.LU R127, [R1+0x54] ;  /* 0x00005400017f7983 */ /* 0x000eee0000300800 */
[----:B----4-:R-:W-:Y:S01]  /*140e0*/  HMMA.16816.F32 R88, R4, R16, R140 ;  /* 0x000000100458723c */ /* 0x010fe2000000188c */
[----:B------:R-:W4:Y:S01]  /*140f0*/  LDL.LU R140, [R1+0x58] ;  /* 0x00005800018c7983 */ /* 0x000f220000300800 */
[----:B------:R-:W-:Y:S01]  /*14100*/  FFMA.FTZ R0, R217, c[0x0][0x23c], -R28 ;  /* 0x00008f00d9007a23 */ /* 0x000fe2000001081c */
[----:B------:R-:W-:-:S02]  /*14110*/  MOV R28, R133 ;  /* 0x00000085001c7202 */ /* 0x000fc40000000f00 */
[----:B------:R-:W-:Y:S02]  /*14120*/  MUFU.EX2 R133, R42 ;  /* 0x0000002a00857308 */ /* 0x000fe40000000800 */
[----:B------:R-:W-:-:S06]  /*14130*/  MOV R141, R139 ;  /* 0x0000008b008d7202 */ /* 0x000fcc0000000f00 */
[----:B------:R-:W-:Y:S08]  /*14140*/  MUFU.EX2 R42, R37 ;  /* 0x00000025002a7308 */ /* 0x000ff00000000800 */
[----:B------:R1:W-:Y:S02]  /*14150*/  MUFU.EX2 R37, R0 ;  /* 0x0000000000257308 */ /* 0x0003e40000000800 */
[----:B-1----:R-:W-:-:S02]  /*14160*/  FFMA.FTZ R0, R141, c[0x0][0x23c], -R29 ;  /* 0x00008f008d007a23 */ /* 0x002fc4000001081d */
[----:B------:R-:W2:Y:S01]  /*14170*/  LDL.LU R141, [R1+0x5c] ;  /* 0x00005c00018d7983 */ /* 0x000ea20000300800 */
[-C--:B------:R-:W-:Y:S08]  /*14180*/  HMMA.16816.F32 R184, R4, R14.reuse, R184 ;  /* 0x0000000e04b8723c */ /* 0x080ff000000018b8 */
[----:B------:R-:W-:Y:S01]  /*14190*/  HMMA.16816.F32 R56, R8, R14, R68 ;  /* 0x0000000e0838723c */ /* 0x000fe20000001844 */
[----:B------:R-:W1:Y:S01]  /*141a0*/  LDSM.16.MT88.4 R12, [R240+0xf000] ;  /* 0x00f00000f00c783b */ /* 0x000e620000004200 */
[----:B------:R-:W-:-:S02]  /*141b0*/  MOV R217, R47 ;  /* 0x0000002f00d97202 */ /* 0x000fc40000000f00 */
[----:B------:R-:W-:Y:S01]  /*141c0*/  MUFU.EX2 R47, R36 ;  /* 0x00000024002f7308 */ /* 0x000fe20000000800 */
[----:B------:R-:W-:-:S07]  /*141d0*/  MOV R142, R219 ;  /* 0x000000db008e7202 */ /* 0x000fce0000000f00 */
[----:B------:R-:W-:Y:S01]  /*141e0*/  MUFU.EX2 R36, R30 ;  /* 0x0000001e00247308 */ /* 0x000fe20000000800 */
[----:B------:R-:W-:-:S07]  /*141f0*/  MOV R219, R226 ;  /* 0x000000e200db7202 */ /* 0x000fce0000000f00 */
        /* <DEDUP_REMOVED lines=8> */
[----:B------:R-:W-:Y:S01]  /*14280*/  HMMA.16816.F32 R120, R4, R32, R120 ;  /* 0x000000200478723c */ /* 0x000fe20000001878 */
[----:B------:R-:W-:-:S05]  /*14290*/  MOV R218, R132 ;  /* 0x0000008400da7202 */ /* 0x000fca0000000f00 */
[----:B------:R1:W-:Y:S01]  /*142a0*/  MUFU.EX2 R31, R0 ;  /* 0x00000000001f7308 */ /* 0x0003e20000000800 */
[----:B------:R-:W-:Y:S01]  /*142b0*/  MOV R228, R224 ;  /* 0x000000e000e47202 */ /* 0x000fe20000000f00 */
[----:B------:R-:W-:Y:S01]  /*142c0*/  HMMA.16816.F32 R116, R8, R32, R116 ;  /* 0x000000200874723c */ /* 0x000fe20000001874 */
[----:B------:R-:W-:Y:S02]  /*142d0*/  MOV R224, R225 ;  /* 0x000000e100e07202 */ /* 0x000fe40000000f00 */
[----:B------:R-:W-:-:S03]  /*142e0*/  MOV R225, R138 ;  /* 0x0000008a00e17202 */ /* 0x000fc60000000f00 */
[----:B------:R-:W-:Y:S02]  /*142f0*/  MUFU.EX2 R132, R40 ;  /* 0x0000002800847308 */ /* 0x000fe40000000800 */
[----:B------:R-:W-:Y:S01]  /*14300*/  HMMA.16816.F32 R196, R4, R24, R196 ;  /* 0x0000001804c4723c */ /* 0x000fe200000018c4 */
[----:B-1----:R-:W-:-:S05]  /*14310*/  FFMA.FTZ R0, R229, c[0x0][0x23c], -R29 ;  /* 0x00008f00e5007a23 */ /* 0x002fca000001081d */
[----:B------:R-:W-:Y:S02]  /*14320*/  MUFU.EX2 R40, R38 ;  /* 0x0000002600287308 */ /* 0x000fe40000000800 */
[C---:B------:R-:W-:Y:S06]  /*14330*/  HMMA.16816.F32 R200, R4.reuse, R26, R200 ;  /* 0x0000001a04c8723c */ /* 0x040fec00000018c8 */
[----:B------:R-:W-:Y:S02]  /*14340*/  MUFU.EX2 R33, R0 ;  /* 0x0000000000217308 */ /* 0x000fe40000000800 */
[C---:B------:R-:W-:Y:S06]  /*14350*/  HMMA.16816.F32 R92, R4.reuse, R18, R92 ;  /* 0x00000012045c723c */ /* 0x040fec000000185c */
[----:B------:R-:W1:Y:S02]  /*14360*/  MUFU.EX2 R38, R3 ;  /* 0x0000000300267308 */ /* 0x000e640000000800 */
[C---:B------:R-:W-:Y:S06]  /*14370*/  HMMA.16816.F32 R104, R4.reuse, R12, R104 ;  /* 0x0000000c0468723c */ /* 0x040fec0000001868 */
[----:B------:R-:W-:Y:S02]  /*14380*/  MUFU.EX2 R138, R39 ;  /* 0x00000027008a7308 */ /* 0x000fe40000000800 */
[----:B------:R-:W-:Y:S07]  /*14390*/  HMMA.16816.F32 R108, R4, R14, R108 ;  /* 0x0000000e046c723c */ /* 0x000fee000000186c */
[----:B------:R-:W-:Y:S01]  /*143a0*/  FADD.FTZ R4, R142, R43 ;  /* 0x0000002b8e047221 */ /* 0x000fe20000010000 */
[----:B------:R1:W1:Y:S02]  /*143b0*/  MUFU.EX2 R39, R2 ;  /* 0x0000000200277308 */ /* 0x0002640000000800 */
[----:B-1----:R-:W-:-:S06]  /*143c0*/  FFMA.FTZ R2, R230, c[0x0][0x23c], -R29 ;  /* 0x00008f00e6027a23 */ /* 0x002fcc000001081d */
[----:B------:R-:W1:Y:S01]  /*143d0*/  MUFU.EX2 R32, R2 ;  /* 0x0000000200207308 */ /* 0x000e620000000800 */
[----:B------:R-:W-:Y:S01]  /*143e0*/  HMMA.16816.F32 R192, R8, R24, R192 ;  /* 0x0000001808c0723c */ /* 0x000fe200000018c0 */
[----:B------:R-:W-:Y:S02]  /*143f0*/  F2FP.PACK_AB R124, R38, R36 ;  /* 0x00000024267c723e */ /* 0x000fe400000000ff */
[----:B------:R-:W-:Y:S02]  /*14400*/  F2FP.PACK_AB R125, R31, R30 ;  /* 0x0000001e1f7d723e */ /* 0x000fe400000000ff */
[----:B------:R-:W-:-:S03]  /*14410*/  F2FP.PACK_AB R126, R37, R39 ;  /* 0x00000027257e723e */ /* 0x000fc600000000ff */
[C---:B------:R-:W-:Y:S01]  /*14420*/  HMMA.16816.F32 R68, R8.reuse, R20, R156 ;  /* 0x000000140844723c */ /* 0x040fe2000000189c */
[----:B------:R-:W-:Y:S01]  /*14430*/  MOV R43, R164 ;  /* 0x000000a4002b7202 */ /* 0x000fe20000000f00 */
[----:B------:R-:W-:Y:S06]  /*14440*/  LDSM.16.MT88.4 R156, [R237+0xd800] ;  /* 0x00d80000ed9c783b */ /* 0x000fec0000004200 */
        /* <DEDUP_REMOVED lines=18> */
[----:B------:R-:W-:Y:S02]  /*14570*/  F2FP.PACK_AB R131, R41, R47 ;  /* 0x0000002f2983723e */ /* 0x000fe400000000ff */
[----:B------:R-:W-:Y:S02]  /*14580*/  MOV R34, R166 ;  /* 0x000000a600227202 */ /* 0x000fe40000000f00 */
[----:B------:R-:W-:Y:S01]  /*14590*/  MOV R35, R165 ;  /* 0x000000a500237202 */ /* 0x000fe20000000f00 */
[----:B---3--:R-:W-:Y:S02]  /*145a0*/  FFMA.FTZ R0, R127, R44, R242 ;  /* 0x0000002c7f007223 */ /* 0x008fe400000100f2 */
[----:B----4-:R-:W-:Y:S01]  /*145b0*/  FFMA.FTZ R3, R140, R45, R241 ;  /* 0x0000002d8c037223 */ /* 0x010fe200000100f1 */
[----:B-1----:R-:W-:Y:S01]  /*145c0*/  F2FP.PACK_AB R127, R32, R33 ;  /* 0x00000021207f723e */ /* 0x002fe200000000ff */
[----:B------:R-:W-:Y:S01]  /*145d0*/  FADD.FTZ R29, R143, R0 ;  /* 0x000000008f1d7221 */ /* 0x000fe20000010000 */
[----:B------:R-:W-:Y:S01]  /*145e0*/  MOV R44, R169 ;  /* 0x000000a9002c7202 */ /* 0x000fe20000000f00 */
[----:B------:R-:W-:Y:S01]  /*145f0*/  FADD.FTZ R0, R217, R3 ;  /* 0x00000003d9007221 */ /* 0x000fe20000010000 */
[----:B------:R1:W5:Y:S01]  /*14600*/  LDL.LU R242, [R1+0xa0] ;  /* 0x0000a00001f27983 */ /* 0x0003620000300800 */
[----:B------:R-:W-:-:S03]  /*14610*/  FADD.FTZ R3, R218, R4 ;  /* 0x00000004da037221 */ /* 0x000fc60000010000 */
[----:B------:R-:W3:Y:S01]  /*14620*/  LDSM.16.MT88.4 R4, [R239+0xf800] ;  /* 0x00f80000ef04783b */ /* 0x000ee20000004200 */
[----:B------:R-:W-:Y:S01]  /*14630*/  MOV R45, R170 ;  /* 0x000000aa002d7202 */ /* 0x000fe20000000f00 */
[----:B------:R-:W-:Y:S02]  /*14640*/  FADD.FTZ R0, R34, R0 ;  /* 0x0000000022007221 */ /* 0x000fe40000010000 */
[----:B------:R-:W-:Y:S01]  /*14650*/  FADD.FTZ R3, R43, R3 ;  /* 0x000000032b037221 */ /* 0x000fe20000010000 */
[----:B------:R-:W-:Y:S01]  /*14660*/  MOV R140, R173 ;  /* 0x000000ad008c7202 */ /* 0x000fe20000000f00 */
[----:B------:R-:W-:Y:S01]  /*14670*/  FADD.FTZ R0, R45, R0 ;  /* 0x000000002d007221 */ /* 0x000fe20000010000 */
[----:B------:R-:W-:Y:S01]  /*14680*/  MOV R143, R190 ;  /* 0x000000be008f7202 */ /* 0x000fe20000000f00 */
[----:B------:R-:W-:Y:S01]  /*14690*/  FADD.FTZ R3, R230, R3 ;  /* 0x00000003e6037221 */ /* 0x000fe20000010000 */
[----:B------:R-:W-:Y:S01]  /*146a0*/  MOV R217, R189 ;  /* 0x000000bd00d97202 */ /* 0x000fe20000000f00 */
[----:B------:R-:W-:-:S02]  /*146b0*/  FADD.FTZ R0, R231, R0 ;  /* 0x00000000e7007221 */ /* 0x000fc40000010000 */
[----:B--2---:R-:W-:Y:S01]  /*146c0*/  FFMA.FTZ R2, R141, R46, R236 ;  /* 0x0000002e8d027223 */ /* 0x004fe200000100ec */
[----:B------:R1:W5:Y:S03]  /*146d0*/  LDL.LU R241, [R1+0x9c] ;  /* 0x00009c0001f17983 */ /* 0x0003660000300800 */
[----:B------:R-:W-:Y:S01]  /*146e0*/  FADD.FTZ R28, R28, R2 ;  /* 0x000000021c1c7221 */ /* 0x000fe20000010000 */
[----:B------:R-:W-:Y:S01]  /*146f0*/  MOV R2, R167 ;  /* 0x000000a700027202 */ /* 0x000fe20000000f00 */
[----:B---3--:R-:W-:Y:S01]  /*14700*/  HMMA.16816.F32 R120, R124, R4, R120 ;  /* 0x000000047c78723c */ /* 0x008fe20000001878 */
[----:B------:R-:W-:-:S03]  /*14710*/  MOV R46, R171 ;  /* 0x000000ab002e7202 */ /* 0x000fc60000000f00 */
[----:B------:R-:W-:Y:S01]  /*14720*/  FADD.FTZ R2, R2, R29 ;  /* 0x0000001d02027221 */ /* 0x000fe20000010000 */
[----:B------:R-:W-:-:S03]  /*14730*/  MOV R141, R172 ;  /* 0x000000ac008d7202 */ /* 0x000fc60000000f00 */
[----:B------:R-:W-:Y:S01]  /*14740*/  HMMA.16816.F32 R116, R128, R4, R116 ;  /* 0x000000048074723c */ /* 0x000fe20000001874 */
[----:B------:R-:W-:Y:S01]  /*14750*/  FADD.FTZ R2, R46, R2 ;  /* 0x000000022e027221 */ /* 0x000fe20000010000 */
[----:B------:R-:W-:Y:S01]  /*14760*/  MOV R218, R188 ;  /* 0x000000bc00da7202 */ /* 0x000fe20000000f00 */
[----:B------:R-:W-:Y:S01]  /*14770*/  FADD.FTZ R3, R141, R3 ;  /* 0x000000038d037221 */ /* 0x000fe20000010000 */
[----:B------:R-:W2:Y:S03]  /*14780*/  LDSM.16.MT88.4 R172, [R238+0xd800] ;  /* 0x00d80000eeac783b */ /* 0x000ea60000004200 */
[----:B------:R-:W-:Y:S01]  /*14790*/  FADD.FTZ R4, R35, R28 ;  /* 0x0000001c23047221 */ /* 0x000fe20000010000 */
[----:B------:R-:W3:Y:S01]  /*147a0*/  LDSM.16.MT88.4 R188, [R240+0xd800] ;  /* 0x00d80000f0bc783b */ /* 0x000ee20000004200 */
        /* <DEDUP_REMOVED lines=46> */
[----:B------:R-:W-:Y:S01]  /*14a90*/  FADD.FTZ R0, R32, R0 ;  /* 0x0000000020007221 */ /* 0x000fe20000010000 */
[----:B------:R1:W-:Y:S04]  /*14aa0*/  STL [R1+0x50], R4 ;  /* 0x0000500401007387 */ /* 0x0003e80000100800 */
[----:B------:R1:W-:Y:S04]  /*14ab0*/  STL [R1+0x54], R3 ;  /* 0x0000540301007387 */ /* 0x0003e80000100800 */
[----:B------:R1:W-:Y:S04]  /*14ac0*/  STL [R1+0x58], R2 ;  /* 0x0000580201007387 */ /* 0x0003e80000100800 */
[----:B------:R1:W-:Y:S01]  /*14ad0*/  STL [R1+0x5c], R0 ;  /* 0x00005c0001007387 */ /* 0x0003e20000100800 */
[----:B------:R-:W-:Y:S01]  /*14ae0*/  HMMA.16816.F32 R148, R128, R156, R148 ;  /* 0x0000009c8094723c */ /* 0x000fe20000001894 */
[----:B------:R-:W-:-:S07]  /*14af0*/  @UP0 UIADD3 UR8, UR8, -0x4, URZ ;  /* 0xfffffffc08080890 */ /* 0x000fce000fffe03f */
        /* <DEDUP_REMOVED lines=30> */
.L_x_413:
[----:B-1----:R-:W-:-:S12]  /*14ce0*/  UIADD3 UR8, UR21, -0x1, URZ ;  /* 0xffffffff15087890 */ /* 0x002fd8000fffe03f */
.L_x_420:
[----:B-1----:R-:W-:-:S13]  /*14cf0*/  ISETP.LE.AND P0, PT, RZ, UR8, PT ;  /* 0x00000008ff007c0c */ /* 0x002fda000bf03270 */
        /* <DEDUP_REMOVED lines=14> */
.L_x_424:
        /* <DEDUP_REMOVED lines=52> */
[----:B------:R-:W-:Y:S02]  /*15120*/  @!P3 LEA R10, P5, R4, c[0x0][0x168], 0x1 ;  /* 0x00005a00040aba11 */ /* 0x000fe400078a08ff */
        /* <DEDUP_REMOVED lines=25> */
.L_x_422:
        /* <DEDUP_REMOVED lines=235> */
[----:B------:R-:W1:Y:S01]  /*16170*/  MUFU.TANH R0, R4 ;  /* 0x0000000400007308 */ /* 0x000e620000002400 */
[----:B------:R-:W-:Y:S02]  /*16180*/  FMUL.FTZ R5, R5, c[0x0][0x2ec] ;  /* 0x0000bb0005057a20 */ /* 0x000fe40000410000 */
[----:B------:R-:W-:Y:S02]  /*16190*/  FMUL.FTZ R6, R6, c[0x0][0x2ec] ;  /* 0x0000bb0006067a20 */ /* 0x000fe40000410000 */
[----:B------:R-:W-:Y:S04]  /*161a0*/  FMUL.FTZ R7, R7, c[0x0][0x2ec] ;  /* 0x0000bb0007077a20 */ /* 0x000fe80000410000 */
[----:B------:R-:W-:Y:S01]  /*161b0*/  FMUL.FTZ R8, R8, c[0x0][0x2ec] ;  /* 0x0000bb0008087a20 */ /* 0x000fe20000410000 */
[----:B------:R-:W2:Y:S01]  /*161c0*/  MUFU.TANH R2, R5 ;  /* 0x0000000500027308 */ /* 0x000ea20000002400 */
[----:B------:R-:W-:Y:S02]  /*161d0*/  FMUL.FTZ R9, R9, c[0x0][0x2ec] ;  /* 0x0000bb0009097a20 */ /* 0x000fe40000410000 */
[----:B------:R-:W-:Y:S02]  /*161e0*/  FMUL.FTZ R10, R10, c[0x0][0x2ec] ;  /* 0x0000bb000a0a7a20 */ /* 0x000fe40000410000 */
[----:B------:R-:W-:Y:S02]  /*161f0*/  FMUL.FTZ R11, R11, c[0x0][0x2ec] ;  /* 0x0000bb000b0b7a20 */ /* 0x000fe40000410000 */
[----:B------:R-:W-:Y:S02]  /*16200*/  FMUL.FTZ R12, R12, c[0x0][0x2ec] ;  /* 0x0000bb000c0c7a20 */ /* 0x000fe40000410000 */
[----:B------:R-:W-:Y:S02]  /*16210*/  FMUL.FTZ R13, R13, c[0x0][0x2ec] ;  /* 0x0000bb000d0d7a20 */ /* 0x000fe40000410000 */
[----:B------:R-:W-:Y:S02]  /*16220*/  FMUL.FTZ R14, R14, c[0x0][0x2ec] ;  /* 0x0000bb000e0e7a20 */ /* 0x000fe40000410000 */
[----:B------:R-:W-:Y:S01]  /*16230*/  FMUL.FTZ R15, R15, c[0x0][0x2ec] ;  /* 0x0000bb000f0f7a20 */ /* 0x000fe20000410000 */
[----:B-1----:R1:W-:Y:S01]  /*16240*/  STL [R1+0x28], R0 ;  /* 0x0000280001007387 */ /* 0x0023e20000100800 */
[----:B------:R-:W-:Y:S02]  /*16250*/  FMUL.FTZ R16, R16, c[0x0][0x2ec] ;  /* 0x0000bb0010107a20 */ /* 0x000fe40000410000 */
[----:B------:R-:W-:Y:S02]  /*16260*/  FMUL.FTZ R17, R17, c[0x0][0x2ec] ;  /* 0x0000bb0011117a20 */ /* 0x000fe40000410000 */
[----:B------:R-:W-:Y:S01]  /*16270*/  MUFU.TANH R252, R16 ;  /* 0x0000001000fc7308 */ /* 0x000fe20000002400 */
[----:B------:R-:W-:Y:S02]  /*16280*/  FMUL.FTZ R18, R18, c[0x0][0x2ec] ;  /* 0x0000bb0012127a20 */ /* 0x000fe40000410000 */
[----:B------:R-:W-:Y:S01]  /*16290*/  FMUL.FTZ R19, R19, c[0x0][0x2ec] ;  /* 0x0000bb0013137a20 */ /* 0x000fe20000410000 */
[----:B--2---:R2:W-:Y:S06]  /*162a0*/  STL [R1+0x2c], R2 ;  /* 0x00002c0201007387 */ /* 0x0045ec0000100800 */
[----:B------:R-:W-:Y:S10]  /*162b0*/  MUFU.TANH R251, R17 ;  /* 0x0000001100fb7308 */ /* 0x000ff40000002400 */
[----:B-1----:R-:W1:Y:S10]  /*162c0*/  MUFU.TANH R0, R6 ;  /* 0x0000000600007308 */ /* 0x002e740000002400 */
[----:B--2---:R2:W3:Y:S10]  /*162d0*/  MUFU.TANH R2, R7 ;  /* 0x0000000700027308 */ /* 0x0044f40000002400 */
[----:B------:R-:W-:Y:S01]  /*162e0*/  MUFU.TANH R235, R18 ;  /* 0x0000001200eb7308 */ /* 0x000fe20000002400 */
[----:B-1----:R1:W-:Y:S09]  /*162f0*/  STL [R1+0x20], R0 ;  /* 0x0000200001007387 */ /* 0x0023f20000100800 */
[----:B------:R-:W-:Y:S01]  /*16300*/  MUFU.TANH R250, R19 ;  /* 0x0000001300fa7308 */ /* 0x000fe20000002400 */
[----:B--2---:R-:W2:Y:S08]  /*16310*/  LDSM.16.M88.4 R4, [R241+0x2800] ;  /* 0x00280000f104783b */ /* 0x004eb00000000200 */
[----:B---3--:R3:W-:Y:S01]  /*16320*/  STL [R1+0x24], R2 ;  /* 0x0000240201007387 */ /* 0x0087e20000100800 */
[----:B-1----:R-:W1:Y:S10]  /*16330*/  MUFU.TANH R0, R8 ;  /* 0x0000000800007308 */ /* 0x002e740000002400 */
[----:B---3--:R-:W-:Y:S01]  /*16340*/  MUFU.TANH R2, R10 ;  /* 0x0000000a00027308 */ /* 0x008fe20000002400 */
[----:B-1----:R1:W-:Y:S01]  /*16350*/  STL [R1+0x1c], R0 ;  /* 0x00001c0001007387 */ /* 0x0023e20000100800 */
[-C--:B--2---:R-:W-:Y:S08]  /*16360*/  HMMA.16816.F32 R20, R224, R4.reuse, R20 ;  /* 0x00000004e014723c */ /* 0x084ff00000001814 */
[C---:B------:R-:W-:Y:S08]  /*16370*/  HMMA.16816.F32 R24, R208.reuse, R4, R24 ;  /* 0x00000004d018723c */ /* 0x040ff00000001818 */
[-C--:B------:R-:W-:Y:S01]  /*16380*/  HMMA.16816.F32 R28, R208, R6.reuse, R28 ;  /* 0x00000006d01c723c */ /* 0x080fe2000000181c */
[----:B-1----:R-:W1:Y:S07]  /*16390*/  MUFU.TANH R0, R9 ;  /* 0x0000000900007308 */ /* 0x002e6e0000002400 */
[C---:B------:R-:W-:Y:S01]  /*163a0*/  HMMA.16816.F32 R32, R224.reuse, R6, R32 ;  /* 0x00000006e020723c */ /* 0x040fe20000001820 */
[----:B------:R-:W-:Y:S03]  /*163b0*/  LDSM.16.M88.4 R4, [R241+0x3800] ;  /* 0x00380000f104783b */ /* 0x000fe60000000200 */
        /* <DEDUP_REMOVED lines=8> */
[----:B------:R-:W-:Y:S01]  /*16440*/  MUFU.TANH R249, R21 ;  /* 0x0000001500f97308 */ /* 0x000fe20000002400 */
[----:B------:R-:W-:Y:S02]  /*16450*/  FMUL.FTZ R26, R26, c[0x0][0x2ec] ;  /* 0x0000bb001a1a7a20 */ /* 0x000fe40000410000 */
[----:B------:R-:W-:Y:S01]  /*16460*/  FMUL.FTZ R27, R27, c[0x0][0x2ec] ;  /* 0x0000bb001b1b7a20 */ /* 0x000fe20000410000 */
[----:B-1----:R1:W-:Y:S01]  /*16470*/  STL [R1+0x18], R0 ;  /* 0x0000180001007387 */ /* 0x0023e20000100800 */
[----:B------:R-:W-:Y:S02]  /*16480*/  FMUL.FTZ R32, R32, c[0x0][0x2ec] ;  /* 0x0000bb0020207a20 */ /* 0x000fe40000410000 */
[----:B------:R-:W-:Y:S01]  /*16490*/  FMUL.FTZ R33, R33, c[0x0][0x2ec] ;  /* 0x0000bb0021217a20 */ /* 0x000fe20000410000 */
[----:B------:R2:W-:Y:S01]  /*164a0*/  STL [R1+0x8], R2 ;  /* 0x0000080201007387 */ /* 0x0005e20000100800 */
[----:B------:R-:W-:Y:S01]  /*164b0*/  FMUL.FTZ R34, R34, c[0x0][0x2ec] ;  /* 0x0000bb0022227a20 */ /* 0x000fe20000410000 */
[----:B------:R-:W-:Y:S01]  /*164c0*/  MUFU.TANH R228, R31 ;  /* 0x0000001f00e47308 */ /* 0x000fe20000002400 */
[----:B------:R-:W-:Y:S02]  /*164d0*/  FMUL.FTZ R35, R35, c[0x0][0x2ec] ;  /* 0x0000bb0023237a20 */ /* 0x000fe40000410000 */
[----:B------:R-:W-:Y:S02]  /*164e0*/  FMUL.FTZ R28, R28, c[0x0][0x2ec] ;  /* 0x0000bb001c1c7a20 */ /* 0x000fe40000410000 */
[----:B------:R-:W-:Y:S02]  /*164f0*/  FMUL.FTZ R29, R29, c[0x0][0x2ec] ;  /* 0x0000bb001d1d7a20 */ /* 0x000fe40000410000 */
[----:B------:R-:W-:Y:S03]  /*16500*/  FMUL.FTZ R30, R30, c[0x0][0x2ec] ;  /* 0x0000bb001e1e7a20 */ /* 0x000fe60000410000 */
[----:B------:R-:W-:Y:S10]  /*16510*/  MUFU.TANH R221, R32 ;  /* 0x0000002000dd7308 */ /* 0x000ff40000002400 */
[----:B-1----:R1:W3:Y:S10]  /*16520*/  MUFU.TANH R0, R11 ;  /* 0x0000000b00007308 */ /* 0x0022f40000002400 */
[----:B--2---:R-:W2:Y:S10]  /*16530*/  MUFU.TANH R2, R12 ;  /* 0x0000000c00027308 */ /* 0x004eb40000002400 */
[----:B------:R-:W-:Y:S01]  /*16540*/  MUFU.TANH R220, R33 ;  /* 0x0000002100dc7308 */ /* 0x000fe20000002400 */
[----:B-1----:R-:W1:Y:S01]  /*16550*/  LDSM.16.M88.4 R8, [R241+0x3000] ;  /* 0x00300000f108783b */ /* 0x002e620000000200 */
[----:B------:R-:W-:Y:S08]  /*16560*/  DEPBAR.LE SB0, 0x0 ;  /* 0x000080000000791a */ /* 0x000ff00000000000 */
[----:B------:R-:W-:Y:S01]  /*16570*/  MUFU.TANH R218, R34 ;  /* 0x0000002200da7308 */ /* 0x000fe20000002400 */
[----:B---3--:R3:W-:Y:S04]  /*16580*/  STL [R1+0x10], R0 ;  /* 0x0000100001007387 */ /* 0x0087e80000100800 */
[----:B--2---:R2:W-:Y:S05]  /*16590*/  STL [R1+0xc], R2 ;  /* 0x00000c0201007387 */ /* 0x0045ea0000100800 */
[----:B------:R-:W-:Y:S01]  /*165a0*/  MUFU.TANH R219, R35 ;  /* 0x0000002300db7308 */ /* 0x000fe20000002400 */
[----:B------:R-:W-:Y:S09]  /*165b0*/  BAR.SYNC.DEFER_BLOCKING 0x0 ;  /* 0x0000000000007b1d */ /* 0x000ff20000010000 */
[----:B------:R-:W-:Y:S10]  /*165c0*/  MUFU.TANH R234, R22 ;  /* 0x0000001600ea7308 */ /* 0x000ff40000002400 */
[----:B---3--:R-:W3:Y:S01]  /*165d0*/  MUFU.TANH R0, R13 ;  /* 0x0000000d00007308 */ /* 0x008ee20000002400 */
[-C--:B-1----:R-:W-:Y:S09]  /*165e0*/  HMMA.16816.F32 R36, R224, R8.reuse, R36 ;  /* 0x00000008e024723c */ /* 0x082ff20000001824 */
[----:B--2---:R-:W1:Y:S01]  /*165f0*/  MUFU.TANH R2, R14 ;  /* 0x0000000e00027308 */ /* 0x004e620000002400 */
[C---:B------:R-:W-:Y:S09]  /*16600*/  HMMA.16816.F32 R40, R208.reuse, R8, R40 ;  /* 0x00000008d028723c */ /* 0x040ff20000001828 */
[----:B------:R-:W-:Y:S01]  /*16610*/  MUFU.TANH R217, R23 ;  /* 0x0000001700d97308 */ /* 0x000fe20000002400 */
[-C--:B------:R-:W-:Y:S01]  /*16620*/  HMMA.16816.F32 R44, R208, R10.reuse, R44 ;  /* 0x0000000ad02c723c */ /* 0x080fe2000000182c */
[----:B---3--:R2:W-:Y:S03]  /*16630*/  STL [R1+0x14], R0 ;  /* 0x0000140001007387 */ /* 0x0085e60000100800 */
[----:B------:R-:W-:Y:S04]  /*16640*/  FMUL.FTZ R36, R36, c[0x0][0x2ec] ;  /* 0x0000bb0024247a20 */ /* 0x000fe80000410000 */
[C---:B------:R-:W-:Y:S01]  /*16650*/  HMMA.16816.F32 R48, R224.reuse, R10, R48 ;  /* 0x0000000ae030723c */ /* 0x040fe20000001830 */
[----:B------:R-:W-:Y:S03]  /*16660*/  MUFU.TANH R233, R24 ;  /* 0x0000001800e97308 */ /* 0x000fe60000002400 */
[----:B------:R-:W-:Y:S01]  /*16670*/  FMUL.FTZ R37, R37, c[0x0][0x2ec] ;  /* 0x0000bb0025257a20 */ /* 0x000fe20000410000 */
[----:B-1----:R1:W-:Y:S01]  /*16680*/  STL [R1], R2 ;  /* 0x0000000201007387 */ /* 0x0023e20000100800 */
[----:B------:R-:W-:Y:S02]  /*16690*/  FMUL.FTZ R38, R38, c[0x0][0x2ec] ;  /* 0x0000bb0026267a20 */ /* 0x000fe40000410000 */
[-C--:B------:R-:W-:Y:S03]  /*166a0*/  HMMA.16816.F32 R52, R224, R4.reuse, R52 ;  /* 0x00000004e034723c */ /* 0x080fe60000001834 */
        /* <DEDUP_REMOVED lines=10> */
[----:B------:R5:W-:Y:S01]  /*16750*/  MUFU.TANH R214, R38 ;  /* 0x0000002600d67308 */ /* 0x000be20000002400 */
[----:B------:R-:W-:Y:S01]  /*16760*/  FMUL.FTZ R45, R45, c[0x0][0x2ec] ;  /* 0x0000bb002d2d7a20 */ /* 0x000fe20000410000 */
[----:B------:R-:W-:Y:S04]  /*16770*/  HMMA.16816.F32 R64, R224, R6, R64 ;  /* 0x00000006e040723c */ /* 0x000fe80000001840 */
[----:B------:R-:W-:Y:S03]  /*16780*/  FMUL.FTZ R46, R46, c[0x0][0x2ec] ;  /* 0x0000bb002e2e7a20 */ /* 0x000fe60000410000 */
[----:B---3--:R-:W-:Y:S01]  /*16790*/  FMUL.FTZ R36, R56, c[0x0][0x2ec] ;  /* 0x0000bb0038247a20 */ /* 0x008fe20000410000 */
[----:B------:R3:W-:Y:S01]  /*167a0*/  MUFU.TANH R213, R39 ;  /* 0x0000002700d57308 */ /* 0x0007e20000002400 */
[----:B------:R-:W-:Y:S03]  /*167b0*/  FMUL.FTZ R57, R57, c[0x0][0x2ec] ;  /* 0x0000bb0039397a20 */ /* 0x000fe60000410000 */
[----:B------:R-:W-:Y:S02]  /*167c0*/  FMUL.FTZ R35, R58, c[0x0][0x2ec] ;  /* 0x0000bb003a237a20 */ /* 0x000fe40000410000 */
[----:B----4-:R-:W-:Y:S02]  /*167d0*/  FMUL.FTZ R37, R59, c[0x0][0x2ec] ;  /* 0x0000bb003b257a20 */ /* 0x010fe40000410000 */
[----:B------:R-:W-:Y:S02]  /*167e0*/  FMUL.FTZ R60, R60, c[0x0][0x2ec] ;  /* 0x0000bb003c3c7a20 */ /* 0x000fe40000410000 */
[----:B------:R4:W-:Y:S01]  /*167f0*/  MUFU.TANH R212, R40 ;  /* 0x0000002800d47308 */ /* 0x0009e20000002400 */
[----:B------:R-:W-:Y:S02]  /*16800*/  FMUL.FTZ R61, R61, c[0x0][0x2ec] ;  /* 0x0000bb003d3d7a20 */ /* 0x000fe40000410000 */
[----:B------:R-:W-:Y:S02]  /*16810*/  FMUL.FTZ R3, R63, c[0x0][0x2ec] ;  /* 0x0000bb003f037a20 */ /* 0x000fe40000410000 */
[----:B-----5:R-:W-:Y:S02]  /*16820*/  FMUL.FTZ R38, R54, c[0x0][0x2ec] ;  /* 0x0000bb0036267a20 */ /* 0x020fe40000410000 */
[----:B------:R-:W-:Y:S02]  /*16830*/  FMUL.FTZ R32, R64, c[0x0][0x2ec] ;  /* 0x0000bb0040207a20 */ /* 0x000fe40000410000 */
[----:B------:R-:W-:Y:S01]  /*16840*/  FMUL.FTZ R33, R65, c[0x0][0x2ec] ;  /* 0x0000bb0041217a20 */ /* 0x000fe20000410000 */
[----:B------:R5:W-:Y:S01]  /*16850*/  MUFU.TANH R142, R41 ;  /* 0x00000029008e7308 */ /* 0x000be20000002400 */
[----:B------:R-:W-:Y:S02]  /*16860*/  FMUL.FTZ R31, R66, c[0x0][0x2ec] ;  /* 0x0000bb00421f7a20 */ /* 0x000fe40000410000 */
[----:B------:R-:W-:Y:S02]  /*16870*/  FMUL.FTZ R34, R67, c[0x0][0x2ec] ;  /* 0x0000bb0043227a20 */ /* 0x000fe40000410000 */
[----:B---3--:R-:W-:Y:S02]  /*16880*/  FMUL.FTZ R39, R55, c[0x0][0x2ec] ;  /* 0x0000bb0037277a20 */ /* 0x008fe40000410000 */
[----:B------:R-:W-:Y:S03]  /*16890*/  FMUL.FTZ R62, R62, c[0x0][0x2ec] ;  /* 0x0000bb003e3e7a20 */ /* 0x000fe60000410000 */
[----:B------:R3:W-:Y:S01]  /*168a0*/  MUFU.TANH R137, R42 ;  /* 0x0000002a00897308 */ /* 0x0007e20000002400 */
[----:B----4-:R-:W-:Y:S09]  /*168b0*/  FMUL.FTZ R40, R53, c[0x0][0x2ec] ;  /* 0x0000bb0035287a20 */ /* 0x010ff20000410000 */
[----:B------:R4:W-:Y:S01]  /*168c0*/  MUFU.TANH R136, R43 ;  /* 0x0000002b00887308 */ /* 0x0009e20000002400 */
[----:B-----5:R-:W-:Y:S09]  /*168d0*/  FMUL.FTZ R41, R52, c[0x0][0x2ec] ;  /* 0x0000bb0034297a20 */ /* 0x020ff20000410000 */
[----:B------:R5:W-:Y:S01]  /*168e0*/  MUFU.TANH R135, R44 ;  /* 0x0000002c00877308 */ /* 0x000be20000002400 */
[----:B---3--:R-:W-:Y:S09]  /*168f0*/  FMUL.FTZ R42, R51, c[0x0][0x2ec] ;  /* 0x0000bb00332a7a20 */ /* 0x008ff20000410000 */
[----:B------:R3:W-:Y:S01]  /*16900*/  MUFU.TANH R134, R45 ;  /* 0x0000002d00867308 */ /* 0x0007e20000002400 */
[----:B----4-:R-:W-:Y:S09]  /*16910*/  FMUL.FTZ R43, R50, c[0x0][0x2ec] ;  /* 0x0000bb00322b7a20 */ /* 0x010ff20000410000 */
[----:B------:R4:W-:Y:S01]  /*16920*/  MUFU.TANH R133, R46 ;  /* 0x0000002e00857308 */ /* 0x0009e20000002400 */
[----:B-----5:R-:W-:Y:S09]  /*16930*/  FMUL.FTZ R44, R49, c[0x0][0x2ec] ;  /* 0x0000bb00312c7a20 */ /* 0x020ff20000410000 */
[----:B--2---:R-:W2:Y:S01]  /*16940*/  MUFU.TANH R0, R15 ;  /* 0x0000000f00007308 */ /* 0x004ea20000002400 */
[----:B---3--:R-:W-:Y:S09]  /*16950*/  FMUL.FTZ R45, R48, c[0x0][0x2ec] ;  /* 0x0000bb00302d7a20 */ /* 0x008ff20000410000 */
[----:B------:R1:W3:Y:S01]  /*16960*/  MUFU.TANH R232, R25 ;  /* 0x0000001900e87308 */ /* 0x0002e20000002400 */
[----:B----4-:R-:W-:Y:S09]  /*16970*/  FMUL.FTZ R46, R47, c[0x0][0x2ec] ;  /* 0x0000bb002f2e7a20 */ /* 0x010ff20000410000 */
[----:B------:R1:W4:Y:S01]  /*16980*/  MUFU.TANH R223, R26 ;  /* 0x0000001a00df7308 */ /* 0x0003220000002400 */
[----:B--2---:R1:W-:Y:S09]  /*16990*/  STL [R1+0x4], R0 ;  /* 0x0000040001007387 */ /* 0x0043f20000100800 */
[----:B------:R1:W2:Y:S10]  /*169a0*/  MUFU.TANH R231, R27 ;  /* 0x0000001b00e77308 */ /* 0x0002b40000002400 */
        /* <DEDUP_REMOVED lines=19> */
[----:B------:R-:W1:Y:S10]  /*16ae0*/  MUFU.TANH R3, R3 ;  /* 0x0000000300037308 */ /* 0x000e740000002400 */
[----:B------:R-:W1:Y:S10]  /*16af0*/  MUFU.TANH R32, R32 ;  /* 0x0000002000207308 */ /* 0x000e740000002400 */
[----:B------:R-:W1:Y:S10]  /*16b00*/  MUFU.TANH R33, R33 ;  /* 0x0000002100217308 */ /* 0x000e740000002400 */
[----:B------:R-:W1:Y:S10]  /*16b10*/  MUFU.TANH R31, R31 ;  /* 0x0000001f001f7308 */ /* 0x000e740000002400 */
[----:B------:R-:W1:Y:S02]  /*16b20*/  MUFU.TANH R34, R34 ;  /* 0x0000002200227308 */ /* 0x000e640000002400 */
[----:B-1234-:R-:W-:-:S05]  /*16b30*/  @P4 BRA `(.L_x_424) ;  /* 0xffffe2a000004947 */ /* 0x01efca000383ffff */
.L_x_423:
[----:B-1----:R-:W2:Y:S01]  /*16b40*/  LDL.LU R14, [R1+0x14] ;  /* 0x00001400010e7983 */ /* 0x002ea20000300800 */
[----:B------:R-:W-:Y:S01]  /*16b50*/  MOV R0, UR8 ;  /* 0x0000000800007c02 */ /* 0x000fe20008000f00 */
[----:B------:R-:W-:Y:S02]  /*16b60*/  UIADD3 UR8, UR8, -0x1, URZ ;  /* 0xffffffff08087890 */ /* 0x000fe4000fffe03f */
[----:B------:R-:W3:Y:S04]  /*16b70*/  LDL.LU R13, [R1+0x4] ;  /* 0x00000400010d7983 */ /* 0x000ee80000300800 */
[----:B------:R-:W4:Y:S04]  /*16b80*/  LDL.LU R12, [R1+0xc] ;  /* 0x00000c00010c7983 */ /* 0x000f280000300800 */
[----:B------:R-:W2:Y:S04]  /*16b90*/  LDL.LU R11, [R1+0x28] ;  /* 0x00002800010b7983 */ /* 0x000ea80000300800 */
[----:B------:R-:W2:Y:S04]  /*16ba0*/  LDL.LU R10, [R1+0x20] ;  /* 0x00002000010a7983 */ /* 0x000ea80000300800 */
[----:B------:R-:W2:Y:S04]  /*16bb0*/  LDL.LU R9, [R1+0x8] ;  /* 0x0000080001097983 */ /* 0x000ea80000300800 */
[----:B------:R-:W2:Y:S04]  /*16bc0*/  LDL.LU R8, [R1+0x1c] ;  /* 0x00001c0001087983 */ /* 0x000ea80000300800 */
[----:B------:R-:W2:Y:S04]  /*16bd0*/  LDL.LU R7, [R1] ;  /* 0x0000000001077983 */ /* 0x000ea80000300800 */
[----:B------:R-:W2:Y:S04]  /*16be0*/  LDL.LU R6, [R1+0x2c] ;  /* 0x00002c0001067983 */ /* 0x000ea80000300800 */
[----:B------:R-:W2:Y:S04]  /*16bf0*/  LDL.LU R5, [R1+0x24] ;  /* 0x0000240001057983 */ /* 0x000ea80000300800 */
[----:B------:R-:W2:Y:S04]  /*16c00*/  LDL.LU R4, [R1+0x10] ;  /* 0x0000100001047983 */ /* 0x000ea80000300800 */
[----:B------:R-:W2:Y:S04]  /*16c10*/  LDL.LU R2, [R1+0x18] ;  /* 0x0000180001027983 */ /* 0x000ea80000300800 */
[----:B------:R-:W1:Y:S08]  /*16c20*/  S2R R15, SR_TID.X ;  /* 0x00000000000f7919 */ /* 0x000e700000002100 */
[----:B------:R-:W-:Y:S04]  /*16c30*/  STL [R1+0xb8], R248 ;  /* 0x0000b8f801007387 */ /* 0x000fe80000100800 */
[----:B------:R-:W-:Y:S04]  /*16c40*/  STL [R1+0xb4], R247 ;  /* 0x0000b4f701007387 */ /* 0x000fe80000100800 */
[----:B------:R-:W-:Y:S04]  /*16c50*/  STL [R1+0xb0], R246 ;  /* 0x0000b0f601007387 */ /* 0x000fe80000100800 */
[----:B------:R-:W-:Y:S04]  /*16c60*/  STL [R1+0xac], R245 ;  /* 0x0000acf501007387 */ /* 0x000fe80000100800 */
[----:B------:R1:W-:Y:S04]  /*16c70*/  STL [R1+0xa8], R244 ;  /* 0x0000a8f401007387 */ /* 0x0003e80000100800 */
[----:B------:R-:W-:Y:S04]  /*16c80*/  STL [R1+0xa4], R243 ;  /* 0x0000a4f301007387 */ /* 0x000fe80000100800 */
[----:B------:R-:W-:Y:S04]  /*16c90*/  STL [R1+0xa0], R242 ;  /* 0x0000a0f201007387 */ /* 0x000fe80000100800 */
[----:B------:R-:W-:Y:S04]  /*16ca0*/  STL [R1+0x9c], R241 ;  /* 0x00009cf101007387 */ /* 0x000fe80000100800 */
[----:B------:R-:W-:Y:S04]  /*16cb0*/  STL [R1+0x98], R236 ;  /* 0x000098ec01007387 */ /* 0x000fe80000100800 */
[----:B------:R-:W-:Y:S01]  /*16cc0*/  LDSM.16.MT88.4 R52, [R240+0xc000] ;  /* 0x00c00000f034783b */ /* 0x000fe20000004200 */
[----:B--2---:R-:W-:Y:S02]  /*16cd0*/  MOV R17, R2 ;  /* 0x0000000200117202 */ /* 0x004fe40000000f00 */
[----:B-1----:R-:W-:Y:S02]  /*16ce0*/  SHF.L.U32 R15, R15, 0x1, RZ ;  /* 0x000000010f0f7819 */ /* 0x002fe400000006ff */
[----:B------:R-:W-:Y:S02]  /*16cf0*/  MOV R21, R4 ;  /* 0x0000000400157202 */ /* 0x000fe40000000f00 */
[----:B------:R-:W-:Y:S02]  /*16d00*/  LOP3.LUT R15, R15, 0x6, RZ, 0xc0, !PT ;  /* 0x000000060f0f7812 */ /* 0x000fe400078ec0ff */
[----:B------:R-:W-:Y:S02]  /*16d10*/  MOV R22, R5 ;  /* 0x0000000500167202 */ /* 0x000fe40000000f00 */
[----:B------:R-:W-:Y:S02]  /*16d20*/  LEA R0, R0, R15, 0x6 ;  /* 0x0000000f00007211 */ /* 0x000fe400078e30ff */
[----:B------:R-:W-:Y:S02]  /*16d30*/  MOV R18, R6 ;  /* 0x0000000600127202 */ /* 0x000fe40000000f00 */
[C---:B------:R-:W-:Y:S01]  /*16d40*/  IADD3 R4, R0.reuse, 0x1, RZ ;  /* 0x0000000100047810 */ /* 0x040fe20007ffe0ff */
[----:B------:R-:W1:Y:S01]  /*16d50*/  I2F R5, R0 ;  /* 0x0000000000057306 */ /* 0x000e620000201400 */
[C---:B------:R-:W-:Y:S02]  /*16d60*/  IADD3 R2, R0.reuse, 0x8, RZ ;  /* 0x0000000800027810 */ /* 0x040fe40007ffe0ff */
[C---:B------:R-:W-:Y:S02]  /*16d70*/  IADD3 R6, R0.reuse, 0x10, RZ ;  /* 0x0000001000067810 */ /* 0x040fe40007ffe0ff */
[----:B------:R-:W-:Y:S02]  /*16d80*/  MOV R20, R7 ;  /* 0x0000000700147202 */ /* 0x000fe40000000f00 */
[C---:B------:R-:W-:Y:S02]  /*16d90*/  IADD3 R7, R0.reuse, 0x9, RZ ;  /* 0x0000000900077810 */ /* 0x040fe40007ffe0ff */
[----:B----4-:R-:W-:Y:S01]  /*16da0*/  MOV R16, R12 ;  /* 0x0000000c00107202 */ /* 0x010fe20000000f00 */
[----:B------:R-:W2:Y:S01]  /*16db0*/  I2F R4, R4 ;  /* 0x0000000400047306 */ /* 0x000ea20000201400 */
[----:B------:R-:W-:Y:S02]  /*16dc0*/  MOV R23, R9 ;  /* 0x0000000900177202 */ /* 0x000fe40000000f00 */
[C---:B------:R-:W-:Y:S02]  /*16dd0*/  IADD3 R9, R0.reuse, 0x11, RZ ;  /* 0x0000001100097810 */ /* 0x040fe40007ffe0ff */
[----:B------:R-:W-:Y:S02]  /*16de0*/  MOV R24, R8 ;  /* 0x0000000800187202 */ /* 0x000fe40000000f00 */
[C---:B------:R-:W-:Y:S02]  /*16df0*/  IADD3 R8, R0.reuse, 0x18, RZ ;  /* 0x0000001800087810 */ /* 0x040fe40007ffe0ff */
[----:B------:R-:W-:Y:S01]  /*16e00*/  MOV R15, R11 ;  /* 0x0000000b000f7202 */ /* 0x000fe20000000f00 */
[----:B------:R-:W4:Y:S01]  /*16e10*/  I2F R2, R2 ;  /* 0x0000000200027306 */ /* 0x000f220000201400 */
[C---:B------:R-:W-:Y:S02]  /*16e20*/  IADD3 R12, R0.reuse, 0x19, RZ ;  /* 0x00000019000c7810 */ /* 0x040fe40007ffe0ff */
[C---:B------:R-:W-:Y:S01]  /*16e30*/  IADD3 R11, R0.reuse, 0x20, RZ ;  /* 0x00000020000b7810 */ /* 0x040fe20007ffe0ff */
[C---:B-1----:R-:W-:Y:S01]  /*16e40*/  FFMA.FTZ R15, R5.reuse, UR4, R15 ;  /* 0x00000004050f7c23 */ /* 0x042fe2000801000f */
[----:B------:R-:W-:Y:S01]  /*16e50*/  MOV R28, R14 ;  /* 0x0000000e001c7202 */ /* 0x000fe20000000f00 */
[C---:B------:R-:W-:Y:S01]  /*16e60*/  FFMA.FTZ R23, R5.reuse, UR4, R23 ;  /* 0x0000000405177c23 */ /* 0x040fe20008010017 */
[C---:B------:R-:W-:Y:S01]  /*16e70*/  IADD3 R14, R0.reuse, 0x21, RZ ;  /* 0x00000021000e7810 */ /* 0x040fe20007ffe0ff */
[C---:B------:R-:W-:Y:S01]  /*16e80*/  FFMA.FTZ R24, R5.reuse, UR4, R24 ;  /* 0x0000000405187c23 */ /* 0x040fe20008010018 */
[----:B---3--:R-:W-:Y:S01]  /*16e90*/  MOV R25, R13 ;  /* 0x0000000d00197202 */ /* 0x008fe20000000f00 */
[----:B------:R-:W1:Y:S01]  /*16ea0*/  I2F R6, R6 ;  /* 0x0000000600067306 */ /* 0x000e620000201400 */
[----:B------:R-:W-:Y:S02]  /*16eb0*/  MOV R19, R10 ;  /* 0x0000000a00137202 */ /* 0x000fe40000000f00 */
[----:B------:R-:W-:Y:S01]  /*16ec0*/  IADD3 R13, R0, 0x28, RZ ;  /* 0x00000028000d7810 */ /* 0x000fe20007ffe0ff */
[----:B--2---:R-:W-:Y:S01]  /*16ed0*/  FFMA.FTZ R22, R4, UR4, R22 ;  /* 0x0000000404167c23 */ /* 0x004fe20008010016 */
[----:B------:R-:W-:Y:S01]  /*16ee0*/  IADD3 R10, R0, 0x29, RZ ;  /* 0x00000029000a7810 */ /* 0x000fe20007ffe0ff */
[C---:B------:R-:W-:Y:S02]  /*16ef0*/  FFMA.FTZ R18, R4.reuse, UR4, R18 ;  /* 0x0000000404127c23 */ /* 0x040fe40008010012 */
[C---:B------:R-:W-:Y:S02]  /*16f00*/  FFMA.FTZ R27, R4.reuse, UR4, R21 ;  /* 0x00000004041b7c23 */ /* 0x040fe40008010015 */
[----:B------:R-:W2:Y:S01]  /*16f10*/  I2F R7, R7 ;  /* 0x0000000700077306 */ /* 0x000ea20000201400 */
[----:B------:R-:W-:Y:S01]  /*16f20*/  FFMA.FTZ R30, R4, UR4, R17 ;  /* 0x00000004041e7c23 */ /* 0x000fe20008010011 */
[C---:B------:R-:W-:Y:S01]  /*16f30*/  IADD3 R4, R0.reuse, 0x30, RZ ;  /* 0x0000003000047810 */ /* 0x040fe20007ffe0ff */
[----:B------:R-:W-:Y:S01]  /*16f40*/  FFMA.FTZ R19, R5, UR4, R19 ;  /* 0x0000000405137c23 */ /* 0x000fe20008010013 */
[----:B------:R-:W-:Y:S01]  /*16f50*/  IADD3 R5, R0, 0x38, RZ ;  /* 0x0000003800057810 */ /* 0x000fe20007ffe0ff */
[C---:B----4-:R-:W-:Y:S02]  /*16f60*/  FFMA.FTZ R21, R2.reuse, UR4, R235 ;  /* 0x0000000402157c23 */ /* 0x050fe400080100eb */
[C---:B------:R-:W-:Y:S02]  /*16f70*/  FFMA.FTZ R17, R2.reuse, UR4, R252 ;  /* 0x0000000402117c23 */ /* 0x040fe400080100fc */
[C---:B------:R-:W-:Y:S01]  /*16f80*/  FFMA.FTZ R26, R2.reuse, UR4, R20 ;  /* 0x00000004021a7c23 */ /* 0x040fe20008010014 */
[----:B------:R-:W3:Y:S01]  /*16f90*/  I2F R9, R9 ;  /* 0x0000000900097306 */ /* 0x000ee20000201400 */
[----:B------:R-:W-:Y:S02]  /*16fa0*/  FFMA.FTZ R29, R2, UR4, R16 ;  /* 0x00000004021d7c23 */ /* 0x000fe40008010010 */
[C---:B-1----:R-:W-:Y:S02]  /*16fb0*/  FFMA.FTZ R223, R6.reuse, UR4, R223 ;  /* 0x0000000406df7c23 */ /* 0x042fe400080100df */
[C---:B------:R-:W-:Y:S02]  /*16fc0*/  FFMA.FTZ R143, R6.reuse, UR4, R143 ;  /* 0x00000004068f7c23 */ /* 0x040fe4000801008f */
[C---:B------:R-:W-:Y:S03]  /*16fd0*/  FFMA.FTZ R211, R6.reuse, UR4, R234 ;  /* 0x0000000406d37c23 */ /* 0x040fe600080100ea */
[----:B------:R-:W1:Y:S01]  /*16fe0*/  I2F R2, R4 ;  /* 0x0000000400027306 */ /* 0x000e620000201400 */
[----:B------:R-:W-:Y:S01]  /*16ff0*/  FFMA.FTZ R233, R6, UR4, R233 ;  /* 0x0000000406e97c23 */ /* 0x000fe200080100e9 */
[----:B------:R-:W-:Y:S01]  /*17000*/  FMNMX.FTZ R6, R15, R132, !PT ;  /* 0x000000840f067209 */ /* 0x000fe20007810000 */
[C---:B--2---:R-:W-:Y:S03]  /*17010*/  FFMA.FTZ R16, R7.reuse, UR4, R251 ;  /* 0x0000000407107c23 */ /* 0x044fe600080100fb */
[----:B------:R-:W-:Y:S01]  /*17020*/  FMNMX.FTZ R6, R18, R6, !PT ;  /* 0x0000000612067209 */ /* 0x000fe20007810000 */
[C---:B------:R-:W-:Y:S02]  /*17030*/  FFMA.FTZ R20, R7.reuse, UR4, R250 ;  /* 0x0000000407147c23 */ /* 0x040fe400080100fa */
[C---:B------:R-:W-:Y:S01]  /*17040*/  FFMA.FTZ R25, R7.reuse, UR4, R25 ;  /* 0x0000000407197c23 */ /* 0x040fe20008010019 */
[----:B------:R-:W2:Y:S01]  /*17050*/  I2F R8, R8 ;  /* 0x0000000800087306 */ /* 0x000ea20000201400 */
[----:B------:R-:W-:Y:S01]  /*17060*/  FFMA.FTZ R28, R7, UR4, R28 ;  /* 0x00000004071c7c23 */ /* 0x000fe2000801001c */
[----:B------:R-:W-:Y:S01]  /*17070*/  FMNMX.FTZ R7, R17, R6, !PT ;  /* 0x0000000611077209 */ /* 0x000fe20007810000 */
[C---:B---3--:R-:W-:Y:S03]  /*17080*/  FFMA.FTZ R208, R9.reuse, UR4, R249 ;  /* 0x0000000409d07c23 */ /* 0x048fe600080100f9 */
[----:B------:R-:W-:Y:S01]  /*17090*/  FMNMX.FTZ R7, R16, R7, !PT ;  /* 0x0000000710077209 */ /* 0x000fe20007810000 */
[C---:B------:R-:W-:Y:S02]  /*170a0*/  FFMA.FTZ R224, R9.reuse, UR4, R231 ;  /* 0x0000000409e07c23 */ /* 0x040fe400080100e7 */
[C---:B------:R-:W-:Y:S01]  /*170b0*/  FFMA.FTZ R217, R9.reuse, UR4, R217 ;  /* 0x0000000409d97c23 */ /* 0x040fe200080100d9 */
[----:B------:R-:W3:Y:S01]  /*170c0*/  I2F R12, R12 ;  /* 0x0000000c000c7306 */ /* 0x000ee20000201400 */
[----:B------:R-:W-:Y:S02]  /*170d0*/  FFMA.FTZ R232, R9, UR4, R232 ;  /* 0x0000000409e87c23 */ /* 0x000fe400080100e8 */
[----:B-1----:R-:W-:Y:S01]  /*170e0*/  FFMA.FTZ R66, R2, UR4, R38 ;  /* 0x0000000402427c23 */ /* 0x002fe20008010026 */
[----:B------:R-:W-:Y:S01]  /*170f0*/  IADD3 R4, R0, 0x31, RZ ;  /* 0x0000003100047810 */ /* 0x000fe20007ffe0ff */
[----:B------:R-:W-:Y:S01]  /*17100*/  FFMA.FTZ R58, R2, UR4, R36 ;  /* 0x00000004023a7c23 */ /* 0x000fe20008010024 */
[----:B------:R-:W-:Y:S01]  /*17110*/  IADD3 R0, R0, 0x39, RZ ;  /* 0x0000003900007810 */ /* 0x000fe20007ffe0ff */
[C---:B------:R-:W-:Y:S03]  /*17120*/  FFMA.FTZ R244, R2.reuse, UR4, R41 ;  /* 0x0000000402f47c23 */ /* 0x040fe60008010029 */
[----:B------:R-:W1:Y:S01]  /*17130*/  I2F R11, R11 ;  /* 0x0000000b000b7306 */ /* 0x000e620000201400 */
[----:B------:R-:W-:Y:S01]  /*17140*/  FFMA.FTZ R252, R2, UR4, R35 ;  /* 0x0000000402fc7c23 */ /* 0x000fe20008010023 */
[----:B------:R-:W-:Y:S01]  /*17150*/  FMNMX.FTZ R2, R19, R138, !PT ;  /* 0x0000008a13027209 */ /* 0x000fe20007810000 */
[C---:B--2---:R-:W-:Y:S02]  /*17160*/  FFMA.FTZ R209, R8.reuse, UR4, R221 ;  /* 0x0000000408d17c23 */ /* 0x044fe400080100dd */
[----:B------:R-:W-:Y:S01]  /*17170*/  FFMA.FTZ R218, R8, UR4, R218 ;  /* 0x0000000408da7c23 */ /* 0x000fe200080100da */
[----:B------:R-:W-:Y:S01]  /*17180*/  FMNMX.FTZ R6, R22, R2, !PT ;  /* 0x0000000216067209 */ /* 0x000fe20007810000 */
[C---:B------:R-:W-:Y:S01]  /*17190*/  FFMA.FTZ R222, R8.reuse, UR4, R222 ;  /* 0x0000000408de7c23 */ /* 0x040fe200080100de */
[----:B------:R-:W-:Y:S02]  /*171a0*/  FMNMX.FTZ R2, R23, R139, !PT ;  /* 0x0000008b17027209 */ /* 0x000fe40007810000 */
[----:B------:R-:W2:Y:S01]  /*171b0*/  I2F R14, R14 ;  /* 0x0000000e000e7306 */ /* 0x000ea20000201400 */
[----:B------:R-:W-:Y:S01]  /*171c0*/  FFMA.FTZ R229, R8, UR4, R229 ;  /* 0x0000000408e57c23 */ /* 0x000fe200080100e5 */
[----:B------:R-:W-:Y:S02]  /*171d0*/  FMNMX.FTZ R8, R143, R7, !PT ;  /* 0x000000078f087209 */ /* 0x000fe40007810000 */
[----:B------:R-:W-:Y:S01]  /*171e0*/  FMNMX.FTZ R6, R21, R6, !PT ;  /* 0x0000000615067209 */ /* 0x000fe20007810000 */
[----:B---3--:R-:W-:Y:S01]  /*171f0*/  FFMA.FTZ R210, R12, UR4, R220 ;  /* 0x000000040cd27c23 */ /* 0x008fe200080100dc */
[----:B------:R-:W-:Y:S01]  /*17200*/  FMNMX.FTZ R8, R208, R8, !PT ;  /* 0x00000008d0087209 */ /* 0x000fe20007810000 */
[----:B------:R-:W-:Y:S01]  /*17210*/  FFMA.FTZ R219, R12, UR4, R219 ;  /* 0x000000040cdb7c23 */ /* 0x000fe200080100db */
[----:B------:R-:W-:Y:S01]  /*17220*/  FMNMX.FTZ R7, R20, R6, !PT ;  /* 0x0000000614077209 */ /* 0x000fe20007810000 */
[C---:B------:R-:W-:Y:S01]  /*17230*/  FFMA.FTZ R230, R12.reuse, UR4, R230 ;  /* 0x000000040ce67c23 */ /* 0x040fe200080100e6 */
[----:B------:R-:W3:Y:S01]  /*17240*/  I2F R13, R13 ;  /* 0x0000000d000d7306 */ /* 0x000ee20000201400 */
[----:B------:R-:W-:Y:S01]  /*17250*/  FMNMX.FTZ R8, R209, R8, !PT ;  /* 0x00000008d1087209 */ /* 0x000fe20007810000 */
[----:B------:R-:W-:Y:S01]  /*17260*/  FFMA.FTZ R228, R12, UR4, R228 ;  /* 0x000000040ce47c23 */ /* 0x000fe200080100e4 */
[----:B------:R-:W-:Y:S01]  /*17270*/  FMNMX.FTZ R7, R211, R7, !PT ;  /* 0x00000007d3077209 */ /* 0x000fe20007810000 */
[C---:B-1----:R-:W-:Y:S01]  /*17280*/  FFMA.FTZ R216, R11.reuse, UR4, R216 ;  /* 0x000000040bd87c23 */ /* 0x042fe200080100d8 */
        /* <DEDUP_REMOVED lines=9> */
[C---:B--2---:R-:W-:Y:S01]  /*17320*/  FFMA.FTZ R215, R14.reuse, UR4, R215 ;  /* 0x000000040ed77c23 */ /* 0x044fe200080100d7 */
[----:B------:R-:W-:Y:S01]  /*17330*/  FMNMX.FTZ R2, R27, R2, !PT ;  /* 0x000000021b027209 */ /* 0x000fe20007810000 */
[----:B------:R-:W-:Y:S01]  /*17340*/  FFMA.FTZ R213, R14, UR4, R213 ;  /* 0x000000040ed57c23 */ /* 0x000fe200080100d5 */
[----:B------:R-:W-:Y:S01]  /*17350*/  FMNMX.FTZ R7, R218, R7, !PT ;  /* 0x00000007da077209 */ /* 0x000fe20007810000 */
[C---:B------:R-:W-:Y:S01]  /*17360*/  FFMA.FTZ R227, R14.reuse, UR4, R136 ;  /* 0x000000040ee37c23 */ /* 0x040fe20008010088 */
[----:B------:R-:W-:Y:S01]  /*17370*/  FMNMX.FTZ R137, R215, R137, !PT ;  /* 0x00000089d7897209 */ /* 0x000fe20007810000 */
[----:B------:R-:W2:Y:S01]  /*17380*/  I2F R4, R4 ;  /* 0x0000000400047306 */ /* 0x000ea20000201400 */
[----:B------:R-:W-:Y:S01]  /*17390*/  FMNMX.FTZ R6, R29, R6, !PT ;  /* 0x000000061d067209 */ /* 0x000fe20007810000 */
[----:B------:R-:W-:Y:S01]  /*173a0*/  FFMA.FTZ R249, R14, UR4, R142 ;  /* 0x000000040ef97c23 */ /* 0x000fe2000801008e */
[----:B------:R-:W-:Y:S01]  /*173b0*/  FMNMX.FTZ R2, R26, R2, !PT ;  /* 0x000000021a027209 */ /* 0x000fe20007810000 */
[----:B---3--:R-:W-:Y:S01]  /*173c0*/  FFMA.FTZ R220, R13, UR4, R45 ;  /* 0x000000040ddc7c23 */ /* 0x008fe2000801002d */
[----:B------:R-:W-:Y:S01]  /*173d0*/  FMNMX.FTZ R7, R219, R7, !PT ;  /* 0x00000007db077209 */ /* 0x000fe20007810000 */
[C---:B------:R-:W-:Y:S01]  /*173e0*/  FFMA.FTZ R225, R13.reuse, UR4, R43 ;  /* 0x000000040de17c23 */ /* 0x040fe2000801002b */
[----:B------:R-:W-:Y:S01]  /*173f0*/  FMNMX.FTZ R6, R28, R6, !PT ;  /* 0x000000061c067209 */ /* 0x000fe20007810000 */
[----:B------:R-:W-:Y:S01]  /*17400*/  FFMA.FTZ R234, R13, UR4, R133 ;  /* 0x000000040dea7c23 */ /* 0x000fe20008010085 */
[----:B------:R-:W-:Y:S01]  /*17410*/  FMNMX.FTZ R137, R220, R137, !PT ;  /* 0x00000089dc897209 */ /* 0x000fe20007810000 */
        /* <DEDUP_REMOVED lines=8> */
[C---:B------:R-:W-:Y:S01]  /*174a0*/  FFMA.FTZ R235, R10.reuse, UR4, R46 ;  /* 0x000000040aeb7c23 */ /* 0x040fe2000801002e */
[----:B------:R-:W-:Y:S01]  /*174b0*/  FMNMX.FTZ R137, R221, R137, !PT ;  /* 0x00000089dd897209 */ /* 0x000fe20007810000 */
[----:B------:R-:W1:Y:S01]  /*174c0*/  I2F R0, R0 ;  /* 0x0000000000007306 */ /* 0x000e620000201400 */
[----:B------:R-:W-:Y:S01]  /*174d0*/  FMNMX.FTZ R7, R213, R7, !PT ;  /* 0x00000007d5077209 */ /* 0x000fe20007810000 */
[----:B------:R-:W-:Y:S01]  /*174e0*/  FFMA.FTZ R251, R10, UR4, R134 ;  /* 0x000000040afb7c23 */ /* 0x000fe20008010086 */
[----:B------:R-:W-:Y:S01]  /*174f0*/  FMNMX.FTZ R137, R244, R137, !PT ;  /* 0x00000089f4897209 */ /* 0x000fe20007810000 */
[----:B--2---:R-:W-:Y:S01]  /*17500*/  FFMA.FTZ R51, R4, UR4, R40 ;  /* 0x0000000404337c23 */ /* 0x004fe20008010028 */
[----:B------:R-:W-:Y:S01]  /*17510*/  FMNMX.FTZ R6, R232, R6, !PT ;  /* 0x00000006e8067209 */ /* 0x000fe20007810000 */
[----:B------:R-:W-:Y:S01]  /*17520*/  FFMA.FTZ R56, R4, UR4, R39 ;  /* 0x0000000404387c23 */ /* 0x000fe20008010027 */
[----:B------:R-:W-:Y:S01]  /*17530*/  FMNMX.FTZ R2, R224, R2, !PT ;  /* 0x00000002e0027209 */ /* 0x000fe20007810000 */
[C---:B------:R-:W-:Y:S01]  /*17540*/  FFMA.FTZ R65, R4.reuse, UR4, R37 ;  /* 0x0000000404417c23 */ /* 0x040fe20008010025 */
[----:B------:R-:W-:Y:S01]  /*17550*/  FMNMX.FTZ R137, R51, R137, !PT ;  /* 0x0000008933897209 */ /* 0x000fe20007810000 */
[----:B------:R-:W-:Y:S01]  /*17560*/  FFMA.FTZ R35, R4, UR4, R57 ;  /* 0x0000000404237c23 */ /* 0x000fe20008010039 */
[----:B------:R-:W-:Y:S01]  /*17570*/  FMNMX.FTZ R6, R229, R6, !PT ;  /* 0x00000006e5067209 */ /* 0x000fe20007810000 */
[----:B------:R-:W-:Y:S01]  /*17580*/  LDSM.16.MT88.4 R36, [R238+0xc000] ;  /* 0x00c00000ee24783b */ /* 0x000fe20000004200 */
[----:B------:R-:W-:Y:S01]  /*17590*/  FMNMX.FTZ R7, R225, R7, !PT ;  /* 0x00000007e1077209 */ /* 0x000fe20007810000 */
[C---:B---3--:R-:W-:Y:S01]  /*175a0*/  FFMA.FTZ R47, R5.reuse, UR4, R32 ;  /* 0x00000004052f7c23 */ /* 0x048fe20008010020 */
[----:B------:R-:W-:Y:S01]  /*175b0*/  FMNMX.FTZ R2, R222, R2, !PT ;  /* 0x00000002de027209 */ /* 0x000fe20007810000 */
[C---:B------:R-:W-:Y:S01]  /*175c0*/  FFMA.FTZ R59, R5.reuse, UR4, R31 ;  /* 0x00000004053b7c23 */ /* 0x040fe2000801001f */
[----:B------:R-:W-:Y:S01]  /*175d0*/  FMNMX.FTZ R6, R230, R6, !PT ;  /* 0x00000006e6067209 */ /* 0x000fe20007810000 */
[----:B------:R-:W-:Y:S01]  /*175e0*/  FFMA.FTZ R141, R5, UR4, R141 ;  /* 0x00000004058d7c23 */ /* 0x000fe2000801008d */
[----:B------:R-:W-:Y:S01]  /*175f0*/  FMNMX.FTZ R137, R47, R137, !PT ;  /* 0x000000892f897209 */ /* 0x000fe20007810000 */
[----:B------:R-:W-:Y:S01]  /*17600*/  FFMA.FTZ R10, R5, UR4, R60 ;  /* 0x00000004050a7c23 */ /* 0x000fe2000801003c */
[----:B------:R-:W-:Y:S02]  /*17610*/  FMNMX.FTZ R7, R226, R7, !PT ;  /* 0x00000007e2077209 */ /* 0x000fe40007810000 */
[----:B------:R-:W-:Y:S01]  /*17620*/  FMNMX.FTZ R2, R228, R2, !PT ;  /* 0x00000002e4027209 */ /* 0x000fe20007810000 */
[----:B-1----:R-:W-:Y:S01]  /*17630*/  FFMA.FTZ R33, R0, UR4, R33 ;  /* 0x0000000400217c23 */ /* 0x002fe20008010021 */
[----:B------:R-:W-:Y:S01]  /*17640*/  FMNMX.FTZ R8, R212, R6, !PT ;  /* 0x00000006d4087209 */ /* 0x000fe20007810000 */
[----:B------:R-:W-:Y:S01]  /*17650*/  FFMA.FTZ R34, R0, UR4, R34 ;  /* 0x0000000400227c23 */ /* 0x000fe20008010022 */
[----:B------:R-:W-:Y:S01]  /*17660*/  FMNMX.FTZ R6, R66, R7, !PT ;  /* 0x0000000742067209 */ /* 0x000fe20007810000 */
[C---:B------:R-:W-:Y:S01]  /*17670*/  FFMA.FTZ R3, R0.reuse, UR4, R3 ;  /* 0x0000000400037c23 */ /* 0x040fe20008010003 */
[----:B------:R-:W-:Y:S01]  /*17680*/  FMNMX.FTZ R137, R33, R137, !PT ;  /* 0x0000008921897209 */ /* 0x000fe20007810000 */
[----:B------:R-:W-:Y:S01]  /*17690*/  FFMA.FTZ R9, R0, UR4, R61 ;  /* 0x0000000400097c23 */ /* 0x000fe2000801003d */
[----:B------:R-:W-:Y:S01]  /*176a0*/  FMNMX.FTZ R2, R231, R2, !PT ;  /* 0x00000002e7027209 */ /* 0x000fe20007810000 */
[----:B------:R-:W-:Y:S01]  /*176b0*/  STL [R1+0x38], R33 ;  /* 0x0000382101007387 */ /* 0x000fe20000100800 */
[----:B------:R-:W-:Y:S02]  /*176c0*/  FMNMX.FTZ R136, R56, R6, !PT ;  /* 0x0000000638887209 */ /* 0x000fe40007810000 */
[----:B------:R-:W-:Y:S01]  /*176d0*/  FMNMX.FTZ R2, R227, R2, !PT ;  /* 0x00000002e3027209 */ /* 0x000fe20007810000 */
[----:B------:R-:W1:Y:S01]  /*176e0*/  SHFL.BFLY PT, R7, R137, 0x2, 0x1f ;  /* 0x0c401f0089077f89 */ /* 0x000e6200000e0000 */
[----:B------:R-:W-:Y:S02]  /*176f0*/  FMNMX.FTZ R136, R59, R136, !PT ;  /* 0x000000883b887209 */ /* 0x000fe40007810000 */
[----:B------:R-:W-:Y:S02]  /*17700*/  FMNMX.FTZ R2, R234, R2, !PT ;  /* 0x00000002ea027209 */ /* 0x000fe40007810000 */
        /* <DEDUP_REMOVED lines=8> */
[----:B------:R-:W2:Y:S01]  /*17790*/  SHFL.BFLY PT, R8, R136, 0x2, 0x1f ;  /* 0x0c401f0088087f89 */ /* 0x000ea200000e0000 */
[----:B------:R-:W-:Y:S02]  /*177a0*/  FMNMX.FTZ R6, R251, R6, !PT ;  /* 0x00000006fb067209 */ /* 0x000fe40007810000 */
[----:B------:R-:W-:Y:S02]  /*177b0*/  FMNMX.FTZ R2, R141, R2, !PT ;  /* 0x000000028d027209 */ /* 0x000fe40007810000 */
[----:B------:R-:W-:Y:S02]  /*177c0*/  FMNMX.FTZ R4, R58, R6, !PT ;  /* 0x000000063a047209 */ /* 0x000fe40007810000 */
[----:B------:R-:W-:Y:S01]  /*177d0*/  FMNMX.FTZ R2, R3, R2, !PT ;  /* 0x0000000203027209 */ /* 0x000fe20007810000 */
[----:B------:R-:W-:Y:S01]  /*177e0*/  STL [R1+0x48], R9 ;  /* 0x0000480901007387 */ /* 0x000fe20000100800 */
[----:B-1----:R-:W-:Y:S02]  /*177f0*/  FMNMX.FTZ R137, R137, R7, !PT ;  /* 0x0000000789897209 */ /* 0x002fe40007810000 */
[----:B------:R-:W-:Y:S01]  /*17800*/  FMNMX.FTZ R5, R35, R4, !PT ;  /* 0x0000000423057209 */ /* 0x000fe20007810000 */
[----:B------:R-:W1:Y:S03]  /*17810*/  SHFL.BFLY PT, R0, R2, 0x2, 0x1f ;  /* 0x0c401f0002007f89 */ /* 0x000e6600000e0000 */
[----:B------:R-:W-:Y:S04]  /*17820*/  FMNMX.FTZ R5, R10, R5, !PT ;  /* 0x000000050a057209 */ /* 0x000fe80007810000 */
[----:B------:R-:W-:Y:S01]  /*17830*/  FMNMX.FTZ R5, R9, R5, !PT ;  /* 0x0000000509057209 */ /* 0x000fe20007810000 */
[----:B------:R-:W3:Y:S01]  /*17840*/  SHFL.BFLY PT, R7, R137, 0x1, 0x1f ;  /* 0x0c201f0089077f89 */ /* 0x000ee200000e0000 */
[----:B--2---:R-:W-:Y:S07]  /*17850*/  FMNMX.FTZ R136, R136, R8, !PT ;  /* 0x0000000888887209 */ /* 0x004fee0007810000 */
[----:B------:R-:W2:Y:S01]  /*17860*/  SHFL.BFLY PT, R6, R5, 0x2, 0x1f ;  /* 0x0c401f0005067f89 */ /* 0x000ea200000e0000 */
[----:B-1----:R-:W-:Y:S07]  /*17870*/  FMNMX.FTZ R2, R2, R0, !PT ;  /* 0x0000000002027209 */ /* 0x002fee0007810000 */
[----:B------:R-:W1:Y:S01]  /*17880*/  SHFL.BFLY PT, R8, R136, 0x1, 0x1f ;  /* 0x0c201f0088087f89 */ /* 0x000e6200000e0000 */
[----:B---3--:R-:W-:Y:S07]  /*17890*/  FMNMX.FTZ R137, R137, R7, !PT ;  /* 0x0000000789897209 */ /* 0x008fee0007810000 */
[----:B------:R-:W3:Y:S01]  /*178a0*/  SHFL.BFLY PT, R4, R2, 0x1, 0x1f ;  /* 0x0c201f0002047f89 */ /* 0x000ee200000e0000 */
[C---:B------:R-:W-:Y:S01]  /*178b0*/  FSETP.NEU.FTZ.AND P0, PT, R137.reuse, -INF , PT ;  /* 0xff8000008900780b */ /* 0x040fe20003f1d000 */
[----:B------:R-:W-:Y:S01]  /*178c0*/  FADD.FTZ R0, -R137, R132 ;  /* 0x0000008489007221 */ /* 0x000fe20000010100 */
[----:B--2---:R-:W-:Y:S03]  /*178d0*/  FMNMX.FTZ R5, R5, R6, !PT ;  /* 0x0000000605057209 */ /* 0x004fe60007810000 */
[----:B------:R-:W-:Y:S02]  /*178e0*/  FMUL.FTZ R0, R0, c[0x0][0x23c] ;  /* 0x00008f0000007a20 */ /* 0x000fe40000410000 */
[----:B------:R-:W-:Y:S02]  /*178f0*/  STL [R1+0xbc], R137 ;  /* 0x0000bc8901007387 */ /* 0x000fe40000100800 */
[----:B------:R2:W4:Y:S02]  /*17900*/  MUFU.EX2 R133, R0 ;  /* 0x0000000000857308 */ /* 0x0005240000000800 */
[----:B------:R-:W4:Y:S01]  /*17910*/  SHFL.BFLY PT, R135, R5, 0x1, 0x1f ;  /* 0x0c201f0005877f89 */ /* 0x000f2200000e0000 */
[----:B-1----:R-:W-:Y:S02]  /*17920*/  FMNMX.FTZ R136, R136, R8, !PT ;  /* 0x0000000888887209 */ /* 0x002fe40007810000 */
[----:B---3--:R-:W-:Y:S03]  /*17930*/  FMNMX.FTZ R134, R2, R4, !PT ;  /* 0x0000000402867209 */ /* 0x008fe60007810000 */
[----:B--2---:R-:W-:Y:S01]  /*17940*/  FADD.FTZ R0, -R136, R138 ;  /* 0x0000008a88007221 */ /* 0x004fe20000010100 */
[----:B----4-:R-:W-:Y:S01]  /*17950*/  FMNMX.FTZ R135, R5, R135, !PT ;  /* 0x0000008705877209 */ /* 0x010fe20007810000 */
[----:B------:R-:W-:Y:S02]  /*17960*/  FMUL.FTZ R138, R137, c[0x0][0x23c] ;  /* 0x00008f00898a7a20 */ /* 0x000fe40000410000 */
[----:B------:R-:W-:Y:S02]  /*17970*/  FMUL.FTZ R0, R0, c[0x0][0x23c] ;  /* 0x00008f0000007a20 */ /* 0x000fe40000410000 */
[----:B------:R-:W-:Y:S01]  /*17980*/  FMUL.FTZ R142, R135, c[0x0][0x23c] ;  /* 0x00008f00878e7a20 */ /* 0x000fe20000410000 */
[----:B------:R-:W-:Y:S01]  /*17990*/  FSEL R138, R138, RZ, P0 ;  /* 0x000000ff8a8a7208 */ /* 0x000fe20000000000 */
[----:B------:R1:W2:Y:S01]  /*179a0*/  MUFU.EX2 R132, R0 ;  /* 0x0000000000847308 */ /* 0x0002a20000000800 */
[----:B------:R-:W-:Y:S01]  /*179b0*/  FSETP.NEU.FTZ.AND P0, PT, R136, -INF , PT ;  /* 0xff8000008800780b */ /* 0x000fe20003f1d000 */
[----:B------:R-:W-:Y:S02]  /*179c0*/  FMUL.FTZ R32, R133, R172 ;  /* 0x000000ac85207220 */ /* 0x000fe40000410000 */
[--C-:B------:R-:W-:Y:S02]  /*179d0*/  FFMA.FTZ R4, R15, c[0x0][0x23c], -R138.reuse ;  /* 0x00008f000f047a23 */ /* 0x100fe4000001088a */
[--C-:B------:R-:W-:Y:S02]  /*179e0*/  FFMA.FTZ R5, R16, c[0x0][0x23c], -R138.reuse ;  /* 0x00008f0010057a23 */ /* 0x100fe4000001088a */
[----:B------:R-:W-:Y:S02]  /*179f0*/  FMUL.FTZ R16, R133, R156 ;  /* 0x0000009c85107220 */ /* 0x000fe40000410000 */
[----:B------:R3:W4:Y:S01]  /*17a00*/  MUFU.EX2 R9, R4 ;  /* 0x0000000400097308 */ /* 0x0007220000000800 */
[--C-:B------:R-:W-:Y:S02]  /*17a10*/  FFMA.FTZ R143, R143, c[0x0][0x23c], -R138.reuse ;  /* 0x00008f008f8f7a23 */ /* 0x100fe4000001088a */
[C---:B------:R-:W-:Y:S01]  /*17a20*/  FMUL.FTZ R33, R133.reuse, R173 ;  /* 0x000000ad85217220 */ /* 0x040fe20000410000 */
[----:B------:R-:W-:Y:S01]  /*17a30*/  MOV R173, R35 ;  /* 0x0000002300ad7202 */ /* 0x000fe20000000f00 */
[C---:B------:R-:W-:Y:S01]  /*17a40*/  FMUL.FTZ R48, R133.reuse, R188 ;  /* 0x000000bc85307220 */ /* 0x040fe20000410000 */
[----:B------:R-:W-:Y:S01]  /*17a50*/  MOV R188, R252 ;  /* 0x000000fc00bc7202 */ /* 0x000fe20000000f00 */
[C---:B------:R-:W-:Y:S02]  /*17a60*/  FMUL.FTZ R49, R133.reuse, R189 ;  /* 0x000000bd85317220 */ /* 0x040fe40000410000 */
[C---:B------:R-:W-:Y:S01]  /*17a70*/  FMUL.FTZ R64, R133.reuse, R204 ;  /* 0x000000cc85407220 */ /* 0x040fe20000410000 */
[----:B------:R-:W-:Y:S01]  /*17a80*/  MUFU.EX2 R242, R5 ;  /* 0x0000000500f27308 */ /* 0x000fe20000000800 */
[----:B------:R-:W-:Y:S01]  /*17a90*/  MOV R204, R66 ;  /* 0x0000004200cc7202 */ /* 0x000fe20000000f00 */
        /* <DEDUP_REMOVED lines=8> */
[----:B---3--:R-:W-:Y:S01]  /*17b20*/  FFMA.FTZ R4, R18, c[0x0][0x23c], -R138 ;  /* 0x00008f0012047a23 */ /* 0x008fe2000001088a */
[----:B----4-:R-:W-:Y:S01]  /*17b30*/  STL [R1+0x40], R9 ;  /* 0x0000400901007387 */ /* 0x010fe20000100800 */
[--C-:B------:R-:W-:Y:S02]  /*17b40*/  FFMA.FTZ R6, R20, c[0x0][0x23c], -R139.reuse ;  /* 0x00008f0014067a23 */ /* 0x100fe4000001088b */
[C---:B------:R-:W-:Y:S01]  /*17b50*/  FMUL.FTZ R18, R132.reuse, R158 ;  /* 0x0000009e84127220 */ /* 0x040fe20000410000 */
[----:B------:R-:W-:Y:S01]  /*17b60*/  STL [R1+0xc0], R136 ;  /* 0x0000c08801007387 */ /* 0x000fe20000100800 */
[C---:B------:R-:W-:Y:S01]  /*17b70*/  FMUL.FTZ R35, R132.reuse, R175 ;  /* 0x000000af84237220 */ /* 0x040fe20000410000 */
[----:B------:R-:W-:Y:S01]  /*17b80*/  MOV R175, R58 ;  /* 0x0000003a00af7202 */ /* 0x000fe20000000f00 */
[----:B------:R3:W-:Y:S01]  /*17b90*/  MUFU.EX2 R137, R4 ;  /* 0x0000000400897308 */ /* 0x0007e20000000800 */
[C---:B------:R-:W-:Y:S01]  /*17ba0*/  FMUL.FTZ R50, R132.reuse, R190 ;  /* 0x000000be84327220 */ /* 0x040fe20000410000 */
[----:B------:R-:W-:Y:S01]  /*17bb0*/  MOV R190, R59 ;  /* 0x0000003b00be7202 */ /* 0x000fe20000000f00 */
[C---:B------:R-:W-:Y:S02]  /*17bc0*/  FMUL.FTZ R66, R132.reuse, R206 ;  /* 0x000000ce84427220 */ /* 0x040fe40000410000 */
[C---:B------:R-:W-:Y:S02]  /*17bd0*/  FMUL.FTZ R69, R133.reuse, R69 ;  /* 0x0000004585457220 */ /* 0x040fe40000410000 */
[C---:B------:R-:W-:Y:S02]  /*17be0*/  FMUL.FTZ R70, R132.reuse, R70 ;  /* 0x0000004684467220 */ /* 0x040fe40000410000 */
[----:B------:R-:W-:Y:S01]  /*17bf0*/  FMUL.FTZ R71, R132, R71 ;  /* 0x0000004784477220 */ /* 0x000fe20000410000 */
[----:B------:R4:W-:Y:S01]  /*17c00*/  MUFU.EX2 R241, R6 ;  /* 0x0000000600f17308 */ /* 0x0009e20000000800 */
[C---:B------:R-:W-:Y:S02]  /*17c10*/  FMUL.FTZ R80, R133.reuse, R80 ;  /* 0x0000005085507220 */ /* 0x040fe40000410000 */
[----:B------:R-:W-:Y:S02]  /*17c20*/  FMUL.FTZ R81, R133, R81 ;  /* 0x0000005185517220 */ /* 0x000fe40000410000 */
[C---:B-1----:R-:W-:Y:S02]  /*17c30*/  FADD.FTZ R0, -R135.reuse, R140 ;  /* 0x0000008c87007221 */ /* 0x042fe40000010100 */
[----:B------:R-:W-:Y:S02]  /*17c40*/  FMUL.FTZ R140, R134, c[0x0][0x23c] ;  /* 0x00008f00868c7a20 */ /* 0x000fe40000410000 */
[----:B------:R-:W-:Y:S02]  /*17c50*/  FMUL.FTZ R0, R0, c[0x0][0x23c] ;  /* 0x00008f0000007a20 */ /* 0x000fe40000410000 */
[----:B--2---:R-:W-:Y:S01]  /*17c60*/  FMUL.FTZ R10, R2, R146 ;  /* 0x00000092020a7220 */ /* 0x004fe20000410000 */
[----:B------:R-:W-:Y:S01]  /*17c70*/  FSEL R140, R140, RZ, P0 ;  /* 0x000000ff8c8c7208 */ /* 0x000fe20000000000 */
[C---:B------:R-:W-:Y:S01]  /*17c80*/  FMUL.FTZ R11, R2.reuse, R147 ;  /* 0x00000093020b7220 */ /* 0x040fe20000410000 */
[----:B------:R-:W-:Y:S01]  /*17c90*/  FSETP.NEU.FTZ.AND P0, PT, R135, -INF , PT ;  /* 0xff8000008700780b */ /* 0x000fe20003f1d000 */
[----:B---3--:R-:W-:Y:S01]  /*17ca0*/  FFMA.FTZ R4, R17, c[0x0][0x23c], -R138 ;  /* 0x00008f0011047a23 */ /* 0x008fe2000001088a */
[----:B------:R-:W1:Y:S01]  /*17cb0*/  MUFU.EX2 R0, R0 ;  /* 0x0000000000007308 */ /* 0x000e620000000800 */
[----:B------:R-:W-:Y:S01]  /*17cc0*/  FMUL.FTZ R14, R2, R154 ;  /* 0x0000009a020e7220 */ /* 0x000fe20000410000 */
[----:B------:R-:W-:Y:S01]  /*17cd0*/  FSEL R142, R142, RZ, P0 ;  /* 0x000000ff8e8e7208 */ /* 0x000fe20000000000 */
[----:B------:R-:W-:Y:S02]  /*17ce0*/  FMUL.FTZ R15, R2, R155 ;  /* 0x0000009b020f7220 */ /* 0x000fe40000410000 */
[----:B------:R-:W-:Y:S02]  /*17cf0*/  FMUL.FTZ R17, R133, R157 ;  /* 0x0000009d85117220 */ /* 0x000fe40000410000 */
[----:B------:R-:W-:Y:S02]  /*17d00*/  FFMA.FTZ R8, R30, c[0x0][0x23c], -R142 ;  /* 0x00008f001e087a23 */ /* 0x000fe4000001088e */
[----:B----4-:R-:W-:Y:S01]  /*17d10*/  FMUL.FTZ R6, R132, R150 ;  /* 0x0000009684067220 */ /* 0x010fe20000410000 */
[----:B------:R-:W2:Y:S01]  /*17d20*/  MUFU.EX2 R246, R4 ;  /* 0x0000000400f67308 */ /* 0x000ea20000000800 */
[C---:B------:R-:W-:Y:S02]  /*17d30*/  FMUL.FTZ R30, R2.reuse, R170 ;  /* 0x000000aa021e7220 */ /* 0x040fe40000410000 */
[C---:B------:R-:W-:Y:S02]  /*17d40*/  FMUL.FTZ R31, R2.reuse, R171 ;  /* 0x000000ab021f7220 */ /* 0x040fe40000410000 */
[C---:B------:R-:W-:Y:S02]  /*17d50*/  FMUL.FTZ R42, R2.reuse, R182 ;  /* 0x000000b6022a7220 */ /* 0x040fe40000410000 */
[C---:B------:R-:W-:Y:S02]  /*17d60*/  FMUL.FTZ R43, R2.reuse, R183 ;  /* 0x000000b7022b7220 */ /* 0x040fe40000410000 */
[C---:B------:R-:W-:Y:S01]  /*17d70*/  FMUL.FTZ R46, R2.reuse, R186 ;  /* 0x000000ba022e7220 */ /* 0x040fe20000410000 */
[----:B------:R3:W-:Y:S01]  /*17d80*/  MUFU.EX2 R247, R8 ;  /* 0x0000000800f77308 */ /* 0x0007e20000000800 */
[C---:B------:R-:W-:Y:S02]  /*17d90*/  FMUL.FTZ R58, R2.reuse, R198 ;  /* 0x000000c6023a7220 */ /* 0x040fe40000410000 */
[----:B------:R-:W-:Y:S02]  /*17da0*/  FMUL.FTZ R62, R2, R202 ;  /* 0x000000ca023e7220 */ /* 0x000fe40000410000 */
[C---:B-1----:R-:W-:Y:S02]  /*17db0*/  FMUL.FTZ R12, R0.reuse, R152 ;  /* 0x00000098000c7220 */ /* 0x042fe40000410000 */
[C---:B------:R-:W-:Y:S02]  /*17dc0*/  FMUL.FTZ R13, R0.reuse, R153 ;  /* 0x00000099000d7220 */ /* 0x040fe40000410000 */
[C---:B------:R-:W-:Y:S01]  /*17dd0*/  FMUL.FTZ R40, R0.reuse, R180 ;  /* 0x000000b400287220 */ /* 0x040fe20000410000 */
[----:B------:R-:W-:Y:S01]  /*17de0*/  LDSM.16.MT88.4 R152, [R239+0xc000] ;  /* 0x00c00000ef98783b */ /* 0x000fe20000004200 */
[C---:B------:R-:W-:Y:S02]  /*17df0*/  FMUL.FTZ R41, R0.reuse, R181 ;  /* 0x000000b500297220 */ /* 0x040fe40000410000 */
[----:B------:R-:W-:Y:S01]  /*17e00*/  FMUL.FTZ R44, R0, R184 ;  /* 0x000000b8002c7220 */ /* 0x000fe20000410000 */
[----:B--2---:R-:W-:Y:S01]  /*17e10*/  F2FP.PACK_AB R150, R242, R246 ;  /* 0x000000f6f296723e */ /* 0x004fe200000000ff */
[--C-:B------:R-:W-:Y:S02]  /*17e20*/  FFMA.FTZ R4, R19, c[0x0][0x23c], -R139.reuse ;  /* 0x00008f0013047a23 */ /* 0x100fe4000001088b */
[----:B------:R-:W-:Y:S02]  /*17e30*/  FMUL.FTZ R19, R132, R159 ;  /* 0x0000009f84137220 */ /* 0x000fe40000410000 */
[----:B------:R-:W1:Y:S01]  /*17e40*/  MUFU.EX2 R5, R4 ;  /* 0x0000000400057308 */ /* 0x000e620000000800 */
[----:B------:R-:W-:Y:S01]  /*17e50*/  FMUL.FTZ R45, R0, R185 ;  /* 0x000000b9002d7220 */ /* 0x000fe20000410000 */
[----:B------:R-:W-:Y:S01]  /*17e60*/  MOV R185, R65 ;  /* 0x0000004100b97202 */ /* 0x000fe20000000f00 */
[----:B------:R-:W-:Y:S01]  /*17e70*/  FMUL.FTZ R59, R2, R199 ;  /* 0x000000c7023b7220 */ /* 0x000fe20000410000 */
[----:B------:R-:W-:Y:S01]  /*17e80*/  LDSM.16.MT88.4 R156, [R237+0xe000] ;  /* 0x00e00000ed9c783b */ /* 0x000fe20000004200 */
[----:B---3--:R-:W-:Y:S02]  /*17e90*/  FMUL.FTZ R8, R0, R144 ;  /* 0x0000009000087220 */ /* 0x008fe40000410000 */
[----:B------:R-:W-:Y:S02]  /*17ea0*/  FMUL.FTZ R63, R2, R203 ;  /* 0x000000cb023f7220 */ /* 0x000fe40000410000 */
[C---:B------:R-:W-:Y:S02]  /*17eb0*/  FMUL.FTZ R60, R0.reuse, R200 ;  /* 0x000000c8003c7220 */ /* 0x040fe40000410000 */
[C---:B------:R-:W-:Y:S02]  /*17ec0*/  FMUL.FTZ R65, R133.reuse, R205 ;  /* 0x000000cd85417220 */ /* 0x040fe40000410000 */
[----:B------:R-:W-:Y:S02]  /*17ed0*/  FMUL.FTZ R61, R0, R201 ;  /* 0x000000c9003d7220 */ /* 0x000fe40000410000 */
[C---:B------:R-:W-:Y:S02]  /*17ee0*/  FMUL.FTZ R74, R2.reuse, R74 ;  /* 0x0000004a024a7220 */ /* 0x040fe40000410000 */
[----:B------:R-:W-:Y:S02]  /*17ef0*/  FMUL.FTZ R75, R2, R75 ;  /* 0x0000004b024b7220 */ /* 0x000fe40000410000 */
[C---:B------:R-:W-:Y:S02]  /*17f00*/  FMUL.FTZ R72, R0.reuse, R72 ;  /* 0x0000004800487220 */ /* 0x040fe40000410000 */
[----:B------:R-:W-:Y:S02]  /*17f10*/  FMUL.FTZ R73, R0, R73 ;  /* 0x0000004900497220 */ /* 0x000fe40000410000 */
[----:B------:R-:W-:Y:S01]  /*17f20*/  FMUL.FTZ R78, R2, R78 ;  /* 0x0000004e024e7220 */ /* 0x000fe20000410000 */
[----:B-1----:R1:W-:Y:S01]  /*17f30*/  STL [R1+0x3c], R5 ;  /* 0x00003c0501007387 */ /* 0x0023e20000100800 */
[--C-:B------:R-:W-:Y:S02]  /*17f40*/  FFMA.FTZ R4, R22, c[0x0][0x23c], -R139.reuse ;  /* 0x00008f0016047a23 */ /* 0x100fe4000001088b */
[----:B------:R-:W-:Y:S01]  /*17f50*/  FMUL.FTZ R79, R2, R79 ;  /* 0x0000004f024f7220 */ /* 0x000fe20000410000 */
[----:B------:R-:W-:Y:S01]  /*17f60*/  STL [R1+0xc4], R134 ;  /* 0x0000c48601007387 */ /* 0x000fe20000100800 */
[----:B------:R2:W-:Y:S01]  /*17f70*/  MUFU.EX2 R248, R4 ;  /* 0x0000000400f87308 */ /* 0x0005e20000000800 */
[C---:B------:R-:W-:Y:S02]  /*17f80*/  FMUL.FTZ R76, R0.reuse, R76 ;  /* 0x0000004c004c7220 */ /* 0x040fe40000410000 */
[----:B------:R3:W-:Y:S01]  /*17f90*/  STL [R1+0xc8], R135 ;  /* 0x0000c88701007387 */ /* 0x0007e20000100800 */
        /* <DEDUP_REMOVED lines=8> */
[--C-:B-1----:R-:W-:Y:S02]  /*18020*/  FFMA.FTZ R5, R23, c[0x0][0x23c], -R140.reuse ;  /* 0x00008f0017057a23 */ /* 0x102fe4000001088c */
[----:B------:R-:W-:Y:S02]  /*18030*/  FMUL.FTZ R91, R2, R91 ;  /* 0x0000005b025b7220 */ /* 0x000fe40000410000 */
[--C-:B--2---:R-:W-:Y:S01]  /*18040*/  FFMA.FTZ R4, R21, c[0x0][0x23c], -R139.reuse ;  /* 0x00008f0015047a23 */ /* 0x104fe2000001088b */
[----:B------:R1:W-:Y:S01]  /*18050*/  MUFU.EX2 R34, R5 ;  /* 0x0000000500227308 */ /* 0x0003e20000000800 */
[----:B------:R-:W2:Y:S01]  /*18060*/  LDSM.16.MT88.4 R20, [R237+0xc000] ;  /* 0x00c00000ed14783b */ /* 0x000ea20000004200 */
[C---:B------:R-:W-:Y:S02]  /*18070*/  FMUL.FTZ R88, R0.reuse, R88 ;  /* 0x0000005800587220 */ /* 0x040fe40000410000 */
[----:B------:R-:W-:Y:S02]  /*18080*/  FMUL.FTZ R89, R0, R89 ;  /* 0x0000005900597220 */ /* 0x000fe40000410000 */
[C---:B------:R-:W-:Y:S02]  /*18090*/  FMUL.FTZ R94, R2.reuse, R94 ;  /* 0x0000005e025e7220 */ /* 0x040fe40000410000 */
[----:B------:R-:W-:Y:S01]  /*180a0*/  FMUL.FTZ R95, R2, R95 ;  /* 0x0000005f025f7220 */ /* 0x000fe20000410000 */
[----:B---3--:R-:W3:Y:S01]  /*180b0*/  LDL.LU R135, [R1+0x3c] ;  /* 0x00003c0001877983 */ /* 0x008ee20000300800 */
[----:B------:R4:W4:Y:S01]  /*180c0*/  MUFU.EX2 R245, R4 ;  /* 0x0000000400f57308 */ /* 0x0009220000000800 */
[C---:B------:R-:W-:Y:S02]  /*180d0*/  FMUL.FTZ R92, R0.reuse, R92 ;  /* 0x0000005c005c7220 */ /* 0x040fe40000410000 */
[----:B------:R-:W2:Y:S01]  /*180e0*/  LDL.LU R172, [R1+0x4c] ;  /* 0x00004c0001ac7983 */ /* 0x000ea20000300800 */
[----:B------:R-:W-:Y:S02]  /*180f0*/  FMUL.FTZ R93, R0, R93 ;  /* 0x0000005d005d7220 */ /* 0x000fe40000410000 */
[C---:B------:R-:W-:Y:S01]  /*18100*/  FMUL.FTZ R96, R133.reuse, R96 ;  /* 0x0000006085607220 */ /* 0x040fe20000410000 */
[----:B------:R-:W2:Y:S01]  /*18110*/  LDL.LU R205, [R1+0x38] ;  /* 0x0000380001cd7983 */ /* 0x000ea20000300800 */
[C---:B------:R-:W-:Y:S02]  /*18120*/  FMUL.FTZ R97, R133.reuse, R97 ;  /* 0x0000006185617220 */ /* 0x040fe40000410000 */
[C---:B------:R-:W-:Y:S02]  /*18130*/  FMUL.FTZ R98, R132.reuse, R98 ;  /* 0x0000006284627220 */ /* 0x040fe40000410000 */
[C---:B------:R-:W-:Y:S02]  /*18140*/  FMUL.FTZ R99, R132.reuse, R99 ;  /* 0x0000006384637220 */ /* 0x040fe40000410000 */
[C---:B-1----:R-:W-:Y:S02]  /*18150*/  FMUL.FTZ R5, R133.reuse, R149 ;  /* 0x0000009585057220 */ /* 0x042fe40000410000 */
[C---:B------:R-:W-:Y:S02]  /*18160*/  FMUL.FTZ R100, R133.reuse, R100 ;  /* 0x0000006485647220 */ /* 0x040fe40000410000 */
[----:B------:R-:W-:Y:S02]  /*18170*/  FMUL.FTZ R101, R133, R101 ;  /* 0x0000006585657220 */ /* 0x000fe40000410000 */
[C---:B------:R-:W-:Y:S02]  /*18180*/  FMUL.FTZ R102, R132.reuse, R102 ;  /* 0x0000006684667220 */ /* 0x040fe40000410000 */
[----:B------:R-:W-:Y:S02]  /*18190*/  FMUL.FTZ R103, R132, R103 ;  /* 0x0000006784677220 */ /* 0x000fe40000410000 */
[--C-:B----4-:R-:W-:Y:S01]  /*181a0*/  FFMA.FTZ R4, R27, c[0x0][0x23c], -R140.reuse ;  /* 0x00008f001b047a23 */ /* 0x110fe2000001088c */
[----:B------:R-:W-:Y:S01]  /*181b0*/  F2FP.PACK_AB R151, R241, R245 ;  /* 0x000000f5f197723e */ /* 0x000fe200000000ff */
[C---:B------:R-:W-:Y:S02]  /*181c0*/  FMUL.FTZ R27, R2.reuse, R167 ;  /* 0x000000a7021b7220 */ /* 0x040fe40000410000 */
[----:B------:R1:W-:Y:S01]  /*181d0*/  MUFU.EX2 R136, R4 ;  /* 0x0000000400887308 */ /* 0x0003e20000000800 */
        /* <DEDUP_REMOVED lines=10> */
[C---:B------:R-:W-:Y:S02]  /*18280*/  FMUL.FTZ R114, R132.reuse, R114 ;  /* 0x0000007284727220 */ /* 0x040fe40000410000 */
[----:B------:R-:W-:Y:S02]  /*18290*/  FMUL.FTZ R115, R132, R115 ;  /* 0x0000007384737220 */ /* 0x000fe40000410000 */
[--C-:B-1----:R-:W-:Y:S02]  /*182a0*/  FFMA.FTZ R4, R26, c[0x0][0x23c], -R140.reuse ;  /* 0x00008f001a047a23 */ /* 0x102fe4000001088c */
[----:B------:R-:W-:Y:S02]  /*182b0*/  FMUL.FTZ R26, R2, R166 ;  /* 0x000000a6021a7220 */ /* 0x000fe40000410000 */
[----:B------:R1:W-:Y:S01]  /*182c0*/  MUFU.EX2 R57, R4 ;  /* 0x0000000400397308 */ /* 0x0003e20000000800 */
[C---:B------:R-:W-:Y:S02]  /*182d0*/  FMUL.FTZ R116, R133.reuse, R116 ;  /* 0x0000007485747220 */ /* 0x040fe40000410000 */
[----:B------:R-:W-:Y:S02]  /*182e0*/  FMUL.FTZ R117, R133, R117 ;  /* 0x0000007585757220 */ /* 0x000fe40000410000 */
[C---:B------:R-:W-:Y:S02]  /*182f0*/  FMUL.FTZ R118, R132.reuse, R118 ;  /* 0x0000007684767220 */ /* 0x040fe40000410000 */
[----:B------:R-:W-:Y:S02]  /*18300*/  FMUL.FTZ R119, R132, R119 ;  /* 0x0000007784777220 */ /* 0x000fe40000410000 */
[C---:B------:R-:W-:Y:S01]  /*18310*/  FMUL.FTZ R122, R2.reuse, R122 ;  /* 0x0000007a027a7220 */ /* 0x040fe20000410000 */
[----:B------:R4:W-:Y:S01]  /*18320*/  MUFU.EX2 R166, R143 ;  /* 0x0000008f00a67308 */ /* 0x0009e20000000800 */
[----:B------:R-:W-:Y:S02]  /*18330*/  FMUL.FTZ R123, R2, R123 ;  /* 0x0000007b027b7220 */ /* 0x000fe40000410000 */
[C---:B------:R-:W-:Y:S02]  /*18340*/  FMUL.FTZ R120, R0.reuse, R120 ;  /* 0x0000007800787220 */ /* 0x040fe40000410000 */
[----:B------:R-:W-:Y:S02]  /*18350*/  FMUL.FTZ R121, R0, R121 ;  /* 0x0000007900797220 */ /* 0x000fe40000410000 */
[C---:B------:R-:W-:Y:S02]  /*18360*/  FMUL.FTZ R126, R2.reuse, R126 ;  /* 0x0000007e027e7220 */ /* 0x040fe40000410000 */
[----:B------:R-:W-:Y:S02]  /*18370*/  FMUL.FTZ R127, R2, R127 ;  /* 0x0000007f027f7220 */ /* 0x000fe40000410000 */
[C---:B------:R-:W-:Y:S02]  /*18380*/  FMUL.FTZ R124, R0.reuse, R124 ;  /* 0x0000007c007c7220 */ /* 0x040fe40000410000 */
[C---:B------:R-:W-:Y:S02]  /*18390*/  FMUL.FTZ R125, R0.reuse, R125 ;  /* 0x0000007d007d7220 */ /* 0x040fe40000410000 */
[----:B-1----:R-:W-:Y:S02]  /*183a0*/  FFMA.FTZ R4, R25, c[0x0][0x23c], -R140 ;  /* 0x00008f0019047a23 */ /* 0x002fe4000001088c */
[----:B------:R-:W-:Y:S02]  /*183b0*/  FMUL.FTZ R25, R0, R165 ;  /* 0x000000a500197220 */ /* 0x000fe40000410000 */
[----:B------:R1:W1:Y:S01]  /*183c0*/  MUFU.EX2 R243, R4 ;  /* 0x0000000400f37308 */ /* 0x0002620000000800 */
[C---:B------:R-:W-:Y:S02]  /*183d0*/  FMUL.FTZ R128, R133.reuse, R128 ;  /* 0x0000008085807220 */ /* 0x040fe40000410000 */
[----:B------:R-:W-:Y:S02]  /*183e0*/  FMUL.FTZ R129, R133, R129 ;  /* 0x0000008185817220 */ /* 0x000fe40000410000 */
[----:B----4-:R-:W-:Y:S01]  /*183f0*/  FFMA.FTZ R143, R208, c[0x0][0x23c], -R138 ;  /* 0x00008f00d08f7a23 */ /* 0x010fe2000001088a */
[----:B------:R-:W-:Y:S01]  /*18400*/  MOV R208, R244 ;  /* 0x000000f400d07202 */ /* 0x000fe20000000f00 */
[C---:B------:R-:W-:Y:S02]  /*18410*/  FMUL.FTZ R130, R132.reuse, R130 ;  /* 0x0000008284827220 */ /* 0x040fe40000410000 */
[----:B------:R-:W-:Y:S02]  /*18420*/  FMUL.FTZ R131, R132, R131 ;  /* 0x0000008384837220 */ /* 0x000fe40000410000 */
[----:B------:R-:W-:Y:S02]  /*18430*/  FFMA.FTZ R141, R141, c[0x0][0x23c], -R140 ;  /* 0x00008f008d8d7a23 */ /* 0x000fe4000001088c */
[----:B-1----:R-:W-:Y:S01]  /*18440*/  FFMA.FTZ R4, R24, c[0x0][0x23c], -R142 ;  /* 0x00008f0018047a23 */ /* 0x002fe2000001088e */
[----:B------:R-:W-:Y:S01]  /*18450*/  F2FP.PACK_AB R147, R243, R57 ;  /* 0x00000039f393723e */ /* 0x000fe200000000ff */
[C---:B------:R-:W-:Y:S02]  /*18460*/  FMUL.FTZ R24, R0.reuse, R164 ;  /* 0x000000a400187220 */ /* 0x040fe40000410000 */
[----:B------:R1:W4:Y:S01]  /*18470*/  MUFU.EX2 R134, R4 ;  /* 0x0000000400867308 */ /* 0x0003220000000800 */
[----:B------:R-:W-:Y:S09]  /*18480*/  FFMA.FTZ R164, R221, c[0x0][0x23c], -R138 ;  /* 0x00008f00dda47a23 */ /* 0x000ff2000001088a */
[----:B------:R4:W-:Y:S01]  /*18490*/  MUFU.EX2 R186, R164 ;  /* 0x000000a400ba7308 */ /* 0x0009e20000000800 */
[--C-:B-1----:R-:W-:Y:S01]  /*184a0*/  FFMA.FTZ R4, R29, c[0x0][0x23c], -R142.reuse ;  /* 0x00008f001d047a23 */ /* 0x102fe2000001088e */
[----:B----4-:R-:W-:Y:S01]  /*184b0*/  F2FP.PACK_AB R144, R247, R134 ;  /* 0x00000086f790723e */ /* 0x010fe200000000ff */
[----:B------:R-:W-:Y:S07]  /*184c0*/  FMUL.FTZ R29, R0, R169 ;  /* 0x000000a9001d7220 */ /* 0x000fee0000410000 */
[----:B------:R1:W4:Y:S01]  /*184d0*/  MUFU.EX2 R67, R4 ;  /* 0x0000000400437308 */ /* 0x0003220000000800 */
[--C-:B------:R-:W-:Y:S09]  /*184e0*/  FFMA.FTZ R164, R226, c[0x0][0x23c], -R139.reuse ;  /* 0x00008f00e2a47a23 */ /* 0x100ff2000001088b */
[----:B------:R-:W-:Y:S01]  /*184f0*/  MUFU.EX2 R181, R164 ;  /* 0x000000a400b57308 */ /* 0x000fe20000000800 */
[----:B-1----:R-:W-:Y:S01]  /*18500*/  FFMA.FTZ R4, R28, c[0x0][0x23c], -R142 ;  /* 0x00008f001c047a23 */ /* 0x002fe2000001088e */
[----:B----4-:R-:W-:Y:S01]  /*18510*/  MOV R183, R67 ;  /* 0x0000004300b77202 */ /* 0x010fe20000000f00 */
[C---:B------:R-:W-:Y:S07]  /*18520*/  FMUL.FTZ R28, R0.reuse, R168 ;  /* 0x000000a8001c7220 */ /* 0x040fee0000410000 */
[----:B------:R1:W4:Y:S02]  /*18530*/  MUFU.EX2 R236, R4 ;  /* 0x0000000400ec7308 */ /* 0x0003240000000800 */
[----:B-1----:R-:W-:Y:S01]  /*18540*/  FMUL.FTZ R4, R133, R148 ;  /* 0x0000009485047220 */ /* 0x002fe20000410000 */
[----:B------:R-:W-:Y:S01]  /*18550*/  F2FP.PACK_AB R148, R137, R9 ;  /* 0x000000098994723e */ /* 0x000fe200000000ff */
[----:B------:R-:W-:Y:S01]  /*18560*/  FMUL.FTZ R9, R0, R145 ;  /* 0x0000009100097220 */ /* 0x000fe20000410000 */
[----:B------:R-:W-:Y:S02]  /*18570*/  F2FP.PACK_AB R145, R136, R34 ;  /* 0x000000228891723e */ /* 0x000fe400000000ff */
[----:B----4-:R-:W-:Y:S01]  /*18580*/  F2FP.PACK_AB R146, R236, R67 ;  /* 0x00000043ec92723e */ /* 0x010fe200000000ff */
[----:B------:R-:W-:Y:S01]  /*18590*/  FMUL.FTZ R67, R132, R207 ;  /* 0x000000cf84437220 */ /* 0x000fe20000410000 */
[----:B---3--:R-:W-:Y:S07]  /*185a0*/  F2FP.PACK_AB R149, R248, R135 ;  /* 0x00000087f895723e */ /* 0x008fee00000000ff */
[-C--:B--2---:R-:W-:Y:S08]  /*185b0*/  HMMA.16816.F32 R4, R148, R20.reuse, R4 ;  /* 0x000000149404723c */ /* 0x084ff00000001804 */
[C---:B------:R-:W-:Y:S07]  /*185c0*/  HMMA.16816.F32 R8, R144.reuse, R20, R8 ;  /* 0x000000149008723c */ /* 0x040fee0000001808 */
[C---:B------:R-:W-:Y:S01]  /*185d0*/  FMUL.FTZ R20, R133.reuse, R160 ;  /* 0x000000a085147220 */ /* 0x040fe20000410000 */
[-C--:B------:R-:W-:Y:S01]  /*185e0*/  HMMA.16816.F32 R12, R144, R22.reuse, R12 ;  /* 0x00000016900c723c */ /* 0x080fe2000000180c */
[----:B------:R-:W-:Y:S03]  /*185f0*/  MOV R160, R51 ;  /* 0x0000003300a07202 */ /* 0x000fe60000000f00 */
[C---:B------:R-:W-:Y:S01]  /*18600*/  FMUL.FTZ R21, R133.reuse, R161 ;  /* 0x000000a185157220 */ /* 0x040fe20000410000 */
[----:B------:R-:W-:Y:S01]  /*18610*/  MOV R161, R34 ;  /* 0x0000002200a17202 */ /* 0x000fe20000000f00 */
[C---:B------:R-:W-:Y:S01]  /*18620*/  FMUL.FTZ R34, R132.reuse, R174 ;  /* 0x000000ae84227220 */ /* 0x040fe20000410000 */
[----:B------:R-:W-:Y:S01]  /*18630*/  MOV R174, R57 ;  /* 0x0000003900ae7202 */ /* 0x000fe20000000f00 */
[C---:B------:R-:W-:Y:S01]  /*18640*/  HMMA.16816.F32 R16, R148.reuse, R22, R16 ;  /* 0x000000169410723c */ /* 0x040fe20000001810 */
[----:B------:R-:W-:Y:S03]  /*18650*/  FMUL.FTZ R51, R132, R191 ;  /* 0x000000bf84337220 */ /* 0x000fe60000410000 */
[C---:B------:R-:W-:Y:S01]  /*18660*/  FMUL.FTZ R57, R0.reuse, R197 ;  /* 0x000000c500397220 */ /* 0x040fe20000410000 */
[----:B------:R-:W-:Y:S01]  /*18670*/  MOV R191, R56 ;  /* 0x0000003800bf7202 */ /* 0x000fe20000000f00 */
[----:B------:R-:W-:Y:S01]  /*18680*/  FMUL.FTZ R56, R0, R196 ;  /* 0x000000c400387220 */ /* 0x000fe20000410000 */
[----:B------:R-:W-:Y:S01]  /*18690*/  MOV R189, R161 ;  /* 0x000000a100bd7202 */ /* 0x000fe20000000f00 */
[C---:B------:R-:W-:Y:S01]  /*186a0*/  FMUL.FTZ R23, R132.reuse, R163 ;  /* 0x000000a384177220 */ /* 0x040fe20000410000 */
[----:B------:R-:W-:Y:S03]  /*186b0*/  MOV R207, R160 ;  /* 0x000000a000cf7202 */ /* 0x000fe60000000f00 */
[----:B------:R-:W-:Y:S01]  /*186c0*/  FMUL.FTZ R22, R132, R162 ;  /* 0x000000a284167220 */ /* 0x000fe20000410000 */
[----:B------:R-:W-:Y:S01]  /*186d0*/  MOV R162, R47 ;  /* 0x0000002f00a27202 */ /* 0x000fe20000000f00 */
[----:B------:R-:W-:Y:S03]  /*186e0*/  FMUL.FTZ R47, R2, R187 ;  /* 0x000000bb022f7220 */ /* 0x000fe60000410000 */
[----:B------:R-:W-:Y:S02]  /*186f0*/  MOV R206, R162 ;  /* 0x000000a200ce7202 */ /* 0x000fe40000000f00 */
[-C--:B------:R-:W-:Y:S01]  /*18700*/  HMMA.16816.F32 R20, R148, R36.reuse, R20 ;  /* 0x000000249414723c */ /* 0x080fe20000001814 */
[----:B------:R-:W-:Y:S07]  /*18710*/  LDSM.16.MT88.4 R160, [R240+0xc800] ;  /* 0x00c80000f0a0783b */ /* 0x000fee0000004200 */
[C---:B------:R-:W-:Y:S07]  /*18720*/  HMMA.16816.F32 R24, R144.reuse, R36, R24 ;  /* 0x000000249018723c */ /* 0x040fee0000001818 */
[C---:B------:R-:W-:Y:S01]  /*18730*/  FMUL.FTZ R36, R133.reuse, R176 ;  /* 0x000000b085247220 */ /* 0x040fe20000410000 */
[-C--:B------:R-:W-:Y:S01]  /*18740*/  HMMA.16816.F32 R28, R144, R38.reuse, R28 ;  /* 0x00000026901c723c */ /* 0x080fe2000000181c */
[----:B------:R-:W-:Y:S02]  /*18750*/  FMUL.FTZ R37, R133, R177 ;  /* 0x000000b185257220 */ /* 0x000fe40000410000 */
[----:B------:R1:W2:Y:S05]  /*18760*/  MUFU.EX2 R177, R143 ;  /* 0x0000008f00b17308 */ /* 0x0002aa0000000800 */
[C---:B------:R-:W-:Y:S07]  /*18770*/  HMMA.16816.F32 R32, R148.reuse, R38, R32 ;  /* 0x000000269420723c */ /* 0x040fee0000001820 */
[C---:B------:R-:W-:Y:S02]  /*18780*/  FMUL.FTZ R38, R132.reuse, R178 ;  /* 0x000000b284267220 */ /* 0x040fe40000410000 */
[C---:B------:R-:W-:Y:S07]  /*18790*/  FMUL.FTZ R39, R132.reuse, R179 ;  /* 0x000000b384277220 */ /* 0x040fee0000410000 */
[-C--:B------:R-:W-:Y:S01]  /*187a0*/  HMMA.16816.F32 R36, R148, R52.reuse, R36 ;  /* 0x000000349424723c */ /* 0x080fe20000001824 */
[--C-:B-1----:R-:W-:Y:S07]  /*187b0*/  FFMA.FTZ R143, R209, c[0x0][0x23c], -R138.reuse ;  /* 0x00008f00d18f7a23 */ /* 0x102fee000001088a */
[C---:B------:R-:W-:Y:S07]  /*187c0*/  HMMA.16816.F32 R40, R144.reuse, R52, R40 ;  /* 0x000000349028723c */ /* 0x040fee0000001828 */
[C---:B------:R-:W-:Y:S01]  /*187d0*/  FMUL.FTZ R53, R133.reuse, R193 ;  /* 0x000000c185357220 */ /* 0x040fe20000410000 */
[-C--:B------:R-:W-:Y:S01]  /*187e0*/  HMMA.16816.F32 R44, R144, R54.reuse, R44 ;  /* 0x00000036902c723c */ /* 0x080fe2000000182c */
[----:B------:R-:W-:Y:S07]  /*187f0*/  FMUL.FTZ R52, R133, R192 ;  /* 0x000000c085347220 */ /* 0x000fee0000410000 */
[C---:B------:R-:W-:Y:S07]  /*18800*/  HMMA.16816.F32 R48, R148.reuse, R54, R48 ;  /* 0x000000369430723c */ /* 0x040fee0000001830 */
[C---:B------:R-:W-:Y:S02]  /*18810*/  FMUL.FTZ R54, R132.reuse, R194 ;  /* 0x000000c284367220 */ /* 0x040fe40000410000 */
[----:B------:R1:W-:Y:S03]  /*18820*/  MUFU.EX2 R194, R143 ;  /* 0x0000008f00c27308 */ /* 0x0003e60000000800 */
[----:B------:R-:W-:Y:S07]  /*18830*/  FMUL.FTZ R55, R132, R195 ;  /* 0x000000c384377220 */ /* 0x000fee0000410000 */
[-C--:B------:R-:W-:Y:S08]  /*18840*/  HMMA.16816.F32 R52, R148, R152.reuse, R52 ;  /* 0x000000989434723c */ /* 0x080ff00000001834 */
[C---:B------:R-:W-:Y:S01]  /*18850*/  HMMA.16816.F32 R56, R144.reuse, R152, R56 ;  /* 0x000000989038723c */ /* 0x040fe20000001838 */
[----:B-1----:R-:W-:Y:S07]  /*18860*/  FFMA.FTZ R143, R210, c[0x0][0x23c], -R138 ;  /* 0x00008f00d28f7a23 */ /* 0x002fee000001088a */
[-C--:B------:R-:W-:Y:S01]  /*18870*/  HMMA.16816.F32 R60, R144, R154.reuse, R60 ;  /* 0x0000009a903c723c */ /* 0x080fe2000000183c */
[----:B------:R1:W3:Y:S07]  /*18880*/  MUFU.EX2 R171, R143 ;  /* 0x0000008f00ab7308 */ /* 0x0002ee0000000800 */
[C---:B------:R-:W-:Y:S01]  /*18890*/  HMMA.16816.F32 R64, R148.reuse, R154, R64 ;  /* 0x0000009a9440723c */ /* 0x040fe20000001840 */
[----:B------:R-:W4:Y:S07]  /*188a0*/  LDSM.16.MT88.4 R152, [R238+0xe000] ;  /* 0x00e00000ee98783b */ /* 0x000f2e0000004200 */
[-C--:B------:R-:W-:Y:S08]  /*188b0*/  HMMA.16816.F32 R68, R148, R156.reuse, R68 ;  /* 0x0000009c9444723c */ /* 0x080ff00000001844 */
[C---:B------:R-:W-:Y:S01]  /*188c0*/  HMMA.16816.F32 R72, R144.reuse, R156, R72 ;  /* 0x0000009c9048723c */ /* 0x040fe20000001848 */
[--C-:B-1----:R-:W-:Y:S07]  /*188d0*/  FFMA.FTZ R143, R211, c[0x0][0x23c], -R139.reuse ;  /* 0x00008f00d38f7a23 */ /* 0x102fee000001088b */
[-C--:B------:R-:W-:Y:S01]  /*188e0*/  HMMA.16816.F32 R76, R144, R158.reuse, R76 ;  /* 0x0000009e904c723c */ /* 0x080fe2000000184c */
[----:B------:R1:W-:Y:S07]  /*188f0*/  MUFU.EX2 R182, R143 ;  /* 0x0000008f00b67308 */ /* 0x0003ee0000000800 */
[C---:B------:R-:W-:Y:S01]  /*18900*/  HMMA.16816.F32 R80, R148.reuse, R158, R80 ;  /* 0x0000009e9450723c */ /* 0x040fe20000001850 */
[----:B------:R-:W2:Y:S07]  /*18910*/  LDSM.16.MT88.4 R156, [R240+0xe000] ;  /* 0x00e00000f09c783b */ /* 0x000eae0000004200 */
[-C--:B----4-:R-:W-:Y:S08]  /*18920*/  HMMA.16816.F32 R84, R148, R152.reuse, R84 ;  /* 0x000000989454723c */ /* 0x090ff00000001854 */
[C---:B------:R-:W-:Y:S01]  /*18930*/  HMMA.16816.F32 R88, R144.reuse, R152, R88 ;  /* 0x000000989058723c */ /* 0x040fe20000001858 */
[--C-:B-1----:R-:W-:Y:S04]  /*18940*/  FFMA.FTZ R143, R217, c[0x0][0x23c], -R139.reuse ;  /* 0x00008f00d98f7a23 */ /* 0x102fe8000001088b */
[----:B------:R1:W4:Y:S03]  /*18950*/  MUFU.EX2 R180, R143 ;  /* 0x0000008f00b47308 */ /* 0x0003260000000800 */
[-C--:B------:R-:W-:Y:S08]  /*18960*/  HMMA.16816.F32 R92, R144, R154.reuse, R92 ;  /* 0x0000009a905c723c */ /* 0x080ff0000000185c */
[C---:B------:R-:W-:Y:S01]  /*18970*/  HMMA.16816.F32 R96, R148.reuse, R154, R96 ;  /* 0x0000009a9460723c */ /* 0x040fe20000001860 */
[----:B------:R-:W3:Y:S07]  /*18980*/  LDSM.16.MT88.4 R152, [R239+0xe000] ;  /* 0x00e00000ef98783b */ /* 0x000eee0000004200 */
[-C--:B--2---:R-:W-:Y:S01]  /*18990*/  HMMA.16816.F32 R100, R148, R156.reuse, R100 ;  /* 0x0000009c9464723c */ /* 0x084fe20000001864 */
[--C-:B-1----:R-:W-:Y:S07]  /*189a0*/  FFMA.FTZ R143, R218, c[0x0][0x23c], -R139.reuse ;  /* 0x00008f00da8f7a23 */ /* 0x102fee000001088b */
[C---:B------:R-:W-:Y:S01]  /*189b0*/  HMMA.16816.F32 R104, R144.reuse, R156, R104 ;  /* 0x0000009c9068723c */ /* 0x040fe20000001868 */
[----:B------:R1:W-:Y:S07]  /*189c0*/  MUFU.EX2 R195, R143 ;  /* 0x0000008f00c37308 */ /* 0x0003ee0000000800 */
[-C--:B------:R-:W-:Y:S08]  /*189d0*/  HMMA.16816.F32 R108, R144, R158.reuse, R108 ;  /* 0x0000009e906c723c */ /* 0x080ff0000000186c */
[C---:B------:R-:W-:Y:S01]  /*189e0*/  HMMA.16816.F32 R112, R148.reuse, R158, R112 ;  /* 0x0000009e9470723c */ /* 0x040fe20000001870 */
[----:B------:R-:W2:Y:S07]  /*189f0*/  LDSM.16.MT88.4 R156, [R237+0xc800] ;  /* 0x00c80000ed9c783b */ /* 0x000eae0000004200 */
[-C--:B---3--:R-:W-:Y:S01]  /*18a00*/  HMMA.16816.F32 R116, R148, R152.reuse, R116 ;  /* 0x000000989474723c */ /* 0x088fe20000001874 */
[--C-:B-1----:R-:W-:Y:S04]  /*18a10*/  FFMA.FTZ R143, R219, c[0x0][0x23c], -R139.reuse ;  /* 0x00008f00db8f7a23 */ /* 0x102fe8000001088b */
[----:B------:R1:W3:Y:S03]  /*18a20*/  MUFU.EX2 R168, R143 ;  /* 0x0000008f00a87308 */ /* 0x0002e60000000800 */
[C---:B------:R-:W-:Y:S08]  /*18a30*/  HMMA.16816.F32 R120, R144.reuse, R152, R120 ;  /* 0x000000989078723c */ /* 0x040ff00000001878 */
[-C--:B------:R-:W-:Y:S07]  /*18a40*/  HMMA.16816.F32 R124, R144, R154.reuse, R124 ;  /* 0x0000009a907c723c */ /* 0x080fee000000187c */
[----:B------:R-:W-:Y:S01]  /*18a50*/  F2FP.PACK_AB R144, R177, R166 ;  /* 0x000000a6b190723e */ /* 0x000fe200000000ff */
[----:B------:R-:W-:Y:S01]  /*18a60*/  HMMA.16816.F32 R128, R148, R154, R128 ;  /* 0x0000009a9480723c */ /* 0x000fe20000001880 */
[----:B------:R-:W2:Y:S03]  /*18a70*/  LDSM.16.MT88.4 R152, [R238+0xc800] ;  /* 0x00c80000ee98783b */ /* 0x000ea60000004200 */
[----:B------:R-:W-:Y:S02]  /*18a80*/  F2FP.PACK_AB R146, R171, R194 ;  /* 0x000000c2ab92723e */ /* 0x000fe400000000ff */
[----:B----4-:R-:W-:Y:S01]  /*18a90*/  F2FP.PACK_AB R145, R180, R182 ;  /* 0x000000b6b491723e */ /* 0x010fe200000000ff */
[--C-:B-1----:R-:W-:Y:S01]  /*18aa0*/  FFMA.FTZ R143, R223, c[0x0][0x23c], -R140.reuse ;  /* 0x00008f00df8f7a23 */ /* 0x102fe2000001088c */
[----:B---3--:R-:W-:Y:S03]  /*18ab0*/  F2FP.PACK_AB R147, R168, R195 ;  /* 0x000000c3a893723e */ /* 0x008fe600000000ff */
[----:B------:R1:W-:Y:S04]  /*18ac0*/  MUFU.EX2 R193, R143 ;  /* 0x0000008f00c17308 */ /* 0x0003e80000000800 */
[-C--:B--2---:R-:W-:Y:S01]  /*18ad0*/  HMMA.16816.F32 R4, R144, R156.reuse, R4 ;  /* 0x0000009c9004723c */ /* 0x084fe20000001804 */
[--C-:B-1----:R-:W-:Y:S05]  /*18ae0*/  FFMA.FTZ R143, R224, c[0x0][0x23c], -R140.reuse ;  /* 0x00008f00e08f7a23 */ /* 0x102fea000001088c */
[----:B------:R1:W2:Y:S02]  /*18af0*/  MUFU.EX2 R178, R143 ;  /* 0x0000008f00b27308 */ /* 0x0002a40000000800 */
[--C-:B-1----:R-:W-:Y:S01]  /*18b00*/  FFMA.FTZ R143, R222, c[0x0][0x23c], -R140.reuse ;  /* 0x00008f00de8f7a23 */ /* 0x102fe2000001088c */
[----:B--2---:R-:W-:Y:S07]  /*18b10*/  F2FP.PACK_AB R149, R178, R193 ;  /* 0x000000c1b295723e */ /* 0x004fee00000000ff */
[----:B------:R1:W-:Y:S02]  /*18b20*/  MUFU.EX2 R176, R143 ;  /* 0x0000008f00b07308 */ /* 0x0003e40000000800 */
[----:B-1----:R-:W-:Y:S08]  /*18b30*/  FFMA.FTZ R143, R228, c[0x0][0x23c], -R140 ;  /* 0x00008f00e48f7a23 */ /* 0x002ff0000001088c */
[----:B------:R1:W2:Y:S02]  /*18b40*/  MUFU.EX2 R170, R143 ;  /* 0x0000008f00aa7308 */ /* 0x0002a40000000800 */
[--C-:B-1----:R-:W-:Y:S01]  /*18b50*/  FFMA.FTZ R143, R233, c[0x0][0x23c], -R142.reuse ;  /* 0x00008f00e98f7a23 */ /* 0x102fe2000001088e */
[----:B--2---:R-:W-:Y:S07]  /*18b60*/  F2FP.PACK_AB R151, R170, R176 ;  /* 0x000000b0aa97723e */ /* 0x004fee00000000ff */
        /* <DEDUP_REMOVED lines=8> */
[--C-:B-1----:R-:W-:Y:S01]  /*18bf0*/  FFMA.FTZ R143, R216, c[0x0][0x23c], -R138.reuse ;  /* 0x00008f00d88f7a23 */ /* 0x102fe2000001088a */
[----:B--2---:R-:W-:Y:S01]  /*18c00*/  F2FP.PACK_AB R150, R169, R198 ;  /* 0x000000c6a996723e */ /* 0x004fe200000000ff */
[----:B------:R-:W-:Y:S06]  /*18c10*/  LDSM.16.MT88.4 R216, [R238+0xf800] ;  /* 0x00f80000eed8783b */ /* 0x000fec0000004200 */
[----:B------:R1:W-:Y:S01]  /*18c20*/  MUFU.EX2 R165, R143 ;  /* 0x0000008f00a57308 */ /* 0x0003e20000000800 */
[C---:B------:R-:W-:Y:S08]  /*18c30*/  HMMA.16816.F32 R8, R148.reuse, R156, R8 ;  /* 0x0000009c9408723c */ /* 0x040ff00000001808 */
[-C--:B------:R-:W-:Y:S08]  /*18c40*/  HMMA.16816.F32 R12, R148, R158.reuse, R12 ;  /* 0x0000009e940c723c */ /* 0x080ff0000000180c */
[C---:B------:R-:W-:Y:S01]  /*18c50*/  HMMA.16816.F32 R16, R144.reuse, R158, R16 ;  /* 0x0000009e9010723c */ /* 0x040fe20000001810 */
[----:B------:R-:W2:Y:S03]  /*18c60*/  LDSM.16.MT88.4 R156, [R239+0xc800] ;  /* 0x00c80000ef9c783b */ /* 0x000ea60000004200 */
[--C-:B-1----:R-:W-:Y:S04]  /*18c70*/  FFMA.FTZ R143, R215, c[0x0][0x23c], -R138.reuse ;  /* 0x00008f00d78f7a23 */ /* 0x102fe8000001088a */
[-C--:B------:R-:W-:Y:S01]  /*18c80*/  HMMA.16816.F32 R20, R144, R152.reuse, R20 ;  /* 0x000000989014723c */ /* 0x080fe20000001814 */
[----:B------:R1:W-:Y:S07]  /*18c90*/  MUFU.EX2 R202, R143 ;  /* 0x0000008f00ca7308 */ /* 0x0003ee0000000800 */
[C---:B------:R-:W-:Y:S08]  /*18ca0*/  HMMA.16816.F32 R24, R148.reuse, R152, R24 ;  /* 0x000000989418723c */ /* 0x040ff00000001818 */
[-C--:B------:R-:W-:Y:S08]  /*18cb0*/  HMMA.16816.F32 R28, R148, R154.reuse, R28 ;  /* 0x0000009a941c723c */ /* 0x080ff0000000181c */
[C---:B------:R-:W-:Y:S01]  /*18cc0*/  HMMA.16816.F32 R32, R144.reuse, R154, R32 ;  /* 0x0000009a9020723c */ /* 0x040fe20000001820 */
[----:B-1----:R-:W-:Y:S01]  /*18cd0*/  FFMA.FTZ R143, R220, c[0x0][0x23c], -R138 ;  /* 0x00008f00dc8f7a23 */ /* 0x002fe2000001088a */
[----:B------:R-:W1:Y:S03]  /*18ce0*/  LDSM.16.MT88.4 R152, [R237+0xe800] ;  /* 0x00e80000ed98783b */ /* 0x000e660000004200 */
[----:B------:R3:W-:Y:S03]  /*18cf0*/  MUFU.EX2 R184, R143 ;  /* 0x0000008f00b87308 */ /* 0x0007e60000000800 */
[-C--:B------:R-:W-:Y:S02]  /*18d00*/  HMMA.16816.F32 R36, R144, R160.reuse, R36 ;  /* 0x000000a09024723c */ /* 0x080fe40000001824 */
[----:B------:R-:W-:Y:S06]  /*18d10*/  LDSM.16.MT88.4 R220, [R240+0xf800] ;  /* 0x00f80000f0dc783b */ /* 0x000fec0000004200 */
[C---:B------:R-:W-:Y:S08]  /*18d20*/  HMMA.16816.F32 R40, R148.reuse, R160, R40 ;  /* 0x000000a09428723c */ /* 0x040ff00000001828 */
[-C--:B------:R-:W-:Y:S01]  /*18d30*/  HMMA.16816.F32 R44, R148, R162.reuse, R44 ;  /* 0x000000a2942c723c */ /* 0x080fe2000000182c */
[--C-:B---3--:R-:W-:Y:S07]  /*18d40*/  FFMA.FTZ R143, R214, c[0x0][0x23c], -R139.reuse ;  /* 0x00008f00d68f7a23 */ /* 0x108fee000001088b */
[C---:B------:R-:W-:Y:S01]  /*18d50*/  HMMA.16816.F32 R48, R144.reuse, R162, R48 ;  /* 0x000000a29030723c */ /* 0x040fe20000001830 */
[----:B------:R3:W-:Y:S01]  /*18d60*/  MUFU.EX2 R199, R143 ;  /* 0x0000008f00c77308 */ /* 0x0007e20000000800 */
[----:B------:R-:W4:Y:S06]  /*18d70*/  LDSM.16.MT88.4 R160, [R238+0xe800] ;  /* 0x00e80000eea0783b */ /* 0x000f2c0000004200 */
[-C--:B--2---:R-:W-:Y:S08]  /*18d80*/  HMMA.16816.F32 R52, R144, R156.reuse, R52 ;  /* 0x0000009c9034723c */ /* 0x084ff00000001834 */
[C---:B------:R-:W-:Y:S08]  /*18d90*/  HMMA.16816.F32 R56, R148.reuse, R156, R56 ;  /* 0x0000009c9438723c */ /* 0x040ff00000001838 */
[-C--:B------:R-:W-:Y:S01]  /*18da0*/  HMMA.16816.F32 R60, R148, R158.reuse, R60 ;  /* 0x0000009e943c723c */ /* 0x080fe2000000183c */
[--C-:B---3--:R-:W-:Y:S04]  /*18db0*/  FFMA.FTZ R143, R213, c[0x0][0x23c], -R139.reuse ;  /* 0x00008f00d58f7a23 */ /* 0x108fe8000001088b */
[----:B------:R2:W-:Y:S03]  /*18dc0*/  MUFU.EX2 R203, R143 ;  /* 0x0000008f00cb7308 */ /* 0x0005e60000000800 */
[C---:B------:R-:W-:Y:S01]  /*18dd0*/  HMMA.16816.F32 R64, R144.reuse, R158, R64 ;  /* 0x0000009e9040723c */ /* 0x040fe20000001840 */
[----:B------:R-:W3:Y:S07]  /*18de0*/  LDSM.16.MT88.4 R156, [R240+0xe800] ;  /* 0x00e80000f09c783b */ /* 0x000eee0000004200 */
[-C--:B-1----:R-:W-:Y:S08]  /*18df0*/  HMMA.16816.F32 R68, R144, R152.reuse, R68 ;  /* 0x000000989044723c */ /* 0x082ff00000001844 */
[C---:B------:R-:W-:Y:S01]  /*18e00*/  HMMA.16816.F32 R72, R148.reuse, R152, R72 ;  /* 0x000000989448723c */ /* 0x040fe20000001848 */
[--C-:B--2---:R-:W-:Y:S07]  /*18e10*/  FFMA.FTZ R143, R225, c[0x0][0x23c], -R139.reuse ;  /* 0x00008f00e18f7a23 */ /* 0x104fee000001088b */
[-C--:B------:R-:W-:Y:S01]  /*18e20*/  HMMA.16816.F32 R76, R148, R154.reuse, R76 ;  /* 0x0000009a944c723c */ /* 0x080fe2000000184c */
[----:B------:R1:W-:Y:S07]  /*18e30*/  MUFU.EX2 R200, R143 ;  /* 0x0000008f00c87308 */ /* 0x0003ee0000000800 */
[C---:B------:R-:W-:Y:S01]  /*18e40*/  HMMA.16816.F32 R80, R144.reuse, R154, R80 ;  /* 0x0000009a9050723c */ /* 0x040fe20000001850 */
[----:B------:R-:W2:Y:S07]  /*18e50*/  LDSM.16.MT88.4 R152, [R239+0xe800] ;  /* 0x00e80000ef98783b */ /* 0x000eae0000004200 */
[-C--:B----4-:R-:W-:Y:S08]  /*18e60*/  HMMA.16816.F32 R84, R144, R160.reuse, R84 ;  /* 0x000000a09054723c */ /* 0x090ff00000001854 */
[C---:B------:R-:W-:Y:S01]  /*18e70*/  HMMA.16816.F32 R88, R148.reuse, R160, R88 ;  /* 0x000000a09458723c */ /* 0x040fe20000001858 */
[--C-:B-1----:R-:W-:Y:S04]  /*18e80*/  FFMA.FTZ R143, R231, c[0x0][0x23c], -R140.reuse ;  /* 0x00008f00e78f7a23 */ /* 0x102fe8000001088c */
[----:B------:R1:W-:Y:S03]  /*18e90*/  MUFU.EX2 R167, R143 ;  /* 0x0000008f00a77308 */ /* 0x0003e60000000800 */
[-C--:B------:R-:W-:Y:S08]  /*18ea0*/  HMMA.16816.F32 R92, R148, R162.reuse, R92 ;  /* 0x000000a2945c723c */ /* 0x080ff0000000185c */
[C---:B------:R-:W-:Y:S01]  /*18eb0*/  HMMA.16816.F32 R96, R144.reuse, R162, R96 ;  /* 0x000000a29060723c */ /* 0x040fe20000001860 */
[----:B------:R-:W4:Y:S07]  /*18ec0*/  LDSM.16.MT88.4 R160, [R237+0xd000] ;  /* 0x00d00000eda0783b */ /* 0x000f2e0000004200 */
[-C--:B---3--:R-:W-:Y:S01]  /*18ed0*/  HMMA.16816.F32 R100, R144, R156.reuse, R100 ;  /* 0x0000009c9064723c */ /* 0x088fe20000001864 */
[--C-:B-1----:R-:W-:Y:S02]  /*18ee0*/  FFMA.FTZ R143, R227, c[0x0][0x23c], -R140.reuse ;  /* 0x00008f00e38f7a23 */ /* 0x102fe4000001088c */
[----:B------:R-:W-:Y:S05]  /*18ef0*/  MUFU.EX2 R227, R141 ;  /* 0x0000008d00e37308 */ /* 0x000fea0000000800 */
[C---:B------:R-:W-:Y:S08]  /*18f00*/  HMMA.16816.F32 R104, R148.reuse, R156, R104 ;  /* 0x0000009c9468723c */ /* 0x040ff00000001868 */
[-C--:B------:R-:W-:Y:S01]  /*18f10*/  HMMA.16816.F32 R108, R148, R158.reuse, R108 ;  /* 0x0000009e946c723c */ /* 0x080fe2000000186c */
[----:B------:R1:W3:Y:S07]  /*18f20*/  MUFU.EX2 R197, R143 ;  /* 0x0000008f00c57308 */ /* 0x0002ee0000000800 */
[C---:B------:R-:W-:Y:S01]  /*18f30*/  HMMA.16816.F32 R112, R144.reuse, R158, R112 ;  /* 0x0000009e9070723c */ /* 0x040fe20000001870 */
[----:B------:R-:W-:Y:S07]  /*18f40*/  LDSM.16.MT88.4 R156, [R240+0xd000] ;  /* 0x00d00000f09c783b */ /* 0x000fee0000004200 */
[-C--:B--2---:R-:W-:Y:S08]  /*18f50*/  HMMA.16816.F32 R116, R144, R152.reuse, R116 ;  /* 0x000000989074723c */ /* 0x084ff00000001874 */
[C---:B------:R-:W-:Y:S01]  /*18f60*/  HMMA.16816.F32 R120, R148.reuse, R152, R120 ;  /* 0x000000989478723c */ /* 0x040fe20000001878 */
[--C-:B-1----:R-:W-:Y:S04]  /*18f70*/  FFMA.FTZ R143, R234, c[0x0][0x23c], -R140.reuse ;  /* 0x00008f00ea8f7a23 */ /* 0x102fe8000001088c */
[----:B------:R1:W-:Y:S03]  /*18f80*/  MUFU.EX2 R244, R143 ;  /* 0x0000008f00f47308 */ /* 0x0003e60000000800 */
[-C--:B------:R-:W-:Y:S07]  /*18f90*/  HMMA.16816.F32 R124, R148, R154.reuse, R124 ;  /* 0x0000009a947c723c */ /* 0x080fee000000187c */
[----:B---3--:R-:W-:Y:S01]  /*18fa0*/  F2FP.PACK_AB R149, R197, R167 ;  /* 0x000000a7c595723e */ /* 0x008fe200000000ff */
[----:B------:R-:W-:Y:S01]  /*18fb0*/  HMMA.16816.F32 R128, R144, R154, R128 ;  /* 0x0000009a9080723c */ /* 0x000fe20000001880 */
[----:B------:R-:W2:Y:S06]  /*18fc0*/  LDSM.16.MT88.4 R152, [R238+0xd000] ;  /* 0x00d00000ee98783b */ /* 0x000eac0000004200 */
[----:B------:R-:W-:Y:S02]  /*18fd0*/  F2FP.PACK_AB R144, R202, R165 ;  /* 0x000000a5ca90723e */ /* 0x000fe400000000ff */
[----:B------:R-:W-:Y:S03]  /*18fe0*/  F2FP.PACK_AB R146, R186, R184 ;  /* 0x000000b8ba92723e */ /* 0x000fe600000000ff */
[----:B------:R-:W-:Y:S01]  /*18ff0*/  F2FP.PACK_AB R145, R203, R199 ;  /* 0x000000c7cb91723e */ /* 0x000fe200000000ff */
[----:B-1----:R-:W-:Y:S01]  /*19000*/  FFMA.FTZ R143, R235, c[0x0][0x23c], -R140 ;  /* 0x00008f00eb8f7a23 */ /* 0x002fe2000001088c */
[----:B------:R-:W-:Y:S03]  /*19010*/  F2FP.PACK_AB R147, R181, R200 ;  /* 0x000000c8b593723e */ /* 0x000fe600000000ff */
[----:B------:R1:W3:Y:S04]  /*19020*/  MUFU.EX2 R187, R143 ;  /* 0x0000008f00bb7308 */ /* 0x0002e80000000800 */
[-C--:B----4-:R-:W-:Y:S01]  /*19030*/  HMMA.16816.F32 R4, R144, R160.reuse, R4 ;  /* 0x000000a09004723c */ /* 0x090fe20000001804 */
[--C-:B-1----:R-:W-:Y:S01]  /*19040*/  FFMA.FTZ R143, R212, c[0x0][0x23c], -R142.reuse ;  /* 0x00008f00d48f7a23 */ /* 0x102fe2000001088e */
[----:B---3--:R-:W-:Y:S01]  /*19050*/  F2FP.PACK_AB R151, R187, R244 ;  /* 0x000000f4bb97723e */ /* 0x008fe200000000ff */
[----:B------:R-:W-:Y:S03]  /*19060*/  LDSM.16.MT88.4 R212, [R237+0xf800] ;  /* 0x00f80000edd4783b */ /* 0x000fe60000004200 */
[----:B------:R1:W-:Y:S02]  /*19070*/  MUFU.EX2 R196, R143 ;  /* 0x0000008f00c47308 */ /* 0x0003e40000000800 */
[--C-:B-1----:R-:W-:Y:S08]  /*19080*/  FFMA.FTZ R143, R249, c[0x0][0x23c], -R142.reuse ;  /* 0x00008f00f98f7a23 */ /* 0x102ff0000001088e */
[----:B------:R1:W3:Y:S02]  /*19090*/  MUFU.EX2 R201, R143 ;  /* 0x0000008f00c97308 */ /* 0x0002e40000000800 */
[--C-:B-1----:R-:W-:Y:S01]  /*190a0*/  FFMA.FTZ R143, R250, c[0x0][0x23c], -R142.reuse ;  /* 0x00008f00fa8f7a23 */ /* 0x102fe2000001088e */
[----:B---3--:R-:W-:Y:S07]  /*190b0*/  F2FP.PACK_AB R148, R201, R196 ;  /* 0x000000c4c994723e */ /* 0x008fee00000000ff */
[----:B------:R1:W-:Y:S02]  /*190c0*/  MUFU.EX2 R252, R143 ;  /* 0x0000008f00fc7308 */ /* 0x0003e40000000800 */
[----:B-1----:R-:W-:Y:S08]  /*190d0*/  FFMA.FTZ R143, R251, c[0x0][0x23c], -R142 ;  /* 0x00008f00fb8f7a23 */ /* 0x002ff0000001088e */
[----:B------:R1:W3:Y:S02]  /*190e0*/  MUFU.EX2 R251, R143 ;  /* 0x0000008f00fb7308 */ /* 0x0002e40000000800 */
[--C-:B-1----:R-:W-:Y:S01]  /*190f0*/  FFMA.FTZ R143, R208, c[0x0][0x23c], -R138.reuse ;  /* 0x00008f00d08f7a23 */ /* 0x102fe2000001088a */
[----:B---3--:R-:W-:Y:S07]  /*19100*/  F2FP.PACK_AB R150, R251, R252 ;  /* 0x000000fcfb96723e */ /* 0x008fee00000000ff */
[----:B------:R1:W-:Y:S01]  /*19110*/  MUFU.EX2 R249, R143 ;  /* 0x0000008f00f97308 */ /* 0x0003e20000000800 */
[C---:B------:R-:W-:Y:S08]  /*19120*/  HMMA.16816.F32 R8, R148.reuse, R160, R8 ;  /* 0x000000a09408723c */ /* 0x040ff00000001808 */
[-C--:B------:R-:W-:Y:S08]  /*19130*/  HMMA.16816.F32 R12, R148, R162.reuse, R12 ;  /* 0x000000a2940c723c */ /* 0x080ff0000000180c */
[C---:B------:R-:W-:Y:S01]  /*19140*/  HMMA.16816.F32 R16, R144.reuse, R162, R16 ;  /* 0x000000a29010723c */ /* 0x040fe20000001810 */
[----:B------:R-:W3:Y:S03]  /*19150*/  LDSM.16.MT88.4 R160, [R239+0xd000] ;  /* 0x00d00000efa0783b */ /* 0x000ee60000004200 */
[--C-:B-1----:R-:W-:Y:S04]  /*19160*/  FFMA.FTZ R143, R207, c[0x0][0x23c], -R138.reuse ;  /* 0x00008f00cf8f7a23 */ /* 0x102fe8000001088a */
[-C--:B--2---:R-:W-:Y:S01]  /*19170*/  HMMA.16816.F32 R20, R144, R152.reuse, R20 ;  /* 0x000000989014723c */ /* 0x084fe20000001814 */
[----:B------:R1:W-:Y:S07]  /*19180*/  MUFU.EX2 R250, R143 ;  /* 0x0000008f00fa7308 */ /* 0x0003ee0000000800 */
[C---:B------:R-:W-:Y:S08]  /*19190*/  HMMA.16816.F32 R24, R148.reuse, R152, R24 ;  /* 0x000000989418723c */ /* 0x040ff00000001818 */
[-C--:B------:R-:W-:Y:S08]  /*191a0*/  HMMA.16816.F32 R28, R148, R154.reuse, R28 ;  /* 0x0000009a941c723c */ /* 0x080ff0000000181c */
[C---:B------:R-:W-:Y:S01]  /*191b0*/  HMMA.16816.F32 R32, R144.reuse, R154, R32 ;  /* 0x0000009a9020723c */ /* 0x040fe20000001820 */
[--C-:B-1----:R-:W-:Y:S01]  /*191c0*/  FFMA.FTZ R143, R206, c[0x0][0x23c], -R138.reuse ;  /* 0x00008f00ce8f7a23 */ /* 0x102fe2000001088a */
[----:B------:R-:W1:Y:S02]  /*191d0*/  LDSM.16.MT88.4 R152, [R237+0xf000] ;  /* 0x00f00000ed98783b */ /* 0x000e640000004200 */
[----:B------:R-:W-:Y:S01]  /*191e0*/  FFMA.FTZ R138, R205, c[0x0][0x23c], -R138 ;  /* 0x00008f00cd8a7a23 */ /* 0x000fe2000001088a */
[----:B------:R-:W-:Y:S01]  /*191f0*/  MUFU.EX2 R235, R143 ;  /* 0x0000008f00eb7308 */ /* 0x000fe20000000800 */
[----:B------:R-:W-:Y:S02]  /*19200*/  MOV R205, R189 ;  /* 0x000000bd00cd7202 */ /* 0x000fe40000000f00 */
[-C--:B------:R-:W-:Y:S07]  /*19210*/  HMMA.16816.F32 R36, R144, R156.reuse, R36 ;  /* 0x0000009c9024723c */ /* 0x080fee0000001824 */
[----:B------:R2:W-:Y:S01]  /*19220*/  MUFU.EX2 R234, R138 ;  /* 0x0000008a00ea7308 */ /* 0x0005e20000000800 */
[C---:B------:R-:W-:Y:S08]  /*19230*/  HMMA.16816.F32 R40, R148.reuse, R156, R40 ;  /* 0x0000009c9428723c */ /* 0x040ff00000001828 */
[-C--:B------:R-:W-:Y:S08]  /*19240*/  HMMA.16816.F32 R44, R148, R158.reuse, R44 ;  /* 0x0000009e942c723c */ /* 0x080ff0000000182c */
[C---:B------:R-:W-:Y:S01]  /*19250*/  HMMA.16816.F32 R48, R144.reuse, R158, R48 ;  /* 0x0000009e9030723c */ /* 0x040fe20000001830 */
[----:B------:R-:W4:Y:S03]  /*19260*/  LDSM.16.MT88.4 R156, [R238+0xf000] ;  /* 0x00f00000ee9c783b */ /* 0x000f260000004200 */
[--C-:B--2---:R-:W-:Y:S04]  /*19270*/  FFMA.FTZ R138, R204, c[0x0][0x23c], -R139.reuse ;  /* 0x00008f00cc8a7a23 */ /* 0x104fe8000001088b */
[-C--:B---3--:R-:W-:Y:S01]  /*19280*/  HMMA.16816.F32 R52, R144, R160.reuse, R52 ;  /* 0x000000a09034723c */ /* 0x088fe20000001834 */
[----:B------:R2:W-:Y:S07]  /*19290*/  MUFU.EX2 R232, R138 ;  /* 0x0000008a00e87308 */ /* 0x0005ee0000000800 */
[C---:B------:R-:W-:Y:S08]  /*192a0*/  HMMA.16816.F32 R56, R148.reuse, R160, R56 ;  /* 0x000000a09438723c */ /* 0x040ff00000001838 */
[-C--:B------:R-:W-:Y:S08]  /*192b0*/  HMMA.16816.F32 R60, R148, R162.reuse, R60 ;  /* 0x000000a2943c723c */ /* 0x080ff0000000183c */
[C---:B------:R-:W-:Y:S01]  /*192c0*/  HMMA.16816.F32 R64, R144.reuse, R162, R64 ;  /* 0x000000a29040723c */ /* 0x040fe20000001840 */
[----:B------:R-:W3:Y:S03]  /*192d0*/  LDSM.16.MT88.4 R160, [R240+0xf000] ;  /* 0x00f00000f0a0783b */ /* 0x000ee60000004200 */
[--C-:B--2---:R-:W-:Y:S04]  /*192e0*/  FFMA.FTZ R138, R191, c[0x0][0x23c], -R139.reuse ;  /* 0x00008f00bf8a7a23 */ /* 0x104fe8000001088b */
[-C--:B-1----:R-:W-:Y:S01]  /*192f0*/  HMMA.16816.F32 R68, R144, R152.reuse, R68 ;  /* 0x000000989044723c */ /* 0x082fe20000001844 */
[----:B------:R1:W2:Y:S07]  /*19300*/  MUFU.EX2 R233, R138 ;  /* 0x0000008a00e97308 */ /* 0x0002ae0000000800 */
[C---:B------:R-:W-:Y:S08]  /*19310*/  HMMA.16816.F32 R72, R148.reuse, R152, R72 ;  /* 0x000000989448723c */ /* 0x040ff00000001848 */
[-C--:B------:R-:W-:Y:S08]  /*19320*/  HMMA.16816.F32 R76, R148, R154.reuse, R76 ;  /* 0x0000009a944c723c */ /* 0x080ff0000000184c */
[C---:B------:R-:W-:Y:S01]  /*19330*/  HMMA.16816.F32 R80, R144.reuse, R154, R80 ;  /* 0x0000009a9050723c */ /* 0x040fe20000001850 */
[--C-:B-1----:R-:W-:Y:S01]  /*19340*/  FFMA.FTZ R138, R190, c[0x0][0x23c], -R139.reuse ;  /* 0x00008f00be8a7a23 */ /* 0x102fe2000001088b */
[----:B------:R-:W1:Y:S02]  /*19350*/  LDSM.16.MT88.4 R152, [R239+0xf000] ;  /* 0x00f00000ef98783b */ /* 0x000e640000004200 */
[----:B------:R-:W-:Y:S01]  /*19360*/  FFMA.FTZ R139, R172, c[0x0][0x23c], -R139 ;  /* 0x00008f00ac8b7a23 */ /* 0x000fe2000001088b */
[----:B------:R3:W-:Y:S01]  /*19370*/  MUFU.EX2 R231, R138 ;  /* 0x0000008a00e77308 */ /* 0x0007e20000000800 */
[----:B--2---:R-:W-:Y:S02]  /*19380*/  F2FP.PACK_AB R141, R233, R232 ;  /* 0x000000e8e98d723e */ /* 0x004fe400000000ff */
[-C--:B----4-:R-:W-:Y:S02]  /*19390*/  HMMA.16816.F32 R84, R144, R156.reuse, R84 ;  /* 0x0000009c9054723c */ /* 0x090fe40000001854 */
[----:B------:R-:W2:Y:S05]  /*193a0*/  LDL.LU R172, [R1+0x44] ;  /* 0x0000440001ac7983 */ /* 0x000eaa0000300800 */
[----:B------:R-:W-:Y:S01]  /*193b0*/  MUFU.EX2 R230, R139 ;  /* 0x0000008b00e67308 */ /* 0x000fe20000000800 */
[C---:B------:R-:W-:Y:S08]  /*193c0*/  HMMA.16816.F32 R88, R148.reuse, R156, R88 ;  /* 0x0000009c9458723c */ /* 0x040ff00000001858 */
[-C--:B------:R-:W-:Y:S01]  /*193d0*/  HMMA.16816.F32 R92, R148, R158.reuse, R92 ;  /* 0x0000009e945c723c */ /* 0x080fe2000000185c */
[--C-:B---3--:R-:W-:Y:S02]  /*193e0*/  FFMA.FTZ R138, R188, c[0x0][0x23c], -R140.reuse ;  /* 0x00008f00bc8a7a23 */ /* 0x108fe4000001088c */
[----:B------:R-:W3:Y:S05]  /*193f0*/  LDL.LU R188, [R1+0x48] ;  /* 0x0000480001bc7983 */ /* 0x000eea0000300800 */
[C---:B------:R-:W-:Y:S01]  /*19400*/  HMMA.16816.F32 R96, R144.reuse, R158, R96 ;  /* 0x0000009e9060723c */ /* 0x040fe20000001860 */
[----:B------:R4:W-:Y:S01]  /*19410*/  MUFU.EX2 R229, R138 ;  /* 0x0000008a00e57308 */ /* 0x0009e20000000800 */
[----:B------:R-:W3:Y:S04]  /*19420*/  LDL.LU R204, [R1+0x5c] ;  /* 0x00005c0001cc7983 */ /* 0x000ee80000300800 */
[----:B------:R-:W3:Y:S02]  /*19430*/  LDL.LU R209, [R1+0x40] ;  /* 0x0000400001d17983 */ /* 0x000ee40000300800 */
[-C--:B------:R-:W-:Y:S02]  /*19440*/  HMMA.16816.F32 R100, R144, R160.reuse, R100 ;  /* 0x000000a09064723c */ /* 0x080fe40000001864 */
[----:B------:R-:W3:Y:S04]  /*19450*/  LDL.LU R208, [R1+0x50] ;  /* 0x0000500001d07983 */ /* 0x000ee80000300800 */
[----:B------:R-:W3:Y:S02]  /*19460*/  LDL.LU R164, [R1+0x54] ;  /* 0x0000540001a47983 */ /* 0x000ee40000300800 */
[C---:B------:R-:W-:Y:S02]  /*19470*/  HMMA.16816.F32 R104, R148.reuse, R160, R104 ;  /* 0x000000a09468723c */ /* 0x040fe40000001868 */
[----:B------:R-:W3:Y:S04]  /*19480*/  LDL.LU R143, [R1+0x58] ;  /* 0x00005800018f7983 */ /* 0x000ee80000300800 */
[----:B------:R-:W2:Y:S02]  /*19490*/  LDSM.16.MT88.4 R156, [R237+0xd800] ;  /* 0x00d80000ed9c783b */ /* 0x000ea40000004200 */
[-C--:B------:R-:W-:Y:S01]  /*194a0*/  HMMA.16816.F32 R108, R148, R162.reuse, R108 ;  /* 0x000000a2946c723c */ /* 0x080fe2000000186c */
[--C-:B----4-:R-:W-:Y:S03]  /*194b0*/  FFMA.FTZ R138, R185, c[0x0][0x23c], -R140.reuse ;  /* 0x00008f00b98a7a23 */ /* 0x110fe6000001088c */
[----:B------:R-:W-:Y:S01]  /*194c0*/  FFMA.FTZ R140, R3, c[0x0][0x23c], -R140 ;  /* 0x00008f00038c7a23 */ /* 0x000fe2000001088c */
[----:B------:R-:W-:Y:S01]  /*194d0*/  MOV R185, R174 ;  /* 0x000000ae00b97202 */ /* 0x000fe20000000f00 */
[--C-:B------:R-:W-:Y:S01]  /*194e0*/  FFMA.FTZ R3, R175, c[0x0][0x23c], -R142.reuse ;  /* 0x00008f00af037a23 */ /* 0x100fe2000001088e */
[----:B------:R-:W-:Y:S01]  /*194f0*/  MUFU.EX2 R228, R138 ;  /* 0x0000008a00e47308 */ /* 0x000fe20000000800 */
[C---:B------:R-:W-:Y:S08]  /*19500*/  HMMA.16816.F32 R112, R144.reuse, R162, R112 ;  /* 0x000000a29070723c */ /* 0x040ff00000001870 */
[-C--:B-1----:R-:W-:Y:S01]  /*19510*/  HMMA.16816.F32 R116, R144, R152.reuse, R116 ;  /* 0x000000989074723c */ /* 0x082fe20000001874 */
[----:B------:R1:W-:Y:S07]  /*19520*/  MUFU.EX2 R224, R3 ;  /* 0x0000000300e07308 */ /* 0x0003ee0000000800 */
[C---:B------:R-:W-:Y:S03]  /*19530*/  HMMA.16816.F32 R120, R148.reuse, R152, R120 ;  /* 0x000000989478723c */ /* 0x040fe60000001878 */
[----:B------:R4:W4:Y:S05]  /*19540*/  MUFU.EX2 R226, R140 ;  /* 0x0000008c00e27308 */ /* 0x00092a0000000800 */
[-C--:B------:R-:W-:Y:S08]  /*19550*/  HMMA.16816.F32 R124, R148, R154.reuse, R124 ;  /* 0x0000009a947c723c */ /* 0x080ff0000000187c */
[----:B------:R-:W-:Y:S01]  /*19560*/  HMMA.16816.F32 R128, R144, R154, R128 ;  /* 0x0000009a9080723c */ /* 0x000fe20000001880 */
[--C-:B-1----:R-:W-:Y:S04]  /*19570*/  FFMA.FTZ R3, R173, c[0x0][0x23c], -R142.reuse ;  /* 0x00008f00ad037a23 */ /* 0x102fe8000001088e */
[----:B------:R2:W1:Y:S01]  /*19580*/  MUFU.EX2 R225, R3 ;  /* 0x0000000300e17308 */ /* 0x0004620000000800 */
[----:B----4-:R-:W-:Y:S02]  /*19590*/  F2FP.PACK_AB R140, R250, R249 ;  /* 0x000000f9fa8c723e */ /* 0x010fe400000000ff */
[----:B------:R-:W-:Y:S01]  /*195a0*/  F2FP.PACK_AB R211, R226, R227 ;  /* 0x000000e3e2d3723e */ /* 0x000fe200000000ff */
[--C-:B--2---:R-:W-:Y:S02]  /*195b0*/  FFMA.FTZ R3, R172, c[0x0][0x23c], -R142.reuse ;  /* 0x00008f00ac037a23 */ /* 0x104fe4000001088e */
[----:B------:R-:W2:Y:S04]  /*195c0*/  LDSM.16.MT88.4 R172, [R238+0xd800] ;  /* 0x00d80000eeac783b */ /* 0x000ea80000004200 */
[----:B------:R4:W-:Y:S01]  /*195d0*/  MUFU.EX2 R139, R3 ;  /* 0x00000003008b7308 */ /* 0x0009e20000000800 */
[----:B---3--:R-:W-:Y:S03]  /*195e0*/  FFMA.FTZ R142, R188, c[0x0][0x23c], -R142 ;  /* 0x00008f00bc8e7a23 */ /* 0x008fe6000001088e */
[----:B------:R-:W3:Y:S06]  /*195f0*/  LDSM.16.MT88.4 R188, [R240+0xd800] ;  /* 0x00d80000f0bc783b */ /* 0x000eec0000004200 */
[----:B------:R2:W2:Y:S01]  /*19600*/  MUFU.EX2 R138, R142 ;  /* 0x0000008e008a7308 */ /* 0x0004a20000000800 */
[----:B------:R-:W-:Y:S04]  /*19610*/  FFMA.FTZ R2, R2, R204, R205 ;  /* 0x000000cc02027223 */ /* 0x000fe800000100cd */
[----:B----4-:R-:W-:Y:S01]  /*19620*/  FADD.FTZ R3, R136, R2 ;  /* 0x0000000288037221 */ /* 0x010fe20000010000 */
[----:B------:R-:W3:Y:S01]  /*19630*/  LDSM.16.MT88.4 R204, [R239+0xd800] ;  /* 0x00d80000efcc783b */ /* 0x000ee20000004200 */
[----:B------:R-:W-:Y:S01]  /*19640*/  FFMA.FTZ R133, R133, R208, R209 ;  /* 0x000000d085857223 */ /* 0x000fe200000100d1 */
[----:B------:R-:W-:Y:S02]  /*19650*/  F2FP.PACK_AB R209, R228, R229 ;  /* 0x000000e5e4d1723e */ /* 0x000fe400000000ff */
[----:B-1----:R-:W-:Y:S01]  /*19660*/  F2FP.PACK_AB R208, R225, R224 ;  /* 0x000000e0e1d0723e */ /* 0x002fe200000000ff */
[----:B------:R-:W-:Y:S03]  /*19670*/  FFMA.FTZ R132, R132, R164, R135 ;  /* 0x000000a484847223 */ /* 0x000fe60000010087 */
[----:B------:R-:W4:Y:S01]  /*19680*/  LDL.LU R135, [R1+0xc8] ;  /* 0x0000c80001877983 */ /* 0x000f220000300800 */
[----:B------:R-:W-:Y:S02]  /*19690*/  FADD.FTZ R133, R137, R133 ;  /* 0x0000008589857221 */ /* 0x000fe40000010000 */
[----:B------:R-:W-:Y:S01]  /*196a0*/  FFMA.FTZ R0, R0, R143, R134 ;  /* 0x0000008f00007223 */ /* 0x000fe20000010086 */
[----:B------:R-:W-:Y:S01]  /*196b0*/  F2FP.PACK_AB R143, R230, R231 ;  /* 0x000000e7e68f723e */ /* 0x000fe200000000ff */
[----:B------:R-:W4:Y:S01]  /*196c0*/  LDL.LU R134, [R1+0xc4] ;  /* 0x0000c40001867983 */ /* 0x000f220000300800 */
[----:B------:R-:W-:Y:S02]  /*196d0*/  FADD.FTZ R132, R248, R132 ;  /* 0x00000084f8847221 */ /* 0x000fe40000010000 */
[----:B------:R-:W-:Y:S01]  /*196e0*/  FADD.FTZ R2, R247, R0 ;  /* 0x00000000f7027221 */ /* 0x000fe20000010000 */
[----:B------:R-:W4:Y:S01]  /*196f0*/  LDL.LU R136, [R1+0xc0] ;  /* 0x0000c00001887983 */ /* 0x000f220000300800 */
[----:B--2---:R-:W-:Y:S02]  /*19700*/  F2FP.PACK_AB R142, R234, R235 ;  /* 0x000000ebea8e723e */ /* 0x004fe400000000ff */
[----:B------:R-:W-:Y:S01]  /*19710*/  MOV R0, R185 ;  /* 0x000000b900007202 */ /* 0x000fe20000000f00 */
[----:B------:R-:W2:Y:S01]  /*19720*/  LDL.LU R137, [R1+0xbc] ;  /* 0x0000bc0001897983 */ /* 0x000ea20000300800 */
[----:B------:R-:W-:Y:S03]  /*19730*/  F2FP.PACK_AB R210, R138, R139 ;  /* 0x0000008b8ad2723e */ /* 0x000fe600000000ff */
[-C--:B------:R-:W-:Y:S01]  /*19740*/  HMMA.16816.F32 R148, R140, R156.reuse, R4 ;  /* 0x0000009c8c94723c */ /* 0x080fe20000001804 */
[----:B------:R-:W1:Y:S01]  /*19750*/  LDSM.16.MT88.4 R4, [R239+0xf800] ;  /* 0x00f80000ef04783b */ /* 0x000e620000004200 */
[----:B------:R-:W-:Y:S02]  /*19760*/  FADD.FTZ R0, R0, R3 ;  /* 0x0000000300007221 */ /* 0x000fe40000010000 */
[----:B------:R-:W-:Y:S02]  /*19770*/  FADD.FTZ R3, R246, R133 ;  /* 0x00000085f6037221 */ /* 0x000fe40000010000 */
[----:B------:R-:W-:Y:S02]  /*19780*/  FADD.FTZ R0, R243, R0 ;  /* 0x00000000f3007221 */ /* 0x000fe40000010000 */
[C---:B------:R-:W-:Y:S01]  /*19790*/  HMMA.16816.F32 R144, R208.reuse, R156, R8 ;  /* 0x0000009cd090723c */ /* 0x040fe20000001808 */
[----:B------:R1:W5:Y:S03]  /*197a0*/  LDL.LU R248, [R1+0xb8] ;  /* 0x0000b80001f87983 */ /* 0x0003660000300800 */
[----:B------:R-:W-:Y:S01]  /*197b0*/  FADD.FTZ R3, R242, R3 ;  /* 0x00000003f2037221 */ /* 0x000fe20000010000 */
[----:B------:R1:W5:Y:S02]  /*197c0*/  LDL.LU R247, [R1+0xb4] ;  /* 0x0000b40001f77983 */ /* 0x0003640000300800 */
[----:B------:R-:W-:Y:S01]  /*197d0*/  MOV R8, R201 ;  /* 0x000000c900087202 */ /* 0x000fe20000000f00 */
[-C--:B------:R-:W-:Y:S01]  /*197e0*/  HMMA.16816.F32 R152, R208, R158.reuse, R12 ;  /* 0x0000009ed098723c */ /* 0x080fe2000000180c */
[----:B------:R1:W5:Y:S03]  /*197f0*/  LDL.LU R246, [R1+0xb0] ;  /* 0x0000b00001f67983 */ /* 0x0003660000300800 */
[----:B------:R-:W-:Y:S02]  /*19800*/  MOV R11, R166 ;  /* 0x000000a6000b7202 */ /* 0x000fe40000000f00 */
[----:B------:R-:W-:Y:S02]  /*19810*/  MOV R9, R192 ;  /* 0x000000c000097202 */ /* 0x000fe40000000f00 */
[C---:B------:R-:W-:Y:S01]  /*19820*/  HMMA.16816.F32 R156, R140.reuse, R158, R16 ;  /* 0x0000009e8c9c723c */ /* 0x040fe20000001810 */
[----:B------:R-:W-:Y:S03]  /*19830*/  MOV R15, R181 ;  /* 0x000000b5000f7202 */ /* 0x000fe60000000f00 */
[----:B------:R-:W-:Y:S01]  /*19840*/  MOV R12, R200 ;  /* 0x000000c8000c7202 */ /* 0x000fe20000000f00 */
[----:B------:R-:W-:Y:S01]  /*19850*/  FADD.FTZ R11, R11, R3 ;  /* 0x000000030b0b7221 */ /* 0x000fe20000010000 */
[----:B------:R-:W-:Y:S02]  /*19860*/  MOV R13, R187 ;  /* 0x000000bb000d7202 */ /* 0x000fe40000000f00 */
[-C--:B------:R-:W-:Y:S01]  /*19870*/  HMMA.16816.F32 R160, R140, R172.reuse, R20 ;  /* 0x000000ac8ca0723c */ /* 0x080fe20000001814 */
[----:B------:R-:W-:Y:S03]  /*19880*/  MOV R18, R203 ;  /* 0x000000cb00127202 */ /* 0x000fe60000000f00 */
[----:B------:R-:W-:Y:S02]  /*19890*/  MOV R17, R202 ;  /* 0x000000ca00117202 */ /* 0x000fe40000000f00 */
[----:B------:R-:W-:Y:S02]  /*198a0*/  MOV R16, R197 ;  /* 0x000000c500107202 */ /* 0x000fe40000000f00 */
[----:B------:R-:W-:Y:S04]  /*198b0*/  MOV R21, R165 ;  /* 0x000000a500157202 */ /* 0x000fe80000000f00 */
[----:B------:R-:W-:Y:S02]  /*198c0*/  MOV R20, R167 ;  /* 0x000000a700147202 */ /* 0x000fe40000000f00 */
[C---:B------:R-:W-:Y:S01]  /*198d0*/  HMMA.16816.F32 R164, R208.reuse, R172, R24 ;  /* 0x000000acd0a4723c */ /* 0x040fe20000001818 */
[----:B------:R-:W-:Y:S02]  /*198e0*/  MOV R23, R196 ;  /* 0x000000c400177202 */ /* 0x000fe40000000f00 */
[----:B------:R-:W-:Y:S02]  /*198f0*/  MOV R22, R199 ;  /* 0x000000c700167202 */ /* 0x000fe40000000f00 */
[----:B------:R-:W-:Y:S02]  /*19900*/  MOV R10, R180 ;  /* 0x000000b4000a7202 */ /* 0x000fe40000000f00 */
[----:B------:R-:W-:Y:S02]  /*19910*/  MOV R27, R169 ;  /* 0x000000a9001b7202 */ /* 0x000fe40000000f00 */
[----:B------:R-:W-:Y:S03]  /*19920*/  MOV R26, R168 ;  /* 0x000000a8001a7202 */ /* 0x000fe60000000f00 */
[----:B------:R-:W-:Y:S02]  /*19930*/  MOV R25, R171 ;  /* 0x000000ab00197202 */ /* 0x000fe40000000f00 */
[----:B------:R-:W-:Y:S02]  /*19940*/  MOV R24, R170 ;  /* 0x000000aa00187202 */ /* 0x000fe40000000f00 */
[-C--:B------:R-:W-:Y:S01]  /*19950*/  HMMA.16816.F32 R168, R208, R174.reuse, R28 ;  /* 0x000000aed0a8723c */ /* 0x080fe2000000181c */
[----:B------:R-:W-:Y:S02]  /*19960*/  MOV R19, R184 ;  /* 0x000000b800137202 */ /* 0x000fe40000000f00 */
[----:B------:R-:W-:Y:S04]  /*19970*/  MOV R14, R186 ;  /* 0x000000ba000e7202 */ /* 0x000fe80000000f00 */
[----:B------:R-:W-:Y:S01]  /*19980*/  MOV R31, R198 ;  /* 0x000000c6001f7202 */ /* 0x000fe20000000f00 */
[C---:B------:R-:W-:Y:S01]  /*19990*/  HMMA.16816.F32 R172, R140.reuse, R174, R32 ;  /* 0x000000ae8cac723c */ /* 0x040fe20000001820 */
[----:B------:R-:W-:Y:S03]  /*199a0*/  MOV R30, R195 ;  /* 0x000000c3001e7202 */ /* 0x000fe60000000f00 */
[----:B------:R-:W-:Y:S02]  /*199b0*/  MOV R29, R194 ;  /* 0x000000c2001d7202 */ /* 0x000fe40000000f00 */
[----:B------:R-:W-:Y:S02]  /*199c0*/  MOV R28, R193 ;  /* 0x000000c1001c7202 */ /* 0x000fe40000000f00 */
[----:B------:R-:W-:Y:S04]  /*199d0*/  MOV R32, R179 ;  /* 0x000000b300207202 */ /* 0x000fe80000000f00 */
[----:B------:R-:W-:Y:S02]  /*199e0*/  MOV R33, R178 ;  /* 0x000000b200217202 */ /* 0x000fe40000000f00 */
[----:B------:R-:W-:Y:S02]  /*199f0*/  MOV R34, R177 ;  /* 0x000000b100227202 */ /* 0x000fe40000000f00 */
[----:B------:R-:W-:Y:S02]  /*19a00*/  MOV R35, R176 ;  /* 0x000000b000237202 */ /* 0x000fe40000000f00 */
[-C--:B---3--:R-:W-:Y:S07]  /*19a10*/  HMMA.16816.F32 R176, R140, R188.reuse, R36 ;  /* 0x000000bc8cb0723c */ /* 0x088fee0000001824 */
[----:B------:R-:W-:Y:S02]  /*19a20*/  MOV R38, R183 ;  /* 0x000000b700267202 */ /* 0x000fe40000000f00 */
[----:B------:R-:W-:Y:S02]  /*19a30*/  MOV R39, R182 ;  /* 0x000000b600277202 */ /* 0x000fe40000000f00 */
[C---:B------:R-:W-:Y:S01]  /*19a40*/  HMMA.16816.F32 R180, R208.reuse, R188, R40 ;  /* 0x000000bcd0b4723c */ /* 0x040fe20000001828 */
[----:B------:R-:W-:Y:S02]  /*19a50*/  MOV R37, R38 ;  /* 0x0000002600257202 */ /* 0x000fe40000000f00 */
[----:B------:R-:W-:Y:S02]  /*19a60*/  MOV R38, R39 ;  /* 0x0000002700267202 */ /* 0x000fe40000000f00 */
[----:B------:R-:W-:Y:S02]  /*19a70*/  MOV R39, R32 ;  /* 0x0000002000277202 */ /* 0x000fe40000000f00 */
[----:B------:R-:W-:Y:S01]  /*19a80*/  MOV R32, R33 ;  /* 0x0000002100207202 */ /* 0x000fe20000000f00 */
[-C--:B------:R-:W-:Y:S01]  /*19a90*/  HMMA.16816.F32 R184, R208, R190.reuse, R44 ;  /* 0x000000bed0b8723c */ /* 0x080fe2000000182c */
[----:B------:R-:W-:Y:S03]  /*19aa0*/  MOV R33, R34 ;  /* 0x0000002200217202 */ /* 0x000fe60000000f00 */
[----:B------:R-:W-:Y:S02]  /*19ab0*/  MOV R34, R35 ;  /* 0x0000002300227202 */ /* 0x000fe40000000f00 */
[----:B------:R-:W-:Y:S01]  /*19ac0*/  MOV R35, R28 ;  /* 0x0000001c00237202 */ /* 0x000fe20000000f00 */
[----:B------:R-:W-:Y:S01]  /*19ad0*/  FADD.FTZ R11, R33, R11 ;  /* 0x0000000b210b7221 */ /* 0x000fe20000010000 */
[C---:B------:R-:W-:Y:S01]  /*19ae0*/  HMMA.16816.F32 R188, R140.reuse, R190, R48 ;  /* 0x000000be8cbc723c */ /* 0x040fe20000001830 */
[----:B------:R-:W-:Y:S03]  /*19af0*/  MOV R28, R29 ;  /* 0x0000001d001c7202 */ /* 0x000fe60000000f00 */
[----:B------:R-:W-:Y:S02]  /*19b00*/  MOV R29, R30 ;  /* 0x0000001e001d7202 */ /* 0x000fe40000000f00 */
[----:B------:R-:W-:Y:S02]  /*19b10*/  MOV R30, R31 ;  /* 0x0000001f001e7202 */ /* 0x000fe40000000f00 */
[-C--:B------:R-:W-:Y:S01]  /*19b20*/  HMMA.16816.F32 R192, R140, R204.reuse, R52 ;  /* 0x000000cc8cc0723c */ /* 0x080fe20000001834 */
[----:B------:R-:W-:Y:S03]  /*19b30*/  MOV R31, R24 ;  /* 0x00000018001f7202 */ /* 0x000fe60000000f00 */
[----:B------:R-:W-:Y:S02]  /*19b40*/  MOV R24, R25 ;  /* 0x0000001900187202 */ /* 0x000fe40000000f00 */
[----:B------:R-:W-:Y:S02]  /*19b50*/  MOV R25, R26 ;  /* 0x0000001a00197202 */ /* 0x000fe40000000f00 */
        /* <DEDUP_REMOVED lines=11> */
[----:B------:R-:W-:Y:S01]  /*19c10*/  MOV R18, R8 ;  /* 0x0000000800127202 */ /* 0x000fe20000000f00 */
[----:B------:R-:W-:Y:S01]  /*19c20*/  FADD.FTZ R8, R245, R132 ;  /* 0x00000084f5087221 */ /* 0x000fe20000010000 */
[-C--:B------:R-:W-:Y:S01]  /*19c30*/  HMMA.16816.F32 R68, R140, R212.reuse, R68 ;  /* 0x000000d48c44723c */ /* 0x080fe20000001844 */
[----:B------:R3:W5:Y:S03]  /*19c40*/  LDL.LU R245, [R1+0xac] ;  /* 0x0000ac0001f57983 */ /* 0x0007660000300800 */
[----:B------:R-:W-:Y:S01]  /*19c50*/  MOV R36, R37 ;  /* 0x0000002500247202 */ /* 0x000fe20000000f00 */
[----:B------:R-:W-:Y:S01]  /*19c60*/  FADD.FTZ R8, R241, R8 ;  /* 0x00000008f1087221 */ /* 0x000fe20000010000 */
[----:B------:R-:W-:Y:S02]  /*19c70*/  MOV R37, R35 ;  /* 0x0000002300257202 */ /* 0x000fe40000000f00 */
[C---:B------:R-:W-:Y:S01]  /*19c80*/  HMMA.16816.F32 R72, R208.reuse, R212, R72 ;  /* 0x000000d4d048723c */ /* 0x040fe20000001848 */
[----:B------:R-:W-:Y:S03]  /*19c90*/  MOV R35, R28 ;  /* 0x0000001c00237202 */ /* 0x000fe60000000f00 */
[----:B------:R-:W-:Y:S01]  /*19ca0*/  MOV R28, R29 ;  /* 0x0000001d001c7202 */ /* 0x000fe20000000f00 */
[----:B------:R-:W-:Y:S01]  /*19cb0*/  FADD.FTZ R2, R36, R2 ;  /* 0x0000000224027221 */ /* 0x000fe20000010000 */
[----:B------:R-:W-:Y:S01]  /*19cc0*/  MOV R29, R30 ;  /* 0x0000001e001d7202 */ /* 0x000fe20000000f00 */
[----:B------:R-:W-:Y:S01]  /*19cd0*/  FADD.FTZ R0, R37, R0 ;  /* 0x0000000025007221 */ /* 0x000fe20000010000 */
[-C--:B------:R-:W-:Y:S01]  /*19ce0*/  HMMA.16816.F32 R76, R208, R214.reuse, R76 ;  /* 0x000000d6d04c723c */ /* 0x080fe2000000184c */
[----:B------:R-:W-:Y:S03]  /*19cf0*/  MOV R30, R31 ;  /* 0x0000001f001e7202 */ /* 0x000fe60000000f00 */
[----:B------:R-:W-:Y:S01]  /*19d00*/  MOV R31, R24 ;  /* 0x00000018001f7202 */ /* 0x000fe20000000f00 */
[----:B------:R-:W-:Y:S01]  /*19d10*/  FADD.FTZ R2, R236, R2 ;  /* 0x00000002ec027221 */ /* 0x000fe20000010000 */
[----:B------:R-:W-:Y:S01]  /*19d20*/  MOV R24, R25 ;  /* 0x0000001900187202 */ /* 0x000fe20000000f00 */
[----:B------:R-:W-:Y:S01]  /*19d30*/  FADD.FTZ R0, R32, R0 ;  /* 0x0000000020007221 */ /* 0x000fe20000010000 */
        /* <DEDUP_REMOVED lines=19> */
[----:B------:R-:W-:Y:S03]  /*19e70*/  FADD.FTZ R10, R10, R3 ;  /* 0x000000030a0a7221 */ /* 0x000fe60000010000 */
[----:B------:R-:W-:Y:S01]  /*19e80*/  FADD.FTZ R3, R35, R11 ;  /* 0x0000000b23037221 */ /* 0x000fe20000010000 */
[----:B------:R-:W-:Y:S01]  /*19e90*/  MOV R18, R244 ;  /* 0x000000f400127202 */ /* 0x000fe20000000f00 */
[----:B------:R-:W-:Y:S01]  /*19ea0*/  FADD.FTZ R9, R25, R0 ;  /* 0x0000000019097221 */ /* 0x000fe20000010000 */
[----:B------:R3:W5:Y:S01]  /*19eb0*/  LDL.LU R244, [R1+0xa8] ;  /* 0x0000a80001f47983 */ /* 0x0007620000300800 */
[C---:B------:R-:W-:Y:S01]  /*19ec0*/  HMMA.16816.F32 R96, R140.reuse, R218, R96 ;  /* 0x000000da8c60723c */ /* 0x040fe20000001860 */
[----:B------:R-:W-:Y:S02]  /*19ed0*/  FADD.FTZ R2, R28, R10 ;  /* 0x0000000a1c027221 */ /* 0x000fe40000010000 */
[----:B------:R3:W5:Y:S01]  /*19ee0*/  LDL.LU R243, [R1+0xa4] ;  /* 0x0000a40001f37983 */ /* 0x0007620000300800 */
[----:B------:R-:W-:Y:S02]  /*19ef0*/  FADD.FTZ R3, R31, R3 ;  /* 0x000000031f037221 */ /* 0x000fe40000010000 */
[----:B------:R-:W-:Y:S01]  /*19f00*/  FADD.FTZ R0, R26, R8 ;  /* 0x000000081a007221 */ /* 0x000fe20000010000 */
[----:B------:R3:W5:Y:S01]  /*19f10*/  LDL.LU R242, [R1+0xa0] ;  /* 0x0000a00001f27983 */ /* 0x0007620000300800 */
[-C--:B------:R-:W-:Y:S01]  /*19f20*/  HMMA.16816.F32 R100, R140, R220.reuse, R100 ;  /* 0x000000dc8c64723c */ /* 0x080fe20000001864 */
[----:B------:R-:W-:Y:S02]  /*19f30*/  FADD.FTZ R2, R24, R2 ;  /* 0x0000000218027221 */ /* 0x000fe40000010000 */
[----:B------:R3:W5:Y:S01]  /*19f40*/  LDL.LU R241, [R1+0x9c] ;  /* 0x00009c0001f17983 */ /* 0x0007620000300800 */
[----:B------:R-:W-:Y:S02]  /*19f50*/  FADD.FTZ R3, R27, R3 ;  /* 0x000000031b037221 */ /* 0x000fe40000010000 */
[----:B------:R-:W-:Y:S01]  /*19f60*/  FADD.FTZ R0, R22, R0 ;  /* 0x0000000016007221 */ /* 0x000fe20000010000 */
[----:B------:R3:W5:Y:S01]  /*19f70*/  LDL.LU R236, [R1+0x98] ;  /* 0x0000980001ec7983 */ /* 0x0007620000300800 */
[----:B------:R-:W-:Y:S01]  /*19f80*/  FADD.FTZ R2, R20, R2 ;  /* 0x0000000214027221 */ /* 0x000fe20000010000 */
[C---:B------:R-:W-:Y:S03]  /*19f90*/  HMMA.16816.F32 R104, R208.reuse, R220, R104 ;  /* 0x000000dcd068723c */ /* 0x040fe60000001868 */
[----:B------:R-:W-:Y:S02]  /*19fa0*/  FADD.FTZ R8, R21, R9 ;  /* 0x0000000915087221 */ /* 0x000fe40000010000 */
[----:B------:R-:W-:Y:S02]  /*19fb0*/  FADD.FTZ R3, R23, R3 ;  /* 0x0000000317037221 */ /* 0x000fe40000010000 */
[----:B------:R-:W-:Y:S01]  /*19fc0*/  FADD.FTZ R0, R18, R0 ;  /* 0x0000000012007221 */ /* 0x000fe20000010000 */
[-C--:B------:R-:W-:Y:S01]  /*19fd0*/  HMMA.16816.F32 R108, R208, R222.reuse, R108 ;  /* 0x000000ded06c723c */ /* 0x080fe2000000186c */
[----:B------:R-:W-:Y:S03]  /*19fe0*/  FADD.FTZ R9, R16, R2 ;  /* 0x0000000210097221 */ /* 0x000fe60000010000 */
[----:B------:R-:W-:Y:S02]  /*19ff0*/  FADD.FTZ R2, R17, R8 ;  /* 0x0000000811027221 */ /* 0x000fe40000010000 */
[----:B------:R-:W-:Y:S02]  /*1a000*/  FADD.FTZ R3, R19, R3 ;  /* 0x0000000313037221 */ /* 0x000fe40000010000 */
[----:B------:R-:W-:Y:S01]  /*1a010*/  FADD.FTZ R0, R13, R0 ;  /* 0x000000000d007221 */ /* 0x000fe20000010000 */
[C---:B------:R-:W-:Y:S03]  /*1a020*/  HMMA.16816.F32 R112, R140.reuse, R222, R112 ;  /* 0x000000de8c70723c */ /* 0x040fe60000001870 */
[----:B------:R-:W-:Y:S02]  /*1a030*/  FADD.FTZ R2, R252, R2 ;  /* 0x00000002fc027221 */ /* 0x000fe40000010000 */
[----:B------:R-:W-:Y:S02]  /*1a040*/  FADD.FTZ R8, R14, R3 ;  /* 0x000000030e087221 */ /* 0x000fe40000010000 */
[----:B------:R-:W-:Y:S01]  /*1a050*/  FADD.FTZ R0, R229, R0 ;  /* 0x00000000e5007221 */ /* 0x000fe20000010000 */
[-C--:B-1----:R-:W-:Y:S01]  /*1a060*/  HMMA.16816.F32 R116, R140, R4.reuse, R116 ;  /* 0x000000048c74723c */ /* 0x082fe20000001874 */
[----:B------:R-:W-:Y:S03]  /*1a070*/  FADD.FTZ R2, R251, R2 ;  /* 0x00000002fb027221 */ /* 0x000fe60000010000 */
[----:B------:R-:W-:Y:S04]  /*1a080*/  FADD.FTZ R8, R249, R8 ;  /* 0x00000008f9087221 */ /* 0x000fe80000010000 */
[C---:B------:R-:W-:Y:S07]  /*1a090*/  HMMA.16816.F32 R120, R208.reuse, R4, R120 ;  /* 0x00000004d078723c */ /* 0x040fee0000001878 */
[----:B------:R-:W-:Y:S01]  /*1a0a0*/  FADD.FTZ R4, R12, R9 ;  /* 0x000000090c047221 */ /* 0x000fe20000010000 */
[-C--:B------:R-:W-:Y:S01]  /*1a0b0*/  HMMA.16816.F32 R124, R208, R6.reuse, R124 ;  /* 0x00000006d07c723c */ /* 0x080fe2000000187c */
[----:B------:R-:W-:Y:S03]  /*1a0c0*/  FADD.FTZ R5, R228, R0 ;  /* 0x00000000e4057221 */ /* 0x000fe60000010000 */
[----:B------:R-:W-:Y:S02]  /*1a0d0*/  FADD.FTZ R3, R15, R4 ;  /* 0x000000040f037221 */ /* 0x000fe40000010000 */
[----:B------:R-:W-:Y:S02]  /*1a0e0*/  FADD.FTZ R5, R227, R5 ;  /* 0x00000005e3057221 */ /* 0x000fe40000010000 */
[----:B------:R-:W-:Y:S01]  /*1a0f0*/  FADD.FTZ R4, R232, R3 ;  /* 0x00000003e8047221 */ /* 0x000fe20000010000 */
[----:B------:R-:W-:Y:S03]  /*1a100*/  HMMA.16816.F32 R128, R140, R6, R128 ;  /* 0x000000068c80723c */ /* 0x000fe60000001880 */
[----:B------:R-:W-:Y:S02]  /*1a110*/  FADD.FTZ R3, R224, R2 ;  /* 0x00000002e0037221 */ /* 0x000fe40000010000 */
[----:B------:R-:W-:Y:S02]  /*1a120*/  FADD.FTZ R2, R250, R8 ;  /* 0x00000008fa027221 */ /* 0x000fe40000010000 */
[----:B------:R-:W-:Y:S01]  /*1a130*/  FADD.FTZ R0, R233, R4 ;  /* 0x00000004e9007221 */ /* 0x000fe20000010000 */
[----:B----4-:R-:W-:Y:S01]  /*1a140*/  MOV R140, R135 ;  /* 0x00000087008c7202 */ /* 0x010fe20000000f00 */
[----:B------:R-:W-:Y:S03]  /*1a150*/  FADD.FTZ R5, R226, R5 ;  /* 0x00000005e2057221 */ /* 0x000fe60000010000 */
[----:B------:R-:W-:Y:S02]  /*1a160*/  FADD.FTZ R3, R225, R3 ;  /* 0x00000003e1037221 */ /* 0x000fe40000010000 */
[----:B------:R3:W-:Y:S01]  /*1a170*/  STL [R1+0x5c], R5 ;  /* 0x00005c0501007387 */ /* 0x0007e20000100800 */
[----:B------:R-:W-:Y:S02]  /*1a180*/  FADD.FTZ R4, R235, R2 ;  /* 0x00000002eb047221 */ /* 0x000fe40000010000 */
[----:B------:R-:W-:Y:S01]  /*1a190*/  FADD.FTZ R2, R231, R0 ;  /* 0x00000000e7027221 */ /* 0x000fe20000010000 */
[----:B--2---:R-:W-:Y:S01]  /*1a1a0*/  MOV R132, R137 ;  /* 0x0000008900847202 */ /* 0x004fe20000000f00 */
[----:B------:R-:W-:Y:S01]  /*1a1b0*/  FADD.FTZ R0, R139, R3 ;  /* 0x000000038b007221 */ /* 0x000fe20000010000 */
[----:B------:R-:W-:Y:S01]  /*1a1c0*/  MOV R139, R134 ;  /* 0x00000086008b7202 */ /* 0x000fe20000000f00 */
        /* <DEDUP_REMOVED lines=8> */
.L_x_421:
        /* <DEDUP_REMOVED lines=138> */
[----:B------:R-:W-:Y:S01]  /*1aaf0*/  FMUL.FTZ R174, R3, R174 ;  /* 0x000000ae03ae7220 */ /* 0x000fe20000410000 */
[----:B------:R-:W-:Y:S01]  /*1ab00*/  F2FP.PACK_AB R28, R129, R128 ;  /* 0x00000080811c723e */ /* 0x000fe200000000ff */
        /* <DEDUP_REMOVED lines=307> */
.L_x_426:
[----:B---34-:R-:W-:Y:S05]  /*1be40*/  BSYNC B0 ;  /* 0x0000000000007941 */ /* 0x018fea0003800000 */
.L_x_425:
        /* <DEDUP_REMOVED lines=36> */
.L_x_428:
[----:B----4-:R-:W-:Y:S05]  /*1c090*/  BSYNC B0 ;  /* 0x0000000000007941 */ /* 0x010fea0003800000 */
.L_x_427:
        /* <DEDUP_REMOVED lines=18> */
.L_x_430:
[----:B------:R-:W-:Y:S05]  /*1c1c0*/  BSYNC B0 ;  /* 0x0000000000007941 */ /* 0x000fea0003800000 */
.L_x_429:
        /* <DEDUP_REMOVED lines=18> */
.L_x_432:
[----:B------:R-:W-:Y:S05]  /*1c2f0*/  BSYNC B0 ;  /* 0x0000000000007941 */ /* 0x000fea0003800000 */
.L_x_431:
        /* <DEDUP_REMOVED lines=18> */
.L_x_434:
[----:B------:R-:W-:Y:S05]  /*1c420*/  BSYNC B0 ;  /* 0x0000000000007941 */ /* 0x000fea0003800000 */
.L_x_433:
        /* <DEDUP_REMOVED lines=18> */
.L_x_436:
[----:B------:R-:W-:Y:S05]  /*1c550*/  BSYNC B0 ;  /* 0x0000000000007941 */ /* 0x000fea0003800000 */
.L_x_435:
        /* <DEDUP_REMOVED lines=18> */
.L_x_438:
[----:B------:R-:W-:Y:S05]  /*1c680*/  BSYNC B0 ;  /* 0x0000000000007941 */ /* 0x000fea0003800000 */
.L_x_437:
        /* <DEDUP_REMOVED lines=18> */
.L_x_440:
[----:B------:R-:W-:Y:S05]  /*1c7b0*/  BSYNC B0 ;  /* 0x0000000000007941 */ /* 0x000fea0003800000 */
.L_x_439:
        /* <DEDUP_REMOVED lines=19> */
.L_x_375:
        /* <DEDUP_REMOVED lines=74> */
.L_x_442:
[----:B------:R-:W-:Y:S05]  /*1cd90*/  BSYNC B0 ;  /* 0x0000000000007941 */ /* 0x000fea0003800000 */
.L_x_441:
        /* <DEDUP_REMOVED lines=18> */
.L_x_444:
[----:B------:R-:W-:Y:S05]  /*1cec0*/  BSYNC B0 ;  /* 0x0000000000007941 */ /* 0x000fea0003800000 */
.L_x_443:
        /* <DEDUP_REMOVED lines=18> */
.L_x_446:
[----:B------:R-:W-:Y:S05]  /*1cff0*/  BSYNC B0 ;  /* 0x0000000000007941 */ /* 0x000fea0003800000 */
.L_x_445:
        /* <DEDUP_REMOVED lines=18> */
.L_x_448:
[----:B------:R-:W-:Y:S05]  /*1d120*/  BSYNC B0 ;  /* 0x0000000000007941 */ /* 0x000fea0003800000 */
.L_x_447:
        /* <DEDUP_REMOVED lines=18> */
.L_x_450:
[----:B------:R-:W-:Y:S05]  /*1d250*/  BSYNC B0 ;  /* 0x0000000000007941 */ /* 0x000fea0003800000 */
.L_x_449:
        /* <DEDUP_REMOVED lines=18> */
.L_x_452:
[----:B------:R-:W-:Y:S05]  /*1d380*/  BSYNC B0 ;  /* 0x0000000000007941 */ /* 0x000fea0003800000 */
.L_x_451:
        /* <DEDUP_REMOVED lines=18> */
.L_x_454:
[----:B------:R-:W-:Y:S05]  /*1d4b0*/  BSYNC B0 ;  /* 0x0000000000007941 */ /* 0x000fea0003800000 */
.L_x_453:
        /* <DEDUP_REMOVED lines=18> */
.L_x_456:
[----:B------:R-:W-:Y:S05]  /*1d5e0*/  BSYNC B0 ;  /* 0x0000000000007941 */ /* 0x000fea0003800000 */
.L_x_455:
        /* <DEDUP_REMOVED lines=67> */
.L_x_457:
        /* <DEDUP_REMOVED lines=14> */
.L_x_1399:


//--------------------- .text._ZN5flash16flash_fwd_kernelI23Flash_fwd_kernel_traitsILi128ELi64ELi64ELi4ELb0ELb0EN7cutlass6half_tE19Flash_kernel_traitsILi128ELi64ELi64ELi4ES3_EELb0ELb1ELb0ELb0ELb1ELb1ELb0ELb0EEEvNS_16Flash_fwd_paramsE --------------------------
	.section	.text._ZN5flash16flash_fwd_kernelI23Flash_fwd_kernel_traitsILi128ELi64ELi64ELi4ELb0ELb0EN7cutlass6half_tE19Flash_kernel_traitsILi128ELi64ELi64ELi4ES3_EELb0ELb1ELb0ELb0ELb1ELb1ELb0ELb0EEEvNS_16Flash_fwd_paramsE,"ax",@progbits
	.sectioninfo	@"SHI_REGISTERS=184"
	.align	128
        .global         _ZN5flash16flash_fwd_kernelI23Flash_fwd_kernel_traitsILi128ELi64ELi64ELi4ELb0ELb0EN7cutlass6half_tE19Flash_kernel_traitsILi128ELi64ELi64ELi4ES3_EELb0ELb1ELb0ELb0ELb1ELb1ELb0ELb0EEEvNS_16Flash_fwd_paramsE
        .type           _ZN5flash16flash_fwd_kernelI23Flash_fwd_kernel_traitsILi128ELi64ELi64ELi4ELb0ELb0EN7cutlass6half_tE19Flash_kernel_traitsILi128ELi64ELi64ELi4ES3_EELb0ELb1ELb0ELb0ELb1ELb1ELb0ELb0EEEvNS_16Flash_fwd_paramsE,@function
        .size           _ZN5flash16flash_fwd_kernelI23Flash_fwd_kernel_traitsILi128ELi64ELi64ELi4ELb0ELb0EN7cutlass6half_tE19Flash_kernel_traitsILi128ELi64ELi64ELi4ES3_EELb0ELb1ELb0ELb0ELb1ELb1ELb0ELb0EEEvNS_16Flash_fwd_paramsE,(.L_x_1400 - _ZN5flash16flash_fwd_kernelI23Flash_fwd_kernel_traitsILi128ELi64ELi64ELi4ELb0ELb0EN7cutlass6half_tE19Flash_kernel_traitsILi128ELi64ELi64ELi4ES3_EELb0ELb1ELb0ELb0ELb1ELb1ELb0ELb0EEEvNS_16Flash_fwd_paramsE)
        .other          _ZN5flash16flash_fwd_kernelI23Flash_fwd_kernel_traitsILi128ELi64ELi64ELi4ELb0ELb0EN7cutlass6half_tE19Flash_kernel_traitsILi128ELi64ELi64ELi4ES3_EELb0ELb1ELb0ELb0ELb1ELb1ELb0ELb0EEEvNS_16Flash_fwd_paramsE,@"STO_CUDA_ENTRY STV_DEFAULT"
_ZN5flash16flash_fwd_kernelI23Flash_fwd_kernel_traitsILi128ELi64ELi64ELi4ELb0ELb0EN7cutlass6half_tE19Flash_kernel_traitsILi128ELi64ELi64ELi4ES3_EELb0ELb1ELb0ELb0ELb1ELb1ELb0ELb0EEEvNS_16Flash_fwd_paramsE:
.text._ZN5flash16flash_fwd_kernelI23Flash_fwd_kernel_traitsILi128ELi64ELi64ELi4ELb0ELb0EN7cutlass6half_tE19Flash_kernel_traitsILi128ELi64ELi64ELi4ES3_EELb0ELb1ELb0ELb0ELb1ELb1ELb0ELb0EEEvNS_16Flash_fwd_paramsE:
[----:B------:R-:W-:Y:S02]  /*0000*/  MOV R1, c[0x0][0x28] ;  /* 0x00000a0000017a02 */ /* 0x000fe40000000f00 */
[----:B------:R-:W1:Y:S01]  /*0010*/  S2R R15, SR_CTAID.Y ;  /* 0x00000000000f7919 */ /* 0x000e620000002600 */
[----:B------:R-:W-:Y:S01]  /*0020*/  ISETP.NE.U32.AND P0, PT, RZ, c[0x0][0x250], PT ;  /* 0x00009400ff007a0c */ /* 0x000fe20003f05070 */
[----:B------:R-:W-:Y:S01]  /*0030*/  IMAD.MOV.U32 R11, RZ, RZ, RZ ;  /* 0x000000ffff0b7224 */ /* 0x000fe200078e00ff */
[----:B------:R-:W-:Y:S01]  /*0040*/  ISETP.NE.U32.AND P2, PT, RZ, c[0x0][0x258], PT ;  /* 0x00009600ff007a0c */ /* 0x000fe20003f45070 */
[----:B------:R-:W-:Y:S01]  /*0050*/  ULDC.64 UR10, c[0x0][0x118] ;  /* 0x00004600000a7ab9 */ /* 0x000fe20000000a00 */
[----:B------:R-:W-:Y:S02]  /*0060*/  ISETP.NE.AND.EX P0, PT, RZ, c[0x0][0x254], PT, P0 ;  /* 0x00009500ff007a0c */ /* 0x000fe40003f05300 */
[----:B------:R-:W-:-:S11]  /*0070*/  ISETP.NE.AND.EX P2, PT, RZ, c[0x0][0x25c], PT, P2 ;  /* 0x00009700ff007a0c */ /* 0x000fd60003f45320 */
[----:B------:R-:W-:Y:S02]  /*0080*/  @P0 IMAD.MOV.U32 R2, RZ, RZ, 0x4 ;  /* 0x00000004ff020424 */ /* 0x000fe400078e00ff */
[----:B------:R-:W-:Y:S02]  /*0090*/  @P2 IMAD.MOV.U32 R0, RZ, RZ, 0x4 ;  /* 0x00000004ff002424 */ /* 0x000fe400078e00ff */
[----:B-1----:R-:W-:-:S04]  /*00a0*/  @P0 IMAD.WIDE R2, R15, R2, c[0x0][0x250] ;  /* 0x000094000f020625 */ /* 0x002fc800078e0202 */
[----:B------:R-:W-:Y:S01]  /*00b0*/  @P2 IMAD.WIDE R4, R15, R0, c[0x0][0x258] ;  /* 0x000096000f042625 */ /* 0x000fe200078e0200 */
[----:B------:R-:W2:Y:S04]  /*00c0*/  @P0 LDG.E R11, [R2.64] ;  /* 0x0000000a020b0981 */ /* 0x000ea8000c1e1900 */
[----:B------:R-:W2:Y:S01]  /*00d0*/  @P2 LDG.E R6, [R4.64] ;  /* 0x0000000a04062981 */ /* 0x000ea2000c1e1900 */
[----:B------:R-:W-:-:S03]  /*00e0*/  @!P2 ISETP.NE.U32.AND P1, PT, RZ, c[0x0][0x268], PT ;  /* 0x00009a00ff00aa0c */ /* 0x000fc60003f25070 */
[----:B------:R-:W1:Y:S01]  /*00f0*/  S2R R172, SR_CTAID.X ;  /* 0x0000000000ac7919 */ /* 0x000e620000002500 */
[----:B------:R-:W-:-:S04]  /*0100*/  @!P2 ISETP.NE.AND.EX P1, PT, RZ, c[0x0][0x26c], PT, P1 ;  /* 0x00009b00ff00aa0c */ /* 0x000fc80003f25310 */
[----:B------:R-:W-:Y:S01]  /*0110*/  @!P2 SEL R0, RZ, c[0x0][0x21c], !P1 ;  /* 0x00008700ff00aa07 */ /* 0x000fe20004800000 */
[----:B-1----:R-:W-:-:S05]  /*0120*/  IMAD.SHL.U32 R80, R172, 0x40, RZ ;  /* 0x00000040ac507824 */ /* 0x002fca00078e00ff */
[----:B------:R-:W-:Y:S01]  /*0130*/  ISETP.GE.AND P0, PT, R80, c[0x0][0x214], PT ;  /* 0x0000850050007a0c */ /* 0x000fe20003f06270 */
[--C-:B--2---:R-:W-:Y:S01]  /*0140*/  @P2 IMAD.IADD R6, R6, 0x1, -R11.reuse ;  /* 0x0000000106062824 */ /* 0x104fe200078e0a0b */
[----:B------:R-:W-:-:S11]  /*0150*/  @!P2 IADD3 R6, R0, c[0x0][0x218], -R11 ;  /* 0x000086000006aa10 */ /* 0x000fd60007ffe80b */
[----:B------:R-:W-:Y:S05]  /*0160*/  @P0 EXIT ;  /* 0x000000000000094d */ /* 0x000fea0003800000 */
[----:B------:R-:W-:Y:S01]  /*0170*/  IADD3 R3, R80, 0x7f, RZ ;  /* 0x0000007f50037810 */ /* 0x000fe20007ffe0ff */
[----:B------:R-:W1:Y:S01]  /*0180*/  S2R R14, SR_CTAID.Z ;  /* 0x00000000000e7919 */ /* 0x000e620000002700 */
[C---:B------:R-:W-:Y:S02]  /*0190*/  IADD3 R5, R6.reuse, 0x3f, RZ ;  /* 0x0000003f06057810 */ /* 0x040fe40007ffe0ff */
[----:B------:R-:W-:Y:S01]  /*01a0*/  IADD3 R3, R6, -c[0x0][0x214], R3 ;  /* 0x8000850006037a10 */ /* 0x000fe20007ffe003 */
[----:B------:R-:W2:Y:S01]  /*01b0*/  S2R R7, SR_TID.X ;  /* 0x0000000000077919 */ /* 0x000ea20000002100 */
[----:B------:R-:W-:Y:S02]  /*01c0*/  SHF.R.S32.HI R0, RZ, 0x1f, R5 ;  /* 0x0000001fff007819 */ /* 0x000fe40000011405 */
[----:B------:R-:W-:Y:S02]  /*01d0*/  IADD3 R3, R3, c[0x0][0x2e8], RZ ;  /* 0x0000ba0003037a10 */ /* 0x000fe40007ffe0ff */
[----:B------:R-:W-:-:S02]  /*01e0*/  LEA.HI R0, R0, R5, RZ, 0x6 ;  /* 0x0000000500007211 */ /* 0x000fc400078f30ff */
[----:B------:R-:W-:Y:S02]  /*01f0*/  SHF.R.S32.HI R2, RZ, 0x1f, R3 ;  /* 0x0000001fff027819 */ /* 0x000fe40000011403 */
[----:B------:R-:W-:Y:S02]  /*0200*/  SHF.R.S32.HI R0, RZ, 0x6, R0 ;  /* 0x00000006ff007819 */ /* 0x000fe40000011400 */
[----:B------:R-:W-:-:S04]  /*0210*/  LEA.HI R2, R2, R3, RZ, 0x6 ;  /* 0x0000000302027211 */ /* 0x000fc800078f30ff */
[----:B------:R-:W-:-:S04]  /*0220*/  SHF.R.S32.HI R3, RZ, 0x6, R2 ;  /* 0x00000006ff037819 */ /* 0x000fc80000011402 */
[----:B------:R-:W-:-:S04]  /*0230*/  IMNMX R28, R0, R3, PT ;  /* 0x00000003001c7217 */ /* 0x000fc80003800200 */
[----:B------:R-:W-:-:S13]  /*0240*/  ISETP.GE.AND P0, PT, R28, 0x1, PT ;  /* 0x000000011c00780c */ /* 0x000fda0003f06270 */
[----:B------:R-:W-:Y:S05]  /*0250*/  @!P0 BRA `(.L_x_458) ;  /* 0x00005cf000008947 */ /* 0x000fea0003800000 */
[----:B-12---:R-:W-:Y:S01]  /*0260*/  IABS R8, c[0x0][0x1c8] ;  /* 0x0000720000087a13 */ /* 0x006fe20000000000 */
[----:B------:R-:W-:Y:S01]  /*0270*/  ULDC.64 UR4, c[0x0][0x190] ;  /* 0x0000640000047ab9 */ /* 0x000fe20000000a00 */
[----:B------:R-:W-:Y:S01]  /*0280*/  SHF.R.S32.HI R30, RZ, 0x1f, R7 ;  /* 0x0000001fff1e7819 */ /* 0x000fe20000011407 */
[----:B------:R-:W-:Y:S01]  /*0290*/  USHF.L.U32 UR13, UR4, 0x5, URZ ;  /* 0x00000005040d7899 */ /* 0x000fe2000800063f */
[----:B------:R-:W1:Y:S01]  /*02a0*/  I2F.RP R0, R8 ;  /* 0x0000000800007306 */ /* 0x000e620000209400 */
[----:B------:R-:W-:Y:S01]  /*02b0*/  SHF.R.S32.HI R13, RZ, 0x1f, R15 ;  /* 0x0000001fff0d7819 */ /* 0x000fe2000001140f */
[----:B------:R-:W-:Y:S01]  /*02c0*/  UMOV UR6, 0x5 ;  /* 0x0000000500067882 */ /* 0x000fe20000000000 */
[CC--:B------:R-:W-:Y:S01]  /*02d0*/  LEA.HI R16, R30.reuse, R7.reuse, RZ, 0x3 ;  /* 0x000000071e107211 */ /* 0x0c0fe200078f18ff */
[----:B------:R-:W-:Y:S01]  /*02e0*/  USHF.L.U64.HI UR12, UR4, UR6, UR5 ;  /* 0x00000006040c7299 */ /* 0x000fe20008010205 */
[----:B------:R-:W-:Y:S01]  /*02f0*/  LEA.HI R12, R30, R7, RZ, 0x4 ;  /* 0x000000071e0c7211 */ /* 0x000fe200078f20ff */
[----:B------:R-:W-:Y:S01]  /*0300*/  UMOV UR7, 0x6 ;  /* 0x0000000600077882 */ /* 0x000fe20000000000 */
[----:B------:R-:W-:Y:S01]  /*0310*/  SHF.R.S32.HI R20, RZ, 0x3, R16 ;  /* 0x00000003ff147819 */ /* 0x000fe20000011410 */
[----:B------:R-:W-:Y:S01]  /*0320*/  ULDC.64 UR4, c[0x0][0x198] ;  /* 0x0000660000047ab9 */ /* 0x000fe20000000a00 */
[----:B------:R-:W-:Y:S01]  /*0330*/  LOP3.LUT R2, R16, 0xfffffff8, RZ, 0xc0, !PT ;  /* 0xfffffff810027812 */ /* 0x000fe200078ec0ff */
[----:B------:R-:W-:Y:S01]  /*0340*/  USHF.L.U64.HI UR7, UR4, UR7, UR5 ;  /* 0x0000000704077299 */ /* 0x000fe20008010205 */
[----:B------:R-:W-:Y:S01]  /*0350*/  SHF.R.S32.HI R21, RZ, 0x1f, R20 ;  /* 0x0000001fff157819 */ /* 0x000fe20000011414 */
[C---:B------:R-:W-:Y:S01]  /*0360*/  IMAD.SHL.U32 R5, R20.reuse, 0x40, RZ ;  /* 0x0000004014057824 */ /* 0x040fe200078e00ff */
[----:B------:R-:W-:Y:S01]  /*0370*/  IADD3 R23, P0, R20, R11, RZ ;  /* 0x0000000b14177210 */ /* 0x000fe20007f1e0ff */
[----:B------:R-:W-:Y:S01]  /*0380*/  IMAD.IADD R2, R7, 0x1, -R2 ;  /* 0x0000000107027824 */ /* 0x000fe200078e0a02 */
[----:B------:R-:W-:Y:S01]  /*0390*/  SHF.R.S32.HI R9, RZ, 0x4, R12 ;  /* 0x00000004ff097819 */ /* 0x000fe2000001140c */
[----:B-1----:R-:W1:Y:S01]  /*03a0*/  MUFU.RCP R18, R0 ;  /* 0x0000000000127308 */ /* 0x002e620000001000 */
[----:B------:R-:W-:Y:S01]  /*03b0*/  LOP3.LUT R5, R5, 0x1c0, RZ, 0xc0, !PT ;  /* 0x000001c005057812 */ /* 0x000fe200078ec0ff */
[----:B------:R-:W-:Y:S01]  /*03c0*/  IMAD.SHL.U32 R170, R2, 0x8, RZ ;  /* 0x0000000802aa7824 */ /* 0x000fe200078e00ff */
[----:B------:R-:W-:Y:S01]  /*03d0*/  LEA.HI.X.SX32 R10, R11, R21, 0x1, P0 ;  /* 0x000000150b0a7211 */ /* 0x000fe200000f0eff */
[----:B------:R-:W-:Y:S01]  /*03e0*/  IMAD.WIDE R172, R172, 0x40, R20 ;  /* 0x00000040acac7825 */ /* 0x000fe200078e0214 */
[----:B------:R-:W-:Y:S01]  /*03f0*/  SHF.R.U32.HI R160, RZ, 0x3, R5 ;  /* 0x00000003ffa07819 */ /* 0x000fe20000011605 */
[----:B------:R-:W-:Y:S01]  /*0400*/  USHF.L.U32 UR8, UR4, 0x6, URZ ;  /* 0x0000000604087899 */ /* 0x000fe2000800063f */
[----:B------:R-:W-:Y:S01]  /*0410*/  LOP3.LUT R3, R5, 0x38, R170, 0xf8, !PT ;  /* 0x0000003805037812 */ /* 0x000fe200078ef8aa */
[----:B------:R-:W-:Y:S01]  /*0420*/  USHF.L.U32 UR9, UR4, 0x5, URZ ;  /* 0x0000000504097899 */ /* 0x000fe2000800063f */
[----:B------:R-:W-:Y:S01]  /*0430*/  LEA.HI R5, R30, R7, RZ, 0x6 ;  /* 0x000000071e057211 */ /* 0x000fe200078f30ff */
[----:B------:R-:W-:Y:S01]  /*0440*/  IMAD.MOV.U32 R40, RZ, RZ, 0x40 ;  /* 0x00000040ff287424 */ /* 0x000fe200078e00ff */
[----:B------:R-:W-:-:S02]  /*0450*/  LOP3.LUT R160, R3, R160, RZ, 0x3c, !PT ;  /* 0x000000a003a07212 */ /* 0x000fc400078e3cff */
[----:B------:R-:W-:Y:S01]  /*0460*/  IABS R20, R14 ;  /* 0x0000000e00147213 */ /* 0x000fe20000000000 */
[----:B------:R-:W-:Y:S01]  /*0470*/  IMAD.SHL.U32 R5, R5, 0x8, RZ ;  /* 0x0000000805057824 */ /* 0x000fe200078e00ff */
[----:B------:R-:W-:Y:S02]  /*0480*/  LEA.HI R4, R12, R9, RZ, 0x1 ;  /* 0x000000090c047211 */ /* 0x000fe400078f08ff */
[----:B-1----:R-:W-:Y:S02]  /*0490*/  IADD3 R18, R18, 0xffffffe, RZ ;  /* 0x0ffffffe12127810 */ /* 0x002fe40007ffe0ff */
[----:B------:R-:W-:Y:S02]  /*04a0*/  LOP3.LUT R0, R14, c[0x0][0x1c8], RZ, 0x3c, !PT ;  /* 0x000072000e007a12 */ /* 0x000fe400078e3cff */
[----:B------:R-:W1:Y:S01]  /*04b0*/  F2I.FTZ.U32.TRUNC.NTZ R19, R18 ;  /* 0x0000001200137305 */ /* 0x000e62000021f000 */
[----:B------:R-:W-:Y:S02]  /*04c0*/  LOP3.LUT R160, R160, 0x7ffffe00, R5, 0xf8, !PT ;  /* 0x7ffffe00a0a07812 */ /* 0x000fe400078ef805 */
[----:B------:R-:W-:Y:S01]  /*04d0*/  ISETP.GE.AND P1, PT, R0, RZ, PT ;  /* 0x000000ff0000720c */ /* 0x000fe20003f26270 */
[----:B------:R-:W-:Y:S01]  /*04e0*/  IMAD R0, R13, c[0x0][0x178], RZ ;  /* 0x00005e000d007a24 */ /* 0x000fe200078e02ff */
[----:B------:R-:W-:Y:S01]  /*04f0*/  LOP3.LUT R12, R12, 0xfffffff0, RZ, 0xc0, !PT ;  /* 0xfffffff00c0c7812 */ /* 0x000fe200078ec0ff */
[----:B------:R-:W-:Y:S01]  /*0500*/  IMAD.SHL.U32 R160, R160, 0x2, RZ ;  /* 0x00000002a0a07824 */ /* 0x000fe200078e00ff */
[----:B------:R-:W-:Y:S01]  /*0510*/  SHF.R.S32.HI R171, RZ, 0x1f, R170 ;  /* 0x0000001fffab7819 */ /* 0x000fe200000114aa */
[----:B------:R-:W-:Y:S01]  /*0520*/  IMAD R5, R15, c[0x0][0x17c], R0 ;  /* 0x00005f000f057a24 */ /* 0x000fe200078e0200 */
[----:B------:R-:W-:Y:S01]  /*0530*/  LOP3.LUT R4, R4, 0xfffffffe, RZ, 0xc0, !PT ;  /* 0xfffffffe04047812 */ /* 0x000fe200078ec0ff */
[C---:B------:R-:W-:Y:S01]  /*0540*/  IMAD R0, R10.reuse, c[0x0][0x198], RZ ;  /* 0x000066000a007a24 */ /* 0x040fe200078e02ff */
[----:B------:R-:W-:Y:S01]  /*0550*/  ISETP.NE.AND P2, PT, RZ, c[0x0][0x1c8], PT ;  /* 0x00007200ff007a0c */ /* 0x000fe20003f45270 */
[----:B------:R-:W-:Y:S01]  /*0560*/  IMAD R10, R10, c[0x0][0x1a0], RZ ;  /* 0x000068000a0a7a24 */ /* 0x000fe200078e02ff */
[----:B------:R-:W-:Y:S01]  /*0570*/  IADD3 R29, R28, -0x1, RZ ;  /* 0xffffffff1c1d7810 */ /* 0x000fe20007ffe0ff */
[----:B------:R-:W-:Y:S01]  /*0580*/  IMAD R11, R23, c[0x0][0x19c], R0 ;  /* 0x00006700170b7a24 */ /* 0x000fe200078e0200 */
[----:B------:R-:W-:Y:S01]  /*0590*/  LEA.HI R30, R30, R7, RZ, 0x5 ;  /* 0x000000071e1e7211 */ /* 0x000fe200078f28ff */
[----:B-1----:R-:W-:-:S02]  /*05a0*/  IMAD.MOV R3, RZ, RZ, -R19 ;  /* 0x000000ffff037224 */ /* 0x002fc400078e0a13 */
[----:B------:R-:W-:Y:S01]  /*05b0*/  IMAD.MOV.U32 R18, RZ, RZ, RZ ;  /* 0x000000ffff127224 */ /* 0x000fe200078e00ff */
[----:B------:R-:W-:Y:S01]  /*05c0*/  SHF.R.S32.HI R31, RZ, 0x5, R30 ;  /* 0x00000005ff1f7819 */ /* 0x000fe2000001141e */
[----:B------:R-:W-:Y:S02]  /*05d0*/  IMAD R3, R3, R8, RZ ;  /* 0x0000000803037224 */ /* 0x000fe400078e02ff */
[----:B------:R-:W-:Y:S02]  /*05e0*/  IMAD R10, R23, c[0x0][0x1a4], R10 ;  /* 0x00006900170a7a24 */ /* 0x000fe400078e020a */
[----:B------:R-:W-:-:S04]  /*05f0*/  IMAD.HI.U32 R17, R19, R3, R18 ;  /* 0x0000000313117227 */ /* 0x000fc800078e0012 */
[----:B------:R-:W-:Y:S01]  /*0600*/  IMAD.IADD R19, R7, 0x1, -R12 ;  /* 0x0000000107137824 */ /* 0x000fe200078e0a0c */
[----:B------:R-:W-:Y:S01]  /*0610*/  SHF.R.S32.HI R12, RZ, 0x1f, R14 ;  /* 0x0000001fff0c7819 */ /* 0x000fe2000001140e */
[----:B------:R-:W-:-:S03]  /*0620*/  IMAD.HI.U32 R0, R17, R20, RZ ;  /* 0x0000001411007227 */ /* 0x000fc600078e00ff */
[----:B------:R-:W-:Y:S01]  /*0630*/  SHF.R.S32.HI R18, RZ, 0x1f, R19 ;  /* 0x0000001fff127819 */ /* 0x000fe20000011413 */
[----:B------:R-:W-:Y:S02]  /*0640*/  IMAD.MOV R17, RZ, RZ, -R0 ;  /* 0x000000ffff117224 */ /* 0x000fe400078e0a00 */
[----:B------:R-:W-:Y:S01]  /*0650*/  IMAD.WIDE.U32 R24, R23, c[0x0][0x198], R170 ;  /* 0x0000660017187a25 */ /* 0x000fe200078e00aa */
[----:B------:R-:W-:-:S03]  /*0660*/  LEA.HI R3, R18, R19, RZ, 0x3 ;  /* 0x0000001312037211 */ /* 0x000fc600078f18ff */
[----:B------:R-:W-:Y:S01]  /*0670*/  IMAD R17, R8, R17, R20 ;  /* 0x0000001108117224 */ /* 0x000fe200078e0214 */
[----:B------:R-:W-:Y:S01]  /*0680*/  LOP3.LUT R18, R3, 0xfffffff8, RZ, 0xc0, !PT ;  /* 0xfffffff803127812 */ /* 0x000fe200078ec0ff */
[----:B------:R-:W-:-:S03]  /*0690*/  IMAD.WIDE.U32 R22, R23, c[0x0][0x1a0], R170 ;  /* 0x0000680017167a25 */ /* 0x000fc600078e00aa */
[----:B------:R-:W-:Y:S01]  /*06a0*/  ISETP.GT.U32.AND P0, PT, R8, R17, PT ;  /* 0x000000110800720c */ /* 0x000fe20003f04070 */
[----:B------:R-:W-:-:S04]  /*06b0*/  IMAD.WIDE.U32 R26, R15, c[0x0][0x178], R170 ;  /* 0x00005e000f1a7a25 */ /* 0x000fc800078e00aa */
[----:B------:R-:W-:Y:S02]  /*06c0*/  IMAD.IADD R23, R23, 0x1, R10 ;  /* 0x0000000117177824 */ /* 0x000fe400078e020a */
[----:B------:R-:W-:Y:S02]  /*06d0*/  IMAD.IADD R27, R27, 0x1, R5 ;  /* 0x000000011b1b7824 */ /* 0x000fe400078e0205 */
[----:B------:R-:W-:Y:S02]  /*06e0*/  IMAD.IADD R25, R25, 0x1, R11 ;  /* 0x0000000119197824 */ /* 0x000fe400078e020b */
[----:B------:R-:W-:Y:S02]  /*06f0*/  IMAD R10, R13, c[0x0][0x180], RZ ;  /* 0x000060000d0a7a24 */ /* 0x000fe400078e02ff */
[----:B------:R-:W-:Y:S01]  /*0700*/  @!P0 IMAD.IADD R17, R17, 0x1, -R8 ;  /* 0x0000000111118824 */ /* 0x000fe200078e0a08 */
[----:B------:R-:W-:Y:S01]  /*0710*/  @!P0 IADD3 R0, R0, 0x1, RZ ;  /* 0x0000000100008810 */ /* 0x000fe20007ffe0ff */
[----:B------:R-:W-:-:S02]  /*0720*/  IMAD.IADD R5, R19, 0x1, -R18 ;  /* 0x0000000113057824 */ /* 0x000fc400078e0a12 */
[----:B------:R-:W-:Y:S01]  /*0730*/  IMAD R19, R12, c[0x0][0x1a8], RZ ;  /* 0x00006a000c137a24 */ /* 0x000fe200078e02ff */
[----:B------:R-:W-:Y:S01]  /*0740*/  ISETP.GE.U32.AND P3, PT, R17, R8, PT ;  /* 0x000000081100720c */ /* 0x000fe20003f66070 */
[----:B------:R-:W-:Y:S02]  /*0750*/  IMAD.IADD R4, R9, 0x1, -R4 ;  /* 0x0000000109047824 */ /* 0x000fe400078e0a04 */
[----:B------:R-:W-:Y:S02]  /*0760*/  IMAD.SHL.U32 R9, R2, 0x40, RZ ;  /* 0x0000004002097824 */ /* 0x000fe400078e00ff */
[C---:B------:R-:W-:Y:S02]  /*0770*/  IMAD R10, R15.reuse, c[0x0][0x184], R10 ;  /* 0x000061000f0a7a24 */ /* 0x040fe400078e020a */
[----:B------:R-:W-:Y:S01]  /*0780*/  IMAD.WIDE.U32 R164, R15, c[0x0][0x180], R24 ;  /* 0x000060000fa47a25 */ /* 0x000fe200078e0018 */
[----:B------:R-:W-:-:S03]  /*0790*/  LOP3.LUT R9, R9, 0x1c0, RZ, 0xc0, !PT ;  /* 0x000001c009097812 */ /* 0x000fc600078ec0ff */
[C---:B------:R-:W-:Y:S01]  /*07a0*/  IMAD R19, R14.reuse, c[0x0][0x1ac], R19 ;  /* 0x00006b000e137a24 */ /* 0x040fe200078e0213 */
[----:B------:R-:W-:Y:S01]  /*07b0*/  LOP3.LUT R16, R9, 0x8, R16, 0xf8, !PT ;  /* 0x0000000809107812 */ /* 0x000fe200078ef810 */
[----:B------:R-:W-:Y:S01]  /*07c0*/  IMAD.WIDE.U32 R26, R14, c[0x0][0x1a8], R26 ;  /* 0x00006a000e1a7a25 */ /* 0x000fe200078e001a */
[----:B------:R-:W-:Y:S02]  /*07d0*/  @P3 IADD3 R0, R0, 0x1, RZ ;  /* 0x0000000100003810 */ /* 0x000fe40007ffe0ff */
[----:B------:R-:W-:Y:S01]  /*07e0*/  SHF.R.U32.HI R9, RZ, 0x3, R9 ;  /* 0x00000003ff097819 */ /* 0x000fe20000011609 */
[----:B------:R-:W-:Y:S02]  /*07f0*/  IMAD.IADD R165, R165, 0x1, R10 ;  /* 0x00000001a5a57824 */ /* 0x000fe400078e020a */
[----:B------:R-:W-:Y:S01]  /*0800*/  IMAD.MOV.U32 R10, RZ, RZ, R0 ;  /* 0x000000ffff0a7224 */ /* 0x000fe200078e0000 */
[----:B------:R-:W-:Y:S01]  /*0810*/  LOP3.LUT R9, R16, R9, RZ, 0x3c, !PT ;  /* 0x0000000910097212 */ /* 0x000fe200078e3cff */
[----:B------:R-:W-:Y:S01]  /*0820*/  IMAD.IADD R27, R27, 0x1, R19 ;  /* 0x000000011b1b7824 */ /* 0x000fe200078e0213 */
[----:B------:R-:W-:Y:S01]  /*0830*/  SHF.R.S32.HI R0, RZ, 0x1f, R29 ;  /* 0x0000001fff007819 */ /* 0x000fe2000001141d */
[----:B------:R-:W-:-:S02]  /*0840*/  IMAD R11, R173, c[0x0][0x190], RZ ;  /* 0x00006400ad0b7a24 */ /* 0x000fc400078e02ff */
[----:B------:R-:W-:Y:S01]  /*0850*/  @!P1 IMAD.MOV R10, RZ, RZ, -R10 ;  /* 0x000000ffff0a9224 */ /* 0x000fe200078e0a0a */
[----:B------:R-:W-:Y:S01]  /*0860*/  @!P2 LOP3.LUT R10, RZ, c[0x0][0x1c8], RZ, 0x33, !PT ;  /* 0x00007200ff0aaa12 */ /* 0x000fe200078e33ff */
[C---:B------:R-:W-:Y:S02]  /*0870*/  IMAD R11, R172.reuse, c[0x0][0x194], R11 ;  /* 0x00006500ac0b7a24 */ /* 0x040fe400078e020b */
[----:B------:R-:W-:Y:S01]  /*0880*/  IMAD.WIDE.U32 R26, R172, c[0x0][0x190], R26 ;  /* 0x00006400ac1a7a25 */ /* 0x000fe200078e001a */
[----:B------:R-:W-:-:S03]  /*0890*/  SHF.R.S32.HI R159, RZ, 0x1f, R10 ;  /* 0x0000001fff9f7819 */ /* 0x000fc6000001140a */
[----:B------:R-:W-:Y:S01]  /*08a0*/  IMAD R12, R13, c[0x0][0x188], RZ ;  /* 0x000062000d0c7a24 */ /* 0x000fe200078e02ff */
[C---:B------:R-:W-:Y:S01]  /*08b0*/  LEA R16, P0, R26.reuse, c[0x0][0x160], 0x1 ;  /* 0x000058001a107a11 */ /* 0x040fe200078008ff */
[----:B------:R-:W-:Y:S02]  /*08c0*/  IMAD.IADD R11, R27, 0x1, R11 ;  /* 0x000000011b0b7824 */ /* 0x000fe400078e020b */
[C---:B------:R-:W-:Y:S02]  /*08d0*/  IMAD R12, R15.reuse, c[0x0][0x18c], R12 ;  /* 0x000063000f0c7a24 */ /* 0x040fe400078e020c */
[----:B------:R-:W-:Y:S01]  /*08e0*/  IMAD.WIDE.U32 R162, R15, c[0x0][0x188], R22 ;  /* 0x000062000fa27a25 */ /* 0x000fe200078e0016 */
[----:B------:R-:W-:-:S03]  /*08f0*/  LEA.HI.X R17, R26, c[0x0][0x164], R11, 0x1, P0 ;  /* 0x000059001a117a11 */ /* 0x000fc600000f0c0b */
[----:B------:R-:W-:Y:S01]  /*0900*/  IMAD.IADD R163, R163, 0x1, R12 ;  /* 0x00000001a3a37824 */ /* 0x000fe200078e020c */
[----:B------:R-:W-:Y:S01]  /*0910*/  IADD3 R12, P0, R16, UR13, RZ ;  /* 0x0000000d100c7c10 */ /* 0x000fe2000ff1e0ff */
[----:B------:R-:W-:Y:S01]  /*0920*/  IMAD R167, R159, c[0x0][0x1b0], RZ ;  /* 0x00006c009fa77a24 */ /* 0x000fe200078e02ff */
[----:B------:R1:W-:Y:S01]  /*0930*/  LDGSTS.E.BYPASS.LTC128B.128 [R160], [R16.64] ;  /* 0x0000000010a07fae */ /* 0x0003e2000b901d4a */
[----:B------:R-:W-:Y:S01]  /*0940*/  IMAD.WIDE.U32 R164, R10, c[0x0][0x1b0], R164 ;  /* 0x00006c000aa47a25 */ /* 0x000fe200078e00a4 */
[----:B------:R-:W-:Y:S02]  /*0950*/  IADD3.X R13, R17, UR12, RZ, P0, !PT ;  /* 0x0000000c110d7c10 */ /* 0x000fe400087fe4ff */
[----:B------:R-:W-:Y:S01]  /*0960*/  IADD3 R14, P0, R12, UR13, RZ ;  /* 0x0000000d0c0e7c10 */ /* 0x000fe2000ff1e0ff */
[----:B------:R-:W-:Y:S01]  /*0970*/  IMAD R167, R10, c[0x0][0x1b4], R167 ;  /* 0x00006d000aa77a24 */ /* 0x000fe200078e02a7 */
[----:B------:R1:W-:Y:S01]  /*0980*/  LDGSTS.E.BYPASS.LTC128B.128 [R160+0x2000], [R16.64+0x80] ;  /* 0x0200008010a07fae */ /* 0x0003e2000b901d4a */
[----:B------:R-:W-:Y:S01]  /*0990*/  IMAD R11, R29, UR7, RZ ;  /* 0x000000071d0b7c24 */ /* 0x000fe2000f8e02ff */
[----:B------:R-:W-:Y:S01]  /*09a0*/  IADD3.X R15, R13, UR12, RZ, P0, !PT ;  /* 0x0000000c0d0f7c10 */ /* 0x000fe200087fe4ff */
[----:B------:R-:W-:Y:S01]  /*09b0*/  IMAD.IADD R167, R165, 0x1, R167 ;  /* 0x00000001a5a77824 */ /* 0x000fe200078e02a7 */
[----:B------:R2:W-:Y:S01]  /*09c0*/  LDGSTS.E.BYPASS.LTC128B.128 [R160+0x800], [R12.64] ;  /* 0x008000000ca07fae */ /* 0x0005e2000b901d4a */
[----:B------:R-:W-:-:S02]  /*09d0*/  IMAD.MOV.U32 R166, RZ, RZ, R164 ;  /* 0x000000ffffa67224 */ /* 0x000fc400078e00a4 */
[----:B------:R-:W-:Y:S01]  /*09e0*/  IMAD R8, R0, UR8, R11 ;  /* 0x0000000800087c24 */ /* 0x000fe2000f8e020b */
[----:B------:R2:W-:Y:S01]  /*09f0*/  LDGSTS.E.BYPASS.LTC128B.128 [R160+0x2800], [R12.64+0x80] ;  /* 0x028000800ca07fae */ /* 0x0005e2000b901d4a */
[----:B------:R-:W-:-:S03]  /*0a00*/  IMAD.WIDE.U32 R18, R29, UR8, R166 ;  /* 0x000000081d127c25 */ /* 0x000fc6000f8e00a6 */
[----:B------:R3:W-:Y:S01]  /*0a10*/  LDGSTS.E.BYPASS.LTC128B.128 [R160+0x1000], [R14.64] ;  /* 0x010000000ea07fae */ /* 0x0007e2000b901d4a */
[----:B------:R-:W-:Y:S02]  /*0a20*/  IMAD.IADD R8, R19, 0x1, R8 ;  /* 0x0000000113087824 */ /* 0x000fe400078e0208 */
[----:B------:R-:W-:Y:S01]  /*0a30*/  IMAD R0, R0, c[0x0][0x1a0], RZ ;  /* 0x0000680000007a24 */ /* 0x000fe200078e02ff */
[----:B------:R3:W-:Y:S01]  /*0a40*/  LDGSTS.E.BYPASS.LTC128B.128 [R160+0x3000], [R14.64+0x80] ;  /* 0x030000800ea07fae */ /* 0x0007e2000b901d4a */
[----:B------:R-:W-:Y:S02]  /*0a50*/  IMAD R159, R159, c[0x0][0x1b8], RZ ;  /* 0x00006e009f9f7a24 */ /* 0x000fe400078e02ff */
[----:B------:R-:W-:Y:S02]  /*0a60*/  IMAD R0, R29, c[0x0][0x1a4], R0 ;  /* 0x000069001d007a24 */ /* 0x000fe400078e0200 */
[----:B------:R-:W-:-:S04]  /*0a70*/  IMAD.WIDE.U32 R162, R10, c[0x0][0x1b8], R162 ;  /* 0x00006e000aa27a25 */ /* 0x000fc800078e00a2 */
[----:B------:R-:W-:Y:S01]  /*0a80*/  IMAD R159, R10, c[0x0][0x1bc], R159 ;  /* 0x00006f000a9f7a24 */ /* 0x000fe200078e029f */
[----:B-1----:R-:W-:Y:S01]  /*0a90*/  IADD3 R16, P1, R14, UR13, RZ ;  /* 0x0000000d0e107c10 */ /* 0x002fe2000ff3e0ff */
[----:B------:R-:W-:Y:S02]  /*0aa0*/  IMAD.SHL.U32 R10, R5, 0x40, RZ ;  /* 0x00000040050a7824 */ /* 0x000fe400078e00ff */
[----:B------:R-:W-:Y:S01]  /*0ab0*/  IMAD.IADD R159, R163, 0x1, R159 ;  /* 0x00000001a39f7824 */ /* 0x000fe200078e029f */
[----:B------:R-:W-:Y:S01]  /*0ac0*/  IADD3.X R17, R15, UR12, RZ, P1, !PT ;  /* 0x0000000c0f117c10 */ /* 0x000fe20008ffe4ff */
[----:B------:R-:W-:Y:S01]  /*0ad0*/  USHF.L.U64.HI UR12, UR4, UR6, UR5 ;  /* 0x00000006040c7299 */ /* 0x000fe20008010205 */
[----:B------:R-:W-:Y:S02]  /*0ae0*/  IMAD R80, R31, 0x10, R80 ;  /* 0x000000101f507824 */ /* 0x000fe400078e0250 */
[----:B--2---:R-:W-:Y:S01]  /*0af0*/  IMAD.WIDE.U32 R12, R29, c[0x0][0x1a0], RZ ;  /* 0x000068001d0c7a25 */ /* 0x004fe200078e00ff */
[----:B------:R1:W-:Y:S01]  /*0b00*/  LDGSTS.E.BYPASS.LTC128B.128 [R160+0x1800], [R16.64] ;  /* 0x0180000010a07fae */ /* 0x0003e2000b901d4a */
[----:B------:R-:W-:-:S02]  /*0b10*/  ULDC.64 UR4, c[0x0][0x1a0] ;  /* 0x0000680000047ab9 */ /* 0x000fc40000000a00 */
[----:B------:R-:W-:Y:S01]  /*0b20*/  IMAD.IADD R0, R13, 0x1, R0 ;  /* 0x000000010d007824 */ /* 0x000fe200078e0200 */
[----:B------:R1:W-:Y:S01]  /*0b30*/  LDGSTS.E.BYPASS.LTC128B.128 [R160+0x3800], [R16.64+0x80] ;  /* 0x0380008010a07fae */ /* 0x0003e2000b901d4a */
[----:B------:R-:W-:Y:S01]  /*0b40*/  USHF.L.U32 UR13, UR4, 0x5, URZ ;  /* 0x00000005040d7899 */ /* 0x000fe2000800063f */
[----:B---3--:R-:W-:Y:S01]  /*0b50*/  LEA R14, P0, R18, c[0x0][0x168], 0x1 ;  /* 0x00005a00120e7a11 */ /* 0x008fe200078008ff */
[----:B------:R-:W-:-:S03]  /*0b60*/  USHF.L.U64.HI UR5, UR4, UR6, UR5 ;  /* 0x0000000604057299 */ /* 0x000fc60008010205 */
[----:B------:R-:W-:Y:S02]  /*0b70*/  LEA.HI.X R15, R18, c[0x0][0x16c], R8, 0x1, P0 ;  /* 0x00005b00120f7a11 */ /* 0x000fe400000f0c08 */
[----:B------:R-:W-:Y:S02]  /*0b80*/  IADD3 R18, P1, R14, UR9, RZ ;  /* 0x000000090e127c10 */ /* 0x000fe4000ff3e0ff */
[----:B------:R-:W-:Y:S01]  /*0b90*/  LEA R8, P0, R12, R162, 0x6 ;  /* 0x000000a20c087211 */ /* 0x000fe200078030ff */
[----:B------:R2:W-:Y:S01]  /*0ba0*/  LDGSTS.E.BYPASS.LTC128B.128 [R160+0x4000], [R14.64] ;  /* 0x040000000ea07fae */ /* 0x0005e2000b901d4a */
[----:B------:R-:W-:Y:S02]  /*0bb0*/  IADD3.X R19, R15, UR12, RZ, P1, !PT ;  /* 0x0000000c0f137c10 */ /* 0x000fe40008ffe4ff */
[----:B------:R-:W-:Y:S01]  /*0bc0*/  IADD3 R20, P1, R18, UR9, RZ ;  /* 0x0000000912147c10 */ /* 0x000fe2000ff3e0ff */
[----:B------:R2:W-:Y:S01]  /*0bd0*/  LDGSTS.E.BYPASS.LTC128B.128 [R160+0x6000], [R14.64+0x80] ;  /* 0x060000800ea07fae */ /* 0x0005e2000b901d4a */
[----:B------:R-:W-:Y:S01]  /*0be0*/  LEA.HI.X R13, R12, R159, R0, 0x6, P0 ;  /* 0x0000009f0c0d7211 */ /* 0x000fe200000f3400 */
[----:B------:R-:W-:Y:S01]  /*0bf0*/  IMAD R0, R4, 0x200, R9 ;  /* 0x0000020004007824 */ /* 0x000fe200078e0209 */
[----:B------:R-:W-:Y:S01]  /*0c00*/  IADD3.X R21, R19, UR12, RZ, P1, !PT ;  /* 0x0000000c13157c10 */ /* 0x000fe20008ffe4ff */
[----:B------:R3:W-:Y:S01]  /*0c10*/  LDGSTS.E.BYPASS.LTC128B.128 [R160+0x4800], [R18.64] ;  /* 0x0480000012a07fae */ /* 0x0007e2000b901d4a */
[----:B------:R-:W-:Y:S01]  /*0c20*/  IADD3 R22, P0, R20, UR9, RZ ;  /* 0x0000000914167c10 */ /* 0x000fe2000ff1e0ff */
[----:B------:R-:W-:Y:S01]  /*0c30*/  IMAD.SHL.U32 R4, R4, 0x8, RZ ;  /* 0x0000000804047824 */ /* 0x000fe200078e00ff */
[----:B------:R-:W-:Y:S01]  /*0c40*/  LOP3.LUT R9, R10, 0x1c0, RZ, 0xc0, !PT ;  /* 0x000001c00a097812 */ /* 0x000fe200078ec0ff */
[----:B------:R3:W-:Y:S01]  /*0c50*/  LDGSTS.E.BYPASS.LTC128B.128 [R160+0x6800], [R18.64+0x80] ;  /* 0x0680008012a07fae */ /* 0x0007e2000b901d4a */
[----:B------:R-:W-:Y:S01]  /*0c60*/  IADD3.X R23, R21, UR12, RZ, P0, !PT ;  /* 0x0000000c15177c10 */ /* 0x000fe200087fe4ff */
[----:B------:R-:W-:Y:S01]  /*0c70*/  IMAD.SHL.U32 R81, R0, 0x2, RZ ;  /* 0x0000000200517824 */ /* 0x000fe200078e00ff */
[----:B------:R-:W-:Y:S01]  /*0c80*/  LEA R12, P0, R8, c[0x0][0x170], 0x1 ;  /* 0x00005c00080c7a11 */ /* 0x000fe200078008ff */
[----:B------:R4:W-:Y:S01]  /*0c90*/  LDGSTS.E.BYPASS.LTC128B.128 [R160+0x5000], [R20.64] ;  /* 0x0500000014a07fae */ /* 0x0009e2000b901d4a */
[----:B------:R-:W-:-:S02]  /*0ca0*/  LOP3.LUT R4, R9, 0x8, R4, 0xf8, !PT ;  /* 0x0000000809047812 */ /* 0x000fc400078ef804 */
[----:B------:R-:W-:Y:S01]  /*0cb0*/  LEA.HI.X R13, R8, c[0x0][0x174], R13, 0x1, P0 ;  /* 0x00005d00080d7a11 */ /* 0x000fe200000f0c0d */
[----:B------:R4:W-:Y:S01]  /*0cc0*/  LDGSTS.E.BYPASS.LTC128B.128 [R160+0x7000], [R20.64+0x80] ;  /* 0x0700008014a07fae */ /* 0x0009e2000b901d4a */
[----:B------:R-:W-:Y:S01]  /*0cd0*/  SHF.R.U32.HI R9, RZ, 0x3, R9 ;  /* 0x00000003ff097819 */ /* 0x000fe20000011609 */
[----:B------:R-:W-:Y:S01]  /*0ce0*/  IMAD.SHL.U32 R8, R3, 0x40, RZ ;  /* 0x0000004003087824 */ /* 0x000fe200078e00ff */
[----:B------:R-:W-:Y:S01]  /*0cf0*/  IADD3 R10, P0, R12, UR13, RZ ;  /* 0x0000000d0c0a7c10 */ /* 0x000fe2000ff1e0ff */
[----:B------:R4:W-:Y:S01]  /*0d00*/  LDGSTS.E.BYPASS.LTC128B.128 [R160+0x5800], [R22.64] ;  /* 0x0580000016a07fae */ /* 0x0009e2000b901d4a */
[----:B------:R-:W-:Y:S02]  /*0d10*/  LOP3.LUT R3, R4, R9, RZ, 0x3c, !PT ;  /* 0x0000000904037212 */ /* 0x000fe400078e3cff */
[----:B------:R-:W-:Y:S01]  /*0d20*/  LOP3.LUT R4, R8, 0xfffffe00, RZ, 0xc0, !PT ;  /* 0xfffffe0008047812 */ /* 0x000fe200078ec0ff */
[----:B------:R4:W-:Y:S01]  /*0d30*/  LDGSTS.E.BYPASS.LTC128B.128 [R160+0x7800], [R22.64+0x80] ;  /* 0x0780008016a07fae */ /* 0x0009e2000b901d4a */
[----:B------:R-:W-:Y:S01]  /*0d40*/  IADD3.X R11, R13, UR5, RZ, P0, !PT ;  /* 0x000000050d0b7c10 */ /* 0x000fe200087fe4ff */
[----:B------:R-:W-:Y:S01]  /*0d50*/  IMAD.MOV.U32 R8, RZ, RZ, 0x20 ;  /* 0x00000020ff087424 */ /* 0x000fe200078e00ff */
[----:B------:R-:W-:Y:S01]  /*0d60*/  LEA R157, R0, 0x4000, 0x1 ;  /* 0x00004000009d7811 */ /* 0x000fe200078e08ff */
[----:B------:R-:W0:Y:S01]  /*0d70*/  LDGDEPBAR ;  /* 0x00000000000079af */ /* 0x000e220000000000 */
[----:B------:R-:W-:-:S02]  /*0d80*/  IMAD R158, R31, 0x400, R4 ;  /* 0x000004001f9e7824 */ /* 0x000fc400078e0204 */
[----:B------:R-:W-:Y:S02]  /*0d90*/  IADD3 R155, R157, 0x20, RZ ;  /* 0x000000209d9b7810 */ /* 0x000fe40007ffe0ff */
[----:B------:R-:W-:Y:S01]  /*0da0*/  IMAD.IADD R158, R158, 0x1, R3 ;  /* 0x000000019e9e7824 */ /* 0x000fe200078e0203 */
[----:B---3--:R-:W-:-:S03]  /*0db0*/  IADD3 R18, P1, R10, UR13, RZ ;  /* 0x0000000d0a127c10 */ /* 0x008fc6000ff3e0ff */
[----:B------:R-:W-:Y:S01]  /*0dc0*/  IMAD.SHL.U32 R158, R158, 0x2, RZ ;  /* 0x000000029e9e7824 */ /* 0x000fe200078e00ff */
[----:B-1----:R-:W-:Y:S02]  /*0dd0*/  IADD3 R16, P0, R18, UR13, RZ ;  /* 0x0000000d12107c10 */ /* 0x002fe4000ff1e0ff */
[----:B------:R-:W-:Y:S02]  /*0de0*/  IADD3.X R19, R11, UR5, RZ, P1, !PT ;  /* 0x000000050b137c10 */ /* 0x000fe40008ffe4ff */
[----:B------:R-:W-:Y:S02]  /*0df0*/  LOP3.LUT P1, RZ, R5, 0x2, RZ, 0xc0, !PT ;  /* 0x0000000205ff7812 */ /* 0x000fe4000782c0ff */
[----:B------:R-:W-:Y:S02]  /*0e00*/  IADD3.X R17, R19, UR5, RZ, P0, !PT ;  /* 0x0000000513117c10 */ /* 0x000fe400087fe4ff */
[----:B------:R-:W-:Y:S02]  /*0e10*/  LOP3.LUT P0, RZ, R2, 0x2, RZ, 0xc0, !PT ;  /* 0x0000000202ff7812 */ /* 0x000fe4000780c0ff */
[----:B------:R-:W-:-:S02]  /*0e20*/  SEL R0, R8, 0xffffffe0, !P1 ;  /* 0xffffffe008007807 */ /* 0x000fc40004800000 */
[----:B------:R-:W-:Y:S01]  /*0e30*/  LOP3.LUT P1, RZ, R5, 0x4, RZ, 0xc0, !PT ;  /* 0x0000000405ff7812 */ /* 0x000fe2000782c0ff */
[----:B------:R-:W-:-:S04]  /*0e40*/  DEPBAR.LE SB0, 0x0 ;  /* 0x000080000000791a */ /* 0x000fc80000000000 */
[----:B------:R-:W-:Y:S01]  /*0e50*/  BAR.SYNC.DEFER_BLOCKING 0x0 ;  /* 0x0000000000007b1d */ /* 0x000fe20000010000 */
[----:B------:R-:W-:Y:S01]  /*0e60*/  IMAD.IADD R156, R158, 0x1, R0 ;  /* 0x000000019e9c7824 */ /* 0x000fe200078e0200 */
[----:B------:R-:W-:Y:S02]  /*0e70*/  SEL R5, R40, 0xffffffc0, !P1 ;  /* 0xffffffc028057807 */ /* 0x000fe40004800000 */
[----:B------:R-:W-:Y:S02]  /*0e80*/  @P0 IADD3 R155, R157, -0x20, RZ ;  /* 0xffffffe09d9b0810 */ /* 0x000fe40007ffe0ff */
[----:B------:R-:W-:Y:S01]  /*0e90*/  LOP3.LUT P0, RZ, R2, 0x4, RZ, 0xc0, !PT ;  /* 0x0000000402ff7812 */ /* 0x000fe2000780c0ff */
[--C-:B------:R-:W-:Y:S01]  /*0ea0*/  IMAD.IADD R154, R158, 0x1, R5.reuse ;  /* 0x000000019e9a7824 */ /* 0x100fe200078e0205 */
[----:B------:R-:W-:Y:S01]  /*0eb0*/  IADD3 R147, R155, 0x800, RZ ;  /* 0x000008009b937810 */ /* 0x000fe20007ffe0ff */
[----:B------:R-:W-:Y:S01]  /*0ec0*/  IMAD.IADD R152, R156, 0x1, R5 ;  /* 0x000000019c987824 */ /* 0x000fe200078e0205 */
[----:B------:R-:W-:-:S02]  /*0ed0*/  SEL R2, R40, 0xffffffc0, !P0 ;  /* 0xffffffc028027807 */ /* 0x000fc40004000000 */
[C---:B------:R-:W-:Y:S02]  /*0ee0*/  IADD3 R146, R155.reuse, 0x1000, RZ ;  /* 0x000010009b927810 */ /* 0x040fe40007ffe0ff */
[----:B------:R-:W-:Y:S01]  /*0ef0*/  IADD3 R145, R155, 0x1800, RZ ;  /* 0x000018009b917810 */ /* 0x000fe20007ffe0ff */
[----:B------:R-:W-:Y:S01]  /*0f00*/  IMAD.IADD R153, R157, 0x1, R2 ;  /* 0x000000019d997824 */ /* 0x000fe200078e0202 */
[C---:B------:R-:W-:Y:S01]  /*0f10*/  IADD3 R143, R155.reuse, 0x2000, RZ ;  /* 0x000020009b8f7810 */ /* 0x040fe20007ffe0ff */
[----:B------:R-:W-:Y:S01]  /*0f20*/  IMAD.IADD R144, R2, 0x1, R155 ;  /* 0x0000000102907824 */ /* 0x000fe200078e029b */
[----:B------:R-:W-:Y:S02]  /*0f30*/  LOP3.LUT R2, R30, 0xffffffe0, RZ, 0xc0, !PT ;  /* 0xffffffe01e027812 */ /* 0x000fe400078ec0ff */
[----:B------:R-:W-:Y:S02]  /*0f40*/  SHF.R.S32.HI R30, RZ, 0x1f, R30 ;  /* 0x0000001fff1e7819 */ /* 0x000fe4000001141e */
[----:B------:R-:W-:Y:S01]  /*0f50*/  IADD3 R142, R155, 0x2800, RZ ;  /* 0x000028009b8e7810 */ /* 0x000fe20007ffe0ff */
[----:B------:R-:W-:Y:S01]  /*0f60*/  IMAD.IADD R2, R7, 0x1, -R2 ;  /* 0x0000000107027824 */ /* 0x000fe200078e0a02 */
[----:B------:R-:W-:Y:S01]  /*0f70*/  @!PT LDS RZ, [RZ] ;  /* 0x00000000fffff984 */ /* 0x000fe20000000800 */
[----:B------:R-:W-:Y:S01]  /*0f80*/  @!PT LDS RZ, [RZ] ;  /* 0x00000000fffff984 */ /* 0x000fe20000000800 */
[----:B------:R-:W-:Y:S01]  /*0f90*/  @!PT LDS RZ, [RZ] ;  /* 0x00000000fffff984 */ /* 0x000fe20000000800 */
[----:B------:R2:W-:Y:S01]  /*0fa0*/  LDGSTS.E.BYPASS.LTC128B.128 [R160+0x8000], [R12.64] ;  /* 0x080000000ca07fae */ /* 0x0005e2000b901d4a */
[----:B------:R-:W-:-:S02]  /*0fb0*/  LEA.HI R30, R30, R31, RZ, 0x2 ;  /* 0x0000001f1e1e7211 */ /* 0x000fc400078f10ff */
[----:B------:R-:W-:Y:S01]  /*0fc0*/  IADD3 R141, R155, 0x3000, RZ ;  /* 0x000030009b8d7810 */ /* 0x000fe20007ffe0ff */
[----:B------:R2:W-:Y:S01]  /*0fd0*/  LDGSTS.E.BYPASS.LTC128B.128 [R160+0xa000], [R12.64+0x80] ;  /* 0x0a0000800ca07fae */ /* 0x0005e2000b901d4a */
[----:B------:R-:W-:Y:S02]  /*0fe0*/  SHF.R.S32.HI R161, RZ, 0x1f, R2 ;  /* 0x0000001fffa17819 */ /* 0x000fe40000011402 */
[----:B------:R-:W-:Y:S01]  /*0ff0*/  LOP3.LUT R30, R30, 0xfffffffc, RZ, 0xc0, !PT ;  /* 0xfffffffc1e1e7812 */ /* 0x000fe200078ec0ff */
[----:B------:R1:W-:Y:S01]  /*1000*/  LDGSTS.E.BYPASS.LTC128B.128 [R160+0x8800], [R10.64] ;  /* 0x088000000aa07fae */ /* 0x0003e2000b901d4a */
[----:B------:R-:W-:Y:S01]  /*1010*/  LEA.HI R161, R161, R2, RZ, 0x2 ;  /* 0x00000002a1a17211 */ /* 0x000fe200078f10ff */
[----:B------:R-:W-:Y:S01]  /*1020*/  IMAD.SHL.U32 R2, R7, 0x2, RZ ;  /* 0x0000000207027824 */ /* 0x000fe200078e00ff */
[----:B------:R-:W-:Y:S01]  /*1030*/  IADD3 R140, R155, 0x3800, RZ ;  /* 0x000038009b8c7810 */ /* 0x000fe20007ffe0ff */
[----:B------:R1:W-:Y:S01]  /*1040*/  LDGSTS.E.BYPASS.LTC128B.128 [R160+0xa800], [R10.64+0x80] ;  /* 0x0a8000800aa07fae */ /* 0x0003e2000b901d4a */
[----:B------:R-:W-:Y:S01]  /*1050*/  SHF.R.S32.HI R161, RZ, 0x2, R161 ;  /* 0x00000002ffa17819 */ /* 0x000fe200000114a1 */
[----:B------:R-:W-:Y:S01]  /*1060*/  IMAD.IADD R168, R31, 0x1, -R30 ;  /* 0x000000011fa87824 */ /* 0x000fe200078e0a1e */
[----:B------:R-:W-:Y:S01]  /*1070*/  LOP3.LUT R2, R2, 0x6, RZ, 0xc0, !PT ;  /* 0x0000000602027812 */ /* 0x000fe200078ec0ff */
[----:B------:R3:W-:Y:S04]  /*1080*/  LDGSTS.E.BYPASS.LTC128B.128 [R160+0x9000], [R18.64] ;  /* 0x0900000012a07fae */ /* 0x0007e8000b901d4a */
[----:B------:R3:W-:Y:S04]  /*1090*/  LDGSTS.E.BYPASS.LTC128B.128 [R160+0xb000], [R18.64+0x80] ;  /* 0x0b00008012a07fae */ /* 0x0007e8000b901d4a */
[----:B------:R3:W-:Y:S04]  /*10a0*/  LDGSTS.E.BYPASS.LTC128B.128 [R160+0x9800], [R16.64] ;  /* 0x0980000010a07fae */ /* 0x0007e8000b901d4a */
[----:B------:R3:W-:Y:S04]  /*10b0*/  LDGSTS.E.BYPASS.LTC128B.128 [R160+0xb800], [R16.64+0x80] ;  /* 0x0b80008010a07fae */ /* 0x0007e8000b901d4a */
[----:B------:R-:W-:Y:S04]  /*10c0*/  LDSM.16.M88.4 R48, [R158] ;  /* 0x000000009e30783b */ /* 0x000fe80000000200 */
[----:B----4-:R-:W4:Y:S04]  /*10d0*/  LDSM.16.M88.4 R20, [R81+0x4000] ;  /* 0x004000005114783b */ /* 0x010f280000000200 */
[----:B------:R-:W1:Y:S04]  /*10e0*/  LDSM.16.M88.4 R72, [R81+0x5000] ;  /* 0x005000005148783b */ /* 0x000e680000000200 */
[----:B--2---:R-:W3:Y:S04]  /*10f0*/  LDSM.16.M88.4 R12, [R81+0x4800] ;  /* 0x00480000510c783b */ /* 0x004ee80000000200 */
[----:B------:R-:W2:Y:S04]  /*1100*/  LDSM.16.M88.4 R36, [R81+0x5800] ;  /* 0x005800005124783b */ /* 0x000ea80000000200 */
[----:B------:R-:W-:Y:S04]  /*1110*/  LDSM.16.M88.4 R60, [R156] ;  /* 0x000000009c3c783b */ /* 0x000fe80000000200 */
[----:B------:R-:W5:Y:S04]  /*1120*/  LDSM.16.M88.4 R32, [R155] ;  /* 0x000000009b20783b */ /* 0x000f680000000200 */
[----:B------:R-:W2:Y:S04]  /*1130*/  LDSM.16.M88.4 R64, [R155+0x1000] ;  /* 0x001000009b40783b */ /* 0x000ea80000000200 */
[----:B------:R-:W2:Y:S04]  /*1140*/  LDSM.16.M88.4 R68, [R155+0x800] ;  /* 0x000800009b44783b */ /* 0x000ea80000000200 */
[----:B------:R-:W2:Y:S04]  /*1150*/  LDSM.16.M88.4 R56, [R155+0x1800] ;  /* 0x001800009b38783b */ /* 0x000ea80000000200 */
[----:B------:R-:W-:Y:S01]  /*1160*/  LDSM.16.M88.4 R44, [R154] ;  /* 0x000000009a2c783b */ /* 0x000fe20000000200 */
[C---:B----4-:R-:W-:Y:S03]  /*1170*/  HMMA.16816.F32 R24, R48.reuse, R20, RZ ;  /* 0x000000143018723c */ /* 0x050fe600000018ff */
[----:B------:R-:W-:Y:S04]  /*1180*/  LDSM.16.M88.4 R40, [R153] ;  /* 0x000000009928783b */ /* 0x000fe80000000200 */
[----:B------:R-:W-:Y:S01]  /*1190*/  LDSM.16.M88.4 R76, [R153+0x1800] ;  /* 0x00180000994c783b */ /* 0x000fe20000000200 */
[C---:B------:R-:W-:Y:S03]  /*11a0*/  HMMA.16816.F32 R20, R48.reuse, R22, RZ ;  /* 0x000000163014723c */ /* 0x040fe600000018ff */
[----:B------:R-:W0:Y:S05]  /*11b0*/  LDGDEPBAR ;  /* 0x00000000000079af */ /* 0x000e2a0000000000 */
[C---:B-1----:R-:W-:Y:S08]  /*11c0*/  HMMA.16816.F32 R8, R48.reuse, R72, RZ ;  /* 0x000000483008723c */ /* 0x042ff000000018ff */
[C---:B---3--:R-:W-:Y:S08]  /*11d0*/  HMMA.16816.F32 R16, R48.reuse, R12, RZ ;  /* 0x0000000c3010723c */ /* 0x048ff000000018ff */
[C---:B------:R-:W-:Y:S08]  /*11e0*/  HMMA.16816.F32 R72, R48.reuse, R74, RZ ;  /* 0x0000004a3048723c */ /* 0x040ff000000018ff */
[C---:B------:R-:W-:Y:S08]  /*11f0*/  HMMA.16816.F32 R12, R48.reuse, R14, RZ ;  /* 0x0000000e300c723c */ /* 0x040ff000000018ff */
[----:B--2---:R-:W-:Y:S08]  /*1200*/  HMMA.16816.F32 R52, R48, R36, RZ ;  /* 0x000000243034723c */ /* 0x004ff000000018ff */
[C---:B-----5:R-:W-:Y:S08]  /*1210*/  HMMA.16816.F32 R24, R60.reuse, R32, R24 ;  /* 0x000000203c18723c */ /* 0x060ff00000001818 */
[----:B------:R-:W-:Y:S01]  /*1220*/  HMMA.16816.F32 R20, R60, R34, R20 ;  /* 0x000000223c14723c */ /* 0x000fe20000001814 */
[----:B------:R-:W1:Y:S07]  /*1230*/  LDSM.16.M88.4 R32, [R153+0x1000] ;  /* 0x001000009920783b */ /* 0x000e6e0000000200 */
[----:B------:R-:W-:Y:S01]  /*1240*/  HMMA.16816.F32 R48, R48, R38, RZ ;  /* 0x000000263030723c */ /* 0x000fe200000018ff */
[----:B------:R-:W2:Y:S07]  /*1250*/  LDSM.16.M88.4 R36, [R153+0x800] ;  /* 0x000800009924783b */ /* 0x000eae0000000200 */
[C---:B------:R-:W-:Y:S08]  /*1260*/  HMMA.16816.F32 R8, R60.reuse, R64, R8 ;  /* 0x000000403c08723c */ /* 0x040ff00000001808 */
[C---:B------:R-:W-:Y:S01]  /*1270*/  HMMA.16816.F32 R72, R60.reuse, R66, R72 ;  /* 0x000000423c48723c */ /* 0x040fe20000001848 */
[----:B------:R-:W-:Y:S07]  /*1280*/  LDSM.16.M88.4 R64, [R144] ;  /* 0x000000009040783b */ /* 0x000fee0000000200 */
[C---:B------:R-:W-:Y:S08]  /*1290*/  HMMA.16816.F32 R16, R60.reuse, R68, R16 ;  /* 0x000000443c10723c */ /* 0x040ff00000001810 */
[C---:B------:R-:W-:Y:S01]  /*12a0*/  HMMA.16816.F32 R12, R60.reuse, R70, R12 ;  /* 0x000000463c0c723c */ /* 0x040fe2000000180c */
[----:B------:R-:W3:Y:S07]  /*12b0*/  LDSM.16.M88.4 R68, [R152] ;  /* 0x000000009844783b */ /* 0x000eee0000000200 */
[C---:B------:R-:W-:Y:S08]  /*12c0*/  HMMA.16816.F32 R52, R60.reuse, R56, R52 ;  /* 0x000000383c34723c */ /* 0x040ff00000001834 */
[----:B------:R-:W-:Y:S01]  /*12d0*/  HMMA.16816.F32 R48, R60, R58, R48 ;  /* 0x0000003a3c30723c */ /* 0x000fe20000001830 */
[----:B------:R-:W-:Y:S04]  /*12e0*/  LDSM.16.M88.4 R56, [R158+0x2000] ;  /* 0x002000009e38783b */ /* 0x000fe80000000200 */
[----:B------:R-:W-:Y:S03]  /*12f0*/  LDSM.16.M88.4 R60, [R81+0x7000] ;  /* 0x00700000513c783b */ /* 0x000fe60000000200 */
[C---:B-1----:R-:W-:Y:S08]  /*1300*/  HMMA.16816.F32 R8, R44.reuse, R32, R8 ;  /* 0x000000202c08723c */ /* 0x042ff00000001808 */
[C---:B------:R-:W-:Y:S01]  /*1310*/  HMMA.16816.F32 R72, R44.reuse, R34, R72 ;  /* 0x000000222c48723c */ /* 0x040fe20000001848 */
[----:B------:R-:W1:Y:S07]  /*1320*/  LDSM.16.M88.4 R32, [R144+0x1800] ;  /* 0x001800009020783b */ /* 0x000e6e0000000200 */
[C---:B------:R-:W-:Y:S08]  /*1330*/  HMMA.16816.F32 R24, R44.reuse, R40, R24 ;  /* 0x000000282c18723c */ /* 0x040ff00000001818 */
[C---:B------:R-:W-:Y:S01]  /*1340*/  HMMA.16816.F32 R20, R44.reuse, R42, R20 ;  /* 0x0000002a2c14723c */ /* 0x040fe20000001814 */
[----:B------:R-:W4:Y:S07]  /*1350*/  LDSM.16.M88.4 R40, [R144+0x800] ;  /* 0x000800009028783b */ /* 0x000f2e0000000200 */
[C---:B--2---:R-:W-:Y:S08]  /*1360*/  HMMA.16816.F32 R16, R44.reuse, R36, R16 ;  /* 0x000000242c10723c */ /* 0x044ff00000001810 */
[C---:B------:R-:W-:Y:S01]  /*1370*/  HMMA.16816.F32 R12, R44.reuse, R38, R12 ;  /* 0x000000262c0c723c */ /* 0x040fe2000000180c */
[----:B------:R-:W2:Y:S07]  /*1380*/  LDSM.16.M88.4 R36, [R144+0x1000] ;  /* 0x001000009024783b */ /* 0x000eae0000000200 */
[C---:B------:R-:W-:Y:S08]  /*1390*/  HMMA.16816.F32 R52, R44.reuse, R76, R52 ;  /* 0x0000004c2c34723c */ /* 0x040ff00000001834 */
[----:B------:R-:W-:Y:S01]  /*13a0*/  HMMA.16816.F32 R48, R44, R78, R48 ;  /* 0x0000004e2c30723c */ /* 0x000fe20000001830 */
[----:B------:R-:W5:Y:S04]  /*13b0*/  LDSM.16.M88.4 R44, [R81+0x6000] ;  /* 0x00600000512c783b */ /* 0x000f680000000200 */
[----:B------:R-:W2:Y:S03]  /*13c0*/  LDSM.16.M88.4 R76, [R81+0x7800] ;  /* 0x00780000514c783b */ /* 0x000ea60000000200 */
[C---:B---3--:R-:W-:Y:S08]  /*13d0*/  HMMA.16816.F32 R24, R68.reuse, R64, R24 ;  /* 0x000000404418723c */ /* 0x048ff00000001818 */
[C---:B------:R-:W-:Y:S01]  /*13e0*/  HMMA.16816.F32 R20, R68.reuse, R66, R20 ;  /* 0x000000424414723c */ /* 0x040fe20000001814 */
[----:B------:R-:W3:Y:S07]  /*13f0*/  LDSM.16.M88.4 R64, [R81+0x6800] ;  /* 0x006800005140783b */ /* 0x000eee0000000200 */
[C---:B-1----:R-:W-:Y:S08]  /*1400*/  HMMA.16816.F32 R52, R68.reuse, R32, R52 ;  /* 0x000000204434723c */ /* 0x042ff00000001834 */
[C---:B----4-:R-:W-:Y:S08]  /*1410*/  HMMA.16816.F32 R16, R68.reuse, R40, R16 ;  /* 0x000000284410723c */ /* 0x050ff00000001810 */
[C---:B------:R-:W-:Y:S01]  /*1420*/  HMMA.16816.F32 R12, R68.reuse, R42, R12 ;  /* 0x0000002a440c723c */ /* 0x040fe2000000180c */
[----:B------:R-:W-:Y:S07]  /*1430*/  LDSM.16.M88.4 R40, [R156+0x2000] ;  /* 0x002000009c28783b */ /* 0x000fee0000000200 */
[C---:B--2---:R-:W-:Y:S08]  /*1440*/  HMMA.16816.F32 R8, R68.reuse, R36, R8 ;  /* 0x000000244408723c */ /* 0x044ff00000001808 */
[C---:B------:R-:W-:Y:S01]  /*1450*/  HMMA.16816.F32 R72, R68.reuse, R38, R72 ;  /* 0x000000264448723c */ /* 0x040fe20000001848 */
[----:B------:R-:W1:Y:S07]  /*1460*/  LDSM.16.M88.4 R36, [R155+0x2000] ;  /* 0x002000009b24783b */ /* 0x000e6e0000000200 */
[----:B------:R-:W-:Y:S01]  /*1470*/  HMMA.16816.F32 R48, R68, R34, R48 ;  /* 0x000000224430723c */ /* 0x000fe20000001830 */
[----:B------:R-:W2:Y:S04]  /*1480*/  LDSM.16.M88.4 R32, [R155+0x2800] ;  /* 0x002800009b20783b */ /* 0x000ea80000000200 */
[----:B------:R-:W-:Y:S03]  /*1490*/  LDSM.16.M88.4 R68, [R153+0x3000] ;  /* 0x003000009944783b */ /* 0x000fe60000000200 */
[C---:B-----5:R-:W-:Y:S08]  /*14a0*/  HMMA.16816.F32 R24, R56.reuse, R44, R24 ;  /* 0x0000002c3818723c */ /* 0x060ff00000001818 */
[C---:B------:R-:W-:Y:S01]  /*14b0*/  HMMA.16816.F32 R20, R56.reuse, R46, R20 ;  /* 0x0000002e3814723c */ /* 0x040fe20000001814 */
[----:B------:R-:W4:Y:S07]  /*14c0*/  LDSM.16.M88.4 R44, [R155+0x3000] ;  /* 0x003000009b2c783b */ /* 0x000f2e0000000200 */
[C---:B------:R-:W-:Y:S08]  /*14d0*/  HMMA.16816.F32 R52, R56.reuse, R76, R52 ;  /* 0x0000004c3834723c */ /* 0x040ff00000001834 */
[C---:B---3--:R-:W-:Y:S08]  /*14e0*/  HMMA.16816.F32 R16, R56.reuse, R64, R16 ;  /* 0x000000403810723c */ /* 0x048ff00000001810 */
[C---:B------:R-:W-:Y:S01]  /*14f0*/  HMMA.16816.F32 R12, R56.reuse, R66, R12 ;  /* 0x00000042380c723c */ /* 0x040fe2000000180c */
[----:B------:R-:W-:Y:S07]  /*1500*/  LDSM.16.M88.4 R64, [R153+0x2800] ;  /* 0x002800009940783b */ /* 0x000fee0000000200 */
[C---:B------:R-:W-:Y:S08]  /*1510*/  HMMA.16816.F32 R8, R56.reuse, R60, R8 ;  /* 0x0000003c3808723c */ /* 0x040ff00000001808 */
[C---:B------:R-:W-:Y:S01]  /*1520*/  HMMA.16816.F32 R72, R56.reuse, R62, R72 ;  /* 0x0000003e3848723c */ /* 0x040fe20000001848 */
[----:B------:R-:W-:Y:S07]  /*1530*/  LDSM.16.M88.4 R60, [R155+0x3800] ;  /* 0x003800009b3c783b */ /* 0x000fee0000000200 */
[----:B------:R-:W-:Y:S01]  /*1540*/  HMMA.16816.F32 R76, R56, R78, R48 ;  /* 0x0000004e384c723c */ /* 0x000fe20000001830 */
[----:B------:R-:W-:Y:S04]  /*1550*/  LDSM.16.M88.4 R56, [R154+0x2000] ;  /* 0x002000009a38783b */ /* 0x000fe80000000200 */
[----:B------:R-:W3:Y:S03]  /*1560*/  LDSM.16.M88.4 R48, [R153+0x2000] ;  /* 0x002000009930783b */ /* 0x000ee60000000200 */
[C---:B-1----:R-:W-:Y:S08]  /*1570*/  HMMA.16816.F32 R24, R40.reuse, R36, R24 ;  /* 0x000000242818723c */ /* 0x042ff00000001818 */
[C---:B--2---:R-:W-:Y:S08]  /*1580*/  HMMA.16816.F32 R16, R40.reuse, R32, R16 ;  /* 0x000000202810723c */ /* 0x044ff00000001810 */
[C---:B------:R-:W-:Y:S01]  /*1590*/  HMMA.16816.F32 R12, R40.reuse, R34, R12 ;  /* 0x00000022280c723c */ /* 0x040fe2000000180c */
[----:B------:R-:W-:Y:S07]  /*15a0*/  LDSM.16.M88.4 R32, [R152+0x2000] ;  /* 0x002000009820783b */ /* 0x000fee0000000200 */
[C---:B----4-:R-:W-:Y:S08]  /*15b0*/  HMMA.16816.F32 R8, R40.reuse, R44, R8 ;  /* 0x0000002c2808723c */ /* 0x050ff00000001808 */
[C---:B------:R-:W-:Y:S01]  /*15c0*/  HMMA.16816.F32 R72, R40.reuse, R46, R72 ;  /* 0x0000002e2848723c */ /* 0x040fe20000001848 */
[----:B------:R-:W1:Y:S07]  /*15d0*/  LDSM.16.M88.4 R44, [R144+0x2000] ;  /* 0x00200000902c783b */ /* 0x000e6e0000000200 */
[----:B------:R-:W-:Y:S01]  /*15e0*/  HMMA.16816.F32 R20, R40, R38, R20 ;  /* 0x000000262814723c */ /* 0x000fe20000001814 */
[----:B------:R-:W2:Y:S07]  /*15f0*/  LDSM.16.M88.4 R36, [R153+0x3800] ;  /* 0x003800009924783b */ /* 0x000eae0000000200 */
[----:B---3--:R-:W-:Y:S08]  /*1600*/  HMMA.16816.F32 R24, R56, R48, R24 ;  /* 0x000000303818723c */ /* 0x008ff00000001818 */
[----:B------:R-:W-:Y:S08]  /*1610*/  HMMA.16816.F32 R52, R40, R60, R52 ;  /* 0x0000003c2834723c */ /* 0x000ff00000001834 */
[----:B------:R-:W-:Y:S08]  /*1620*/  HMMA.16816.F32 R20, R56, R50, R20 ;  /* 0x000000323814723c */ /* 0x000ff00000001814 */
[----:B------:R-:W-:Y:S01]  /*1630*/  HMMA.16816.F32 R76, R40, R62, R76 ;  /* 0x0000003e284c723c */ /* 0x000fe2000000184c */
[----:B------:R-:W3:Y:S07]  /*1640*/  LDSM.16.M88.4 R40, [R144+0x2800] ;  /* 0x002800009028783b */ /* 0x000eee0000000200 */
[C---:B-1----:R-:W-:Y:S07]  /*1650*/  HMMA.16816.F32 R24, R32.reuse, R44, R24 ;  /* 0x0000002c2018723c */ /* 0x042fee0000001818 */
[----:B------:R-:W-:Y:S01]  /*1660*/  IADD3 R45, R80, 0x1, R161 ;  /* 0x00000001502d7810 */ /* 0x000fe20007ffe0a1 */
[----:B------:R-:W-:Y:S03]  /*1670*/  HMMA.16816.F32 R20, R32, R46, R20 ;  /* 0x0000002e2014723c */ /* 0x000fe60000001814 */
[----:B------:R-:W-:-:S04]  /*1680*/  IADD3 R45, R6, -c[0x0][0x214], R45 ;  /* 0x80008500062d7a10 */ /* 0x000fc80007ffe02d */
[----:B------:R-:W-:Y:S01]  /*1690*/  IADD3 R7, R45, c[0x0][0x2e8], RZ ;  /* 0x0000ba002d077a10 */ /* 0x000fe20007ffe0ff */
[----:B--2---:R-:W-:Y:S01]  /*16a0*/  HMMA.16816.F32 R52, R56, R36, R52 ;  /* 0x000000243834723c */ /* 0x004fe20000001834 */
[----:B------:R-:W1:Y:S02]  /*16b0*/  LDSM.16.M88.4 R44, [R144+0x3800] ;  /* 0x00380000902c783b */ /* 0x000e640000000200 */
[----:B------:R-:W-:-:S05]  /*16c0*/  IADD3 R49, R7, 0x8, RZ ;  /* 0x0000000807317810 */ /* 0x000fca0007ffe0ff */
[----:B------:R-:W-:Y:S01]  /*16d0*/  HMMA.16816.F32 R76, R56, R38, R76 ;  /* 0x00000026384c723c */ /* 0x000fe2000000184c */
[----:B------:R-:W2:Y:S01]  /*16e0*/  LDSM.16.M88.4 R36, [R144+0x3000] ;  /* 0x003000009024783b */ /* 0x000ea20000000200 */
[----:B------:R-:W-:-:S06]  /*16f0*/  DEPBAR.LE SB0, 0x0 ;  /* 0x000080000000791a */ /* 0x000fcc0000000000 */
[C---:B------:R-:W-:Y:S08]  /*1700*/  HMMA.16816.F32 R16, R56.reuse, R64, R16 ;  /* 0x000000403810723c */ /* 0x040ff00000001810 */
[C---:B------:R-:W-:Y:S08]  /*1710*/  HMMA.16816.F32 R12, R56.reuse, R66, R12 ;  /* 0x00000042380c723c */ /* 0x040ff0000000180c */
[C---:B------:R-:W-:Y:S08]  /*1720*/  HMMA.16816.F32 R8, R56.reuse, R68, R8 ;  /* 0x000000443808723c */ /* 0x040ff00000001808 */
[----:B------:R-:W-:Y:S08]  /*1730*/  HMMA.16816.F32 R72, R56, R70, R72 ;  /* 0x000000463848723c */ /* 0x000ff00000001848 */
[C---:B---3--:R-:W-:Y:S07]  /*1740*/  HMMA.16816.F32 R16, R32.reuse, R40, R16 ;  /* 0x000000282010723c */ /* 0x048fee0000001810 */
[----:B------:R-:W-:Y:S01]  /*1750*/  IMAD R41, R29, 0x40, R2 ;  /* 0x000000401d297824 */ /* 0x000fe200078e0202 */
[----:B------:R-:W-:Y:S01]  /*1760*/  HMMA.16816.F32 R12, R32, R42, R12 ;  /* 0x0000002a200c723c */ /* 0x000fe2000000180c */
[----:B------:R-:W-:-:S02]  /*1770*/  IMNMX R40, R7, R6, PT ;  /* 0x0000000607287217 */ /* 0x000fc40003800200 */
[----:B------:R-:W-:Y:S02]  /*1780*/  IMNMX R2, R49, R6, PT ;  /* 0x0000000631027217 */ /* 0x000fe40003800200 */
[C---:B------:R-:W-:Y:S02]  /*1790*/  IADD3 R7, R41.reuse, 0x1, RZ ;  /* 0x0000000129077810 */ /* 0x040fe40007ffe0ff */
[----:B------:R-:W-:Y:S01]  /*17a0*/  IADD3 R31, R41, 0x8, RZ ;  /* 0x00000008291f7810 */ /* 0x000fe20007ffe0ff */
[----:B-1----:R-:W-:Y:S01]  /*17b0*/  HMMA.16816.F32 R52, R32, R44, R52 ;  /* 0x0000002c2034723c */ /* 0x002fe20000001834 */
[C---:B------:R-:W-:Y:S02]  /*17c0*/  ISETP.GE.AND P2, PT, R7.reuse, R40, PT ;  /* 0x000000280700720c */ /* 0x040fe40003f46270 */
[----:B------:R-:W-:Y:S02]  /*17d0*/  ISETP.GE.AND P5, PT, R7, R2, PT ;  /* 0x000000020700720c */ /* 0x000fe40003fa6270 */
[----:B------:R-:W-:-:S02]  /*17e0*/  ISETP.GE.AND P3, PT, R31, R40, PT ;  /* 0x000000281f00720c */ /* 0x000fc40003f66270 */
[C---:B------:R-:W-:Y:S01]  /*17f0*/  ISETP.GE.AND P0, PT, R41.reuse, R40, PT ;  /* 0x000000282900720c */ /* 0x040fe20003f06270 */
[C---:B------:R-:W-:Y:S01]  /*1800*/  HMMA.16816.F32 R76, R32.reuse, R46, R76 ;  /* 0x0000002e204c723c */ /* 0x040fe2000000184c */
[C---:B------:R-:W-:Y:S02]  /*1810*/  IADD3 R29, R41.reuse, 0x9, RZ ;  /* 0x00000009291d7810 */ /* 0x040fe40007ffe0ff */
[----:B------:R-:W-:Y:S02]  /*1820*/  IADD3 R7, R41, 0x10, RZ ;  /* 0x0000001029077810 */ /* 0x000fe40007ffe0ff */
[----:B------:R-:W-:Y:S02]  /*1830*/  ISETP.GE.AND P1, PT, R31, R2, PT ;  /* 0x000000021f00720c */ /* 0x000fe40003f26270 */
[----:B------:R-:W-:Y:S01]  /*1840*/  FSEL R30, R24, -INF , !P0 ;  /* 0xff800000181e7808 */ /* 0x000fe20004000000 */
[----:B--2---:R-:W-:Y:S01]  /*1850*/  HMMA.16816.F32 R8, R32, R36, R8 ;  /* 0x000000242008723c */ /* 0x004fe20000001808 */
[----:B------:R-:W-:-:S02]  /*1860*/  FSEL R31, R20, -INF , !P3 ;  /* 0xff800000141f7808 */ /* 0x000fc40005800000 */
[-C--:B------:R-:W-:Y:S02]  /*1870*/  ISETP.GE.AND P6, PT, R29, R40.reuse, PT ;  /* 0x000000281d00720c */ /* 0x080fe40003fc6270 */
[----:B------:R-:W-:Y:S02]  /*1880*/  ISETP.GE.AND P0, PT, R7, R40, PT ;  /* 0x000000280700720c */ /* 0x000fe40003f06270 */
[----:B------:R-:W-:Y:S01]  /*1890*/  FSEL R37, R25, -INF , !P2 ;  /* 0xff80000019257808 */ /* 0x000fe20005000000 */
[----:B------:R-:W-:Y:S01]  /*18a0*/  HMMA.16816.F32 R72, R32, R38, R72 ;  /* 0x000000262048723c */ /* 0x000fe20000001848 */
[-C--:B------:R-:W-:Y:S02]  /*18b0*/  ISETP.GE.AND P3, PT, R7, R2.reuse, PT ;  /* 0x000000020700720c */ /* 0x080fe40003f66270 */
[C---:B------:R-:W-:Y:S02]  /*18c0*/  ISETP.GE.AND P2, PT, R41.reuse, R2, PT ;  /* 0x000000022900720c */ /* 0x040fe40003f46270 */
[----:B------:R-:W-:-:S02]  /*18d0*/  IADD3 R7, R41, 0x18, RZ ;  /* 0x0000001829077810 */ /* 0x000fc40007ffe0ff */
[----:B------:R-:W-:Y:S02]  /*18e0*/  FSEL R20, R27, -INF , !P5 ;  /* 0xff8000001b147808 */ /* 0x000fe40006800000 */
[----:B------:R-:W-:Y:S02]  /*18f0*/  ISETP.GE.AND P4, PT, R29, R2, PT ;  /* 0x000000021d00720c */ /* 0x000fe40003f86270 */
[C---:B------:R-:W-:Y:S02]  /*1900*/  IADD3 R43, R41.reuse, 0x11, RZ ;  /* 0x00000011292b7810 */ /* 0x040fe40007ffe0ff */
[----:B------:R-:W-:Y:S02]  /*1910*/  IADD3 R27, R41, 0x19, RZ ;  /* 0x00000019291b7810 */ /* 0x000fe40007ffe0ff */
[----:B------:R-:W-:Y:S02]  /*1920*/  FSEL R25, R21, -INF , !P6 ;  /* 0xff80000015197808 */ /* 0x000fe40007000000 */
[----:B------:R-:W-:-:S02]  /*1930*/  FSEL R29, R26, -INF , !P2 ;  /* 0xff8000001a1d7808 */ /* 0x000fc40005000000 */
[----:B------:R-:W-:Y:S02]  /*1940*/  ISETP.GE.AND P5, PT, R7, R40, PT ;  /* 0x000000280700720c */ /* 0x000fe40003fa6270 */
[----:B------:R-:W-:Y:S02]  /*1950*/  FSEL R21, R16, -INF , !P0 ;  /* 0xff80000010157808 */ /* 0x000fe40004000000 */
[-C--:B------:R-:W-:Y:S02]  /*1960*/  ISETP.GE.AND P2, PT, R43, R2.reuse, PT ;  /* 0x000000022b00720c */ /* 0x080fe40003f46270 */
[----:B------:R-:W-:Y:S02]  /*1970*/  FSEL R6, R23, -INF , !P4 ;  /* 0xff80000017067808 */ /* 0x000fe40006000000 */
[----:B------:R-:W-:Y:S02]  /*1980*/  ISETP.GE.AND P0, PT, R27, R2, PT ;  /* 0x000000021b00720c */ /* 0x000fe40003f06270 */
[----:B------:R-:W-:-:S02]  /*1990*/  FSEL R22, R22, -INF , !P1 ;  /* 0xff80000016167808 */ /* 0x000fc40004800000 */
[----:B------:R-:W-:Y:S01]  /*19a0*/  IADD3 R23, R41, 0x30, RZ ;  /* 0x0000003029177810 */ /* 0x000fe20007ffe0ff */
[----:B------:R-:W-:Y:S01]  /*19b0*/  BAR.SYNC.DEFER_BLOCKING 0x0 ;  /* 0x0000000000007b1d */ /* 0x000fe20000010000 */
[----:B------:R-:W-:Y:S02]  /*19c0*/  ISETP.GE.AND P1, PT, R7, R2, PT ;  /* 0x000000020700720c */ /* 0x000fe40003f26270 */
[----:B------:R-:W-:Y:S02]  /*19d0*/  FSEL R7, R12, -INF , !P5 ;  /* 0xff8000000c077808 */ /* 0x000fe40006800000 */
[-C--:B------:R-:W-:Y:S02]  /*19e0*/  ISETP.GE.AND P6, PT, R43, R40.reuse, PT ;  /* 0x000000282b00720c */ /* 0x080fe40003fc6270 */
[----:B------:R-:W-:Y:S02]  /*19f0*/  ISETP.GE.AND P4, PT, R27, R40, PT ;  /* 0x000000281b00720c */ /* 0x000fe40003f86270 */
[----:B------:R-:W-:-:S02]  /*1a00*/  FSEL R16, R19, -INF , !P2 ;  /* 0xff80000013107808 */ /* 0x000fc40005000000 */
[----:B------:R-:W-:Y:S02]  /*1a10*/  FSEL R12, R15, -INF , !P0 ;  /* 0xff8000000f0c7808 */ /* 0x000fe40004000000 */
[C---:B------:R-:W-:Y:S02]  /*1a20*/  IADD3 R45, R41.reuse, 0x20, RZ ;  /* 0x00000020292d7810 */ /* 0x040fe40007ffe0ff */
[C---:B------:R-:W-:Y:S02]  /*1a30*/  IADD3 R43, R41.reuse, 0x21, RZ ;  /* 0x00000021292b7810 */ /* 0x040fe40007ffe0ff */
[C---:B------:R-:W-:Y:S02]  /*1a40*/  IADD3 R39, R41.reuse, 0x28, RZ ;  /* 0x0000002829277810 */ /* 0x040fe40007ffe0ff */
[C---:B------:R-:W-:Y:S02]  /*1a50*/  IADD3 R27, R41.reuse, 0x29, RZ ;  /* 0x00000029291b7810 */ /* 0x040fe40007ffe0ff */
[----:B------:R-:W-:-:S02]  /*1a60*/  IADD3 R19, R41, 0x31, RZ ;  /* 0x0000003129137810 */ /* 0x000fc40007ffe0ff */
[----:B------:R-:W-:Y:S02]  /*1a70*/  IADD3 R15, R41, 0x38, RZ ;  /* 0x00000038290f7810 */ /* 0x000fe40007ffe0ff */
[----:B------:R-:W-:Y:S02]  /*1a80*/  ISETP.GE.AND P0, PT, R23, R40, PT ;  /* 0x000000281700720c */ /* 0x000fe40003f06270 */
[----:B------:R-:W-:Y:S02]  /*1a90*/  IADD3 R41, R41, 0x39, RZ ;  /* 0x0000003929297810 */ /* 0x000fe40007ffe0ff */
[----:B------:R-:W-:Y:S02]  /*1aa0*/  FSEL R121, R52, -INF , !P0 ;  /* 0xff80000034797808 */ /* 0x000fe40004000000 */
[----:B------:R-:W-:Y:S02]  /*1ab0*/  FSEL R14, R14, -INF , !P1 ;  /* 0xff8000000e0e7808 */ /* 0x000fe40004800000 */
[----:B------:R-:W-:-:S02]  /*1ac0*/  ISETP.GE.AND P0, PT, R41, R2, PT ;  /* 0x000000022900720c */ /* 0x000fc40003f06270 */
[-C--:B------:R-:W-:Y:S02]  /*1ad0*/  ISETP.GE.AND P1, PT, R43, R40.reuse, PT ;  /* 0x000000282b00720c */ /* 0x080fe40003f26270 */
[----:B------:R-:W-:Y:S02]  /*1ae0*/  FSEL R24, R79, -INF , !P0 ;  /* 0xff8000004f187808 */ /* 0x000fe40004000000 */
[----:B------:R-:W-:Y:S02]  /*1af0*/  FSEL R18, R18, -INF , !P3 ;  /* 0xff80000012127808 */ /* 0x000fe40005800000 */
[----:B------:R-:W-:Y:S02]  /*1b00*/  FSEL R109, R9, -INF , !P1 ;  /* 0xff800000096d7808 */ /* 0x000fe40004800000 */
[----:B------:R-:W-:Y:S02]  /*1b10*/  ISETP.NE.AND P0, PT, R28, 0x1, PT ;  /* 0x000000011c00780c */ /* 0x000fe40003f05270 */
[----:B------:R-:W-:-:S02]  /*1b20*/  ISETP.GE.AND P3, PT, R39, R40, PT ;  /* 0x000000282700720c */ /* 0x000fc40003f66270 */
[----:B------:R-:W-:Y:S02]  /*1b30*/  ISETP.GE.AND P2, PT, R27, R40, PT ;  /* 0x000000281b00720c */ /* 0x000fe40003f46270 */
[----:B------:R-:W-:Y:S02]  /*1b40*/  ISETP.GE.AND P1, PT, R45, R2, PT ;  /* 0x000000022d00720c */ /* 0x000fe40003f26270 */
[----:B------:R-:W-:Y:S02]  /*1b50*/  FSEL R13, R13, -INF , !P4 ;  /* 0xff8000000d0d7808 */ /* 0x000fe40006000000 */
[----:B------:R-:W-:Y:S02]  /*1b60*/  FSEL R115, R72, -INF , !P3 ;  /* 0xff80000048737808 */ /* 0x000fe40005800000 */
[----:B------:R-:W-:Y:S02]  /*1b70*/  FSEL R113, R73, -INF , !P2 ;  /* 0xff80000049717808 */ /* 0x000fe40005000000 */
[----:B------:R-:W-:-:S02]  /*1b80*/  FSEL R112, R10, -INF , !P1 ;  /* 0xff8000000a707808 */ /* 0x000fc40004800000 */
[----:B------:R-:W-:Y:S02]  /*1b90*/  ISETP.GE.AND P4, PT, R45, R40, PT ;  /* 0x000000282d00720c */ /* 0x000fe40003f86270 */
[-C--:B------:R-:W-:Y:S02]  /*1ba0*/  ISETP.GE.AND P3, PT, R43, R2.reuse, PT ;  /* 0x000000022b00720c */ /* 0x080fe40003f66270 */
[-C--:B------:R-:W-:Y:S02]  /*1bb0*/  ISETP.GE.AND P2, PT, R39, R2.reuse, PT ;  /* 0x000000022700720c */ /* 0x080fe40003f46270 */
[----:B------:R-:W-:Y:S02]  /*1bc0*/  ISETP.GE.AND P1, PT, R27, R2, PT ;  /* 0x000000021b00720c */ /* 0x000fe40003f26270 */
[----:B------:R-:W-:Y:S02]  /*1bd0*/  FSEL R17, R17, -INF , !P6 ;  /* 0xff80000011117808 */ /* 0x000fe40007000000 */
[----:B------:R-:W-:-:S02]  /*1be0*/  FSEL R111, R8, -INF , !P4 ;  /* 0xff800000086f7808 */ /* 0x000fc40006000000 */
[----:B------:R-:W-:Y:S02]  /*1bf0*/  FSEL R124, R11, -INF , !P3 ;  /* 0xff8000000b7c7808 */ /* 0x000fe40005800000 */
[----:B------:R-:W-:Y:S02]  /*1c00*/  FSEL R122, R74, -INF , !P2 ;  /* 0xff8000004a7a7808 */ /* 0x000fe40005000000 */
[----:B------:R-:W-:Y:S02]  /*1c10*/  FSEL R116, R75, -INF , !P1 ;  /* 0xff8000004b747808 */ /* 0x000fe40004800000 */
[-C--:B------:R-:W-:Y:S02]  /*1c20*/  ISETP.GE.AND P6, PT, R19, R40.reuse, PT ;  /* 0x000000281300720c */ /* 0x080fe40003fc6270 */
[-C--:B------:R-:W-:Y:S02]  /*1c30*/  ISETP.GE.AND P5, PT, R15, R40.reuse, PT ;  /* 0x000000280f00720c */ /* 0x080fe40003fa6270 */
[----:B------:R-:W-:-:S02]  /*1c40*/  ISETP.GE.AND P4, PT, R41, R40, PT ;  /* 0x000000282900720c */ /* 0x000fc40003f86270 */
[-C--:B------:R-:W-:Y:S02]  /*1c50*/  ISETP.GE.AND P3, PT, R23, R2.reuse, PT ;  /* 0x000000021700720c */ /* 0x080fe40003f66270 */
[-C--:B------:R-:W-:Y:S02]  /*1c60*/  ISETP.GE.AND P2, PT, R19, R2.reuse, PT ;  /* 0x000000021300720c */ /* 0x080fe40003f46270 */
[----:B------:R-:W-:Y:S02]  /*1c70*/  ISETP.GE.AND P1, PT, R15, R2, PT ;  /* 0x000000020f00720c */ /* 0x000fe40003f26270 */
[----:B------:R-:W-:Y:S02]  /*1c80*/  LOP3.LUT R2, R3, R4, RZ, 0xfc, !PT ;  /* 0x0000000403027212 */ /* 0x000fe400078efcff */
[----:B------:R-:W-:Y:S02]  /*1c90*/  FSEL R119, R53, -INF , !P6 ;  /* 0xff80000035777808 */ /* 0x000fe40007000000 */
[----:B------:R-:W-:-:S02]  /*1ca0*/  FSEL R118, R54, -INF , !P3 ;  /* 0xff80000036767808 */ /* 0x000fc40005800000 */
[----:B------:R-:W-:Y:S02]  /*1cb0*/  FSEL R114, R55, -INF , !P2 ;  /* 0xff80000037727808 */ /* 0x000fe40005000000 */
[----:B------:R-:W-:Y:S02]  /*1cc0*/  FSEL R117, R76, -INF , !P5 ;  /* 0xff8000004c757808 */ /* 0x000fe40006800000 */
[----:B------:R-:W-:Y:S02]  /*1cd0*/  FSEL R27, R77, -INF , !P4 ;  /* 0xff8000004d1b7808 */ /* 0x000fe40006000000 */
[----:B------:R-:W-:Y:S01]  /*1ce0*/  FSEL R26, R78, -INF , !P1 ;  /* 0xff8000004e1a7808 */ /* 0x000fe20004800000 */
[----:B------:R-:W-:Y:S05]  /*1cf0*/  @!P0 BRA `(.L_x_459) ;  /* 0x000001a000008947 */ /* 0x000fea0003800000 */
[----:B------:R-:W-:-:S04]  /*1d00*/  IADD3 R9, R28, -0x2, RZ ;  /* 0xfffffffe1c097810 */ /* 0x000fc80007ffe0ff */
        /* <DEDUP_REMOVED lines=25> */
.L_x_459:
[----:B-1----:R-:W-:Y:S02]  /*1ea0*/  FMNMX.FTZ R8, R30, R37, !PT ;  /* 0x000000251e087209 */ /* 0x002fe40007810000 */
        /* <DEDUP_REMOVED lines=29> */
[----:B------:R-:W-:Y:S01]  /*2080*/  SHF.L.U32 R151, R2, 0x1, RZ ;  /* 0x0000000102977819 */ /* 0x000fe200000006ff */
[----:B------:R-:W1:Y:S03]  /*2090*/  SHFL.BFLY PT, R9, R8, 0x2, 0x1f ;  /* 0x0c401f0008097f89 */ /* 0x000e6600000e0000 */
[-C--:B------:R-:W-:Y:S01]  /*20a0*/  IADD3 R150, R0, R151.reuse, RZ ;  /* 0x0000009700967210 */ /* 0x080fe20007ffe0ff */
[----:B------:R-:W2:Y:S01]  /*20b0*/  SHFL.BFLY PT, R4, R11, 0x2, 0x1f ;  /* 0x0c401f000b047f89 */ /* 0x000ea200000e0000 */
[----:B------:R-:W-:-:S02]  /*20c0*/  IADD3 R149, R5, R151, RZ ;  /* 0x0000009705957210 */ /* 0x000fc40007ffe0ff */
[----:B------:R-:W-:Y:S01]  /*20d0*/  IADD3 R148, R5, R150, RZ ;  /* 0x0000009605947210 */ /* 0x000fe20007ffe0ff */
[----:B------:R-:W-:Y:S04]  /*20e0*/  LDSM.16.MT88.4 R44, [R150+0x8000] ;  /* 0x00800000962c783b */ /* 0x000fe80000004200 */
[----:B------:R-:W-:Y:S04]  /*20f0*/  LDSM.16.MT88.4 R52, [R149+0x8000] ;  /* 0x008000009534783b */ /* 0x000fe80000004200 */
[----:B------:R-:W-:Y:S04]  /*2100*/  LDSM.16.MT88.4 R60, [R148+0x8000] ;  /* 0x00800000943c783b */ /* 0x000fe80000004200 */
[----:B------:R-:W-:Y:S01]  /*2110*/  LDSM.16.MT88.4 R68, [R151+0xa000] ;  /* 0x00a000009744783b */ /* 0x000fe20000004200 */
[----:B-1----:R-:W-:-:S03]  /*2120*/  FMNMX.FTZ R9, R8, R9, !PT ;  /* 0x0000000908097209 */ /* 0x002fc60007810000 */
[----:B------:R-:W-:Y:S01]  /*2130*/  LDSM.16.MT88.4 R92, [R150+0xa000] ;  /* 0x00a00000965c783b */ /* 0x000fe20000004200 */
[----:B--2---:R-:W-:-:S03]  /*2140*/  FMNMX.FTZ R4, R11, R4, !PT ;  /* 0x000000040b047209 */ /* 0x004fc60007810000 */
[----:B------:R-:W1:Y:S04]  /*2150*/  SHFL.BFLY PT, R100, R9, 0x1, 0x1f ;  /* 0x0c201f0009647f89 */ /* 0x000e6800000e0000 */
[----:B------:R-:W2:Y:S04]  /*2160*/  SHFL.BFLY PT, R3, R4, 0x1, 0x1f ;  /* 0x0c201f0004037f89 */ /* 0x000ea800000e0000 */
[----:B------:R-:W-:Y:S01]  /*2170*/  LDSM.16.MT88.4 R80, [R149+0xa000] ;  /* 0x00a000009550783b */ /* 0x000fe20000004200 */
[----:B-1----:R-:W-:-:S03]  /*2180*/  FMNMX.FTZ R100, R9, R100, !PT ;  /* 0x0000006409647209 */ /* 0x002fc60007810000 */
[----:B------:R-:W-:Y:S01]  /*2190*/  LDSM.16.MT88.4 R8, [R150+0x8800] ;  /* 0x008800009608783b */ /* 0x000fe20000004200 */
[C---:B------:R-:W-:Y:S01]  /*21a0*/  FSETP.NEU.FTZ.AND P1, PT, R100.reuse, -INF , PT ;  /* 0xff8000006400780b */ /* 0x040fe20003f3d000 */
[----:B------:R-:W-:Y:S01]  /*21b0*/  FMUL.FTZ R120, R100, c[0x0][0x23c] ;  /* 0x00008f0064787a20 */ /* 0x000fe20000410000 */
[----:B--2---:R-:W-:-:S04]  /*21c0*/  FMNMX.FTZ R3, R4, R3, !PT ;  /* 0x0000000304037209 */ /* 0x004fc80007810000 */
[----:B------:R-:W-:Y:S01]  /*21d0*/  FSEL R120, R120, RZ, P1 ;  /* 0x000000ff78787208 */ /* 0x000fe20000800000 */
[C---:B------:R-:W-:Y:S01]  /*21e0*/  FMUL.FTZ R4, R3.reuse, c[0x0][0x23c] ;  /* 0x00008f0003047a20 */ /* 0x040fe20000410000 */
[----:B------:R-:W-:-:S03]  /*21f0*/  FSETP.NEU.FTZ.AND P1, PT, R3, -INF , PT ;  /* 0xff8000000300780b */ /* 0x000fc60003f3d000 */
[--C-:B------:R-:W-:Y:S01]  /*2200*/  FFMA.FTZ R32, R25, c[0x0][0x23c], -R120.reuse ;  /* 0x00008f0019207a23 */ /* 0x100fe20000010878 */
[----:B------:R-:W-:Y:S01]  /*2210*/  FSEL R25, R4, RZ, P1 ;  /* 0x000000ff04197208 */ /* 0x000fe20000800000 */
[--C-:B------:R-:W-:Y:S02]  /*2220*/  FFMA.FTZ R105, R30, c[0x0][0x23c], -R120.reuse ;  /* 0x00008f001e697a23 */ /* 0x100fe40000010878 */
[--C-:B------:R-:W-:Y:S02]  /*2230*/  FFMA.FTZ R102, R37, c[0x0][0x23c], -R120.reuse ;  /* 0x00008f0025667a23 */ /* 0x100fe40000010878 */
[----:B------:R-:W-:Y:S01]  /*2240*/  FFMA.FTZ R103, R31, c[0x0][0x23c], -R120 ;  /* 0x00008f001f677a23 */ /* 0x000fe20000010878 */
[----:B------:R-:W1:Y:S01]  /*2250*/  LDSM.16.MT88.4 R36, [R151+0x8000] ;  /* 0x008000009724783b */ /* 0x000e620000004200 */
[--C-:B------:R-:W-:Y:S01]  /*2260*/  FFMA.FTZ R107, R29, c[0x0][0x23c], -R25.reuse ;  /* 0x00008f001d6b7a23 */ /* 0x100fe20000010819 */
[----:B------:R-:W-:Y:S01]  /*2270*/  MUFU.EX2 R105, R105 ;  /* 0x0000006900697308 */ /* 0x000fe20000000800 */
[----:B------:R-:W-:-:S02]  /*2280*/  FFMA.FTZ R106, R20, c[0x0][0x23c], -R25 ;  /* 0x00008f00146a7a23 */ /* 0x000fc40000010819 */
[--C-:B------:R-:W-:Y:S02]  /*2290*/  FFMA.FTZ R104, R22, c[0x0][0x23c], -R25.reuse ;  /* 0x00008f0016687a23 */ /* 0x100fe40000010819 */
[----:B------:R-:W-:Y:S02]  /*22a0*/  FFMA.FTZ R35, R6, c[0x0][0x23c], -R25 ;  /* 0x00008f0006237a23 */ /* 0x000fe40000010819 */
[--C-:B------:R-:W-:Y:S01]  /*22b0*/  FFMA.FTZ R31, R7, c[0x0][0x23c], -R120.reuse ;  /* 0x00008f00071f7a23 */ /* 0x100fe20000010878 */
[----:B------:R-:W2:Y:S01]  /*22c0*/  MUFU.EX2 R102, R102 ;  /* 0x0000006600667308 */ /* 0x000ea20000000800 */
[----:B------:R-:W3:Y:S01]  /*22d0*/  LDSM.16.MT88.4 R4, [R148+0xa000] ;  /* 0x00a000009404783b */ /* 0x000ee20000004200 */
[--C-:B------:R-:W-:Y:S02]  /*22e0*/  FFMA.FTZ R101, R21, c[0x0][0x23c], -R120.reuse ;  /* 0x00008f0015657a23 */ /* 0x100fe40000010878 */
[--C-:B------:R-:W-:Y:S01]  /*22f0*/  FFMA.FTZ R30, R17, c[0x0][0x23c], -R120.reuse ;  /* 0x00008f00111e7a23 */ /* 0x100fe20000010878 */
[----:B------:R-:W4:Y:S01]  /*2300*/  LDSM.16.MT88.4 R20, [R151+0x8800] ;  /* 0x008800009714783b */ /* 0x000f220000004200 */
[----:B------:R-:W-:-:S02]  /*2310*/  FFMA.FTZ R0, R13, c[0x0][0x23c], -R120 ;  /* 0x00008f000d007a23 */ /* 0x000fc40000010878 */
[----:B------:R-:W-:Y:S01]  /*2320*/  MUFU.EX2 R103, R103 ;  /* 0x0000006700677308 */ /* 0x000fe20000000800 */
[--C-:B------:R-:W-:Y:S02]  /*2330*/  FFMA.FTZ R34, R18, c[0x0][0x23c], -R25.reuse ;  /* 0x00008f0012227a23 */ /* 0x100fe40000010819 */
[--C-:B------:R-:W-:Y:S02]  /*2340*/  FFMA.FTZ R29, R16, c[0x0][0x23c], -R25.reuse ;  /* 0x00008f00101d7a23 */ /* 0x100fe40000010819 */
[--C-:B------:R-:W-:Y:S01]  /*2350*/  FFMA.FTZ R33, R14, c[0x0][0x23c], -R25.reuse ;  /* 0x00008f000e217a23 */ /* 0x100fe20000010819 */
[----:B------:R-:W5:Y:S01]  /*2360*/  LDSM.16.MT88.4 R16, [R149+0x8800] ;  /* 0x008800009510783b */ /* 0x000f620000004200 */
[----:B------:R-:W-:Y:S01]  /*2370*/  FFMA.FTZ R2, R12, c[0x0][0x23c], -R25 ;  /* 0x00008f000c027a23 */ /* 0x000fe20000010819 */
[----:B------:R-:W1:Y:S01]  /*2380*/  MUFU.EX2 R32, R32 ;  /* 0x0000002000207308 */ /* 0x000e620000000800 */
[----:B--2---:R-:W-:Y:S01]  /*2390*/  F2FP.PACK_AB R84, R102, R105 ;  /* 0x000000696654723e */ /* 0x004fe200000000ff */
[----:B------:R-:W2:Y:S01]  /*23a0*/  LDSM.16.MT88.4 R12, [R148+0x8800] ;  /* 0x00880000940c783b */ /* 0x000ea20000004200 */
[----:B------:R-:W-:-:S02]  /*23b0*/  FFMA.FTZ R108, R111, c[0x0][0x23c], -R120 ;  /* 0x00008f006f6c7a23 */ /* 0x000fc40000010878 */
[--C-:B------:R-:W-:Y:S02]  /*23c0*/  FFMA.FTZ R111, R109, c[0x0][0x23c], -R120.reuse ;  /* 0x00008f006d6f7a23 */ /* 0x100fe40000010878 */
[--C-:B------:R-:W-:Y:S01]  /*23d0*/  FFMA.FTZ R109, R115, c[0x0][0x23c], -R120.reuse ;  /* 0x00008f00736d7a23 */ /* 0x100fe20000010878 */
[----:B------:R-:W-:Y:S01]  /*23e0*/  MUFU.EX2 R107, R107 ;  /* 0x0000006b006b7308 */ /* 0x000fe20000000800 */
[----:B------:R-:W-:Y:S02]  /*23f0*/  FFMA.FTZ R110, R113, c[0x0][0x23c], -R120 ;  /* 0x00008f00716e7a23 */ /* 0x000fe40000010878 */
[--C-:B------:R-:W-:Y:S02]  /*2400*/  FFMA.FTZ R112, R112, c[0x0][0x23c], -R25.reuse ;  /* 0x00008f0070707a23 */ /* 0x100fe40000010819 */
[--C-:B------:R-:W-:Y:S02]  /*2410*/  FFMA.FTZ R113, R124, c[0x0][0x23c], -R25.reuse ;  /* 0x00008f007c717a23 */ /* 0x100fe40000010819 */
[--C-:B------:R-:W-:Y:S01]  /*2420*/  FFMA.FTZ R115, R122, c[0x0][0x23c], -R25.reuse ;  /* 0x00008f007a737a23 */ /* 0x100fe20000010819 */
[----:B------:R-:W3:Y:S01]  /*2430*/  MUFU.EX2 R106, R106 ;  /* 0x0000006a006a7308 */ /* 0x000ee20000000800 */
[----:B-1----:R-:W-:Y:S01]  /*2440*/  F2FP.PACK_AB R86, R32, R103 ;  /* 0x000000672056723e */ /* 0x002fe200000000ff */
[----:B------:R-:W-:-:S02]  /*2450*/  FFMA.FTZ R116, R116, c[0x0][0x23c], -R25 ;  /* 0x00008f0074747a23 */ /* 0x000fc40000010819 */
[--C-:B------:R-:W-:Y:S02]  /*2460*/  FFMA.FTZ R122, R119, c[0x0][0x23c], -R120.reuse ;  /* 0x00008f00777a7a23 */ /* 0x100fe40000010878 */
[--C-:B------:R-:W-:Y:S02]  /*2470*/  FFMA.FTZ R121, R121, c[0x0][0x23c], -R120.reuse ;  /* 0x00008f0079797a23 */ /* 0x100fe40000010878 */
[----:B------:R-:W-:Y:S01]  /*2480*/  MUFU.EX2 R104, R104 ;  /* 0x0000006800687308 */ /* 0x000fe20000000800 */
[--C-:B------:R-:W-:Y:S02]  /*2490*/  FFMA.FTZ R117, R117, c[0x0][0x23c], -R120.reuse ;  /* 0x00008f0075757a23 */ /* 0x100fe40000010878 */
[--C-:B------:R-:W-:Y:S02]  /*24a0*/  FFMA.FTZ R119, R114, c[0x0][0x23c], -R25.reuse ;  /* 0x00008f0072777a23 */ /* 0x100fe40000010819 */
[----:B------:R-:W-:Y:S02]  /*24b0*/  FFMA.FTZ R120, R27, c[0x0][0x23c], -R120 ;  /* 0x00008f001b787a23 */ /* 0x000fe40000010878 */
[--C-:B------:R-:W-:Y:S01]  /*24c0*/  FFMA.FTZ R118, R118, c[0x0][0x23c], -R25.reuse ;  /* 0x00008f0076767a23 */ /* 0x100fe20000010819 */
[----:B------:R-:W1:Y:S01]  /*24d0*/  MUFU.EX2 R35, R35 ;  /* 0x0000002300237308 */ /* 0x000e620000000800 */
[----:B---3--:R-:W-:Y:S01]  /*24e0*/  F2FP.PACK_AB R85, R106, R107 ;  /* 0x0000006b6a55723e */ /* 0x008fe200000000ff */
[----:B------:R-:W-:-:S02]  /*24f0*/  FFMA.FTZ R114, R26, c[0x0][0x23c], -R25 ;  /* 0x00008f001a727a23 */ /* 0x000fc40000010819 */
[----:B------:R-:W-:Y:S02]  /*2500*/  FFMA.FTZ R175, R24, c[0x0][0x23c], -R25 ;  /* 0x00008f0018af7a23 */ /* 0x000fe40000010819 */
[----:B------:R-:W-:Y:S01]  /*2510*/  FADD.FTZ R102, R105, R102 ;  /* 0x0000006669667221 */ /* 0x000fe20000010000 */
[----:B------:R-:W-:Y:S01]  /*2520*/  LDSM.16.MT88.4 R24, [R150+0x9800] ;  /* 0x009800009618783b */ /* 0x000fe20000004200 */
[----:B------:R-:W-:Y:S01]  /*2530*/  MUFU.EX2 R101, R101 ;  /* 0x0000006500657308 */ /* 0x000fe20000000800 */
[----:B------:R-:W-:Y:S02]  /*2540*/  FADD.FTZ R107, R107, R106 ;  /* 0x0000006a6b6b7221 */ /* 0x000fe40000010000 */
[----:B------:R-:W-:-:S04]  /*2550*/  FADD.FTZ R103, R103, R102 ;  /* 0x0000006667677221 */ /* 0x000fc80000010000 */
[----:B------:R-:W-:Y:S01]  /*2560*/  FADD.FTZ R32, R32, R103 ;  /* 0x0000006720207221 */ /* 0x000fe20000010000 */
[----:B-1----:R-:W-:Y:S01]  /*2570*/  F2FP.PACK_AB R87, R35, R104 ;  /* 0x000000682357723e */ /* 0x002fe200000000ff */
[----:B------:R-:W1:Y:S01]  /*2580*/  MUFU.EX2 R30, R30 ;  /* 0x0000001e001e7308 */ /* 0x000e620000000800 */
[----:B------:R-:W-:-:S04]  /*2590*/  FADD.FTZ R104, R104, R107 ;  /* 0x0000006b68687221 */ /* 0x000fc80000010000 */
[----:B------:R-:W-:Y:S01]  /*25a0*/  FADD.FTZ R35, R35, R104 ;  /* 0x0000006823237221 */ /* 0x000fe20000010000 */
[C---:B------:R-:W-:Y:S02]  /*25b0*/  HMMA.16816.F32 R40, R84.reuse, R44, RZ ;  /* 0x0000002c5428723c */ /* 0x040fe400000018ff */
[----:B------:R-:W-:Y:S06]  /*25c0*/  MUFU.EX2 R31, R31 ;  /* 0x0000001f001f7308 */ /* 0x000fec0000000800 */
[C---:B------:R-:W-:Y:S02]  /*25d0*/  HMMA.16816.F32 R44, R84.reuse, R46, RZ ;  /* 0x0000002e542c723c */ /* 0x040fe400000018ff */
[----:B------:R-:W-:Y:S06]  /*25e0*/  MUFU.EX2 R0, R0 ;  /* 0x0000000000007308 */ /* 0x000fec0000000800 */
[C---:B------:R-:W-:Y:S02]  /*25f0*/  HMMA.16816.F32 R96, R84.reuse, R36, RZ ;  /* 0x000000245460723c */ /* 0x040fe400000018ff */
[----:B------:R-:W-:Y:S06]  /*2600*/  MUFU.EX2 R34, R34 ;  /* 0x0000002200227308 */ /* 0x000fec0000000800 */
[C---:B------:R-:W-:Y:S02]  /*2610*/  HMMA.16816.F32 R48, R84.reuse, R52, RZ ;  /* 0x000000345430723c */ /* 0x040fe400000018ff */
[----:B------:R-:W3:Y:S06]  /*2620*/  MUFU.EX2 R29, R29 ;  /* 0x0000001d001d7308 */ /* 0x000eec0000000800 */
[C---:B------:R-:W-:Y:S02]  /*2630*/  HMMA.16816.F32 R56, R84.reuse, R60, RZ ;  /* 0x0000003c5438723c */ /* 0x040fe400000018ff */
[----:B------:R-:W-:Y:S06]  /*2640*/  MUFU.EX2 R33, R33 ;  /* 0x0000002100217308 */ /* 0x000fec0000000800 */
[C---:B------:R-:W-:Y:S02]  /*2650*/  HMMA.16816.F32 R64, R84.reuse, R68, RZ ;  /* 0x000000445440723c */ /* 0x040fe400000018ff */
[----:B------:R-:W1:Y:S06]  /*2660*/  MUFU.EX2 R2, R2 ;  /* 0x0000000200027308 */ /* 0x000e6c0000000800 */
[C---:B------:R-:W-:Y:S02]  /*2670*/  HMMA.16816.F32 R72, R84.reuse, R92, RZ ;  /* 0x0000005c5448723c */ /* 0x040fe400000018ff */
[----:B------:R-:W-:Y:S06]  /*2680*/  MUFU.EX2 R108, R108 ;  /* 0x0000006c006c7308 */ /* 0x000fec0000000800 */
[C---:B------:R-:W-:Y:S02]  /*2690*/  HMMA.16816.F32 R76, R84.reuse, R80, RZ ;  /* 0x00000050544c723c */ /* 0x040fe400000018ff */
[----:B------:R-:W1:Y:S06]  /*26a0*/  MUFU.EX2 R111, R111 ;  /* 0x0000006f006f7308 */ /* 0x000e6c0000000800 */
[C---:B------:R-:W-:Y:S02]  /*26b0*/  HMMA.16816.F32 R36, R84.reuse, R38, RZ ;  /* 0x000000265424723c */ /* 0x040fe400000018ff */
[----:B------:R-:W-:Y:S06]  /*26c0*/  MUFU.EX2 R109, R109 ;  /* 0x0000006d006d7308 */ /* 0x000fec0000000800 */
[C---:B------:R-:W-:Y:S02]  /*26d0*/  HMMA.16816.F32 R52, R84.reuse, R54, RZ ;  /* 0x000000365434723c */ /* 0x040fe400000018ff */
[----:B------:R-:W-:Y:S06]  /*26e0*/  MUFU.EX2 R110, R110 ;  /* 0x0000006e006e7308 */ /* 0x000fec0000000800 */
[C---:B------:R-:W-:Y:S02]  /*26f0*/  HMMA.16816.F32 R60, R84.reuse, R62, RZ ;  /* 0x0000003e543c723c */ /* 0x040fe400000018ff */
[----:B------:R-:W-:Y:S06]  /*2700*/  MUFU.EX2 R112, R112 ;  /* 0x0000007000707308 */ /* 0x000fec0000000800 */
[C---:B------:R-:W-:Y:S02]  /*2710*/  HMMA.16816.F32 R68, R84.reuse, R70, RZ ;  /* 0x000000465444723c */ /* 0x040fe400000018ff */
[----:B------:R-:W1:Y:S06]  /*2720*/  MUFU.EX2 R113, R113 ;  /* 0x0000007100717308 */ /* 0x000e6c0000000800 */
[C---:B------:R-:W-:Y:S02]  /*2730*/  HMMA.16816.F32 R92, R84.reuse, R94, RZ ;  /* 0x0000005e545c723c */ /* 0x040fe400000018ff */
[----:B------:R-:W-:Y:S06]  /*2740*/  MUFU.EX2 R115, R115 ;  /* 0x0000007300737308 */ /* 0x000fec0000000800 */
[C---:B------:R-:W-:Y:S02]  /*2750*/  HMMA.16816.F32 R80, R84.reuse, R82, RZ ;  /* 0x000000525450723c */ /* 0x040fe400000018ff */
[----:B------:R-:W2:Y:S06]  /*2760*/  MUFU.EX2 R116, R116 ;  /* 0x0000007400747308 */ /* 0x000eac0000000800 */
[C---:B------:R-:W-:Y:S02]  /*2770*/  HMMA.16816.F32 R88, R84.reuse, R4, RZ ;  /* 0x000000045458723c */ /* 0x040fe400000018ff */
[----:B------:R-:W-:Y:S05]  /*2780*/  MUFU.EX2 R121, R121 ;  /* 0x0000007900797308 */ /* 0x000fea0000000800 */
[----:B-1----:R-:W-:Y:S01]  /*2790*/  F2FP.PACK_AB R4, R30, R101 ;  /* 0x000000651e04723e */ /* 0x002fe200000000ff */
[----:B------:R-:W-:Y:S01]  /*27a0*/  HMMA.16816.F32 R84, R84, R6, RZ ;  /* 0x000000065454723c */ /* 0x000fe200000018ff */
[----:B---3--:R-:W-:Y:S01]  /*27b0*/  F2FP.PACK_AB R5, R29, R34 ;  /* 0x000000221d05723e */ /* 0x008fe200000000ff */
[----:B------:R-:W1:Y:S01]  /*27c0*/  MUFU.EX2 R122, R122 ;  /* 0x0000007a007a7308 */ /* 0x000e620000000800 */
[----:B------:R-:W-:-:S02]  /*27d0*/  FADD.FTZ R101, R101, R32 ;  /* 0x0000002065657221 */ /* 0x000fc40000010000 */
[----:B------:R-:W-:Y:S02]  /*27e0*/  FADD.FTZ R34, R34, R35 ;  /* 0x0000002322227221 */ /* 0x000fe40000010000 */
[----:B------:R-:W-:Y:S01]  /*27f0*/  F2FP.PACK_AB R6, R0, R31 ;  /* 0x0000001f0006723e */ /* 0x000fe200000000ff */
[----:B------:R-:W-:Y:S01]  /*2800*/  FADD.FTZ R30, R30, R101 ;  /* 0x000000651e1e7221 */ /* 0x000fe20000010000 */
[----:B------:R-:W-:Y:S01]  /*2810*/  F2FP.PACK_AB R7, R2, R33 ;  /* 0x000000210207723e */ /* 0x000fe200000000ff */
[----:B------:R-:W-:Y:S01]  /*2820*/  MUFU.EX2 R117, R117 ;  /* 0x0000007500757308 */ /* 0x000fe20000000800 */
[----:B------:R-:W-:Y:S02]  /*2830*/  FADD.FTZ R34, R29, R34 ;  /* 0x000000221d227221 */ /* 0x000fe40000010000 */
[----:B------:R-:W-:Y:S02]  /*2840*/  FADD.FTZ R31, R31, R30 ;  /* 0x0000001e1f1f7221 */ /* 0x000fe40000010000 */
[----:B------:R-:W-:Y:S01]  /*2850*/  FADD.FTZ R33, R33, R34 ;  /* 0x0000002221217221 */ /* 0x000fe20000010000 */
[----:B------:R-:W-:Y:S01]  /*2860*/  HMMA.16816.F32 R40, R4, R8, R40 ;  /* 0x000000080428723c */ /* 0x000fe20000001828 */
[----:B------:R-:W-:Y:S01]  /*2870*/  FADD.FTZ R31, R0, R31 ;  /* 0x0000001f001f7221 */ /* 0x000fe20000010000 */
[----:B------:R-:W-:Y:S01]  /*2880*/  MUFU.EX2 R120, R120 ;  /* 0x0000007800787308 */ /* 0x000fe20000000800 */
[----:B------:R-:W-:-:S05]  /*2890*/  FADD.FTZ R33, R2, R33 ;  /* 0x0000002102217221 */ /* 0x000fca0000010000 */
[C---:B------:R-:W-:Y:S01]  /*28a0*/  HMMA.16816.F32 R44, R4.reuse, R10, R44 ;  /* 0x0000000a042c723c */ /* 0x040fe2000000182c */
[----:B------:R-:W3:Y:S01]  /*28b0*/  LDSM.16.MT88.4 R8, [R150+0xa800] ;  /* 0x00a800009608783b */ /* 0x000ee20000004200 */
[----:B------:R-:W-:Y:S06]  /*28c0*/  MUFU.EX2 R118, R118 ;  /* 0x0000007600767308 */ /* 0x000fec0000000800 */
[C---:B----4-:R-:W-:Y:S02]  /*28d0*/  HMMA.16816.F32 R96, R4.reuse, R20, R96 ;  /* 0x000000140460723c */ /* 0x050fe40000001860 */
[----:B------:R-:W4:Y:S06]  /*28e0*/  MUFU.EX2 R119, R119 ;  /* 0x0000007700777308 */ /* 0x000f2c0000000800 */
[C---:B------:R-:W-:Y:S01]  /*28f0*/  HMMA.16816.F32 R36, R4.reuse, R22, R36 ;  /* 0x000000160424723c */ /* 0x040fe20000001824 */
[----:B------:R-:W1:Y:S01]  /*2900*/  LDSM.16.MT88.4 R20, [R151+0xa800] ;  /* 0x00a800009714783b */ /* 0x000e620000004200 */
[----:B------:R-:W-:Y:S06]  /*2910*/  MUFU.EX2 R114, R114 ;  /* 0x0000007200727308 */ /* 0x000fec0000000800 */
[C---:B-----5:R-:W-:Y:S02]  /*2920*/  HMMA.16816.F32 R48, R4.reuse, R16, R48 ;  /* 0x000000100430723c */ /* 0x060fe40000001830 */
[----:B------:R-:W5:Y:S06]  /*2930*/  MUFU.EX2 R175, R175 ;  /* 0x000000af00af7308 */ /* 0x000f6c0000000800 */
[C---:B------:R-:W-:Y:S01]  /*2940*/  HMMA.16816.F32 R52, R4.reuse, R18, R52 ;  /* 0x000000120434723c */ /* 0x040fe20000001834 */
[----:B------:R-:W4:Y:S07]  /*2950*/  LDSM.16.MT88.4 R16, [R149+0xa800] ;  /* 0x00a800009510783b */ /* 0x000f2e0000004200 */
[C---:B--2---:R-:W-:Y:S08]  /*2960*/  HMMA.16816.F32 R56, R4.reuse, R12, R56 ;  /* 0x0000000c0438723c */ /* 0x044ff00000001838 */
[C---:B------:R-:W-:Y:S01]  /*2970*/  HMMA.16816.F32 R60, R4.reuse, R14, R60 ;  /* 0x0000000e043c723c */ /* 0x040fe2000000183c */
[----:B------:R-:W2:Y:S07]  /*2980*/  LDSM.16.MT88.4 R12, [R148+0xa800] ;  /* 0x00a80000940c783b */ /* 0x000eae0000004200 */
[C---:B---3--:R-:W-:Y:S08]  /*2990*/  HMMA.16816.F32 R72, R4.reuse, R8, R72 ;  /* 0x000000080448723c */ /* 0x048ff00000001848 */
[C---:B------:R-:W-:Y:S01]  /*29a0*/  HMMA.16816.F32 R92, R4.reuse, R10, R92 ;  /* 0x0000000a045c723c */ /* 0x040fe2000000185c */
[----:B------:R-:W3:Y:S07]  /*29b0*/  LDSM.16.MT88.4 R8, [R151+0x9000] ;  /* 0x009000009708783b */ /* 0x000eee0000004200 */
[C---:B-1----:R-:W-:Y:S08]  /*29c0*/  HMMA.16816.F32 R64, R4.reuse, R20, R64 ;  /* 0x000000140440723c */ /* 0x042ff00000001840 */
[C---:B------:R-:W-:Y:S01]  /*29d0*/  HMMA.16816.F32 R68, R4.reuse, R22, R68 ;  /* 0x000000160444723c */ /* 0x040fe20000001844 */
[----:B------:R-:W1:Y:S07]  /*29e0*/  LDSM.16.MT88.4 R20, [R150+0x9000] ;  /* 0x009000009614783b */ /* 0x000e6e0000004200 */
[C---:B----4-:R-:W-:Y:S08]  /*29f0*/  HMMA.16816.F32 R76, R4.reuse, R16, R76 ;  /* 0x00000010044c723c */ /* 0x050ff0000000184c */
[C---:B------:R-:W-:Y:S01]  /*2a00*/  HMMA.16816.F32 R80, R4.reuse, R18, R80 ;  /* 0x000000120450723c */ /* 0x040fe20000001850 */
[----:B------:R-:W4:Y:S07]  /*2a10*/  LDSM.16.MT88.4 R16, [R149+0x9000] ;  /* 0x009000009510783b */ /* 0x000f2e0000004200 */
[C---:B--2---:R-:W-:Y:S08]  /*2a20*/  HMMA.16816.F32 R88, R4.reuse, R12, R88 ;  /* 0x0000000c0458723c */ /* 0x044ff00000001858 */
[----:B------:R-:W-:Y:S01]  /*2a30*/  HMMA.16816.F32 R84, R4, R14, R84 ;  /* 0x0000000e0454723c */ /* 0x000fe20000001854 */
[----:B------:R-:W2:Y:S06]  /*2a40*/  LDSM.16.MT88.4 R12, [R148+0x9000] ;  /* 0x00900000940c783b */ /* 0x000eac0000004200 */
[----:B------:R-:W-:Y:S01]  /*2a50*/  F2FP.PACK_AB R4, R111, R108 ;  /* 0x0000006c6f04723e */ /* 0x000fe200000000ff */
[----:B------:R-:W-:Y:S01]  /*2a60*/  FADD.FTZ R108, R108, R31 ;  /* 0x0000001f6c6c7221 */ /* 0x000fe20000010000 */
[----:B------:R-:W-:Y:S01]  /*2a70*/  F2FP.PACK_AB R5, R113, R112 ;  /* 0x000000707105723e */ /* 0x000fe200000000ff */
[----:B------:R-:W-:Y:S01]  /*2a80*/  FADD.FTZ R112, R112, R33 ;  /* 0x0000002170707221 */ /* 0x000fe20000010000 */
[----:B------:R-:W-:Y:S01]  /*2a90*/  F2FP.PACK_AB R6, R110, R109 ;  /* 0x0000006d6e06723e */ /* 0x000fe200000000ff */
[----:B------:R-:W-:Y:S01]  /*2aa0*/  FADD.FTZ R108, R111, R108 ;  /* 0x0000006c6f6c7221 */ /* 0x000fe20000010000 */
[----:B------:R-:W-:Y:S01]  /*2ab0*/  F2FP.PACK_AB R7, R116, R115 ;  /* 0x000000737407723e */ /* 0x000fe200000000ff */
[----:B------:R-:W-:-:S02]  /*2ac0*/  FADD.FTZ R112, R113, R112 ;  /* 0x0000007071707221 */ /* 0x000fc40000010000 */
[----:B------:R-:W-:Y:S02]  /*2ad0*/  FADD.FTZ R109, R109, R108 ;  /* 0x0000006c6d6d7221 */ /* 0x000fe40000010000 */
[----:B------:R-:W-:Y:S02]  /*2ae0*/  FADD.FTZ R115, R115, R112 ;  /* 0x0000007073737221 */ /* 0x000fe40000010000 */
[----:B---3--:R-:W-:Y:S01]  /*2af0*/  HMMA.16816.F32 R96, R4, R8, R96 ;  /* 0x000000080460723c */ /* 0x008fe20000001860 */
[----:B------:R-:W-:Y:S02]  /*2b00*/  FADD.FTZ R110, R110, R109 ;  /* 0x0000006d6e6e7221 */ /* 0x000fe40000010000 */
[----:B------:R-:W-:-:S05]  /*2b10*/  FADD.FTZ R115, R116, R115 ;  /* 0x0000007374737221 */ /* 0x000fca0000010000 */
        /* <DEDUP_REMOVED lines=16> */
[----:B------:R-:W-:Y:S07]  /*2c20*/  LDSM.16.MT88.4 R20, [R148+0x9800] ;  /* 0x009800009414783b */ /* 0x000fee0000004200 */
[C---:B----4-:R-:W-:Y:S08]  /*2c30*/  HMMA.16816.F32 R88, R4.reuse, R16, R88 ;  /* 0x000000100458723c */ /* 0x050ff00000001858 */
[C---:B--2---:R-:W-:Y:S08]  /*2c40*/  HMMA.16816.F32 R76, R4.reuse, R12, R76 ;  /* 0x0000000c044c723c */ /* 0x044ff0000000184c */
[C---:B------:R-:W-:Y:S01]  /*2c50*/  HMMA.16816.F32 R80, R4.reuse, R14, R80 ;  /* 0x0000000e0450723c */ /* 0x040fe20000001850 */
[----:B------:R-:W1:Y:S07]  /*2c60*/  LDSM.16.MT88.4 R12, [R149+0x9800] ;  /* 0x00980000950c783b */ /* 0x000e6e0000004200 */
[----:B------:R-:W-:Y:S01]  /*2c70*/  HMMA.16816.F32 R84, R4, R18, R84 ;  /* 0x000000120454723c */ /* 0x000fe20000001854 */
[----:B------:R-:W-:Y:S06]  /*2c80*/  LDSM.16.MT88.4 R16, [R150+0xb800] ;  /* 0x00b800009610783b */ /* 0x000fec0000004200 */
[----:B------:R-:W-:Y:S01]  /*2c90*/  F2FP.PACK_AB R4, R122, R121 ;  /* 0x000000797a04723e */ /* 0x000fe200000000ff */
[----:B------:R-:W-:Y:S01]  /*2ca0*/  FADD.FTZ R121, R121, R110 ;  /* 0x0000006e79797221 */ /* 0x000fe20000010000 */
[----:B------:R-:W-:Y:S01]  /*2cb0*/  F2FP.PACK_AB R5, R119, R118 ;  /* 0x000000767705723e */ /* 0x000fe200000000ff */
[----:B------:R-:W-:Y:S01]  /*2cc0*/  FADD.FTZ R118, R118, R115 ;  /* 0x0000007376767221 */ /* 0x000fe20000010000 */
[----:B------:R-:W-:Y:S01]  /*2cd0*/  F2FP.PACK_AB R6, R120, R117 ;  /* 0x000000757806723e */ /* 0x000fe200000000ff */
[----:B------:R-:W-:Y:S01]  /*2ce0*/  FADD.FTZ R122, R122, R121 ;  /* 0x000000797a7a7221 */ /* 0x000fe20000010000 */
[----:B-----5:R-:W-:Y:S01]  /*2cf0*/  F2FP.PACK_AB R7, R175, R114 ;  /* 0x00000072af07723e */ /* 0x020fe200000000ff */
[----:B------:R-:W-:-:S02]  /*2d00*/  FADD.FTZ R119, R119, R118 ;  /* 0x0000007677777221 */ /* 0x000fc40000010000 */
[----:B------:R-:W-:Y:S02]  /*2d10*/  FADD.FTZ R117, R117, R122 ;  /* 0x0000007a75757221 */ /* 0x000fe40000010000 */
[----:B------:R-:W-:Y:S02]  /*2d20*/  FADD.FTZ R114, R114, R119 ;  /* 0x0000007772727221 */ /* 0x000fe40000010000 */
[----:B---3--:R-:W-:Y:S01]  /*2d30*/  HMMA.16816.F32 R96, R4, R8, R96 ;  /* 0x000000080460723c */ /* 0x008fe20000001860 */
[----:B------:R-:W-:Y:S02]  /*2d40*/  FADD.FTZ R177, R120, R117 ;  /* 0x0000007578b17221 */ /* 0x000fe40000010000 */
[----:B------:R-:W-:-:S05]  /*2d50*/  FADD.FTZ R175, R175, R114 ;  /* 0x00000072afaf7221 */ /* 0x000fca0000010000 */
[C---:B------:R-:W-:Y:S01]  /*2d60*/  HMMA.16816.F32 R36, R4.reuse, R10, R36 ;  /* 0x0000000a0424723c */ /* 0x040fe20000001824 */
[----:B------:R-:W2:Y:S07]  /*2d70*/  LDSM.16.MT88.4 R8, [R151+0xb800] ;  /* 0x00b800009708783b */ /* 0x000eae0000004200 */
[C---:B-1----:R-:W-:Y:S08]  /*2d80*/  HMMA.16816.F32 R48, R4.reuse, R12, R48 ;  /* 0x0000000c0430723c */ /* 0x042ff00000001830 */
[C---:B------:R-:W-:Y:S01]  /*2d90*/  HMMA.16816.F32 R52, R4.reuse, R14, R52 ;  /* 0x0000000e0434723c */ /* 0x040fe20000001834 */
[----:B------:R-:W1:Y:S07]  /*2da0*/  LDSM.16.MT88.4 R12, [R149+0xb800] ;  /* 0x00b80000950c783b */ /* 0x000e6e0000004200 */
[C---:B------:R-:W-:Y:S08]  /*2db0*/  HMMA.16816.F32 R40, R4.reuse, R24, R40 ;  /* 0x000000180428723c */ /* 0x040ff00000001828 */
[C---:B------:R-:W-:Y:S08]  /*2dc0*/  HMMA.16816.F32 R44, R4.reuse, R26, R44 ;  /* 0x0000001a042c723c */ /* 0x040ff0000000182c */
[C---:B------:R-:W-:Y:S08]  /*2dd0*/  HMMA.16816.F32 R56, R4.reuse, R20, R56 ;  /* 0x000000140438723c */ /* 0x040ff00000001838 */
[C---:B--2---:R-:W-:Y:S08]  /*2de0*/  HMMA.16816.F32 R64, R4.reuse, R8, R64 ;  /* 0x000000080440723c */ /* 0x044ff00000001840 */
[C---:B------:R-:W-:Y:S01]  /*2df0*/  HMMA.16816.F32 R68, R4.reuse, R10, R68 ;  /* 0x0000000a0444723c */ /* 0x040fe20000001844 */
[----:B------:R-:W2:Y:S07]  /*2e00*/  LDSM.16.MT88.4 R8, [R148+0xb800] ;  /* 0x00b800009408783b */ /* 0x000eae0000004200 */
[C---:B------:R-:W-:Y:S08]  /*2e10*/  HMMA.16816.F32 R60, R4.reuse, R22, R60 ;  /* 0x00000016043c723c */ /* 0x040ff0000000183c */
[C---:B------:R-:W-:Y:S08]  /*2e20*/  HMMA.16816.F32 R72, R4.reuse, R16, R72 ;  /* 0x000000100448723c */ /* 0x040ff00000001848 */
[C---:B------:R-:W-:Y:S08]  /*2e30*/  HMMA.16816.F32 R92, R4.reuse, R18, R92 ;  /* 0x00000012045c723c */ /* 0x040ff0000000185c */
[C---:B-1----:R-:W-:Y:S08]  /*2e40*/  HMMA.16816.F32 R76, R4.reuse, R12, R76 ;  /* 0x0000000c044c723c */ /* 0x042ff0000000184c */
[C---:B------:R-:W-:Y:S08]  /*2e50*/  HMMA.16816.F32 R80, R4.reuse, R14, R80 ;  /* 0x0000000e0450723c */ /* 0x040ff00000001850 */
[C---:B--2---:R-:W-:Y:S08]  /*2e60*/  HMMA.16816.F32 R88, R4.reuse, R8, R88 ;  /* 0x000000080458723c */ /* 0x044ff00000001858 */
[----:B------:R-:W-:Y:S01]  /*2e70*/  HMMA.16816.F32 R84, R4, R10, R84 ;  /* 0x0000000a0454723c */ /* 0x000fe20000001854 */
[----:B------:R-:W-:Y:S03]  /*2e80*/  @!UPT UIADD3 URZ, URZ, URZ, URZ ;  /* 0x0000003f3f3ff290 */ /* 0x000fe6000fffe03f */
[----:B------:R-:W-:Y:S11]  /*2e90*/  @!P0 BRA `(.L_x_460) ;  /* 0x00001f2000008947 */ /* 0x000ff60003800000 */
[----:B------:R-:W-:Y:S01]  /*2ea0*/  IADD3 R169, R28, -0x2, RZ ;  /* 0xfffffffe1ca97810 */ /* 0x000fe20007ffe0ff */
[----:B------:R-:W-:Y:S01]  /*2eb0*/  IMAD.MOV.U32 R0, RZ, RZ, R3 ;  /* 0x000000ffff007224 */ /* 0x000fe200078e0003 */
[----:B------:R-:W-:Y:S01]  /*2ec0*/  MOV R101, R100 ;  /* 0x0000006400657202 */ /* 0x000fe20000000f00 */
[----:B------:R-:W-:Y:S06]  /*2ed0*/  BRA `(.L_x_461) ;  /* 0x000001d000007947 */ /* 0x000fec0003800000 */
.L_x_463:
[----:B------:R-:W-:Y:S04]  /*2ee0*/  IADD3 R3, R169, -0x1, RZ ;  /* 0xffffffffa9037810 */ /* 0x000fe80007ffe0ff */
[----:B------:R-:W-:Y:S01]  /*2ef0*/  SHF.R.S32.HI R2, RZ, 0x1f, R3 ;  /* 0x0000001fff027819 */ /* 0x000fe20000011403 */
[C---:B------:R-:W-:Y:S04]  /*2f00*/  IMAD.WIDE.U32 R102, R3.reuse, c[0x0][0x198], RZ ;  /* 0x0000660003667a25 */ /* 0x040fe800078e00ff */
[----:B------:R-:W-:Y:S04]  /*2f10*/  IMAD R2, R2, c[0x0][0x198], RZ ;  /* 0x0000660002027a24 */ /* 0x000fe800078e02ff */
[----:B------:R-:W-:Y:S01]  /*2f20*/  IMAD R2, R3, c[0x0][0x19c], R2 ;  /* 0x0000670003027a24 */ /* 0x000fe200078e0202 */
[C---:B------:R-:W-:Y:S03]  /*2f30*/  LEA R3, P1, R102.reuse, R164, 0x6 ;  /* 0x000000a466037211 */ /* 0x040fe600078230ff */
[----:B------:R-:W-:Y:S01]  /*2f40*/  IMAD.IADD R103, R103, 0x1, R2 ;  /* 0x0000000167677824 */ /* 0x000fe200078e0202 */
[C---:B------:R-:W-:Y:S04]  /*2f50*/  LEA R104, P2, R3.reuse, c[0x0][0x168], 0x1 ;  /* 0x00005a0003687a11 */ /* 0x040fe800078408ff */
[----:B------:R-:W-:Y:S02]  /*2f60*/  LEA.HI.X R2, R102, R167, R103, 0x6, P1 ;  /* 0x000000a766027211 */ /* 0x000fe400008f3467 */
        /* <DEDUP_REMOVED lines=20> */
.L_x_461:
[----:B------:R-:W-:Y:S01]  /*30b0*/  SHF.R.S32.HI R2, RZ, 0x1f, R169 ;  /* 0x0000001fff027819 */ /* 0x000fe200000114a9 */
[----:B------:R-:W-:Y:S04]  /*30c0*/  DEPBAR.LE SB0, 0x0 ;  /* 0x000080000000791a */ /* 0x000fe80000000000 */
[----:B------:R-:W-:Y:S01]  /*30d0*/  BAR.SYNC.DEFER_BLOCKING 0x0 ;  /* 0x0000000000007b1d */ /* 0x000fe20000010000 */
[----:B------:R-:W-:Y:S02]  /*30e0*/  IMAD R2, R2, c[0x0][0x1a0], RZ ;  /* 0x0000680002027a24 */ /* 0x000fe400078e02ff */
[C---:B------:R-:W-:Y:S04]  /*30f0*/  IMAD.WIDE.U32 R102, R169.reuse, c[0x0][0x1a0], RZ ;  /* 0x00006800a9667a25 */ /* 0x040fe800078e00ff */
        /* <DEDUP_REMOVED lines=17> */
[----:B------:R1:W-:Y:S01]  /*3210*/  LDGSTS.E.BYPASS.LTC128B.128 [R160+0x8800], [R102.64] ;  /* 0x0880000066a07fae */ /* 0x0003e2000b901d4a */
[----:B------:R-:W-:Y:S03]  /*3220*/  ISETP.GT.AND P0, PT, R169, RZ, PT ;  /* 0x000000ffa900720c */ /* 0x000fe60003f04270 */
[----:B------:R1:W-:Y:S04]  /*3230*/  LDGSTS.E.BYPASS.LTC128B.128 [R160+0xa800], [R102.64+0x80] ;  /* 0x0a80008066a07fae */ /* 0x0003e8000b901d4a */
[----:B------:R1:W-:Y:S04]  /*3240*/  LDGSTS.E.BYPASS.LTC128B.128 [R160+0x9000], [R2.64] ;  /* 0x0900000002a07fae */ /* 0x0003e8000b901d4a */
[----:B------:R1:W-:Y:S04]  /*3250*/  LDGSTS.E.BYPASS.LTC128B.128 [R160+0xb000], [R2.64+0x80] ;  /* 0x0b00008002a07fae */ /* 0x0003e8000b901d4a */
[----:B------:R1:W-:Y:S04]  /*3260*/  LDGSTS.E.BYPASS.LTC128B.128 [R160+0x9800], [R180.64] ;  /* 0x09800000b4a07fae */ /* 0x0003e8000b901d4a */
[----:B------:R1:W-:Y:S04]  /*3270*/  LDGSTS.E.BYPASS.LTC128B.128 [R160+0xb800], [R180.64+0x80] ;  /* 0x0b800080b4a07fae */ /* 0x0003e8000b901d4a */
[----:B------:R-:W-:Y:S04]  /*3280*/  LDSM.16.M88.4 R104, [R158] ;  /* 0x000000009e68783b */ /* 0x000fe80000000200 */
[----:B------:R-:W2:Y:S04]  /*3290*/  LDSM.16.M88.4 R108, [R157] ;  /* 0x000000009d6c783b */ /* 0x000ea80000000200 */
[----:B------:R-:W3:Y:S04]  /*32a0*/  LDSM.16.M88.4 R112, [R157+0x800] ;  /* 0x000800009d70783b */ /* 0x000ee80000000200 */
[----:B------:R-:W4:Y:S04]  /*32b0*/  LDSM.16.M88.4 R116, [R157+0x1000] ;  /* 0x001000009d74783b */ /* 0x000f280000000200 */
[----:B------:R-:W0:Y:S04]  /*32c0*/  LDGDEPBAR ;  /* 0x00000000000079af */ /* 0x000e280000000000 */
[----:B------:R-:W5:Y:S04]  /*32d0*/  LDSM.16.M88.4 R120, [R157+0x1800] ;  /* 0x001800009d78783b */ /* 0x000f680000000200 */
[----:B------:R-:W-:Y:S04]  /*32e0*/  LDSM.16.M88.4 R124, [R156] ;  /* 0x000000009c7c783b */ /* 0x000fe80000000200 */
[----:B------:R-:W1:Y:S04]  /*32f0*/  LDSM.16.M88.4 R128, [R155] ;  /* 0x000000009b80783b */ /* 0x000e680000000200 */
[----:B------:R-:W1:Y:S04]  /*3300*/  LDSM.16.M88.4 R132, [R147] ;  /* 0x000000009384783b */ /* 0x000e680000000200 */
[----:B------:R-:W1:Y:S01]  /*3310*/  LDSM.16.M88.4 R136, [R146] ;  /* 0x000000009288783b */ /* 0x000e620000000200 */
[C---:B--2---:R-:W-:Y:S08]  /*3320*/  HMMA.16816.F32 R4, R104.reuse, R108, RZ ;  /* 0x0000006c6804723c */ /* 0x044ff000000018ff */
[C---:B------:R-:W-:Y:S01]  /*3330*/  HMMA.16816.F32 R8, R104.reuse, R110, RZ ;  /* 0x0000006e6808723c */ /* 0x040fe200000018ff */
[----:B------:R-:W2:Y:S07]  /*3340*/  LDSM.16.M88.4 R108, [R145] ;  /* 0x00000000916c783b */ /* 0x000eae0000000200 */
[C---:B---3--:R-:W-:Y:S08]  /*3350*/  HMMA.16816.F32 R12, R104.reuse, R112, RZ ;  /* 0x00000070680c723c */ /* 0x048ff000000018ff */
[C---:B------:R-:W-:Y:S01]  /*3360*/  HMMA.16816.F32 R16, R104.reuse, R114, RZ ;  /* 0x000000726810723c */ /* 0x040fe200000018ff */
[----:B------:R-:W-:Y:S07]  /*3370*/  LDSM.16.M88.4 R112, [R153] ;  /* 0x000000009970783b */ /* 0x000fee0000000200 */
[C---:B----4-:R-:W-:Y:S08]  /*3380*/  HMMA.16816.F32 R20, R104.reuse, R116, RZ ;  /* 0x000000746814723c */ /* 0x050ff000000018ff */
[C---:B------:R-:W-:Y:S01]  /*3390*/  HMMA.16816.F32 R24, R104.reuse, R118, RZ ;  /* 0x000000766818723c */ /* 0x040fe200000018ff */
[----:B------:R-:W-:Y:S07]  /*33a0*/  LDSM.16.M88.4 R116, [R153+0x800] ;  /* 0x000800009974783b */ /* 0x000fee0000000200 */
[C---:B-----5:R-:W-:Y:S08]  /*33b0*/  HMMA.16816.F32 R28, R104.reuse, R120, RZ ;  /* 0x00000078681c723c */ /* 0x060ff000000018ff */
[----:B------:R-:W-:Y:S01]  /*33c0*/  HMMA.16816.F32 R32, R104, R122, RZ ;  /* 0x0000007a6820723c */ /* 0x000fe200000018ff */
[----:B------:R-:W3:Y:S04]  /*33d0*/  LDSM.16.M88.4 R104, [R154] ;  /* 0x000000009a68783b */ /* 0x000ee80000000200 */
[----:B------:R-:W4:Y:S03]  /*33e0*/  LDSM.16.M88.4 R120, [R153+0x1000] ;  /* 0x001000009978783b */ /* 0x000f260000000200 */
[C---:B-1----:R-:W-:Y:S08]  /*33f0*/  HMMA.16816.F32 R4, R124.reuse, R128, R4 ;  /* 0x000000807c04723c */ /* 0x042ff00000001804 */
[C---:B------:R-:W-:Y:S01]  /*3400*/  HMMA.16816.F32 R8, R124.reuse, R130, R8 ;  /* 0x000000827c08723c */ /* 0x040fe20000001808 */
[----:B------:R-:W1:Y:S07]  /*3410*/  LDSM.16.M88.4 R128, [R153+0x1800] ;  /* 0x001800009980783b */ /* 0x000e6e0000000200 */
[C---:B------:R-:W-:Y:S08]  /*3420*/  HMMA.16816.F32 R12, R124.reuse, R132, R12 ;  /* 0x000000847c0c723c */ /* 0x040ff0000000180c */
[C---:B------:R-:W-:Y:S08]  /*3430*/  HMMA.16816.F32 R16, R124.reuse, R134, R16 ;  /* 0x000000867c10723c */ /* 0x040ff00000001810 */
[C---:B------:R-:W-:Y:S08]  /*3440*/  HMMA.16816.F32 R20, R124.reuse, R136, R20 ;  /* 0x000000887c14723c */ /* 0x040ff00000001814 */
[C---:B------:R-:W-:Y:S08]  /*3450*/  HMMA.16816.F32 R24, R124.reuse, R138, R24 ;  /* 0x0000008a7c18723c */ /* 0x040ff00000001818 */
[C---:B--2---:R-:W-:Y:S08]  /*3460*/  HMMA.16816.F32 R28, R124.reuse, R108, R28 ;  /* 0x0000006c7c1c723c */ /* 0x044ff0000000181c */
[----:B------:R-:W-:Y:S01]  /*3470*/  HMMA.16816.F32 R32, R124, R110, R32 ;  /* 0x0000006e7c20723c */ /* 0x000fe20000001820 */
[----:B------:R-:W-:Y:S04]  /*3480*/  LDSM.16.M88.4 R108, [R152] ;  /* 0x00000000986c783b */ /* 0x000fe80000000200 */
[----:B------:R-:W2:Y:S03]  /*3490*/  LDSM.16.M88.4 R124, [R144] ;  /* 0x00000000907c783b */ /* 0x000ea60000000200 */
[C---:B---3--:R-:W-:Y:S08]  /*34a0*/  HMMA.16816.F32 R4, R104.reuse, R112, R4 ;  /* 0x000000706804723c */ /* 0x048ff00000001804 */
[C---:B------:R-:W-:Y:S01]  /*34b0*/  HMMA.16816.F32 R8, R104.reuse, R114, R8 ;  /* 0x000000726808723c */ /* 0x040fe20000001808 */
[----:B------:R-:W3:Y:S07]  /*34c0*/  LDSM.16.M88.4 R112, [R144+0x800] ;  /* 0x000800009070783b */ /* 0x000eee0000000200 */
[C---:B------:R-:W-:Y:S08]  /*34d0*/  HMMA.16816.F32 R12, R104.reuse, R116, R12 ;  /* 0x00000074680c723c */ /* 0x040ff0000000180c */
[C---:B------:R-:W-:Y:S01]  /*34e0*/  HMMA.16816.F32 R16, R104.reuse, R118, R16 ;  /* 0x000000766810723c */ /* 0x040fe20000001810 */
[----:B------:R-:W5:Y:S07]  /*34f0*/  LDSM.16.M88.4 R116, [R144+0x1000] ;  /* 0x001000009074783b */ /* 0x000f6e0000000200 */
[C---:B----4-:R-:W-:Y:S08]  /*3500*/  HMMA.16816.F32 R20, R104.reuse, R120, R20 ;  /* 0x000000786814723c */ /* 0x050ff00000001814 */
[C---:B------:R-:W-:Y:S01]  /*3510*/  HMMA.16816.F32 R24, R104.reuse, R122, R24 ;  /* 0x0000007a6818723c */ /* 0x040fe20000001818 */
[----:B------:R-:W-:Y:S07]  /*3520*/  LDSM.16.M88.4 R120, [R158+0x2000] ;  /* 0x002000009e78783b */ /* 0x000fee0000000200 */
[C---:B-1----:R-:W-:Y:S08]  /*3530*/  HMMA.16816.F32 R28, R104.reuse, R128, R28 ;  /* 0x00000080681c723c */ /* 0x042ff0000000181c */
[----:B------:R-:W-:Y:S01]  /*3540*/  HMMA.16816.F32 R32, R104, R130, R32 ;  /* 0x000000826820723c */ /* 0x000fe20000001820 */
[----:B------:R-:W1:Y:S04]  /*3550*/  LDSM.16.M88.4 R104, [R144+0x1800] ;  /* 0x001800009068783b */ /* 0x000e680000000200 */
[----:B------:R-:W4:Y:S03]  /*3560*/  LDSM.16.M88.4 R128, [R157+0x2000] ;  /* 0x002000009d80783b */ /* 0x000f260000000200 */
[C---:B--2---:R-:W-:Y:S08]  /*3570*/  HMMA.16816.F32 R4, R108.reuse, R124, R4 ;  /* 0x0000007c6c04723c */ /* 0x044ff00000001804 */
[C---:B------:R-:W-:Y:S01]  /*3580*/  HMMA.16816.F32 R8, R108.reuse, R126, R8 ;  /* 0x0000007e6c08723c */ /* 0x040fe20000001808 */
[----:B------:R-:W2:Y:S07]  /*3590*/  LDSM.16.M88.4 R124, [R157+0x2800] ;  /* 0x002800009d7c783b */ /* 0x000eae0000000200 */
[C---:B---3--:R-:W-:Y:S08]  /*35a0*/  HMMA.16816.F32 R12, R108.reuse, R112, R12 ;  /* 0x000000706c0c723c */ /* 0x048ff0000000180c */
[C---:B------:R-:W-:Y:S01]  /*35b0*/  HMMA.16816.F32 R16, R108.reuse, R114, R16 ;  /* 0x000000726c10723c */ /* 0x040fe20000001810 */
[----:B------:R-:W-:Y:S07]  /*35c0*/  LDSM.16.M88.4 R112, [R156+0x2000] ;  /* 0x002000009c70783b */ /* 0x000fee0000000200 */
[C---:B-----5:R-:W-:Y:S08]  /*35d0*/  HMMA.16816.F32 R20, R108.reuse, R116, R20 ;  /* 0x000000746c14723c */ /* 0x060ff00000001814 */
[C---:B------:R-:W-:Y:S01]  /*35e0*/  HMMA.16816.F32 R24, R108.reuse, R118, R24 ;  /* 0x000000766c18723c */ /* 0x040fe20000001818 */
[----:B------:R-:W-:Y:S07]  /*35f0*/  LDSM.16.M88.4 R116, [R143] ;  /* 0x000000008f74783b */ /* 0x000fee0000000200 */
[C---:B-1----:R-:W-:Y:S08]  /*3600*/  HMMA.16816.F32 R28, R108.reuse, R104, R28 ;  /* 0x000000686c1c723c */ /* 0x042ff0000000181c */
[----:B------:R-:W-:Y:S01]  /*3610*/  HMMA.16816.F32 R32, R108, R106, R32 ;  /* 0x0000006a6c20723c */ /* 0x000fe20000001820 */
[----:B------:R-:W1:Y:S04]  /*3620*/  LDSM.16.M88.4 R104, [R157+0x3000] ;  /* 0x003000009d68783b */ /* 0x000e680000000200 */
[----:B------:R-:W3:Y:S03]  /*3630*/  LDSM.16.M88.4 R108, [R157+0x3800] ;  /* 0x003800009d6c783b */ /* 0x000ee60000000200 */
[C---:B----4-:R-:W-:Y:S08]  /*3640*/  HMMA.16816.F32 R4, R120.reuse, R128, R4 ;  /* 0x000000807804723c */ /* 0x050ff00000001804 */
[C---:B------:R-:W-:Y:S01]  /*3650*/  HMMA.16816.F32 R8, R120.reuse, R130, R8 ;  /* 0x000000827808723c */ /* 0x040fe20000001808 */
[----:B------:R-:W4:Y:S07]  /*3660*/  LDSM.16.M88.4 R128, [R142] ;  /* 0x000000008e80783b */ /* 0x000f2e0000000200 */
[C---:B--2---:R-:W-:Y:S08]  /*3670*/  HMMA.16816.F32 R12, R120.reuse, R124, R12 ;  /* 0x0000007c780c723c */ /* 0x044ff0000000180c */
[C---:B------:R-:W-:Y:S01]  /*3680*/  HMMA.16816.F32 R16, R120.reuse, R126, R16 ;  /* 0x0000007e7810723c */ /* 0x040fe20000001810 */
[----:B------:R-:W2:Y:S07]  /*3690*/  LDSM.16.M88.4 R124, [R141] ;  /* 0x000000008d7c783b */ /* 0x000eae0000000200 */
[C---:B-1----:R-:W-:Y:S08]  /*36a0*/  HMMA.16816.F32 R20, R120.reuse, R104, R20 ;  /* 0x000000687814723c */ /* 0x042ff00000001814 */
[C---:B------:R-:W-:Y:S01]  /*36b0*/  HMMA.16816.F32 R24, R120.reuse, R106, R24 ;  /* 0x0000006a7818723c */ /* 0x040fe20000001818 */
[----:B------:R-:W1:Y:S07]  /*36c0*/  LDSM.16.M88.4 R104, [R140] ;  /* 0x000000008c68783b */ /* 0x000e6e0000000200 */
[C---:B---3--:R-:W-:Y:S08]  /*36d0*/  HMMA.16816.F32 R28, R120.reuse, R108, R28 ;  /* 0x0000006c781c723c */ /* 0x048ff0000000181c */
[----:B------:R-:W-:Y:S01]  /*36e0*/  HMMA.16816.F32 R32, R120, R110, R32 ;  /* 0x0000006e7820723c */ /* 0x000fe20000001820 */
[----:B------:R-:W-:Y:S04]  /*36f0*/  LDSM.16.M88.4 R108, [R154+0x2000] ;  /* 0x002000009a6c783b */ /* 0x000fe80000000200 */
[----:B------:R-:W-:Y:S03]  /*3700*/  LDSM.16.M88.4 R120, [R153+0x2800] ;  /* 0x002800009978783b */ /* 0x000fe60000000200 */
[C---:B------:R-:W-:Y:S08]  /*3710*/  HMMA.16816.F32 R4, R112.reuse, R116, R4 ;  /* 0x000000747004723c */ /* 0x040ff00000001804 */
[C---:B------:R-:W-:Y:S01]  /*3720*/  HMMA.16816.F32 R8, R112.reuse, R118, R8 ;  /* 0x000000767008723c */ /* 0x040fe20000001808 */
[----:B------:R-:W3:Y:S07]  /*3730*/  LDSM.16.M88.4 R116, [R153+0x2000] ;  /* 0x002000009974783b */ /* 0x000eee0000000200 */
[C---:B----4-:R-:W-:Y:S08]  /*3740*/  HMMA.16816.F32 R12, R112.reuse, R128, R12 ;  /* 0x00000080700c723c */ /* 0x050ff0000000180c */
[C---:B------:R-:W-:Y:S01]  /*3750*/  HMMA.16816.F32 R16, R112.reuse, R130, R16 ;  /* 0x000000827010723c */ /* 0x040fe20000001810 */
[----:B------:R-:W4:Y:S07]  /*3760*/  LDSM.16.M88.4 R128, [R153+0x3000] ;  /* 0x003000009980783b */ /* 0x000f2e0000000200 */
[C---:B--2---:R-:W-:Y:S08]  /*3770*/  HMMA.16816.F32 R20, R112.reuse, R124, R20 ;  /* 0x0000007c7014723c */ /* 0x044ff00000001814 */
[C---:B------:R-:W-:Y:S01]  /*3780*/  HMMA.16816.F32 R24, R112.reuse, R126, R24 ;  /* 0x0000007e7018723c */ /* 0x040fe20000001818 */
[----:B------:R-:W2:Y:S07]  /*3790*/  LDSM.16.M88.4 R124, [R153+0x3800] ;  /* 0x00380000997c783b */ /* 0x000eae0000000200 */
[C---:B-1----:R-:W-:Y:S08]  /*37a0*/  HMMA.16816.F32 R28, R112.reuse, R104, R28 ;  /* 0x00000068701c723c */ /* 0x042ff0000000181c */
[----:B------:R-:W-:Y:S01]  /*37b0*/  HMMA.16816.F32 R32, R112, R106, R32 ;  /* 0x0000006a7020723c */ /* 0x000fe20000001820 */
[----:B------:R-:W-:Y:S04]  /*37c0*/  LDSM.16.M88.4 R104, [R152+0x2000] ;  /* 0x002000009868783b */ /* 0x000fe80000000200 */
[----:B------:R-:W1:Y:S03]  /*37d0*/  LDSM.16.M88.4 R112, [R144+0x2000] ;  /* 0x002000009070783b */ /* 0x000e660000000200 */
        /* <DEDUP_REMOVED lines=8> */
[----:B------:R-:W4:Y:S01]  /*3860*/  LDSM.16.M88.4 R128, [R144+0x3800] ;  /* 0x003800009080783b */ /* 0x000f220000000200 */
[----:B------:R-:W-:Y:S04]  /*3870*/  DEPBAR.LE SB0, 0x0 ;  /* 0x000080000000791a */ /* 0x000fe80000000000 */
[----:B------:R-:W-:Y:S02]  /*3880*/  BAR.SYNC.DEFER_BLOCKING 0x0 ;  /* 0x0000000000007b1d */ /* 0x000fe40000010000 */
[C---:B--2---:R-:W-:Y:S08]  /*3890*/  HMMA.16816.F32 R28, R108.reuse, R124, R28 ;  /* 0x0000007c6c1c723c */ /* 0x044ff0000000181c */
[----:B------:R-:W-:Y:S08]  /*38a0*/  HMMA.16816.F32 R32, R108, R126, R32 ;  /* 0x0000007e6c20723c */ /* 0x000ff00000001820 */
[C---:B-1----:R-:W-:Y:S08]  /*38b0*/  HMMA.16816.F32 R4, R104.reuse, R112, R4 ;  /* 0x000000706804723c */ /* 0x042ff00000001804 */
[C---:B------:R-:W-:Y:S08]  /*38c0*/  HMMA.16816.F32 R8, R104.reuse, R114, R8 ;  /* 0x000000726808723c */ /* 0x040ff00000001808 */
[C---:B---3--:R-:W-:Y:S08]  /*38d0*/  HMMA.16816.F32 R12, R104.reuse, R116, R12 ;  /* 0x00000074680c723c */ /* 0x048ff0000000180c */
[C---:B------:R-:W-:Y:S08]  /*38e0*/  HMMA.16816.F32 R16, R104.reuse, R118, R16 ;  /* 0x000000766810723c */ /* 0x040ff00000001810 */
[C---:B-----5:R-:W-:Y:S08]  /*38f0*/  HMMA.16816.F32 R20, R104.reuse, R120, R20 ;  /* 0x000000786814723c */ /* 0x060ff00000001814 */
[C---:B------:R-:W-:Y:S08]  /*3900*/  HMMA.16816.F32 R24, R104.reuse, R122, R24 ;  /* 0x0000007a6818723c */ /* 0x040ff00000001818 */
[C---:B----4-:R-:W-:Y:S08]  /*3910*/  HMMA.16816.F32 R28, R104.reuse, R128, R28 ;  /* 0x00000080681c723c */ /* 0x050ff0000000181c */
[----:B------:R-:W-:Y:S01]  /*3920*/  HMMA.16816.F32 R32, R104, R130, R32 ;  /* 0x000000826820723c */ /* 0x000fe20000001820 */
[----:B------:R-:W-:-:S07]  /*3930*/  @P0 BRA `(.L_x_463) ;  /* 0xfffff5a000000947 */ /* 0x000fce000383ffff */
.L_x_462:
[----:B-1----:R-:W-:Y:S01]  /*3940*/  FMNMX.FTZ R2, R4, R101, !PT ;  /* 0x0000006504027209 */ /* 0x002fe20007810000 */
        /* <DEDUP_REMOVED lines=29> */
[----:B------:R-:W-:Y:S02]  /*3b20*/  IADD3 R169, R169, -0x1, RZ ;  /* 0xffffffffa9a97810 */ /* 0x000fe40007ffe0ff */
[----:B------:R-:W-:Y:S02]  /*3b30*/  FMNMX.FTZ R2, R32, R3, !PT ;  /* 0x0000000320027209 */ /* 0x000fe40007810000 */
[----:B------:R-:W-:Y:S02]  /*3b40*/  FMNMX.FTZ R3, R31, R100, !PT ;  /* 0x000000641f037209 */ /* 0x000fe40007810000 */
[----:B------:R-:W-:Y:S02]  /*3b50*/  FMNMX.FTZ R104, R33, R2, !PT ;  /* 0x0000000221687209 */ /* 0x000fe40007810000 */
[----:B------:R-:W-:Y:S03]  /*3b60*/  FMNMX.FTZ R2, R34, R3, !PT ;  /* 0x0000000322027209 */ /* 0x000fe60007810000 */
[----:B------:R-:W-:Y:S01]  /*3b70*/  SHFL.BFLY PT, R3, R104, 0x2, 0x1f ;  /* 0x0c401f0068037f89 */ /* 0x000fe200000e0000 */
[----:B------:R-:W-:Y:S07]  /*3b80*/  FMNMX.FTZ R105, R35, R2, !PT ;  /* 0x0000000223697209 */ /* 0x000fee0007810000 */
[----:B------:R-:W1:Y:S02]  /*3b90*/  SHFL.BFLY PT, R2, R105, 0x2, 0x1f ;  /* 0x0c401f0069027f89 */ /* 0x000e6400000e0000 */
[----:B-1----:R-:W-:Y:S02]  /*3ba0*/  FMNMX.FTZ R102, R105, R2, !PT ;  /* 0x0000000269667209 */ /* 0x002fe40007810000 */
[----:B------:R-:W-:Y:S04]  /*3bb0*/  FMNMX.FTZ R107, R104, R3, !PT ;  /* 0x00000003686b7209 */ /* 0x000fe80007810000 */
[----:B------:R-:W1:Y:S08]  /*3bc0*/  SHFL.BFLY PT, R3, R102, 0x1, 0x1f ;  /* 0x0c201f0066037f89 */ /* 0x000e7000000e0000 */
[----:B------:R-:W2:Y:S01]  /*3bd0*/  SHFL.BFLY PT, R100, R107, 0x1, 0x1f ;  /* 0x0c201f006b647f89 */ /* 0x000ea200000e0000 */
[----:B-1----:R-:W-:Y:S05]  /*3be0*/  FMNMX.FTZ R3, R102, R3, !PT ;  /* 0x0000000366037209 */ /* 0x002fea0007810000 */
[----:B------:R-:W-:Y:S01]  /*3bf0*/  FMUL.FTZ R123, R3, c[0x0][0x23c] ;  /* 0x00008f00037b7a20 */ /* 0x000fe20000410000 */
[----:B--2---:R-:W-:Y:S02]  /*3c00*/  FMNMX.FTZ R100, R107, R100, !PT ;  /* 0x000000646b647209 */ /* 0x004fe40007810000 */
[----:B------:R-:W1:Y:S02]  /*3c10*/  LDSM.16.MT88.4 R104, [R151+0x8000] ;  /* 0x008000009768783b */ /* 0x000e640000004200 */
[C---:B------:R-:W-:Y:S01]  /*3c20*/  FSETP.NEU.FTZ.AND P1, PT, R100.reuse, -INF , PT ;  /* 0xff8000006400780b */ /* 0x040fe20003f3d000 */
[C---:B------:R-:W-:Y:S02]  /*3c30*/  FADD.FTZ R2, -R100.reuse, R101 ;  /* 0x0000006564027221 */ /* 0x040fe40000010100 */
[----:B------:R-:W-:Y:S02]  /*3c40*/  FMUL.FTZ R124, R100, c[0x0][0x23c] ;  /* 0x00008f00647c7a20 */ /* 0x000fe40000410000 */
[----:B------:R-:W-:Y:S02]  /*3c50*/  FMUL.FTZ R103, R2, c[0x0][0x23c] ;  /* 0x00008f0002677a20 */ /* 0x000fe40000410000 */
[C---:B------:R-:W-:Y:S01]  /*3c60*/  FADD.FTZ R101, -R3.reuse, R0 ;  /* 0x0000000003657221 */ /* 0x040fe20000010100 */
[----:B------:R-:W-:Y:S01]  /*3c70*/  FSEL R124, R124, RZ, P1 ;  /* 0x000000ff7c7c7208 */ /* 0x000fe20000800000 */
[----:B------:R2:W3:Y:S01]  /*3c80*/  MUFU.EX2 R2, R103 ;  /* 0x0000006700027308 */ /* 0x0004e20000000800 */
[----:B------:R-:W-:Y:S01]  /*3c90*/  FSETP.NEU.FTZ.AND P1, PT, R3, -INF , PT ;  /* 0xff8000000300780b */ /* 0x000fe20003f3d000 */
[----:B------:R-:W-:Y:S01]  /*3ca0*/  FMUL.FTZ R0, R101, c[0x0][0x23c] ;  /* 0x00008f0065007a20 */ /* 0x000fe20000410000 */
[----:B------:R-:W-:Y:S01]  /*3cb0*/  MOV R101, R100 ;  /* 0x0000006400657202 */ /* 0x000fe20000000f00 */
[--C-:B------:R-:W-:Y:S01]  /*3cc0*/  FFMA.FTZ R120, R4, c[0x0][0x23c], -R124.reuse ;  /* 0x00008f0004787a23 */ /* 0x100fe2000001087c */
[----:B------:R-:W-:Y:S01]  /*3cd0*/  FSEL R123, R123, RZ, P1 ;  /* 0x000000ff7b7b7208 */ /* 0x000fe20000800000 */
        /* <DEDUP_REMOVED lines=9> */
[----:B------:R-:W-:Y:S01]  /*3d70*/  MUFU.EX2 R120, R120 ;  /* 0x0000007800787308 */ /* 0x000fe20000000800 */
[--C-:B------:R-:W-:Y:S02]  /*3d80*/  FFMA.FTZ R125, R12, c[0x0][0x23c], -R124.reuse ;  /* 0x00008f000c7d7a23 */ /* 0x100fe4000001087c */
[--C-:B--2---:R-:W-:Y:S02]  /*3d90*/  FFMA.FTZ R103, R9, c[0x0][0x23c], -R124.reuse ;  /* 0x00008f0009677a23 */ /* 0x104fe4000001087c */
[C---:B---3--:R-:W-:Y:S02]  /*3da0*/  FMUL.FTZ R8, R2.reuse, R96 ;  /* 0x0000006002087220 */ /* 0x048fe40000410000 */
[C---:B------:R-:W-:Y:S02]  /*3db0*/  FMUL.FTZ R9, R2.reuse, R97 ;  /* 0x0000006102097220 */ /* 0x040fe40000410000 */
[C---:B------:R-:W-:Y:S01]  /*3dc0*/  FMUL.FTZ R36, R2.reuse, R36 ;  /* 0x0000002402247220 */ /* 0x040fe20000410000 */
[----:B------:R-:W2:Y:S01]  /*3dd0*/  MUFU.EX2 R5, R5 ;  /* 0x0000000500057308 */ /* 0x000ea20000000800 */
[C---:B------:R-:W-:Y:S02]  /*3de0*/  FMUL.FTZ R37, R2.reuse, R37 ;  /* 0x0000002502257220 */ /* 0x040fe40000410000 */
[----:B------:R-:W-:Y:S02]  /*3df0*/  FMUL.FTZ R40, R2, R40 ;  /* 0x0000002802287220 */ /* 0x000fe40000410000 */
[C---:B----4-:R-:W-:Y:S02]  /*3e00*/  FMUL.FTZ R10, R0.reuse, R98 ;  /* 0x00000062000a7220 */ /* 0x050fe40000410000 */
[C---:B------:R-:W-:Y:S02]  /*3e10*/  FMUL.FTZ R11, R0.reuse, R99 ;  /* 0x00000063000b7220 */ /* 0x040fe40000410000 */
[C---:B------:R-:W-:Y:S01]  /*3e20*/  FMUL.FTZ R38, R0.reuse, R38 ;  /* 0x0000002600267220 */ /* 0x040fe20000410000 */
[----:B------:R-:W-:Y:S01]  /*3e30*/  MUFU.EX2 R6, R6 ;  /* 0x0000000600067308 */ /* 0x000fe20000000800 */
[----:B------:R-:W-:Y:S02]  /*3e40*/  FMUL.FTZ R39, R0, R39 ;  /* 0x0000002700277220 */ /* 0x000fe40000410000 */
[----:B------:R-:W-:Y:S02]  /*3e50*/  FMUL.FTZ R41, R2, R41 ;  /* 0x0000002902297220 */ /* 0x000fe40000410000 */
[C---:B------:R-:W-:Y:S02]  /*3e60*/  FMUL.FTZ R42, R0.reuse, R42 ;  /* 0x0000002a002a7220 */ /* 0x040fe40000410000 */
[----:B------:R-:W-:Y:S02]  /*3e70*/  FMUL.FTZ R43, R0, R43 ;  /* 0x0000002b002b7220 */ /* 0x000fe40000410000 */
[C---:B------:R-:W-:Y:S01]  /*3e80*/  FMUL.FTZ R44, R2.reuse, R44 ;  /* 0x0000002c022c7220 */ /* 0x040fe20000410000 */
[----:B------:R-:W3:Y:S01]  /*3e90*/  MUFU.EX2 R7, R7 ;  /* 0x0000000700077308 */ /* 0x000ee20000000800 */
[----:B------:R-:W-:Y:S02]  /*3ea0*/  FMUL.FTZ R45, R2, R45 ;  /* 0x0000002d022d7220 */ /* 0x000fe40000410000 */
[C---:B------:R-:W-:Y:S01]  /*3eb0*/  FMUL.FTZ R46, R0.reuse, R46 ;  /* 0x0000002e002e7220 */ /* 0x040fe20000410000 */
[----:B--2---:R-:W-:Y:S01]  /*3ec0*/  F2FP.PACK_AB R96, R5, R120 ;  /* 0x000000780560723e */ /* 0x004fe200000000ff */
[----:B------:R-:W-:Y:S02]  /*3ed0*/  FMUL.FTZ R47, R0, R47 ;  /* 0x0000002f002f7220 */ /* 0x000fe40000410000 */
[C---:B------:R-:W-:Y:S02]  /*3ee0*/  FMUL.FTZ R12, R2.reuse, R92 ;  /* 0x0000005c020c7220 */ /* 0x040fe40000410000 */
[C---:B------:R-:W-:Y:S01]  /*3ef0*/  FMUL.FTZ R48, R2.reuse, R48 ;  /* 0x0000003002307220 */ /* 0x040fe20000410000 */
[----:B------:R-:W-:Y:S01]  /*3f00*/  MUFU.EX2 R102, R102 ;  /* 0x0000006600667308 */ /* 0x000fe20000000800 */
[----:B------:R-:W-:Y:S02]  /*3f10*/  FMUL.FTZ R49, R2, R49 ;  /* 0x0000003102317220 */ /* 0x000fe40000410000 */
[C---:B------:R-:W-:Y:S02]  /*3f20*/  FMUL.FTZ R50, R0.reuse, R50 ;  /* 0x0000003200327220 */ /* 0x040fe40000410000 */
[----:B------:R-:W-:Y:S02]  /*3f30*/  FMUL.FTZ R51, R0, R51 ;  /* 0x0000003300337220 */ /* 0x000fe40000410000 */
[C---:B------:R-:W-:Y:S02]  /*3f40*/  FMUL.FTZ R52, R2.reuse, R52 ;  /* 0x0000003402347220 */ /* 0x040fe40000410000 */
[----:B------:R-:W-:Y:S01]  /*3f50*/  FMUL.FTZ R53, R2, R53 ;  /* 0x0000003502357220 */ /* 0x000fe20000410000 */
[----:B------:R-:W2:Y:S01]  /*3f60*/  MUFU.EX2 R103, R103 ;  /* 0x0000006700677308 */ /* 0x000ea20000000800 */
[C---:B------:R-:W-:Y:S02]  /*3f70*/  FMUL.FTZ R54, R0.reuse, R54 ;  /* 0x0000003600367220 */ /* 0x040fe40000410000 */
[----:B------:R-:W-:Y:S01]  /*3f80*/  FMUL.FTZ R55, R0, R55 ;  /* 0x0000003700377220 */ /* 0x000fe20000410000 */
[----:B---3--:R-:W-:Y:S01]  /*3f90*/  F2FP.PACK_AB R97, R7, R6 ;  /* 0x000000060761723e */ /* 0x008fe200000000ff */
[C---:B------:R-:W-:Y:S02]  /*3fa0*/  FMUL.FTZ R56, R2.reuse, R56 ;  /* 0x0000003802387220 */ /* 0x040fe40000410000 */
[----:B------:R-:W-:Y:S02]  /*3fb0*/  FMUL.FTZ R57, R2, R57 ;  /* 0x0000003902397220 */ /* 0x000fe40000410000 */
[C---:B------:R-:W-:Y:S01]  /*3fc0*/  FMUL.FTZ R58, R0.reuse, R58 ;  /* 0x0000003a003a7220 */ /* 0x040fe20000410000 */
[----:B------:R-:W-:Y:S01]  /*3fd0*/  MUFU.EX2 R121, R121 ;  /* 0x0000007900797308 */ /* 0x000fe20000000800 */
[----:B------:R-:W-:Y:S02]  /*3fe0*/  FMUL.FTZ R59, R0, R59 ;  /* 0x0000003b003b7220 */ /* 0x000fe40000410000 */
[C---:B------:R-:W-:Y:S02]  /*3ff0*/  FMUL.FTZ R60, R2.reuse, R60 ;  /* 0x0000003c023c7220 */ /* 0x040fe40000410000 */
[----:B------:R-:W-:Y:S02]  /*4000*/  FMUL.FTZ R61, R2, R61 ;  /* 0x0000003d023d7220 */ /* 0x000fe40000410000 */
[C---:B------:R-:W-:Y:S02]  /*4010*/  FMUL.FTZ R62, R0.reuse, R62 ;  /* 0x0000003e003e7220 */ /* 0x040fe40000410000 */
[----:B------:R-:W-:Y:S01]  /*4020*/  FMUL.FTZ R63, R0, R63 ;  /* 0x0000003f003f7220 */ /* 0x000fe20000410000 */
[----:B------:R-:W3:Y:S01]  /*4030*/  MUFU.EX2 R122, R122 ;  /* 0x0000007a007a7308 */ /* 0x000ee20000000800 */
[C---:B------:R-:W-:Y:S02]  /*4040*/  FMUL.FTZ R64, R2.reuse, R64 ;  /* 0x0000004002407220 */ /* 0x040fe40000410000 */
[----:B------:R-:W-:Y:S01]  /*4050*/  FMUL.FTZ R65, R2, R65 ;  /* 0x0000004102417220 */ /* 0x000fe20000410000 */
[----:B--2---:R-:W-:Y:S01]  /*4060*/  F2FP.PACK_AB R98, R103, R102 ;  /* 0x000000666762723e */ /* 0x004fe200000000ff */
[C---:B------:R-:W-:Y:S02]  /*4070*/  FMUL.FTZ R66, R0.reuse, R66 ;  /* 0x0000004200427220 */ /* 0x040fe40000410000 */
[----:B------:R-:W-:Y:S02]  /*4080*/  FMUL.FTZ R67, R0, R67 ;  /* 0x0000004300437220 */ /* 0x000fe40000410000 */
[C---:B------:R-:W-:Y:S01]  /*4090*/  FMUL.FTZ R68, R2.reuse, R68 ;  /* 0x0000004402447220 */ /* 0x040fe20000410000 */
[----:B------:R-:W-:Y:S01]  /*40a0*/  MUFU.EX2 R125, R125 ;  /* 0x0000007d007d7308 */ /* 0x000fe20000000800 */
[----:B------:R-:W-:Y:S02]  /*40b0*/  FMUL.FTZ R69, R2, R69 ;  /* 0x0000004502457220 */ /* 0x000fe40000410000 */
[C---:B------:R-:W-:Y:S02]  /*40c0*/  FMUL.FTZ R70, R0.reuse, R70 ;  /* 0x0000004600467220 */ /* 0x040fe40000410000 */
[----:B------:R-:W-:Y:S02]  /*40d0*/  FMUL.FTZ R71, R0, R71 ;  /* 0x0000004700477220 */ /* 0x000fe40000410000 */
[--C-:B------:R-:W-:Y:S02]  /*40e0*/  FFMA.FTZ R126, R13, c[0x0][0x23c], -R124.reuse ;  /* 0x00008f000d7e7a23 */ /* 0x100fe4000001087c */
[----:B------:R-:W-:Y:S01]  /*40f0*/  FMUL.FTZ R13, R2, R93 ;  /* 0x0000005d020d7220 */ /* 0x000fe20000410000 */
[----:B------:R-:W-:Y:S01]  /*4100*/  MUFU.EX2 R133, R133 ;  /* 0x0000008500857308 */ /* 0x000fe20000000800 */
[--C-:B------:R-:W-:Y:S02]  /*4110*/  FFMA.FTZ R127, R14, c[0x0][0x23c], -R123.reuse ;  /* 0x00008f000e7f7a23 */ /* 0x100fe4000001087b */
[----:B------:R-:W-:Y:S01]  /*4120*/  FMUL.FTZ R14, R0, R94 ;  /* 0x0000005e000e7220 */ /* 0x000fe20000410000 */
[----:B---3--:R-:W-:Y:S01]  /*4130*/  F2FP.PACK_AB R99, R122, R121 ;  /* 0x000000797a63723e */ /* 0x008fe200000000ff */
[--C-:B------:R-:W-:Y:S02]  /*4140*/  FFMA.FTZ R128, R15, c[0x0][0x23c], -R123.reuse ;  /* 0x00008f000f807a23 */ /* 0x100fe4000001087b */
[----:B------:R-:W-:Y:S02]  /*4150*/  FMUL.FTZ R15, R0, R95 ;  /* 0x0000005f000f7220 */ /* 0x000fe40000410000 */
[----:B------:R-:W-:Y:S01]  /*4160*/  LDSM.16.MT88.4 R92, [R148+0xa000] ;  /* 0x00a00000945c783b */ /* 0x000fe20000004200 */
[C---:B------:R-:W-:Y:S01]  /*4170*/  FMUL.FTZ R72, R2.reuse, R72 ;  /* 0x0000004802487220 */ /* 0x040fe20000410000 */
[C---:B-1----:R-:W-:Y:S01]  /*4180*/  HMMA.16816.F32 R8, R96.reuse, R104, R8 ;  /* 0x000000686008723c */ /* 0x042fe20000001808 */
[----:B------:R-:W1:Y:S04]  /*4190*/  MUFU.EX2 R126, R126 ;  /* 0x0000007e007e7308 */ /* 0x000e680000000800 */
[----:B------:R-:W-:Y:S02]  /*41a0*/  FMUL.FTZ R73, R2, R73 ;  /* 0x0000004902497220 */ /* 0x000fe40000410000 */
[C---:B------:R-:W-:Y:S01]  /*41b0*/  FMUL.FTZ R74, R0.reuse, R74 ;  /* 0x0000004a004a7220 */ /* 0x040fe20000410000 */
[C---:B------:R-:W-:Y:S01]  /*41c0*/  HMMA.16816.F32 R36, R96.reuse, R106, R36 ;  /* 0x0000006a6024723c */ /* 0x040fe20000001824 */
[----:B------:R-:W2:Y:S02]  /*41d0*/  LDSM.16.MT88.4 R104, [R148+0x8000] ;  /* 0x008000009468783b */ /* 0x000ea40000004200 */
[----:B------:R-:W-:Y:S01]  /*41e0*/  MUFU.EX2 R127, R127 ;  /* 0x0000007f007f7308 */ /* 0x000fe20000000800 */
[----:B------:R-:W-:Y:S02]  /*41f0*/  FMUL.FTZ R75, R0, R75 ;  /* 0x0000004b004b7220 */ /* 0x000fe40000410000 */
[C---:B------:R-:W-:Y:S02]  /*4200*/  FMUL.FTZ R76, R2.reuse, R76 ;  /* 0x0000004c024c7220 */ /* 0x040fe40000410000 */
[C---:B------:R-:W-:Y:S04]  /*4210*/  HMMA.16816.F32 R40, R96.reuse, R108, R40 ;  /* 0x0000006c6028723c */ /* 0x040fe80000001828 */
[----:B------:R-:W-:Y:S01]  /*4220*/  FMUL.FTZ R77, R2, R77 ;  /* 0x0000004d024d7220 */ /* 0x000fe20000410000 */
[----:B------:R-:W3:Y:S01]  /*4230*/  MUFU.EX2 R128, R128 ;  /* 0x0000008000807308 */ /* 0x000ee20000000800 */
[C---:B------:R-:W-:Y:S02]  /*4240*/  FMUL.FTZ R78, R0.reuse, R78 ;  /* 0x0000004e004e7220 */ /* 0x040fe40000410000 */
[C---:B------:R-:W-:Y:S01]  /*4250*/  HMMA.16816.F32 R44, R96.reuse, R110, R44 ;  /* 0x0000006e602c723c */ /* 0x040fe2000000182c */
[----:B------:R-:W4:Y:S03]  /*4260*/  LDSM.16.MT88.4 R108, [R151+0xa000] ;  /* 0x00a00000976c783b */ /* 0x000f260000004200 */
[----:B------:R-:W-:Y:S02]  /*4270*/  FMUL.FTZ R79, R0, R79 ;  /* 0x0000004f004f7220 */ /* 0x000fe40000410000 */
[--C-:B------:R-:W-:Y:S01]  /*4280*/  FFMA.FTZ R129, R16, c[0x0][0x23c], -R124.reuse ;  /* 0x00008f0010817a23 */ /* 0x100fe2000001087c */
[----:B------:R-:W-:Y:S01]  /*4290*/  MUFU.EX2 R134, R134 ;  /* 0x0000008600867308 */ /* 0x000fe20000000800 */
[C---:B------:R-:W-:Y:S04]  /*42a0*/  HMMA.16816.F32 R48, R96.reuse, R112, R48 ;  /* 0x000000706030723c */ /* 0x040fe80000001830 */
[----:B------:R-:W-:Y:S02]  /*42b0*/  FFMA.FTZ R130, R17, c[0x0][0x23c], -R124 ;  /* 0x00008f0011827a23 */ /* 0x000fe4000001087c */
[--C-:B------:R-:W-:Y:S02]  /*42c0*/  FFMA.FTZ R131, R18, c[0x0][0x23c], -R123.reuse ;  /* 0x00008f0012837a23 */ /* 0x100fe4000001087b */
[C---:B------:R-:W-:Y:S01]  /*42d0*/  HMMA.16816.F32 R52, R96.reuse, R114, R52 ;  /* 0x000000726034723c */ /* 0x040fe20000001834 */
[----:B------:R-:W5:Y:S01]  /*42e0*/  LDSM.16.MT88.4 R112, [R150+0xa000] ;  /* 0x00a000009670783b */ /* 0x000f620000004200 */
[----:B------:R-:W-:Y:S02]  /*42f0*/  MUFU.EX2 R129, R129 ;  /* 0x0000008100817308 */ /* 0x000fe40000000800 */
[----:B------:R-:W-:Y:S02]  /*4300*/  FFMA.FTZ R132, R19, c[0x0][0x23c], -R123 ;  /* 0x00008f0013847a23 */ /* 0x000fe4000001087b */
[C---:B------:R-:W-:Y:S02]  /*4310*/  FMUL.FTZ R80, R2.reuse, R80 ;  /* 0x0000005002507220 */ /* 0x040fe40000410000 */
[----:B------:R-:W-:Y:S01]  /*4320*/  FMUL.FTZ R81, R2, R81 ;  /* 0x0000005102517220 */ /* 0x000fe20000410000 */
[C---:B--2---:R-:W-:Y:S03]  /*4330*/  HMMA.16816.F32 R56, R96.reuse, R104, R56 ;  /* 0x000000686038723c */ /* 0x044fe60000001838 */
[----:B------:R-:W2:Y:S01]  /*4340*/  MUFU.EX2 R130, R130 ;  /* 0x0000008200827308 */ /* 0x000ea20000000800 */
[C---:B------:R-:W-:Y:S02]  /*4350*/  FMUL.FTZ R82, R0.reuse, R82 ;  /* 0x0000005200527220 */ /* 0x040fe40000410000 */
[----:B------:R-:W-:Y:S02]  /*4360*/  FMUL.FTZ R83, R0, R83 ;  /* 0x0000005300537220 */ /* 0x000fe40000410000 */
[C---:B------:R-:W-:Y:S01]  /*4370*/  HMMA.16816.F32 R60, R96.reuse, R106, R60 ;  /* 0x0000006a603c723c */ /* 0x040fe2000000183c */
[----:B------:R-:W5:Y:S03]  /*4380*/  LDSM.16.MT88.4 R104, [R149+0xa000] ;  /* 0x00a000009568783b */ /* 0x000f660000004200 */
[----:B------:R-:W-:Y:S01]  /*4390*/  FMUL.FTZ R16, R2, R88 ;  /* 0x0000005802107220 */ /* 0x000fe20000410000 */
[----:B-1----:R-:W-:Y:S01]  /*43a0*/  F2FP.PACK_AB R88, R126, R125 ;  /* 0x0000007d7e58723e */ /* 0x002fe200000000ff */
[----:B------:R-:W-:Y:S01]  /*43b0*/  MUFU.EX2 R131, R131 ;  /* 0x0000008300837308 */ /* 0x000fe20000000800 */
[----:B------:R-:W-:Y:S01]  /*43c0*/  FMUL.FTZ R17, R2, R89 ;  /* 0x0000005902117220 */ /* 0x000fe20000410000 */
[C---:B----4-:R-:W-:Y:S04]  /*43d0*/  HMMA.16816.F32 R64, R96.reuse, R108, R64 ;  /* 0x0000006c6040723c */ /* 0x050fe80000001840 */
[----:B---3--:R-:W-:Y:S01]  /*43e0*/  F2FP.PACK_AB R89, R128, R127 ;  /* 0x0000007f8059723e */ /* 0x008fe200000000ff */
[C---:B------:R-:W-:Y:S02]  /*43f0*/  FMUL.FTZ R18, R0.reuse, R90 ;  /* 0x0000005a00127220 */ /* 0x040fe40000410000 */
[----:B------:R-:W-:Y:S01]  /*4400*/  FMUL.FTZ R19, R0, R91 ;  /* 0x0000005b00137220 */ /* 0x000fe20000410000 */
[C---:B------:R-:W-:Y:S01]  /*4410*/  HMMA.16816.F32 R68, R96.reuse, R110, R68 ;  /* 0x0000006e6044723c */ /* 0x040fe20000001844 */
[----:B------:R-:W1:Y:S01]  /*4420*/  LDSM.16.MT88.4 R108, [R151+0x8800] ;  /* 0x00880000976c783b */ /* 0x000e620000004200 */
[----:B------:R-:W3:Y:S02]  /*4430*/  MUFU.EX2 R132, R132 ;  /* 0x0000008400847308 */ /* 0x000ee40000000800 */
[----:B--2---:R-:W-:Y:S01]  /*4440*/  F2FP.PACK_AB R90, R130, R129 ;  /* 0x00000081825a723e */ /* 0x004fe200000000ff */
[C---:B------:R-:W-:Y:S02]  /*4450*/  FMUL.FTZ R84, R2.reuse, R84 ;  /* 0x0000005402547220 */ /* 0x040fe40000410000 */
[----:B------:R-:W-:Y:S01]  /*4460*/  FMUL.FTZ R85, R2, R85 ;  /* 0x0000005502557220 */ /* 0x000fe20000410000 */
[C---:B-----5:R-:W-:Y:S04]  /*4470*/  HMMA.16816.F32 R72, R96.reuse, R112, R72 ;  /* 0x000000706048723c */ /* 0x060fe80000001848 */
[C---:B------:R-:W-:Y:S02]  /*4480*/  FMUL.FTZ R86, R0.reuse, R86 ;  /* 0x0000005600567220 */ /* 0x040fe40000410000 */
[----:B------:R-:W-:Y:S02]  /*4490*/  FMUL.FTZ R87, R0, R87 ;  /* 0x0000005700577220 */ /* 0x000fe40000410000 */
[C---:B------:R-:W-:Y:S01]  /*44a0*/  HMMA.16816.F32 R12, R96.reuse, R114, R12 ;  /* 0x00000072600c723c */ /* 0x040fe2000000180c */
[----:B------:R-:W2:Y:S03]  /*44b0*/  LDSM.16.MT88.4 R112, [R150+0x8800] ;  /* 0x008800009670783b */ /* 0x000ea60000004200 */
[----:B------:R-:W-:Y:S02]  /*44c0*/  FFMA.FTZ R120, R2, R177, R120 ;  /* 0x000000b102787223 */ /* 0x000fe40000010078 */
[----:B------:R-:W-:Y:S01]  /*44d0*/  FFMA.FTZ R6, R0, R175, R6 ;  /* 0x000000af00067223 */ /* 0x000fe20000010006 */
[----:B------:R-:W-:Y:S01]  /*44e0*/  MOV R0, R3 ;  /* 0x0000000300007202 */ /* 0x000fe20000000f00 */
[----:B------:R-:W-:Y:S01]  /*44f0*/  FADD.FTZ R5, R5, R120 ;  /* 0x0000007805057221 */ /* 0x000fe20000010000 */
[C---:B------:R-:W-:Y:S03]  /*4500*/  HMMA.16816.F32 R76, R96.reuse, R104, R76 ;  /* 0x00000068604c723c */ /* 0x040fe6000000184c */
[----:B---3--:R-:W-:Y:S01]  /*4510*/  F2FP.PACK_AB R91, R132, R131 ;  /* 0x00000083845b723e */ /* 0x008fe200000000ff */
[----:B------:R-:W-:Y:S02]  /*4520*/  FADD.FTZ R6, R7, R6 ;  /* 0x0000000607067221 */ /* 0x000fe40000010000 */
[----:B------:R-:W-:Y:S02]  /*4530*/  FADD.FTZ R102, R102, R5 ;  /* 0x0000000566667221 */ /* 0x000fe40000010000 */
[C---:B------:R-:W-:Y:S01]  /*4540*/  HMMA.16816.F32 R80, R96.reuse, R106, R80 ;  /* 0x0000006a6050723c */ /* 0x040fe20000001850 */
[----:B------:R-:W3:Y:S03]  /*4550*/  LDSM.16.MT88.4 R104, [R149+0x8800] ;  /* 0x008800009568783b */ /* 0x000ee60000004200 */
[----:B------:R-:W-:Y:S02]  /*4560*/  FADD.FTZ R121, R121, R6 ;  /* 0x0000000679797221 */ /* 0x000fe40000010000 */
[----:B------:R-:W-:Y:S02]  /*4570*/  FADD.FTZ R102, R103, R102 ;  /* 0x0000006667667221 */ /* 0x000fe40000010000 */
[C---:B------:R-:W-:Y:S04]  /*4580*/  HMMA.16816.F32 R16, R96.reuse, R92, R16 ;  /* 0x0000005c6010723c */ /* 0x040fe80000001810 */
[----:B------:R-:W-:Y:S02]  /*4590*/  FADD.FTZ R122, R122, R121 ;  /* 0x000000797a7a7221 */ /* 0x000fe40000010000 */
[----:B------:R-:W-:Y:S02]  /*45a0*/  FADD.FTZ R125, R125, R102 ;  /* 0x000000667d7d7221 */ /* 0x000fe40000010000 */
[----:B------:R-:W-:Y:S01]  /*45b0*/  HMMA.16816.F32 R84, R96, R94, R84 ;  /* 0x0000005e6054723c */ /* 0x000fe20000001854 */
[----:B------:R-:W4:Y:S03]  /*45c0*/  LDSM.16.MT88.4 R92, [R151+0xa800] ;  /* 0x00a80000975c783b */ /* 0x000f260000004200 */
[----:B------:R-:W-:Y:S02]  /*45d0*/  FADD.FTZ R127, R127, R122 ;  /* 0x0000007a7f7f7221 */ /* 0x000fe40000010000 */
[----:B------:R-:W-:Y:S02]  /*45e0*/  FADD.FTZ R126, R126, R125 ;  /* 0x0000007d7e7e7221 */ /* 0x000fe40000010000 */
[C---:B-1----:R-:W-:Y:S01]  /*45f0*/  HMMA.16816.F32 R8, R88.reuse, R108, R8 ;  /* 0x0000006c5808723c */ /* 0x042fe20000001808 */
[----:B------:R-:W1:Y:S04]  /*4600*/  LDSM.16.MT88.4 R96, [R150+0xa800] ;  /* 0x00a800009660783b */ /* 0x000e680000004200 */
[----:B------:R-:W-:Y:S02]  /*4610*/  FADD.FTZ R128, R128, R127 ;  /* 0x0000007f80807221 */ /* 0x000fe40000010000 */
[----:B------:R-:W-:Y:S01]  /*4620*/  FADD.FTZ R129, R129, R126 ;  /* 0x0000007e81817221 */ /* 0x000fe20000010000 */
[C---:B------:R-:W-:Y:S01]  /*4630*/  HMMA.16816.F32 R36, R88.reuse, R110, R36 ;  /* 0x0000006e5824723c */ /* 0x040fe20000001824 */
[----:B------:R-:W-:Y:S03]  /*4640*/  LDSM.16.MT88.4 R108, [R150+0x9000] ;  /* 0x00900000966c783b */ /* 0x000fe60000004200 */
[----:B------:R-:W-:Y:S02]  /*4650*/  FADD.FTZ R5, R131, R128 ;  /* 0x0000008083057221 */ /* 0x000fe40000010000 */
[----:B------:R-:W-:Y:S02]  /*4660*/  FADD.FTZ R129, R130, R129 ;  /* 0x0000008182817221 */ /* 0x000fe40000010000 */
[C---:B--2---:R-:W-:Y:S04]  /*4670*/  HMMA.16816.F32 R40, R88.reuse, R112, R40 ;  /* 0x000000705828723c */ /* 0x044fe80000001828 */
[----:B------:R-:W-:Y:S03]  /*4680*/  FADD.FTZ R5, R132, R5 ;  /* 0x0000000584057221 */ /* 0x000fe60000010000 */
[--C-:B------:R-:W-:Y:S01]  /*4690*/  FFMA.FTZ R112, R20, c[0x0][0x23c], -R124.reuse ;  /* 0x00008f0014707a23 */ /* 0x100fe2000001087c */
[C---:B------:R-:W-:Y:S04]  /*46a0*/  HMMA.16816.F32 R44, R88.reuse, R114, R44 ;  /* 0x00000072582c723c */ /* 0x040fe8000000182c */
[--C-:B------:R-:W-:Y:S01]  /*46b0*/  FFMA.FTZ R113, R21, c[0x0][0x23c], -R124.reuse ;  /* 0x00008f0015717a23 */ /* 0x100fe2000001087c */
[----:B------:R-:W-:Y:S02]  /*46c0*/  MUFU.EX2 R112, R112 ;  /* 0x0000007000707308 */ /* 0x000fe40000000800 */
[--C-:B------:R-:W-:Y:S01]  /*46d0*/  FFMA.FTZ R114, R22, c[0x0][0x23c], -R123.reuse ;  /* 0x00008f0016727a23 */ /* 0x100fe2000001087b */
[C---:B---3--:R-:W-:Y:S04]  /*46e0*/  HMMA.16816.F32 R48, R88.reuse, R104, R48 ;  /* 0x000000685830723c */ /* 0x048fe80000001830 */
[--C-:B------:R-:W-:Y:S02]  /*46f0*/  FFMA.FTZ R115, R23, c[0x0][0x23c], -R123.reuse ;  /* 0x00008f0017737a23 */ /* 0x100fe4000001087b */
[----:B------:R-:W2:Y:S01]  /*4700*/  LDSM.16.MT88.4 R20, [R149+0xa800] ;  /* 0x00a800009514783b */ /* 0x000ea20000004200 */
[----:B------:R-:W3:Y:S01]  /*4710*/  MUFU.EX2 R113, R113 ;  /* 0x0000007100717308 */ /* 0x000ee20000000800 */
[C---:B------:R-:W-:Y:S06]  /*4720*/  HMMA.16816.F32 R52, R88.reuse, R106, R52 ;  /* 0x0000006a5834723c */ /* 0x040fec0000001834 */
[----:B------:R-:W-:Y:S02]  /*4730*/  LDSM.16.MT88.4 R104, [R151+0x9000] ;  /* 0x009000009768783b */ /* 0x000fe40000004200 */
[C---:B------:R-:W-:Y:S01]  /*4740*/  HMMA.16816.F32 R56, R88.reuse, R116, R56 ;  /* 0x000000745838723c */ /* 0x040fe20000001838 */
[----:B------:R-:W-:Y:S06]  /*4750*/  MUFU.EX2 R114, R114 ;  /* 0x0000007200727308 */ /* 0x000fec0000000800 */
[--C-:B------:R-:W-:Y:S01]  /*4760*/  FFMA.FTZ R116, R24, c[0x0][0x23c], -R124.reuse ;  /* 0x00008f0018747a23 */ /* 0x100fe2000001087c */
[C---:B------:R-:W-:Y:S03]  /*4770*/  HMMA.16816.F32 R60, R88.reuse, R118, R60 ;  /* 0x00000076583c723c */ /* 0x040fe6000000183c */
[----:B------:R-:W5:Y:S01]  /*4780*/  MUFU.EX2 R115, R115 ;  /* 0x0000007300737308 */ /* 0x000f620000000800 */
[----:B------:R-:W-:Y:S03]  /*4790*/  FFMA.FTZ R117, R25, c[0x0][0x23c], -R124 ;  /* 0x00008f0019757a23 */ /* 0x000fe6000001087c */
[--C-:B------:R-:W-:Y:S01]  /*47a0*/  FFMA.FTZ R118, R26, c[0x0][0x23c], -R123.reuse ;  /* 0x00008f001a767a23 */ /* 0x100fe2000001087b */
[C---:B----4-:R-:W-:Y:S04]  /*47b0*/  HMMA.16816.F32 R64, R88.reuse, R92, R64 ;  /* 0x0000005c5840723c */ /* 0x050fe80000001840 */
[----:B------:R-:W-:Y:S01]  /*47c0*/  FFMA.FTZ R119, R27, c[0x0][0x23c], -R123 ;  /* 0x00008f001b777a23 */ /* 0x000fe2000001087b */
[----:B------:R-:W-:Y:S01]  /*47d0*/  MUFU.EX2 R116, R116 ;  /* 0x0000007400747308 */ /* 0x000fe20000000800 */
[----:B------:R-:W-:Y:S02]  /*47e0*/  LDSM.16.MT88.4 R24, [R148+0x9000] ;  /* 0x009000009418783b */ /* 0x000fe40000004200 */
[C---:B------:R-:W-:Y:S06]  /*47f0*/  HMMA.16816.F32 R68, R88.reuse, R94, R68 ;  /* 0x0000005e5844723c */ /* 0x040fec0000001844 */
[----:B------:R-:W4:Y:S01]  /*4800*/  LDSM.16.MT88.4 R92, [R148+0xa800] ;  /* 0x00a80000945c783b */ /* 0x000f220000004200 */
[----:B------:R-:W3:Y:S01]  /*4810*/  MUFU.EX2 R117, R117 ;  /* 0x0000007500757308 */ /* 0x000ee20000000800 */
[C---:B-1----:R-:W-:Y:S08]  /*4820*/  HMMA.16816.F32 R72, R88.reuse, R96, R72 ;  /* 0x000000605848723c */ /* 0x042ff00000001848 */
[C---:B------:R-:W-:Y:S01]  /*4830*/  HMMA.16816.F32 R12, R88.reuse, R98, R12 ;  /* 0x00000062580c723c */ /* 0x040fe2000000180c */
[----:B------:R-:W1:Y:S01]  /*4840*/  LDSM.16.MT88.4 R96, [R149+0x9000] ;  /* 0x009000009560783b */ /* 0x000e620000004200 */
[----:B------:R-:W-:Y:S06]  /*4850*/  MUFU.EX2 R118, R118 ;  /* 0x0000007600767308 */ /* 0x000fec0000000800 */
[C---:B--2---:R-:W-:Y:S04]  /*4860*/  HMMA.16816.F32 R76, R88.reuse, R20, R76 ;  /* 0x00000014584c723c */ /* 0x044fe8000000184c */
[----:B------:R-:W2:Y:S03]  /*4870*/  MUFU.EX2 R119, R119 ;  /* 0x0000007700777308 */ /* 0x000ea60000000800 */
[----:B---3--:R-:W-:Y:S01]  /*4880*/  F2FP.PACK_AB R20, R113, R112 ;  /* 0x000000707114723e */ /* 0x008fe200000000ff */
[C---:B------:R-:W-:Y:S04]  /*4890*/  HMMA.16816.F32 R80, R88.reuse, R22, R80 ;  /* 0x000000165850723c */ /* 0x040fe80000001850 */
[----:B-----5:R-:W-:Y:S01]  /*48a0*/  F2FP.PACK_AB R21, R115, R114 ;  /* 0x000000727315723e */ /* 0x020fe200000000ff */
[----:B------:R-:W-:Y:S02]  /*48b0*/  FADD.FTZ R112, R112, R129 ;  /* 0x0000008170707221 */ /* 0x000fe40000010000 */
[----:B------:R-:W-:Y:S01]  /*48c0*/  F2FP.PACK_AB R22, R117, R116 ;  /* 0x000000747516723e */ /* 0x000fe200000000ff */
[----:B------:R-:W-:Y:S04]  /*48d0*/  FADD.FTZ R114, R114, R5 ;  /* 0x0000000572727221 */ /* 0x000fe80000010000 */
[----:B------:R-:W-:Y:S01]  /*48e0*/  FADD.FTZ R113, R113, R112 ;  /* 0x0000007071717221 */ /* 0x000fe20000010000 */
[C---:B----4-:R-:W-:Y:S03]  /*48f0*/  HMMA.16816.F32 R16, R88.reuse, R92, R16 ;  /* 0x0000005c5810723c */ /* 0x050fe60000001810 */
[----:B------:R-:W-:Y:S02]  /*4900*/  FADD.FTZ R115, R115, R114 ;  /* 0x0000007273737221 */ /* 0x000fe40000010000 */
[----:B------:R-:W-:Y:S01]  /*4910*/  FADD.FTZ R116, R116, R113 ;  /* 0x0000007174747221 */ /* 0x000fe20000010000 */
[----:B--2---:R-:W-:Y:S01]  /*4920*/  F2FP.PACK_AB R23, R119, R118 ;  /* 0x000000767717723e */ /* 0x004fe200000000ff */
[----:B------:R-:W-:Y:S01]  /*4930*/  FADD.FTZ R118, R118, R115 ;  /* 0x0000007376767221 */ /* 0x000fe20000010000 */
[----:B------:R-:W-:Y:S01]  /*4940*/  HMMA.16816.F32 R84, R88, R94, R84 ;  /* 0x0000005e5854723c */ /* 0x000fe20000001854 */
[----:B------:R-:W2:Y:S03]  /*4950*/  LDSM.16.MT88.4 R88, [R151+0xb000] ;  /* 0x00b000009758783b */ /* 0x000ea60000004200 */
[----:B------:R-:W-:Y:S02]  /*4960*/  FADD.FTZ R117, R117, R116 ;  /* 0x0000007475757221 */ /* 0x000fe40000010000 */
[----:B------:R-:W-:Y:S02]  /*4970*/  FADD.FTZ R119, R119, R118 ;  /* 0x0000007677777221 */ /* 0x000fe40000010000 */
[C---:B------:R-:W-:Y:S01]  /*4980*/  HMMA.16816.F32 R8, R20.reuse, R104, R8 ;  /* 0x000000681408723c */ /* 0x040fe20000001808 */
[----:B------:R-:W3:Y:S07]  /*4990*/  LDSM.16.MT88.4 R92, [R150+0xb000] ;  /* 0x00b00000965c783b */ /* 0x000eee0000004200 */
[C---:B------:R-:W-:Y:S01]  /*49a0*/  HMMA.16816.F32 R36, R20.reuse, R106, R36 ;  /* 0x0000006a1424723c */ /* 0x040fe20000001824 */
[----:B------:R-:W-:Y:S07]  /*49b0*/  LDSM.16.MT88.4 R104, [R151+0xb800] ;  /* 0x00b800009768783b */ /* 0x000fee0000004200 */
[C---:B------:R-:W-:Y:S07]  /*49c0*/  HMMA.16816.F32 R40, R20.reuse, R108, R40 ;  /* 0x0000006c1428723c */ /* 0x040fee0000001828 */
[--C-:B------:R-:W-:Y:S01]  /*49d0*/  FFMA.FTZ R108, R28, c[0x0][0x23c], -R124.reuse ;  /* 0x00008f001c6c7a23 */ /* 0x100fe2000001087c */
[C---:B------:R-:W-:Y:S04]  /*49e0*/  HMMA.16816.F32 R44, R20.reuse, R110, R44 ;  /* 0x0000006e142c723c */ /* 0x040fe8000000182c */
[--C-:B------:R-:W-:Y:S01]  /*49f0*/  FFMA.FTZ R109, R29, c[0x0][0x23c], -R124.reuse ;  /* 0x00008f001d6d7a23 */ /* 0x100fe2000001087c */
[----:B------:R-:W-:Y:S01]  /*4a00*/  MUFU.EX2 R108, R108 ;  /* 0x0000006c006c7308 */ /* 0x000fe20000000800 */
[----:B------:R-:W-:Y:S02]  /*4a10*/  FFMA.FTZ R124, R33, c[0x0][0x23c], -R124 ;  /* 0x00008f00217c7a23 */ /* 0x000fe4000001087c */
[C---:B-1----:R-:W-:Y:S04]  /*4a20*/  HMMA.16816.F32 R48, R20.reuse, R96, R48 ;  /* 0x000000601430723c */ /* 0x042fe80000001830 */
[--C-:B------:R-:W-:Y:S02]  /*4a30*/  FFMA.FTZ R110, R30, c[0x0][0x23c], -R123.reuse ;  /* 0x00008f001e6e7a23 */ /* 0x100fe4000001087b */
[--C-:B------:R-:W-:Y:S01]  /*4a40*/  FFMA.FTZ R111, R31, c[0x0][0x23c], -R123.reuse ;  /* 0x00008f001f6f7a23 */ /* 0x100fe2000001087b */
[----:B------:R-:W1:Y:S01]  /*4a50*/  MUFU.EX2 R109, R109 ;  /* 0x0000006d006d7308 */ /* 0x000e620000000800 */
[C---:B------:R-:W-:Y:S01]  /*4a60*/  HMMA.16816.F32 R52, R20.reuse, R98, R52 ;  /* 0x000000621434723c */ /* 0x040fe20000001834 */
[----:B------:R-:W4:Y:S03]  /*4a70*/  LDSM.16.MT88.4 R96, [R149+0xb000] ;  /* 0x00b000009560783b */ /* 0x000f260000004200 */
[----:B------:R-:W-:Y:S04]  /*4a80*/  FFMA.FTZ R123, R35, c[0x0][0x23c], -R123 ;  /* 0x00008f00237b7a23 */ /* 0x000fe8000001087b */
[C---:B------:R-:W-:Y:S01]  /*4a90*/  HMMA.16816.F32 R56, R20.reuse, R24, R56 ;  /* 0x000000181438723c */ /* 0x040fe20000001838 */
[----:B------:R-:W-:Y:S01]  /*4aa0*/  LDSM.16.MT88.4 R28, [R151+0x9800] ;  /* 0x00980000971c783b */ /* 0x000fe20000004200 */
[----:B------:R-:W-:Y:S06]  /*4ab0*/  MUFU.EX2 R110, R110 ;  /* 0x0000006e006e7308 */ /* 0x000fec0000000800 */
[C---:B------:R-:W-:Y:S01]  /*4ac0*/  HMMA.16816.F32 R60, R20.reuse, R26, R60 ;  /* 0x0000001a143c723c */ /* 0x040fe2000000183c */
[----:B------:R-:W5:Y:S03]  /*4ad0*/  LDSM.16.MT88.4 R24, [R148+0xb000] ;  /* 0x00b000009418783b */ /* 0x000f660000004200 */
[----:B------:R-:W1:Y:S04]  /*4ae0*/  MUFU.EX2 R111, R111 ;  /* 0x0000006f006f7308 */ /* 0x000e680000000800 */
[C---:B--2---:R-:W-:Y:S01]  /*4af0*/  HMMA.16816.F32 R64, R20.reuse, R88, R64 ;  /* 0x000000581440723c */ /* 0x044fe20000001840 */
[----:B------:R-:W-:Y:S05]  /*4b00*/  LDSM.16.MT88.4 R32, [R149+0x9800] ;  /* 0x009800009520783b */ /* 0x000fea0000004200 */
[----:B------:R-:W2:Y:S02]  /*4b10*/  MUFU.EX2 R124, R124 ;  /* 0x0000007c007c7308 */ /* 0x000ea40000000800 */
[C---:B------:R-:W-:Y:S01]  /*4b20*/  HMMA.16816.F32 R68, R20.reuse, R90, R68 ;  /* 0x0000005a1444723c */ /* 0x040fe20000001844 */
[----:B------:R-:W1:Y:S07]  /*4b30*/  LDSM.16.MT88.4 R88, [R150+0x9800] ;  /* 0x009800009658783b */ /* 0x000e6e0000004200 */
[C---:B---3--:R-:W-:Y:S01]  /*4b40*/  HMMA.16816.F32 R72, R20.reuse, R92, R72 ;  /* 0x0000005c1448723c */ /* 0x048fe20000001848 */
[----:B------:R-:W3:Y:S07]  /*4b50*/  MUFU.EX2 R123, R123 ;  /* 0x0000007b007b7308 */ /* 0x000eee0000000800 */
[C---:B------:R-:W-:Y:S01]  /*4b60*/  HMMA.16816.F32 R12, R20.reuse, R94, R12 ;  /* 0x0000005e140c723c */ /* 0x040fe2000000180c */
[----:B------:R-:W2:Y:S07]  /*4b70*/  LDSM.16.MT88.4 R92, [R148+0x9800] ;  /* 0x00980000945c783b */ /* 0x000eae0000004200 */
[C---:B----4-:R-:W-:Y:S08]  /*4b80*/  HMMA.16816.F32 R76, R20.reuse, R96, R76 ;  /* 0x00000060144c723c */ /* 0x050ff0000000184c */
[C---:B------:R-:W-:Y:S08]  /*4b90*/  HMMA.16816.F32 R80, R20.reuse, R98, R80 ;  /* 0x000000621450723c */ /* 0x040ff00000001850 */
[C---:B-----5:R-:W-:Y:S08]  /*4ba0*/  HMMA.16816.F32 R16, R20.reuse, R24, R16 ;  /* 0x000000181410723c */ /* 0x060ff00000001810 */
[----:B------:R-:W-:Y:S01]  /*4bb0*/  HMMA.16816.F32 R84, R20, R26, R84 ;  /* 0x0000001a1454723c */ /* 0x000fe20000001854 */
[----:B------:R-:W4:Y:S06]  /*4bc0*/  LDSM.16.MT88.4 R24, [R150+0xb800] ;  /* 0x00b800009618783b */ /* 0x000f2c0000004200 */
[----:B-1----:R-:W-:Y:S01]  /*4bd0*/  F2FP.PACK_AB R20, R109, R108 ;  /* 0x0000006c6d14723e */ /* 0x002fe200000000ff */
[----:B------:R-:W-:Y:S01]  /*4be0*/  FADD.FTZ R108, R108, R117 ;  /* 0x000000756c6c7221 */ /* 0x000fe20000010000 */
[----:B------:R-:W-:Y:S03]  /*4bf0*/  F2FP.PACK_AB R21, R111, R110 ;  /* 0x0000006e6f15723e */ /* 0x000fe600000000ff */
[----:B--2---:R-:W-:Y:S01]  /*4c00*/  F2FP.PACK_AB R22, R124, R133 ;  /* 0x000000857c16723e */ /* 0x004fe200000000ff */
[----:B------:R-:W-:Y:S01]  /*4c10*/  FADD.FTZ R110, R110, R119 ;  /* 0x000000776e6e7221 */ /* 0x000fe20000010000 */
[----:B---3--:R-:W-:Y:S01]  /*4c20*/  F2FP.PACK_AB R23, R123, R134 ;  /* 0x000000867b17723e */ /* 0x008fe200000000ff */
[----:B------:R-:W-:Y:S02]  /*4c30*/  FADD.FTZ R108, R109, R108 ;  /* 0x0000006c6d6c7221 */ /* 0x000fe40000010000 */
[----:B------:R-:W-:Y:S02]  /*4c40*/  FADD.FTZ R111, R111, R110 ;  /* 0x0000006e6f6f7221 */ /* 0x000fe40000010000 */
[----:B------:R-:W-:Y:S02]  /*4c50*/  FADD.FTZ R133, R133, R108 ;  /* 0x0000006c85857221 */ /* 0x000fe40000010000 */
[C---:B------:R-:W-:Y:S01]  /*4c60*/  HMMA.16816.F32 R96, R20.reuse, R28, R8 ;  /* 0x0000001c1460723c */ /* 0x040fe20000001808 */
[----:B------:R-:W1:Y:S02]  /*4c70*/  LDSM.16.MT88.4 R8, [R149+0xb800] ;  /* 0x00b800009508783b */ /* 0x000e640000004200 */
[----:B------:R-:W-:Y:S02]  /*4c80*/  FADD.FTZ R134, R134, R111 ;  /* 0x0000006f86867221 */ /* 0x000fe40000010000 */
[----:B------:R-:W-:Y:S02]  /*4c90*/  FADD.FTZ R177, R124, R133 ;  /* 0x000000857cb17221 */ /* 0x000fe40000010000 */
[----:B------:R-:W-:Y:S01]  /*4ca0*/  FADD.FTZ R175, R123, R134 ;  /* 0x000000867baf7221 */ /* 0x000fe20000010000 */
[C---:B------:R-:W-:Y:S01]  /*4cb0*/  HMMA.16816.F32 R36, R20.reuse, R30, R36 ;  /* 0x0000001e1424723c */ /* 0x040fe20000001824 */
[----:B------:R-:W2:Y:S07]  /*4cc0*/  LDSM.16.MT88.4 R28, [R148+0xb800] ;  /* 0x00b80000941c783b */ /* 0x000eae0000004200 */
        /* <DEDUP_REMOVED lines=8> */
[C---:B----4-:R-:W-:Y:S08]  /*4d50*/  HMMA.16816.F32 R72, R20.reuse, R24, R72 ;  /* 0x000000181448723c */ /* 0x050ff00000001848 */
[C---:B------:R-:W-:Y:S08]  /*4d60*/  HMMA.16816.F32 R92, R20.reuse, R26, R12 ;  /* 0x0000001a145c723c */ /* 0x040ff0000000180c */
[C---:B-1----:R-:W-:Y:S08]  /*4d70*/  HMMA.16816.F32 R76, R20.reuse, R8, R76 ;  /* 0x00000008144c723c */ /* 0x042ff0000000184c */
[C---:B------:R-:W-:Y:S08]  /*4d80*/  HMMA.16816.F32 R80, R20.reuse, R10, R80 ;  /* 0x0000000a1450723c */ /* 0x040ff00000001850 */
[C---:B--2---:R-:W-:Y:S08]  /*4d90*/  HMMA.16816.F32 R88, R20.reuse, R28, R16 ;  /* 0x0000001c1458723c */ /* 0x044ff00000001810 */
[----:B------:R-:W-:Y:S01]  /*4da0*/  HMMA.16816.F32 R84, R20, R30, R84 ;  /* 0x0000001e1454723c */ /* 0x000fe20000001854 */
[----:B------:R-:W-:-:S07]  /*4db0*/  @P0 BRA `(.L_x_461) ;  /* 0xffffe2f000000947 */ /* 0x000fce000383ffff */
.L_x_460:
[----:B------:R-:W1:Y:S01]  /*4dc0*/  SHFL.BFLY PT, R0, R175, 0x2, 0x1f ;  /* 0x0c401f00af007f89 */ /* 0x000e6200000e0000 */
[----:B------:R-:W-:Y:S01]  /*4dd0*/  MOV R9, 0x3f800000 ;  /* 0x3f80000000097802 */ /* 0x000fe20000000f00 */
[----:B------:R-:W-:Y:S01]  /*4de0*/  ULDC.U8 UR4, c[0x0][0x329] ;  /* 0x0000ca4000047ab9 */ /* 0x000fe20000000000 */
[----:B------:R-:W-:Y:S01]  /*4df0*/  MOV R10, 0x3f800000 ;  /* 0x3f800000000a7802 */ /* 0x000fe20000000f00 */
[----:B------:R-:W2:Y:S01]  /*4e00*/  SHFL.BFLY PT, R2, R177, 0x2, 0x1f ;  /* 0x0c401f00b1027f89 */ /* 0x000ea200000e0000 */
[----:B------:R-:W-:Y:S01]  /*4e10*/  ULDC.U8 UR5, c[0x0][0x328] ;  /* 0x0000ca0000057ab9 */ /* 0x000fe20000000000 */
[----:B------:R-:W-:Y:S01]  /*4e20*/  BSSY B0, `(.L_x_464) ;  /* 0x00000ee000007945 */ /* 0x000fe20003800000 */
[----:B------:R-:W-:Y:S01]  /*4e30*/  LEA R168, R168, R161, 0x4 ;  /* 0x000000a1a8a87211 */ /* 0x000fe200078e20ff */
[----:B------:R-:W3:Y:S01]  /*4e40*/  S2R R4, SR_TID.X ;  /* 0x0000000000047919 */ /* 0x000ee20000002100 */
[----:B-1----:R-:W-:-:S02]  /*4e50*/  FADD.FTZ R0, R0, R175 ;  /* 0x000000af00007221 */ /* 0x002fc40000010000 */
[----:B--2---:R-:W-:-:S03]  /*4e60*/  FADD.FTZ R11, R2, R177 ;  /* 0x000000b1020b7221 */ /* 0x004fc60000010000 */
[----:B------:R-:W1:Y:S01]  /*4e70*/  SHFL.BFLY PT, R5, R0, 0x1, 0x1f ;  /* 0x0c201f0000057f89 */ /* 0x000e6200000e0000 */
[----:B---3--:R-:W-:-:S03]  /*4e80*/  SHF.R.S32.HI R7, RZ, 0x1f, R4 ;  /* 0x0000001fff077819 */ /* 0x008fc60000011404 */
[----:B------:R-:W2:Y:S01]  /*4e90*/  SHFL.BFLY PT, R6, R11, 0x1, 0x1f ;  /* 0x0c201f000b067f89 */ /* 0x000ea200000e0000 */
[CC--:B------:R-:W-:Y:S02]  /*4ea0*/  LEA.HI R8, R7.reuse, R4.reuse, RZ, 0x2 ;  /* 0x0000000407087211 */ /* 0x0c0fe400078f10ff */
[----:B------:R-:W-:Y:S02]  /*4eb0*/  LEA.HI R2, R7, R4, RZ, 0x5 ;  /* 0x0000000407027211 */ /* 0x000fe400078f28ff */
[----:B------:R-:W-:-:S04]  /*4ec0*/  LOP3.LUT R7, R8, 0x3ffffffc, RZ, 0xc0, !PT ;  /* 0x3ffffffc08077812 */ /* 0x000fc800078ec0ff */
[----:B------:R-:W-:Y:S01]  /*4ed0*/  IADD3 R7, -R7, R4, RZ ;  /* 0x0000000407077210 */ /* 0x000fe20007ffe1ff */
[----:B-1----:R-:W-:Y:S01]  /*4ee0*/  FADD.FTZ R5, R0, R5 ;  /* 0x0000000500057221 */ /* 0x002fe20000010000 */
[----:B------:R-:W-:Y:S01]  /*4ef0*/  SHF.R.S32.HI R0, RZ, 0x5, R2 ;  /* 0x00000005ff007819 */ /* 0x000fe20000011402 */
[----:B--2---:R-:W-:-:S03]  /*4f00*/  FADD.FTZ R6, R11, R6 ;  /* 0x000000060b067221 */ /* 0x004fc60000010000 */
[----:B------:R-:W-:Y:S01]  /*4f10*/  FSETP.NE.FTZ.AND P3, PT, R5, RZ, PT ;  /* 0x000000ff0500720b */ /* 0x000fe20003f75000 */
[----:B------:R-:W-:Y:S01]  /*4f20*/  IMAD R0, R0, 0x200, R7 ;  /* 0x0000020000007824 */ /* 0x000fe200078e0207 */
[--C-:B------:R-:W-:Y:S02]  /*4f30*/  SHF.R.S32.HI R7, RZ, 0x2, R8.reuse ;  /* 0x00000002ff077819 */ /* 0x100fe40000011408 */
[----:B------:R-:W-:Y:S02]  /*4f40*/  SHF.R.S32.HI R8, RZ, 0x1f, R8 ;  /* 0x0000001fff087819 */ /* 0x000fe40000011408 */
[----:B------:R-:W-:Y:S02]  /*4f50*/  FSETP.NE.FTZ.AND P4, PT, R6, RZ, PT ;  /* 0x000000ff0600720b */ /* 0x000fe40003f95000 */
[----:B------:R-:W-:-:S04]  /*4f60*/  LEA.HI R8, R8, R7, RZ, 0x3 ;  /* 0x0000000708087211 */ /* 0x000fc800078f18ff */
[----:B------:R-:W-:Y:S01]  /*4f70*/  LOP3.LUT R8, R8, 0xfffffff8, RZ, 0xc0, !PT ;  /* 0xfffffff808087812 */ /* 0x000fe200078ec0ff */
[----:B------:R-:W1:Y:S03]  /*4f80*/  @P3 MUFU.RCP R10, R5 ;  /* 0x00000005000a3308 */ /* 0x000e660000001000 */
[----:B------:R-:W-:-:S04]  /*4f90*/  IADD3 R8, R7, -R8, RZ ;  /* 0x8000000807087210 */ /* 0x000fc80007ffe0ff */
[C---:B------:R-:W-:Y:S01]  /*4fa0*/  SHF.L.U32 R7, R8.reuse, 0x6, RZ ;  /* 0x0000000608077819 */ /* 0x040fe200000006ff */
[----:B------:R-:W2:Y:S01]  /*4fb0*/  @P4 MUFU.RCP R9, R6 ;  /* 0x0000000600094308 */ /* 0x000ea20000001000 */
[----:B------:R-:W-:Y:S02]  /*4fc0*/  LOP3.LUT R11, R8, 0x1, RZ, 0xc0, !PT ;  /* 0x00000001080b7812 */ /* 0x000fe400078ec0ff */
[----:B------:R-:W-:Y:S02]  /*4fd0*/  LOP3.LUT R7, R7, 0x1c0, RZ, 0xc0, !PT ;  /* 0x000001c007077812 */ /* 0x000fe400078ec0ff */
[----:B------:R-:W-:Y:S02]  /*4fe0*/  ISETP.NE.U32.AND P0, PT, R11, 0x1, PT ;  /* 0x000000010b00780c */ /* 0x000fe40003f05070 */
[----:B------:R-:W-:Y:S01]  /*4ff0*/  LEA.HI R7, R7, R7, RZ, 0x1d ;  /* 0x0000000707077211 */ /* 0x000fe200078fe8ff */
[----:B-1----:R-:W-:Y:S01]  /*5000*/  FMUL.FTZ R99, R10, R99 ;  /* 0x000000630a637220 */ /* 0x002fe20000410000 */
[----:B------:R-:W-:Y:S01]  /*5010*/  R2P PR, R8, 0x6 ;  /* 0x0000000608007804 */ /* 0x000fe20000000000 */
[----:B------:R-:W-:Y:S01]  /*5020*/  FMUL.FTZ R98, R10, R98 ;  /* 0x000000620a627220 */ /* 0x000fe20000410000 */
[----:B------:R-:W-:Y:S01]  /*5030*/  LEA R0, R0, R7, 0x1 ;  /* 0x0000000700007211 */ /* 0x000fe200078e08ff */
[C---:B------:R-:W-:Y:S01]  /*5040*/  FMUL.FTZ R39, R10.reuse, R39 ;  /* 0x000000270a277220 */ /* 0x040fe20000410000 */
[----:B------:R-:W-:Y:S01]  /*5050*/  MOV R8, 0x40 ;  /* 0x0000004000087802 */ /* 0x000fe20000000f00 */
[----:B------:R-:W-:Y:S01]  /*5060*/  FMUL.FTZ R38, R10, R38 ;  /* 0x000000260a267220 */ /* 0x000fe20000410000 */
[----:B------:R-:W-:Y:S01]  /*5070*/  F2FP.PACK_AB R98, R99, R98 ;  /* 0x000000626362723e */ /* 0x000fe200000000ff */
[----:B------:R-:W-:Y:S01]  /*5080*/  IMAD.SHL.U32 R7, R0, 0x2, RZ ;  /* 0x0000000200077824 */ /* 0x000fe200078e00ff */
[----:B------:R-:W-:Y:S01]  /*5090*/  MOV R0, 0x20 ;  /* 0x0000002000007802 */ /* 0x000fe20000000f00 */
[C---:B--2---:R-:W-:Y:S01]  /*50a0*/  FMUL.FTZ R96, R9.reuse, R96 ;  /* 0x0000006009607220 */ /* 0x044fe20000410000 */
[----:B------:R-:W-:Y:S01]  /*50b0*/  SEL R8, R8, 0xffffffc0, !P2 ;  /* 0xffffffc008087807 */ /* 0x000fe20005000000 */
[----:B------:R-:W-:Y:S01]  /*50c0*/  FMUL.FTZ R97, R9, R97 ;  /* 0x0000006109617220 */ /* 0x000fe20000410000 */
[----:B------:R-:W-:Y:S01]  /*50d0*/  IADD3 R11, R7, -0x10, RZ ;  /* 0xfffffff0070b7810 */ /* 0x000fe20007ffe0ff */
[C---:B------:R-:W-:Y:S01]  /*50e0*/  FMUL.FTZ R36, R9.reuse, R36 ;  /* 0x0000002409247220 */ /* 0x040fe20000410000 */
[----:B------:R-:W-:Y:S01]  /*50f0*/  SEL R0, R0, 0xffffffe0, !P1 ;  /* 0xffffffe000007807 */ /* 0x000fe20004800000 */
[----:B------:R-:W-:Y:S01]  /*5100*/  FMUL.FTZ R37, R9, R37 ;  /* 0x0000002509257220 */ /* 0x000fe20000410000 */
[----:B------:R-:W-:Y:S01]  /*5110*/  @P0 IADD3 R11, R7, 0x10, RZ ;  /* 0x00000010070b0810 */ /* 0x000fe20007ffe0ff */
[----:B------:R-:W-:Y:S01]  /*5120*/  FMUL.FTZ R40, R9, R40 ;  /* 0x0000002809287220 */ /* 0x000fe20000410000 */
[----:B------:R-:W-:Y:S01]  /*5130*/  F2FP.PACK_AB R96, R97, R96 ;  /* 0x000000606160723e */ /* 0x000fe200000000ff */
[----:B------:R-:W-:Y:S01]  /*5140*/  FMUL.FTZ R41, R9, R41 ;  /* 0x0000002909297220 */ /* 0x000fe20000410000 */
[----:B------:R-:W-:Y:S01]  /*5150*/  F2FP.PACK_AB R36, R37, R36 ;  /* 0x000000242524723e */ /* 0x000fe200000000ff */
[C---:B------:R-:W-:Y:S01]  /*5160*/  FMUL.FTZ R43, R10.reuse, R43 ;  /* 0x0000002b0a2b7220 */ /* 0x040fe20000410000 */
[----:B------:R-:W-:Y:S01]  /*5170*/  F2FP.PACK_AB R38, R39, R38 ;  /* 0x000000262726723e */ /* 0x000fe200000000ff */
[C---:B------:R-:W-:Y:S01]  /*5180*/  FMUL.FTZ R42, R10.reuse, R42 ;  /* 0x0000002a0a2a7220 */ /* 0x040fe20000410000 */
[----:B------:R-:W-:Y:S01]  /*5190*/  F2FP.PACK_AB R40, R41, R40 ;  /* 0x000000282928723e */ /* 0x000fe200000000ff */
[----:B------:R-:W-:Y:S01]  /*51a0*/  FMUL.FTZ R44, R9, R44 ;  /* 0x0000002c092c7220 */ /* 0x000fe20000410000 */
[----:B------:R-:W-:Y:S01]  /*51b0*/  IADD3 R13, R7, R0, RZ ;  /* 0x00000000070d7210 */ /* 0x000fe20007ffe0ff */
[----:B------:R-:W-:Y:S01]  /*51c0*/  FMUL.FTZ R45, R9, R45 ;  /* 0x0000002d092d7220 */ /* 0x000fe20000410000 */
[----:B------:R-:W-:Y:S01]  /*51d0*/  F2FP.PACK_AB R42, R43, R42 ;  /* 0x0000002a2b2a723e */ /* 0x000fe200000000ff */
[C---:B------:R-:W-:Y:S01]  /*51e0*/  FMUL.FTZ R47, R10.reuse, R47 ;  /* 0x0000002f0a2f7220 */ /* 0x040fe20000410000 */
[----:B------:R-:W-:Y:S01]  /*51f0*/  IADD3 R17, R7, R8, RZ ;  /* 0x0000000807117210 */ /* 0x000fe20007ffe0ff */
[C---:B------:R-:W-:Y:S01]  /*5200*/  FMUL.FTZ R46, R10.reuse, R46 ;  /* 0x0000002e0a2e7220 */ /* 0x040fe20000410000 */
[----:B------:R-:W-:Y:S01]  /*5210*/  F2FP.PACK_AB R44, R45, R44 ;  /* 0x0000002c2d2c723e */ /* 0x000fe200000000ff */
[C---:B------:R-:W-:Y:S01]  /*5220*/  FMUL.FTZ R48, R9.reuse, R48 ;  /* 0x0000003009307220 */ /* 0x040fe20000410000 */
[----:B------:R-:W-:Y:S01]  /*5230*/  STS [R7], R96 ;  /* 0x0000006007007388 */ /* 0x000fe20000000800 */
[----:B------:R-:W-:Y:S01]  /*5240*/  FMUL.FTZ R49, R9, R49 ;  /* 0x0000003109317220 */ /* 0x000fe20000410000 */
[----:B------:R-:W-:Y:S01]  /*5250*/  F2FP.PACK_AB R46, R47, R46 ;  /* 0x0000002e2f2e723e */ /* 0x000fe200000000ff */
[C---:B------:R-:W-:Y:S01]  /*5260*/  FMUL.FTZ R51, R10.reuse, R51 ;  /* 0x000000330a337220 */ /* 0x040fe20000410000 */
[----:B------:R-:W-:Y:S01]  /*5270*/  STS [R7+0x400], R98 ;  /* 0x0004006207007388 */ /* 0x000fe20000000800 */
[----:B------:R-:W-:Y:S01]  /*5280*/  FMUL.FTZ R50, R10, R50 ;  /* 0x000000320a327220 */ /* 0x000fe20000410000 */
[----:B------:R-:W-:Y:S01]  /*5290*/  F2FP.PACK_AB R48, R49, R48 ;  /* 0x000000303130723e */ /* 0x000fe200000000ff */
[C---:B------:R-:W-:Y:S01]  /*52a0*/  FMUL.FTZ R52, R9.reuse, R52 ;  /* 0x0000003409347220 */ /* 0x040fe20000410000 */
[----:B------:R-:W-:Y:S01]  /*52b0*/  IADD3 R19, R8, R11, RZ ;  /* 0x0000000b08137210 */ /* 0x000fe20007ffe0ff */
[----:B------:R-:W-:Y:S01]  /*52c0*/  FMUL.FTZ R53, R9, R53 ;  /* 0x0000003509357220 */ /* 0x000fe20000410000 */
[----:B------:R-:W-:Y:S01]  /*52d0*/  F2FP.PACK_AB R50, R51, R50 ;  /* 0x000000323332723e */ /* 0x000fe200000000ff */
[C---:B------:R-:W-:Y:S01]  /*52e0*/  FMUL.FTZ R55, R10.reuse, R55 ;  /* 0x000000370a377220 */ /* 0x040fe20000410000 */
[----:B------:R-:W-:Y:S01]  /*52f0*/  STS [R11], R36 ;  /* 0x000000240b007388 */ /* 0x000fe20000000800 */
[C---:B------:R-:W-:Y:S01]  /*5300*/  FMUL.FTZ R54, R10.reuse, R54 ;  /* 0x000000360a367220 */ /* 0x040fe20000410000 */
[----:B------:R-:W-:Y:S01]  /*5310*/  F2FP.PACK_AB R52, R53, R52 ;  /* 0x000000343534723e */ /* 0x000fe200000000ff */
[C---:B------:R-:W-:Y:S01]  /*5320*/  FMUL.FTZ R56, R9.reuse, R56 ;  /* 0x0000003809387220 */ /* 0x040fe20000410000 */
[----:B------:R-:W-:Y:S01]  /*5330*/  STS [R11+0x400], R38 ;  /* 0x000400260b007388 */ /* 0x000fe20000000800 */
        /* <DEDUP_REMOVED lines=11> */
[----:B------:R1:W-:Y:S01]  /*53f0*/  STS [R13+0x400], R42 ;  /* 0x0004002a0d007388 */ /* 0x0003e20000000800 */
[C---:B------:R-:W-:Y:S01]  /*5400*/  FMUL.FTZ R62, R10.reuse, R62 ;  /* 0x0000003e0a3e7220 */ /* 0x040fe20000410000 */
[----:B------:R-:W-:Y:S01]  /*5410*/  F2FP.PACK_AB R60, R61, R60 ;  /* 0x0000003c3d3c723e */ /* 0x000fe200000000ff */
[C---:B------:R-:W-:Y:S01]  /*5420*/  FMUL.FTZ R64, R9.reuse, R64 ;  /* 0x0000004009407220 */ /* 0x040fe20000410000 */
[----:B------:R-:W-:Y:S01]  /*5430*/  ISETP.NE.AND P0, PT, RZ, UR4, PT ;  /* 0x00000004ff007c0c */ /* 0x000fe2000bf05270 */
[----:B------:R-:W-:Y:S01]  /*5440*/  FMUL.FTZ R65, R9, R65 ;  /* 0x0000004109417220 */ /* 0x000fe20000410000 */
[----:B------:R-:W-:Y:S01]  /*5450*/  F2FP.PACK_AB R62, R63, R62 ;  /* 0x0000003e3f3e723e */ /* 0x000fe200000000ff */
[C---:B------:R-:W-:Y:S01]  /*5460*/  FMUL.FTZ R67, R10.reuse, R67 ;  /* 0x000000430a437220 */ /* 0x040fe20000410000 */
[----:B------:R-:W-:Y:S01]  /*5470*/  ISETP.NE.AND P1, PT, RZ, UR5, PT ;  /* 0x00000005ff007c0c */ /* 0x000fe2000bf25270 */
[----:B------:R-:W-:Y:S01]  /*5480*/  FMUL.FTZ R66, R10, R66 ;  /* 0x000000420a427220 */ /* 0x000fe20000410000 */
[----:B------:R-:W-:Y:S01]  /*5490*/  F2FP.PACK_AB R64, R65, R64 ;  /* 0x000000404140723e */ /* 0x000fe200000000ff */
[----:B------:R-:W-:Y:S01]  /*54a0*/  IMAD.IADD R15, R0, 0x1, R11 ;  /* 0x00000001000f7824 */ /* 0x000fe200078e020b */
[----:B------:R-:W-:Y:S01]  /*54b0*/  ISETP.NE.OR P2, PT, RZ, UR4, !P1 ;  /* 0x00000004ff007c0c */ /* 0x000fe2000cf45670 */
[----:B------:R-:W-:Y:S01]  /*54c0*/  FMUL.FTZ R68, R9, R68 ;  /* 0x0000004409447220 */ /* 0x000fe20000410000 */
[----:B------:R-:W-:Y:S01]  /*54d0*/  F2FP.PACK_AB R66, R67, R66 ;  /* 0x000000424342723e */ /* 0x000fe200000000ff */
[C---:B------:R-:W-:Y:S01]  /*54e0*/  FMUL.FTZ R69, R9.reuse, R69 ;  /* 0x0000004509457220 */ /* 0x040fe20000410000 */
[----:B------:R-:W-:Y:S01]  /*54f0*/  STS [R15], R44 ;  /* 0x0000002c0f007388 */ /* 0x000fe20000000800 */
[C---:B------:R-:W-:Y:S01]  /*5500*/  FMUL.FTZ R71, R10.reuse, R71 ;  /* 0x000000470a477220 */ /* 0x040fe20000410000 */
[----:B------:R-:W-:Y:S01]  /*5510*/  @!P0 MOV R41, c[0x0][0x214] ;  /* 0x0000850000298a02 */ /* 0x000fe20000000f00 */
[C---:B------:R-:W-:Y:S01]  /*5520*/  FMUL.FTZ R70, R10.reuse, R70 ;  /* 0x000000460a467220 */ /* 0x040fe20000410000 */
[----:B------:R2:W-:Y:S01]  /*5530*/  STS [R15+0x400], R46 ;  /* 0x0004002e0f007388 */ /* 0x0005e20000000800 */
[----:B------:R-:W-:Y:S01]  /*5540*/  FMUL.FTZ R72, R9, R72 ;  /* 0x0000004809487220 */ /* 0x000fe20000410000 */
[----:B------:R-:W-:Y:S01]  /*5550*/  F2FP.PACK_AB R68, R69, R68 ;  /* 0x000000444544723e */ /* 0x000fe200000000ff */
        /* <DEDUP_REMOVED lines=22> */
[----:B------:R-:W-:Y:S01]  /*56c0*/  IMAD.IADD R23, R15, 0x1, R8 ;  /* 0x000000010f177824 */ /* 0x000fe200078e0208 */
[----:B------:R-:W-:Y:S01]  /*56d0*/  STS [R21+0x400], R58 ;  /* 0x0004003a15007388 */ /* 0x000fe20000000800 */
[----:B------:R-:W-:Y:S01]  /*56e0*/  FMUL.FTZ R80, R9, R80 ;  /* 0x0000005009507220 */ /* 0x000fe20000410000 */
[----:B------:R-:W-:Y:S01]  /*56f0*/  F2FP.PACK_AB R78, R79, R78 ;  /* 0x0000004e4f4e723e */ /* 0x000fe200000000ff */
[C---:B------:R-:W-:Y:S01]  /*5700*/  FMUL.FTZ R81, R9.reuse, R81 ;  /* 0x0000005109517220 */ /* 0x040fe20000410000 */
[----:B------:R-:W-:Y:S01]  /*5710*/  STS [R23], R60 ;  /* 0x0000003c17007388 */ /* 0x000fe20000000800 */
[C---:B------:R-:W-:Y:S01]  /*5720*/  FMUL.FTZ R83, R10.reuse, R83 ;  /* 0x000000530a537220 */ /* 0x040fe20000410000 */
[----:B-1----:R-:W-:Y:S01]  /*5730*/  @P0 MOV R42, c[0x0][0x210] ;  /* 0x00008400002a0a02 */ /* 0x002fe20000000f00 */
[C---:B------:R-:W-:Y:S01]  /*5740*/  FMUL.FTZ R82, R10.reuse, R82 ;  /* 0x000000520a527220 */ /* 0x040fe20000410000 */
[----:B------:R-:W-:Y:S01]  /*5750*/  STS [R23+0x400], R62 ;  /* 0x0004003e17007388 */ /* 0x000fe20000000800 */
[----:B------:R-:W-:Y:S01]  /*5760*/  FMUL.FTZ R88, R9, R88 ;  /* 0x0000005809587220 */ /* 0x000fe20000410000 */
[----:B------:R-:W-:Y:S01]  /*5770*/  F2FP.PACK_AB R80, R81, R80 ;  /* 0x000000505150723e */ /* 0x000fe200000000ff */
[----:B------:R-:W-:Y:S01]  /*5780*/  FMUL.FTZ R89, R9, R89 ;  /* 0x0000005909597220 */ /* 0x000fe20000410000 */
[----:B------:R-:W-:Y:S01]  /*5790*/  F2FP.PACK_AB R82, R83, R82 ;  /* 0x000000525352723e */ /* 0x000fe200000000ff */
[----:B------:R-:W-:Y:S01]  /*57a0*/  FMUL.FTZ R84, R9, R84 ;  /* 0x0000005409547220 */ /* 0x000fe20000410000 */
[----:B------:R-:W-:Y:S01]  /*57b0*/  STS [R7+0x2000], R64 ;  /* 0x0020004007007388 */ /* 0x000fe20000000800 */
[C---:B------:R-:W-:Y:S01]  /*57c0*/  FMUL.FTZ R91, R10.reuse, R91 ;  /* 0x0000005b0a5b7220 */ /* 0x040fe20000410000 */
[----:B------:R-:W-:Y:S01]  /*57d0*/  F2FP.PACK_AB R88, R89, R88 ;  /* 0x000000585958723e */ /* 0x000fe200000000ff */
[C---:B------:R-:W-:Y:S01]  /*57e0*/  FMUL.FTZ R90, R10.reuse, R90 ;  /* 0x0000005a0a5a7220 */ /* 0x040fe20000410000 */
[----:B------:R1:W-:Y:S01]  /*57f0*/  STS [R7+0x2400], R66 ;  /* 0x0024004207007388 */ /* 0x0003e20000000800 */
[C---:B------:R-:W-:Y:S01]  /*5800*/  FMUL.FTZ R87, R10.reuse, R87 ;  /* 0x000000570a577220 */ /* 0x040fe20000410000 */
[----:B------:R-:W3:Y:S01]  /*5810*/  @P4 MUFU.LG2 R6, R6 ;  /* 0x0000000600064308 */ /* 0x000ee20000000c00 */
[----:B------:R-:W-:Y:S01]  /*5820*/  FMUL.FTZ R9, R9, R85 ;  /* 0x0000005509097220 */ /* 0x000fe20000410000 */
[----:B------:R-:W-:Y:S01]  /*5830*/  F2FP.PACK_AB R90, R91, R90 ;  /* 0x0000005a5b5a723e */ /* 0x000fe200000000ff */
[----:B------:R-:W-:Y:S01]  /*5840*/  FMUL.FTZ R10, R10, R86 ;  /* 0x000000560a0a7220 */ /* 0x000fe20000410000 */
[----:B------:R4:W-:Y:S01]  /*5850*/  STS [R11+0x2000], R68 ;  /* 0x002000440b007388 */ /* 0x0009e20000000800 */
[----:B------:R-:W-:Y:S01]  /*5860*/  @P0 IMAD R42, R42, c[0x0][0x214], RZ ;  /* 0x000085002a2a0a24 */ /* 0x000fe200078e02ff */
[----:B------:R-:W-:Y:S01]  /*5870*/  F2FP.PACK_AB R9, R9, R84 ;  /* 0x000000540909723e */ /* 0x000fe200000000ff */
[----:B------:R-:W-:Y:S01]  /*5880*/  @P0 IMAD.MOV.U32 R43, RZ, RZ, c[0x0][0x210] ;  /* 0x00008400ff2b0624 */ /* 0x000fe200078e00ff */
[----:B------:R4:W-:Y:S01]  /*5890*/  STS [R11+0x2400], R70 ;  /* 0x002400460b007388 */ /* 0x0009e20000000800 */
[----:B------:R-:W-:Y:S01]  /*58a0*/  F2FP.PACK_AB R10, R87, R10 ;  /* 0x0000000a570a723e */ /* 0x000fe200000000ff */
[----:B------:R-:W5:Y:S01]  /*58b0*/  @P3 MUFU.LG2 R5, R5 ;  /* 0x0000000500053308 */ /* 0x000f620000000c00 */
[----:B------:R-:W-:Y:S01]  /*58c0*/  @!P0 SEL R42, R41, c[0x0][0x234], !P1 ;  /* 0x00008d00292a8a07 */ /* 0x000fe20004800000 */
[----:B------:R4:W-:Y:S01]  /*58d0*/  STS [R13+0x2000], R72 ;  /* 0x002000480d007388 */ /* 0x0009e20000000800 */
[----:B------:R-:W-:Y:S01]  /*58e0*/  @P0 MOV R41, 0x1 ;  /* 0x0000000100290802 */ /* 0x000fe20000000f00 */
[----:B--2---:R-:W-:Y:S01]  /*58f0*/  CS2R R46, SRZ ;  /* 0x00000000002e7805 */ /* 0x004fe2000001ff00 */
[----:B------:R-:W-:Y:S01]  /*5900*/  LOP3.LUT R45, R2, 0xffffffe0, RZ, 0xc0, !PT ;  /* 0xffffffe0022d7812 */ /* 0x000fe200078ec0ff */
[----:B------:R4:W-:Y:S01]  /*5910*/  STS [R13+0x2400], R74 ;  /* 0x0024004a0d007388 */ /* 0x0009e20000000800 */
[----:B------:R-:W-:Y:S01]  /*5920*/  @!P0 IMAD R41, R42, c[0x0][0x1c0], RZ ;  /* 0x000070002a298a24 */ /* 0x000fe200078e02ff */
[----:B------:R-:W-:-:S02]  /*5930*/  @!P0 MOV R43, 0x1 ;  /* 0x00000001002b8802 */ /* 0x000fc40000000f00 */
[----:B------:R4:W-:Y:S01]  /*5940*/  STS [R15+0x2000], R92 ;  /* 0x0020005c0f007388 */ /* 0x0009e20000000800 */
[----:B------:R-:W-:-:S03]  /*5950*/  IADD3 R45, -R45, R4, RZ ;  /* 0x000000042d2d7210 */ /* 0x000fc60007ffe1ff */
[----:B------:R4:W-:Y:S04]  /*5960*/  STS [R15+0x2400], R94 ;  /* 0x0024005e0f007388 */ /* 0x0009e80000000800 */
        /* <DEDUP_REMOVED lines=8> */
[----:B------:R-:W-:Y:S06]  /*59f0*/  BAR.SYNC.DEFER_BLOCKING 0x0 ;  /* 0x0000000000007b1d */ /* 0x000fec0000010000 */
[----:B------:R-:W2:Y:S04]  /*5a00*/  S2R R40, SR_CTAID.Y ;  /* 0x0000000000287919 */ /* 0x000ea80000002600 */
[----:B------:R-:W3:Y:S04]  /*5a10*/  S2R R0, SR_CTAID.X ;  /* 0x0000000000007919 */ /* 0x000ee80000002500 */
[----:B-1----:R-:W1:Y:S04]  /*5a20*/  S2R R7, SR_CTAID.Z ;  /* 0x0000000000077919 */ /* 0x002e680000002700 */
[----:B------:R4:W4:Y:S04]  /*5a30*/  LDS.128 R32, [R160] ;  /* 0x00000000a0207984 */ /* 0x0009280000000c00 */
[----:B------:R4:W4:Y:S01]  /*5a40*/  LDS.128 R28, [R160+0x800] ;  /* 0x00080000a01c7984 */ /* 0x0009220000000c00 */
[----:B--2---:R-:W-:-:S03]  /*5a50*/  @!P2 IMAD R2, R40, c[0x0][0x214], RZ ;  /* 0x000085002802aa24 */ /* 0x004fc600078e02ff */
[----:B------:R2:W2:Y:S01]  /*5a60*/  LDS.128 R24, [R160+0x1000] ;  /* 0x00100000a0187984 */ /* 0x0004a20000000c00 */
[----:B------:R-:W-:Y:S01]  /*5a70*/  IMAD R41, R40, R41, RZ ;  /* 0x0000002928297224 */ /* 0x000fe200078e02ff */
[----:B------:R-:W-:Y:S02]  /*5a80*/  @!P2 SHF.R.S32.HI R47, RZ, 0x1f, R2 ;  /* 0x0000001fff2fa819 */ /* 0x000fe40000011402 */
[----:B------:R2:W2:Y:S01]  /*5a90*/  LDS.128 R20, [R160+0x1800] ;  /* 0x00180000a0147984 */ /* 0x0004a20000000c00 */
[----:B------:R-:W-:Y:S01]  /*5aa0*/  @!P2 MOV R46, R2 ;  /* 0x00000002002ea202 */ /* 0x000fe20000000f00 */
[----:B---3--:R-:W-:Y:S01]  /*5ab0*/  IMAD R4, R0, R43, RZ ;  /* 0x0000002b00047224 */ /* 0x008fe200078e02ff */
[----:B------:R-:W-:Y:S01]  /*5ac0*/  SEL R41, R41, RZ, P2 ;  /* 0x000000ff29297207 */ /* 0x000fe20001000000 */
[----:B------:R3:W2:Y:S01]  /*5ad0*/  LDS.128 R16, [R160+0x2000] ;  /* 0x00200000a0107984 */ /* 0x0006a20000000c00 */
[----:B------:R-:W-:Y:S01]  /*5ae0*/  LOP3.LUT P2, RZ, R45, 0x3, RZ, 0xc0, !PT ;  /* 0x000000032dff7812 */ /* 0x000fe2000784c0ff */
[----:B------:R-:W-:-:S02]  /*5af0*/  @P4 FMUL.FTZ R45, R6, 0.69314718246459960938 ;  /* 0x3f317218062d4820 */ /* 0x000fc40000410000 */
[----:B------:R3:W2:Y:S01]  /*5b00*/  LDS.128 R12, [R160+0x2800] ;  /* 0x00280000a00c7984 */ /* 0x0006a20000000c00 */
[----:B-1----:R-:W-:Y:S01]  /*5b10*/  IMAD R42, R7, R42, R41 ;  /* 0x0000002a072a7224 */ /* 0x002fe200078e0229 */
[----:B------:R-:W-:Y:S01]  /*5b20*/  SHF.L.U32 R41, R4, 0x6, RZ ;  /* 0x0000000604297819 */ /* 0x000fe200000006ff */
[----:B-----5:R-:W-:Y:S01]  /*5b30*/  @P3 FMUL.FTZ R6, R5, 0.69314718246459960938 ;  /* 0x3f31721805063820 */ /* 0x020fe20000410000 */
[----:B------:R3:W1:Y:S01]  /*5b40*/  LDS.128 R8, [R160+0x3000] ;  /* 0x00300000a0087984 */ /* 0x0006620000000c00 */
[----:B------:R-:W-:Y:S01]  /*5b50*/  IMAD.MOV.U32 R2, RZ, RZ, 0x7f800000 ;  /* 0x7f800000ff027424 */ /* 0x000fe200078e00ff */
[--C-:B------:R-:W-:Y:S01]  /*5b60*/  IADD3 R5, P1, P0, R41, R46, R42.reuse ;  /* 0x0000002e29057210 */ /* 0x100fe2000783e02a */
[----:B------:R-:W-:Y:S01]  /*5b70*/  @P4 FFMA.FTZ R2, R100, c[0x0][0x238], R45 ;  /* 0x00008e0064024a23 */ /* 0x000fe2000001002d */
[----:B------:R3:W1:Y:S01]  /*5b80*/  LDS.128 R36, [R160+0x3800] ;  /* 0x00380000a0247984 */ /* 0x0006620000000c00 */
[----:B------:R-:W-:Y:S02]  /*5b90*/  SHF.R.S32.HI R41, RZ, 0x1f, R41 ;  /* 0x0000001fff297819 */ /* 0x000fe40000011429 */
[----:B------:R-:W-:-:S02]  /*5ba0*/  SHF.R.S32.HI R42, RZ, 0x1f, R42 ;  /* 0x0000001fff2a7819 */ /* 0x000fc4000001142a */
[----:B------:R-:W-:Y:S01]  /*5bb0*/  MOV R4, 0x7f800000 ;  /* 0x7f80000000047802 */ /* 0x000fe20000000f00 */
[----:B------:R-:W-:Y:S01]  /*5bc0*/  @P3 FFMA.FTZ R4, R3, c[0x0][0x238], R6 ;  /* 0x00008e0003043a23 */ /* 0x000fe20000010006 */
[----:B------:R-:W-:Y:S01]  /*5bd0*/  IADD3.X R41, R41, R47, R42, P1, P0 ;  /* 0x0000002f29297210 */ /* 0x000fe20000fe042a */
[----:B------:R-:W-:Y:S05]  /*5be0*/  @P2 BRA `(.L_x_465) ;  /* 0x0000011000002947 */ /* 0x000fea0003800000 */
[----:B------:R-:W-:-:S04]  /*5bf0*/  IMAD.MOV.U32 R3, RZ, RZ, c[0x0][0x214] ;  /* 0x00008500ff037624 */ /* 0x000fc800078e00ff */
[----:B------:R-:W-:Y:S01]  /*5c00*/  IMAD R3, R0, -0x40, R3 ;  /* 0xffffffc000037824 */ /* 0x000fe200078e0203 */
[----:B------:R-:W-:-:S04]  /*5c10*/  IADD3 R0, R168, 0x8, RZ ;  /* 0x00000008a8007810 */ /* 0x000fc80007ffe0ff */
[-C--:B------:R-:W-:Y:S02]  /*5c20*/  ISETP.GE.AND P3, PT, R168, R3.reuse, PT ;  /* 0x00000003a800720c */ /* 0x080fe40003f66270 */
[----:B------:R-:W-:-:S11]  /*5c30*/  ISETP.GE.AND P2, PT, R0, R3, PT ;  /* 0x000000030000720c */ /* 0x000fd60003f46270 */
[-C--:B------:R-:W-:Y:S02]  /*5c40*/  @!P3 IMAD R168, R168, R43.reuse, RZ ;  /* 0x0000002ba8a8b224 */ /* 0x080fe400078e02ff */
[----:B------:R-:W-:-:S03]  /*5c50*/  @!P2 IMAD R6, R0, R43, RZ ;  /* 0x0000002b0006a224 */ /* 0x000fc600078e02ff */
[-C--:B------:R-:W-:Y:S02]  /*5c60*/  @!P3 IADD3 R0, P1, R168, R5.reuse, RZ ;  /* 0x00000005a800b210 */ /* 0x080fe40007f3e0ff */
[----:B------:R-:W-:Y:S02]  /*5c70*/  @!P2 IADD3 R5, P0, R6, R5, RZ ;  /* 0x000000050605a210 */ /* 0x000fe40007f1e0ff */
[-C--:B------:R-:W-:Y:S02]  /*5c80*/  @!P3 LEA.HI.X.SX32 R3, R168, R41.reuse, 0x1, P1 ;  /* 0x00000029a803b211 */ /* 0x080fe400008f0eff */
[----:B------:R-:W-:Y:S02]  /*5c90*/  @!P2 LEA.HI.X.SX32 R6, R6, R41, 0x1, P0 ;  /* 0x000000290606a211 */ /* 0x000fe400000f0eff */
[----:B------:R-:W-:Y:S02]  /*5ca0*/  @!P3 LEA R44, P1, R0, c[0x0][0x200], 0x2 ;  /* 0x00008000002cba11 */ /* 0x000fe400078210ff */
[----:B------:R-:W-:-:S02]  /*5cb0*/  @!P2 LEA R42, P0, R5, c[0x0][0x200], 0x2 ;  /* 0x00008000052aaa11 */ /* 0x000fc400078010ff */
[----:B------:R-:W-:Y:S02]  /*5cc0*/  @!P3 LEA.HI.X R45, R0, c[0x0][0x204], R3, 0x2, P1 ;  /* 0x00008100002dba11 */ /* 0x000fe400008f1403 */
[----:B------:R-:W-:-:S03]  /*5cd0*/  @!P2 LEA.HI.X R43, R5, c[0x0][0x204], R6, 0x2, P0 ;  /* 0x00008100052baa11 */ /* 0x000fc600000f1406 */
[----:B------:R3:W-:Y:S04]  /*5ce0*/  @!P3 STG.E [R44.64], R2 ;  /* 0x000000022c00b986 */ /* 0x0007e8000c10190a */
[----:B------:R3:W-:Y:S02]  /*5cf0*/  @!P2 STG.E [R42.64], R4 ;  /* 0x000000042a00a986 */ /* 0x0007e4000c10190a */
.L_x_465:
[----:B------:R-:W-:Y:S05]  /*5d00*/  BSYNC B0 ;  /* 0x0000000000007941 */ /* 0x000fea0003800000 */
.L_x_464:
[----:B------:R-:W-:Y:S01]  /*5d10*/  SHF.R.S32.HI R3, RZ, 0x1f, R40 ;  /* 0x0000001fff037819 */ /* 0x000fe20000011428 */
[----:B------:R-:W-:Y:S01]  /*5d20*/  ULDC.64 UR4, c[0x0][0x1e8] ;  /* 0x00007a0000047ab9 */ /* 0x000fe20000000a00 */
[--C-:B------:R-:W-:Y:S01]  /*5d30*/  SHF.R.S32.HI R171, RZ, 0x1f, R170.reuse ;  /* 0x0000001fffab7819 */ /* 0x100fe200000114aa */
[----:B------:R-:W-:Y:S01]  /*5d40*/  USHF.L.U32 UR7, UR4, 0x5, URZ ;  /* 0x0000000504077899 */ /* 0x000fe2000800063f */
[----:B------:R-:W-:Y:S01]  /*5d50*/  SHF.R.S32.HI R0, RZ, 0x1f, R7 ;  /* 0x0000001fff007819 */ /* 0x000fe20000011407 */
[----:B------:R-:W-:Y:S01]  /*5d60*/  IMAD R3, R3, c[0x0][0x1e0], RZ ;  /* 0x0000780003037a24 */ /* 0x000fe200078e02ff */
[----:B------:R-:W-:Y:S01]  /*5d70*/  UMOV UR6, 0x5 ;  /* 0x0000000500067882 */ /* 0x000fe20000000000 */
[----:B---3--:R-:W-:Y:S01]  /*5d80*/  IMAD.WIDE.U32 R4, R40, c[0x0][0x1e0], R170 ;  /* 0x0000780028047a25 */ /* 0x008fe200078e00aa */
[----:B------:R-:W-:-:S03]  /*5d90*/  USHF.L.U64.HI UR5, UR4, UR6, UR5 ;  /* 0x0000000604057299 */ /* 0x000fc60008010205 */
[----:B------:R-:W-:Y:S02]  /*5da0*/  IMAD R3, R40, c[0x0][0x1e4], R3 ;  /* 0x0000790028037a24 */ /* 0x000fe400078e0203 */
[----:B------:R-:W-:Y:S02]  /*5db0*/  IMAD R0, R0, c[0x0][0x1f0], RZ ;  /* 0x00007c0000007a24 */ /* 0x000fe400078e02ff */
[----:B------:R-:W-:Y:S02]  /*5dc0*/  IMAD.IADD R5, R5, 0x1, R3 ;  /* 0x0000000105057824 */ /* 0x000fe400078e0203 */
[C---:B------:R-:W-:Y:S02]  /*5dd0*/  IMAD R0, R7.reuse, c[0x0][0x1f4], R0 ;  /* 0x00007d0007007a24 */ /* 0x040fe400078e0200 */
[----:B------:R-:W-:-:S04]  /*5de0*/  IMAD.WIDE.U32 R4, R7, c[0x0][0x1f0], R4 ;  /* 0x00007c0007047a25 */ /* 0x000fc800078e0004 */
[----:B------:R-:W-:Y:S01]  /*5df0*/  IMAD R3, R173, c[0x0][0x1e8], RZ ;  /* 0x00007a00ad037a24 */ /* 0x000fe200078e02ff */
[----:B------:R-:W-:-:S03]  /*5e00*/  IADD3 R5, R5, R0, RZ ;  /* 0x0000000005057210 */ /* 0x000fc60007ffe0ff */
[C---:B------:R-:W-:Y:S02]  /*5e10*/  IMAD R3, R172.reuse, c[0x0][0x1ec], R3 ;  /* 0x00007b00ac037a24 */ /* 0x040fe400078e0203 */
[----:B------:R-:W-:-:S04]  /*5e20*/  IMAD.WIDE.U32 R4, R172, c[0x0][0x1e8], R4 ;  /* 0x00007a00ac047a25 */ /* 0x000fc800078e0004 */
[----:B------:R-:W-:Y:S01]  /*5e30*/  IMAD.IADD R3, R5, 0x1, R3 ;  /* 0x0000000105037824 */ /* 0x000fe200078e0203 */
[----:B------:R-:W-:-:S04]  /*5e40*/  LEA R2, P0, R4, c[0x0][0x1d0], 0x1 ;  /* 0x0000740004027a11 */ /* 0x000fc800078008ff */
[----:B------:R-:W-:Y:S02]  /*5e50*/  LEA.HI.X R3, R4, c[0x0][0x1d4], R3, 0x1, P0 ;  /* 0x0000750004037a11 */ /* 0x000fe400000f0c03 */
[----:B------:R-:W-:-:S03]  /*5e60*/  IADD3 R6, P0, R2, UR7, RZ ;  /* 0x0000000702067c10 */ /* 0x000fc6000ff1e0ff */
[----:B----4-:R-:W-:Y:S01]  /*5e70*/  STG.E.128 [R2.64], R32 ;  /* 0x0000002002007986 */ /* 0x010fe2000c101d0a */
[----:B------:R-:W-:Y:S02]  /*5e80*/  IADD3.X R7, R3, UR5, RZ, P0, !PT ;  /* 0x0000000503077c10 */ /* 0x000fe400087fe4ff */
[----:B------:R-:W-:Y:S01]  /*5e90*/  IADD3 R4, P0, R6, UR7, RZ ;  /* 0x0000000706047c10 */ /* 0x000fe2000ff1e0ff */
[----:B--2---:R-:W-:Y:S03]  /*5ea0*/  STG.E.128 [R2.64+0x80], R16 ;  /* 0x0000801002007986 */ /* 0x004fe6000c101d0a */
[----:B------:R-:W-:Y:S01]  /*5eb0*/  IADD3.X R5, R7, UR5, RZ, P0, !PT ;  /* 0x0000000507057c10 */ /* 0x000fe200087fe4ff */
[----:B------:R-:W-:Y:S01]  /*5ec0*/  STG.E.128 [R6.64], R28 ;  /* 0x0000001c06007986 */ /* 0x000fe2000c101d0a */
[----:B------:R-:W-:-:S03]  /*5ed0*/  IADD3 R40, P0, R4, UR7, RZ ;  /* 0x0000000704287c10 */ /* 0x000fc6000ff1e0ff */
[----:B------:R-:W-:Y:S01]  /*5ee0*/  STG.E.128 [R6.64+0x80], R12 ;  /* 0x0000800c06007986 */ /* 0x000fe2000c101d0a */
[----:B------:R-:W-:-:S03]  /*5ef0*/  IADD3.X R41, R5, UR5, RZ, P0, !PT ;  /* 0x0000000505297c10 */ /* 0x000fc600087fe4ff */
[----:B------:R-:W-:Y:S04]  /*5f00*/  STG.E.128 [R4.64], R24 ;  /* 0x0000001804007986 */ /* 0x000fe8000c101d0a */
[----:B-1----:R-:W-:Y:S04]  /*5f10*/  STG.E.128 [R4.64+0x80], R8 ;  /* 0x0000800804007986 */ /* 0x002fe8000c101d0a */
[----:B------:R-:W-:Y:S04]  /*5f20*/  STG.E.128 [R40.64], R20 ;  /* 0x0000001428007986 */ /* 0x000fe8000c101d0a */
[----:B------:R-:W-:Y:S01]  /*5f30*/  STG.E.128 [R40.64+0x80], R36 ;  /* 0x0000802428007986 */ /* 0x000fe2000c101d0a */
[----:B------:R-:W-:Y:S05]  /*5f40*/  EXIT ;  /* 0x000000000000794d */ /* 0x000fea0003800000 */
.L_x_458:
        /* <DEDUP_REMOVED lines=12> */
[C---:B------:R-:W-:Y:S01]  /*6010*/  LOP3.LUT P6, RZ, R7.reuse, 0x7, RZ, 0xc0, !PT ;  /* 0x0000000707ff7812 */ /* 0x040fe200078cc0ff */
[----:B------:R-:W-:Y:S01]  /*6020*/  IMAD.IADD R12, R7, 0x1, -R12 ;  /* 0x00000001070c7824 */ /* 0x000fe200078e0a0c */
[----:B------:R-:W-:Y:S01]  /*6030*/  SHF.R.S32.HI R3, RZ, 0x1f, R2 ;  /* 0x0000001fff037819 */ /* 0x000fe20000011402 */
[----:B------:R-:W-:Y:S01]  /*6040*/  IMAD R9, R9, c[0x0][0x1f0], RZ ;  /* 0x00007c0009097a24 */ /* 0x000fe200078e02ff */
[----:B------:R-:W-:Y:S01]  /*6050*/  UMOV UR7, 0x5 ;  /* 0x0000000500077882 */ /* 0x000fe20000000000 */
[----:B------:R-:W-:Y:S01]  /*6060*/  IMAD.SHL.U32 R12, R12, 0x8, RZ ;  /* 0x000000080c0c7824 */ /* 0x000fe200078e00ff */
[----:B------:R-:W-:Y:S01]  /*6070*/  USHF.L.U64.HI UR5, UR4, UR7, UR5 ;  /* 0x0000000704057299 */ /* 0x000fe20008010205 */
[----:B------:R-:W-:-:S02]  /*6080*/  IMAD R0, R14, c[0x0][0x1f4], R9 ;  /* 0x00007d000e007a24 */ /* 0x000fc400078e0209 */
[----:B------:R-:W-:Y:S01]  /*6090*/  IMAD.WIDE R172, R172, 0x40, R2 ;  /* 0x00000040acac7825 */ /* 0x000fe200078e0202 */
[--C-:B------:R-:W-:Y:S02]  /*60a0*/  SHF.R.S32.HI R13, RZ, 0x1f, R12.reuse ;  /* 0x0000001fff0d7819 */ /* 0x100fe4000001140c */
[----:B-1----:R-:W-:Y:S01]  /*60b0*/  ISETP.NE.AND P2, PT, R5, RZ, PT ;  /* 0x000000ff0500720c */ /* 0x002fe20003f45270 */
[C---:B------:R-:W-:Y:S02]  /*60c0*/  IMAD R7, R15.reuse, c[0x0][0x214], RZ ;  /* 0x000085000f077a24 */ /* 0x040fe400078e02ff */
[----:B------:R-:W-:-:S04]  /*60d0*/  IMAD.WIDE.U32 R12, R15, c[0x0][0x1e0], R12 ;  /* 0x000078000f0c7a25 */ /* 0x000fc800078e000c */
[----:B------:R-:W-:Y:S02]  /*60e0*/  IMAD.IADD R11, R10, 0x1, R13 ;  /* 0x000000010a0b7824 */ /* 0x000fe400078e020d */
[----:B------:R-:W-:-:S04]  /*60f0*/  IMAD.MOV.U32 R10, RZ, RZ, R12 ;  /* 0x000000ffff0a7224 */ /* 0x000fc800078e000c */
[----:B------:R-:W-:Y:S01]  /*6100*/  IMAD.WIDE.U32 R8, R14, c[0x0][0x1f0], R10 ;  /* 0x00007c000e087a25 */ /* 0x000fe200078e000a */
[----:B--2---:R-:W-:Y:S02]  /*6110*/  @!P2 ISETP.NE.AND P0, PT, R6, RZ, PT ;  /* 0x000000ff0600a20c */ /* 0x004fe40003f05270 */
[----:B------:R-:W-:Y:S01]  /*6120*/  IADD3 R10, R2, 0x10, RZ ;  /* 0x00000010020a7810 */ /* 0x000fe20007ffe0ff */
[----:B------:R-:W-:Y:S02]  /*6130*/  IMAD.IADD R9, R0, 0x1, R9 ;  /* 0x0000000100097824 */ /* 0x000fe400078e0209 */
[----:B------:R-:W-:Y:S02]  /*6140*/  IMAD R0, R173, c[0x0][0x1e8], RZ ;  /* 0x00007a00ad007a24 */ /* 0x000fe400078e02ff */
[----:B------:R-:W-:Y:S02]  /*6150*/  @P2 IMAD.MOV.U32 R4, RZ, RZ, c[0x0][0x210] ;  /* 0x00008400ff042624 */ /* 0x000fe400078e00ff */
[----:B------:R-:W-:-:S02]  /*6160*/  @!P2 IMAD.MOV.U32 R3, RZ, RZ, c[0x0][0x214] ;  /* 0x00008500ff03a624 */ /* 0x000fc400078e00ff */
[----:B------:R-:W-:Y:S02]  /*6170*/  IMAD R0, R172, c[0x0][0x1ec], R0 ;  /* 0x00007b00ac007a24 */ /* 0x000fe400078e0200 */
[----:B------:R-:W-:Y:S01]  /*6180*/  @P2 IMAD R11, R4, c[0x0][0x214], RZ ;  /* 0x00008500040b2a24 */ /* 0x000fe200078e02ff */
[----:B------:R-:W-:Y:S01]  /*6190*/  @!P2 SEL R11, R3, c[0x0][0x234], !P0 ;  /* 0x00008d00030baa07 */ /* 0x000fe20004000000 */
[----:B------:R-:W-:Y:S01]  /*61a0*/  IMAD.WIDE.U32 R172, R172, c[0x0][0x1e8], R8 ;  /* 0x00007a00acac7a25 */ /* 0x000fe200078e0008 */
[----:B------:R-:W-:Y:S02]  /*61b0*/  ISETP.NE.AND P0, PT, R6, RZ, PT ;  /* 0x000000ff0600720c */ /* 0x000fe40003f05270 */
[----:B------:R-:W-:Y:S01]  /*61c0*/  IADD3 R3, -R80, c[0x0][0x214], RZ ;  /* 0x0000850050037a10 */ /* 0x000fe20007ffe1ff */
[----:B------:R-:W-:Y:S01]  /*61d0*/  IMAD.IADD R0, R0, 0x1, R173 ;  /* 0x0000000100007824 */ /* 0x000fe200078e02ad */
[----:B------:R-:W-:Y:S01]  /*61e0*/  LEA R8, P1, R172, c[0x0][0x1d0], 0x1 ;  /* 0x00007400ac087a11 */ /* 0x000fe200078208ff */
[----:B------:R-:W-:Y:S01]  /*61f0*/  @P2 IMAD.MOV.U32 R4, RZ, RZ, 0x1 ;  /* 0x00000001ff042424 */ /* 0x000fe200078e00ff */
[----:B------:R-:W-:Y:S01]  /*6200*/  ISETP.EQ.AND P0, PT, R5, RZ, P0 ;  /* 0x000000ff0500720c */ /* 0x000fe20000702270 */
[----:B------:R-:W-:Y:S01]  /*6210*/  @!P2 IMAD R4, R11, c[0x0][0x1c0], RZ ;  /* 0x000070000b04aa24 */ /* 0x000fe200078e02ff */
[----:B------:R-:W-:Y:S01]  /*6220*/  LEA.HI.X R9, R172, c[0x0][0x1d4], R0, 0x1, P1 ;  /* 0x00007500ac097a11 */ /* 0x000fe200008f0c00 */
[----:B------:R-:W-:Y:S01]  /*6230*/  @P2 IMAD.MOV.U32 R5, RZ, RZ, c[0x0][0x210] ;  /* 0x00008400ff052624 */ /* 0x000fe200078e00ff */
[-C--:B------:R-:W-:Y:S01]  /*6240*/  ISETP.GE.OR P5, PT, R2, R3.reuse, P6 ;  /* 0x000000030200720c */ /* 0x080fe200037a6670 */
[----:B------:R-:W-:Y:S01]  /*6250*/  IMAD R4, R15, R4, RZ ;  /* 0x000000040f047224 */ /* 0x000fe200078e02ff */
[----:B------:R-:W-:Y:S01]  /*6260*/  IADD3 R20, P1, R8, UR6, RZ ;  /* 0x0000000608147c10 */ /* 0x000fe2000ff3e0ff */
[----:B------:R-:W-:Y:S01]  /*6270*/  STG.E.128 [R8.64], RZ ;  /* 0x000000ff08007986 */ /* 0x000fe2000c101d0a */
[----:B------:R-:W-:Y:S01]  /*6280*/  @!P2 IMAD.MOV.U32 R5, RZ, RZ, 0x1 ;  /* 0x00000001ff05a424 */ /* 0x000fe200078e00ff */
[----:B------:R-:W-:-:S02]  /*6290*/  ISETP.GE.OR P4, PT, R10, R3, P6 ;  /* 0x000000030a00720c */ /* 0x000fc40003786670 */
[----:B------:R1:W-:Y:S01]  /*62a0*/  STG.E.128 [R8.64+0x80], RZ ;  /* 0x000080ff08007986 */ /* 0x0003e2000c101d0a */
[----:B------:R-:W-:Y:S01]  /*62b0*/  SEL R4, R4, RZ, !P0 ;  /* 0x000000ff04047207 */ /* 0x000fe20004000000 */
[----:B------:R-:W-:Y:S01]  /*62c0*/  IMAD R80, R80, R5, RZ ;  /* 0x0000000550507224 */ /* 0x000fe200078e02ff */
[----:B------:R-:W-:Y:S02]  /*62d0*/  SHF.R.S32.HI R0, RZ, 0x1f, R7 ;  /* 0x0000001fff007819 */ /* 0x000fe40000011407 */
[----:B------:R-:W-:Y:S01]  /*62e0*/  SEL R7, R7, RZ, P0 ;  /* 0x000000ff07077207 */ /* 0x000fe20000000000 */
[----:B------:R-:W-:Y:S01]  /*62f0*/  IMAD R6, R14, R11, R4 ;  /* 0x0000000b0e067224 */ /* 0x000fe200078e0204 */
[----:B------:R-:W-:Y:S01]  /*6300*/  IADD3.X R21, R9, UR5, RZ, P1, !PT ;  /* 0x0000000509157c10 */ /* 0x000fe20008ffe4ff */
[----:B------:R-:W-:Y:S01]  /*6310*/  @!P5 IMAD R15, R2, R5, RZ ;  /* 0x00000005020fd224 */ /* 0x000fe200078e02ff */
[----:B------:R-:W-:Y:S02]  /*6320*/  SEL R0, R0, RZ, P0 ;  /* 0x000000ff00007207 */ /* 0x000fe40000000000 */
[----:B------:R-:W-:Y:S01]  /*6330*/  IADD3 R4, P2, P1, R80, R7, R6 ;  /* 0x0000000750047210 */ /* 0x000fe2000795e006 */
[----:B------:R-:W-:Y:S01]  /*6340*/  @!P4 IMAD R13, R10, R5, RZ ;  /* 0x000000050a0dc224 */ /* 0x000fe200078e02ff */
[----:B------:R-:W-:Y:S01]  /*6350*/  SHF.R.S32.HI R7, RZ, 0x1f, R80 ;  /* 0x0000001fff077819 */ /* 0x000fe20000011450 */
[----:B------:R-:W-:Y:S01]  /*6360*/  STG.E.128 [R20.64], RZ ;  /* 0x000000ff14007986 */ /* 0x000fe2000c101d0a */
[----:B------:R-:W-:-:S02]  /*6370*/  SHF.R.S32.HI R6, RZ, 0x1f, R6 ;  /* 0x0000001fff067819 */ /* 0x000fc40000011406 */
[----:B------:R-:W-:Y:S01]  /*6380*/  IADD3 R18, P0, R20, UR6, RZ ;  /* 0x0000000614127c10 */ /* 0x000fe2000ff1e0ff */
[----:B------:R-:W-:Y:S01]  /*6390*/  STG.E.128 [R20.64+0x80], RZ ;  /* 0x000080ff14007986 */ /* 0x000fe2000c101d0a */
[----:B------:R-:W-:Y:S02]  /*63a0*/  IADD3.X R0, R7, R0, R6, P2, P1 ;  /* 0x0000000007007210 */ /* 0x000fe400017e2406 */
[----:B------:R-:W-:Y:S02]  /*63b0*/  IADD3.X R19, R21, UR5, RZ, P0, !PT ;  /* 0x0000000515137c10 */ /* 0x000fe400087fe4ff */
[----:B------:R-:W-:Y:S02]  /*63c0*/  @!P5 IADD3 R7, P2, R15, R4, RZ ;  /* 0x000000040f07d210 */ /* 0x000fe40007f5e0ff */
[----:B-1----:R-:W-:Y:S01]  /*63d0*/  IADD3 R8, R2, 0x20, RZ ;  /* 0x0000002002087810 */ /* 0x002fe20007ffe0ff */
[----:B------:R-:W-:Y:S01]  /*63e0*/  STG.E.128 [R18.64], RZ ;  /* 0x000000ff12007986 */ /* 0x000fe2000c101d0a */
[----:B------:R-:W-:-:S02]  /*63f0*/  IADD3 R16, P0, R18, UR6, RZ ;  /* 0x0000000612107c10 */ /* 0x000fc4000ff1e0ff */
[-C--:B------:R-:W-:Y:S01]  /*6400*/  ISETP.GE.OR P3, PT, R8, R3.reuse, P6 ;  /* 0x000000030800720c */ /* 0x080fe20003766670 */
[----:B------:R1:W-:Y:S01]  /*6410*/  STG.E.128 [R18.64+0x80], RZ ;  /* 0x000080ff12007986 */ /* 0x0003e2000c101d0a */
[----:B------:R-:W-:Y:S02]  /*6420*/  @!P5 LEA.HI.X.SX32 R6, R15, R0, 0x1, P2 ;  /* 0x000000000f06d211 */ /* 0x000fe400010f0eff */
[----:B------:R-:W-:Y:S02]  /*6430*/  IADD3.X R17, R19, UR5, RZ, P0, !PT ;  /* 0x0000000513117c10 */ /* 0x000fe400087fe4ff */
[C---:B------:R-:W-:Y:S02]  /*6440*/  @!P5 LEA R14, P2, R7.reuse, c[0x0][0x200], 0x2 ;  /* 0x00008000070eda11 */ /* 0x040fe400078410ff */
[----:B------:R-:W-:Y:S01]  /*6450*/  IADD3 R2, R2, 0x30, RZ ;  /* 0x0000003002027810 */ /* 0x000fe20007ffe0ff */
[----:B------:R2:W-:Y:S01]  /*6460*/  STG.E.128 [R16.64], RZ ;  /* 0x000000ff10007986 */ /* 0x0005e2000c101d0a */
[----:B------:R-:W-:Y:S01]  /*6470*/  @!P5 LEA.HI.X R15, R7, c[0x0][0x204], R6, 0x2, P2 ;  /* 0x00008100070fda11 */ /* 0x000fe200010f1406 */
[----:B------:R-:W-:Y:S01]  /*6480*/  @!P5 IMAD.MOV.U32 R7, RZ, RZ, 0x7f800000 ;  /* 0x7f800000ff07d424 */ /* 0x000fe200078e00ff */
[----:B------:R-:W-:Y:S01]  /*6490*/  ISETP.GE.OR P6, PT, R2, R3, P6 ;  /* 0x000000030200720c */ /* 0x000fe200037c6670 */
[----:B------:R-:W-:Y:S01]  /*64a0*/  @!P3 IMAD R11, R8, R5, RZ ;  /* 0x00000005080bb224 */ /* 0x000fe200078e02ff */
[-C--:B------:R-:W-:Y:S01]  /*64b0*/  @!P4 IADD3 R8, P1, R13, R4.reuse, RZ ;  /* 0x000000040d08c210 */ /* 0x080fe20007f3e0ff */
[----:B------:R2:W-:Y:S03]  /*64c0*/  STG.E.128 [R16.64+0x80], RZ ;  /* 0x000080ff10007986 */ /* 0x0005e6000c101d0a */
[----:B------:R-:W-:Y:S01]  /*64d0*/  @!P3 IADD3 R9, P0, R11, R4, RZ ;  /* 0x000000040b09b210 */ /* 0x000fe20007f1e0ff */
[----:B------:R2:W-:Y:S01]  /*64e0*/  @!P5 STG.E [R14.64], R7 ;  /* 0x000000070e00d986 */ /* 0x0005e2000c10190a */
[----:B------:R-:W-:-:S02]  /*64f0*/  @!P4 LEA.HI.X.SX32 R13, R13, R0, 0x1, P1 ;  /* 0x000000000d0dc211 */ /* 0x000fc400008f0eff */
[----:B------:R-:W-:Y:S02]  /*6500*/  @!P3 LEA.HI.X.SX32 R6, R11, R0, 0x1, P0 ;  /* 0x000000000b06b211 */ /* 0x000fe400000f0eff */
[C---:B------:R-:W-:Y:S02]  /*6510*/  @!P4 LEA R12, P1, R8.reuse, c[0x0][0x200], 0x2 ;  /* 0x00008000080cca11 */ /* 0x040fe400078210ff */
[C---:B------:R-:W-:Y:S01]  /*6520*/  @!P3 LEA R10, P0, R9.reuse, c[0x0][0x200], 0x2 ;  /* 0x00008000090aba11 */ /* 0x040fe200078010ff */
[----:B-1----:R-:W-:Y:S01]  /*6530*/  @!P4 IMAD.MOV.U32 R19, RZ, RZ, 0x7f800000 ;  /* 0x7f800000ff13c424 */ /* 0x002fe200078e00ff */
[----:B------:R-:W-:Y:S02]  /*6540*/  @!P4 LEA.HI.X R13, R8, c[0x0][0x204], R13, 0x2, P1 ;  /* 0x00008100080dca11 */ /* 0x000fe400008f140d */
[----:B------:R-:W-:Y:S01]  /*6550*/  @!P3 LEA.HI.X R11, R9, c[0x0][0x204], R6, 0x2, P0 ;  /* 0x00008100090bba11 */ /* 0x000fe200000f1406 */
[----:B------:R-:W-:Y:S02]  /*6560*/  @!P3 IMAD.MOV.U32 R9, RZ, RZ, 0x7f800000 ;  /* 0x7f800000ff09b424 */ /* 0x000fe400078e00ff */
[----:B------:R2:W-:Y:S04]  /*6570*/  @!P4 STG.E [R12.64], R19 ;  /* 0x000000130c00c986 */ /* 0x0005e8000c10190a */
[----:B------:R2:W-:Y:S01]  /*6580*/  @!P3 STG.E [R10.64], R9 ;  /* 0x000000090a00b986 */ /* 0x0005e2000c10190a */
        /* <DEDUP_REMOVED lines=9> */
.L_x_466:
        /* <DEDUP_REMOVED lines=14> */
.L_x_1400:


//--------------------- .text._ZN5flash16flash_fwd_kernelI23Flash_fwd_kernel_traitsILi128ELi64ELi64ELi4ELb0ELb0EN7cutlass6half_tE19Flash_kernel_traitsILi128ELi64ELi64ELi4ES3_EELb0ELb1ELb0ELb0ELb1ELb1ELb1ELb0EEEvNS_16Flash_fwd_paramsE --------------------------
	.section	.text._ZN5flash16flash_fwd_kernelI23Flash_fwd_kernel_traitsILi128ELi64ELi64ELi4ELb0ELb0EN7cutlass6half_tE19Flash_kernel_traitsILi128ELi64ELi64ELi4ES3_EELb0ELb1ELb0ELb0ELb1ELb1ELb1ELb0EEEvNS_16Flash_fwd_paramsE,"ax",@progbits
	.sectioninfo	@"SHI_REGISTERS=200"
	.align	128
        .global         _ZN5flash16flash_fwd_kernelI23Flash_fwd_kernel_traitsILi128ELi64ELi64ELi4ELb0ELb0EN7cutlass6half_tE19Flash_kernel_traitsILi128ELi64ELi64ELi4ES3_EELb0ELb1ELb0ELb0ELb1ELb1ELb1ELb0EEEvNS_16Flash_fwd_paramsE
        .type           _ZN5flash16flash_fwd_kernelI23Flash_fwd_kernel_traitsILi128ELi64ELi64ELi4ELb0ELb0EN7cutlass6half_tE19Flash_kernel_traitsILi128ELi64ELi64ELi4ES3_EELb0ELb1ELb0ELb0ELb1ELb1ELb1ELb0EEEvNS_16Flash_fwd_paramsE,@function
        .size           _ZN5flash16flash_fwd_kernelI23Flash_fwd_kernel_traitsILi128ELi64ELi64ELi4ELb0ELb0EN7cutlass6half_tE19Flash_kernel_traitsILi128ELi64ELi64ELi4ES3_EELb0ELb1ELb0ELb0ELb1ELb1ELb1ELb0EEEvNS_16Flash_fwd_paramsE,(.L_x_1401 - _ZN5flash16flash_fwd_kernelI23Flash_fwd_kernel_traitsILi128ELi64ELi64ELi4ELb0ELb0EN7cutlass6half_tE19Flash_kernel_traitsILi128ELi64ELi64ELi4ES3_EELb0ELb1ELb0ELb0ELb1ELb1ELb1ELb0EEEvNS_16Flash_fwd_paramsE)
        .other          _ZN5flash16flash_fwd_kernelI23Flash_fwd_kernel_traitsILi128ELi64ELi64ELi4ELb0ELb0EN7cutlass6half_tE19Flash_kernel_traitsILi128ELi64ELi64ELi4ES3_EELb0ELb1ELb0ELb0ELb1ELb1ELb1ELb0EEEvNS_16Flash_fwd_paramsE,@"STO_CUDA_ENTRY STV_DEFAULT"
_ZN5flash16flash_fwd_kernelI23Flash_fwd_kernel_traitsILi128ELi64ELi64ELi4ELb0ELb0EN7cutlass6half_tE19Flash_kernel_traitsILi128ELi64ELi64ELi4ES3_EELb0ELb1ELb0ELb0ELb1ELb1ELb1ELb0EEEvNS_16Flash_fwd_paramsE:
.text._ZN5flash16flash_fwd_kernelI23Flash_fwd_kernel_traitsILi128ELi64ELi64ELi4ELb0ELb0EN7cutlass6half_tE19Flash_kernel_traitsILi128ELi64ELi64ELi4ES3_EELb0ELb1ELb0ELb0ELb1ELb1ELb1ELb0EEEvNS_16Flash_fwd_paramsE:
        /* <DEDUP_REMOVED lines=43> */
[----:B------:R-:W-:Y:S01]  /*02b0*/  IABS R20, R14 ;  /* 0x0000000e00147213 */ /* 0x000fe20000000000 */
[----:B------:R-:W-:Y:S01]  /*02c0*/  UMOV UR6, 0x5 ;  /* 0x0000000500067882 */ /* 0x000fe20000000000 */
[----:B------:R-:W-:Y:S01]  /*02d0*/  LEA.HI R16, R30, R7, RZ, 0x3 ;  /* 0x000000071e107211 */ /* 0x000fe200078f18ff */
[----:B------:R-:W-:Y:S01]  /*02e0*/  USHF.L.U64.HI UR12, UR4, UR6, UR5 ;  /* 0x00000006040c7299 */ /* 0x000fe20008010205 */
[----:B------:R-:W-:Y:S01]  /*02f0*/  ISETP.NE.AND P2, PT, RZ, c[0x0][0x1c8], PT ;  /* 0x00007200ff007a0c */ /* 0x000fe20003f45270 */
        /* <DEDUP_REMOVED lines=9> */
[----:B------:R-:W-:Y:S01]  /*0390*/  LEA.HI R0, R30, R7, RZ, 0x4 ;  /* 0x000000071e007211 */ /* 0x000fe200078f20ff */
[----:B-1----:R-:W1:Y:S01]  /*03a0*/  MUFU.RCP R18, R2 ;  /* 0x0000000200127308 */ /* 0x002e620000001000 */
[----:B------:R-:W-:Y:S01]  /*03b0*/  LOP3.LUT R9, R9, 0x1c0, RZ, 0xc0, !PT ;  /* 0x000001c009097812 */ /* 0x000fe200078ec0ff */
[----:B------:R-:W-:Y:S01]  /*03c0*/  IMAD.SHL.U32 R162, R5, 0x8, RZ ;  /* 0x0000000805a27824 */ /* 0x000fe200078e00ff */
[----:B------:R-:W-:Y:S01]  /*03d0*/  SHF.R.S32.HI R11, RZ, 0x4, R0 ;  /* 0x00000004ff0b7819 */ /* 0x000fe20000011400 */
[----:B------:R-:W-:Y:S01]  /*03e0*/  IMAD.WIDE R164, R164, 0x40, R12 ;  /* 0x00000040a4a47825 */ /* 0x000fe200078e020c */
[----:B------:R-:W-:Y:S01]  /*03f0*/  SHF.R.U32.HI R152, RZ, 0x3, R9 ;  /* 0x00000003ff987819 */ /* 0x000fe20000011609 */
[----:B------:R-:W-:Y:S01]  /*0400*/  USHF.L.U32 UR8, UR4, 0x6, URZ ;  /* 0x0000000604087899 */ /* 0x000fe2000800063f */
[----:B------:R-:W-:Y:S01]  /*0410*/  LOP3.LUT R3, R9, 0x38, R162, 0xf8, !PT ;  /* 0x0000003809037812 */ /* 0x000fe200078ef8a2 */
[----:B------:R-:W-:Y:S01]  /*0420*/  USHF.L.U32 UR9, UR4, 0x5, URZ ;  /* 0x0000000504097899 */ /* 0x000fe2000800063f */
[----:B------:R-:W-:-:S02]  /*0430*/  LEA.HI R4, R0, R11, RZ, 0x1 ;  /* 0x0000000b00047211 */ /* 0x000fc400078f08ff */
[----:B------:R-:W-:Y:S02]  /*0440*/  LOP3.LUT R152, R3, R152, RZ, 0x3c, !PT ;  /* 0x0000009803987212 */ /* 0x000fe400078e3cff */
[----:B------:R-:W-:Y:S02]  /*0450*/  LOP3.LUT R0, R0, 0xfffffff0, RZ, 0xc0, !PT ;  /* 0xfffffff000007812 */ /* 0x000fe400078ec0ff */
[----:B------:R-:W-:Y:S02]  /*0460*/  LEA.HI.X.SX32 R10, R17, R13, 0x1, P0 ;  /* 0x0000000d110a7211 */ /* 0x000fe400000f0eff */
[----:B-1----:R-:W-:Y:S02]  /*0470*/  IADD3 R18, R18, 0xffffffe, RZ ;  /* 0x0ffffffe12127810 */ /* 0x002fe40007ffe0ff */
[----:B------:R-:W-:Y:S02]  /*0480*/  LOP3.LUT R4, R4, 0xfffffffe, RZ, 0xc0, !PT ;  /* 0xfffffffe04047812 */ /* 0x000fe400078ec0ff */
[----:B------:R-:W1:Y:S01]  /*0490*/  F2I.FTZ.U32.TRUNC.NTZ R19, R18 ;  /* 0x0000001200137305 */ /* 0x000e62000021f000 */
[----:B------:R-:W-:-:S02]  /*04a0*/  LOP3.LUT R2, R14, c[0x0][0x1c8], RZ, 0x3c, !PT ;  /* 0x000072000e027a12 */ /* 0x000fc400078e3cff */
[----:B------:R-:W-:Y:S01]  /*04b0*/  IMAD.IADD R4, R11, 0x1, -R4 ;  /* 0x000000010b047824 */ /* 0x000fe200078e0a04 */
[----:B------:R-:W-:Y:S02]  /*04c0*/  SHF.R.S32.HI R13, RZ, 0x1f, R15 ;  /* 0x0000001fff0d7819 */ /* 0x000fe4000001140f */
[--C-:B------:R-:W-:Y:S02]  /*04d0*/  SHF.R.S32.HI R163, RZ, 0x1f, R162.reuse ;  /* 0x0000001fffa37819 */ /* 0x100fe400000114a2 */
[----:B------:R-:W-:Y:S01]  /*04e0*/  ISETP.GE.AND P1, PT, R2, RZ, PT ;  /* 0x000000ff0200720c */ /* 0x000fe20003f26270 */
[----:B------:R-:W-:Y:S01]  /*04f0*/  IMAD R2, R13, c[0x0][0x178], RZ ;  /* 0x00005e000d027a24 */ /* 0x000fe200078e02ff */
[-C--:B------:R-:W-:Y:S01]  /*0500*/  LEA.HI R9, R30, R7.reuse, RZ, 0x6 ;  /* 0x000000071e097211 */ /* 0x080fe200078f30ff */
[----:B------:R-:W-:Y:S01]  /*0510*/  IMAD.WIDE.U32 R24, R23, c[0x0][0x198], R162 ;  /* 0x0000660017187a25 */ /* 0x000fe200078e00a2 */
[----:B------:R-:W-:Y:S02]  /*0520*/  SHF.R.S32.HI R12, RZ, 0x1f, R14 ;  /* 0x0000001fff0c7819 */ /* 0x000fe4000001140e */
[----:B------:R-:W-:Y:S01]  /*0530*/  IADD3 R29, R28, -0x1, RZ ;  /* 0xffffffff1c1d7810 */ /* 0x000fe20007ffe0ff */
[----:B------:R-:W-:Y:S01]  /*0540*/  IMAD R2, R15, c[0x0][0x17c], R2 ;  /* 0x00005f000f027a24 */ /* 0x000fe200078e0202 */
[----:B------:R-:W-:Y:S01]  /*0550*/  LEA.HI R30, R30, R7, RZ, 0x5 ;  /* 0x000000071e1e7211 */ /* 0x000fe200078f28ff */
[----:B-1----:R-:W-:-:S02]  /*0560*/  IMAD.MOV R3, RZ, RZ, -R19 ;  /* 0x000000ffff037224 */ /* 0x002fc400078e0a13 */
[----:B------:R-:W-:Y:S01]  /*0570*/  IMAD.MOV.U32 R18, RZ, RZ, RZ ;  /* 0x000000ffff127224 */ /* 0x000fe200078e00ff */
[--C-:B------:R-:W-:Y:S01]  /*0580*/  SHF.R.S32.HI R31, RZ, 0x5, R30.reuse ;  /* 0x00000005ff1f7819 */ /* 0x100fe2000001141e */
[----:B------:R-:W-:Y:S01]  /*0590*/  IMAD R3, R3, R8, RZ ;  /* 0x0000000803037224 */ /* 0x000fe200078e02ff */
[----:B------:R-:W-:Y:S01]  /*05a0*/  SHF.R.S32.HI R160, RZ, 0x1f, R30 ;  /* 0x0000001fffa07819 */ /* 0x000fe2000001141e */
[----:B------:R-:W-:-:S03]  /*05b0*/  IMAD.WIDE.U32 R26, R15, c[0x0][0x178], R162 ;  /* 0x00005e000f1a7a25 */ /* 0x000fc600078e00a2 */
[----:B------:R-:W-:Y:S01]  /*05c0*/  LEA.HI R160, R160, R31, RZ, 0x2 ;  /* 0x0000001fa0a07211 */ /* 0x000fe200078f10ff */
[----:B------:R-:W-:-:S03]  /*05d0*/  IMAD.HI.U32 R17, R19, R3, R18 ;  /* 0x0000000313117227 */ /* 0x000fc600078e0012 */
[----:B------:R-:W-:Y:S01]  /*05e0*/  LOP3.LUT R160, R160, 0xfffffffc, RZ, 0xc0, !PT ;  /* 0xfffffffca0a07812 */ /* 0x000fe200078ec0ff */
[----:B------:R-:W-:Y:S02]  /*05f0*/  IMAD.IADD R19, R7, 0x1, -R0 ;  /* 0x0000000107137824 */ /* 0x000fe400078e0a00 */
[C---:B------:R-:W-:Y:S02]  /*0600*/  IMAD R0, R10.reuse, c[0x0][0x198], RZ ;  /* 0x000066000a007a24 */ /* 0x040fe400078e02ff */
[----:B------:R-:W-:Y:S01]  /*0610*/  IMAD R10, R10, c[0x0][0x1a0], RZ ;  /* 0x000068000a0a7a24 */ /* 0x000fe200078e02ff */
[----:B------:R-:W-:Y:S01]  /*0620*/  SHF.R.S32.HI R18, RZ, 0x1f, R19 ;  /* 0x0000001fff127819 */ /* 0x000fe20000011413 */
[----:B------:R-:W-:Y:S02]  /*0630*/  IMAD R11, R23, c[0x0][0x19c], R0 ;  /* 0x00006700170b7a24 */ /* 0x000fe400078e0200 */
[----:B------:R-:W-:Y:S01]  /*0640*/  IMAD.HI.U32 R0, R17, R20, RZ ;  /* 0x0000001411007227 */ /* 0x000fe200078e00ff */
[----:B------:R-:W-:-:S03]  /*0650*/  LEA.HI R3, R18, R19, RZ, 0x3 ;  /* 0x0000001312037211 */ /* 0x000fc600078f18ff */
[----:B------:R-:W-:Y:S01]  /*0660*/  IMAD.MOV R17, RZ, RZ, -R0 ;  /* 0x000000ffff117224 */ /* 0x000fe200078e0a00 */
[----:B------:R-:W-:Y:S01]  /*0670*/  LOP3.LUT R18, R3, 0xfffffff8, RZ, 0xc0, !PT ;  /* 0xfffffff803127812 */ /* 0x000fe200078ec0ff */
[C---:B------:R-:W-:Y:S02]  /*0680*/  IMAD R10, R23.reuse, c[0x0][0x1a4], R10 ;  /* 0x00006900170a7a24 */ /* 0x040fe400078e020a */
[----:B------:R-:W-:Y:S02]  /*0690*/  IMAD R17, R8, R17, R20 ;  /* 0x0000001108117224 */ /* 0x000fe400078e0214 */
[----:B------:R-:W-:-:S03]  /*06a0*/  IMAD.WIDE.U32 R22, R23, c[0x0][0x1a0], R162 ;  /* 0x0000680017167a25 */ /* 0x000fc600078e00a2 */
[----:B------:R-:W-:Y:S01]  /*06b0*/  ISETP.GT.U32.AND P0, PT, R8, R17, PT ;  /* 0x000000110800720c */ /* 0x000fe20003f04070 */
[----:B------:R-:W-:Y:S02]  /*06c0*/  IMAD.SHL.U32 R9, R9, 0x8, RZ ;  /* 0x0000000809097824 */ /* 0x000fe400078e00ff */
[----:B------:R-:W-:Y:S02]  /*06d0*/  IMAD.IADD R23, R23, 0x1, R10 ;  /* 0x0000000117177824 */ /* 0x000fe400078e020a */
[----:B------:R-:W-:Y:S01]  /*06e0*/  IMAD.IADD R27, R27, 0x1, R2 ;  /* 0x000000011b1b7824 */ /* 0x000fe200078e0202 */
[----:B------:R-:W-:Y:S01]  /*06f0*/  LOP3.LUT R152, R152, 0x7ffffe00, R9, 0xf8, !PT ;  /* 0x7ffffe0098987812 */ /* 0x000fe200078ef809 */
[----:B------:R-:W-:Y:S02]  /*0700*/  IMAD.IADD R25, R25, 0x1, R11 ;  /* 0x0000000119197824 */ /* 0x000fe400078e020b */
[----:B------:R-:W-:Y:S02]  /*0710*/  IMAD R10, R13, c[0x0][0x180], RZ ;  /* 0x000060000d0a7a24 */ /* 0x000fe400078e02ff */
[----:B------:R-:W-:-:S02]  /*0720*/  IMAD.IADD R2, R19, 0x1, -R18 ;  /* 0x0000000113027824 */ /* 0x000fc400078e0a12 */
[----:B------:R-:W-:Y:S01]  /*0730*/  @!P0 IMAD.IADD R17, R17, 0x1, -R8 ;  /* 0x0000000111118824 */ /* 0x000fe200078e0a08 */
[----:B------:R-:W-:Y:S01]  /*0740*/  @!P0 IADD3 R0, R0, 0x1, RZ ;  /* 0x0000000100008810 */ /* 0x000fe20007ffe0ff */
[----:B------:R-:W-:Y:S02]  /*0750*/  IMAD R19, R12, c[0x0][0x1a8], RZ ;  /* 0x00006a000c137a24 */ /* 0x000fe400078e02ff */
[----:B------:R-:W-:Y:S01]  /*0760*/  IMAD.SHL.U32 R9, R5, 0x40, RZ ;  /* 0x0000004005097824 */ /* 0x000fe200078e00ff */
[----:B------:R-:W-:Y:S01]  /*0770*/  ISETP.GE.U32.AND P3, PT, R17, R8, PT ;  /* 0x000000081100720c */ /* 0x000fe20003f66070 */
[C---:B------:R-:W-:Y:S02]  /*0780*/  IMAD R10, R15.reuse, c[0x0][0x184], R10 ;  /* 0x000061000f0a7a24 */ /* 0x040fe400078e020a */
[----:B------:R-:W-:Y:S01]  /*0790*/  IMAD.WIDE.U32 R156, R15, c[0x0][0x180], R24 ;  /* 0x000060000f9c7a25 */ /* 0x000fe200078e0018 */
[----:B------:R-:W-:-:S03]  /*07a0*/  LOP3.LUT R9, R9, 0x1c0, RZ, 0xc0, !PT ;  /* 0x000001c009097812 */ /* 0x000fc600078ec0ff */
[C---:B------:R-:W-:Y:S01]  /*07b0*/  IMAD R19, R14.reuse, c[0x0][0x1ac], R19 ;  /* 0x00006b000e137a24 */ /* 0x040fe200078e0213 */
[----:B------:R-:W-:Y:S01]  /*07c0*/  LOP3.LUT R16, R9, 0x8, R16, 0xf8, !PT ;  /* 0x0000000809107812 */ /* 0x000fe200078ef810 */
[----:B------:R-:W-:Y:S01]  /*07d0*/  IMAD.WIDE.U32 R26, R14, c[0x0][0x1a8], R26 ;  /* 0x00006a000e1a7a25 */ /* 0x000fe200078e001a */
[----:B------:R-:W-:-:S03]  /*07e0*/  SHF.R.U32.HI R9, RZ, 0x3, R9 ;  /* 0x00000003ff097819 */ /* 0x000fc60000011609 */
[----:B------:R-:W-:Y:S01]  /*07f0*/  @P3 IADD3 R0, R0, 0x1, RZ ;  /* 0x0000000100003810 */ /* 0x000fe20007ffe0ff */
[----:B------:R-:W-:Y:S01]  /*0800*/  IMAD.IADD R157, R157, 0x1, R10 ;  /* 0x000000019d9d7824 */ /* 0x000fe200078e020a */
[----:B------:R-:W-:Y:S01]  /*0810*/  LOP3.LUT R9, R16, R9, RZ, 0x3c, !PT ;  /* 0x0000000910097212 */ /* 0x000fe200078e3cff */
[----:B------:R-:W-:Y:S02]  /*0820*/  IMAD.IADD R27, R27, 0x1, R19 ;  /* 0x000000011b1b7824 */ /* 0x000fe400078e0213 */
[----:B------:R-:W-:Y:S01]  /*0830*/  IMAD.MOV.U32 R10, RZ, RZ, R0 ;  /* 0x000000ffff0a7224 */ /* 0x000fe200078e0000 */
[----:B------:R-:W-:Y:S01]  /*0840*/  SHF.R.S32.HI R0, RZ, 0x1f, R29 ;  /* 0x0000001fff007819 */ /* 0x000fe2000001141d */
[----:B------:R-:W-:Y:S02]  /*0850*/  IMAD R11, R165, c[0x0][0x190], RZ ;  /* 0x00006400a50b7a24 */ /* 0x000fe400078e02ff */
[----:B------:R-:W-:Y:S01]  /*0860*/  @!P1 IMAD.MOV R10, RZ, RZ, -R10 ;  /* 0x000000ffff0a9224 */ /* 0x000fe200078e0a0a */
[----:B------:R-:W-:Y:S01]  /*0870*/  @!P2 LOP3.LUT R10, RZ, c[0x0][0x1c8], RZ, 0x33, !PT ;  /* 0x00007200ff0aaa12 */ /* 0x000fe200078e33ff */
[----:B------:R-:W-:-:S02]  /*0880*/  IMAD R11, R164, c[0x0][0x194], R11 ;  /* 0x00006500a40b7a24 */ /* 0x000fc400078e020b */
        /* <DEDUP_REMOVED lines=10> */
[----:B------:R-:W-:Y:S02]  /*0930*/  IMAD R159, R151, c[0x0][0x1b0], RZ ;  /* 0x00006c00979f7a24 */ /* 0x000fe400078e02ff */
[----:B------:R-:W-:Y:S01]  /*0940*/  IMAD.WIDE.U32 R156, R10, c[0x0][0x1b0], R156 ;  /* 0x00006c000a9c7a25 */ /* 0x000fe200078e009c */
[----:B------:R-:W-:Y:S02]  /*0950*/  IADD3.X R13, R17, UR12, RZ, P0, !PT ;  /* 0x0000000c110d7c10 */ /* 0x000fe400087fe4ff */
[----:B------:R-:W-:Y:S01]  /*0960*/  IADD3 R14, P0, R12, UR13, RZ ;  /* 0x0000000d0c0e7c10 */ /* 0x000fe2000ff1e0ff */
[----:B------:R-:W-:Y:S02]  /*0970*/  IMAD R159, R10, c[0x0][0x1b4], R159 ;  /* 0x00006d000a9f7a24 */ /* 0x000fe400078e029f */
[----:B------:R-:W-:Y:S01]  /*0980*/  IMAD.SHL.U32 R152, R152, 0x2, RZ ;  /* 0x0000000298987824 */ /* 0x000fe200078e00ff */
[----:B------:R-:W-:Y:S01]  /*0990*/  IADD3.X R15, R13, UR12, RZ, P0, !PT ;  /* 0x0000000c0d0f7c10 */ /* 0x000fe200087fe4ff */
[----:B------:R-:W-:-:S02]  /*09a0*/  IMAD R11, R29, UR7, RZ ;  /* 0x000000071d0b7c24 */ /* 0x000fc4000f8e02ff */
[----:B------:R-:W-:Y:S01]  /*09b0*/  IMAD.IADD R159, R157, 0x1, R159 ;  /* 0x000000019d9f7824 */ /* 0x000fe200078e029f */
[----:B------:R1:W-:Y:S01]  /*09c0*/  LDGSTS.E.BYPASS.LTC128B.128 [R152], [R16.64] ;  /* 0x0000000010987fae */ /* 0x0003e2000b901d4a */
[----:B------:R-:W-:Y:S02]  /*09d0*/  IMAD.MOV.U32 R158, RZ, RZ, R156 ;  /* 0x000000ffff9e7224 */ /* 0x000fe400078e009c */
        /* <DEDUP_REMOVED lines=8> */
[----:B------:R-:W-:Y:S01]  /*0a60*/  IMAD R0, R29, c[0x0][0x1a4], R0 ;  /* 0x000069001d007a24 */ /* 0x000fe200078e0200 */
[----:B------:R3:W-:Y:S01]  /*0a70*/  LDGSTS.E.BYPASS.LTC128B.128 [R152+0x1000], [R14.64] ;  /* 0x010000000e987fae */ /* 0x0007e2000b901d4a */
[----:B------:R-:W-:-:S03]  /*0a80*/  IMAD.WIDE.U32 R154, R10, c[0x0][0x1b8], R154 ;  /* 0x00006e000a9a7a25 */ /* 0x000fc600078e009a */
[----:B------:R3:W-:Y:S01]  /*0a90*/  LDGSTS.E.BYPASS.LTC128B.128 [R152+0x3000], [R14.64+0x80] ;  /* 0x030000800e987fae */ /* 0x0007e2000b901d4a */
[----:B------:R-:W-:Y:S02]  /*0aa0*/  IMAD R151, R10, c[0x0][0x1bc], R151 ;  /* 0x00006f000a977a24 */ /* 0x000fe400078e0297 */
[----:B------:R-:W-:Y:S02]  /*0ab0*/  IMAD.SHL.U32 R10, R2, 0x40, RZ ;  /* 0x00000040020a7824 */ /* 0x000fe400078e00ff */
[----:B------:R-:W-:Y:S02]  /*0ac0*/  IMAD.IADD R151, R155, 0x1, R151 ;  /* 0x000000019b977824 */ /* 0x000fe400078e0297 */
[C---:B------:R-:W-:Y:S02]  /*0ad0*/  IMAD R88, R31.reuse, 0x10, R88 ;  /* 0x000000101f587824 */ /* 0x040fe400078e0258 */
[----:B------:R-:W-:Y:S01]  /*0ae0*/  IMAD.IADD R160, R31, 0x1, -R160 ;  /* 0x000000011fa07824 */ /* 0x000fe200078e0aa0 */
[----:B-1----:R-:W-:-:S04]  /*0af0*/  IADD3 R16, P1, R14, UR13, RZ ;  /* 0x0000000d0e107c10 */ /* 0x002fc8000ff3e0ff */
[----:B------:R-:W-:Y:S01]  /*0b00*/  IADD3.X R17, R15, UR12, RZ, P1, !PT ;  /* 0x0000000c0f117c10 */ /* 0x000fe20008ffe4ff */
[----:B------:R-:W-:Y:S01]  /*0b10*/  USHF.L.U64.HI UR12, UR4, UR6, UR5 ;  /* 0x00000006040c7299 */ /* 0x000fe20008010205 */
[----:B--2---:R-:W-:-:S03]  /*0b20*/  IMAD.WIDE.U32 R12, R29, c[0x0][0x1a0], RZ ;  /* 0x000068001d0c7a25 */ /* 0x004fc600078e00ff */
[----:B------:R1:W-:Y:S01]  /*0b30*/  LDGSTS.E.BYPASS.LTC128B.128 [R152+0x1800], [R16.64] ;  /* 0x0180000010987fae */ /* 0x0003e2000b901d4a */
[----:B------:R-:W-:Y:S01]  /*0b40*/  ULDC.64 UR4, c[0x0][0x1a0] ;  /* 0x0000680000047ab9 */ /* 0x000fe20000000a00 */
[----:B------:R-:W-:Y:S02]  /*0b50*/  IMAD.IADD R0, R13, 0x1, R0 ;  /* 0x000000010d007824 */ /* 0x000fe400078e0200 */
        /* <DEDUP_REMOVED lines=33> */
[----:B-1----:R-:W-:Y:S01]  /*0d70*/  IADD3 R16, P1, R10, UR13, RZ ;  /* 0x0000000d0a107c10 */ /* 0x002fe2000ff3e0ff */
[----:B------:R-:W-:Y:S01]  /*0d80*/  IMAD.MOV.U32 R8, RZ, RZ, 0x20 ;  /* 0x00000020ff087424 */ /* 0x000fe200078e00ff */
[----:B------:R-:W-:Y:S01]  /*0d90*/  IADD3.X R11, R13, UR5, RZ, P0, !PT ;  /* 0x000000050d0b7c10 */ /* 0x000fe200087fe4ff */
[----:B------:R-:W0:Y:S01]  /*0da0*/  LDGDEPBAR ;  /* 0x00000000000079af */ /* 0x000e220000000000 */
[----:B------:R-:W-:Y:S01]  /*0db0*/  IMAD R150, R31, 0x400, R4 ;  /* 0x000004001f967824 */ /* 0x000fe200078e0204 */
[----:B--2---:R-:W-:-:S02]  /*0dc0*/  IADD3 R14, P0, R16, UR13, RZ ;  /* 0x0000000d100e7c10 */ /* 0x004fc4000ff1e0ff */
[----:B------:R-:W-:Y:S01]  /*0dd0*/  IADD3.X R17, R11, UR5, RZ, P1, !PT ;  /* 0x000000050b117c10 */ /* 0x000fe20008ffe4ff */
[----:B------:R-:W-:Y:S01]  /*0de0*/  IMAD.IADD R150, R150, 0x1, R3 ;  /* 0x0000000196967824 */ /* 0x000fe200078e0203 */
[----:B------:R-:W-:Y:S02]  /*0df0*/  LOP3.LUT P1, RZ, R2, 0x2, RZ, 0xc0, !PT ;  /* 0x0000000202ff7812 */ /* 0x000fe4000782c0ff */
[----:B------:R-:W-:Y:S01]  /*0e00*/  IADD3.X R15, R17, UR5, RZ, P0, !PT ;  /* 0x00000005110f7c10 */ /* 0x000fe200087fe4ff */
[----:B------:R-:W-:Y:S01]  /*0e10*/  IMAD.SHL.U32 R150, R150, 0x2, RZ ;  /* 0x0000000296967824 */ /* 0x000fe200078e00ff */
[----:B------:R-:W-:Y:S02]  /*0e20*/  LOP3.LUT P0, RZ, R5, 0x2, RZ, 0xc0, !PT ;  /* 0x0000000205ff7812 */ /* 0x000fe4000780c0ff */
[----:B------:R-:W-:Y:S02]  /*0e30*/  LEA R149, R0, 0x4000, 0x1 ;  /* 0x0000400000957811 */ /* 0x000fe400078e08ff */
[----:B------:R-:W-:-:S02]  /*0e40*/  SEL R0, R8, 0xffffffe0, !P1 ;  /* 0xffffffe008007807 */ /* 0x000fc40004800000 */
[----:B------:R-:W-:Y:S02]  /*0e50*/  IADD3 R147, R149, 0x20, RZ ;  /* 0x0000002095937810 */ /* 0x000fe40007ffe0ff */
[----:B------:R-:W-:Y:S01]  /*0e60*/  LOP3.LUT P1, RZ, R2, 0x4, RZ, 0xc0, !PT ;  /* 0x0000000402ff7812 */ /* 0x000fe2000782c0ff */
[----:B------:R-:W-:Y:S01]  /*0e70*/  IMAD.IADD R148, R150, 0x1, R0 ;  /* 0x0000000196947824 */ /* 0x000fe200078e0200 */
[----:B------:R-:W-:Y:S01]  /*0e80*/  LOP3.LUT R143, R3, R4, RZ, 0xfc, !PT ;  /* 0x00000004038f7212 */ /* 0x000fe200078efcff */
[----:B------:R-:W-:Y:S02]  /*0e90*/  IMAD.MOV.U32 R2, RZ, RZ, 0x40 ;  /* 0x00000040ff027424 */ /* 0x000fe400078e00ff */
[----:B------:R-:W-:Y:S01]  /*0ea0*/  @P0 IADD3 R147, R149, -0x20, RZ ;  /* 0xffffffe095930810 */ /* 0x000fe20007ffe0ff */
[----:B------:R-:W-:-:S04]  /*0eb0*/  DEPBAR.LE SB0, 0x0 ;  /* 0x000080000000791a */ /* 0x000fc80000000000 */
[----:B------:R-:W-:Y:S01]  /*0ec0*/  BAR.SYNC.DEFER_BLOCKING 0x0 ;  /* 0x0000000000007b1d */ /* 0x000fe20000010000 */
[----:B------:R-:W-:Y:S02]  /*0ed0*/  LOP3.LUT P0, RZ, R5, 0x4, RZ, 0xc0, !PT ;  /* 0x0000000405ff7812 */ /* 0x000fe4000780c0ff */
[C---:B------:R-:W-:Y:S02]  /*0ee0*/  SEL R5, R2.reuse, 0xffffffc0, !P1 ;  /* 0xffffffc002057807 */ /* 0x040fe40004800000 */
[----:B------:R-:W-:Y:S02]  /*0ef0*/  SEL R2, R2, 0xffffffc0, !P0 ;  /* 0xffffffc002027807 */ /* 0x000fe40004000000 */
[C---:B------:R-:W-:Y:S01]  /*0f00*/  IADD3 R139, R147.reuse, 0x800, RZ ;  /* 0x00000800938b7810 */ /* 0x040fe20007ffe0ff */
[--C-:B------:R-:W-:Y:S01]  /*0f10*/  IMAD.IADD R146, R150, 0x1, R5.reuse ;  /* 0x0000000196927824 */ /* 0x100fe200078e0205 */
[----:B------:R-:W-:Y:S01]  /*0f20*/  IADD3 R138, R147, 0x1000, RZ ;  /* 0x00001000938a7810 */ /* 0x000fe20007ffe0ff */
[----:B------:R-:W-:Y:S01]  /*0f30*/  IMAD.IADD R145, R149, 0x1, R2 ;  /* 0x0000000195917824 */ /* 0x000fe200078e0202 */
[C---:B------:R-:W-:Y:S01]  /*0f40*/  IADD3 R137, R147.reuse, 0x1800, RZ ;  /* 0x0000180093897810 */ /* 0x040fe20007ffe0ff */
[----:B------:R-:W-:Y:S01]  /*0f50*/  IMAD.IADD R144, R148, 0x1, R5 ;  /* 0x0000000194907824 */ /* 0x000fe200078e0205 */
[C---:B------:R-:W-:Y:S01]  /*0f60*/  IADD3 R135, R147.reuse, 0x2000, RZ ;  /* 0x0000200093877810 */ /* 0x040fe20007ffe0ff */
[----:B------:R-:W-:Y:S01]  /*0f70*/  IMAD.IADD R136, R2, 0x1, R147 ;  /* 0x0000000102887824 */ /* 0x000fe200078e0293 */
[----:B------:R-:W-:-:S02]  /*0f80*/  IADD3 R134, R147, 0x2800, RZ ;  /* 0x0000280093867810 */ /* 0x000fc40007ffe0ff */
[C---:B------:R-:W-:Y:S02]  /*0f90*/  IADD3 R133, R147.reuse, 0x3000, RZ ;  /* 0x0000300093857810 */ /* 0x040fe40007ffe0ff */
[----:B------:R-:W-:Y:S01]  /*0fa0*/  IADD3 R132, R147, 0x3800, RZ ;  /* 0x0000380093847810 */ /* 0x000fe20007ffe0ff */
        /* <DEDUP_REMOVED lines=8> */
[----:B------:R3:W-:Y:S04]  /*1030*/  LDGSTS.E.BYPASS.LTC128B.128 [R152+0xb000], [R16.64+0x80] ;  /* 0x0b00008010987fae */ /* 0x0007e8000b901d4a */
[----:B------:R1:W-:Y:S04]  /*1040*/  LDGSTS.E.BYPASS.LTC128B.128 [R152+0x9800], [R14.64] ;  /* 0x098000000e987fae */ /* 0x0003e8000b901d4a */
[----:B------:R1:W-:Y:S04]  /*1050*/  LDGSTS.E.BYPASS.LTC128B.128 [R152+0xb800], [R14.64+0x80] ;  /* 0x0b8000800e987fae */ /* 0x0003e8000b901d4a */
[----:B------:R-:W-:Y:S04]  /*1060*/  LDSM.16.M88.4 R24, [R150] ;  /* 0x000000009618783b */ /* 0x000fe80000000200 */
[----:B------:R-:W2:Y:S04]  /*1070*/  LDSM.16.M88.4 R76, [R89+0x4000] ;  /* 0x00400000594c783b */ /* 0x000ea80000000200 */
[----:B------:R-:W-:Y:S04]  /*1080*/  LDSM.16.M88.4 R64, [R148] ;  /* 0x000000009440783b */ /* 0x000fe80000000200 */
[----:B------:R-:W-:Y:S04]  /*1090*/  LDSM.16.M88.4 R68, [R147] ;  /* 0x000000009344783b */ /* 0x000fe80000000200 */
[----:B------:R-:W5:Y:S04]  /*10a0*/  LDSM.16.M88.4 R36, [R89+0x5000] ;  /* 0x005000005924783b */ /* 0x000f680000000200 */
[----:B------:R-:W5:Y:S04]  /*10b0*/  LDSM.16.M88.4 R44, [R89+0x4800] ;  /* 0x00480000592c783b */ /* 0x000f680000000200 */
[----:B-1----:R-:W1:Y:S04]  /*10c0*/  LDSM.16.M88.4 R12, [R89+0x5800] ;  /* 0x00580000590c783b */ /* 0x002e680000000200 */
[----:B----4-:R-:W-:Y:S04]  /*10d0*/  LDSM.16.M88.4 R20, [R146] ;  /* 0x000000009214783b */ /* 0x010fe80000000200 */
[----:B---3--:R-:W3:Y:S04]  /*10e0*/  LDSM.16.M88.4 R16, [R145] ;  /* 0x000000009110783b */ /* 0x008ee80000000200 */
[----:B------:R-:W4:Y:S04]  /*10f0*/  LDSM.16.M88.4 R56, [R147+0x1000] ;  /* 0x001000009338783b */ /* 0x000f280000000200 */
[----:B------:R-:W1:Y:S01]  /*1100*/  LDSM.16.M88.4 R60, [R147+0x800] ;  /* 0x00080000933c783b */ /* 0x000e620000000200 */
[C---:B--2---:R-:W-:Y:S03]  /*1110*/  HMMA.16816.F32 R8, R24.reuse, R76, RZ ;  /* 0x0000004c1808723c */ /* 0x044fe600000018ff */
[----:B------:R-:W2:Y:S04]  /*1120*/  LDSM.16.M88.4 R52, [R147+0x1800] ;  /* 0x001800009334783b */ /* 0x000ea80000000200 */
[----:B------:R-:W-:Y:S01]  /*1130*/  LDSM.16.M88.4 R72, [R144] ;  /* 0x000000009048783b */ /* 0x000fe20000000200 */
[C---:B------:R-:W-:Y:S03]  /*1140*/  HMMA.16816.F32 R76, R24.reuse, R78, RZ ;  /* 0x0000004e184c723c */ /* 0x040fe600000018ff */
[----:B------:R-:W-:Y:S04]  /*1150*/  LDSM.16.M88.4 R80, [R145+0x1000] ;  /* 0x001000009150783b */ /* 0x000fe80000000200 */
[----:B------:R-:W-:Y:S01]  /*1160*/  LDSM.16.M88.4 R84, [R136+0x1800] ;  /* 0x001800008854783b */ /* 0x000fe20000000200 */
[----:B-----5:R-:W-:Y:S03]  /*1170*/  HMMA.16816.F32 R40, R24, R36, RZ ;  /* 0x000000241828723c */ /* 0x020fe600000018ff */
[----:B------:R-:W0:Y:S05]  /*1180*/  LDGDEPBAR ;  /* 0x00000000000079af */ /* 0x000e2a0000000000 */
[C---:B------:R-:W-:Y:S08]  /*1190*/  HMMA.16816.F32 R8, R64.reuse, R68, R8 ;  /* 0x000000444008723c */ /* 0x040ff00000001808 */
[----:B------:R-:W-:Y:S01]  /*11a0*/  HMMA.16816.F32 R76, R64, R70, R76 ;  /* 0x00000046404c723c */ /* 0x000fe2000000184c */
[----:B------:R-:W5:Y:S07]  /*11b0*/  LDSM.16.M88.4 R68, [R136] ;  /* 0x000000008844783b */ /* 0x000f6e0000000200 */
[C---:B------:R-:W-:Y:S08]  /*11c0*/  HMMA.16816.F32 R48, R24.reuse, R44, RZ ;  /* 0x0000002c1830723c */ /* 0x040ff000000018ff */
[C---:B------:R-:W-:Y:S08]  /*11d0*/  HMMA.16816.F32 R36, R24.reuse, R38, RZ ;  /* 0x000000261824723c */ /* 0x040ff000000018ff */
[C---:B------:R-:W-:Y:S08]  /*11e0*/  HMMA.16816.F32 R44, R24.reuse, R46, RZ ;  /* 0x0000002e182c723c */ /* 0x040ff000000018ff */
[C---:B-1----:R-:W-:Y:S08]  /*11f0*/  HMMA.16816.F32 R32, R24.reuse, R12, RZ ;  /* 0x0000000c1820723c */ /* 0x042ff000000018ff */
[----:B------:R-:W-:Y:S01]  /*1200*/  HMMA.16816.F32 R24, R24, R14, RZ ;  /* 0x0000000e1818723c */ /* 0x000fe200000018ff */
[----:B------:R-:W1:Y:S07]  /*1210*/  LDSM.16.M88.4 R12, [R145+0x800] ;  /* 0x00080000910c783b */ /* 0x000e6e0000000200 */
[C---:B---3--:R-:W-:Y:S08]  /*1220*/  HMMA.16816.F32 R8, R20.reuse, R16, R8 ;  /* 0x000000101408723c */ /* 0x048ff00000001808 */
[----:B------:R-:W-:Y:S01]  /*1230*/  HMMA.16816.F32 R76, R20, R18, R76 ;  /* 0x00000012144c723c */ /* 0x000fe2000000184c */
[----:B------:R-:W-:Y:S07]  /*1240*/  LDSM.16.M88.4 R16, [R89+0x6000] ;  /* 0x006000005910783b */ /* 0x000fee0000000200 */
[C---:B----4-:R-:W-:Y:S08]  /*1250*/  HMMA.16816.F32 R40, R64.reuse, R56, R40 ;  /* 0x000000384028723c */ /* 0x050ff00000001828 */
[C---:B------:R-:W-:Y:S08]  /*1260*/  HMMA.16816.F32 R48, R64.reuse, R60, R48 ;  /* 0x0000003c4030723c */ /* 0x040ff00000001830 */
[C---:B------:R-:W-:Y:S01]  /*1270*/  HMMA.16816.F32 R36, R64.reuse, R58, R36 ;  /* 0x0000003a4024723c */ /* 0x040fe20000001824 */
[----:B------:R-:W3:Y:S07]  /*1280*/  LDSM.16.M88.4 R56, [R150+0x2000] ;  /* 0x002000009638783b */ /* 0x000eee0000000200 */
[C---:B------:R-:W-:Y:S01]  /*1290*/  HMMA.16816.F32 R44, R64.reuse, R62, R44 ;  /* 0x0000003e402c723c */ /* 0x040fe2000000182c */
[----:B------:R-:W-:Y:S07]  /*12a0*/  LDSM.16.M88.4 R60, [R136+0x800] ;  /* 0x00080000883c783b */ /* 0x000fee0000000200 */
[C---:B--2---:R-:W-:Y:S08]  /*12b0*/  HMMA.16816.F32 R32, R64.reuse, R52, R32 ;  /* 0x000000344020723c */ /* 0x044ff00000001820 */
[----:B------:R-:W-:Y:S01]  /*12c0*/  HMMA.16816.F32 R24, R64, R54, R24 ;  /* 0x000000364018723c */ /* 0x000fe20000001818 */
[----:B------:R-:W2:Y:S04]  /*12d0*/  LDSM.16.M88.4 R52, [R145+0x1800] ;  /* 0x001800009134783b */ /* 0x000ea80000000200 */
[----:B------:R-:W-:Y:S03]  /*12e0*/  LDSM.16.M88.4 R64, [R147+0x2000] ;  /* 0x002000009340783b */ /* 0x000fe60000000200 */
[C---:B-----5:R-:W-:Y:S08]  /*12f0*/  HMMA.16816.F32 R8, R72.reuse, R68, R8 ;  /* 0x000000444808723c */ /* 0x060ff00000001808 */
[----:B------:R-:W-:Y:S08]  /*1300*/  HMMA.16816.F32 R76, R72, R70, R76 ;  /* 0x00000046484c723c */ /* 0x000ff0000000184c */
[C---:B------:R-:W-:Y:S08]  /*1310*/  HMMA.16816.F32 R40, R20.reuse, R80, R40 ;  /* 0x000000501428723c */ /* 0x040ff00000001828 */
[C---:B-1----:R-:W-:Y:S08]  /*1320*/  HMMA.16816.F32 R48, R20.reuse, R12, R48 ;  /* 0x0000000c1430723c */ /* 0x042ff00000001830 */
[C---:B------:R-:W-:Y:S01]  /*1330*/  HMMA.16816.F32 R80, R20.reuse, R82, R36 ;  /* 0x000000521450723c */ /* 0x040fe20000001824 */
[----:B------:R-:W1:Y:S07]  /*1340*/  LDSM.16.M88.4 R36, [R148+0x2000] ;  /* 0x002000009424783b */ /* 0x000e6e0000000200 */
[----:B------:R-:W-:Y:S01]  /*1350*/  HMMA.16816.F32 R44, R20, R14, R44 ;  /* 0x0000000e142c723c */ /* 0x000fe2000000182c */
[----:B------:R-:W4:Y:S07]  /*1360*/  LDSM.16.M88.4 R12, [R136+0x1000] ;  /* 0x00100000880c783b */ /* 0x000f2e0000000200 */
[C---:B---3--:R-:W-:Y:S08]  /*1370*/  HMMA.16816.F32 R8, R56.reuse, R16, R8 ;  /* 0x000000103808723c */ /* 0x048ff00000001808 */
[----:B------:R-:W-:Y:S01]  /*1380*/  HMMA.16816.F32 R76, R56, R18, R76 ;  /* 0x00000012384c723c */ /* 0x000fe2000000184c */
[----:B------:R-:W-:Y:S07]  /*1390*/  LDSM.16.M88.4 R16, [R147+0x2800] ;  /* 0x002800009310783b */ /* 0x000fee0000000200 */
[C---:B--2---:R-:W-:Y:S08]  /*13a0*/  HMMA.16816.F32 R32, R20.reuse, R52, R32 ;  /* 0x000000341420723c */ /* 0x044ff00000001820 */
[----:B------:R-:W-:Y:S01]  /*13b0*/  HMMA.16816.F32 R24, R20, R54, R24 ;  /* 0x000000361418723c */ /* 0x000fe20000001818 */
[----:B------:R-:W-:Y:S04]  /*13c0*/  LDSM.16.M88.4 R52, [R145+0x2000] ;  /* 0x002000009134783b */ /* 0x000fe80000000200 */
[----:B------:R-:W-:Y:S03]  /*13d0*/  LDSM.16.M88.4 R20, [R89+0x6800] ;  /* 0x006800005914783b */ /* 0x000fe60000000200 */
[----:B------:R-:W-:Y:S01]  /*13e0*/  HMMA.16816.F32 R68, R72, R60, R48 ;  /* 0x0000003c4844723c */ /* 0x000fe20000001830 */
[----:B------:R-:W2:Y:S07]  /*13f0*/  LDSM.16.M88.4 R48, [R146+0x2000] ;  /* 0x002000009230783b */ /* 0x000eae0000000200 */
[C---:B-1----:R-:W-:Y:S08]  /*1400*/  HMMA.16816.F32 R8, R36.reuse, R64, R8 ;  /* 0x000000402408723c */ /* 0x042ff00000001808 */
[----:B------:R-:W-:Y:S01]  /*1410*/  HMMA.16816.F32 R76, R36, R66, R76 ;  /* 0x00000042244c723c */ /* 0x000fe2000000184c */
[----:B------:R-:W-:Y:S07]  /*1420*/  LDSM.16.M88.4 R64, [R89+0x7000] ;  /* 0x007000005940783b */ /* 0x000fee0000000200 */
[C---:B------:R-:W-:Y:S01]  /*1430*/  HMMA.16816.F32 R44, R72.reuse, R62, R44 ;  /* 0x0000003e482c723c */ /* 0x040fe2000000182c */
[----:B------:R-:W-:Y:S07]  /*1440*/  LDSM.16.M88.4 R60, [R136+0x2000] ;  /* 0x00200000883c783b */ /* 0x000fee0000000200 */
[C---:B----4-:R-:W-:Y:S08]  /*1450*/  HMMA.16816.F32 R40, R72.reuse, R12, R40 ;  /* 0x0000000c4828723c */ /* 0x050ff00000001828 */
[----:B------:R-:W-:Y:S01]  /*1460*/  HMMA.16816.F32 R80, R72, R14, R80 ;  /* 0x0000000e4850723c */ /* 0x000fe20000001850 */
[----:B------:R-:W1:Y:S07]  /*1470*/  LDSM.16.M88.4 R12, [R144+0x2000] ;  /* 0x00200000900c783b */ /* 0x000e6e0000000200 */
[C---:B--2---:R-:W-:Y:S08]  /*1480*/  HMMA.16816.F32 R8, R48.reuse, R52, R8 ;  /* 0x000000343008723c */ /* 0x044ff00000001808 */
[----:B------:R-:W-:Y:S08]  /*1490*/  HMMA.16816.F32 R76, R48, R54, R76 ;  /* 0x00000036304c723c */ /* 0x000ff0000000184c */
[C---:B------:R-:W-:Y:S08]  /*14a0*/  HMMA.16816.F32 R68, R56.reuse, R20, R68 ;  /* 0x000000143844723c */ /* 0x040ff00000001844 */
[----:B------:R-:W-:Y:S01]  /*14b0*/  HMMA.16816.F32 R44, R56, R22, R44 ;  /* 0x00000016382c723c */ /* 0x000fe2000000182c */
[----:B------:R-:W2:Y:S07]  /*14c0*/  LDSM.16.M88.4 R20, [R145+0x2800] ;  /* 0x002800009114783b */ /* 0x000eae0000000200 */
[----:B------:R-:W-:Y:S01]  /*14d0*/  HMMA.16816.F32 R52, R72, R84, R32 ;  /* 0x000000544834723c */ /* 0x000fe20000001820 */
[----:B------:R-:W-:Y:S07]  /*14e0*/  LDSM.16.M88.4 R32, [R136+0x2800] ;  /* 0x002800008820783b */ /* 0x000fee0000000200 */
[C---:B-1----:R-:W-:Y:S08]  /*14f0*/  HMMA.16816.F32 R8, R12.reuse, R60, R8 ;  /* 0x0000003c0c08723c */ /* 0x042ff00000001808 */
[----:B------:R-:W-:Y:S01]  /*1500*/  HMMA.16816.F32 R76, R12, R62, R76 ;  /* 0x0000003e0c4c723c */ /* 0x000fe2000000184c */
[----:B------:R-:W1:Y:S07]  /*1510*/  LDSM.16.M88.4 R60, [R89+0x7800] ;  /* 0x00780000593c783b */ /* 0x000e6e0000000200 */
[C---:B------:R-:W-:Y:S08]  /*1520*/  HMMA.16816.F32 R68, R36.reuse, R16, R68 ;  /* 0x000000102444723c */ /* 0x040ff00000001844 */
[----:B------:R-:W-:Y:S01]  /*1530*/  HMMA.16816.F32 R44, R36, R18, R44 ;  /* 0x00000012242c723c */ /* 0x000fe2000000182c */
[----:B------:R-:W3:Y:S01]  /*1540*/  LDSM.16.M88.4 R16, [R147+0x3000] ;  /* 0x003000009310783b */ /* 0x000ee20000000200 */
[----:B------:R-:W-:-:S02]  /*1550*/  FMUL.FTZ R9, R9, c[0x0][0x2ec] ;  /* 0x0000bb0009097a20 */ /* 0x000fc40000410000 */
[----:B------:R-:W-:-:S04]  /*1560*/  FMUL.FTZ R2, R8, c[0x0][0x2ec] ;  /* 0x0000bb0008027a20 */ /* 0x000fc80000410000 */
[C---:B------:R-:W-:Y:S01]  /*1570*/  HMMA.16816.F32 R40, R56.reuse, R64, R40 ;  /* 0x000000403828723c */ /* 0x040fe20000001828 */
[----:B------:R4:W-:Y:S06]  /*1580*/  MUFU.TANH R64, R9 ;  /* 0x0000000900407308 */ /* 0x0009ec0000002400 */
[----:B------:R-:W-:Y:S01]  /*1590*/  FMUL.FTZ R65, R10, c[0x0][0x2ec] ;  /* 0x0000bb000a417a20 */ /* 0x000fe20000410000 */
[----:B------:R-:W-:Y:S01]  /*15a0*/  HMMA.16816.F32 R80, R56, R66, R80 ;  /* 0x000000423850723c */ /* 0x000fe20000001850 */
[----:B------:R-:W5:Y:S06]  /*15b0*/  MUFU.TANH R2, R2 ;  /* 0x0000000200027308 */ /* 0x000f6c0000002400 */
[----:B------:R-:W-:Y:S01]  /*15c0*/  FMUL.FTZ R66, R76, c[0x0][0x2ec] ;  /* 0x0000bb004c427a20 */ /* 0x000fe20000410000 */
[----:B--2---:R-:W-:Y:S01]  /*15d0*/  HMMA.16816.F32 R68, R48, R20, R68 ;  /* 0x000000143044723c */ /* 0x004fe20000001844 */
[----:B------:R-:W-:Y:S01]  /*15e0*/  FMUL.FTZ R76, R11, c[0x0][0x2ec] ;  /* 0x0000bb000b4c7a20 */ /* 0x000fe20000410000 */
[----:B------:R-:W-:Y:S01]  /*15f0*/  MUFU.TANH R65, R65 ;  /* 0x0000004100417308 */ /* 0x000fe20000002400 */
[----:B----4-:R-:W2:Y:S01]  /*1600*/  LDSM.16.M88.4 R8, [R147+0x3800] ;  /* 0x003800009308783b */ /* 0x010ea20000000200 */
[----:B------:R-:W-:-:S02]  /*1610*/  FMUL.FTZ R67, R77, c[0x0][0x2ec] ;  /* 0x0000bb004d437a20 */ /* 0x000fc40000410000 */
[----:B------:R-:W-:Y:S02]  /*1620*/  FMUL.FTZ R77, R78, c[0x0][0x2ec] ;  /* 0x0000bb004e4d7a20 */ /* 0x000fe40000410000 */
[----:B------:R-:W-:Y:S01]  /*1630*/  HMMA.16816.F32 R44, R48, R22, R44 ;  /* 0x00000016302c723c */ /* 0x000fe2000000182c */
[----:B------:R-:W4:Y:S01]  /*1640*/  LDSM.16.M88.4 R20, [R145+0x3000] ;  /* 0x003000009114783b */ /* 0x000f220000000200 */
[----:B------:R-:W2:Y:S01]  /*1650*/  MUFU.TANH R66, R66 ;  /* 0x0000004200427308 */ /* 0x000ea20000002400 */
[----:B------:R-:W-:-:S05]  /*1660*/  FMUL.FTZ R78, R79, c[0x0][0x2ec] ;  /* 0x0000bb004f4e7a20 */ /* 0x000fca0000410000 */
[----:B------:R-:W-:Y:S02]  /*1670*/  HMMA.16816.F32 R24, R72, R86, R24 ;  /* 0x000000564818723c */ /* 0x000fe40000001818 */
[----:B------:R-:W2:Y:S06]  /*1680*/  MUFU.TANH R77, R77 ;  /* 0x0000004d004d7308 */ /* 0x000eac0000002400 */
[----:B-1----:R-:W-:Y:S02]  /*1690*/  HMMA.16816.F32 R52, R56, R60, R52 ;  /* 0x0000003c3834723c */ /* 0x002fe40000001834 */
[----:B------:R-:W1:Y:S06]  /*16a0*/  MUFU.TANH R67, R67 ;  /* 0x0000004300437308 */ /* 0x000e6c0000002400 */
[C---:B---3--:R-:W-:Y:S02]  /*16b0*/  HMMA.16816.F32 R40, R36.reuse, R16, R40 ;  /* 0x000000102428723c */ /* 0x048fe40000001828 */
[----:B------:R-:W3:Y:S06]  /*16c0*/  MUFU.TANH R76, R76 ;  /* 0x0000004c004c7308 */ /* 0x000eec0000002400 */
[----:B------:R-:W-:Y:S01]  /*16d0*/  HMMA.16816.F32 R80, R36, R18, R80 ;  /* 0x000000122450723c */ /* 0x000fe20000001850 */
[----:B------:R-:W1:Y:S01]  /*16e0*/  LDSM.16.M88.4 R16, [R145+0x3800] ;  /* 0x003800009110783b */ /* 0x000e620000000200 */
[----:B------:R-:W-:Y:S06]  /*16f0*/  MUFU.TANH R78, R78 ;  /* 0x0000004e004e7308 */ /* 0x000fec0000002400 */
[----:B------:R-:W-:Y:S08]  /*1700*/  HMMA.16816.F32 R24, R56, R62, R24 ;  /* 0x0000003e3818723c */ /* 0x000ff00000001818 */
[C---:B------:R-:W-:Y:S08]  /*1710*/  HMMA.16816.F32 R68, R12.reuse, R32, R68 ;  /* 0x000000200c44723c */ /* 0x040ff00000001844 */
[----:B------:R-:W-:Y:S01]  /*1720*/  HMMA.16816.F32 R44, R12, R34, R44 ;  /* 0x000000220c2c723c */ /* 0x000fe2000000182c */
[----:B------:R-:W3:Y:S07]  /*1730*/  LDSM.16.M88.4 R32, [R136+0x3000] ;  /* 0x003000008820783b */ /* 0x000eee0000000200 */
[----:B--2---:R-:W-:Y:S08]  /*1740*/  HMMA.16816.F32 R52, R36, R8, R52 ;  /* 0x000000082434723c */ /* 0x004ff00000001834 */
[----:B----4-:R-:W-:Y:S01]  /*1750*/  HMMA.16816.F32 R40, R48, R20, R40 ;  /* 0x000000143028723c */ /* 0x010fe20000001828 */
[----:B------:R-:W-:-:S02]  /*1760*/  FMUL.FTZ R8, R70, c[0x0][0x2ec] ;  /* 0x0000bb0046087a20 */ /* 0x000fc40000410000 */
[----:B------:R-:W-:Y:S02]  /*1770*/  FMUL.FTZ R60, R68, c[0x0][0x2ec] ;  /* 0x0000bb00443c7a20 */ /* 0x000fe40000410000 */
[----:B------:R-:W-:Y:S02]  /*1780*/  FMUL.FTZ R61, R69, c[0x0][0x2ec] ;  /* 0x0000bb00453d7a20 */ /* 0x000fe40000410000 */
[----:B------:R-:W-:Y:S01]  /*1790*/  LOP3.LUT R20, R30, 0xffffffe0, RZ, 0xc0, !PT ;  /* 0xffffffe01e147812 */ /* 0x000fe200078ec0ff */
[----:B------:R-:W-:Y:S01]  /*17a0*/  HMMA.16816.F32 R80, R48, R22, R80 ;  /* 0x000000163050723c */ /* 0x000fe20000001850 */
[C---:B------:R-:W-:Y:S01]  /*17b0*/  IMAD.SHL.U32 R30, R7.reuse, 0x2, RZ ;  /* 0x00000002071e7824 */ /* 0x040fe200078e00ff */
[----:B------:R-:W2:Y:S01]  /*17c0*/  MUFU.TANH R8, R8 ;  /* 0x0000000800087308 */ /* 0x000ea20000002400 */
[----:B------:R-:W-:Y:S02]  /*17d0*/  FMUL.FTZ R44, R44, c[0x0][0x2ec] ;  /* 0x0000bb002c2c7a20 */ /* 0x000fe40000410000 */
[----:B------:R-:W-:Y:S01]  /*17e0*/  IMAD.IADD R9, R7, 0x1, -R20 ;  /* 0x0000000107097824 */ /* 0x000fe200078e0a14 */
[----:B------:R-:W-:Y:S01]  /*17f0*/  LOP3.LUT R30, R30, 0x6, RZ, 0xc0, !PT ;  /* 0x000000061e1e7812 */ /* 0x000fe200078ec0ff */
[----:B------:R-:W4:Y:S01]  /*1800*/  LDSM.16.M88.4 R20, [R136+0x3800] ;  /* 0x003800008814783b */ /* 0x000f220000000200 */
[----:B------:R-:W-:Y:S01]  /*1810*/  HMMA.16816.F32 R24, R36, R10, R24 ;  /* 0x0000000a2418723c */ /* 0x000fe20000001818 */
[----:B------:R-:W-:Y:S01]  /*1820*/  FMUL.FTZ R45, R45, c[0x0][0x2ec] ;  /* 0x0000bb002d2d7a20 */ /* 0x000fe20000410000 */
[----:B------:R-:W-:Y:S01]  /*1830*/  MUFU.TANH R44, R44 ;  /* 0x0000002c002c7308 */ /* 0x000fe20000002400 */
[----:B------:R-:W-:Y:S01]  /*1840*/  IMAD R30, R29, 0x40, R30 ;  /* 0x000000401d1e7824 */ /* 0x000fe200078e021e */
[----:B------:R-:W-:-:S04]  /*1850*/  DEPBAR.LE SB0, 0x0 ;  /* 0x000080000000791a */ /* 0x000fc80000000000 */
[----:B-1----:R-:W-:Y:S01]  /*1860*/  HMMA.16816.F32 R52, R48, R16, R52 ;  /* 0x000000103034723c */ /* 0x002fe20000001834 */
[C---:B------:R-:W-:Y:S01]  /*1870*/  IADD3 R10, R30.reuse, 0x1, RZ ;  /* 0x000000011e0a7810 */ /* 0x040fe20007ffe0ff */
[----:B------:R-:W-:Y:S01]  /*1880*/  MUFU.TANH R45, R45 ;  /* 0x0000002d002d7308 */ /* 0x000fe20000002400 */
[C---:B------:R-:W-:Y:S02]  /*1890*/  IADD3 R38, R30.reuse, 0x28, RZ ;  /* 0x000000281e267810 */ /* 0x040fe40007ffe0ff */
[----:B------:R-:W-:-:S03]  /*18a0*/  IADD3 R36, R30, 0x29, RZ ;  /* 0x000000291e247810 */ /* 0x000fc60007ffe0ff */
[----:B---3--:R-:W-:Y:S02]  /*18b0*/  HMMA.16816.F32 R40, R12, R32, R40 ;  /* 0x000000200c28723c */ /* 0x008fe40000001828 */
[----:B------:R-:W-:Y:S05]  /*18c0*/  MUFU.TANH R60, R60 ;  /* 0x0000003c003c7308 */ /* 0x000fea0000002400 */
[----:B------:R-:W-:Y:S01]  /*18d0*/  FMUL.FTZ R33, R46, c[0x0][0x2ec] ;  /* 0x0000bb002e217a20 */ /* 0x000fe20000410000 */
[----:B------:R-:W-:Y:S01]  /*18e0*/  HMMA.16816.F32 R24, R48, R18, R24 ;  /* 0x000000123018723c */ /* 0x000fe20000001818 */
[----:B------:R-:W-:Y:S01]  /*18f0*/  SHF.R.S32.HI R46, RZ, 0x1f, R9 ;  /* 0x0000001fff2e7819 */ /* 0x000fe20000011409 */
[----:B------:R-:W-:Y:S01]  /*1900*/  FMUL.FTZ R32, R71, c[0x0][0x2ec] ;  /* 0x0000bb0047207a20 */ /* 0x000fe20000410000 */
[----:B------:R-:W-:Y:S02]  /*1910*/  MUFU.TANH R61, R61 ;  /* 0x0000003d003d7308 */ /* 0x000fe40000002400 */
[----:B------:R-:W-:-:S02]  /*1920*/  LEA.HI R153, R46, R9, RZ, 0x2 ;  /* 0x000000092e997211 */ /* 0x000fc400078f10ff */
[----:B------:R-:W-:Y:S01]  /*1930*/  IADD3 R18, R30, 0x31, RZ ;  /* 0x000000311e127810 */ /* 0x000fe20007ffe0ff */
[C---:B------:R-:W-:Y:S01]  /*1940*/  HMMA.16816.F32 R80, R12.reuse, R34, R80 ;  /* 0x000000220c50723c */ /* 0x040fe20000001850 */
[----:B------:R-:W-:Y:S02]  /*1950*/  SHF.R.S32.HI R153, RZ, 0x2, R153 ;  /* 0x00000002ff997819 */ /* 0x000fe40000011499 */
[----:B------:R-:W1:Y:S02]  /*1960*/  MUFU.TANH R33, R33 ;  /* 0x0000002100217308 */ /* 0x000e640000002400 */
[----:B------:R-:W-:Y:S02]  /*1970*/  IADD3 R7, R88, 0x1, R153 ;  /* 0x0000000158077810 */ /* 0x000fe40007ffe099 */
[----:B------:R-:W-:Y:S01]  /*1980*/  FMUL.FTZ R34, R47, c[0x0][0x2ec] ;  /* 0x0000bb002f227a20 */ /* 0x000fe20000410000 */
[----:B----4-:R-:W-:Y:S01]  /*1990*/  HMMA.16816.F32 R52, R12, R20, R52 ;  /* 0x000000140c34723c */ /* 0x010fe20000001834 */
[----:B------:R-:W-:Y:S01]  /*19a0*/  IADD3 R7, R6, -c[0x0][0x214], R7 ;  /* 0x8000850006077a10 */ /* 0x000fe20007ffe007 */
[----:B------:R-:W-:Y:S01]  /*19b0*/  FMUL.FTZ R41, R41, c[0x0][0x2ec] ;  /* 0x0000bb0029297a20 */ /* 0x000fe20000410000 */
[----:B------:R-:W-:Y:S01]  /*19c0*/  MUFU.TANH R32, R32 ;  /* 0x0000002000207308 */ /* 0x000fe20000002400 */
[----:B------:R-:W-:Y:S01]  /*19d0*/  FMUL.FTZ R42, R42, c[0x0][0x2ec] ;  /* 0x0000bb002a2a7a20 */ /* 0x000fe20000410000 */
[----:B------:R-:W-:Y:S01]  /*19e0*/  IADD3 R7, R7, c[0x0][0x2e8], RZ ;  /* 0x0000ba0007077a10 */ /* 0x000fe20007ffe0ff */
[----:B------:R-:W-:-:S02]  /*19f0*/  FMUL.FTZ R40, R40, c[0x0][0x2ec] ;  /* 0x0000bb0028287a20 */ /* 0x000fc40000410000 */
[----:B------:R-:W-:Y:S01]  /*1a00*/  HMMA.16816.F32 R24, R12, R22, R24 ;  /* 0x000000160c18723c */ /* 0x000fe20000001818 */
[----:B------:R-:W-:Y:S01]  /*1a10*/  IADD3 R29, R7, 0x8, RZ ;  /* 0x00000008071d7810 */ /* 0x000fe20007ffe0ff */
[----:B------:R-:W-:Y:S01]  /*1a20*/  FMUL.FTZ R43, R43, c[0x0][0x2ec] ;  /* 0x0000bb002b2b7a20 */ /* 0x000fe20000410000 */
[-C--:B------:R-:W-:Y:S01]  /*1a30*/  IMNMX R31, R7, R6.reuse, PT ;  /* 0x00000006071f7217 */ /* 0x080fe20003800200 */
[----:B------:R-:W-:Y:S01]  /*1a40*/  MUFU.TANH R111, R41 ;  /* 0x00000029006f7308 */ /* 0x000fe20000002400 */
[----:B------:R-:W-:Y:S02]  /*1a50*/  IMNMX R29, R29, R6, PT ;  /* 0x000000061d1d7217 */ /* 0x000fe40003800200 */
[----:B------:R-:W-:Y:S01]  /*1a60*/  IADD3 R6, R30, 0x8, RZ ;  /* 0x000000081e067810 */ /* 0x000fe20007ffe0ff */
[----:B------:R-:W-:Y:S01]  /*1a70*/  FMUL.FTZ R80, R80, c[0x0][0x2ec] ;  /* 0x0000bb0050507a20 */ /* 0x000fe20000410000 */
[-C--:B------:R-:W-:Y:S01]  /*1a80*/  ISETP.GE.AND P3, PT, R10, R31.reuse, PT ;  /* 0x0000001f0a00720c */ /* 0x080fe20003f66270 */
[----:B------:R-:W-:Y:S01]  /*1a90*/  FMUL.FTZ R81, R81, c[0x0][0x2ec] ;  /* 0x0000bb0051517a20 */ /* 0x000fe20000410000 */
[C---:B------:R-:W-:Y:S01]  /*1aa0*/  ISETP.GE.AND P1, PT, R6.reuse, R31, PT ;  /* 0x0000001f0600720c */ /* 0x040fe20003f26270 */
[----:B------:R-:W-:Y:S01]  /*1ab0*/  MUFU.TANH R109, R80 ;  /* 0x00000050006d7308 */ /* 0x000fe20000002400 */
[----:B------:R-:W-:Y:S01]  /*1ac0*/  ISETP.GE.AND P0, PT, R6, R29, PT ;  /* 0x0000001d0600720c */ /* 0x000fe20003f06270 */
[----:B------:R-:W-:Y:S01]  /*1ad0*/  FMUL.FTZ R82, R82, c[0x0][0x2ec] ;  /* 0x0000bb0052527a20 */ /* 0x000fe20000410000 */
[----:B------:R-:W-:Y:S01]  /*1ae0*/  ISETP.GE.AND P6, PT, R30, R31, PT ;  /* 0x0000001f1e00720c */ /* 0x000fe20003fc6270 */
[----:B------:R-:W-:Y:S01]  /*1af0*/  FMUL.FTZ R53, R53, c[0x0][0x2ec] ;  /* 0x0000bb0035357a20 */ /* 0x000fe20000410000 */
[----:B------:R-:W-:Y:S01]  /*1b00*/  ISETP.GE.AND P2, PT, R10, R29, PT ;  /* 0x0000001d0a00720c */ /* 0x000fe20003f46270 */
[----:B------:R-:W-:Y:S01]  /*1b10*/  FMUL.FTZ R83, R83, c[0x0][0x2ec] ;  /* 0x0000bb0053537a20 */ /* 0x000fe20000410000 */
[C---:B------:R-:W-:Y:S01]  /*1b20*/  IADD3 R6, R30.reuse, 0x10, RZ ;  /* 0x000000101e067810 */ /* 0x040fe20007ffe0ff */
[----:B------:R-:W3:Y:S01]  /*1b30*/  MUFU.TANH R119, R53 ;  /* 0x0000003500777308 */ /* 0x000ee20000002400 */
[----:B------:R-:W-:Y:S01]  /*1b40*/  IADD3 R10, R30, 0x9, RZ ;  /* 0x000000091e0a7810 */ /* 0x000fe20007ffe0ff */
[----:B------:R-:W-:Y:S01]  /*1b50*/  FMUL.FTZ R52, R52, c[0x0][0x2ec] ;  /* 0x0000bb0034347a20 */ /* 0x000fe20000410000 */
[----:B-----5:R-:W-:Y:S01]  /*1b60*/  FSEL R20, R2, -INF , !P6 ;  /* 0xff80000002147808 */ /* 0x020fe20007000000 */
[----:B------:R-:W-:Y:S01]  /*1b70*/  FMUL.FTZ R24, R24, c[0x0][0x2ec] ;  /* 0x0000bb0018187a20 */ /* 0x000fe20000410000 */
[----:B------:R-:W-:Y:S01]  /*1b80*/  FSEL R17, R64, -INF , !P3 ;  /* 0xff80000040117808 */ /* 0x000fe20005800000 */
[----:B------:R-:W-:Y:S01]  /*1b90*/  FMUL.FTZ R13, R25, c[0x0][0x2ec] ;  /* 0x0000bb00190d7a20 */ /* 0x000fe20000410000 */
[C---:B------:R-:W-:Y:S01]  /*1ba0*/  ISETP.GE.AND P6, PT, R6.reuse, R31, PT ;  /* 0x0000001f0600720c */ /* 0x040fe20003fc6270 */
[----:B------:R-:W4:Y:S01]  /*1bb0*/  MUFU.TANH R113, R81 ;  /* 0x0000005100717308 */ /* 0x000f220000002400 */
[----:B------:R-:W-:Y:S01]  /*1bc0*/  ISETP.GE.AND P3, PT, R6, R29, PT ;  /* 0x0000001d0600720c */ /* 0x000fe20003f66270 */
[----:B------:R-:W-:Y:S01]  /*1bd0*/  FMUL.FTZ R26, R26, c[0x0][0x2ec] ;  /* 0x0000bb001a1a7a20 */ /* 0x000fe20000410000 */
[----:B------:R-:W-:Y:S01]  /*1be0*/  FSEL R19, R66, -INF , !P1 ;  /* 0xff80000042137808 */ /* 0x000fe20004800000 */
[----:B------:R-:W-:Y:S01]  /*1bf0*/  FMUL.FTZ R54, R54, c[0x0][0x2ec] ;  /* 0x0000bb0036367a20 */ /* 0x000fe20000410000 */
[----:B------:R-:W-:Y:S01]  /*1c00*/  ISETP.GE.AND P5, PT, R10, R31, PT ;  /* 0x0000001f0a00720c */ /* 0x000fe20003fa6270 */
[----:B------:R-:W-:Y:S01]  /*1c10*/  FMUL.FTZ R55, R55, c[0x0][0x2ec] ;  /* 0x0000bb0037377a20 */ /* 0x000fe20000410000 */
[C---:B------:R-:W-:Y:S01]  /*1c20*/  ISETP.GE.AND P1, PT, R30.reuse, R29, PT ;  /* 0x0000001d1e00720c */ /* 0x040fe20003f26270 */
[----:B------:R-:W5:Y:S01]  /*1c30*/  MUFU.TANH R112, R42 ;  /* 0x0000002a00707308 */ /* 0x000f620000002400 */
[----:B------:R-:W-:-:S02]  /*1c40*/  IADD3 R6, R30, 0x18, RZ ;  /* 0x000000181e067810 */ /* 0x000fc40007ffe0ff */
[----:B------:R-:W-:Y:S02]  /*1c50*/  IADD3 R2, R30, 0x11, RZ ;  /* 0x000000111e027810 */ /* 0x000fe40007ffe0ff */
[----:B------:R-:W-:Y:S02]  /*1c60*/  FSEL R16, R77, -INF , !P0 ;  /* 0xff8000004d107808 */ /* 0x000fe40004000000 */
[----:B------:R-:W-:Y:S01]  /*1c70*/  FSEL R67, R67, -INF , !P5 ;  /* 0xff80000043437808 */ /* 0x000fe20006800000 */
[----:B------:R1:W-:Y:S01]  /*1c80*/  MUFU.TANH R115, R40 ;  /* 0x0000002800737308 */ /* 0x0003e20000002400 */
[----:B------:R-:W-:Y:S02]  /*1c90*/  FSEL R65, R65, -INF , !P1 ;  /* 0xff80000041417808 */ /* 0x000fe40004800000 */
[----:B------:R-:W-:Y:S02]  /*1ca0*/  FSEL R76, R76, -INF , !P2 ;  /* 0xff8000004c4c7808 */ /* 0x000fe40005000000 */
[----:B------:R-:W-:-:S02]  /*1cb0*/  ISETP.GE.AND P0, PT, R6, R29, PT ;  /* 0x0000001d0600720c */ /* 0x000fc40003f06270 */
[----:B------:R-:W-:Y:S01]  /*1cc0*/  ISETP.GE.AND P4, PT, R10, R29, PT ;  /* 0x0000001d0a00720c */ /* 0x000fe20003f86270 */
[----:B------:R3:W-:Y:S01]  /*1cd0*/  MUFU.TANH R117, R24 ;  /* 0x0000001800757308 */ /* 0x0007e20000002400 */
[C---:B------:R-:W-:Y:S02]  /*1ce0*/  ISETP.GE.AND P5, PT, R2.reuse, R31, PT ;  /* 0x0000001f0200720c */ /* 0x040fe40003fa6270 */
[----:B------:R-:W-:Y:S02]  /*1cf0*/  ISETP.GE.AND P1, PT, R2, R29, PT ;  /* 0x0000001d0200720c */ /* 0x000fe40003f26270 */
[----:B------:R-:W-:Y:S02]  /*1d00*/  ISETP.GE.AND P2, PT, R6, R31, PT ;  /* 0x0000001f0600720c */ /* 0x000fe40003f46270 */
[C---:B------:R-:W-:Y:S01]  /*1d10*/  IADD3 R2, R30.reuse, 0x19, RZ ;  /* 0x000000191e027810 */ /* 0x040fe20007ffe0ff */
[----:B------:R-:W4:Y:S01]  /*1d20*/  MUFU.TANH R34, R34 ;  /* 0x0000002200227308 */ /* 0x000f220000002400 */
[----:B-1----:R-:W-:-:S02]  /*1d30*/  IADD3 R40, R30, 0x21, RZ ;  /* 0x000000211e287810 */ /* 0x002fc40007ffe0ff */
[----:B--2---:R-:W-:Y:S02]  /*1d40*/  FSEL R12, R8, -INF , !P3 ;  /* 0xff800000080c7808 */ /* 0x004fe40005800000 */
[----:B------:R-:W-:Y:S02]  /*1d50*/  FSEL R8, R33, -INF , !P0 ;  /* 0xff80000021087808 */ /* 0x000fe40004000000 */
[----:B------:R-:W-:Y:S01]  /*1d60*/  FSEL R6, R78, -INF , !P4 ;  /* 0xff8000004e067808 */ /* 0x000fe20006000000 */
[----:B---3--:R-:W-:Y:S01]  /*1d70*/  FMUL.FTZ R24, R27, c[0x0][0x2ec] ;  /* 0x0000bb001b187a20 */ /* 0x008fe20000410000 */
[----:B------:R-:W1:Y:S01]  /*1d80*/  MUFU.TANH R124, R43 ;  /* 0x0000002b007c7308 */ /* 0x000e620000002400 */
[----:B------:R-:W-:Y:S02]  /*1d90*/  FSEL R11, R44, -INF , !P2 ;  /* 0xff8000002c0b7808 */ /* 0x000fe40005000000 */
[-C--:B------:R-:W-:Y:S02]  /*1da0*/  ISETP.GE.AND P0, PT, R18, R31.reuse, PT ;  /* 0x0000001f1200720c */ /* 0x080fe40003f06270 */
[----:B------:R-:W-:-:S02]  /*1db0*/  ISETP.GE.AND P4, PT, R2, R31, PT ;  /* 0x0000001f0200720c */ /* 0x000fc40003f86270 */
[----:B------:R-:W-:Y:S01]  /*1dc0*/  ISETP.GE.AND P2, PT, R40, R31, PT ;  /* 0x0000001f2800720c */ /* 0x000fe20003f46270 */
[----:B------:R-:W2:Y:S01]  /*1dd0*/  MUFU.TANH R122, R82 ;  /* 0x00000052007a7308 */ /* 0x000ea20000002400 */
[----:B------:R-:W-:Y:S02]  /*1de0*/  IADD3 R42, R30, 0x20, RZ ;  /* 0x000000201e2a7810 */ /* 0x000fe40007ffe0ff */
[----:B------:R-:W-:Y:S02]  /*1df0*/  FSEL R119, R119, -INF , !P0 ;  /* 0xff80000077777808 */ /* 0x000fe40004000000 */
[----:B------:R-:W-:Y:S02]  /*1e00*/  FSEL R9, R45, -INF , !P4 ;  /* 0xff8000002d097808 */ /* 0x000fe40006000000 */
[----:B------:R-:W-:Y:S01]  /*1e10*/  FSEL R111, R111, -INF , !P2 ;  /* 0xff8000006f6f7808 */ /* 0x000fe20005000000 */
[----:B------:R-:W3:Y:S01]  /*1e20*/  MUFU.TANH R116, R83 ;  /* 0x0000005300747308 */ /* 0x000ee20000002400 */
[----:B------:R-:W-:-:S02]  /*1e30*/  ISETP.NE.AND P0, PT, R28, 0x1, PT ;  /* 0x000000011c00780c */ /* 0x000fc40003f05270 */
[-C--:B------:R-:W-:Y:S02]  /*1e40*/  ISETP.GE.AND P4, PT, R38, R31.reuse, PT ;  /* 0x0000001f2600720c */ /* 0x080fe40003f86270 */
[----:B------:R-:W-:Y:S02]  /*1e50*/  ISETP.GE.AND P3, PT, R36, R31, PT ;  /* 0x0000001f2400720c */ /* 0x000fe40003f66270 */
[----:B------:R-:W-:Y:S01]  /*1e60*/  ISETP.GE.AND P2, PT, R42, R29, PT ;  /* 0x0000001d2a00720c */ /* 0x000fe20003f46270 */
[----:B------:R-:W1:Y:S01]  /*1e70*/  MUFU.TANH R121, R52 ;  /* 0x0000003400797308 */ /* 0x000e620000002400 */
[----:B------:R-:W-:Y:S02]  /*1e80*/  IADD3 R22, R30, 0x30, RZ ;  /* 0x000000301e167810 */ /* 0x000fe40007ffe0ff */
[----:B------:R-:W-:Y:S02]  /*1e90*/  FSEL R7, R60, -INF , !P6 ;  /* 0xff8000003c077808 */ /* 0x000fe40007000000 */
[----:B------:R-:W-:-:S02]  /*1ea0*/  FSEL R61, R61, -INF , !P5 ;  /* 0xff8000003d3d7808 */ /* 0x000fc40006800000 */
[----:B------:R-:W-:Y:S01]  /*1eb0*/  FSEL R10, R32, -INF , !P1 ;  /* 0xff800000200a7808 */ /* 0x000fe20004800000 */
[----:B------:R-:W1:Y:S01]  /*1ec0*/  MUFU.TANH R118, R54 ;  /* 0x0000003600767308 */ /* 0x000e620000002400 */
[----:B------:R-:W-:Y:S02]  /*1ed0*/  FSEL R109, R109, -INF , !P4 ;  /* 0xff8000006d6d7808 */ /* 0x000fe40006000000 */
[----:B----4-:R-:W-:Y:S02]  /*1ee0*/  FSEL R113, R113, -INF , !P3 ;  /* 0xff80000071717808 */ /* 0x010fe40005800000 */
[----:B-----5:R-:W-:Y:S02]  /*1ef0*/  FSEL R112, R112, -INF , !P2 ;  /* 0xff80000070707808 */ /* 0x020fe40005000000 */
[----:B------:R-:W-:Y:S01]  /*1f00*/  ISETP.GE.AND P6, PT, R2, R29, PT ;  /* 0x0000001d0200720c */ /* 0x000fe20003fc6270 */
[----:B------:R-:W4:Y:S01]  /*1f10*/  MUFU.TANH R114, R55 ;  /* 0x0000003700727308 */ /* 0x000f220000002400 */
[----:B------:R-:W-:-:S02]  /*1f20*/  IADD3 R14, R30, 0x38, RZ ;  /* 0x000000381e0e7810 */ /* 0x000fc40007ffe0ff */
[-C--:B------:R-:W-:Y:S02]  /*1f30*/  ISETP.GE.AND P5, PT, R42, R31.reuse, PT ;  /* 0x0000001f2a00720c */ /* 0x080fe40003fa6270 */
[----:B------:R-:W-:Y:S02]  /*1f40*/  ISETP.GE.AND P1, PT, R22, R31, PT ;  /* 0x0000001f1600720c */ /* 0x000fe40003f26270 */
[-C--:B------:R-:W-:Y:S01]  /*1f50*/  ISETP.GE.AND P4, PT, R40, R29.reuse, PT ;  /* 0x0000001d2800720c */ /* 0x080fe20003f86270 */
[----:B------:R-:W5:Y:S01]  /*1f60*/  MUFU.TANH R13, R13 ;  /* 0x0000000d000d7308 */ /* 0x000f620000002400 */
[-C--:B------:R-:W-:Y:S02]  /*1f70*/  ISETP.GE.AND P3, PT, R38, R29.reuse, PT ;  /* 0x0000001d2600720c */ /* 0x080fe40003f66270 */
[----:B------:R-:W-:Y:S02]  /*1f80*/  ISETP.GE.AND P2, PT, R36, R29, PT ;  /* 0x0000001d2400720c */ /* 0x000fe40003f46270 */
[----:B------:R-:W-:-:S02]  /*1f90*/  IADD3 R30, R30, 0x39, RZ ;  /* 0x000000391e1e7810 */ /* 0x000fc40007ffe0ff */
[----:B------:R-:W-:Y:S01]  /*1fa0*/  FSEL R2, R34, -INF , !P6 ;  /* 0xff80000022027808 */ /* 0x000fe20007000000 */
[----:B------:R-:W4:Y:S01]  /*1fb0*/  MUFU.TANH R26, R26 ;  /* 0x0000001a001a7308 */ /* 0x000f220000002400 */
[----:B------:R-:W-:Y:S02]  /*1fc0*/  FSEL R115, R115, -INF , !P5 ;  /* 0xff80000073737808 */ /* 0x000fe40006800000 */
[----:B-1----:R-:W-:Y:S02]  /*1fd0*/  FSEL R124, R124, -INF , !P4 ;  /* 0xff8000007c7c7808 */ /* 0x002fe40006000000 */
[----:B--2---:R-:W-:Y:S02]  /*1fe0*/  FSEL R122, R122, -INF , !P3 ;  /* 0xff8000007a7a7808 */ /* 0x004fe40005800000 */
[----:B---3--:R-:W-:Y:S01]  /*1ff0*/  FSEL R116, R116, -INF , !P2 ;  /* 0xff80000074747808 */ /* 0x008fe20005000000 */
[----:B------:R-:W1:Y:S01]  /*2000*/  MUFU.TANH R24, R24 ;  /* 0x0000001800187308 */ /* 0x000e620000002400 */
[----:B------:R-:W-:Y:S01]  /*2010*/  FSEL R121, R121, -INF , !P1 ;  /* 0xff80000079797808 */ /* 0x000fe20004800000 */
[----:B------:R-:W-:Y:S01]  /*2020*/  BAR.SYNC.DEFER_BLOCKING 0x0 ;  /* 0x0000000000007b1d */ /* 0x000fe20000010000 */
[----:B------:R-:W-:-:S02]  /*2030*/  ISETP.GE.AND P6, PT, R14, R31, PT ;  /* 0x0000001f0e00720c */ /* 0x000fc40003fc6270 */
[----:B------:R-:W-:Y:S02]  /*2040*/  ISETP.GE.AND P5, PT, R30, R31, PT ;  /* 0x0000001f1e00720c */ /* 0x000fe40003fa6270 */
[-C--:B------:R-:W-:Y:S02]  /*2050*/  ISETP.GE.AND P4, PT, R22, R29.reuse, PT ;  /* 0x0000001d1600720c */ /* 0x080fe40003f86270 */
[-C--:B------:R-:W-:Y:S02]  /*2060*/  ISETP.GE.AND P3, PT, R18, R29.reuse, PT ;  /* 0x0000001d1200720c */ /* 0x080fe40003f66270 */
[-C--:B------:R-:W-:Y:S02]  /*2070*/  ISETP.GE.AND P2, PT, R14, R29.reuse, PT ;  /* 0x0000001d0e00720c */ /* 0x080fe40003f46270 */
[----:B------:R-:W-:Y:S02]  /*2080*/  ISETP.GE.AND P1, PT, R30, R29, PT ;  /* 0x0000001d1e00720c */ /* 0x000fe40003f26270 */
[----:B------:R-:W-:-:S02]  /*2090*/  FSEL R118, R118, -INF , !P4 ;  /* 0xff80000076767808 */ /* 0x000fc40006000000 */
[----:B----4-:R-:W-:Y:S02]  /*20a0*/  FSEL R114, R114, -INF , !P3 ;  /* 0xff80000072727808 */ /* 0x010fe40005800000 */
[----:B------:R-:W-:Y:S02]  /*20b0*/  FSEL R117, R117, -INF , !P6 ;  /* 0xff80000075757808 */ /* 0x000fe40007000000 */
[----:B-----5:R-:W-:Y:S02]  /*20c0*/  FSEL R27, R13, -INF , !P5 ;  /* 0xff8000000d1b7808 */ /* 0x020fe40006800000 */
[----:B------:R-:W-:Y:S02]  /*20d0*/  FSEL R26, R26, -INF , !P2 ;  /* 0xff8000001a1a7808 */ /* 0x000fe40005000000 */
[----:B-1----:R-:W-:Y:S01]  /*20e0*/  FSEL R24, R24, -INF , !P1 ;  /* 0xff80000018187808 */ /* 0x002fe20004800000 */
        /* <DEDUP_REMOVED lines=27> */
.L_x_468:
        /* <DEDUP_REMOVED lines=46> */
[----:B-1----:R-:W-:Y:S02]  /*2580*/  FMNMX.FTZ R100, R13, R100, !PT ;  /* 0x000000640d647209 */ /* 0x002fe40007810000 */
[----:B--2---:R-:W-:-:S03]  /*2590*/  FMNMX.FTZ R3, R4, R3, !PT ;  /* 0x0000000304037209 */ /* 0x004fc60007810000 */
[C---:B------:R-:W-:Y:S01]  /*25a0*/  FMUL.FTZ R120, R100.reuse, c[0x0][0x23c] ;  /* 0x00008f0064787a20 */ /* 0x040fe20000410000 */
[----:B------:R-:W-:Y:S01]  /*25b0*/  FSETP.NEU.FTZ.AND P1, PT, R100, -INF , PT ;  /* 0xff8000006400780b */ /* 0x000fe20003f3d000 */
[----:B------:R-:W-:-:S03]  /*25c0*/  FMUL.FTZ R25, R3, c[0x0][0x23c] ;  /* 0x00008f0003197a20 */ /* 0x000fc60000410000 */
[----:B------:R-:W-:Y:S02]  /*25d0*/  FSEL R120, R120, RZ, P1 ;  /* 0x000000ff78787208 */ /* 0x000fe40000800000 */
[----:B------:R-:W-:-:S03]  /*25e0*/  FSETP.NEU.FTZ.AND P1, PT, R3, -INF , PT ;  /* 0xff8000000300780b */ /* 0x000fc60003f3d000 */
[--C-:B------:R-:W-:Y:S01]  /*25f0*/  FFMA.FTZ R105, R20, c[0x0][0x23c], -R120.reuse ;  /* 0x00008f0014697a23 */ /* 0x100fe20000010878 */
[----:B------:R-:W-:Y:S01]  /*2600*/  FSEL R25, R25, RZ, P1 ;  /* 0x000000ff19197208 */ /* 0x000fe20000800000 */
[--C-:B------:R-:W-:Y:S01]  /*2610*/  FFMA.FTZ R102, R17, c[0x0][0x23c], -R120.reuse ;  /* 0x00008f0011667a23 */ /* 0x100fe20000010878 */
[----:B------:R-:W-:Y:S01]  /*2620*/  LDSM.16.MT88.4 R20, [R143+0x8800] ;  /* 0x008800008f14783b */ /* 0x000fe20000004200 */
[--C-:B------:R-:W-:Y:S02]  /*2630*/  FFMA.FTZ R103, R19, c[0x0][0x23c], -R120.reuse ;  /* 0x00008f0013677a23 */ /* 0x100fe40000010878 */
[----:B------:R-:W-:Y:S01]  /*2640*/  FFMA.FTZ R32, R67, c[0x0][0x23c], -R120 ;  /* 0x00008f0043207a23 */ /* 0x000fe20000010878 */
[----:B------:R-:W-:Y:S01]  /*2650*/  MUFU.EX2 R105, R105 ;  /* 0x0000006900697308 */ /* 0x000fe20000000800 */
[--C-:B------:R-:W-:Y:S02]  /*2660*/  FFMA.FTZ R107, R65, c[0x0][0x23c], -R25.reuse ;  /* 0x00008f00416b7a23 */ /* 0x100fe40000010819 */
[----:B------:R-:W-:-:S02]  /*2670*/  FFMA.FTZ R106, R76, c[0x0][0x23c], -R25 ;  /* 0x00008f004c6a7a23 */ /* 0x000fc40000010819 */
[--C-:B------:R-:W-:Y:S01]  /*2680*/  FFMA.FTZ R104, R16, c[0x0][0x23c], -R25.reuse ;  /* 0x00008f0010687a23 */ /* 0x100fe20000010819 */
[----:B------:R-:W1:Y:S01]  /*2690*/  LDSM.16.MT88.4 R76, [R141+0x8000] ;  /* 0x008000008d4c783b */ /* 0x000e620000004200 */
[--C-:B------:R-:W-:Y:S01]  /*26a0*/  FFMA.FTZ R35, R6, c[0x0][0x23c], -R25.reuse ;  /* 0x00008f0006237a23 */ /* 0x100fe20000010819 */
[----:B------:R-:W2:Y:S01]  /*26b0*/  MUFU.EX2 R102, R102 ;  /* 0x0000006600667308 */ /* 0x000ea20000000800 */
[--C-:B------:R-:W-:Y:S01]  /*26c0*/  FFMA.FTZ R101, R7, c[0x0][0x23c], -R120.reuse ;  /* 0x00008f0007657a23 */ /* 0x100fe20000010878 */
[----:B------:R-:W-:Y:S01]  /*26d0*/  LDSM.16.MT88.4 R16, [R141+0x8800] ;  /* 0x008800008d10783b */ /* 0x000fe20000004200 */
[--C-:B------:R-:W-:Y:S02]  /*26e0*/  FFMA.FTZ R31, R11, c[0x0][0x23c], -R120.reuse ;  /* 0x00008f000b1f7a23 */ /* 0x100fe40000010878 */
[----:B------:R-:W-:Y:S01]  /*26f0*/  FFMA.FTZ R0, R9, c[0x0][0x23c], -R120 ;  /* 0x00008f0009007a23 */ /* 0x000fe20000010878 */
[----:B------:R-:W3:Y:S01]  /*2700*/  LDSM.16.MT88.4 R4, [R140+0xa000] ;  /* 0x00a000008c04783b */ /* 0x000ee20000004200 */
[--C-:B------:R-:W-:Y:S01]  /*2710*/  FFMA.FTZ R29, R10, c[0x0][0x23c], -R25.reuse ;  /* 0x00008f000a1d7a23 */ /* 0x100fe20000010819 */
[----:B------:R-:W-:Y:S01]  /*2720*/  MUFU.EX2 R103, R103 ;  /* 0x0000006700677308 */ /* 0x000fe20000000800 */
[----:B------:R-:W-:-:S02]  /*2730*/  FFMA.FTZ R33, R8, c[0x0][0x23c], -R25 ;  /* 0x00008f0008217a23 */ /* 0x000fc40000010819 */
[----:B------:R-:W4:Y:S01]  /*2740*/  LDSM.16.MT88.4 R8, [R142+0x8800] ;  /* 0x008800008e08783b */ /* 0x000f220000004200 */
[--C-:B------:R-:W-:Y:S02]  /*2750*/  FFMA.FTZ R30, R61, c[0x0][0x23c], -R120.reuse ;  /* 0x00008f003d1e7a23 */ /* 0x100fe40000010878 */
[--C-:B------:R-:W-:Y:S02]  /*2760*/  FFMA.FTZ R34, R12, c[0x0][0x23c], -R25.reuse ;  /* 0x00008f000c227a23 */ /* 0x100fe40000010819 */
[----:B------:R-:W5:Y:S01]  /*2770*/  MUFU.EX2 R32, R32 ;  /* 0x0000002000207308 */ /* 0x000f620000000800 */
[----:B--2---:R-:W-:Y:S01]  /*2780*/  F2FP.PACK_AB R64, R102, R105 ;  /* 0x000000696640723e */ /* 0x004fe200000000ff */
[----:B------:R-:W-:Y:S01]  /*2790*/  FFMA.FTZ R2, R2, c[0x0][0x23c], -R25 ;  /* 0x00008f0002027a23 */ /* 0x000fe20000010819 */
[----:B------:R-:W2:Y:S01]  /*27a0*/  LDSM.16.MT88.4 R12, [R140+0x8800] ;  /* 0x008800008c0c783b */ /* 0x000ea20000004200 */
[--C-:B------:R-:W-:Y:S02]  /*27b0*/  FFMA.FTZ R108, R115, c[0x0][0x23c], -R120.reuse ;  /* 0x00008f00736c7a23 */ /* 0x100fe40000010878 */
[----:B------:R-:W-:-:S02]  /*27c0*/  FFMA.FTZ R110, R113, c[0x0][0x23c], -R120 ;  /* 0x00008f00716e7a23 */ /* 0x000fc40000010878 */
[----:B------:R-:W-:Y:S01]  /*27d0*/  MUFU.EX2 R107, R107 ;  /* 0x0000006b006b7308 */ /* 0x000fe20000000800 */
[--C-:B------:R-:W-:Y:S02]  /*27e0*/  FFMA.FTZ R111, R111, c[0x0][0x23c], -R120.reuse ;  /* 0x00008f006f6f7a23 */ /* 0x100fe40000010878 */
[----:B------:R-:W-:Y:S02]  /*27f0*/  FFMA.FTZ R109, R109, c[0x0][0x23c], -R120 ;  /* 0x00008f006d6d7a23 */ /* 0x000fe40000010878 */
[--C-:B------:R-:W-:Y:S02]  /*2800*/  FFMA.FTZ R112, R112, c[0x0][0x23c], -R25.reuse ;  /* 0x00008f0070707a23 */ /* 0x100fe40000010819 */
[--C-:B------:R-:W-:Y:S01]  /*2810*/  FFMA.FTZ R113, R124, c[0x0][0x23c], -R25.reuse ;  /* 0x00008f007c717a23 */ /* 0x100fe20000010819 */
[----:B------:R-:W1:Y:S01]  /*2820*/  MUFU.EX2 R106, R106 ;  /* 0x0000006a006a7308 */ /* 0x000e620000000800 */
[----:B-----5:R-:W-:Y:S01]  /*2830*/  F2FP.PACK_AB R66, R32, R103 ;  /* 0x000000672042723e */ /* 0x020fe200000000ff */
[----:B------:R-:W-:-:S02]  /*2840*/  FFMA.FTZ R115, R122, c[0x0][0x23c], -R25 ;  /* 0x00008f007a737a23 */ /* 0x000fc40000010819 */
[--C-:B------:R-:W-:Y:S02]  /*2850*/  FFMA.FTZ R116, R116, c[0x0][0x23c], -R25.reuse ;  /* 0x00008f0074747a23 */ /* 0x100fe40000010819 */
[--C-:B------:R-:W-:Y:S02]  /*2860*/  FFMA.FTZ R122, R119, c[0x0][0x23c], -R120.reuse ;  /* 0x00008f00777a7a23 */ /* 0x100fe40000010878 */
[----:B------:R-:W-:Y:S01]  /*2870*/  MUFU.EX2 R104, R104 ;  /* 0x0000006800687308 */ /* 0x000fe20000000800 */
[--C-:B------:R-:W-:Y:S02]  /*2880*/  FFMA.FTZ R121, R121, c[0x0][0x23c], -R120.reuse ;  /* 0x00008f0079797a23 */ /* 0x100fe40000010878 */
[--C-:B------:R-:W-:Y:S02]  /*2890*/  FFMA.FTZ R117, R117, c[0x0][0x23c], -R120.reuse ;  /* 0x00008f0075757a23 */ /* 0x100fe40000010878 */
[--C-:B------:R-:W-:Y:S02]  /*28a0*/  FFMA.FTZ R119, R114, c[0x0][0x23c], -R25.reuse ;  /* 0x00008f0072777a23 */ /* 0x100fe40000010819 */
[----:B------:R-:W-:Y:S01]  /*28b0*/  FFMA.FTZ R120, R27, c[0x0][0x23c], -R120 ;  /* 0x00008f001b787a23 */ /* 0x000fe20000010878 */
[----:B------:R-:W5:Y:S01]  /*28c0*/  MUFU.EX2 R35, R35 ;  /* 0x0000002300237308 */ /* 0x000f620000000800 */
[----:B-1----:R-:W-:Y:S01]  /*28d0*/  F2FP.PACK_AB R65, R106, R107 ;  /* 0x0000006b6a41723e */ /* 0x002fe200000000ff */
[----:B------:R-:W-:-:S02]  /*28e0*/  FFMA.FTZ R118, R118, c[0x0][0x23c], -R25 ;  /* 0x00008f0076767a23 */ /* 0x000fc40000010819 */
[--C-:B------:R-:W-:Y:S02]  /*28f0*/  FFMA.FTZ R114, R26, c[0x0][0x23c], -R25.reuse ;  /* 0x00008f001a727a23 */ /* 0x100fe40000010819 */
[----:B------:R-:W-:Y:S02]  /*2900*/  FFMA.FTZ R123, R24, c[0x0][0x23c], -R25 ;  /* 0x00008f00187b7a23 */ /* 0x000fe40000010819 */
[----:B------:R-:W-:Y:S01]  /*2910*/  MUFU.EX2 R101, R101 ;  /* 0x0000006500657308 */ /* 0x000fe20000000800 */
[----:B------:R-:W-:Y:S01]  /*2920*/  FADD.FTZ R102, R105, R102 ;  /* 0x0000006669667221 */ /* 0x000fe20000010000 */
[----:B------:R-:W-:Y:S01]  /*2930*/  LDSM.16.MT88.4 R24, [R142+0x9800] ;  /* 0x009800008e18783b */ /* 0x000fe20000004200 */
[----:B------:R-:W-:Y:S02]  /*2940*/  FADD.FTZ R107, R107, R106 ;  /* 0x0000006a6b6b7221 */ /* 0x000fe40000010000 */
[----:B------:R-:W-:Y:S01]  /*2950*/  FADD.FTZ R103, R103, R102 ;  /* 0x0000006667677221 */ /* 0x000fe20000010000 */
[----:B-----5:R-:W-:-:S02]  /*2960*/  F2FP.PACK_AB R67, R35, R104 ;  /* 0x000000682343723e */ /* 0x020fc400000000ff */
[----:B------:R-:W1:Y:S01]  /*2970*/  MUFU.EX2 R30, R30 ;  /* 0x0000001e001e7308 */ /* 0x000e620000000800 */
[----:B------:R-:W-:Y:S02]  /*2980*/  FADD.FTZ R104, R104, R107 ;  /* 0x0000006b68687221 */ /* 0x000fe40000010000 */
[----:B------:R-:W-:Y:S02]  /*2990*/  FADD.FTZ R32, R32, R103 ;  /* 0x0000006720207221 */ /* 0x000fe40000010000 */
        /* <DEDUP_REMOVED lines=8> */
[----:B------:R-:W5:Y:S06]  /*2a20*/  MUFU.EX2 R29, R29 ;  /* 0x0000001d001d7308 */ /* 0x000f6c0000000800 */
        /* <DEDUP_REMOVED lines=20> */
[C---:B---3--:R-:W-:Y:S02]  /*2b70*/  HMMA.16816.F32 R60, R64.reuse, R4, RZ ;  /* 0x00000004403c723c */ /* 0x048fe400000018ff */
[----:B------:R-:W-:Y:S05]  /*2b80*/  MUFU.EX2 R121, R121 ;  /* 0x0000007900797308 */ /* 0x000fea0000000800 */
[----:B-1----:R-:W-:Y:S01]  /*2b90*/  F2FP.PACK_AB R4, R30, R101 ;  /* 0x000000651e04723e */ /* 0x002fe200000000ff */
[----:B------:R-:W-:Y:S01]  /*2ba0*/  HMMA.16816.F32 R64, R64, R6, RZ ;  /* 0x000000064040723c */ /* 0x000fe200000018ff */
[----:B-----5:R-:W-:Y:S01]  /*2bb0*/  F2FP.PACK_AB R5, R29, R34 ;  /* 0x000000221d05723e */ /* 0x020fe200000000ff */
        /* <DEDUP_REMOVED lines=10> */
[----:B----4-:R-:W-:Y:S01]  /*2c60*/  HMMA.16816.F32 R88, R4, R8, R88 ;  /* 0x000000080458723c */ /* 0x010fe20000001858 */
[----:B------:R-:W-:Y:S01]  /*2c70*/  FADD.FTZ R31, R0, R31 ;  /* 0x0000001f001f7221 */ /* 0x000fe20000010000 */
[----:B------:R-:W-:Y:S01]  /*2c80*/  MUFU.EX2 R120, R120 ;  /* 0x0000007800787308 */ /* 0x000fe20000000800 */
[----:B------:R-:W-:-:S05]  /*2c90*/  FADD.FTZ R33, R2, R33 ;  /* 0x0000002102217221 */ /* 0x000fca0000010000 */
[C---:B------:R-:W-:Y:S01]  /*2ca0*/  HMMA.16816.F32 R84, R4.reuse, R10, R84 ;  /* 0x0000000a0454723c */ /* 0x040fe20000001854 */
[----:B------:R-:W3:Y:S01]  /*2cb0*/  LDSM.16.MT88.4 R8, [R142+0xa800] ;  /* 0x00a800008e08783b */ /* 0x000ee20000004200 */
[----:B------:R-:W-:Y:S06]  /*2cc0*/  MUFU.EX2 R118, R118 ;  /* 0x0000007600767308 */ /* 0x000fec0000000800 */
[C---:B------:R-:W-:Y:S02]  /*2cd0*/  HMMA.16816.F32 R96, R4.reuse, R20, R96 ;  /* 0x000000140460723c */ /* 0x040fe40000001860 */
[----:B------:R-:W4:Y:S06]  /*2ce0*/  MUFU.EX2 R119, R119 ;  /* 0x0000007700777308 */ /* 0x000f2c0000000800 */
[C---:B------:R-:W-:Y:S01]  /*2cf0*/  HMMA.16816.F32 R92, R4.reuse, R22, R92 ;  /* 0x00000016045c723c */ /* 0x040fe2000000185c */
[----:B------:R-:W5:Y:S01]  /*2d00*/  LDSM.16.MT88.4 R20, [R143+0xa800] ;  /* 0x00a800008f14783b */ /* 0x000f620000004200 */
[----:B------:R-:W-:Y:S06]  /*2d10*/  MUFU.EX2 R114, R114 ;  /* 0x0000007200727308 */ /* 0x000fec0000000800 */
[C---:B------:R-:W-:Y:S02]  /*2d20*/  HMMA.16816.F32 R80, R4.reuse, R16, R80 ;  /* 0x000000100450723c */ /* 0x040fe40000001850 */
[----:B------:R-:W1:Y:S06]  /*2d30*/  MUFU.EX2 R123, R123 ;  /* 0x0000007b007b7308 */ /* 0x000e6c0000000800 */
[C---:B------:R-:W-:Y:S01]  /*2d40*/  HMMA.16816.F32 R76, R4.reuse, R18, R76 ;  /* 0x00000012044c723c */ /* 0x040fe2000000184c */
[----:B------:R-:W1:Y:S07]  /*2d50*/  LDSM.16.MT88.4 R16, [R141+0xa800] ;  /* 0x00a800008d10783b */ /* 0x000e6e0000004200 */
[C---:B--2---:R-:W-:Y:S08]  /*2d60*/  HMMA.16816.F32 R72, R4.reuse, R12, R72 ;  /* 0x0000000c0448723c */ /* 0x044ff00000001848 */
[C---:B------:R-:W-:Y:S01]  /*2d70*/  HMMA.16816.F32 R68, R4.reuse, R14, R68 ;  /* 0x0000000e0444723c */ /* 0x040fe20000001844 */
[----:B------:R-:W2:Y:S07]  /*2d80*/  LDSM.16.MT88.4 R12, [R140+0xa800] ;  /* 0x00a800008c0c783b */ /* 0x000eae0000004200 */
[C---:B---3--:R-:W-:Y:S08]  /*2d90*/  HMMA.16816.F32 R44, R4.reuse, R8, R44 ;  /* 0x00000008042c723c */ /* 0x048ff0000000182c */
[C---:B------:R-:W-:Y:S01]  /*2da0*/  HMMA.16816.F32 R48, R4.reuse, R10, R48 ;  /* 0x0000000a0430723c */ /* 0x040fe20000001830 */
[----:B------:R-:W3:Y:S07]  /*2db0*/  LDSM.16.MT88.4 R8, [R143+0x9000] ;  /* 0x009000008f08783b */ /* 0x000eee0000004200 */
[C---:B-----5:R-:W-:Y:S08]  /*2dc0*/  HMMA.16816.F32 R36, R4.reuse, R20, R36 ;  /* 0x000000140424723c */ /* 0x060ff00000001824 */
[C---:B------:R-:W-:Y:S01]  /*2dd0*/  HMMA.16816.F32 R40, R4.reuse, R22, R40 ;  /* 0x000000160428723c */ /* 0x040fe20000001828 */
[----:B------:R-:W5:Y:S07]  /*2de0*/  LDSM.16.MT88.4 R20, [R142+0x9000] ;  /* 0x009000008e14783b */ /* 0x000f6e0000004200 */
[C---:B-1----:R-:W-:Y:S08]  /*2df0*/  HMMA.16816.F32 R52, R4.reuse, R16, R52 ;  /* 0x000000100434723c */ /* 0x042ff00000001834 */
[C---:B------:R-:W-:Y:S01]  /*2e00*/  HMMA.16816.F32 R56, R4.reuse, R18, R56 ;  /* 0x000000120438723c */ /* 0x040fe20000001838 */
[----:B------:R-:W1:Y:S07]  /*2e10*/  LDSM.16.MT88.4 R16, [R141+0x9000] ;  /* 0x009000008d10783b */ /* 0x000e6e0000004200 */
        /* <DEDUP_REMOVED lines=32> */
[----:B------:R-:W-:Y:S07]  /*3020*/  LDSM.16.MT88.4 R20, [R140+0x9800] ;  /* 0x009800008c14783b */ /* 0x000fee0000004200 */
[C---:B-1----:R-:W-:Y:S08]  /*3030*/  HMMA.16816.F32 R60, R4.reuse, R16, R60 ;  /* 0x00000010043c723c */ /* 0x042ff0000000183c */
[C---:B--2---:R-:W-:Y:S08]  /*3040*/  HMMA.16816.F32 R52, R4.reuse, R12, R52 ;  /* 0x0000000c0434723c */ /* 0x044ff00000001834 */
[C---:B------:R-:W-:Y:S01]  /*3050*/  HMMA.16816.F32 R56, R4.reuse, R14, R56 ;  /* 0x0000000e0438723c */ /* 0x040fe20000001838 */
[----:B------:R-:W1:Y:S07]  /*3060*/  LDSM.16.MT88.4 R12, [R141+0x9800] ;  /* 0x009800008d0c783b */ /* 0x000e6e0000004200 */
[----:B------:R-:W-:Y:S01]  /*3070*/  HMMA.16816.F32 R64, R4, R18, R64 ;  /* 0x000000120440723c */ /* 0x000fe20000001840 */
[----:B------:R-:W-:Y:S06]  /*3080*/  LDSM.16.MT88.4 R16, [R142+0xb800] ;  /* 0x00b800008e10783b */ /* 0x000fec0000004200 */
[----:B------:R-:W-:Y:S01]  /*3090*/  F2FP.PACK_AB R4, R122, R121 ;  /* 0x000000797a04723e */ /* 0x000fe200000000ff */
[----:B------:R-:W-:Y:S01]  /*30a0*/  FADD.FTZ R121, R121, R110 ;  /* 0x0000006e79797221 */ /* 0x000fe20000010000 */
[----:B----4-:R-:W-:Y:S01]  /*30b0*/  F2FP.PACK_AB R5, R119, R118 ;  /* 0x000000767705723e */ /* 0x010fe200000000ff */
        /* <DEDUP_REMOVED lines=34> */
.L_x_472:
        /* <DEDUP_REMOVED lines=29> */
.L_x_470:
[----:B------:R-:W-:Y:S01]  /*34b0*/  SHF.R.S32.HI R2, RZ, 0x1f, R161 ;  /* 0x0000001fff027819 */ /* 0x000fe200000114a1 */
[----:B------:R-:W-:Y:S04]  /*34c0*/  DEPBAR.LE SB0, 0x0 ;  /* 0x000080000000791a */ /* 0x000fe80000000000 */
[----:B------:R-:W-:Y:S01]  /*34d0*/  BAR.SYNC.DEFER_BLOCKING 0x0 ;  /* 0x0000000000007b1d */ /* 0x000fe20000010000 */
[----:B------:R-:W-:Y:S02]  /*34e0*/  IMAD R2, R2, c[0x0][0x1a0], RZ ;  /* 0x0000680002027a24 */ /* 0x000fe400078e02ff */
[C---:B------:R-:W-:Y:S04]  /*34f0*/  IMAD.WIDE.U32 R100, R161.reuse, c[0x0][0x1a0], RZ ;  /* 0x00006800a1647a25 */ /* 0x040fe800078e00ff */
[----:B------:R-:W-:Y:S01]  /*3500*/  IMAD R2, R161, c[0x0][0x1a4], R2 ;  /* 0x00006900a1027a24 */ /* 0x000fe200078e0202 */
[C---:B------:R-:W-:Y:S04]  /*3510*/  LEA R3, P0, R100.reuse, R154, 0x6 ;  /* 0x0000009a64037211 */ /* 0x040fe800078030ff */
[----:B------:R-:W-:Y:S02]  /*3520*/  IADD3 R2, R101, R2, RZ ;  /* 0x0000000265027210 */ /* 0x000fe40007ffe0ff */
[C---:B------:R-:W-:Y:S02]  /*3530*/  LEA R168, P1, R3.reuse, c[0x0][0x170], 0x1 ;  /* 0x00005c0003a87a11 */ /* 0x040fe400078208ff */
        /* <DEDUP_REMOVED lines=10> */
[----:B------:R-:W-:Y:S04]  /*35e0*/  IADD3.X R3, R101, UR5, RZ, P1, !PT ;  /* 0x0000000565037c10 */ /* 0x000fe80008ffe4ff */
[----:B------:R1:W-:Y:S01]  /*35f0*/  LDGSTS.E.BYPASS.LTC128B.128 [R152+0xa000], [R168.64+0x80] ;  /* 0x0a000080a8987fae */ /* 0x0003e2000b901d4a */
[----:B------:R-:W-:Y:S02]  /*3600*/  IADD3.X R171, R3, UR5, RZ, P0, !PT ;  /* 0x0000000503ab7c10 */ /* 0x000fe400087fe4ff */
[----:B------:R-:W-:Y:S04]  /*3610*/  ISETP.GT.AND P0, PT, R161, RZ, PT ;  /* 0x000000ffa100720c */ /* 0x000fe80003f04270 */
[----:B------:R2:W-:Y:S07]  /*3620*/  LDGSTS.E.BYPASS.LTC128B.128 [R152+0x8800], [R100.64] ;  /* 0x0880000064987fae */ /* 0x0005ee000b901d4a */
[----:B------:R2:W-:Y:S07]  /*3630*/  LDGSTS.E.BYPASS.LTC128B.128 [R152+0xa800], [R100.64+0x80] ;  /* 0x0a80008064987fae */ /* 0x0005ee000b901d4a */
[----:B------:R3:W-:Y:S07]  /*3640*/  LDGSTS.E.BYPASS.LTC128B.128 [R152+0x9000], [R2.64] ;  /* 0x0900000002987fae */ /* 0x0007ee000b901d4a */
[----:B------:R3:W-:Y:S07]  /*3650*/  LDGSTS.E.BYPASS.LTC128B.128 [R152+0xb000], [R2.64+0x80] ;  /* 0x0b00008002987fae */ /* 0x0007ee000b901d4a */
[----:B------:R4:W-:Y:S07]  /*3660*/  LDGSTS.E.BYPASS.LTC128B.128 [R152+0x9800], [R170.64] ;  /* 0x09800000aa987fae */ /* 0x0009ee000b901d4a */
[----:B------:R4:W-:Y:S07]  /*3670*/  LDGSTS.E.BYPASS.LTC128B.128 [R152+0xb800], [R170.64+0x80] ;  /* 0x0b800080aa987fae */ /* 0x0009ee000b901d4a */
[----:B------:R-:W-:Y:S07]  /*3680*/  LDSM.16.M88.4 R104, [R150] ;  /* 0x000000009668783b */ /* 0x000fee0000000200 */
[----:B------:R-:W5:Y:S07]  /*3690*/  LDSM.16.M88.4 R108, [R149] ;  /* 0x00000000956c783b */ /* 0x000f6e0000000200 */
[----:B------:R-:W1:Y:S07]  /*36a0*/  LDSM.16.M88.4 R112, [R149+0x800] ;  /* 0x000800009570783b */ /* 0x000e6e0000000200 */
[----:B------:R-:W1:Y:S07]  /*36b0*/  LDSM.16.M88.4 R116, [R149+0x1000] ;  /* 0x001000009574783b */ /* 0x000e6e0000000200 */
[----:B------:R-:W0:Y:S07]  /*36c0*/  LDGDEPBAR ;  /* 0x00000000000079af */ /* 0x000e2e0000000000 */
[----:B------:R-:W2:Y:S07]  /*36d0*/  LDSM.16.M88.4 R120, [R149+0x1800] ;  /* 0x001800009578783b */ /* 0x000eae0000000200 */
[----:B------:R-:W-:Y:S01]  /*36e0*/  LDSM.16.M88.4 R124, [R148] ;  /* 0x00000000947c783b */ /* 0x000fe20000000200 */
[C---:B-----5:R-:W-:Y:S06]  /*36f0*/  HMMA.16816.F32 R4, R104.reuse, R108, RZ ;  /* 0x0000006c6804723c */ /* 0x060fec00000018ff */
[----:B------:R-:W5:Y:S02]  /*3700*/  LDSM.16.M88.4 R128, [R147] ;  /* 0x000000009380783b */ /* 0x000f640000000200 */
[C---:B------:R-:W-:Y:S05]  /*3710*/  HMMA.16816.F32 R8, R104.reuse, R110, RZ ;  /* 0x0000006e6808723c */ /* 0x040fea00000018ff */
[----:B------:R-:W3:Y:S03]  /*3720*/  LDSM.16.M88.4 R108, [R139] ;  /* 0x000000008b6c783b */ /* 0x000ee60000000200 */
[C---:B-1----:R-:W-:Y:S08]  /*3730*/  HMMA.16816.F32 R12, R104.reuse, R112, RZ ;  /* 0x00000070680c723c */ /* 0x042ff000000018ff */
[C---:B------:R-:W-:Y:S01]  /*3740*/  HMMA.16816.F32 R16, R104.reuse, R114, RZ ;  /* 0x000000726810723c */ /* 0x040fe200000018ff */
[----:B------:R-:W1:Y:S07]  /*3750*/  LDSM.16.M88.4 R112, [R138] ;  /* 0x000000008a70783b */ /* 0x000e6e0000000200 */
[C---:B------:R-:W-:Y:S08]  /*3760*/  HMMA.16816.F32 R20, R104.reuse, R116, RZ ;  /* 0x000000746814723c */ /* 0x040ff000000018ff */
[C---:B------:R-:W-:Y:S01]  /*3770*/  HMMA.16816.F32 R24, R104.reuse, R118, RZ ;  /* 0x000000766818723c */ /* 0x040fe200000018ff */
[----:B------:R-:W-:Y:S07]  /*3780*/  LDSM.16.M88.4 R116, [R146] ;  /* 0x000000009274783b */ /* 0x000fee0000000200 */
[C---:B--2---:R-:W-:Y:S08]  /*3790*/  HMMA.16816.F32 R28, R104.reuse, R120, RZ ;  /* 0x00000078681c723c */ /* 0x044ff000000018ff */
[----:B------:R-:W-:Y:S01]  /*37a0*/  HMMA.16816.F32 R32, R104, R122, RZ ;  /* 0x0000007a6820723c */ /* 0x000fe200000018ff */
[----:B------:R-:W2:Y:S07]  /*37b0*/  LDSM.16.M88.4 R104, [R137] ;  /* 0x000000008968783b */ /* 0x000eae0000000200 */
[C---:B-----5:R-:W-:Y:S01]  /*37c0*/  HMMA.16816.F32 R4, R124.reuse, R128, R4 ;  /* 0x000000807c04723c */ /* 0x060fe20000001804 */
[----:B------:R-:W5:Y:S07]  /*37d0*/  LDSM.16.M88.4 R120, [R145] ;  /* 0x000000009178783b */ /* 0x000f6e0000000200 */
[C---:B------:R-:W-:Y:S01]  /*37e0*/  HMMA.16816.F32 R8, R124.reuse, R130, R8 ;  /* 0x000000827c08723c */ /* 0x040fe20000001808 */
[----:B------:R-:W4:Y:S07]  /*37f0*/  LDSM.16.M88.4 R128, [R145+0x800] ;  /* 0x000800009180783b */ /* 0x000f2e0000000200 */
[C---:B---3--:R-:W-:Y:S08]  /*3800*/  HMMA.16816.F32 R12, R124.reuse, R108, R12 ;  /* 0x0000006c7c0c723c */ /* 0x048ff0000000180c */
[C---:B------:R-:W-:Y:S01]  /*3810*/  HMMA.16816.F32 R16, R124.reuse, R110, R16 ;  /* 0x0000006e7c10723c */ /* 0x040fe20000001810 */
[----:B------:R-:W-:Y:S07]  /*3820*/  LDSM.16.M88.4 R108, [R145+0x1800] ;  /* 0x00180000916c783b */ /* 0x000fee0000000200 */
[C---:B-1----:R-:W-:Y:S08]  /*3830*/  HMMA.16816.F32 R20, R124.reuse, R112, R20 ;  /* 0x000000707c14723c */ /* 0x042ff00000001814 */
[C---:B------:R-:W-:Y:S01]  /*3840*/  HMMA.16816.F32 R24, R124.reuse, R114, R24 ;  /* 0x000000727c18723c */ /* 0x040fe20000001818 */
[----:B------:R-:W-:Y:S07]  /*3850*/  LDSM.16.M88.4 R112, [R144] ;  /* 0x000000009070783b */ /* 0x000fee0000000200 */
[C---:B--2---:R-:W-:Y:S08]  /*3860*/  HMMA.16816.F32 R28, R124.reuse, R104, R28 ;  /* 0x000000687c1c723c */ /* 0x044ff0000000181c */
[----:B------:R-:W-:Y:S01]  /*3870*/  HMMA.16816.F32 R32, R124, R106, R32 ;  /* 0x0000006a7c20723c */ /* 0x000fe20000001820 */
[----:B------:R-:W1:Y:S07]  /*3880*/  LDSM.16.M88.4 R104, [R145+0x1000] ;  /* 0x001000009168783b */ /* 0x000e6e0000000200 */
[C---:B-----5:R-:W-:Y:S01]  /*3890*/  HMMA.16816.F32 R4, R116.reuse, R120, R4 ;  /* 0x000000787404723c */ /* 0x060fe20000001804 */
[----:B------:R-:W2:Y:S07]  /*38a0*/  LDSM.16.M88.4 R124, [R136] ;  /* 0x00000000887c783b */ /* 0x000eae0000000200 */
[C---:B------:R-:W-:Y:S01]  /*38b0*/  HMMA.16816.F32 R8, R116.reuse, R122, R8 ;  /* 0x0000007a7408723c */ /* 0x040fe20000001808 */
[----:B------:R-:W3:Y:S07]  /*38c0*/  LDSM.16.M88.4 R120, [R136+0x800] ;  /* 0x000800008878783b */ /* 0x000eee0000000200 */
[C---:B----4-:R-:W-:Y:S08]  /*38d0*/  HMMA.16816.F32 R12, R116.reuse, R128, R12 ;  /* 0x00000080740c723c */ /* 0x050ff0000000180c */
[C---:B------:R-:W-:Y:S01]  /*38e0*/  HMMA.16816.F32 R16, R116.reuse, R130, R16 ;  /* 0x000000827410723c */ /* 0x040fe20000001810 */
[----:B------:R-:W4:Y:S07]  /*38f0*/  LDSM.16.M88.4 R128, [R136+0x1000] ;  /* 0x001000008880783b */ /* 0x000f2e0000000200 */
[C---:B-1----:R-:W-:Y:S08]  /*3900*/  HMMA.16816.F32 R20, R116.reuse, R104, R20 ;  /* 0x000000687414723c */ /* 0x042ff00000001814 */
[C---:B------:R-:W-:Y:S01]  /*3910*/  HMMA.16816.F32 R24, R116.reuse, R106, R24 ;  /* 0x0000006a7418723c */ /* 0x040fe20000001818 */
[----:B------:R-:W1:Y:S07]  /*3920*/  LDSM.16.M88.4 R104, [R136+0x1800] ;  /* 0x001800008868783b */ /* 0x000e6e0000000200 */
[C---:B------:R-:W-:Y:S08]  /*3930*/  HMMA.16816.F32 R28, R116.reuse, R108, R28 ;  /* 0x0000006c741c723c */ /* 0x040ff0000000181c */
[----:B------:R-:W-:Y:S01]  /*3940*/  HMMA.16816.F32 R32, R116, R110, R32 ;  /* 0x0000006e7420723c */ /* 0x000fe20000001820 */
[----:B------:R-:W-:Y:S07]  /*3950*/  LDSM.16.M88.4 R108, [R150+0x2000] ;  /* 0x00200000966c783b */ /* 0x000fee0000000200 */
[C---:B--2---:R-:W-:Y:S01]  /*3960*/  HMMA.16816.F32 R4, R112.reuse, R124, R4 ;  /* 0x0000007c7004723c */ /* 0x044fe20000001804 */
[----:B------:R-:W2:Y:S07]  /*3970*/  LDSM.16.M88.4 R116, [R149+0x2000] ;  /* 0x002000009574783b */ /* 0x000eae0000000200 */
[C---:B------:R-:W-:Y:S01]  /*3980*/  HMMA.16816.F32 R8, R112.reuse, R126, R8 ;  /* 0x0000007e7008723c */ /* 0x040fe20000001808 */
[----:B------:R-:W5:Y:S07]  /*3990*/  LDSM.16.M88.4 R124, [R149+0x2800] ;  /* 0x00280000957c783b */ /* 0x000f6e0000000200 */
[C---:B---3--:R-:W-:Y:S08]  /*39a0*/  HMMA.16816.F32 R12, R112.reuse, R120, R12 ;  /* 0x00000078700c723c */ /* 0x048ff0000000180c */
[C---:B------:R-:W-:Y:S01]  /*39b0*/  HMMA.16816.F32 R16, R112.reuse, R122, R16 ;  /* 0x0000007a7010723c */ /* 0x040fe20000001810 */
[----:B------:R-:W3:Y:S07]  /*39c0*/  LDSM.16.M88.4 R120, [R149+0x3000] ;  /* 0x003000009578783b */ /* 0x000eee0000000200 */
[C---:B----4-:R-:W-:Y:S08]  /*39d0*/  HMMA.16816.F32 R20, R112.reuse, R128, R20 ;  /* 0x000000807014723c */ /* 0x050ff00000001814 */
[C---:B------:R-:W-:Y:S01]  /*39e0*/  HMMA.16816.F32 R24, R112.reuse, R130, R24 ;  /* 0x000000827018723c */ /* 0x040fe20000001818 */
[----:B------:R-:W4:Y:S07]  /*39f0*/  LDSM.16.M88.4 R128, [R149+0x3800] ;  /* 0x003800009580783b */ /* 0x000f2e0000000200 */
[C---:B-1----:R-:W-:Y:S08]  /*3a00*/  HMMA.16816.F32 R28, R112.reuse, R104, R28 ;  /* 0x00000068701c723c */ /* 0x042ff0000000181c */
[----:B------:R-:W-:Y:S01]  /*3a10*/  HMMA.16816.F32 R32, R112, R106, R32 ;  /* 0x0000006a7020723c */ /* 0x000fe20000001820 */
[----:B------:R-:W-:Y:S07]  /*3a20*/  LDSM.16.M88.4 R104, [R148+0x2000] ;  /* 0x002000009468783b */ /* 0x000fee0000000200 */
[C---:B--2---:R-:W-:Y:S01]  /*3a30*/  HMMA.16816.F32 R4, R108.reuse, R116, R4 ;  /* 0x000000746c04723c */ /* 0x044fe20000001804 */
[----:B------:R-:W1:Y:S07]  /*3a40*/  LDSM.16.M88.4 R112, [R135] ;  /* 0x000000008770783b */ /* 0x000e6e0000000200 */
[C---:B------:R-:W-:Y:S01]  /*3a50*/  HMMA.16816.F32 R8, R108.reuse, R118, R8 ;  /* 0x000000766c08723c */ /* 0x040fe20000001808 */
[----:B------:R-:W2:Y:S07]  /*3a60*/  LDSM.16.M88.4 R116, [R134] ;  /* 0x000000008674783b */ /* 0x000eae0000000200 */
[C---:B-----5:R-:W-:Y:S08]  /*3a70*/  HMMA.16816.F32 R12, R108.reuse, R124, R12 ;  /* 0x0000007c6c0c723c */ /* 0x060ff0000000180c */
[C---:B------:R-:W-:Y:S01]  /*3a80*/  HMMA.16816.F32 R16, R108.reuse, R126, R16 ;  /* 0x0000007e6c10723c */ /* 0x040fe20000001810 */
[----:B------:R-:W5:Y:S07]  /*3a90*/  LDSM.16.M88.4 R124, [R133] ;  /* 0x00000000857c783b */ /* 0x000f6e0000000200 */
[C---:B---3--:R-:W-:Y:S08]  /*3aa0*/  HMMA.16816.F32 R20, R108.reuse, R120, R20 ;  /* 0x000000786c14723c */ /* 0x048ff00000001814 */
[C---:B------:R-:W-:Y:S01]  /*3ab0*/  HMMA.16816.F32 R24, R108.reuse, R122, R24 ;  /* 0x0000007a6c18723c */ /* 0x040fe20000001818 */
[----:B------:R-:W3:Y:S07]  /*3ac0*/  LDSM.16.M88.4 R120, [R132] ;  /* 0x000000008478783b */ /* 0x000eee0000000200 */
[C---:B----4-:R-:W-:Y:S08]  /*3ad0*/  HMMA.16816.F32 R28, R108.reuse, R128, R28 ;  /* 0x000000806c1c723c */ /* 0x050ff0000000181c */
[----:B------:R-:W-:Y:S01]  /*3ae0*/  HMMA.16816.F32 R32, R108, R130, R32 ;  /* 0x000000826c20723c */ /* 0x000fe20000001820 */
[----:B------:R-:W-:Y:S07]  /*3af0*/  LDSM.16.M88.4 R108, [R146+0x2000] ;  /* 0x00200000926c783b */ /* 0x000fee0000000200 */
[----:B------:R-:W4:Y:S01]  /*3b00*/  LDSM.16.M88.4 R128, [R145+0x2000] ;  /* 0x002000009180783b */ /* 0x000f220000000200 */
[C---:B-1----:R-:W-:Y:S08]  /*3b10*/  HMMA.16816.F32 R4, R104.reuse, R112, R4 ;  /* 0x000000706804723c */ /* 0x042ff00000001804 */
[C---:B------:R-:W-:Y:S01]  /*3b20*/  HMMA.16816.F32 R8, R104.reuse, R114, R8 ;  /* 0x000000726808723c */ /* 0x040fe20000001808 */
[----:B------:R-:W1:Y:S07]  /*3b30*/  LDSM.16.M88.4 R112, [R145+0x2800] ;  /* 0x002800009170783b */ /* 0x000e6e0000000200 */
[C---:B--2---:R-:W-:Y:S08]  /*3b40*/  HMMA.16816.F32 R12, R104.reuse, R116, R12 ;  /* 0x00000074680c723c */ /* 0x044ff0000000180c */
[C---:B------:R-:W-:Y:S01]  /*3b50*/  HMMA.16816.F32 R16, R104.reuse, R118, R16 ;  /* 0x000000766810723c */ /* 0x040fe20000001810 */
[----:B------:R-:W2:Y:S07]  /*3b60*/  LDSM.16.M88.4 R116, [R145+0x3000] ;  /* 0x003000009174783b */ /* 0x000eae0000000200 */
[C---:B-----5:R-:W-:Y:S08]  /*3b70*/  HMMA.16816.F32 R20, R104.reuse, R124, R20 ;  /* 0x0000007c6814723c */ /* 0x060ff00000001814 */
[C---:B------:R-:W-:Y:S01]  /*3b80*/  HMMA.16816.F32 R24, R104.reuse, R126, R24 ;  /* 0x0000007e6818723c */ /* 0x040fe20000001818 */
[----:B------:R-:W-:Y:S07]  /*3b90*/  LDSM.16.M88.4 R124, [R136+0x2000] ;  /* 0x00200000887c783b */ /* 0x000fee0000000200 */
[C---:B---3--:R-:W-:Y:S08]  /*3ba0*/  HMMA.16816.F32 R28, R104.reuse, R120, R28 ;  /* 0x00000078681c723c */ /* 0x048ff0000000181c */
[----:B------:R-:W-:Y:S01]  /*3bb0*/  HMMA.16816.F32 R32, R104, R122, R32 ;  /* 0x0000007a6820723c */ /* 0x000fe20000001820 */
[----:B------:R-:W3:Y:S07]  /*3bc0*/  LDSM.16.M88.4 R104, [R145+0x3800] ;  /* 0x003800009168783b */ /* 0x000eee0000000200 */
[----:B------:R-:W5:Y:S01]  /*3bd0*/  LDSM.16.M88.4 R120, [R144+0x2000] ;  /* 0x002000009078783b */ /* 0x000f620000000200 */
[C---:B----4-:R-:W-:Y:S08]  /*3be0*/  HMMA.16816.F32 R4, R108.reuse, R128, R4 ;  /* 0x000000806c04723c */ /* 0x050ff00000001804 */
[C---:B------:R-:W-:Y:S08]  /*3bf0*/  HMMA.16816.F32 R8, R108.reuse, R130, R8 ;  /* 0x000000826c08723c */ /* 0x040ff00000001808 */
[C---:B-1----:R-:W-:Y:S08]  /*3c00*/  HMMA.16816.F32 R12, R108.reuse, R112, R12 ;  /* 0x000000706c0c723c */ /* 0x042ff0000000180c */
[C---:B------:R-:W-:Y:S08]  /*3c10*/  HMMA.16816.F32 R16, R108.reuse, R114, R16 ;  /* 0x000000726c10723c */ /* 0x040ff00000001810 */
[C---:B--2---:R-:W-:Y:S08]  /*3c20*/  HMMA.16816.F32 R20, R108.reuse, R116, R20 ;  /* 0x000000746c14723c */ /* 0x044ff00000001814 */
[C---:B------:R-:W-:Y:S08]  /*3c30*/  HMMA.16816.F32 R24, R108.reuse, R118, R24 ;  /* 0x000000766c18723c */ /* 0x040ff00000001818 */
[C---:B---3--:R-:W-:Y:S08]  /*3c40*/  HMMA.16816.F32 R28, R108.reuse, R104, R28 ;  /* 0x000000686c1c723c */ /* 0x048ff0000000181c */
[----:B------:R-:W-:Y:S01]  /*3c50*/  HMMA.16816.F32 R32, R108, R106, R32 ;  /* 0x0000006a6c20723c */ /* 0x000fe20000001820 */
[----:B------:R-:W1:Y:S07]  /*3c60*/  LDSM.16.M88.4 R104, [R136+0x2800] ;  /* 0x002800008868783b */ /* 0x000e6e0000000200 */
[----:B------:R-:W2:Y:S01]  /*3c70*/  LDSM.16.M88.4 R108, [R136+0x3000] ;  /* 0x00300000886c783b */ /* 0x000ea20000000200 */
[C---:B-----5:R-:W-:Y:S08]  /*3c80*/  HMMA.16816.F32 R4, R120.reuse, R124, R4 ;  /* 0x0000007c7804723c */ /* 0x060ff00000001804 */
[C---:B------:R-:W-:Y:S11]  /*3c90*/  HMMA.16816.F32 R8, R120.reuse, R126, R8 ;  /* 0x0000007e7808723c */ /* 0x040ff60000001808 */
[----:B------:R-:W-:Y:S05]  /*3ca0*/  @!UPT UIADD3 URZ, URZ, URZ, URZ ;  /* 0x0000003f3f3ff290 */ /* 0x000fea000fffe03f */
[----:B------:R-:W-:Y:S02]  /*3cb0*/  FMUL.FTZ R194, R4, c[0x0][0x2ec] ;  /* 0x0000bb0004c27a20 */ /* 0x000fe40000410000 */
[----:B------:R-:W-:Y:S02]  /*3cc0*/  FMUL.FTZ R192, R5, c[0x0][0x2ec] ;  /* 0x0000bb0005c07a20 */ /* 0x000fe40000410000 */
[----:B------:R-:W-:Y:S02]  /*3cd0*/  FMUL.FTZ R193, R6, c[0x0][0x2ec] ;  /* 0x0000bb0006c17a20 */ /* 0x000fe40000410000 */
[----:B------:R-:W3:Y:S01]  /*3ce0*/  MUFU.TANH R194, R194 ;  /* 0x000000c200c27308 */ /* 0x000ee20000002400 */
[----:B------:R-:W-:Y:S01]  /*3cf0*/  FMUL.FTZ R191, R7, c[0x0][0x2ec] ;  /* 0x0000bb0007bf7a20 */ /* 0x000fe20000410000 */
[C---:B-1----:R-:W-:Y:S03]  /*3d00*/  HMMA.16816.F32 R12, R120.reuse, R104, R12 ;  /* 0x00000068780c723c */ /* 0x042fe6000000180c */
[----:B------:R-:W-:Y:S02]  /*3d10*/  FMUL.FTZ R190, R8, c[0x0][0x2ec] ;  /* 0x0000bb0008be7a20 */ /* 0x000fe40000410000 */
[----:B------:R-:W-:Y:S02]  /*3d20*/  FMUL.FTZ R196, R9, c[0x0][0x2ec] ;  /* 0x0000bb0009c47a20 */ /* 0x000fe40000410000 */
[----:B------:R-:W-:Y:S01]  /*3d30*/  FMUL.FTZ R197, R10, c[0x0][0x2ec] ;  /* 0x0000bb000ac57a20 */ /* 0x000fe20000410000 */
[----:B------:R-:W1:Y:S01]  /*3d40*/  MUFU.TANH R192, R192 ;  /* 0x000000c000c07308 */ /* 0x000e620000002400 */
[C---:B------:R-:W-:Y:S01]  /*3d50*/  HMMA.16816.F32 R16, R120.reuse, R106, R16 ;  /* 0x0000006a7810723c */ /* 0x040fe20000001810 */
[----:B------:R-:W4:Y:S01]  /*3d60*/  LDSM.16.M88.4 R104, [R136+0x3800] ;  /* 0x003800008868783b */ /* 0x000f220000000200 */
[----:B------:R-:W-:Y:S04]  /*3d70*/  DEPBAR.LE SB0, 0x0 ;  /* 0x000080000000791a */ /* 0x000fe80000000000 */
[----:B------:R-:W-:Y:S02]  /*3d80*/  FMUL.FTZ R195, R11, c[0x0][0x2ec] ;  /* 0x0000bb000bc37a20 */ /* 0x000fe40000410000 */
[C---:B--2---:R-:W-:Y:S01]  /*3d90*/  HMMA.16816.F32 R20, R120.reuse, R108, R20 ;  /* 0x0000006c7814723c */ /* 0x044fe20000001814 */
[----:B------:R-:W2:Y:S01]  /*3da0*/  MUFU.TANH R193, R193 ;  /* 0x000000c100c17308 */ /* 0x000ea20000002400 */
[----:B------:R-:W-:Y:S05]  /*3db0*/  BAR.SYNC.DEFER_BLOCKING 0x0 ;  /* 0x0000000000007b1d */ /* 0x000fea0000010000 */
[----:B------:R-:W-:Y:S01]  /*3dc0*/  FMUL.FTZ R188, R12, c[0x0][0x2ec] ;  /* 0x0000bb000cbc7a20 */ /* 0x000fe20000410000 */
[C---:B------:R-:W-:Y:S03]  /*3dd0*/  HMMA.16816.F32 R24, R120.reuse, R110, R24 ;  /* 0x0000006e7818723c */ /* 0x040fe60000001818 */
[----:B------:R-:W1:Y:S01]  /*3de0*/  MUFU.TANH R191, R191 ;  /* 0x000000bf00bf7308 */ /* 0x000e620000002400 */
[----:B------:R-:W-:Y:S02]  /*3df0*/  FMUL.FTZ R186, R13, c[0x0][0x2ec] ;  /* 0x0000bb000dba7a20 */ /* 0x000fe40000410000 */
[----:B------:R-:W-:Y:S02]  /*3e00*/  FMUL.FTZ R189, R14, c[0x0][0x2ec] ;  /* 0x0000bb000ebd7a20 */ /* 0x000fe40000410000 */
[----:B------:R-:W-:Y:S04]  /*3e10*/  FMUL.FTZ R175, R15, c[0x0][0x2ec] ;  /* 0x0000bb000faf7a20 */ /* 0x000fe80000410000 */
[----:B------:R-:W-:Y:S01]  /*3e20*/  FMUL.FTZ R176, R16, c[0x0][0x2ec] ;  /* 0x0000bb0010b07a20 */ /* 0x000fe20000410000 */
[----:B------:R-:W1:Y:S01]  /*3e30*/  MUFU.TANH R190, R190 ;  /* 0x000000be00be7308 */ /* 0x000e620000002400 */
[----:B------:R-:W-:Y:S02]  /*3e40*/  FMUL.FTZ R174, R17, c[0x0][0x2ec] ;  /* 0x0000bb0011ae7a20 */ /* 0x000fe40000410000 */
[----:B------:R-:W-:Y:S02]  /*3e50*/  FMUL.FTZ R187, R18, c[0x0][0x2ec] ;  /* 0x0000bb0012bb7a20 */ /* 0x000fe40000410000 */
[----:B------:R-:W-:Y:S02]  /*3e60*/  FMUL.FTZ R177, R19, c[0x0][0x2ec] ;  /* 0x0000bb0013b17a20 */ /* 0x000fe40000410000 */
[----:B------:R-:W-:Y:S02]  /*3e70*/  FMUL.FTZ R182, R20, c[0x0][0x2ec] ;  /* 0x0000bb0014b67a20 */ /* 0x000fe40000410000 */
[----:B------:R-:W-:Y:S01]  /*3e80*/  FMUL.FTZ R184, R21, c[0x0][0x2ec] ;  /* 0x0000bb0015b87a20 */ /* 0x000fe20000410000 */
[----:B------:R-:W1:Y:S01]  /*3e90*/  MUFU.TANH R196, R196 ;  /* 0x000000c400c47308 */ /* 0x000e620000002400 */
[----:B------:R-:W-:Y:S01]  /*3ea0*/  FMUL.FTZ R185, R22, c[0x0][0x2ec] ;  /* 0x0000bb0016b97a20 */ /* 0x000fe20000410000 */
[C---:B----4-:R-:W-:Y:S03]  /*3eb0*/  HMMA.16816.F32 R28, R120.reuse, R104, R28 ;  /* 0x00000068781c723c */ /* 0x050fe6000000181c */
[----:B------:R-:W-:Y:S02]  /*3ec0*/  FMUL.FTZ R183, R23, c[0x0][0x2ec] ;  /* 0x0000bb0017b77a20 */ /* 0x000fe40000410000 */
[----:B------:R-:W-:Y:S02]  /*3ed0*/  FMUL.FTZ R180, R24, c[0x0][0x2ec] ;  /* 0x0000bb0018b47a20 */ /* 0x000fe40000410000 */
[----:B------:R-:W-:Y:S01]  /*3ee0*/  FMUL.FTZ R178, R25, c[0x0][0x2ec] ;  /* 0x0000bb0019b27a20 */ /* 0x000fe20000410000 */
[----:B------:R-:W4:Y:S01]  /*3ef0*/  MUFU.TANH R197, R197 ;  /* 0x000000c500c57308 */ /* 0x000f220000002400 */
[----:B------:R-:W-:Y:S03]  /*3f00*/  HMMA.16816.F32 R32, R120, R106, R32 ;  /* 0x0000006a7820723c */ /* 0x000fe60000001820 */
[----:B------:R-:W-:Y:S02]  /*3f10*/  FMUL.FTZ R181, R26, c[0x0][0x2ec] ;  /* 0x0000bb001ab57a20 */ /* 0x000fe40000410000 */
[----:B------:R-:W-:Y:S04]  /*3f20*/  FMUL.FTZ R179, R27, c[0x0][0x2ec] ;  /* 0x0000bb001bb37a20 */ /* 0x000fe80000410000 */
[----:B------:R-:W1:Y:S06]  /*3f30*/  MUFU.TANH R195, R195 ;  /* 0x000000c300c37308 */ /* 0x000e6c0000002400 */
[----:B------:R-:W-:Y:S02]  /*3f40*/  FMUL.FTZ R172, R28, c[0x0][0x2ec] ;  /* 0x0000bb001cac7a20 */ /* 0x000fe40000410000 */
[----:B------:R-:W-:Y:S02]  /*3f50*/  FMUL.FTZ R170, R29, c[0x0][0x2ec] ;  /* 0x0000bb001daa7a20 */ /* 0x000fe40000410000 */
[----:B------:R-:W1:Y:S01]  /*3f60*/  MUFU.TANH R188, R188 ;  /* 0x000000bc00bc7308 */ /* 0x000e620000002400 */
[----:B------:R-:W-:Y:S02]  /*3f70*/  FMUL.FTZ R173, R30, c[0x0][0x2ec] ;  /* 0x0000bb001ead7a20 */ /* 0x000fe40000410000 */
[----:B------:R-:W-:Y:S02]  /*3f80*/  FMUL.FTZ R171, R31, c[0x0][0x2ec] ;  /* 0x0000bb001fab7a20 */ /* 0x000fe40000410000 */
[----:B------:R-:W-:Y:S02]  /*3f90*/  FMUL.FTZ R169, R32, c[0x0][0x2ec] ;  /* 0x0000bb0020a97a20 */ /* 0x000fe40000410000 */
[----:B------:R-:W-:Y:S02]  /*3fa0*/  FMUL.FTZ R168, R33, c[0x0][0x2ec] ;  /* 0x0000bb0021a87a20 */ /* 0x000fe40000410000 */
[----:B------:R-:W-:Y:S01]  /*3fb0*/  FMUL.FTZ R102, R34, c[0x0][0x2ec] ;  /* 0x0000bb0022667a20 */ /* 0x000fe20000410000 */
[----:B------:R-:W1:Y:S01]  /*3fc0*/  MUFU.TANH R186, R186 ;  /* 0x000000ba00ba7308 */ /* 0x000e620000002400 */
[----:B------:R-:W-:Y:S09]  /*3fd0*/  FMUL.FTZ R35, R35, c[0x0][0x2ec] ;  /* 0x0000bb0023237a20 */ /* 0x000ff20000410000 */
        /* <DEDUP_REMOVED lines=21> */
[----:B------:R1:W1:Y:S02]  /*4130*/  MUFU.TANH R101, R35 ;  /* 0x0000002300657308 */ /* 0x0002640000002400 */
[----:B-1234-:R-:W-:-:S05]  /*4140*/  @P0 BRA `(.L_x_472) ;  /* 0xfffff19000000947 */ /* 0x01efca000383ffff */
.L_x_471:
        /* <DEDUP_REMOVED lines=38> */
[----:B------:R-:W-:Y:S01]  /*43b0*/  IADD3 R161, R161, -0x1, RZ ;  /* 0xffffffffa1a17810 */ /* 0x000fe20007ffe0ff */
[----:B------:R-:W-:Y:S08]  /*43c0*/  SHFL.BFLY PT, R6, R5, 0x2, 0x1f ;  /* 0x0c401f0005067f89 */ /* 0x000ff000000e0000 */
[----:B------:R-:W1:Y:S02]  /*43d0*/  SHFL.BFLY PT, R2, R7, 0x2, 0x1f ;  /* 0x0c401f0007027f89 */ /* 0x000e6400000e0000 */
[----:B-1----:R-:W-:Y:S02]  /*43e0*/  FMNMX.FTZ R4, R7, R2, !PT ;  /* 0x0000000207047209 */ /* 0x002fe40007810000 */
[----:B------:R-:W-:Y:S04]  /*43f0*/  FMNMX.FTZ R9, R5, R6, !PT ;  /* 0x0000000605097209 */ /* 0x000fe80007810000 */
[----:B------:R-:W1:Y:S08]  /*4400*/  SHFL.BFLY PT, R3, R4, 0x1, 0x1f ;  /* 0x0c201f0004037f89 */ /* 0x000e7000000e0000 */
[----:B------:R-:W2:Y:S01]  /*4410*/  SHFL.BFLY PT, R100, R9, 0x1, 0x1f ;  /* 0x0c201f0009647f89 */ /* 0x000ea200000e0000 */
[----:B-1----:R-:W-:Y:S05]  /*4420*/  FMNMX.FTZ R3, R4, R3, !PT ;  /* 0x0000000304037209 */ /* 0x002fea0007810000 */
[C---:B------:R-:W-:Y:S02]  /*4430*/  FMUL.FTZ R104, R3.reuse, c[0x0][0x23c] ;  /* 0x00008f0003687a20 */ /* 0x040fe40000410000 */
[----:B------:R-:W-:Y:S01]  /*4440*/  FADD.FTZ R5, -R3, R0 ;  /* 0x0000000003057221 */ /* 0x000fe20000010100 */
[----:B--2---:R-:W-:Y:S03]  /*4450*/  FMNMX.FTZ R100, R9, R100, !PT ;  /* 0x0000006409647209 */ /* 0x004fe60007810000 */
[----:B------:R-:W-:Y:S01]  /*4460*/  FMUL.FTZ R0, R5, c[0x0][0x23c] ;  /* 0x00008f0005007a20 */ /* 0x000fe20000410000 */
[C---:B------:R-:W-:Y:S01]  /*4470*/  FSETP.NEU.FTZ.AND P1, PT, R100.reuse, -INF , PT ;  /* 0xff8000006400780b */ /* 0x040fe20003f3d000 */
[C---:B------:R-:W-:Y:S02]  /*4480*/  FMUL.FTZ R105, R100.reuse, c[0x0][0x23c] ;  /* 0x00008f0064697a20 */ /* 0x040fe40000410000 */
[----:B------:R-:W-:Y:S01]  /*4490*/  FADD.FTZ R2, -R100, R103 ;  /* 0x0000006764027221 */ /* 0x000fe20000010100 */
[----:B------:R-:W-:Y:S01]  /*44a0*/  MOV R103, R100 ;  /* 0x0000006400677202 */ /* 0x000fe20000000f00 */
[----:B------:R-:W1:Y:S01]  /*44b0*/  MUFU.EX2 R0, R0 ;  /* 0x0000000000007308 */ /* 0x000e620000000800 */
[----:B------:R-:W-:Y:S01]  /*44c0*/  FSEL R105, R105, RZ, P1 ;  /* 0x000000ff69697208 */ /* 0x000fe20000800000 */
[----:B------:R-:W-:Y:S01]  /*44d0*/  FMUL.FTZ R6, R2, c[0x0][0x23c] ;  /* 0x00008f0002067a20 */ /* 0x000fe20000410000 */
[----:B------:R-:W-:Y:S03]  /*44e0*/  FSETP.NEU.FTZ.AND P1, PT, R3, -INF , PT ;  /* 0xff8000000300780b */ /* 0x000fe60003f3d000 */
[--C-:B------:R-:W-:Y:S01]  /*44f0*/  FFMA.FTZ R127, R194, c[0x0][0x23c], -R105.reuse ;  /* 0x00008f00c27f7a23 */ /* 0x100fe20000010869 */
[----:B------:R-:W-:Y:S01]  /*4500*/  FSEL R104, R104, RZ, P1 ;  /* 0x000000ff68687208 */ /* 0x000fe20000800000 */
[--C-:B------:R-:W-:Y:S02]  /*4510*/  FFMA.FTZ R126, R192, c[0x0][0x23c], -R105.reuse ;  /* 0x00008f00c07e7a23 */ /* 0x100fe40000010869 */
[--C-:B------:R-:W-:Y:S01]  /*4520*/  FFMA.FTZ R125, R190, c[0x0][0x23c], -R105.reuse ;  /* 0x00008f00be7d7a23 */ /* 0x100fe20000010869 */
[----:B------:R-:W2:Y:S01]  /*4530*/  MUFU.EX2 R2, R6 ;  /* 0x0000000600027308 */ /* 0x000ea20000000800 */
[--C-:B------:R-:W-:Y:S02]  /*4540*/  FFMA.FTZ R123, R193, c[0x0][0x23c], -R104.reuse ;  /* 0x00008f00c17b7a23 */ /* 0x100fe40000010868 */
[--C-:B------:R-:W-:Y:S02]  /*4550*/  FFMA.FTZ R122, R191, c[0x0][0x23c], -R104.reuse ;  /* 0x00008f00bf7a7a23 */ /* 0x100fe40000010868 */
[--C-:B------:R-:W-:Y:S02]  /*4560*/  FFMA.FTZ R124, R196, c[0x0][0x23c], -R105.reuse ;  /* 0x00008f00c47c7a23 */ /* 0x100fe40000010869 */
[--C-:B------:R-:W-:Y:S02]  /*4570*/  FFMA.FTZ R121, R197, c[0x0][0x23c], -R104.reuse ;  /* 0x00008f00c5797a23 */ /* 0x100fe40000010868 */
[--C-:B------:R-:W-:Y:S01]  /*4580*/  FFMA.FTZ R120, R195, c[0x0][0x23c], -R104.reuse ;  /* 0x00008f00c3787a23 */ /* 0x100fe20000010868 */
[----:B------:R-:W-:Y:S01]  /*4590*/  MUFU.EX2 R127, R127 ;  /* 0x0000007f007f7308 */ /* 0x000fe20000000800 */
[--C-:B------:R-:W-:Y:S02]  /*45a0*/  FFMA.FTZ R128, R188, c[0x0][0x23c], -R105.reuse ;  /* 0x00008f00bc807a23 */ /* 0x100fe40000010869 */
[C---:B-1----:R-:W-:Y:S02]  /*45b0*/  FMUL.FTZ R7, R0.reuse, R99 ;  /* 0x0000006300077220 */ /* 0x042fe40000410000 */
[C---:B------:R-:W-:Y:S02]  /*45c0*/  FMUL.FTZ R10, R0.reuse, R94 ;  /* 0x0000005e000a7220 */ /* 0x040fe40000410000 */
[C---:B------:R-:W-:Y:S02]  /*45d0*/  FMUL.FTZ R11, R0.reuse, R95 ;  /* 0x0000005f000b7220 */ /* 0x040fe40000410000 */
[C---:B------:R-:W-:Y:S01]  /*45e0*/  FMUL.FTZ R18, R0.reuse, R86 ;  /* 0x0000005600127220 */ /* 0x040fe20000410000 */
[----:B------:R-:W1:Y:S01]  /*45f0*/  MUFU.EX2 R126, R126 ;  /* 0x0000007e007e7308 */ /* 0x000e620000000800 */
[C---:B------:R-:W-:Y:S02]  /*4600*/  FMUL.FTZ R19, R0.reuse, R87 ;  /* 0x0000005700137220 */ /* 0x040fe40000410000 */
[----:B------:R-:W-:Y:S02]  /*4610*/  FMUL.FTZ R26, R0, R78 ;  /* 0x0000004e001a7220 */ /* 0x000fe40000410000 */
[C---:B--2---:R-:W-:Y:S02]  /*4620*/  FMUL.FTZ R4, R2.reuse, R96 ;  /* 0x0000006002047220 */ /* 0x044fe40000410000 */
[----:B------:R-:W-:Y:S02]  /*4630*/  FMUL.FTZ R5, R2, R97 ;  /* 0x0000006102057220 */ /* 0x000fe40000410000 */
[----:B------:R-:W-:Y:S01]  /*4640*/  FMUL.FTZ R6, R0, R98 ;  /* 0x0000006200067220 */ /* 0x000fe20000410000 */
[----:B------:R-:W-:Y:S01]  /*4650*/  MUFU.EX2 R123, R123 ;  /* 0x0000007b007b7308 */ /* 0x000fe20000000800 */
[C---:B------:R-:W-:Y:S02]  /*4660*/  FMUL.FTZ R8, R2.reuse, R92 ;  /* 0x0000005c02087220 */ /* 0x040fe40000410000 */
[C---:B------:R-:W-:Y:S02]  /*4670*/  FMUL.FTZ R9, R2.reuse, R93 ;  /* 0x0000005d02097220 */ /* 0x040fe40000410000 */
[C---:B------:R-:W-:Y:S01]  /*4680*/  FMUL.FTZ R16, R2.reuse, R84 ;  /* 0x0000005402107220 */ /* 0x040fe20000410000 */
[----:B------:R-:W-:Y:S01]  /*4690*/  LDSM.16.MT88.4 R92, [R143+0x9800] ;  /* 0x009800008f5c783b */ /* 0x000fe20000004200 */
[C---:B------:R-:W-:Y:S02]  /*46a0*/  FMUL.FTZ R17, R2.reuse, R85 ;  /* 0x0000005502117220 */ /* 0x040fe40000410000 */
[C---:B------:R-:W-:Y:S01]  /*46b0*/  FMUL.FTZ R24, R2.reuse, R76 ;  /* 0x0000004c02187220 */ /* 0x040fe20000410000 */
[----:B------:R-:W2:Y:S01]  /*46c0*/  MUFU.EX2 R122, R122 ;  /* 0x0000007a007a7308 */ /* 0x000ea20000000800 */
[----:B------:R-:W-:Y:S02]  /*46d0*/  FMUL.FTZ R25, R2, R77 ;  /* 0x0000004d02197220 */ /* 0x000fe40000410000 */
[----:B------:R-:W-:Y:S01]  /*46e0*/  FMUL.FTZ R27, R0, R79 ;  /* 0x0000004f001b7220 */ /* 0x000fe20000410000 */
[----:B-1----:R-:W-:Y:S01]  /*46f0*/  F2FP.PACK_AB R96, R126, R127 ;  /* 0x0000007f7e60723e */ /* 0x002fe200000000ff */
[----:B------:R-:W-:Y:S01]  /*4700*/  LDSM.16.MT88.4 R76, [R140+0xa000] ;  /* 0x00a000008c4c783b */ /* 0x000fe20000004200 */
[C---:B------:R-:W-:Y:S02]  /*4710*/  FMUL.FTZ R32, R2.reuse, R68 ;  /* 0x0000004402207220 */ /* 0x040fe40000410000 */
[----:B------:R-:W-:Y:S02]  /*4720*/  FMUL.FTZ R33, R2, R69 ;  /* 0x0000004502217220 */ /* 0x000fe40000410000 */
[----:B------:R-:W-:Y:S01]  /*4730*/  MUFU.EX2 R125, R125 ;  /* 0x0000007d007d7308 */ /* 0x000fe20000000800 */
[C---:B------:R-:W-:Y:S02]  /*4740*/  FMUL.FTZ R34, R0.reuse, R70 ;  /* 0x0000004600227220 */ /* 0x040fe40000410000 */
[----:B------:R-:W-:Y:S01]  /*4750*/  LDSM.16.MT88.4 R84, [R141+0x8800] ;  /* 0x008800008d54783b */ /* 0x000fe20000004200 */
[----:B------:R-:W-:Y:S02]  /*4760*/  FMUL.FTZ R35, R0, R71 ;  /* 0x0000004700237220 */ /* 0x000fe40000410000 */
[C---:B------:R-:W-:Y:S02]  /*4770*/  FMUL.FTZ R36, R2.reuse, R36 ;  /* 0x0000002402247220 */ /* 0x040fe40000410000 */
[----:B------:R-:W-:Y:S02]  /*4780*/  FMUL.FTZ R37, R2, R37 ;  /* 0x0000002502257220 */ /* 0x000fe40000410000 */
[----:B------:R-:W1:Y:S01]  /*4790*/  MUFU.EX2 R124, R124 ;  /* 0x0000007c007c7308 */ /* 0x000e620000000800 */
[----:B------:R-:W-:Y:S01]  /*47a0*/  LDSM.16.MT88.4 R68, [R141+0xa000] ;  /* 0x00a000008d44783b */ /* 0x000fe20000004200 */
[----:B------:R-:W-:Y:S01]  /*47b0*/  FMUL.FTZ R38, R0, R38 ;  /* 0x0000002600267220 */ /* 0x000fe20000410000 */
[----:B--2---:R-:W-:Y:S01]  /*47c0*/  F2FP.PACK_AB R97, R122, R123 ;  /* 0x0000007b7a61723e */ /* 0x004fe200000000ff */
[----:B------:R-:W-:Y:S02]  /*47d0*/  FMUL.FTZ R39, R0, R39 ;  /* 0x0000002700277220 */ /* 0x000fe40000410000 */
[C---:B------:R-:W-:Y:S02]  /*47e0*/  FMUL.FTZ R40, R2.reuse, R40 ;  /* 0x0000002802287220 */ /* 0x040fe40000410000 */
[----:B------:R-:W-:Y:S02]  /*47f0*/  FMUL.FTZ R41, R2, R41 ;  /* 0x0000002902297220 */ /* 0x000fe40000410000 */
[----:B------:R-:W-:Y:S01]  /*4800*/  MUFU.EX2 R121, R121 ;  /* 0x0000007900797308 */ /* 0x000fe20000000800 */
[C---:B------:R-:W-:Y:S02]  /*4810*/  FMUL.FTZ R42, R0.reuse, R42 ;  /* 0x0000002a002a7220 */ /* 0x040fe40000410000 */
[----:B------:R-:W-:Y:S02]  /*4820*/  FMUL.FTZ R43, R0, R43 ;  /* 0x0000002b002b7220 */ /* 0x000fe40000410000 */
[C---:B------:R-:W-:Y:S02]  /*4830*/  FMUL.FTZ R44, R2.reuse, R44 ;  /* 0x0000002c022c7220 */ /* 0x040fe40000410000 */
[----:B------:R-:W-:Y:S02]  /*4840*/  FMUL.FTZ R45, R2, R45 ;  /* 0x0000002d022d7220 */ /* 0x000fe40000410000 */
[C---:B------:R-:W-:Y:S01]  /*4850*/  FMUL.FTZ R46, R0.reuse, R46 ;  /* 0x0000002e002e7220 */ /* 0x040fe20000410000 */
[----:B------:R-:W2:Y:S01]  /*4860*/  MUFU.EX2 R120, R120 ;  /* 0x0000007800787308 */ /* 0x000ea20000000800 */
[----:B------:R-:W-:Y:S02]  /*4870*/  FMUL.FTZ R47, R0, R47 ;  /* 0x0000002f002f7220 */ /* 0x000fe40000410000 */
[----:B------:R-:W-:Y:S01]  /*4880*/  FMUL.FTZ R48, R2, R48 ;  /* 0x0000003002307220 */ /* 0x000fe20000410000 */
[----:B-1----:R-:W-:Y:S01]  /*4890*/  F2FP.PACK_AB R98, R124, R125 ;  /* 0x0000007d7c62723e */ /* 0x002fe200000000ff */
        /* <DEDUP_REMOVED lines=8> */
[C---:B------:R-:W-:Y:S02]  /*4920*/  FMUL.FTZ R64, R2.reuse, R64 ;  /* 0x0000004002407220 */ /* 0x040fe40000410000 */
[----:B------:R-:W-:Y:S02]  /*4930*/  FMUL.FTZ R65, R2, R65 ;  /* 0x0000004102417220 */ /* 0x000fe40000410000 */
[----:B------:R-:W-:Y:S01]  /*4940*/  FMUL.FTZ R66, R0, R66 ;  /* 0x0000004200427220 */ /* 0x000fe20000410000 */
[----:B--2---:R-:W-:Y:S01]  /*4950*/  F2FP.PACK_AB R99, R120, R121 ;  /* 0x000000797863723e */ /* 0x004fe200000000ff */
[----:B------:R-:W-:Y:S02]  /*4960*/  FMUL.FTZ R67, R0, R67 ;  /* 0x0000004300437220 */ /* 0x000fe40000410000 */
[C---:B------:R-:W-:Y:S02]  /*4970*/  FMUL.FTZ R52, R2.reuse, R52 ;  /* 0x0000003402347220 */ /* 0x040fe40000410000 */
[----:B------:R-:W-:Y:S02]  /*4980*/  FMUL.FTZ R53, R2, R53 ;  /* 0x0000003502357220 */ /* 0x000fe40000410000 */
[C---:B------:R-:W-:Y:S05]  /*4990*/  HMMA.16816.F32 R4, R96.reuse, R12, R4 ;  /* 0x0000000c6004723c */ /* 0x040fea0000001804 */
[----:B------:R-:W-:Y:S02]  /*49a0*/  FMUL.FTZ R54, R0, R54 ;  /* 0x0000003600367220 */ /* 0x000fe40000410000 */
[C---:B------:R-:W-:Y:S01]  /*49b0*/  FMUL.FTZ R12, R2.reuse, R88 ;  /* 0x00000058020c7220 */ /* 0x040fe20000410000 */
[C---:B------:R-:W-:Y:S04]  /*49c0*/  HMMA.16816.F32 R8, R96.reuse, R14, R8 ;  /* 0x0000000e6008723c */ /* 0x040fe80000001808 */
[----:B------:R-:W-:Y:S02]  /*49d0*/  FMUL.FTZ R13, R2, R89 ;  /* 0x00000059020d7220 */ /* 0x000fe40000410000 */
[C---:B------:R-:W-:Y:S02]  /*49e0*/  FMUL.FTZ R55, R0.reuse, R55 ;  /* 0x0000003700377220 */ /* 0x040fe40000410000 */
[C---:B------:R-:W-:Y:S04]  /*49f0*/  FMUL.FTZ R14, R0.reuse, R90 ;  /* 0x0000005a000e7220 */ /* 0x040fe80000410000 */
[----:B------:R-:W-:Y:S02]  /*4a00*/  FMUL.FTZ R15, R0, R91 ;  /* 0x0000005b000f7220 */ /* 0x000fe40000410000 */
[----:B------:R-:W1:Y:S01]  /*4a10*/  LDSM.16.MT88.4 R88, [R140+0x8000] ;  /* 0x008000008c58783b */ /* 0x000e620000004200 */
[C---:B------:R-:W-:Y:S02]  /*4a20*/  FMUL.FTZ R56, R2.reuse, R56 ;  /* 0x0000003802387220 */ /* 0x040fe40000410000 */
[----:B------:R-:W-:Y:S02]  /*4a30*/  FMUL.FTZ R57, R2, R57 ;  /* 0x0000003902397220 */ /* 0x000fe40000410000 */
[C---:B------:R-:W-:Y:S03]  /*4a40*/  HMMA.16816.F32 R12, R96.reuse, R20, R12 ;  /* 0x00000014600c723c */ /* 0x040fe6000000180c */
[C---:B------:R-:W-:Y:S02]  /*4a50*/  FMUL.FTZ R58, R0.reuse, R58 ;  /* 0x0000003a003a7220 */ /* 0x040fe40000410000 */
[----:B------:R-:W-:Y:S02]  /*4a60*/  FMUL.FTZ R59, R0, R59 ;  /* 0x0000003b003b7220 */ /* 0x000fe40000410000 */
[C---:B------:R-:W-:Y:S01]  /*4a70*/  FMUL.FTZ R20, R2.reuse, R80 ;  /* 0x0000005002147220 */ /* 0x040fe20000410000 */
[C---:B------:R-:W-:Y:S04]  /*4a80*/  HMMA.16816.F32 R16, R96.reuse, R22, R16 ;  /* 0x000000166010723c */ /* 0x040fe80000001810 */
[----:B------:R-:W-:Y:S02]  /*4a90*/  FMUL.FTZ R21, R2, R81 ;  /* 0x0000005102157220 */ /* 0x000fe40000410000 */
[--C-:B------:R-:W-:Y:S02]  /*4aa0*/  FFMA.FTZ R129, R186, c[0x0][0x23c], -R105.reuse ;  /* 0x00008f00ba817a23 */ /* 0x100fe40000010869 */
[C---:B------:R-:W-:Y:S04]  /*4ab0*/  FMUL.FTZ R22, R0.reuse, R82 ;  /* 0x0000005200167220 */ /* 0x040fe80000410000 */
[----:B------:R-:W-:Y:S01]  /*4ac0*/  FMUL.FTZ R23, R0, R83 ;  /* 0x0000005300177220 */ /* 0x000fe20000410000 */
[----:B------:R-:W2:Y:S01]  /*4ad0*/  MUFU.EX2 R129, R129 ;  /* 0x0000008100817308 */ /* 0x000ea20000000800 */
[----:B------:R-:W3:Y:S01]  /*4ae0*/  LDSM.16.MT88.4 R80, [R143+0xa000] ;  /* 0x00a000008f50783b */ /* 0x000ee20000004200 */
[--C-:B------:R-:W-:Y:S02]  /*4af0*/  FFMA.FTZ R130, R189, c[0x0][0x23c], -R104.reuse ;  /* 0x00008f00bd827a23 */ /* 0x100fe40000010868 */
[--C-:B------:R-:W-:Y:S02]  /*4b00*/  FFMA.FTZ R131, R175, c[0x0][0x23c], -R104.reuse ;  /* 0x00008f00af837a23 */ /* 0x100fe40000010868 */
[C---:B------:R-:W-:Y:S03]  /*4b10*/  HMMA.16816.F32 R20, R96.reuse, R28, R20 ;  /* 0x0000001c6014723c */ /* 0x040fe60000001814 */
[--C-:B------:R-:W-:Y:S01]  /*4b20*/  FFMA.FTZ R175, R176, c[0x0][0x23c], -R105.reuse ;  /* 0x00008f00b0af7a23 */ /* 0x100fe20000010869 */
[----:B------:R-:W-:Y:S01]  /*4b30*/  MUFU.EX2 R130, R130 ;  /* 0x0000008200827308 */ /* 0x000fe20000000800 */
[--C-:B------:R-:W-:Y:S02]  /*4b40*/  FFMA.FTZ R174, R174, c[0x0][0x23c], -R105.reuse ;  /* 0x00008f00aeae7a23 */ /* 0x100fe40000010869 */
[C---:B------:R-:W-:Y:S01]  /*4b50*/  FMUL.FTZ R28, R2.reuse, R72 ;  /* 0x00000048021c7220 */ /* 0x040fe20000410000 */
[C---:B------:R-:W-:Y:S04]  /*4b60*/  HMMA.16816.F32 R24, R96.reuse, R30, R24 ;  /* 0x0000001e6018723c */ /* 0x040fe80000001818 */
[----:B------:R-:W-:Y:S02]  /*4b70*/  FMUL.FTZ R29, R2, R73 ;  /* 0x00000049021d7220 */ /* 0x000fe40000410000 */
[----:B------:R-:W4:Y:S01]  /*4b80*/  MUFU.EX2 R131, R131 ;  /* 0x0000008300837308 */ /* 0x000f220000000800 */
[C---:B------:R-:W-:Y:S02]  /*4b90*/  FMUL.FTZ R30, R0.reuse, R74 ;  /* 0x0000004a001e7220 */ /* 0x040fe40000410000 */
[----:B------:R-:W-:Y:S02]  /*4ba0*/  FMUL.FTZ R31, R0, R75 ;  /* 0x0000004b001f7220 */ /* 0x000fe40000410000 */
[----:B------:R-:W5:Y:S01]  /*4bb0*/  LDSM.16.MT88.4 R72, [R142+0xa000] ;  /* 0x00a000008e48783b */ /* 0x000f620000004200 */
[--C-:B------:R-:W-:Y:S02]  /*4bc0*/  FFMA.FTZ R176, R187, c[0x0][0x23c], -R104.reuse ;  /* 0x00008f00bbb07a23 */ /* 0x100fe40000010868 */
[--C-:B------:R-:W-:Y:S02]  /*4bd0*/  FFMA.FTZ R177, R177, c[0x0][0x23c], -R104.reuse ;  /* 0x00008f00b1b17a23 */ /* 0x100fe40000010868 */
[C---:B-1----:R-:W-:Y:S01]  /*4be0*/  HMMA.16816.F32 R28, R96.reuse, R88, R28 ;  /* 0x00000058601c723c */ /* 0x042fe2000000181c */
[----:B------:R-:W-:Y:S02]  /*4bf0*/  MUFU.EX2 R175, R175 ;  /* 0x000000af00af7308 */ /* 0x000fe40000000800 */
[--C-:B------:R-:W-:Y:S02]  /*4c00*/  FFMA.FTZ R182, R182, c[0x0][0x23c], -R105.reuse ;  /* 0x00008f00b6b67a23 */ /* 0x100fe40000010869 */
[--C-:B------:R-:W-:Y:S02]  /*4c10*/  FFMA.FTZ R187, R184, c[0x0][0x23c], -R105.reuse ;  /* 0x00008f00b8bb7a23 */ /* 0x100fe40000010869 */
[--C-:B------:R-:W-:Y:S01]  /*4c20*/  FFMA.FTZ R184, R185, c[0x0][0x23c], -R104.reuse ;  /* 0x00008f00b9b87a23 */ /* 0x100fe20000010868 */
[C---:B------:R-:W-:Y:S01]  /*4c30*/  HMMA.16816.F32 R32, R96.reuse, R90, R32 ;  /* 0x0000005a6020723c */ /* 0x040fe20000001820 */
[----:B------:R-:W-:Y:S02]  /*4c40*/  LDSM.16.MT88.4 R88, [R140+0x8800] ;  /* 0x008800008c58783b */ /* 0x000fe40000004200 */
[----:B------:R-:W1:Y:S01]  /*4c50*/  MUFU.EX2 R174, R174 ;  /* 0x000000ae00ae7308 */ /* 0x000e620000000800 */
[--C-:B------:R-:W-:Y:S02]  /*4c60*/  FFMA.FTZ R183, R183, c[0x0][0x23c], -R104.reuse ;  /* 0x00008f00b7b77a23 */ /* 0x100fe40000010868 */
[--C-:B------:R-:W-:Y:S02]  /*4c70*/  FFMA.FTZ R180, R180, c[0x0][0x23c], -R105.reuse ;  /* 0x00008f00b4b47a23 */ /* 0x100fe40000010869 */
[C---:B---3--:R-:W-:Y:S04]  /*4c80*/  HMMA.16816.F32 R36, R96.reuse, R80, R36 ;  /* 0x000000506024723c */ /* 0x048fe80000001824 */
[--C-:B------:R-:W-:Y:S01]  /*4c90*/  FFMA.FTZ R185, R178, c[0x0][0x23c], -R105.reuse ;  /* 0x00008f00b2b97a23 */ /* 0x100fe20000010869 */
[----:B------:R-:W-:Y:S01]  /*4ca0*/  MUFU.EX2 R176, R176 ;  /* 0x000000b000b07308 */ /* 0x000fe20000000800 */
[--C-:B------:R-:W-:Y:S02]  /*4cb0*/  FFMA.FTZ R178, R181, c[0x0][0x23c], -R104.reuse ;  /* 0x00008f00b5b27a23 */ /* 0x100fe40000010868 */
[C---:B------:R-:W-:Y:S01]  /*4cc0*/  HMMA.16816.F32 R40, R96.reuse, R82, R40 ;  /* 0x000000526028723c */ /* 0x040fe20000001828 */
[----:B------:R-:W-:Y:S03]  /*4cd0*/  LDSM.16.MT88.4 R80, [R142+0x8800] ;  /* 0x008800008e50783b */ /* 0x000fe60000004200 */
[--C-:B------:R-:W-:Y:S02]  /*4ce0*/  FFMA.FTZ R179, R179, c[0x0][0x23c], -R104.reuse ;  /* 0x00008f00b3b37a23 */ /* 0x100fe40000010868 */
[--C-:B------:R-:W-:Y:S01]  /*4cf0*/  FFMA.FTZ R172, R172, c[0x0][0x23c], -R105.reuse ;  /* 0x00008f00acac7a23 */ /* 0x100fe20000010869 */
[----:B------:R-:W3:Y:S01]  /*4d00*/  MUFU.EX2 R177, R177 ;  /* 0x000000b100b17308 */ /* 0x000ee20000000800 */
[--C-:B------:R-:W-:Y:S01]  /*4d10*/  FFMA.FTZ R181, R170, c[0x0][0x23c], -R105.reuse ;  /* 0x00008f00aab57a23 */ /* 0x100fe20000010869 */
[C---:B-----5:R-:W-:Y:S03]  /*4d20*/  HMMA.16816.F32 R44, R96.reuse, R72, R44 ;  /* 0x00000048602c723c */ /* 0x060fe6000000182c */
[--C-:B------:R-:W-:Y:S02]  /*4d30*/  FFMA.FTZ R170, R173, c[0x0][0x23c], -R104.reuse ;  /* 0x00008f00adaa7a23 */ /* 0x100fe40000010868 */
[--C-:B------:R-:W-:Y:S03]  /*4d40*/  FFMA.FTZ R171, R171, c[0x0][0x23c], -R104.reuse ;  /* 0x00008f00abab7a23 */ /* 0x100fe60000010868 */
[----:B------:R-:W-:Y:S01]  /*4d50*/  MUFU.EX2 R182, R182 ;  /* 0x000000b600b67308 */ /* 0x000fe20000000800 */
[--C-:B------:R-:W-:Y:S01]  /*4d60*/  FFMA.FTZ R169, R169, c[0x0][0x23c], -R105.reuse ;  /* 0x00008f00a9a97a23 */ /* 0x100fe20000010869 */
[C---:B------:R-:W-:Y:S01]  /*4d70*/  HMMA.16816.F32 R48, R96.reuse, R74, R48 ;  /* 0x0000004a6030723c */ /* 0x040fe20000001830 */
[----:B------:R-:W5:Y:S02]  /*4d80*/  LDSM.16.MT88.4 R72, [R143+0x8800] ;  /* 0x008800008f48783b */ /* 0x000f640000004200 */
[----:B------:R-:W-:Y:S02]  /*4d90*/  FFMA.FTZ R105, R168, c[0x0][0x23c], -R105 ;  /* 0x00008f00a8697a23 */ /* 0x000fe40000010869 */
[--C-:B------:R-:W-:Y:S03]  /*4da0*/  FFMA.FTZ R102, R102, c[0x0][0x23c], -R104.reuse ;  /* 0x00008f0066667a23 */ /* 0x100fe60000010868 */
[C---:B------:R-:W-:Y:S01]  /*4db0*/  HMMA.16816.F32 R52, R96.reuse, R68, R52 ;  /* 0x000000446034723c */ /* 0x040fe20000001834 */
[----:B------:R-:W-:Y:S03]  /*4dc0*/  MUFU.EX2 R187, R187 ;  /* 0x000000bb00bb7308 */ /* 0x000fe60000000800 */
[----:B------:R-:W-:Y:S02]  /*4dd0*/  FFMA.FTZ R104, R101, c[0x0][0x23c], -R104 ;  /* 0x00008f0065687a23 */ /* 0x000fe40000010868 */
[----:B------:R-:W-:Y:S01]  /*4de0*/  FFMA.FTZ R127, R2, R167, R127 ;  /* 0x000000a7027f7223 */ /* 0x000fe2000001007f */
[----:B--2---:R-:W-:Y:S01]  /*4df0*/  F2FP.PACK_AB R68, R129, R128 ;  /* 0x000000808144723e */ /* 0x004fe200000000ff */
[C---:B------:R-:W-:Y:S03]  /*4e00*/  HMMA.16816.F32 R56, R96.reuse, R70, R56 ;  /* 0x000000466038723c */ /* 0x040fe60000001838 */
[----:B------:R-:W-:Y:S01]  /*4e10*/  MUFU.EX2 R184, R184 ;  /* 0x000000b800b87308 */ /* 0x000fe20000000800 */
[----:B----4-:R-:W-:Y:S01]  /*4e20*/  F2FP.PACK_AB R69, R131, R130 ;  /* 0x000000828345723e */ /* 0x010fe200000000ff */
[----:B------:R-:W-:Y:S01]  /*4e30*/  FFMA.FTZ R123, R0, R166, R123 ;  /* 0x000000a6007b7223 */ /* 0x000fe2000001007b */
[----:B------:R-:W-:Y:S01]  /*4e40*/  MOV R0, R3 ;  /* 0x0000000300007202 */ /* 0x000fe20000000f00 */
[----:B------:R-:W-:Y:S01]  /*4e50*/  FADD.FTZ R126, R126, R127 ;  /* 0x0000007f7e7e7221 */ /* 0x000fe20000010000 */
[C---:B------:R-:W-:Y:S04]  /*4e60*/  HMMA.16816.F32 R60, R96.reuse, R76, R60 ;  /* 0x0000004c603c723c */ /* 0x040fe8000000183c */
[----:B-1----:R-:W-:Y:S01]  /*4e70*/  F2FP.PACK_AB R70, R174, R175 ;  /* 0x000000afae46723e */ /* 0x002fe200000000ff */
[----:B------:R-:W-:Y:S01]  /*4e80*/  MUFU.EX2 R183, R183 ;  /* 0x000000b700b77308 */ /* 0x000fe20000000800 */
[----:B---3--:R-:W-:Y:S01]  /*4e90*/  F2FP.PACK_AB R71, R177, R176 ;  /* 0x000000b0b147723e */ /* 0x008fe200000000ff */
[----:B------:R-:W-:Y:S01]  /*4ea0*/  FADD.FTZ R122, R122, R123 ;  /* 0x0000007b7a7a7221 */ /* 0x000fe20000010000 */
[----:B------:R-:W-:Y:S01]  /*4eb0*/  HMMA.16816.F32 R64, R96, R78, R64 ;  /* 0x0000004e6040723c */ /* 0x000fe20000001840 */
[----:B------:R-:W1:Y:S03]  /*4ec0*/  LDSM.16.MT88.4 R76, [R143+0xa800] ;  /* 0x00a800008f4c783b */ /* 0x000e660000004200 */
[----:B------:R-:W-:Y:S03]  /*4ed0*/  FADD.FTZ R125, R125, R126 ;  /* 0x0000007e7d7d7221 */ /* 0x000fe60000010000 */
[----:B------:R-:W-:Y:S01]  /*4ee0*/  MUFU.EX2 R180, R180 ;  /* 0x000000b400b47308 */ /* 0x000fe20000000800 */
[----:B------:R-:W-:Y:S01]  /*4ef0*/  FADD.FTZ R125, R124, R125 ;  /* 0x0000007d7c7d7221 */ /* 0x000fe20000010000 */
[C---:B-----5:R-:W-:Y:S05]  /*4f00*/  HMMA.16816.F32 R4, R68.reuse, R72, R4 ;  /* 0x000000484404723c */ /* 0x060fea0000001804 */
[----:B------:R-:W-:Y:S03]  /*4f10*/  FADD.FTZ R128, R128, R125 ;  /* 0x0000007d80807221 */ /* 0x000fe60000010000 */
[C---:B------:R-:W-:Y:S01]  /*4f20*/  HMMA.16816.F32 R8, R68.reuse, R74, R8 ;  /* 0x0000004a4408723c */ /* 0x040fe20000001808 */
[----:B------:R-:W2:Y:S01]  /*4f30*/  LDSM.16.MT88.4 R72, [R142+0xa800] ;  /* 0x00a800008e48783b */ /* 0x000ea20000004200 */
[----:B------:R-:W-:Y:S02]  /*4f40*/  MUFU.EX2 R185, R185 ;  /* 0x000000b900b97308 */ /* 0x000fe40000000800 */
[----:B------:R-:W-:Y:S04]  /*4f50*/  FADD.FTZ R128, R129, R128 ;  /* 0x0000008081807221 */ /* 0x000fe80000010000 */
[C---:B------:R-:W-:Y:S04]  /*4f60*/  HMMA.16816.F32 R12, R68.reuse, R80, R12 ;  /* 0x00000050440c723c */ /* 0x040fe8000000180c */
[----:B------:R-:W-:Y:S01]  /*4f70*/  MUFU.EX2 R178, R178 ;  /* 0x000000b200b27308 */ /* 0x000fe20000000800 */
[----:B------:R-:W-:Y:S03]  /*4f80*/  FADD.FTZ R175, R175, R128 ;  /* 0x00000080afaf7221 */ /* 0x000fe60000010000 */
[C---:B------:R-:W-:Y:S01]  /*4f90*/  HMMA.16816.F32 R16, R68.reuse, R82, R16 ;  /* 0x000000524410723c */ /* 0x040fe20000001810 */
[----:B------:R-:W3:Y:S03]  /*4fa0*/  LDSM.16.MT88.4 R80, [R141+0xa800] ;  /* 0x00a800008d50783b */ /* 0x000ee60000004200 */
[----:B------:R-:W-:Y:S02]  /*4fb0*/  FADD.FTZ R175, R174, R175 ;  /* 0x000000afaeaf7221 */ /* 0x000fe40000010000 */
[----:B------:R-:W-:Y:S02]  /*4fc0*/  MUFU.EX2 R179, R179 ;  /* 0x000000b300b37308 */ /* 0x000fe40000000800 */
[C---:B------:R-:W-:Y:S08]  /*4fd0*/  HMMA.16816.F32 R20, R68.reuse, R84, R20 ;  /* 0x000000544414723c */ /* 0x040ff00000001814 */
[C---:B------:R-:W-:Y:S01]  /*4fe0*/  HMMA.16816.F32 R24, R68.reuse, R86, R24 ;  /* 0x000000564418723c */ /* 0x040fe20000001818 */
[----:B------:R-:W-:Y:S01]  /*4ff0*/  LDSM.16.MT88.4 R84, [R143+0x9000] ;  /* 0x009000008f54783b */ /* 0x000fe20000004200 */
[----:B------:R-:W-:Y:S06]  /*5000*/  MUFU.EX2 R172, R172 ;  /* 0x000000ac00ac7308 */ /* 0x000fec0000000800 */
[C---:B------:R-:W-:Y:S04]  /*5010*/  HMMA.16816.F32 R28, R68.reuse, R88, R28 ;  /* 0x00000058441c723c */ /* 0x040fe8000000181c */
[----:B------:R-:W-:Y:S04]  /*5020*/  MUFU.EX2 R181, R181 ;  /* 0x000000b500b57308 */ /* 0x000fe80000000800 */
[C---:B------:R-:W-:Y:S01]  /*5030*/  HMMA.16816.F32 R32, R68.reuse, R90, R32 ;  /* 0x0000005a4420723c */ /* 0x040fe20000001820 */
[----:B------:R-:W-:Y:S05]  /*5040*/  LDSM.16.MT88.4 R88, [R142+0x9000] ;  /* 0x009000008e58783b */ /* 0x000fea0000004200 */
[----:B------:R-:W-:Y:S02]  /*5050*/  MUFU.EX2 R170, R170 ;  /* 0x000000aa00aa7308 */ /* 0x000fe40000000800 */
[C---:B-1----:R-:W-:Y:S08]  /*5060*/  HMMA.16816.F32 R36, R68.reuse, R76, R36 ;  /* 0x0000004c4424723c */ /* 0x042ff00000001824 */
[C---:B------:R-:W-:Y:S01]  /*5070*/  HMMA.16816.F32 R40, R68.reuse, R78, R40 ;  /* 0x0000004e4428723c */ /* 0x040fe20000001828 */
[----:B------:R-:W1:Y:S01]  /*5080*/  LDSM.16.MT88.4 R76, [R140+0xa800] ;  /* 0x00a800008c4c783b */ /* 0x000e620000004200 */
[----:B------:R-:W4:Y:S06]  /*5090*/  MUFU.EX2 R171, R171 ;  /* 0x000000ab00ab7308 */ /* 0x000f2c0000000800 */
[C---:B--2---:R-:W-:Y:S04]  /*50a0*/  HMMA.16816.F32 R44, R68.reuse, R72, R44 ;  /* 0x00000048442c723c */ /* 0x044fe8000000182c */
[----:B------:R-:W-:Y:S04]  /*50b0*/  MUFU.EX2 R169, R169 ;  /* 0x000000a900a97308 */ /* 0x000fe80000000800 */
[C---:B------:R-:W-:Y:S01]  /*50c0*/  HMMA.16816.F32 R48, R68.reuse, R74, R48 ;  /* 0x0000004a4430723c */ /* 0x040fe20000001830 */
[----:B------:R-:W2:Y:S05]  /*50d0*/  LDSM.16.MT88.4 R72, [R141+0x9000] ;  /* 0x009000008d48783b */ /* 0x000eaa0000004200 */
[----:B------:R4:W5:Y:S02]  /*50e0*/  MUFU.EX2 R168, R105 ;  /* 0x0000006900a87308 */ /* 0x0009640000000800 */
[C---:B---3--:R-:W-:Y:S08]  /*50f0*/  HMMA.16816.F32 R52, R68.reuse, R80, R52 ;  /* 0x000000504434723c */ /* 0x048ff00000001834 */
[C---:B------:R-:W-:Y:S01]  /*5100*/  HMMA.16816.F32 R56, R68.reuse, R82, R56 ;  /* 0x000000524438723c */ /* 0x040fe20000001838 */
[----:B------:R-:W3:Y:S01]  /*5110*/  LDSM.16.MT88.4 R80, [R140+0x9000] ;  /* 0x009000008c50783b */ /* 0x000ee20000004200 */
[----:B------:R-:W-:Y:S06]  /*5120*/  MUFU.EX2 R102, R102 ;  /* 0x0000006600667308 */ /* 0x000fec0000000800 */
[C---:B-1----:R-:W-:Y:S04]  /*5130*/  HMMA.16816.F32 R60, R68.reuse, R76, R60 ;  /* 0x0000004c443c723c */ /* 0x042fe8000000183c */
[----:B------:R1:W1:Y:S01]  /*5140*/  MUFU.EX2 R101, R104 ;  /* 0x0000006800657308 */ /* 0x0002620000000800 */
[----:B----4-:R-:W-:Y:S02]  /*5150*/  F2FP.PACK_AB R105, R171, R170 ;  /* 0x000000aaab69723e */ /* 0x010fe400000000ff */
[----:B-----5:R-:W-:Y:S01]  /*5160*/  F2FP.PACK_AB R106, R168, R169 ;  /* 0x000000a9a86a723e */ /* 0x020fe200000000ff */
[----:B------:R-:W-:Y:S01]  /*5170*/  HMMA.16816.F32 R64, R68, R78, R64 ;  /* 0x0000004e4440723c */ /* 0x000fe20000001840 */
[----:B------:R-:W4:Y:S06]  /*5180*/  LDSM.16.MT88.4 R76, [R143+0xb000] ;  /* 0x00b000008f4c783b */ /* 0x000f2c0000004200 */
[----:B------:R-:W-:Y:S01]  /*5190*/  F2FP.PACK_AB R68, R187, R182 ;  /* 0x000000b6bb44723e */ /* 0x000fe200000000ff */
[----:B------:R-:W-:Y:S01]  /*51a0*/  FADD.FTZ R182, R182, R175 ;  /* 0x000000afb6b67221 */ /* 0x000fe20000010000 */
[----:B------:R-:W-:Y:S03]  /*51b0*/  F2FP.PACK_AB R69, R183, R184 ;  /* 0x000000b8b745723e */ /* 0x000fe600000000ff */
[----:B------:R-:W-:Y:S01]  /*51c0*/  F2FP.PACK_AB R70, R185, R180 ;  /* 0x000000b4b946723e */ /* 0x000fe200000000ff */
[----:B------:R-:W-:Y:S01]  /*51d0*/  FADD.FTZ R187, R187, R182 ;  /* 0x000000b6bbbb7221 */ /* 0x000fe20000010000 */
[----:B------:R-:W-:Y:S03]  /*51e0*/  F2FP.PACK_AB R71, R179, R178 ;  /* 0x000000b2b347723e */ /* 0x000fe600000000ff */
[----:B------:R-:W-:Y:S01]  /*51f0*/  FADD.FTZ R180, R180, R187 ;  /* 0x000000bbb4b47221 */ /* 0x000fe20000010000 */
[----:B-1----:R-:W-:Y:S03]  /*5200*/  F2FP.PACK_AB R104, R181, R172 ;  /* 0x000000acb568723e */ /* 0x002fe600000000ff */
[C---:B------:R-:W-:Y:S03]  /*5210*/  HMMA.16816.F32 R4, R68.reuse, R84, R4 ;  /* 0x000000544404723c */ /* 0x040fe60000001804 */
[----:B------:R-:W-:Y:S01]  /*5220*/  F2FP.PACK_AB R107, R101, R102 ;  /* 0x00000066656b723e */ /* 0x000fe200000000ff */
[----:B------:R-:W-:Y:S04]  /*5230*/  FADD.FTZ R185, R185, R180 ;  /* 0x000000b4b9b97221 */ /* 0x000fe80000010000 */
[C---:B------:R-:W-:Y:S01]  /*5240*/  HMMA.16816.F32 R8, R68.reuse, R86, R8 ;  /* 0x000000564408723c */ /* 0x040fe20000001808 */
[----:B------:R-:W1:Y:S03]  /*5250*/  LDSM.16.MT88.4 R84, [R142+0xb000] ;  /* 0x00b000008e54783b */ /* 0x000e660000004200 */
[----:B------:R-:W-:Y:S04]  /*5260*/  FADD.FTZ R172, R172, R185 ;  /* 0x000000b9acac7221 */ /* 0x000fe80000010000 */
[C---:B------:R-:W-:Y:S04]  /*5270*/  HMMA.16816.F32 R12, R68.reuse, R88, R12 ;  /* 0x00000058440c723c */ /* 0x040fe8000000180c */
[----:B------:R-:W-:Y:S04]  /*5280*/  FADD.FTZ R172, R181, R172 ;  /* 0x000000acb5ac7221 */ /* 0x000fe80000010000 */
[C---:B------:R-:W-:Y:S04]  /*5290*/  HMMA.16816.F32 R16, R68.reuse, R90, R16 ;  /* 0x0000005a4410723c */ /* 0x040fe80000001810 */
[----:B------:R-:W-:Y:S04]  /*52a0*/  FADD.FTZ R167, R169, R172 ;  /* 0x000000aca9a77221 */ /* 0x000fe80000010000 */
[C---:B--2---:R-:W-:Y:S04]  /*52b0*/  HMMA.16816.F32 R20, R68.reuse, R72, R20 ;  /* 0x000000484414723c */ /* 0x044fe80000001814 */
[----:B------:R-:W-:Y:S04]  /*52c0*/  FADD.FTZ R167, R168, R167 ;  /* 0x000000a7a8a77221 */ /* 0x000fe80000010000 */
[C---:B------:R-:W-:Y:S01]  /*52d0*/  HMMA.16816.F32 R24, R68.reuse, R74, R24 ;  /* 0x0000004a4418723c */ /* 0x040fe20000001818 */
[----:B------:R-:W2:Y:S07]  /*52e0*/  LDSM.16.MT88.4 R72, [R141+0xb000] ;  /* 0x00b000008d48783b */ /* 0x000eae0000004200 */
[C---:B---3--:R-:W-:Y:S08]  /*52f0*/  HMMA.16816.F32 R28, R68.reuse, R80, R28 ;  /* 0x00000050441c723c */ /* 0x048ff0000000181c */
[C---:B------:R-:W-:Y:S01]  /*5300*/  HMMA.16816.F32 R32, R68.reuse, R82, R32 ;  /* 0x000000524420723c */ /* 0x040fe20000001820 */
[----:B------:R-:W3:Y:S07]  /*5310*/  LDSM.16.MT88.4 R80, [R140+0xb000] ;  /* 0x00b000008c50783b */ /* 0x000eee0000004200 */
[C---:B----4-:R-:W-:Y:S08]  /*5320*/  HMMA.16816.F32 R36, R68.reuse, R76, R36 ;  /* 0x0000004c4424723c */ /* 0x050ff00000001824 */
[C---:B------:R-:W-:Y:S01]  /*5330*/  HMMA.16816.F32 R40, R68.reuse, R78, R40 ;  /* 0x0000004e4428723c */ /* 0x040fe20000001828 */
[----:B------:R-:W-:Y:S07]  /*5340*/  LDSM.16.MT88.4 R76, [R141+0x9800] ;  /* 0x009800008d4c783b */ /* 0x000fee0000004200 */
[C---:B-1----:R-:W-:Y:S08]  /*5350*/  HMMA.16816.F32 R44, R68.reuse, R84, R44 ;  /* 0x00000054442c723c */ /* 0x042ff0000000182c */
[C---:B------:R-:W-:Y:S01]  /*5360*/  HMMA.16816.F32 R48, R68.reuse, R86, R48 ;  /* 0x000000564430723c */ /* 0x040fe20000001830 */
[----:B------:R-:W1:Y:S07]  /*5370*/  LDSM.16.MT88.4 R84, [R142+0x9800] ;  /* 0x009800008e54783b */ /* 0x000e6e0000004200 */
[C---:B--2---:R-:W-:Y:S08]  /*5380*/  HMMA.16816.F32 R52, R68.reuse, R72, R52 ;  /* 0x000000484434723c */ /* 0x044ff00000001834 */
[C---:B------:R-:W-:Y:S08]  /*5390*/  HMMA.16816.F32 R56, R68.reuse, R74, R56 ;  /* 0x0000004a4438723c */ /* 0x040ff00000001838 */
[C---:B---3--:R-:W-:Y:S08]  /*53a0*/  HMMA.16816.F32 R60, R68.reuse, R80, R60 ;  /* 0x00000050443c723c */ /* 0x048ff0000000183c */
[----:B------:R-:W-:Y:S08]  /*53b0*/  HMMA.16816.F32 R64, R68, R82, R64 ;  /* 0x000000524440723c */ /* 0x000ff00000001840 */
[C---:B------:R-:W-:Y:S01]  /*53c0*/  HMMA.16816.F32 R96, R104.reuse, R92, R4 ;  /* 0x0000005c6860723c */ /* 0x040fe20000001804 */
[----:B------:R-:W2:Y:S07]  /*53d0*/  LDSM.16.MT88.4 R4, [R141+0xb800] ;  /* 0x00b800008d04783b */ /* 0x000eae0000004200 */
[C---:B------:R-:W-:Y:S01]  /*53e0*/  HMMA.16816.F32 R92, R104.reuse, R94, R8 ;  /* 0x0000005e685c723c */ /* 0x040fe20000001808 */
[----:B------:R-:W3:Y:S07]  /*53f0*/  LDSM.16.MT88.4 R8, [R140+0xb800] ;  /* 0x00b800008c08783b */ /* 0x000eee0000004200 */
[C---:B-1----:R-:W-:Y:S07]  /*5400*/  HMMA.16816.F32 R88, R104.reuse, R84, R12 ;  /* 0x000000546858723c */ /* 0x042fee000000180c */
[----:B------:R-:W-:Y:S01]  /*5410*/  FADD.FTZ R13, R121, R122 ;  /* 0x0000007a790d7221 */ /* 0x000fe20000010000 */
[C---:B------:R-:W-:Y:S04]  /*5420*/  HMMA.16816.F32 R84, R104.reuse, R86, R16 ;  /* 0x000000566854723c */ /* 0x040fe80000001810 */
[----:B------:R-:W-:Y:S04]  /*5430*/  FADD.FTZ R13, R120, R13 ;  /* 0x0000000d780d7221 */ /* 0x000fe80000010000 */
        /* <DEDUP_REMOVED lines=16> */
[C---:B--2---:R-:W-:Y:S04]  /*5540*/  HMMA.16816.F32 R52, R104.reuse, R4, R52 ;  /* 0x000000046834723c */ /* 0x044fe80000001834 */
[----:B------:R-:W-:Y:S04]  /*5550*/  FADD.FTZ R170, R170, R179 ;  /* 0x000000b3aaaa7221 */ /* 0x000fe80000010000 */
[C---:B------:R-:W-:Y:S04]  /*5560*/  HMMA.16816.F32 R56, R104.reuse, R6, R56 ;  /* 0x000000066838723c */ /* 0x040fe80000001838 */
[----:B------:R-:W-:Y:S04]  /*5570*/  FADD.FTZ R171, R171, R170 ;  /* 0x000000aaabab7221 */ /* 0x000fe80000010000 */
[C---:B---3--:R-:W-:Y:S04]  /*5580*/  HMMA.16816.F32 R60, R104.reuse, R8, R60 ;  /* 0x00000008683c723c */ /* 0x048fe8000000183c */
[----:B------:R-:W-:Y:S04]  /*5590*/  FADD.FTZ R102, R102, R171 ;  /* 0x000000ab66667221 */ /* 0x000fe80000010000 */
[----:B------:R-:W-:Y:S04]  /*55a0*/  HMMA.16816.F32 R64, R104, R10, R64 ;  /* 0x0000000a6840723c */ /* 0x000fe80000001840 */
[----:B------:R-:W-:Y:S04]  /*55b0*/  FADD.FTZ R166, R101, R102 ;  /* 0x0000006665a67221 */ /* 0x000fe80000010000 */
[----:B------:R-:W-:-:S05]  /*55c0*/  @P0 BRA `(.L_x_470) ;  /* 0xffffdee000000947 */ /* 0x000fca000383ffff */
.L_x_469:
        /* <DEDUP_REMOVED lines=18> */
[----:B-1----:R-:W-:Y:S02]  /*56f0*/  FADD.FTZ R6, R11, R6 ;  /* 0x000000060b067221 */ /* 0x002fe40000010000 */
[----:B--2---:R-:W-:Y:S01]  /*5700*/  FADD.FTZ R5, R0, R5 ;  /* 0x0000000500057221 */ /* 0x004fe20000010000 */
[----:B------:R-:W-:Y:S02]  /*5710*/  SHF.R.S32.HI R0, RZ, 0x5, R2 ;  /* 0x00000005ff007819 */ /* 0x000fe40000011402 */
[----:B------:R-:W-:Y:S02]  /*5720*/  FSETP.NE.FTZ.AND P4, PT, R6, RZ, PT ;  /* 0x000000ff0600720b */ /* 0x000fe40003f95000 */
[----:B------:R-:W-:Y:S01]  /*5730*/  FSETP.NE.FTZ.AND P3, PT, R5, RZ, PT ;  /* 0x000000ff0500720b */ /* 0x000fe20003f75000 */
[----:B------:R-:W-:Y:S01]  /*5740*/  IMAD R0, R0, 0x200, R7 ;  /* 0x0000020000007824 */ /* 0x000fe200078e0207 */
[----:B------:R-:W-:-:S02]  /*5750*/  SHF.R.S32.HI R7, RZ, 0x2, R8 ;  /* 0x00000002ff077819 */ /* 0x000fc40000011408 */
[----:B------:R-:W-:-:S04]  /*5760*/  SHF.R.S32.HI R8, RZ, 0x1f, R8 ;  /* 0x0000001fff087819 */ /* 0x000fc80000011408 */
[----:B------:R-:W-:-:S03]  /*5770*/  LEA.HI R8, R8, R7, RZ, 0x3 ;  /* 0x0000000708087211 */ /* 0x000fc600078f18ff */
[----:B------:R-:W1:Y:S01]  /*5780*/  @P4 MUFU.RCP R9, R6 ;  /* 0x0000000600094308 */ /* 0x000e620000001000 */
[----:B------:R-:W-:-:S04]  /*5790*/  LOP3.LUT R8, R8, 0xfffffff8, RZ, 0xc0, !PT ;  /* 0xfffffff808087812 */ /* 0x000fc800078ec0ff */
[----:B------:R-:W-:-:S03]  /*57a0*/  IADD3 R8, R7, -R8, RZ ;  /* 0x8000000807087210 */ /* 0x000fc60007ffe0ff */
[----:B------:R-:W2:Y:S01]  /*57b0*/  @P3 MUFU.RCP R10, R5 ;  /* 0x00000005000a3308 */ /* 0x000ea20000001000 */
[C---:B------:R-:W-:Y:S02]  /*57c0*/  SHF.L.U32 R7, R8.reuse, 0x6, RZ ;  /* 0x0000000608077819 */ /* 0x040fe400000006ff */
[C---:B------:R-:W-:Y:S02]  /*57d0*/  LOP3.LUT R11, R8.reuse, 0x1, RZ, 0xc0, !PT ;  /* 0x00000001080b7812 */ /* 0x040fe400078ec0ff */
[----:B------:R-:W-:Y:S02]  /*57e0*/  LOP3.LUT R7, R7, 0x1c0, RZ, 0xc0, !PT ;  /* 0x000001c007077812 */ /* 0x000fe400078ec0ff */
[----:B------:R-:W-:Y:S01]  /*57f0*/  ISETP.NE.U32.AND P0, PT, R11, 0x1, PT ;  /* 0x000000010b00780c */ /* 0x000fe20003f05070 */
[----:B-1----:R-:W-:Y:S01]  /*5800*/  FMUL.FTZ R96, R9, R96 ;  /* 0x0000006009607220 */ /* 0x002fe20000410000 */
[----:B------:R-:W-:Y:S01]  /*5810*/  LEA.HI R7, R7, R7, RZ, 0x1d ;  /* 0x0000000707077211 */ /* 0x000fe200078fe8ff */
[C---:B------:R-:W-:Y:S01]  /*5820*/  FMUL.FTZ R97, R9.reuse, R97 ;  /* 0x0000006109617220 */ /* 0x040fe20000410000 */
[----:B------:R-:W-:Y:S01]  /*5830*/  R2P PR, R8, 0x6 ;  /* 0x0000000608007804 */ /* 0x000fe20000000000 */
[C---:B------:R-:W-:Y:S01]  /*5840*/  FMUL.FTZ R92, R9.reuse, R92 ;  /* 0x0000005c095c7220 */ /* 0x040fe20000410000 */
[----:B------:R-:W-:Y:S01]  /*5850*/  LEA R0, R0, R7, 0x1 ;  /* 0x0000000700007211 */ /* 0x000fe200078e08ff */
[----:B------:R-:W-:Y:S01]  /*5860*/  FMUL.FTZ R93, R9, R93 ;  /* 0x0000005d095d7220 */ /* 0x000fe20000410000 */
[----:B------:R-:W-:Y:S01]  /*5870*/  MOV R8, 0x40 ;  /* 0x0000004000087802 */ /* 0x000fe20000000f00 */
[----:B--2---:R-:W-:Y:S01]  /*5880*/  FMUL.FTZ R99, R10, R99 ;  /* 0x000000630a637220 */ /* 0x004fe20000410000 */
[----:B------:R-:W-:Y:S01]  /*5890*/  F2FP.PACK_AB R96, R97, R96 ;  /* 0x000000606160723e */ /* 0x000fe200000000ff */
[----:B------:R-:W-:Y:S01]  /*58a0*/  IMAD.SHL.U32 R7, R0, 0x2, RZ ;  /* 0x0000000200077824 */ /* 0x000fe200078e00ff */
[----:B------:R-:W-:Y:S01]  /*58b0*/  MOV R0, 0x20 ;  /* 0x0000002000007802 */ /* 0x000fe20000000f00 */
[----:B------:R-:W-:Y:S01]  /*58c0*/  FMUL.FTZ R98, R10, R98 ;  /* 0x000000620a627220 */ /* 0x000fe20000410000 */
[----:B------:R-:W-:Y:S01]  /*58d0*/  SEL R8, R8, 0xffffffc0, !P2 ;  /* 0xffffffc008087807 */ /* 0x000fe20005000000 */
[C---:B------:R-:W-:Y:S01]  /*58e0*/  FMUL.FTZ R95, R10.reuse, R95 ;  /* 0x0000005f0a5f7220 */ /* 0x040fe20000410000 */
[----:B------:R-:W-:Y:S01]  /*58f0*/  IADD3 R11, R7, -0x10, RZ ;  /* 0xfffffff0070b7810 */ /* 0x000fe20007ffe0ff */
[----:B------:R-:W-:Y:S01]  /*5900*/  FMUL.FTZ R94, R10, R94 ;  /* 0x0000005e0a5e7220 */ /* 0x000fe20000410000 */
[----:B------:R-:W-:Y:S01]  /*5910*/  SEL R0, R0, 0xffffffe0, !P1 ;  /* 0xffffffe000007807 */ /* 0x000fe20004800000 */
[----:B------:R-:W-:Y:S01]  /*5920*/  FMUL.FTZ R88, R9, R88 ;  /* 0x0000005809587220 */ /* 0x000fe20000410000 */
[----:B------:R-:W-:Y:S01]  /*5930*/  @P0 IADD3 R11, R7, 0x10, RZ ;  /* 0x00000010070b0810 */ /* 0x000fe20007ffe0ff */
[----:B------:R-:W-:Y:S01]  /*5940*/  FMUL.FTZ R89, R9, R89 ;  /* 0x0000005909597220 */ /* 0x000fe20000410000 */
[----:B------:R-:W-:Y:S01]  /*5950*/  F2FP.PACK_AB R98, R99, R98 ;  /* 0x000000626362723e */ /* 0x000fe200000000ff */
[C---:B------:R-:W-:Y:S01]  /*5960*/  FMUL.FTZ R91, R10.reuse, R91 ;  /* 0x0000005b0a5b7220 */ /* 0x040fe20000410000 */
[----:B------:R-:W-:Y:S01]  /*5970*/  F2FP.PACK_AB R92, R93, R92 ;  /* 0x0000005c5d5c723e */ /* 0x000fe200000000ff */
[C---:B------:R-:W-:Y:S01]  /*5980*/  FMUL.FTZ R90, R10.reuse, R90 ;  /* 0x0000005a0a5a7220 */ /* 0x040fe20000410000 */
[----:B------:R-:W-:Y:S01]  /*5990*/  F2FP.PACK_AB R94, R95, R94 ;  /* 0x0000005e5f5e723e */ /* 0x000fe200000000ff */
[----:B------:R-:W-:Y:S01]  /*59a0*/  FMUL.FTZ R84, R9, R84 ;  /* 0x0000005409547220 */ /* 0x000fe20000410000 */
[----:B------:R-:W-:Y:S01]  /*59b0*/  F2FP.PACK_AB R88, R89, R88 ;  /* 0x000000585958723e */ /* 0x000fe200000000ff */
[----:B------:R-:W-:Y:S01]  /*59c0*/  FMUL.FTZ R85, R9, R85 ;  /* 0x0000005509557220 */ /* 0x000fe20000410000 */
[----:B------:R-:W-:Y:S01]  /*59d0*/  F2FP.PACK_AB R90, R91, R90 ;  /* 0x0000005a5b5a723e */ /* 0x000fe200000000ff */
[C---:B------:R-:W-:Y:S01]  /*59e0*/  FMUL.FTZ R87, R10.reuse, R87 ;  /* 0x000000570a577220 */ /* 0x040fe20000410000 */
[----:B------:R-:W-:Y:S01]  /*59f0*/  IADD3 R13, R7, R0, RZ ;  /* 0x00000000070d7210 */ /* 0x000fe20007ffe0ff */
[C---:B------:R-:W-:Y:S01]  /*5a00*/  FMUL.FTZ R86, R10.reuse, R86 ;  /* 0x000000560a567220 */ /* 0x040fe20000410000 */
[----:B------:R-:W-:Y:S01]  /*5a10*/  F2FP.PACK_AB R84, R85, R84 ;  /* 0x000000545554723e */ /* 0x000fe200000000ff */
[----:B------:R-:W-:Y:S01]  /*5a20*/  FMUL.FTZ R80, R9, R80 ;  /* 0x0000005009507220 */ /* 0x000fe20000410000 */
        /* <DEDUP_REMOVED lines=11> */
[----:B------:R-:W-:Y:S01]  /*5ae0*/  FMUL.FTZ R79, R10, R79 ;  /* 0x0000004f0a4f7220 */ /* 0x000fe20000410000 */
        /* <DEDUP_REMOVED lines=24> */
[----:B------:R-:W-:Y:S01]  /*5c70*/  ISETP.NE.AND P0, PT, RZ, UR4, PT ;  /* 0x00000004ff007c0c */ /* 0x000fe2000bf05270 */
[----:B------:R-:W-:Y:S01]  /*5c80*/  FMUL.FTZ R38, R10, R38 ;  /* 0x000000260a267220 */ /* 0x000fe20000410000 */
[----:B------:R-:W-:Y:S01]  /*5c90*/  F2FP.PACK_AB R36, R37, R36 ;  /* 0x000000242524723e */ /* 0x000fe200000000ff */
[----:B------:R-:W-:Y:S01]  /*5ca0*/  IMAD.IADD R15, R0, 0x1, R11 ;  /* 0x00000001000f7824 */ /* 0x000fe200078e020b */
[----:B------:R-:W-:Y:S01]  /*5cb0*/  ISETP.NE.AND P1, PT, RZ, UR5, PT ;  /* 0x00000005ff007c0c */ /* 0x000fe2000bf25270 */
[----:B------:R-:W-:Y:S01]  /*5cc0*/  FMUL.FTZ R40, R9, R40 ;  /* 0x0000002809287220 */ /* 0x000fe20000410000 */
[----:B------:R-:W-:Y:S01]  /*5cd0*/  F2FP.PACK_AB R38, R39, R38 ;  /* 0x000000262726723e */ /* 0x000fe200000000ff */
[C---:B------:R-:W-:Y:S01]  /*5ce0*/  FMUL.FTZ R41, R9.reuse, R41 ;  /* 0x0000002909297220 */ /* 0x040fe20000410000 */
[----:B------:R-:W-:Y:S01]  /*5cf0*/  STS [R15], R84 ;  /* 0x000000540f007388 */ /* 0x000fe20000000800 */
[C---:B------:R-:W-:Y:S01]  /*5d00*/  FMUL.FTZ R43, R10.reuse, R43 ;  /* 0x0000002b0a2b7220 */ /* 0x040fe20000410000 */
[----:B------:R-:W-:Y:S01]  /*5d10*/  ISETP.NE.OR P2, PT, RZ, UR4, !P1 ;  /* 0x00000004ff007c0c */ /* 0x000fe2000cf45670 */
[C---:B------:R-:W-:Y:S01]  /*5d20*/  FMUL.FTZ R42, R10.reuse, R42 ;  /* 0x0000002a0a2a7220 */ /* 0x040fe20000410000 */
[----:B------:R-:W-:Y:S01]  /*5d30*/  STS [R15+0x400], R86 ;  /* 0x000400560f007388 */ /* 0x000fe20000000800 */
        /* <DEDUP_REMOVED lines=31> */
[----:B------:R-:W-:Y:S01]  /*5f30*/  @!P0 MOV R41, c[0x0][0x214] ;  /* 0x0000850000298a02 */ /* 0x000fe20000000f00 */
        /* <DEDUP_REMOVED lines=11> */
[----:B------:R-:W-:Y:S01]  /*5ff0*/  STS [R7+0x2400], R38 ;  /* 0x0024002607007388 */ /* 0x000fe20000000800 */
[C---:B------:R-:W-:Y:S01]  /*6000*/  FMUL.FTZ R67, R10.reuse, R67 ;  /* 0x000000430a437220 */ /* 0x040fe20000410000 */
[----:B------:R-:W1:Y:S01]  /*6010*/  @P4 MUFU.LG2 R6, R6 ;  /* 0x0000000600064308 */ /* 0x000e620000000c00 */
[----:B------:R-:W-:Y:S01]  /*6020*/  FMUL.FTZ R9, R9, R65 ;  /* 0x0000004109097220 */ /* 0x000fe20000410000 */
[----:B------:R-:W-:Y:S01]  /*6030*/  F2FP.PACK_AB R62, R63, R62 ;  /* 0x0000003e3f3e723e */ /* 0x000fe200000000ff */
[----:B------:R-:W-:Y:S01]  /*6040*/  FMUL.FTZ R10, R10, R66 ;  /* 0x000000420a0a7220 */ /* 0x000fe20000410000 */
[----:B------:R-:W-:Y:S01]  /*6050*/  STS [R11+0x2000], R40 ;  /* 0x002000280b007388 */ /* 0x000fe20000000800 */
[----:B------:R-:W-:Y:S01]  /*6060*/  LOP3.LUT R45, R2, 0xffffffe0, RZ, 0xc0, !PT ;  /* 0xffffffe0022d7812 */ /* 0x000fe200078ec0ff */
[----:B------:R-:W-:Y:S01]  /*6070*/  @P0 IMAD.MOV.U32 R43, RZ, RZ, c[0x0][0x210] ;  /* 0x00008400ff2b0624 */ /* 0x000fe200078e00ff */
[----:B------:R-:W-:Y:S01]  /*6080*/  F2FP.PACK_AB R9, R9, R64 ;  /* 0x000000400909723e */ /* 0x000fe200000000ff */
[----:B------:R2:W-:Y:S01]  /*6090*/  STS [R11+0x2400], R42 ;  /* 0x0024002a0b007388 */ /* 0x0005e20000000800 */
[----:B------:R-:W-:Y:S01]  /*60a0*/  F2FP.PACK_AB R10, R67, R10 ;  /* 0x0000000a430a723e */ /* 0x000fe200000000ff */
[----:B------:R-:W3:Y:S01]  /*60b0*/  @P3 MUFU.LG2 R5, R5 ;  /* 0x0000000500053308 */ /* 0x000ee20000000c00 */
[----:B------:R-:W-:Y:S01]  /*60c0*/  @!P0 MOV R43, 0x1 ;  /* 0x00000001002b8802 */ /* 0x000fe20000000f00 */
[----:B------:R-:W-:Y:S01]  /*60d0*/  STS [R13+0x2000], R44 ;  /* 0x0020002c0d007388 */ /* 0x000fe20000000800 */
[----:B------:R-:W-:-:S03]  /*60e0*/  IADD3 R45, -R45, R4, RZ ;  /* 0x000000042d2d7210 */ /* 0x000fc60007ffe1ff */
[----:B------:R4:W-:Y:S04]  /*60f0*/  STS [R13+0x2400], R46 ;  /* 0x0024002e0d007388 */ /* 0x0009e80000000800 */
[----:B------:R1:W-:Y:S04]  /*6100*/  STS [R15+0x2000], R48 ;  /* 0x002000300f007388 */ /* 0x0003e80000000800 */
[----:B------:R1:W-:Y:S04]  /*6110*/  STS [R15+0x2400], R50 ;  /* 0x002400320f007388 */ /* 0x0003e80000000800 */
[----:B------:R1:W-:Y:S04]  /*6120*/  STS [R17+0x2000], R52 ;  /* 0x0020003411007388 */ /* 0x0003e80000000800 */
[----:B------:R1:W-:Y:S01]  /*6130*/  STS [R17+0x2400], R54 ;  /* 0x0024003611007388 */ /* 0x0003e20000000800 */
[----:B--2---:R-:W-:-:S03]  /*6140*/  @P0 MOV R42, c[0x0][0x210] ;  /* 0x00008400002a0a02 */ /* 0x004fc60000000f00 */
[----:B------:R2:W-:Y:S02]  /*6150*/  STS [R19+0x2000], R56 ;  /* 0x0020003813007388 */ /* 0x0005e40000000800 */
[----:B------:R-:W-:Y:S01]  /*6160*/  @P0 IMAD R42, R42, c[0x0][0x214], RZ ;  /* 0x000085002a2a0a24 */ /* 0x000fe200078e02ff */
[----:B------:R-:W-:Y:S01]  /*6170*/  @!P0 SEL R42, R41, c[0x0][0x234], !P1 ;  /* 0x00008d00292a8a07 */ /* 0x000fe20004800000 */
[----:B------:R2:W-:Y:S01]  /*6180*/  STS [R19+0x2400], R58 ;  /* 0x0024003a13007388 */ /* 0x0005e20000000800 */
[----:B------:R-:W-:Y:S01]  /*6190*/  @P0 MOV R41, 0x1 ;  /* 0x0000000100290802 */ /* 0x000fe20000000f00 */
[----:B----4-:R-:W-:Y:S02]  /*61a0*/  CS2R R46, SRZ ;  /* 0x00000000002e7805 */ /* 0x010fe4000001ff00 */
[----:B------:R2:W-:Y:S01]  /*61b0*/  STS [R21+0x2000], R60 ;  /* 0x0020003c15007388 */ /* 0x0005e20000000800 */
[----:B------:R-:W-:-:S03]  /*61c0*/  @!P0 IMAD R41, R42, c[0x0][0x1c0], RZ ;  /* 0x000070002a298a24 */ /* 0x000fc600078e02ff */
[----:B------:R2:W-:Y:S04]  /*61d0*/  STS [R21+0x2400], R62 ;  /* 0x0024003e15007388 */ /* 0x0005e80000000800 */
[----:B------:R2:W-:Y:S04]  /*61e0*/  STS [R23+0x2000], R9 ;  /* 0x0020000917007388 */ /* 0x0005e80000000800 */
[----:B------:R2:W-:Y:S04]  /*61f0*/  STS [R23+0x2400], R10 ;  /* 0x0024000a17007388 */ /* 0x0005e80000000800 */
[----:B------:R-:W-:Y:S06]  /*6200*/  BAR.SYNC.DEFER_BLOCKING 0x0 ;  /* 0x0000000000007b1d */ /* 0x000fec0000010000 */
[----:B------:R-:W4:Y:S04]  /*6210*/  S2R R40, SR_CTAID.Y ;  /* 0x0000000000287919 */ /* 0x000f280000002600 */
[----:B------:R-:W5:Y:S04]  /*6220*/  S2R R0, SR_CTAID.X ;  /* 0x0000000000007919 */ /* 0x000f680000002500 */
[----:B------:R-:W1:Y:S04]  /*6230*/  S2R R7, SR_CTAID.Z ;  /* 0x0000000000077919 */ /* 0x000e680000002700 */
[----:B------:R2:W2:Y:S04]  /*6240*/  LDS.128 R32, [R152] ;  /* 0x0000000098207984 */ /* 0x0004a80000000c00 */
[----:B------:R2:W2:Y:S01]  /*6250*/  LDS.128 R28, [R152+0x800] ;  /* 0x00080000981c7984 */ /* 0x0004a20000000c00 */
[----:B----4-:R-:W-:-:S03]  /*6260*/  @!P2 IMAD R2, R40, c[0x0][0x214], RZ ;  /* 0x000085002802aa24 */ /* 0x010fc600078e02ff */
[----:B------:R4:W2:Y:S01]  /*6270*/  LDS.128 R24, [R152+0x1000] ;  /* 0x0010000098187984 */ /* 0x0008a20000000c00 */
[----:B------:R-:W-:Y:S01]  /*6280*/  IMAD R41, R40, R41, RZ ;  /* 0x0000002928297224 */ /* 0x000fe200078e02ff */
[----:B------:R-:W-:Y:S02]  /*6290*/  @!P2 SHF.R.S32.HI R47, RZ, 0x1f, R2 ;  /* 0x0000001fff2fa819 */ /* 0x000fe40000011402 */
[----:B------:R4:W2:Y:S01]  /*62a0*/  LDS.128 R20, [R152+0x1800] ;  /* 0x0018000098147984 */ /* 0x0008a20000000c00 */
[----:B------:R-:W-:Y:S01]  /*62b0*/  @!P2 MOV R46, R2 ;  /* 0x00000002002ea202 */ /* 0x000fe20000000f00 */
[----:B-----5:R-:W-:Y:S01]  /*62c0*/  IMAD R4, R0, R43, RZ ;  /* 0x0000002b00047224 */ /* 0x020fe200078e02ff */
[----:B------:R-:W-:Y:S01]  /*62d0*/  SEL R41, R41, RZ, P2 ;  /* 0x000000ff29297207 */ /* 0x000fe20001000000 */
[----:B------:R4:W2:Y:S01]  /*62e0*/  LDS.128 R16, [R152+0x2000] ;  /* 0x0020000098107984 */ /* 0x0008a20000000c00 */
[----:B------:R-:W-:Y:S01]  /*62f0*/  LOP3.LUT P2, RZ, R45, 0x3, RZ, 0xc0, !PT ;  /* 0x000000032dff7812 */ /* 0x000fe2000784c0ff */
[----:B-1----:R-:W-:-:S02]  /*6300*/  @P4 FMUL.FTZ R45, R6, 0.69314718246459960938 ;  /* 0x3f317218062d4820 */ /* 0x002fc40000410000 */
[----:B------:R4:W1:Y:S01]  /*6310*/  LDS.128 R12, [R152+0x2800] ;  /* 0x00280000980c7984 */ /* 0x0008620000000c00 */
[----:B------:R-:W-:Y:S01]  /*6320*/  IMAD R42, R7, R42, R41 ;  /* 0x0000002a072a7224 */ /* 0x000fe200078e0229 */
[----:B------:R-:W-:Y:S01]  /*6330*/  SHF.L.U32 R41, R4, 0x6, RZ ;  /* 0x0000000604297819 */ /* 0x000fe200000006ff */
[----:B---3--:R-:W-:Y:S01]  /*6340*/  @P3 FMUL.FTZ R6, R5, 0.69314718246459960938 ;  /* 0x3f31721805063820 */ /* 0x008fe20000410000 */
[----:B------:R4:W3:Y:S01]  /*6350*/  LDS.128 R8, [R152+0x3000] ;  /* 0x0030000098087984 */ /* 0x0008e20000000c00 */
        /* <DEDUP_REMOVED lines=27> */
.L_x_474:
[----:B------:R-:W-:Y:S05]  /*6510*/  BSYNC B0 ;  /* 0x0000000000007941 */ /* 0x000fea0003800000 */
.L_x_473:
[----:B------:R-:W-:Y:S01]  /*6520*/  SHF.R.S32.HI R3, RZ, 0x1f, R40 ;  /* 0x0000001fff037819 */ /* 0x000fe20000011428 */
[----:B------:R-:W-:Y:S01]  /*6530*/  ULDC.64 UR4, c[0x0][0x1e8] ;  /* 0x00007a0000047ab9 */ /* 0x000fe20000000a00 */
[--C-:B------:R-:W-:Y:S01]  /*6540*/  SHF.R.S32.HI R163, RZ, 0x1f, R162.reuse ;  /* 0x0000001fffa37819 */ /* 0x100fe200000114a2 */
[----:B------:R-:W-:Y:S01]  /*6550*/  USHF.L.U32 UR7, UR4, 0x5, URZ ;  /* 0x0000000504077899 */ /* 0x000fe2000800063f */
[----:B------:R-:W-:Y:S01]  /*6560*/  SHF.R.S32.HI R0, RZ, 0x1f, R7 ;  /* 0x0000001fff007819 */ /* 0x000fe20000011407 */
[----:B------:R-:W-:Y:S01]  /*6570*/  IMAD R3, R3, c[0x0][0x1e0], RZ ;  /* 0x0000780003037a24 */ /* 0x000fe200078e02ff */
[----:B------:R-:W-:Y:S01]  /*6580*/  UMOV UR6, 0x5 ;  /* 0x0000000500067882 */ /* 0x000fe20000000000 */
[----:B----4-:R-:W-:Y:S01]  /*6590*/  IMAD.WIDE.U32 R4, R40, c[0x0][0x1e0], R162 ;  /* 0x0000780028047a25 */ /* 0x010fe200078e00a2 */
        /* <DEDUP_REMOVED lines=14> */
[----:B--2---:R-:W-:Y:S01]  /*6680*/  STG.E.128 [R2.64], R32 ;  /* 0x0000002002007986 */ /* 0x004fe2000c101d0a */
[----:B------:R-:W-:Y:S02]  /*6690*/  IADD3.X R7, R3, UR5, RZ, P0, !PT ;  /* 0x0000000503077c10 */ /* 0x000fe400087fe4ff */
[----:B------:R-:W-:Y:S01]  /*66a0*/  IADD3 R4, P0, R6, UR7, RZ ;  /* 0x0000000706047c10 */ /* 0x000fe2000ff1e0ff */
[----:B------:R-:W-:Y:S03]  /*66b0*/  STG.E.128 [R2.64+0x80], R16 ;  /* 0x0000801002007986 */ /* 0x000fe6000c101d0a */
[----:B------:R-:W-:Y:S01]  /*66c0*/  IADD3.X R5, R7, UR5, RZ, P0, !PT ;  /* 0x0000000507057c10 */ /* 0x000fe200087fe4ff */
[----:B------:R-:W-:Y:S01]  /*66d0*/  STG.E.128 [R6.64], R28 ;  /* 0x0000001c06007986 */ /* 0x000fe2000c101d0a */
[----:B------:R-:W-:-:S03]  /*66e0*/  IADD3 R40, P0, R4, UR7, RZ ;  /* 0x0000000704287c10 */ /* 0x000fc6000ff1e0ff */
[----:B-1----:R-:W-:Y:S01]  /*66f0*/  STG.E.128 [R6.64+0x80], R12 ;  /* 0x0000800c06007986 */ /* 0x002fe2000c101d0a */
[----:B------:R-:W-:-:S03]  /*6700*/  IADD3.X R41, R5, UR5, RZ, P0, !PT ;  /* 0x0000000505297c10 */ /* 0x000fc600087fe4ff */
[----:B------:R-:W-:Y:S04]  /*6710*/  STG.E.128 [R4.64], R24 ;  /* 0x0000001804007986 */ /* 0x000fe8000c101d0a */
[----:B---3--:R-:W-:Y:S04]  /*6720*/  STG.E.128 [R4.64+0x80], R8 ;  /* 0x0000800804007986 */ /* 0x008fe8000c101d0a */
[----:B------:R-:W-:Y:S04]  /*6730*/  STG.E.128 [R40.64], R20 ;  /* 0x0000001428007986 */ /* 0x000fe8000c101d0a */
[----:B------:R-:W-:Y:S01]  /*6740*/  STG.E.128 [R40.64+0x80], R36 ;  /* 0x0000802428007986 */ /* 0x000fe2000c101d0a */
[----:B------:R-:W-:Y:S05]  /*6750*/  EXIT ;  /* 0x000000000000794d */ /* 0x000fea0003800000 */
.L_x_467:
        /* <DEDUP_REMOVED lines=109> */
.L_x_475:
        /* <DEDUP_REMOVED lines=13> */
.L_x_1401:


//--------------------- .text._ZN5flash16flash_fwd_kernelI23Flash_fwd_kernel_traitsILi128ELi64ELi64ELi4ELb0ELb0EN7cutlass6half_tE19Flash_kernel_traitsILi128ELi64ELi64ELi4ES3_EELb0ELb1ELb0ELb0ELb0ELb1ELb0ELb0EEEvNS_16Flash_fwd_paramsE --------------------------
	.section	.text._ZN5flash16flash_fwd_kernelI23Flash_fwd_kernel_traitsILi128ELi64ELi64ELi4ELb0ELb0EN7cutlass6half_tE19Flash_kernel_traitsILi128ELi64ELi64ELi4ES3_EELb0ELb1ELb0ELb0ELb0ELb1ELb0ELb0EEEvNS_16Flash_fwd_paramsE,"ax",@progbits
	.sectioninfo	@"SHI_REGISTERS=191"
	.align	128
        .global         _ZN5flash16flash_fwd_kernelI23Flash_fwd_kernel_traitsILi128ELi64ELi64ELi4ELb0ELb0EN7cutlass6half_tE19Flash_kernel_traitsILi128ELi64ELi64ELi4ES3_EELb0ELb1ELb0ELb0ELb0ELb1ELb0ELb0EEEvNS_16Flash_fwd_paramsE
        .type           _ZN5flash16flash_fwd_kernelI23Flash_fwd_kernel_traitsILi128ELi64ELi64ELi4ELb0ELb0EN7cutlass6half_tE19Flash_kernel_traitsILi128ELi64ELi64ELi4ES3_EELb0ELb1ELb0ELb0ELb0ELb1ELb0ELb0EEEvNS_16Flash_fwd_paramsE,@function
        .size           _ZN5flash16flash_fwd_kernelI23Flash_fwd_kernel_traitsILi128ELi64ELi64ELi4ELb0ELb0EN7cutlass6half_tE19Flash_kernel_traitsILi128ELi64ELi64ELi4ES3_EELb0ELb1ELb0ELb0ELb0ELb1ELb0ELb0EEEvNS_16Flash_fwd_paramsE,(.L_x_1402 - _ZN5flash16flash_fwd_kernelI23Flash_fwd_kernel_traitsILi128ELi64ELi64ELi4ELb0ELb0EN7cutlass6half_tE19Flash_kernel_traitsILi128ELi64ELi64ELi4ES3_EELb0ELb1ELb0ELb0ELb0ELb1ELb0ELb0EEEvNS_16Flash_fwd_paramsE)
        .other          _ZN5flash16flash_fwd_kernelI23Flash_fwd_kernel_traitsILi128ELi64ELi64ELi4ELb0ELb0EN7cutlass6half_tE19Flash_kernel_traitsILi128ELi64ELi64ELi4ES3_EELb0ELb1ELb0ELb0ELb0ELb1ELb0ELb0EEEvNS_16Flash_fwd_paramsE,@"STO_CUDA_ENTRY STV_DEFAULT"
_ZN5flash16flash_fwd_kernelI23Flash_fwd_kernel_traitsILi128ELi64ELi64ELi4ELb0ELb0EN7cutlass6half_tE19Flash_kernel_traitsILi128ELi64ELi64ELi4ES3_EELb0ELb1ELb0ELb0ELb0ELb1ELb0ELb0EEEvNS_16Flash_fwd_paramsE:
.text._ZN5flash16flash_fwd_kernelI23Flash_fwd_kernel_traitsILi128ELi64ELi64ELi4ELb0ELb0EN7cutlass6half_tE19Flash_kernel_traitsILi128ELi64ELi64ELi4ES3_EELb0ELb1ELb0ELb0ELb0ELb1ELb0ELb0EEEvNS_16Flash_fwd_paramsE:
[----:B------:R-:W-:Y:S02]  /*0000*/  MOV R1, c[0x0][0x28] ;  /* 0x00000a0000017a02 */ /* 0x000fe40000000f00 */
[----:B------:R-:W1:Y:S01]  /*0010*/  LDC.U8 R2, c[0x0][0x312] ;  /* 0x0000c480ff027b82 */ /* 0x000e620000000000 */
[----:B------:R-:W2:Y:S01]  /*0020*/  S2R R0, SR_CTAID.Y ;  /* 0x0000000000007919 */ /* 0x000ea20000002600 */
[----:B------:R-:W-:Y:S01]  /*0030*/  ISETP.NE.U32.AND P2, PT, RZ, c[0x0][0x240], PT ;  /* 0x00009000ff007a0c */ /* 0x000fe20003f45070 */
[----:B------:R-:W-:Y:S01]  /*0040*/  IMAD.MOV.U32 R3, RZ, RZ, 0x4 ;  /* 0x00000004ff037424 */ /* 0x000fe200078e00ff */
[----:B------:R-:W-:Y:S01]  /*0050*/  ISETP.EQ.U32.AND P1, PT, RZ, c[0x0][0x248], PT ;  /* 0x00009200ff007a0c */ /* 0x000fe20003f22070 */
[----:B------:R-:W-:Y:S01]  /*0060*/  IMAD.MOV.U32 R150, RZ, RZ, -0x1 ;  /* 0xffffffffff967424 */ /* 0x000fe200078e00ff */
[----:B------:R-:W-:Y:S01]  /*0070*/  ISETP.NE.AND.EX P2, PT, RZ, c[0x0][0x244], PT, P2 ;  /* 0x00009100ff007a0c */ /* 0x000fe20003f45320 */
[----:B------:R-:W-:Y:S01]  /*0080*/  ULDC.64 UR6, c[0x0][0x118] ;  /* 0x0000460000067ab9 */ /* 0x000fe20000000a00 */
[----:B------:R-:W-:Y:S01]  /*0090*/  IMAD.MOV.U32 R7, RZ, RZ, -0x1 ;  /* 0xffffffffff077424 */ /* 0x000fe200078e00ff */
[----:B------:R-:W-:-:S04]  /*00a0*/  ISETP.NE.U32.AND P0, PT, RZ, c[0x0][0x250], PT ;  /* 0x00009400ff007a0c */ /* 0x000fc80003f05070 */
[----:B------:R-:W-:Y:S02]  /*00b0*/  ISETP.NE.AND.EX P0, PT, RZ, c[0x0][0x254], PT, P0 ;  /* 0x00009500ff007a0c */ /* 0x000fe40003f05300 */
[----:B-1----:R-:W-:Y:S01]  /*00c0*/  ISETP.NE.AND P3, PT, R2, RZ, PT ;  /* 0x000000ff0200720c */ /* 0x002fe20003f65270 */
[----:B--2---:R-:W-:-:S03]  /*00d0*/  IMAD.WIDE R10, R0, R3, c[0x0][0x240] ;  /* 0x00009000000a7625 */ /* 0x004fc600078e0203 */
[----:B------:R-:W-:Y:S01]  /*00e0*/  ISETP.EQ.OR.EX P1, PT, RZ, c[0x0][0x24c], !P3, P1 ;  /* 0x00009300ff007a0c */ /* 0x000fe20005f22710 */
[CC--:B------:R-:W-:Y:S01]  /*00f0*/  IMAD.WIDE R8, R0.reuse, R3.reuse, c[0x0][0x248] ;  /* 0x0000920000087625 */ /* 0x0c0fe200078e0203 */
[----:B------:R-:W2:Y:S04]  /*0100*/  @P2 LDG.E R150, [R10.64] ;  /* 0x000000060a962981 */ /* 0x000ea8000c1e1900 */
[----:B------:R-:W2:Y:S01]  /*0110*/  @P2 LDG.E R153, [R10.64+0x4] ;  /* 0x000004060a992981 */ /* 0x000ea2000c1e1900 */
[----:B------:R-:W-:Y:S02]  /*0120*/  IMAD.MOV.U32 R2, RZ, RZ, RZ ;  /* 0x000000ffff027224 */ /* 0x000fe400078e00ff */
[----:B------:R-:W-:-:S04]  /*0130*/  @P0 IMAD.WIDE R4, R0, R3, c[0x0][0x250] ;  /* 0x0000940000040625 */ /* 0x000fc800078e0203 */
[----:B------:R1:W5:Y:S04]  /*0140*/  @!P1 LDG.E R7, [R8.64] ;  /* 0x0000000608079981 */ /* 0x000368000c1e1900 */
[----:B------:R1:W5:Y:S01]  /*0150*/  @P0 LDG.E R2, [R4.64] ;  /* 0x0000000604020981 */ /* 0x000362000c1e1900 */
[----:B------:R-:W-:-:S03]  /*0160*/  ISETP.NE.U32.AND P0, PT, RZ, c[0x0][0x248], PT ;  /* 0x00009200ff007a0c */ /* 0x000fc60003f05070 */
[----:B------:R-:W3:Y:S04]  /*0170*/  S2R R165, SR_CTAID.X ;  /* 0x0000000000a57919 */ /* 0x000ee80000002500 */
[----:B------:R-:W4:Y:S04]  /*0180*/  S2R R18, SR_CTAID.Z ;  /* 0x0000000000127919 */ /* 0x000f280000002700 */
[----:B------:R-:W1:Y:S01]  /*0190*/  S2R R86, SR_TID.X ;  /* 0x0000000000567919 */ /* 0x000e620000002100 */
[----:B------:R-:W-:Y:S01]  /*01a0*/  ISETP.NE.AND.EX P0, PT, RZ, c[0x0][0x24c], PT, P0 ;  /* 0x00009300ff007a0c */ /* 0x000fe20003f05300 */
[----:B--2---:R-:W-:-:S02]  /*01b0*/  @P2 IMAD.IADD R153, R153, 0x1, -R150 ;  /* 0x0000000199992824 */ /* 0x004fc400078e0a96 */
[----:B------:R-:W-:-:S10]  /*01c0*/  @!P2 IMAD.MOV.U32 R153, RZ, RZ, c[0x0][0x214] ;  /* 0x00008500ff99a624 */ /* 0x000fd400078e00ff */
[----:B------:R-:W-:Y:S05]  /*01d0*/  @!P0 BRA `(.L_x_476) ;  /* 0x0000004000008947 */ /* 0x000fea0003800000 */
[----:B-1-34-:R-:W2:Y:S02]  /*01e0*/  @P3 LDG.E R4, [R8.64+0x4] ;  /* 0x0000040608043981 */ /* 0x01aea4000c1e1900 */
[----:B--2--5:R-:W-:-:S06]  /*01f0*/  @P3 IADD3 R4, R4, -R7, RZ ;  /* 0x8000000704043210 */ /* 0x024fcc0007ffe0ff */
[----:B------:R1:W5:Y:S01]  /*0200*/  @!P3 LDG.E R4, [R8.64] ;  /* 0x000000060804b981 */ /* 0x000362000c1e1900 */
[----:B------:R-:W-:Y:S05]  /*0210*/  BRA `(.L_x_477) ;  /* 0x0000001000007947 */ /* 0x000fea0003800000 */
.L_x_476:
[----:B-1-34-:R-:W-:Y:S02]  /*0220*/  MOV R4, c[0x0][0x218] ;  /* 0x0000860000047a02 */ /* 0x01afe40000000f00 */
.L_x_477:
[----:B------:R-:W-:-:S04]  /*0230*/  ISETP.NE.U32.AND P2, PT, RZ, c[0x0][0x258], PT ;  /* 0x00009600ff007a0c */ /* 0x000fc80003f45070 */
[----:B------:R-:W-:-:S13]  /*0240*/  ISETP.NE.AND.EX P2, PT, RZ, c[0x0][0x25c], PT, P2 ;  /* 0x00009700ff007a0c */ /* 0x000fda0003f45320 */
[----:B-1----:R-:W-:-:S05]  /*0250*/  @P2 IMAD.WIDE R8, R0, R3, c[0x0][0x258] ;  /* 0x0000960000082625 */ /* 0x002fca00078e0203 */
[----:B------:R-:W2:Y:S01]  /*0260*/  @P2 LDG.E R5, [R8.64] ;  /* 0x0000000608052981 */ /* 0x000ea2000c1e1900 */
[----:B------:R-:W-:Y:S01]  /*0270*/  IMAD.SHL.U32 R90, R165, 0x40, RZ ;  /* 0x00000040a55a7824 */ /* 0x000fe200078e00ff */
[----:B------:R-:W-:-:S04]  /*0280*/  @!P2 ISETP.NE.U32.AND P1, PT, RZ, c[0x0][0x268], PT ;  /* 0x00009a00ff00aa0c */ /* 0x000fc80003f25070 */
[----:B------:R-:W-:Y:S02]  /*0290*/  ISETP.GT.AND P0, PT, R153, R90, PT ;  /* 0x0000005a9900720c */ /* 0x000fe40003f04270 */
[----:B------:R-:W-:-:S04]  /*02a0*/  @!P2 ISETP.NE.AND.EX P1, PT, RZ, c[0x0][0x26c], PT, P1 ;  /* 0x00009b00ff00aa0c */ /* 0x000fc80003f25310 */
[----:B------:R-:W-:Y:S01]  /*02b0*/  @!P2 SEL R3, RZ, c[0x0][0x21c], !P1 ;  /* 0x00008700ff03aa07 */ /* 0x000fe20004800000 */
[----:B--2--5:R-:W-:-:S03]  /*02c0*/  @P2 IMAD.IADD R84, R5, 0x1, -R2 ;  /* 0x0000000105542824 */ /* 0x024fc600078e0a02 */
[----:B------:R-:W-:-:S03]  /*02d0*/  @!P2 IADD3 R84, R3, R4, -R2 ;  /* 0x000000040354a210 */ /* 0x000fc60007ffe802 */
[----:B------:R-:W-:Y:S05]  /*02e0*/  @!P0 EXIT ;  /* 0x000000000000894d */ /* 0x000fea0003800000 */
[----:B------:R-:W-:Y:S02]  /*02f0*/  IADD3 R3, -R153, 0x7f, R90 ;  /* 0x0000007f99037810 */ /* 0x000fe40007ffe15a */
[----:B------:R-:W-:Y:S02]  /*0300*/  IADD3 R6, R84, 0x3f, RZ ;  /* 0x0000003f54067810 */ /* 0x000fe40007ffe0ff */
[----:B------:R-:W-:Y:S02]  /*0310*/  IADD3 R4, R3, c[0x0][0x2e8], R84 ;  /* 0x0000ba0003047a10 */ /* 0x000fe40007ffe054 */
[----:B------:R-:W-:Y:S02]  /*0320*/  SHF.R.S32.HI R5, RZ, 0x1f, R6 ;  /* 0x0000001fff057819 */ /* 0x000fe40000011406 */
[----:B------:R-:W-:Y:S02]  /*0330*/  SHF.R.S32.HI R3, RZ, 0x1f, R4 ;  /* 0x0000001fff037819 */ /* 0x000fe40000011404 */
[----:B------:R-:W-:-:S02]  /*0340*/  LEA.HI R5, R5, R6, RZ, 0x6 ;  /* 0x0000000605057211 */ /* 0x000fc400078f30ff */
[----:B------:R-:W-:Y:S02]  /*0350*/  LEA.HI R3, R3, R4, RZ, 0x6 ;  /* 0x0000000403037211 */ /* 0x000fe400078f30ff */
[----:B------:R-:W-:Y:S02]  /*0360*/  SHF.R.S32.HI R5, RZ, 0x6, R5 ;  /* 0x00000006ff057819 */ /* 0x000fe40000011405 */
[----:B------:R-:W-:-:S04]  /*0370*/  SHF.R.S32.HI R120, RZ, 0x6, R3 ;  /* 0x00000006ff787819 */ /* 0x000fc80000011403 */
[----:B------:R-:W-:-:S04]  /*0380*/  IMNMX R120, R5, R120, PT ;  /* 0x0000007805787217 */ /* 0x000fc80003800200 */
[----:B------:R-:W-:-:S13]  /*0390*/  ISETP.GE.AND P0, PT, R120, 0x1, PT ;  /* 0x000000017800780c */ /* 0x000fda0003f06270 */
[----:B------:R-:W-:Y:S05]  /*03a0*/  @!P0 BRA `(.L_x_478) ;  /* 0x00008b1000008947 */ /* 0x000fea0003800000 */
[----:B------:R-:W-:Y:S02]  /*03b0*/  ISETP.NE.AND P1, PT, R150, -0x1, PT ;  /* 0xffffffff9600780c */ /* 0x000fe40003f25270 */
[----:B------:R-:W-:-:S11]  /*03c0*/  ISETP.NE.AND P0, PT, R7, -0x1, PT ;  /* 0xffffffff0700780c */ /* 0x000fd60003f05270 */
[----:B------:R-:W-:Y:S01]  /*03d0*/  @!P1 SHF.R.S32.HI R5, RZ, 0x1f, R0 ;  /* 0x0000001fff059819 */ /* 0x000fe20000011400 */
[----:B------:R-:W-:Y:S01]  /*03e0*/  @P1 IMAD.WIDE.U32 R10, R150, c[0x0][0x190], RZ ;  /* 0x00006400960a1a25 */ /* 0x000fe200078e00ff */
[----:B------:R-:W-:-:S03]  /*03f0*/  @P0 IADD3 R3, R2, R7, RZ ;  /* 0x0000000702030210 */ /* 0x000fc60007ffe0ff */
[----:B------:R-:W-:Y:S02]  /*0400*/  @!P1 IMAD R5, R5, c[0x0][0x178], RZ ;  /* 0x00005e0005059a24 */ /* 0x000fe400078e02ff */
[----:B------:R-:W-:-:S04]  /*0410*/  @!P1 IMAD.WIDE.U32 R12, R0, c[0x0][0x178], RZ ;  /* 0x00005e00000c9a25 */ /* 0x000fc800078e00ff */
[----:B------:R-:W-:Y:S01]  /*0420*/  @!P1 IMAD R4, R0, c[0x0][0x17c], R5 ;  /* 0x00005f0000049a24 */ /* 0x000fe200078e0205 */
[----:B------:R-:W-:Y:S01]  /*0430*/  @!P1 MOV R10, R12 ;  /* 0x0000000c000a9202 */ /* 0x000fe20000000f00 */
[----:B------:R-:W-:-:S04]  /*0440*/  @P0 IMAD.WIDE.U32 R158, R3, c[0x0][0x198], RZ ;  /* 0x00006600039e0a25 */ /* 0x000fc800078e00ff */
[----:B------:R-:W-:Y:S01]  /*0450*/  @P1 IMAD R9, R150, c[0x0][0x194], R11 ;  /* 0x0000650096091a24 */ /* 0x000fe200078e020b */
[----:B------:R-:W-:Y:S01]  /*0460*/  @!P1 IADD3 R9, R13, R4, RZ ;  /* 0x000000040d099210 */ /* 0x000fe20007ffe0ff */
[----:B------:R-:W-:Y:S01]  /*0470*/  @P0 IMAD R3, R3, c[0x0][0x19c], R159 ;  /* 0x0000670003030a24 */ /* 0x000fe200078e029f */
[----:B------:R-:W-:Y:S05]  /*0480*/  @P0 BRA `(.L_x_479) ;  /* 0x000000a000000947 */ /* 0x000fea0003800000 */
[----:B------:R-:W-:Y:S01]  /*0490*/  SHF.R.S32.HI R5, RZ, 0x1f, R2 ;  /* 0x0000001fff057819 */ /* 0x000fe20000011402 */
[----:B------:R-:W-:Y:S01]  /*04a0*/  IMAD.WIDE.U32 R12, R2, c[0x0][0x198], RZ ;  /* 0x00006600020c7a25 */ /* 0x000fe200078e00ff */
[----:B------:R-:W-:-:S03]  /*04b0*/  SHF.R.S32.HI R3, RZ, 0x1f, R0 ;  /* 0x0000001fff037819 */ /* 0x000fc60000011400 */
[----:B------:R-:W-:Y:S02]  /*04c0*/  IMAD R5, R5, c[0x0][0x198], RZ ;  /* 0x0000660005057a24 */ /* 0x000fe400078e02ff */
[----:B------:R-:W-:Y:S02]  /*04d0*/  IMAD R3, R3, c[0x0][0x180], RZ ;  /* 0x0000600003037a24 */ /* 0x000fe400078e02ff */
[----:B------:R-:W-:Y:S02]  /*04e0*/  IMAD R4, R2, c[0x0][0x19c], R5 ;  /* 0x0000670002047a24 */ /* 0x000fe400078e0205 */
[----:B------:R-:W-:-:S03]  /*04f0*/  IMAD R3, R0, c[0x0][0x184], R3 ;  /* 0x0000610000037a24 */ /* 0x000fc600078e0203 */
[----:B------:R-:W-:-:S05]  /*0500*/  IADD3 R13, R13, R4, RZ ;  /* 0x000000040d0d7210 */ /* 0x000fca0007ffe0ff */
[----:B------:R-:W-:-:S05]  /*0510*/  IMAD.WIDE.U32 R158, R0, c[0x0][0x180], R12 ;  /* 0x00006000009e7a25 */ /* 0x000fca00078e000c */
[----:B------:R-:W-:Y:S02]  /*0520*/  IADD3 R3, R159, R3, RZ ;  /* 0x000000039f037210 */ /* 0x000fe40007ffe0ff */
.L_x_479:
[----:B------:R-:W-:Y:S01]  /*0530*/  IABS R6, c[0x0][0x1c8] ;  /* 0x0000720000067a13 */ /* 0x000fe20000000000 */
[----:B------:R-:W-:-:S03]  /*0540*/  @P0 IMAD.IADD R7, R2, 0x1, R7 ;  /* 0x0000000102070824 */ /* 0x000fc600078e0207 */
[----:B------:R-:W1:Y:S01]  /*0550*/  I2F.RP R8, R6 ;  /* 0x0000000600087306 */ /* 0x000e620000209400 */
[----:B------:R-:W-:-:S07]  /*0560*/  @P0 IMAD.WIDE.U32 R24, R7, c[0x0][0x1a0], RZ ;  /* 0x0000680007180a25 */ /* 0x000fce00078e00ff */
[----:B-1----:R-:W1:Y:S02]  /*0570*/  MUFU.RCP R12, R8 ;  /* 0x00000008000c7308 */ /* 0x002e640000001000 */
[----:B-1----:R-:W-:-:S06]  /*0580*/  IADD3 R12, R12, 0xffffffe, RZ ;  /* 0x0ffffffe0c0c7810 */ /* 0x002fcc0007ffe0ff */
[----:B------:R-:W1:Y:S02]  /*0590*/  F2I.FTZ.U32.TRUNC.NTZ R13, R12 ;  /* 0x0000000c000d7305 */ /* 0x000e64000021f000 */
[----:B-1----:R-:W-:Y:S02]  /*05a0*/  IMAD.MOV R4, RZ, RZ, -R13 ;  /* 0x000000ffff047224 */ /* 0x002fe400078e0a0d */
[----:B------:R-:W-:Y:S02]  /*05b0*/  IMAD.MOV.U32 R12, RZ, RZ, RZ ;  /* 0x000000ffff0c7224 */ /* 0x000fe400078e00ff */
[----:B------:R-:W-:Y:S01]  /*05c0*/  IMAD R5, R4, R6, RZ ;  /* 0x0000000604057224 */ /* 0x000fe200078e02ff */
[----:B------:R-:W-:-:S03]  /*05d0*/  IABS R4, R18 ;  /* 0x0000001200047213 */ /* 0x000fc60000000000 */
[----:B------:R-:W-:-:S04]  /*05e0*/  IMAD.HI.U32 R5, R13, R5, R12 ;  /* 0x000000050d057227 */ /* 0x000fc800078e000c */
[----:B------:R-:W-:Y:S02]  /*05f0*/  @P0 IMAD R12, R7, c[0x0][0x1a4], R25 ;  /* 0x00006900070c0a24 */ /* 0x000fe400078e0219 */
[----:B------:R-:W-:-:S04]  /*0600*/  IMAD.HI.U32 R118, R5, R4, RZ ;  /* 0x0000000405767227 */ /* 0x000fc800078e00ff */
[----:B------:R-:W-:-:S04]  /*0610*/  IMAD.MOV R5, RZ, RZ, -R118 ;  /* 0x000000ffff057224 */ /* 0x000fc800078e0a76 */
[----:B------:R-:W-:Y:S01]  /*0620*/  IMAD R5, R6, R5, R4 ;  /* 0x0000000506057224 */ /* 0x000fe200078e0204 */
[----:B------:R-:W-:-:S04]  /*0630*/  LOP3.LUT R4, R18, c[0x0][0x1c8], RZ, 0x3c, !PT ;  /* 0x0000720012047a12 */ /* 0x000fc800078e3cff */
[----:B------:R-:W-:Y:S02]  /*0640*/  ISETP.GT.U32.AND P2, PT, R6, R5, PT ;  /* 0x000000050600720c */ /* 0x000fe40003f44070 */
[----:B------:R-:W-:-:S11]  /*0650*/  ISETP.GE.AND P1, PT, R4, RZ, PT ;  /* 0x000000ff0400720c */ /* 0x000fd60003f26270 */
[----:B------:R-:W-:Y:S01]  /*0660*/  @!P2 IMAD.IADD R5, R5, 0x1, -R6 ;  /* 0x000000010505a824 */ /* 0x000fe200078e0a06 */
[----:B------:R-:W-:Y:S02]  /*0670*/  @!P2 IADD3 R118, R118, 0x1, RZ ;  /* 0x000000017676a810 */ /* 0x000fe40007ffe0ff */
[----:B------:R-:W-:Y:S02]  /*0680*/  ISETP.NE.AND P2, PT, RZ, c[0x0][0x1c8], PT ;  /* 0x00007200ff007a0c */ /* 0x000fe40003f45270 */
[----:B------:R-:W-:Y:S02]  /*0690*/  ISETP.GE.U32.AND P3, PT, R5, R6, PT ;  /* 0x000000060500720c */ /* 0x000fe40003f66070 */
[----:B------:R-:W-:-:S11]  /*06a0*/  SHF.R.S32.HI R5, RZ, 0x1f, R18 ;  /* 0x0000001fff057819 */ /* 0x000fd60000011412 */
[----:B------:R-:W-:-:S05]  /*06b0*/  @P3 IADD3 R118, R118, 0x1, RZ ;  /* 0x0000000176763810 */ /* 0x000fca0007ffe0ff */
[----:B------:R-:W-:Y:S01]  /*06c0*/  @!P1 IMAD.MOV R118, RZ, RZ, -R118 ;  /* 0x000000ffff769224 */ /* 0x000fe200078e0a76 */
[----:B------:R-:W-:Y:S01]  /*06d0*/  @!P2 LOP3.LUT R118, RZ, c[0x0][0x1c8], RZ, 0x33, !PT ;  /* 0x00007200ff76aa12 */ /* 0x000fe200078e33ff */
        /* <DEDUP_REMOVED lines=11> */
.L_x_480:
[----:B------:R-:W-:Y:S01]  /*0790*/  SHF.R.S32.HI R89, RZ, 0x1f, R86 ;  /* 0x0000001fff597819 */ /* 0x000fe20000011456 */
[----:B------:R-:W-:Y:S01]  /*07a0*/  IMAD.MOV.U32 R7, RZ, RZ, c[0x0][0x198] ;  /* 0x00006600ff077624 */ /* 0x000fe200078e00ff */
[----:B------:R-:W-:Y:S01]  /*07b0*/  IADD3 R126, R120, -0x1, RZ ;  /* 0xffffffff787e7810 */ /* 0x000fe20007ffe0ff */
[----:B------:R-:W-:Y:S01]  /*07c0*/  IMAD.MOV.U32 R148, RZ, RZ, 0x6 ;  /* 0x00000006ff947424 */ /* 0x000fe200078e00ff */
[----:B------:R-:W-:Y:S01]  /*07d0*/  LEA.HI R28, R89, R86, RZ, 0x3 ;  /* 0x00000056591c7211 */ /* 0x000fe200078f18ff */
[----:B------:R-:W-:Y:S01]  /*07e0*/  IMAD.MOV.U32 R116, RZ, RZ, c[0x0][0x1a0] ;  /* 0x00006800ff747624 */ /* 0x000fe200078e00ff */
[----:B------:R-:W-:Y:S01]  /*07f0*/  SHF.R.S32.HI R8, RZ, 0x1f, R126 ;  /* 0x0000001fff087819 */ /* 0x000fe2000001147e */
[----:B------:R-:W-:Y:S01]  /*0800*/  IMAD.IADD R147, R153, 0x1, -R90 ;  /* 0x0000000199937824 */ /* 0x000fe200078e0a5a */
[----:B------:R-:W-:Y:S01]  /*0810*/  LOP3.LUT R11, R28, 0xfffffff8, RZ, 0xc0, !PT ;  /* 0xfffffff81c0b7812 */ /* 0x000fe200078ec0ff */
[C---:B------:R-:W-:Y:S01]  /*0820*/  IMAD.SHL.U32 R85, R7.reuse, 0x40, RZ ;  /* 0x0000004007557824 */ /* 0x040fe200078e00ff */
[----:B------:R-:W-:Y:S01]  /*0830*/  SHF.R.S32.HI R28, RZ, 0x3, R28 ;  /* 0x00000003ff1c7819 */ /* 0x000fe2000001141c */
[----:B------:R-:W-:Y:S01]  /*0840*/  IMAD.SHL.U32 R149, R116, 0x40, RZ ;  /* 0x0000004074957824 */ /* 0x000fe200078e00ff */
[-C--:B------:R-:W-:Y:S01]  /*0850*/  SHF.L.U64.HI R6, R7, R148.reuse, c[0x0][0x19c] ;  /* 0x0000670007067619 */ /* 0x080fe20000010294 */
[----:B------:R-:W-:Y:S01]  /*0860*/  IMAD.IADD R0, R86, 0x1, -R11 ;  /* 0x0000000156007824 */ /* 0x000fe200078e0a0b */
[C---:B------:R-:W-:Y:S01]  /*0870*/  IADD3 R156, R28.reuse, 0x10, RZ ;  /* 0x000000101c9c7810 */ /* 0x040fe20007ffe0ff */
[----:B------:R-:W-:Y:S01]  /*0880*/  IMAD.SHL.U32 R151, R28, 0x40, RZ ;  /* 0x000000401c977824 */ /* 0x000fe200078e00ff */
[----:B------:R-:W-:Y:S01]  /*0890*/  SHF.L.U64.HI R148, R116, R148, c[0x0][0x1a4] ;  /* 0x0000690074947619 */ /* 0x000fe20000010294 */
[----:B------:R-:W-:Y:S01]  /*08a0*/  IMAD.SHL.U32 R162, R0, 0x8, RZ ;  /* 0x0000000800a27824 */ /* 0x000fe200078e00ff */
[----:B------:R-:W-:Y:S01]  /*08b0*/  ISETP.GE.AND P2, PT, R156, R147, PT ;  /* 0x000000939c00720c */ /* 0x000fe20003f46270 */
[-C--:B------:R-:W-:Y:S01]  /*08c0*/  IMAD R13, R6, R126.reuse, RZ ;  /* 0x0000007e060d7224 */ /* 0x080fe200078e02ff */
[----:B------:R-:W-:Y:S01]  /*08d0*/  IADD3 R154, R28, 0x20, RZ ;  /* 0x000000201c9a7810 */ /* 0x000fe20007ffe0ff */
[----:B------:R-:W-:Y:S01]  /*08e0*/  IMAD R2, R148, R126, RZ ;  /* 0x0000007e94027224 */ /* 0x000fe200078e02ff */
[----:B------:R-:W-:Y:S01]  /*08f0*/  IADD3 R10, P0, R162, R10, RZ ;  /* 0x0000000aa20a7210 */ /* 0x000fe20007f1e0ff */
[----:B------:R-:W-:Y:S01]  /*0900*/  IMAD R5, R5, c[0x0][0x1a8], RZ ;  /* 0x00006a0005057a24 */ /* 0x000fe200078e02ff */
[----:B------:R-:W-:Y:S01]  /*0910*/  SHF.R.S32.HI R163, RZ, 0x1f, R162 ;  /* 0x0000001fffa37819 */ /* 0x000fe200000114a2 */
[C---:B------:R-:W-:Y:S01]  /*0920*/  IMAD R13, R8.reuse, R85, R13 ;  /* 0x00000055080d7224 */ /* 0x040fe200078e020d */
[----:B------:R-:W-:Y:S01]  /*0930*/  SHF.R.S32.HI R29, RZ, 0x1f, R28 ;  /* 0x0000001fff1d7819 */ /* 0x000fe2000001141c */
[----:B------:R-:W-:Y:S01]  /*0940*/  IMAD R8, R8, R149, R2 ;  /* 0x0000009508087224 */ /* 0x000fe200078e0202 */
[----:B------:R-:W-:Y:S01]  /*0950*/  LOP3.LUT R151, R151, 0x1c0, RZ, 0xc0, !PT ;  /* 0x000001c097977812 */ /* 0x000fe200078ec0ff */
[----:B------:R-:W-:Y:S01]  /*0960*/  IMAD.X R11, R163, 0x1, R9, P0 ;  /* 0x00000001a30b7824 */ /* 0x000fe200000e0609 */
[-C--:B------:R-:W-:Y:S01]  /*0970*/  ISETP.GE.AND P3, PT, R28, R147.reuse, PT ;  /* 0x000000931c00720c */ /* 0x080fe20003f66270 */
[----:B------:R-:W-:Y:S01]  /*0980*/  IMAD R20, R18, c[0x0][0x1ac], R5 ;  /* 0x00006b0012147a24 */ /* 0x000fe200078e0205 */
[----:B------:R-:W-:Y:S01]  /*0990*/  ISETP.GE.AND P1, PT, R154, R147, PT ;  /* 0x000000939a00720c */ /* 0x000fe20003f26270 */
[----:B------:R-:W-:Y:S01]  /*09a0*/  IMAD.WIDE R164, R165, 0x40, R28 ;  /* 0x00000040a5a47825 */ /* 0x000fe200078e021c */
[----:B------:R-:W-:-:S02]  /*09b0*/  LOP3.LUT R2, R151, 0x38, R162, 0xf8, !PT ;  /* 0x0000003897027812 */ /* 0x000fc400078ef8a2 */
[----:B------:R-:W-:Y:S01]  /*09c0*/  SHF.R.U32.HI R151, RZ, 0x3, R151 ;  /* 0x00000003ff977819 */ /* 0x000fe20000011697 */
[----:B------:R-:W-:Y:S01]  /*09d0*/  IMAD.WIDE.U32 R18, R18, c[0x0][0x1a8], R10 ;  /* 0x00006a0012127a25 */ /* 0x000fe200078e000a */
[----:B------:R-:W-:Y:S02]  /*09e0*/  IADD3 R152, R28, 0x30, RZ ;  /* 0x000000301c987810 */ /* 0x000fe40007ffe0ff */
[----:B------:R-:W-:Y:S01]  /*09f0*/  LOP3.LUT R151, R2, R151, RZ, 0x3c, !PT ;  /* 0x0000009702977212 */ /* 0x000fe200078e3cff */
[----:B------:R-:W-:Y:S01]  /*0a00*/  IMAD R5, R29, c[0x0][0x198], RZ ;  /* 0x000066001d057a24 */ /* 0x000fe200078e02ff */
[----:B------:R-:W-:Y:S01]  /*0a10*/  @!P2 IADD3 R16, P5, R164, 0x10, RZ ;  /* 0x00000010a410a810 */ /* 0x000fe20007fbe0ff */
[----:B------:R-:W-:Y:S01]  /*0a20*/  IMAD.WIDE.U32 R10, R28, c[0x0][0x198], R162 ;  /* 0x000066001c0a7a25 */ /* 0x000fe200078e00a2 */
[----:B------:R-:W-:Y:S02]  /*0a30*/  ISETP.GE.AND P0, PT, R152, R147, PT ;  /* 0x000000939800720c */ /* 0x000fe40003f06270 */
[----:B------:R-:W-:Y:S01]  /*0a40*/  LEA.HI R4, R89, R86, RZ, 0x6 ;  /* 0x0000005659047211 */ /* 0x000fe200078f30ff */
[----:B------:R-:W-:Y:S01]  /*0a50*/  IMAD R2, R28, c[0x0][0x19c], R5 ;  /* 0x000067001c027a24 */ /* 0x000fe200078e0205 */
[----:B------:R-:W-:Y:S01]  /*0a60*/  IADD3 R158, P4, R158, R10, RZ ;  /* 0x0000000a9e9e7210 */ /* 0x000fe20007f9e0ff */
[----:B------:R-:W-:Y:S01]  /*0a70*/  @!P2 IMAD.X R9, RZ, RZ, R165, P5 ;  /* 0x000000ffff09a224 */ /* 0x000fe200028e06a5 */
[----:B------:R-:W-:Y:S01]  /*0a80*/  @!P1 IADD3 R14, P5, R164, 0x20, RZ ;  /* 0x00000020a40e9810 */ /* 0x000fe20007fbe0ff */
[----:B------:R-:W-:Y:S01]  /*0a90*/  IMAD.IADD R21, R19, 0x1, R20 ;  /* 0x0000000113157824 */ /* 0x000fe200078e0214 */
[----:B------:R-:W-:Y:S01]  /*0aa0*/  IADD3.X R159, R3, R11, R2, P4, !PT ;  /* 0x0000000b039f7210 */ /* 0x000fe200027fe402 */
[----:B------:R-:W-:Y:S01]  /*0ab0*/  @!P3 IMAD R3, R165, c[0x0][0x190], RZ ;  /* 0x00006400a503ba24 */ /* 0x000fe200078e02ff */
[----:B------:R-:W-:Y:S01]  /*0ac0*/  SHF.R.S32.HI R123, RZ, 0x1f, R118 ;  /* 0x0000001fff7b7819 */ /* 0x000fe20000011476 */
[----:B------:R-:W-:-:S02]  /*0ad0*/  @!P3 IMAD.MOV.U32 R20, RZ, RZ, R18 ;  /* 0x000000ffff14b224 */ /* 0x000fc400078e0012 */
[C---:B------:R-:W-:Y:S01]  /*0ae0*/  @!P3 IMAD R2, R164.reuse, c[0x0][0x194], R3 ;  /* 0x00006500a402ba24 */ /* 0x040fe200078e0203 */
[C---:B------:R-:W-:Y:S01]  /*0af0*/  @!P0 IADD3 R10, P4, R164.reuse, 0x30, RZ ;  /* 0x00000030a40a8810 */ /* 0x040fe20007f9e0ff */
[----:B------:R-:W-:Y:S02]  /*0b00*/  @!P1 IMAD.X R3, RZ, RZ, R165, P5 ;  /* 0x000000ffff039224 */ /* 0x000fe400028e06a5 */
[--C-:B------:R-:W-:Y:S02]  /*0b10*/  @!P2 IMAD.MOV.U32 R27, RZ, RZ, R21.reuse ;  /* 0x000000ffff1ba224 */ /* 0x100fe400078e0015 */
[--C-:B------:R-:W-:Y:S02]  /*0b20*/  @!P1 IMAD.MOV.U32 R23, RZ, RZ, R21.reuse ;  /* 0x000000ffff179224 */ /* 0x100fe400078e0015 */
[--C-:B------:R-:W-:Y:S02]  /*0b30*/  @!P0 IMAD.MOV.U32 R19, RZ, RZ, R21.reuse ;  /* 0x000000ffff138224 */ /* 0x100fe400078e0015 */
[----:B------:R-:W-:-:S04]  /*0b40*/  @!P3 IMAD.WIDE.U32 R20, R164, c[0x0][0x190], R20 ;  /* 0x00006400a414ba25 */ /* 0x000fc800078e0014 */
[----:B------:R-:W-:Y:S02]  /*0b50*/  @!P1 IMAD R3, R3, c[0x0][0x190], RZ ;  /* 0x0000640003039a24 */ /* 0x000fe400078e02ff */
[----:B------:R-:W-:Y:S02]  /*0b60*/  @!P1 IMAD.MOV.U32 R22, RZ, RZ, R18 ;  /* 0x000000ffff169224 */ /* 0x000fe400078e0012 */
[----:B------:R-:W-:Y:S02]  /*0b70*/  IMAD.SHL.U32 R4, R4, 0x8, RZ ;  /* 0x0000000804047824 */ /* 0x000fe400078e00ff */
[----:B------:R-:W-:Y:S01]  /*0b80*/  @!P0 IMAD.X R5, RZ, RZ, R165, P4 ;  /* 0x000000ffff058224 */ /* 0x000fe200020e06a5 */
[----:B------:R-:W-:Y:S01]  /*0b90*/  @!P3 LEA R32, P4, R20, c[0x0][0x160], 0x1 ;  /* 0x000058001420ba11 */ /* 0x000fe200078808ff */
[----:B------:R-:W-:Y:S01]  /*0ba0*/  @!P3 IMAD.IADD R2, R21, 0x1, R2 ;  /* 0x000000011502b824 */ /* 0x000fe200078e0202 */
[----:B------:R-:W-:Y:S01]  /*0bb0*/  LOP3.LUT R151, R151, 0xfffffe00, R4, 0xf8, !PT ;  /* 0xfffffe0097977812 */ /* 0x000fe200078ef804 */
[----:B------:R-:W-:-:S02]  /*0bc0*/  @!P1 IMAD R3, R14, c[0x0][0x194], R3 ;  /* 0x000065000e039a24 */ /* 0x000fc400078e0203 */
[----:B------:R-:W-:Y:S01]  /*0bd0*/  @!P2 IMAD R9, R9, c[0x0][0x190], RZ ;  /* 0x000064000909aa24 */ /* 0x000fe200078e02ff */
[----:B------:R-:W-:Y:S01]  /*0be0*/  @!P3 LEA.HI.X R33, R20, c[0x0][0x164], R2, 0x1, P4 ;  /* 0x000059001421ba11 */ /* 0x000fe200020f0c02 */
[----:B------:R-:W-:-:S04]  /*0bf0*/  @!P1 IMAD.WIDE.U32 R14, R14, c[0x0][0x190], R22 ;  /* 0x000064000e0e9a25 */ /* 0x000fc800078e0016 */
[----:B------:R-:W-:Y:S01]  /*0c00*/  @!P2 IMAD.MOV.U32 R26, RZ, RZ, R18 ;  /* 0x000000ffff1aa224 */ /* 0x000fe200078e0012 */
[----:B------:R-:W-:Y:S01]  /*0c10*/  @!P1 LEA R30, P4, R14, c[0x0][0x160], 0x1 ;  /* 0x000058000e1e9a11 */ /* 0x000fe200078808ff */
[----:B------:R-:W-:Y:S02]  /*0c20*/  @!P2 IMAD R4, R16, c[0x0][0x194], R9 ;  /* 0x000065001004aa24 */ /* 0x000fe400078e0209 */
[----:B------:R-:W-:Y:S02]  /*0c30*/  @!P1 IMAD.IADD R3, R15, 0x1, R3 ;  /* 0x000000010f039824 */ /* 0x000fe400078e0203 */
[----:B------:R-:W-:Y:S02]  /*0c40*/  IMAD R9, R126, -0x40, R84 ;  /* 0xffffffc07e097824 */ /* 0x000fe400078e0254 */
[----:B------:R-:W-:Y:S01]  /*0c50*/  IMAD R161, R123, c[0x0][0x1b0], RZ ;  /* 0x00006c007ba17a24 */ /* 0x000fe200078e02ff */
[----:B------:R-:W-:Y:S01]  /*0c60*/  @!P1 LEA.HI.X R31, R14, c[0x0][0x164], R3, 0x1, P4 ;  /* 0x000059000e1f9a11 */ /* 0x000fe200020f0c03 */
[----:B------:R-:W-:Y:S01]  /*0c70*/  @!P2 IMAD.WIDE.U32 R16, R16, c[0x0][0x190], R26 ;  /* 0x000064001010aa25 */ /* 0x000fe200078e001a */
[----:B------:R-:W-:-:S03]  /*0c80*/  ISETP.GE.AND P4, PT, R156, R9, PT ;  /* 0x000000099c00720c */ /* 0x000fc60003f86270 */
[----:B------:R-:W-:Y:S01]  /*0c90*/  @!P0 IMAD R5, R5, c[0x0][0x190], RZ ;  /* 0x0000640005058a24 */ /* 0x000fe200078e02ff */
[----:B------:R-:W-:Y:S01]  /*0ca0*/  @!P2 LEA R20, P5, R16, c[0x0][0x160], 0x1 ;  /* 0x000058001014aa11 */ /* 0x000fe200078a08ff */
[C---:B------:R-:W-:Y:S02]  /*0cb0*/  IMAD R161, R118.reuse, c[0x0][0x1b4], R161 ;  /* 0x00006d0076a17a24 */ /* 0x040fe400078e02a1 */
[----:B------:R-:W-:-:S04]  /*0cc0*/  IMAD.WIDE.U32 R158, R118, c[0x0][0x1b0], R158 ;  /* 0x00006c00769e7a25 */ /* 0x000fc800078e009e */
[C---:B------:R-:W-:Y:S01]  /*0cd0*/  @!P0 IMAD R2, R10.reuse, c[0x0][0x194], R5 ;  /* 0x000065000a028a24 */ /* 0x040fe200078e0205 */
[-C--:B------:R-:W-:Y:S01]  /*0ce0*/  LEA.HI R5, R89, R86.reuse, RZ, 0x4 ;  /* 0x0000005659057211 */ /* 0x080fe200078f20ff */
[----:B------:R-:W-:Y:S01]  /*0cf0*/  @!P2 IMAD.IADD R4, R17, 0x1, R4 ;  /* 0x000000011104a824 */ /* 0x000fe200078e0204 */
[----:B------:R-:W-:Y:S01]  /*0d00*/  LEA.HI R89, R89, R86, RZ, 0x5 ;  /* 0x0000005659597211 */ /* 0x000fe200078f28ff */
[----:B------:R-:W-:-:S03]  /*0d10*/  @!P0 IMAD.WIDE.U32 R10, R10, c[0x0][0x190], R18 ;  /* 0x000064000a0a8a25 */ /* 0x000fc600078e0012 */
[----:B------:R-:W-:Y:S01]  /*0d20*/  @!P2 LEA.HI.X R21, R16, c[0x0][0x164], R4, 0x1, P5 ;  /* 0x000059001015aa11 */ /* 0x000fe200028f0c04 */
[----:B------:R-:W-:Y:S01]  /*0d30*/  IMAD.IADD R161, R159, 0x1, R161 ;  /* 0x000000019fa17824 */ /* 0x000fe200078e02a1 */
[----:B------:R-:W-:Y:S01]  /*0d40*/  @!P0 LEA R22, P5, R10, c[0x0][0x160], 0x1 ;  /* 0x000058000a168a11 */ /* 0x000fe200078a08ff */
[----:B------:R-:W-:Y:S01]  /*0d50*/  IMAD.MOV.U32 R160, RZ, RZ, R158 ;  /* 0x000000ffffa07224 */ /* 0x000fe200078e009e */
[----:B------:R-:W-:Y:S01]  /*0d60*/  SHF.R.S32.HI R88, RZ, 0x5, R89 ;  /* 0x00000005ff587819 */ /* 0x000fe20000011459 */
[----:B------:R-:W-:Y:S01]  /*0d70*/  @!P0 IMAD.IADD R2, R11, 0x1, R2 ;  /* 0x000000010b028824 */ /* 0x000fe200078e0202 */
[----:B------:R-:W-:Y:S01]  /*0d80*/  SHF.R.S32.HI R11, RZ, 0x4, R5 ;  /* 0x00000004ff0b7819 */ /* 0x000fe20000011405 */
[----:B------:R-:W-:Y:S01]  /*0d90*/  IMAD R3, R29, c[0x0][0x1a0], RZ ;  /* 0x000068001d037a24 */ /* 0x000fe200078e02ff */
[----:B------:R-:W-:Y:S01]  /*0da0*/  LOP3.LUT R89, R89, 0xffffffe0, RZ, 0xc0, !PT ;  /* 0xffffffe059597812 */ /* 0x000fe200078ec0ff */
[----:B------:R-:W-:Y:S01]  /*0db0*/  IMAD.WIDE.U32 R16, R28, c[0x0][0x1a0], R162 ;  /* 0x000068001c107a25 */ /* 0x000fe200078e00a2 */
[----:B------:R-:W-:-:S02]  /*0dc0*/  @!P0 LEA.HI.X R23, R10, c[0x0][0x164], R2, 0x1, P5 ;  /* 0x000059000a178a11 */ /* 0x000fc400028f0c02 */
[----:B------:R-:W-:Y:S01]  /*0dd0*/  LEA.HI R10, R5, R11, RZ, 0x1 ;  /* 0x0000000b050a7211 */ /* 0x000fe200078f08ff */
[----:B------:R-:W-:Y:S01]  /*0de0*/  IMAD.WIDE.U32 R14, R126, R85, R160 ;  /* 0x000000557e0e7225 */ /* 0x000fe200078e00a0 */
[----:B------:R-:W-:Y:S02]  /*0df0*/  IADD3 R24, P6, R24, R16, RZ ;  /* 0x0000001018187210 */ /* 0x000fe40007fde0ff */
[----:B------:R-:W-:Y:S01]  /*0e00*/  LOP3.LUT R10, R10, 0xfffffffe, RZ, 0xc0, !PT ;  /* 0xfffffffe0a0a7812 */ /* 0x000fe200078ec0ff */
[----:B------:R-:W-:Y:S01]  /*0e10*/  IMAD R3, R28, c[0x0][0x1a4], R3 ;  /* 0x000069001c037a24 */ /* 0x000fe200078e0203 */
[----:B------:R-:W-:Y:S01]  /*0e20*/  @!P4 LEA R4, P5, R7, R14, 0x4 ;  /* 0x0000000e0704c211 */ /* 0x000fe200078a20ff */
[----:B------:R-:W-:Y:S02]  /*0e30*/  IMAD.MOV.U32 R2, RZ, RZ, c[0x0][0x19c] ;  /* 0x00006700ff027624 */ /* 0x000fe400078e00ff */
[----:B------:R-:W-:Y:S01]  /*0e40*/  IMAD.IADD R15, R15, 0x1, R13 ;  /* 0x000000010f0f7824 */ /* 0x000fe200078e020d */
[----:B------:R-:W-:Y:S01]  /*0e50*/  IADD3.X R25, R12, R17, R3, P6, !PT ;  /* 0x000000110c197210 */ /* 0x000fe200037fe403 */
[----:B------:R-:W-:Y:S01]  /*0e60*/  IMAD.SHL.U32 R151, R151, 0x2, RZ ;  /* 0x0000000297977824 */ /* 0x000fe200078e00ff */
[----:B------:R-:W-:Y:S01]  /*0e70*/  ISETP.GE.AND P6, PT, R28, R9, PT ;  /* 0x000000091c00720c */ /* 0x000fe20003fc6270 */
[C---:B------:R-:W-:Y:S01]  /*0e80*/  IMAD.WIDE.U32 R26, R7.reuse, 0x20, RZ ;  /* 0x00000020071a7825 */ /* 0x040fe200078e00ff */
[----:B------:R-:W-:-:S02]  /*0e90*/  @!P4 LEA.HI.X R3, R7, R15, R2, 0x4, P5 ;  /* 0x0000000f0703c211 */ /* 0x000fc400028f2402 */
[C---:B------:R-:W-:Y:S01]  /*0ea0*/  @!P4 LEA R18, P5, R4.reuse, c[0x0][0x168], 0x1 ;  /* 0x00005a000412ca11 */ /* 0x040fe200078a08ff */
[----:B------:R-:W-:Y:S01]  /*0eb0*/  @!PT LDS RZ, [RZ] ;  /* 0x00000000fffff984 */ /* 0x000fe20000000800 */
[----:B------:R-:W-:Y:S01]  /*0ec0*/  @!PT LDS RZ, [RZ] ;  /* 0x00000000fffff984 */ /* 0x000fe20000000800 */
[----:B------:R-:W-:Y:S01]  /*0ed0*/  @!PT LDS RZ, [RZ] ;  /* 0x00000000fffff984 */ /* 0x000fe20000000800 */
[----:B------:R1:W-:Y:S01]  /*0ee0*/  @!P3 LDGSTS.E.BYPASS.LTC128B.128 [R151], [R32.64] ;  /* 0x000000002097bfae */ /* 0x0003e2000b901d46 */
[----:B------:R-:W-:Y:S02]  /*0ef0*/  IMAD.IADD R10, R11, 0x1, -R10 ;  /* 0x000000010b0a7824 */ /* 0x000fe400078e0a0a */
[----:B------:R-:W-:Y:S01]  /*0f00*/  @!P4 LEA.HI.X R19, R4, c[0x0][0x16c], R3, 0x1, P5 ;  /* 0x00005b000413ca11 */ /* 0x000fe200028f0c03 */
[----:B------:R1:W-:Y:S01]  /*0f10*/  @!P3 LDGSTS.E.BYPASS.LTC128B.128 [R151+0x2000], [R32.64+0x80] ;  /* 0x020000802097bfae */ /* 0x0003e2000b901d46 */
[----:B------:R-:W-:Y:S01]  /*0f20*/  ISETP.GE.AND P5, PT, R28, R9, PT ;  /* 0x000000091c00720c */ /* 0x000fe20003fa6270 */
[----:B------:R-:W-:Y:S01]  /*0f30*/  IMAD.SHL.U32 R4, R2, 0x20, RZ ;  /* 0x0000002002047824 */ /* 0x000fe200078e00ff */
[----:B------:R-:W-:Y:S01]  /*0f40*/  LOP3.LUT R3, R5, 0xfffffff0, RZ, 0xc0, !PT ;  /* 0xfffffff005037812 */ /* 0x000fe200078ec0ff */
[----:B------:R2:W-:Y:S01]  /*0f50*/  @!P2 LDGSTS.E.BYPASS.LTC128B.128 [R151+0x800], [R20.64] ;  /* 0x008000001497afae */ /* 0x0005e2000b901d46 */
[----:B------:R-:W-:-:S02]  /*0f60*/  IMAD.SHL.U32 R145, R0, 0x40, RZ ;  /* 0x0000004000917824 */ /* 0x000fc400078e00ff */
[----:B------:R-:W-:Y:S01]  /*0f70*/  IMAD R123, R123, c[0x0][0x1b8], RZ ;  /* 0x00006e007b7b7a24 */ /* 0x000fe200078e02ff */
[----:B------:R2:W-:Y:S01]  /*0f80*/  @!P2 LDGSTS.E.BYPASS.LTC128B.128 [R151+0x2800], [R20.64+0x80] ;  /* 0x028000801497afae */ /* 0x0005e2000b901d46 */
[----:B------:R-:W-:Y:S01]  /*0f90*/  IMAD.IADD R16, R86, 0x1, -R3 ;  /* 0x0000000156107824 */ /* 0x000fe200078e0a03 */
[----:B------:R-:W-:Y:S01]  /*0fa0*/  ISETP.GE.AND P2, PT, R154, R9, PT ;  /* 0x000000099a00720c */ /* 0x000fe20003f46270 */
[----:B------:R-:W-:Y:S01]  /*0fb0*/  IMAD.SHL.U32 R12, R28, 0x8, RZ ;  /* 0x000000081c0c7824 */ /* 0x000fe200078e00ff */
[----:B------:R3:W-:Y:S01]  /*0fc0*/  @!P1 LDGSTS.E.BYPASS.LTC128B.128 [R151+0x1000], [R30.64] ;  /* 0x010000001e979fae */ /* 0x0007e2000b901d46 */
[----:B------:R-:W-:Y:S01]  /*0fd0*/  LOP3.LUT R145, R145, 0x1c0, RZ, 0xc0, !PT ;  /* 0x000001c091917812 */ /* 0x000fe200078ec0ff */
[C---:B------:R-:W-:Y:S01]  /*0fe0*/  IMAD R123, R118.reuse, c[0x0][0x1bc], R123 ;  /* 0x00006f00767b7a24 */ /* 0x040fe200078e027b */
[----:B------:R-:W-:Y:S01]  /*0ff0*/  SHF.R.S32.HI R5, RZ, 0x1f, R16 ;  /* 0x0000001fff057819 */ /* 0x000fe20000011410 */
[----:B------:R3:W-:Y:S01]  /*1000*/  @!P1 LDGSTS.E.BYPASS.LTC128B.128 [R151+0x3000], [R30.64+0x80] ;  /* 0x030000801e979fae */ /* 0x0007e2000b901d46 */
[----:B------:R-:W-:Y:S01]  /*1010*/  IMAD.WIDE.U32 R118, R118, c[0x0][0x1b8], R24 ;  /* 0x00006e0076767a25 */ /* 0x000fe200078e0018 */
[----:B------:R-:W-:-:S02]  /*1020*/  LOP3.LUT R12, R145, 0x8, R12, 0xf8, !PT ;  /* 0x00000008910c7812 */ /* 0x000fc400078ef80c */
[----:B------:R-:W-:Y:S01]  /*1030*/  LEA.HI R5, R5, R16, RZ, 0x3 ;  /* 0x0000001005057211 */ /* 0x000fe200078f18ff */
[----:B------:R4:W-:Y:S01]  /*1040*/  @!P0 LDGSTS.E.BYPASS.LTC128B.128 [R151+0x1800], [R22.64] ;  /* 0x0180000016978fae */ /* 0x0009e2000b901d46 */
[----:B------:R-:W-:Y:S01]  /*1050*/  SHF.R.U32.HI R145, RZ, 0x3, R145 ;  /* 0x00000003ff917819 */ /* 0x000fe20000011691 */
[----:B------:R-:W-:Y:S01]  /*1060*/  IMAD.IADD R123, R119, 0x1, R123 ;  /* 0x00000001777b7824 */ /* 0x000fe200078e027b */
[----:B------:R-:W-:Y:S01]  /*1070*/  LOP3.LUT R3, R5, 0xfffffff8, RZ, 0xc0, !PT ;  /* 0xfffffff805037812 */ /* 0x000fe200078ec0ff */
[----:B------:R4:W-:Y:S01]  /*1080*/  @!P0 LDGSTS.E.BYPASS.LTC128B.128 [R151+0x3800], [R22.64+0x80] ;  /* 0x0380008016978fae */ /* 0x0009e2000b901d46 */
[----:B------:R-:W-:Y:S01]  /*1090*/  @!P2 IADD3 R11, P3, R14, R26, RZ ;  /* 0x0000001a0e0ba210 */ /* 0x000fe20007f7e0ff */
[----:B------:R-:W-:Y:S01]  /*10a0*/  IMAD.MOV.U32 R122, RZ, RZ, R118 ;  /* 0x000000ffff7a7224 */ /* 0x000fe200078e0076 */
[----:B------:R-:W-:Y:S01]  /*10b0*/  LOP3.LUT R145, R12, R145, RZ, 0x3c, !PT ;  /* 0x000000910c917212 */ /* 0x000fe200078e3cff */
[----:B------:R-:W-:Y:S01]  /*10c0*/  IMAD.IADD R3, R16, 0x1, -R3 ;  /* 0x0000000110037824 */ /* 0x000fe200078e0a03 */
[----:B------:R-:W-:Y:S01]  /*10d0*/  @!P2 IADD3.X R4, R15, R27, R4, P3, !PT ;  /* 0x0000001b0f04a210 */ /* 0x000fe20001ffe404 */
[----:B------:R-:W-:Y:S01]  /*10e0*/  IMAD.SHL.U32 R12, R10, 0x8, RZ ;  /* 0x000000080a0c7824 */ /* 0x000fe200078e00ff */
[----:B------:R-:W-:Y:S01]  /*10f0*/  @!P2 LEA R16, P3, R11, c[0x0][0x168], 0x1 ;  /* 0x00005a000b10aa11 */ /* 0x000fe200078608ff */
[----:B------:R-:W-:Y:S01]  /*1100*/  IMAD.MOV.U32 R117, RZ, RZ, c[0x0][0x1a4] ;  /* 0x00006900ff757624 */ /* 0x000fe200078e00ff */
[C---:B--2---:R-:W-:Y:S01]  /*1110*/  @!P5 LEA R20, P1, R14.reuse, c[0x0][0x168], 0x1 ;  /* 0x00005a000e14da11 */ /* 0x044fe200078208ff */
[----:B------:R-:W-:Y:S01]  /*1120*/  IMAD.SHL.U32 R87, R5, 0x40, RZ ;  /* 0x0000004005577824 */ /* 0x000fe200078e00ff */
[----:B------:R-:W-:Y:S01]  /*1130*/  @!P2 LEA.HI.X R17, R11, c[0x0][0x16c], R4, 0x1, P3 ;  /* 0x00005b000b11aa11 */ /* 0x000fe200018f0c04 */
[----:B------:R-:W-:Y:S01]  /*1140*/  IMAD.SHL.U32 R4, R3, 0x40, RZ ;  /* 0x0000004003047824 */ /* 0x000fe200078e00ff */
[----:B------:R-:W-:Y:S01]  /*1150*/  @!P5 LEA.HI.X R21, R14, c[0x0][0x16c], R15, 0x1, P1 ;  /* 0x00005b000e15da11 */ /* 0x000fe200008f0c0f */
[----:B------:R-:W-:Y:S01]  /*1160*/  IMAD R145, R10, 0x200, R145 ;  /* 0x000002000a917824 */ /* 0x000fe200078e0291 */
[-C--:B------:R-:W-:Y:S01]  /*1170*/  ISETP.GE.AND P1, PT, R152, R9.reuse, PT ;  /* 0x000000099800720c */ /* 0x080fe20003f26270 */
[----:B------:R-:W-:Y:S01]  /*1180*/  IMAD.SHL.U32 R125, R86, 0x2, RZ ;  /* 0x00000002567d7824 */ /* 0x000fe200078e00ff */
[----:B------:R-:W-:Y:S01]  /*1190*/  LOP3.LUT R13, R4, 0x1c0, RZ, 0xc0, !PT ;  /* 0x000001c0040d7812 */ /* 0x000fe200078ec0ff */
[----:B------:R2:W-:Y:S01]  /*11a0*/  @!P5 LDGSTS.E.BYPASS.LTC128B.128 [R151+0x4000], [R20.64] ;  /* 0x040000001497dfae */ /* 0x0005e2000b901d46 */
[-C--:B------:R-:W-:Y:S01]  /*11b0*/  ISETP.GE.AND P3, PT, R152, R9.reuse, PT ;  /* 0x000000099800720c */ /* 0x080fe20003f66270 */
[----:B------:R-:W-:Y:S01]  /*11c0*/  IMAD.SHL.U32 R145, R145, 0x2, RZ ;  /* 0x0000000291917824 */ /* 0x000fe200078e00ff */
[----:B------:R-:W-:Y:S01]  /*11d0*/  LOP3.LUT R4, R13, 0x8, R12, 0xf8, !PT ;  /* 0x000000080d047812 */ /* 0x000fe200078ef80c */
[----:B------:R2:W-:Y:S01]  /*11e0*/  @!P5 LDGSTS.E.BYPASS.LTC128B.128 [R151+0x6000], [R20.64+0x80] ;  /* 0x060000801497dfae */ /* 0x0005e2000b901d46 */
[----:B------:R-:W-:-:S02]  /*11f0*/  ISETP.GE.AND P5, PT, R156, R9, PT ;  /* 0x000000099c00720c */ /* 0x000fc40003fa6270 */
[----:B------:R-:W-:Y:S01]  /*1200*/  SHF.R.U32.HI R13, RZ, 0x3, R13 ;  /* 0x00000003ff0d7819 */ /* 0x000fe2000001160d */
[----:B------:R5:W-:Y:S01]  /*1210*/  @!P4 LDGSTS.E.BYPASS.LTC128B.128 [R151+0x4800], [R18.64] ;  /* 0x048000001297cfae */ /* 0x000be2000b901d46 */
[----:B------:R-:W-:Y:S01]  /*1220*/  LOP3.LUT R87, R87, 0xfffffe00, RZ, 0xc0, !PT ;  /* 0xfffffe0057577812 */ /* 0x000fe200078ec0ff */
[----:B------:R-:W-:Y:S01]  /*1230*/  @!P1 IMAD R11, R2, 0x30, RZ ;  /* 0x00000030020b9824 */ /* 0x000fe200078e02ff */
[----:B------:R-:W-:Y:S01]  /*1240*/  LOP3.LUT R4, R4, R13, RZ, 0x3c, !PT ;  /* 0x0000000d04047212 */ /* 0x000fe200078e3cff */
[----:B------:R-:W-:Y:S01]  /*1250*/  @!P1 IMAD.WIDE.U32 R14, R7, 0x30, R14 ;  /* 0x00000030070e9825 */ /* 0x000fe200078e000e */
[----:B------:R5:W-:Y:S01]  /*1260*/  @!P4 LDGSTS.E.BYPASS.LTC128B.128 [R151+0x6800], [R18.64+0x80] ;  /* 0x068000801297cfae */ /* 0x000be2000b901d46 */
[----:B------:R-:W-:Y:S02]  /*1270*/  ISETP.GE.AND P4, PT, R154, R9, PT ;  /* 0x000000099a00720c */ /* 0x000fe40003f86270 */
[----:B------:R-:W-:Y:S01]  /*1280*/  @!P1 IMAD.IADD R11, R15, 0x1, R11 ;  /* 0x000000010f0b9824 */ /* 0x000fe200078e020b */
[----:B------:R1:W-:Y:S01]  /*1290*/  @!P2 LDGSTS.E.BYPASS.LTC128B.128 [R151+0x5000], [R16.64] ;  /* 0x050000001097afae */ /* 0x0003e2000b901d46 */
[----:B------:R-:W-:Y:S01]  /*12a0*/  IMAD.SHL.U32 R9, R117, 0x20, RZ ;  /* 0x0000002075097824 */ /* 0x000fe200078e00ff */
[----:B------:R-:W-:Y:S01]  /*12b0*/  IADD3 R143, R145, 0x4020, RZ ;  /* 0x00004020918f7810 */ /* 0x000fe20007ffe0ff */
[----:B------:R-:W-:Y:S01]  /*12c0*/  @!P3 IMAD R10, R117, 0x30, RZ ;  /* 0x00000030750ab824 */ /* 0x000fe200078e02ff */
[----:B------:R1:W-:Y:S01]  /*12d0*/  @!P2 LDGSTS.E.BYPASS.LTC128B.128 [R151+0x7000], [R16.64+0x80] ;  /* 0x070000801097afae */ /* 0x0003e2000b901d46 */
[C---:B------:R-:W-:Y:S01]  /*12e0*/  IMAD R5, R88.reuse, 0x400, R87 ;  /* 0x0000040058057824 */ /* 0x040fe200078e0257 */
[----:B------:R-:W-:Y:S01]  /*12f0*/  LOP3.LUT R125, R125, 0x6, RZ, 0xc0, !PT ;  /* 0x000000067d7d7812 */ /* 0x000fe200078ec0ff */
[----:B------:R-:W-:-:S02]  /*1300*/  IMAD R88, R88, 0x10, R90 ;  /* 0x0000001058587824 */ /* 0x000fc400078e025a */
[----:B------:R-:W-:Y:S02]  /*1310*/  IMAD.IADD R146, R4, 0x1, R5 ;  /* 0x0000000104927824 */ /* 0x000fe400078e0205 */
[----:B------:R-:W-:Y:S02]  /*1320*/  IMAD.MOV.U32 R5, RZ, RZ, 0x10 ;  /* 0x00000010ff057424 */ /* 0x000fe400078e00ff */
[----:B------:R-:W-:Y:S01]  /*1330*/  IMAD.SHL.U32 R146, R146, 0x2, RZ ;  /* 0x0000000292927824 */ /* 0x000fe200078e00ff */
[----:B--2---:R-:W-:Y:S01]  /*1340*/  @!P1 LEA R20, P0, R14, c[0x0][0x168], 0x1 ;  /* 0x00005a000e149a11 */ /* 0x004fe200078008ff */
[----:B------:R-:W-:-:S03]  /*1350*/  IMAD.IADD R4, R87, 0x1, R4 ;  /* 0x0000000157047824 */ /* 0x000fc600078e0204 */
[----:B------:R-:W-:Y:S01]  /*1360*/  @!P1 LEA.HI.X R21, R14, c[0x0][0x16c], R11, 0x1, P0 ;  /* 0x00005b000e159a11 */ /* 0x000fe200000f0c0b */
[----:B------:R-:W-:-:S04]  /*1370*/  IMAD.WIDE.U32 R14, R116, 0x20, RZ ;  /* 0x00000020740e7825 */ /* 0x000fc800078e00ff */
[----:B------:R2:W-:Y:S01]  /*1380*/  @!P1 LDGSTS.E.BYPASS.LTC128B.128 [R151+0x5800], [R20.64] ;  /* 0x0580000014979fae */ /* 0x0005e2000b901d46 */
[----:B-----5:R-:W-:-:S03]  /*1390*/  IMAD.WIDE.U32 R18, R126, R149, R122 ;  /* 0x000000957e127225 */ /* 0x020fc600078e007a */
[----:B------:R2:W-:Y:S01]  /*13a0*/  @!P1 LDGSTS.E.BYPASS.LTC128B.128 [R151+0x7800], [R20.64+0x80] ;  /* 0x0780008014979fae */ /* 0x0005e2000b901d46 */
[----:B------:R-:W-:Y:S01]  /*13b0*/  IMAD.IADD R19, R19, 0x1, R8 ;  /* 0x0000000113137824 */ /* 0x000fe200078e0208 */
[----:B------:R-:W-:Y:S02]  /*13c0*/  @!P5 LEA R12, P1, R116, R18, 0x4 ;  /* 0x00000012740cd211 */ /* 0x000fe400078220ff */
[----:B------:R-:W0:Y:S01]  /*13d0*/  LDGDEPBAR ;  /* 0x00000000000079af */ /* 0x000e220000000000 */
[C---:B-1----:R-:W-:Y:S02]  /*13e0*/  @!P6 LEA R16, P2, R18.reuse, c[0x0][0x170], 0x1 ;  /* 0x00005c001210ea11 */ /* 0x042fe400078408ff */
[----:B------:R-:W-:Y:S02]  /*13f0*/  @!P4 IADD3 R8, P0, R18, R14, RZ ;  /* 0x0000000e1208c210 */ /* 0x000fe40007f1e0ff */
[----:B------:R-:W-:Y:S02]  /*1400*/  @!P5 LEA.HI.X R11, R116, R19, R117, 0x4, P1 ;  /* 0x00000013740bd211 */ /* 0x000fe400008f2475 */
[----:B------:R-:W-:-:S02]  /*1410*/  @!P5 LEA R14, P1, R12, c[0x0][0x170], 0x1 ;  /* 0x00005c000c0eda11 */ /* 0x000fc400078208ff */
[----:B------:R-:W-:Y:S02]  /*1420*/  @!P4 IADD3.X R9, R19, R15, R9, P0, !PT ;  /* 0x0000000f1309c210 */ /* 0x000fe400007fe409 */
[----:B------:R-:W-:Y:S02]  /*1430*/  @!P6 LEA.HI.X R17, R18, c[0x0][0x174], R19, 0x1, P2 ;  /* 0x00005d001211ea11 */ /* 0x000fe400010f0c13 */
[----:B------:R-:W-:Y:S02]  /*1440*/  @!P5 LEA.HI.X R15, R12, c[0x0][0x174], R11, 0x1, P1 ;  /* 0x00005d000c0fda11 */ /* 0x000fe400008f0c0b */
[----:B------:R-:W-:-:S04]  /*1450*/  @!P4 LEA R24, P1, R8, c[0x0][0x170], 0x1 ;  /* 0x00005c000818ca11 */ /* 0x000fc800078208ff */
[----:B------:R-:W-:Y:S01]  /*1460*/  @!P4 LEA.HI.X R25, R8, c[0x0][0x174], R9, 0x1, P1 ;  /* 0x00005d000819ca11 */ /* 0x000fe200008f0c09 */
[----:B------:R-:W-:Y:S02]  /*1470*/  IMAD.MOV.U32 R8, RZ, RZ, 0x20 ;  /* 0x00000020ff087424 */ /* 0x000fe400078e00ff */
[----:B--2---:R-:W-:Y:S01]  /*1480*/  @!P3 IMAD.WIDE.U32 R20, R116, 0x30, R18 ;  /* 0x000000307414b825 */ /* 0x004fe200078e0012 */
[----:B------:R-:W-:-:S04]  /*1490*/  DEPBAR.LE SB0, 0x0 ;  /* 0x000080000000791a */ /* 0x000fc80000000000 */
[----:B------:R-:W-:Y:S01]  /*14a0*/  BAR.SYNC.DEFER_BLOCKING 0x0 ;  /* 0x0000000000007b1d */ /* 0x000fe20000010000 */
[----:B------:R-:W-:Y:S01]  /*14b0*/  @!P3 IMAD.IADD R10, R21, 0x1, R10 ;  /* 0x00000001150ab824 */ /* 0x000fe200078e020a */
[----:B------:R-:W-:-:S04]  /*14c0*/  @!P3 LEA R18, P0, R20, c[0x0][0x170], 0x1 ;  /* 0x00005c001412ba11 */ /* 0x000fc800078008ff */
[----:B------:R-:W-:Y:S02]  /*14d0*/  @!P3 LEA.HI.X R19, R20, c[0x0][0x174], R10, 0x1, P0 ;  /* 0x00005d001413ba11 */ /* 0x000fe400000f0c0a */
[----:B------:R-:W-:-:S04]  /*14e0*/  LOP3.LUT P0, RZ, R0, 0x2, RZ, 0xc0, !PT ;  /* 0x0000000200ff7812 */ /* 0x000fc8000780c0ff */
[----:B------:R-:W-:Y:S02]  /*14f0*/  R2P PR, R3, 0x6 ;  /* 0x0000000603007804 */ /* 0x000fe40000000000 */
[----:B------:R-:W-:-:S03]  /*1500*/  IADD3 R3, R145, 0x4000, RZ ;  /* 0x0000400091037810 */ /* 0x000fc60007ffe0ff */
[----:B------:R-:W-:-:S04]  /*1510*/  SEL R5, R5, 0xfffffff0, !P1 ;  /* 0xfffffff005057807 */ /* 0x000fc80004800000 */
[----:B------:R-:W-:Y:S01]  /*1520*/  @P0 IADD3 R143, R3, -0x20, RZ ;  /* 0xffffffe0038f0810 */ /* 0x000fe20007ffe0ff */
[--C-:B------:R-:W-:Y:S01]  /*1530*/  IMAD R144, R5, 0x2, R146.reuse ;  /* 0x0000000205907824 */ /* 0x100fe200078e0292 */
[----:B------:R-:W-:Y:S01]  /*1540*/  LOP3.LUT P0, RZ, R0, 0x4, RZ, 0xc0, !PT ;  /* 0x0000000400ff7812 */ /* 0x000fe2000780c0ff */
[----:B------:R-:W-:Y:S01]  /*1550*/  @P6 STS.128 [R151+0x8000], RZ ;  /* 0x008000ff97006388 */ /* 0x000fe20000000c00 */
[C---:B------:R-:W-:Y:S02]  /*1560*/  SEL R3, R8.reuse, 0xffffffe0, !P2 ;  /* 0xffffffe008037807 */ /* 0x040fe40005000000 */
[----:B------:R-:W-:Y:S01]  /*1570*/  SEL R0, R8, 0xffffffe0, !P0 ;  /* 0xffffffe008007807 */ /* 0x000fe20004000000 */
[----:B------:R-:W-:Y:S01]  /*1580*/  @P6 STS.128 [R151+0xa000], RZ ;  /* 0x00a000ff97006388 */ /* 0x000fe20000000c00 */
[----:B------:R-:W-:Y:S01]  /*1590*/  IADD3 R135, R143, 0x800, RZ ;  /* 0x000008008f877810 */ /* 0x000fe20007ffe0ff */
[----:B------:R-:W-:Y:S01]  /*15a0*/  IMAD R142, R3, 0x2, R146 ;  /* 0x00000002038e7824 */ /* 0x000fe200078e0292 */
[C---:B------:R-:W-:Y:S01]  /*15b0*/  IADD3 R134, R143.reuse, 0x1000, RZ ;  /* 0x000010008f867810 */ /* 0x040fe20007ffe0ff */
[----:B------:R-:W-:Y:S01]  /*15c0*/  @!PT LDS RZ, [RZ] ;  /* 0x00000000fffff984 */ /* 0x000fe20000000800 */
[----:B------:R-:W-:Y:S01]  /*15d0*/  @!PT LDS RZ, [RZ] ;  /* 0x00000000fffff984 */ /* 0x000fe20000000800 */
[----:B------:R-:W-:Y:S01]  /*15e0*/  @!PT LDS RZ, [RZ] ;  /* 0x00000000fffff984 */ /* 0x000fe20000000800 */
[----:B------:R1:W-:Y:S01]  /*15f0*/  @!P6 LDGSTS.E.BYPASS.LTC128B.128 [R151+0x8000], [R16.64] ;  /* 0x080000001097efae */ /* 0x0003e2000b901d46 */
[C---:B------:R-:W-:Y:S01]  /*1600*/  IMAD R139, R0.reuse, 0x2, R145 ;  /* 0x00000002008b7824 */ /* 0x040fe200078e0291 */
[----:B------:R-:W-:Y:S01]  /*1610*/  IADD3 R133, R143, 0x1800, RZ ;  /* 0x000018008f857810 */ /* 0x000fe20007ffe0ff */
[----:B------:R-:W-:Y:S01]  /*1620*/  IMAD R141, R3, 0x2, R144 ;  /* 0x00000002038d7824 */ /* 0x000fe200078e0290 */
[----:B------:R1:W-:Y:S01]  /*1630*/  @!P6 LDGSTS.E.BYPASS.LTC128B.128 [R151+0xa000], [R16.64+0x80] ;  /* 0x0a0000801097efae */ /* 0x0003e2000b901d46 */
[----:B------:R-:W-:Y:S01]  /*1640*/  IMAD R132, R0, 0x2, R143 ;  /* 0x0000000200847824 */ /* 0x000fe200078e028f */
[C---:B------:R-:W-:Y:S01]  /*1650*/  IADD3 R131, R143.reuse, 0x2000, RZ ;  /* 0x000020008f837810 */ /* 0x040fe20007ffe0ff */
[----:B------:R-:W-:Y:S01]  /*1660*/  IMAD.IADD R0, R86, 0x1, -R89 ;  /* 0x0000000156007824 */ /* 0x000fe200078e0a59 */
[----:B------:R-:W-:Y:S01]  /*1670*/  @P5 STS.128 [R151+0x8800], RZ ;  /* 0x008800ff97005388 */ /* 0x000fe20000000c00 */
[----:B------:R-:W-:-:S02]  /*1680*/  IADD3 R130, R143, 0x2800, RZ ;  /* 0x000028008f827810 */ /* 0x000fc40007ffe0ff */
[C---:B------:R-:W-:Y:S01]  /*1690*/  IADD3 R129, R143.reuse, 0x3000, RZ ;  /* 0x000030008f817810 */ /* 0x040fe20007ffe0ff */
[----:B------:R-:W-:Y:S01]  /*16a0*/  @P5 STS.128 [R151+0xa800], RZ ;  /* 0x00a800ff97005388 */ /* 0x000fe20000000c00 */
[----:B------:R-:W-:Y:S02]  /*16b0*/  SHF.R.S32.HI R155, RZ, 0x1f, R0 ;  /* 0x0000001fff9b7819 */ /* 0x000fe40000011400 */
[----:B------:R-:W-:Y:S01]  /*16c0*/  IADD3 R128, R143, 0x3800, RZ ;  /* 0x000038008f807810 */ /* 0x000fe20007ffe0ff */
[----:B------:R-:W-:Y:S01]  /*16d0*/  @!PT LDS RZ, [RZ] ;  /* 0x00000000fffff984 */ /* 0x000fe20000000800 */
[----:B------:R-:W-:Y:S01]  /*16e0*/  @!PT LDS RZ, [RZ] ;  /* 0x00000000fffff984 */ /* 0x000fe20000000800 */
[----:B------:R-:W-:Y:S01]  /*16f0*/  @!PT LDS RZ, [RZ] ;  /* 0x00000000fffff984 */ /* 0x000fe20000000800 */
[----:B------:R2:W-:Y:S01]  /*1700*/  @!P5 LDGSTS.E.BYPASS.LTC128B.128 [R151+0x8800], [R14.64] ;  /* 0x088000000e97dfae */ /* 0x0005e2000b901d46 */
[----:B------:R-:W-:Y:S01]  /*1710*/  LEA.HI R155, R155, R0, RZ, 0x2 ;  /* 0x000000009b9b7211 */ /* 0x000fe200078f10ff */
[----:B------:R-:W-:Y:S02]  /*1720*/  IMAD R0, R126, 0x40, R125 ;  /* 0x000000407e007824 */ /* 0x000fe400078e027d */
[----:B------:R2:W-:Y:S01]  /*1730*/  @!P5 LDGSTS.E.BYPASS.LTC128B.128 [R151+0xa800], [R14.64+0x80] ;  /* 0x0a8000800e97dfae */ /* 0x0005e2000b901d46 */
[----:B------:R-:W-:-:S03]  /*1740*/  SHF.R.S32.HI R155, RZ, 0x2, R155 ;  /* 0x00000002ff9b7819 */ /* 0x000fc6000001149b */
[----:B------:R-:W-:Y:S01]  /*1750*/  @P4 STS.128 [R151+0x9000], RZ ;  /* 0x009000ff97004388 */ /* 0x000fe20000000c00 */
[----:B------:R-:W-:-:S03]  /*1760*/  IADD3 R88, R88, 0x1, R155 ;  /* 0x0000000158587810 */ /* 0x000fc60007ffe09b */
[----:B------:R-:W-:Y:S04]  /*1770*/  @P4 STS.128 [R151+0xb000], RZ ;  /* 0x00b000ff97004388 */ /* 0x000fe80000000c00 */
[----:B------:R-:W-:Y:S01]  /*1780*/  @!PT LDS RZ, [RZ] ;  /* 0x00000000fffff984 */ /* 0x000fe20000000800 */
[----:B------:R-:W-:Y:S01]  /*1790*/  @!PT LDS RZ, [RZ] ;  /* 0x00000000fffff984 */ /* 0x000fe20000000800 */
[----:B------:R-:W-:Y:S01]  /*17a0*/  @!PT LDS RZ, [RZ] ;  /* 0x00000000fffff984 */ /* 0x000fe20000000800 */
[----:B------:R5:W-:Y:S04]  /*17b0*/  @!P4 LDGSTS.E.BYPASS.LTC128B.128 [R151+0x9000], [R24.64] ;  /* 0x090000001897cfae */ /* 0x000be8000b901d46 */
[----:B------:R5:W-:Y:S04]  /*17c0*/  @!P4 LDGSTS.E.BYPASS.LTC128B.128 [R151+0xb000], [R24.64+0x80] ;  /* 0x0b0000801897cfae */ /* 0x000be8000b901d46 */
[----:B------:R-:W-:Y:S04]  /*17d0*/  @P3 STS.128 [R151+0x9800], RZ ;  /* 0x009800ff97003388 */ /* 0x000fe80000000c00 */
[----:B------:R-:W-:Y:S04]  /*17e0*/  @P3 STS.128 [R151+0xb800], RZ ;  /* 0x00b800ff97003388 */ /* 0x000fe80000000c00 */
[----:B------:R-:W-:Y:S01]  /*17f0*/  @!PT LDS RZ, [RZ] ;  /* 0x00000000fffff984 */ /* 0x000fe20000000800 */
[----:B------:R-:W-:Y:S01]  /*1800*/  @!PT LDS RZ, [RZ] ;  /* 0x00000000fffff984 */ /* 0x000fe20000000800 */
[----:B------:R-:W-:Y:S01]  /*1810*/  @!PT LDS RZ, [RZ] ;  /* 0x00000000fffff984 */ /* 0x000fe20000000800 */
[----:B------:R1:W-:Y:S04]  /*1820*/  @!P3 LDGSTS.E.BYPASS.LTC128B.128 [R151+0x9800], [R18.64] ;  /* 0x098000001297bfae */ /* 0x0003e8000b901d46 */
[----:B------:R1:W-:Y:S04]  /*1830*/  @!P3 LDGSTS.E.BYPASS.LTC128B.128 [R151+0xb800], [R18.64+0x80] ;  /* 0x0b8000801297bfae */ /* 0x0003e8000b901d46 */
[----:B------:R-:W-:Y:S04]  /*1840*/  LDSM.16.M88.4 R44, [R146] ;  /* 0x00000000922c783b */ /* 0x000fe80000000200 */
[----:B----4-:R-:W5:Y:S04]  /*1850*/  LDSM.16.M88.4 R20, [R145+0x4000] ;  /* 0x004000009114783b */ /* 0x010f680000000200 */
[----:B--2---:R-:W1:Y:S04]  /*1860*/  LDSM.16.M88.4 R12, [R145+0x4800] ;  /* 0x00480000910c783b */ /* 0x004e680000000200 */
[----:B------:R-:W2:Y:S04]  /*1870*/  LDSM.16.M88.4 R72, [R145+0x5800] ;  /* 0x005800009148783b */ /* 0x000ea80000000200 */
[----:B------:R-:W4:Y:S04]  /*1880*/  LDSM.16.M88.4 R76, [R145+0x5000] ;  /* 0x00500000914c783b */ /* 0x000f280000000200 */
[----:B------:R-:W-:Y:S04]  /*1890*/  LDSM.16.M88.4 R56, [R144] ;  /* 0x000000009038783b */ /* 0x000fe80000000200 */
[----:B------:R-:W2:Y:S04]  /*18a0*/  LDSM.16.M88.4 R68, [R143] ;  /* 0x000000008f44783b */ /* 0x000ea80000000200 */
[----:B------:R-:W2:Y:S04]  /*18b0*/  LDSM.16.M88.4 R64, [R143+0x800] ;  /* 0x000800008f40783b */ /* 0x000ea80000000200 */
[----:B------:R-:W2:Y:S04]  /*18c0*/  LDSM.16.M88.4 R52, [R143+0x1800] ;  /* 0x001800008f34783b */ /* 0x000ea80000000200 */
[----:B------:R-:W2:Y:S04]  /*18d0*/  LDSM.16.M88.4 R60, [R143+0x1000] ;  /* 0x001000008f3c783b */ /* 0x000ea80000000200 */
[----:B------:R-:W-:Y:S01]  /*18e0*/  LDSM.16.M88.4 R40, [R142] ;  /* 0x000000008e28783b */ /* 0x000fe20000000200 */
[C---:B-----5:R-:W-:Y:S03]  /*18f0*/  HMMA.16816.F32 R24, R44.reuse, R20, RZ ;  /* 0x000000142c18723c */ /* 0x060fe600000018ff */
[----:B------:R-:W5:Y:S04]  /*1900*/  LDSM.16.M88.4 R36, [R139+0x4000] ;  /* 0x004000008b24783b */ /* 0x000f680000000200 */
[----:B------:R-:W5:Y:S01]  /*1910*/  LDSM.16.M88.4 R32, [R139+0x4800] ;  /* 0x004800008b20783b */ /* 0x000f620000000200 */
[C---:B-1----:R-:W-:Y:S03]  /*1920*/  HMMA.16816.F32 R16, R44.reuse, R12, RZ ;  /* 0x0000000c2c10723c */ /* 0x042fe600000018ff */
[----:B------:R-:W1:Y:S04]  /*1930*/  LDSM.16.M88.4 R80, [R139+0x5800] ;  /* 0x005800008b50783b */ /* 0x000e680000000200 */
[----:B---3--:R-:W3:Y:S01]  /*1940*/  LDSM.16.M88.4 R28, [R139+0x5000] ;  /* 0x005000008b1c783b */ /* 0x008ee20000000200 */
[C---:B------:R-:W-:Y:S03]  /*1950*/  HMMA.16816.F32 R20, R44.reuse, R22, RZ ;  /* 0x000000162c14723c */ /* 0x040fe600000018ff */
[----:B------:R-:W0:Y:S05]  /*1960*/  LDGDEPBAR ;  /* 0x00000000000079af */ /* 0x000e2a0000000000 */
[C---:B------:R-:W-:Y:S08]  /*1970*/  HMMA.16816.F32 R12, R44.reuse, R14, RZ ;  /* 0x0000000e2c0c723c */ /* 0x040ff000000018ff */
[C---:B--2---:R-:W-:Y:S08]  /*1980*/  HMMA.16816.F32 R48, R44.reuse, R72, RZ ;  /* 0x000000482c30723c */ /* 0x044ff000000018ff */
[C---:B----4-:R-:W-:Y:S08]  /*1990*/  HMMA.16816.F32 R8, R44.reuse, R76, RZ ;  /* 0x0000004c2c08723c */ /* 0x050ff000000018ff */
[C---:B------:R-:W-:Y:S08]  /*19a0*/  HMMA.16816.F32 R76, R44.reuse, R78, RZ ;  /* 0x0000004e2c4c723c */ /* 0x040ff000000018ff */
[----:B------:R-:W-:Y:S01]  /*19b0*/  HMMA.16816.F32 R44, R44, R74, RZ ;  /* 0x0000004a2c2c723c */ /* 0x000fe200000018ff */
[----:B------:R-:W-:Y:S07]  /*19c0*/  LDSM.16.M88.4 R72, [R141] ;  /* 0x000000008d48783b */ /* 0x000fee0000000200 */
[C---:B------:R-:W-:Y:S08]  /*19d0*/  HMMA.16816.F32 R24, R56.reuse, R68, R24 ;  /* 0x000000443818723c */ /* 0x040ff00000001818 */
[C---:B------:R-:W-:Y:S01]  /*19e0*/  HMMA.16816.F32 R20, R56.reuse, R70, R20 ;  /* 0x000000463814723c */ /* 0x040fe20000001814 */
[----:B------:R-:W2:Y:S07]  /*19f0*/  LDSM.16.M88.4 R68, [R132] ;  /* 0x000000008444783b */ /* 0x000eae0000000200 */
[C---:B------:R-:W-:Y:S08]  /*1a00*/  HMMA.16816.F32 R16, R56.reuse, R64, R16 ;  /* 0x000000403810723c */ /* 0x040ff00000001810 */
[C---:B------:R-:W-:Y:S01]  /*1a10*/  HMMA.16816.F32 R12, R56.reuse, R66, R12 ;  /* 0x00000042380c723c */ /* 0x040fe2000000180c */
[----:B------:R-:W4:Y:S07]  /*1a20*/  LDSM.16.M88.4 R64, [R132+0x800] ;  /* 0x000800008440783b */ /* 0x000f2e0000000200 */
[C---:B------:R-:W-:Y:S08]  /*1a30*/  HMMA.16816.F32 R48, R56.reuse, R52, R48 ;  /* 0x000000343830723c */ /* 0x040ff00000001830 */
[C---:B------:R-:W-:Y:S08]  /*1a40*/  HMMA.16816.F32 R8, R56.reuse, R60, R8 ;  /* 0x0000003c3808723c */ /* 0x040ff00000001808 */
[C---:B------:R-:W-:Y:S01]  /*1a50*/  HMMA.16816.F32 R76, R56.reuse, R62, R76 ;  /* 0x0000003e384c723c */ /* 0x040fe2000000184c */
[----:B------:R-:W-:Y:S07]  /*1a60*/  LDSM.16.M88.4 R60, [R132+0x1000] ;  /* 0x00100000843c783b */ /* 0x000fee0000000200 */
[----:B------:R-:W-:Y:S01]  /*1a70*/  HMMA.16816.F32 R44, R56, R54, R44 ;  /* 0x00000036382c723c */ /* 0x000fe2000000182c */
[----:B------:R-:W2:Y:S04]  /*1a80*/  LDSM.16.M88.4 R52, [R132+0x1800] ;  /* 0x001800008434783b */ /* 0x000ea80000000200 */
[----:B------:R-:W-:Y:S03]  /*1a90*/  LDSM.16.M88.4 R56, [R145+0x6800] ;  /* 0x006800009138783b */ /* 0x000fe60000000200 */
[C---:B-----5:R-:W-:Y:S08]  /*1aa0*/  HMMA.16816.F32 R24, R40.reuse, R36, R24 ;  /* 0x000000242818723c */ /* 0x060ff00000001818 */
[C---:B------:R-:W-:Y:S08]  /*1ab0*/  HMMA.16816.F32 R20, R40.reuse, R38, R20 ;  /* 0x000000262814723c */ /* 0x040ff00000001814 */
[C---:B------:R-:W-:Y:S08]  /*1ac0*/  HMMA.16816.F32 R16, R40.reuse, R32, R16 ;  /* 0x000000202810723c */ /* 0x040ff00000001810 */
[C---:B------:R-:W-:Y:S01]  /*1ad0*/  HMMA.16816.F32 R12, R40.reuse, R34, R12 ;  /* 0x00000022280c723c */ /* 0x040fe2000000180c */
[----:B------:R-:W5:Y:S07]  /*1ae0*/  LDSM.16.M88.4 R32, [R146+0x2000] ;  /* 0x002000009220783b */ /* 0x000f6e0000000200 */
[C---:B-1----:R-:W-:Y:S08]  /*1af0*/  HMMA.16816.F32 R48, R40.reuse, R80, R48 ;  /* 0x000000502830723c */ /* 0x042ff00000001830 */
[C---:B---3--:R-:W-:Y:S01]  /*1b00*/  HMMA.16816.F32 R36, R40.reuse, R28, R8 ;  /* 0x0000001c2824723c */ /* 0x048fe20000001808 */
[----:B------:R-:W-:Y:S07]  /*1b10*/  LDSM.16.M88.4 R8, [R145+0x6000] ;  /* 0x006000009108783b */ /* 0x000fee0000000200 */
[C---:B------:R-:W-:Y:S01]  /*1b20*/  HMMA.16816.F32 R76, R40.reuse, R30, R76 ;  /* 0x0000001e284c723c */ /* 0x040fe2000000184c */
[----:B------:R-:W-:Y:S07]  /*1b30*/  LDSM.16.M88.4 R28, [R145+0x7000] ;  /* 0x00700000911c783b */ /* 0x000fee0000000200 */
[----:B------:R-:W-:Y:S01]  /*1b40*/  HMMA.16816.F32 R44, R40, R82, R44 ;  /* 0x00000052282c723c */ /* 0x000fe2000000182c */
[----:B------:R-:W-:Y:S07]  /*1b50*/  LDSM.16.M88.4 R40, [R144+0x2000] ;  /* 0x002000009028783b */ /* 0x000fee0000000200 */
[C---:B--2---:R-:W-:Y:S08]  /*1b60*/  HMMA.16816.F32 R24, R72.reuse, R68, R24 ;  /* 0x000000444818723c */ /* 0x044ff00000001818 */
[C---:B------:R-:W-:Y:S01]  /*1b70*/  HMMA.16816.F32 R20, R72.reuse, R70, R20 ;  /* 0x000000464814723c */ /* 0x040fe20000001814 */
[----:B------:R-:W1:Y:S07]  /*1b80*/  LDSM.16.M88.4 R68, [R145+0x7800] ;  /* 0x007800009144783b */ /* 0x000e6e0000000200 */
[C---:B----4-:R-:W-:Y:S08]  /*1b90*/  HMMA.16816.F32 R16, R72.reuse, R64, R16 ;  /* 0x000000404810723c */ /* 0x050ff00000001810 */
[C---:B------:R-:W-:Y:S08]  /*1ba0*/  HMMA.16816.F32 R12, R72.reuse, R66, R12 ;  /* 0x00000042480c723c */ /* 0x040ff0000000180c */
[C---:B------:R-:W-:Y:S08]  /*1bb0*/  HMMA.16816.F32 R48, R72.reuse, R52, R48 ;  /* 0x000000344830723c */ /* 0x040ff00000001830 */
[C---:B------:R-:W-:Y:S01]  /*1bc0*/  HMMA.16816.F32 R64, R72.reuse, R60, R36 ;  /* 0x0000003c4840723c */ /* 0x040fe20000001824 */
[----:B------:R-:W-:Y:S07]  /*1bd0*/  LDSM.16.M88.4 R36, [R143+0x2000] ;  /* 0x002000008f24783b */ /* 0x000fee0000000200 */
[C---:B------:R-:W-:Y:S01]  /*1be0*/  HMMA.16816.F32 R80, R72.reuse, R62, R76 ;  /* 0x0000003e4850723c */ /* 0x040fe2000000184c */
[----:B------:R-:W-:Y:S04]  /*1bf0*/  LDSM.16.M88.4 R60, [R143+0x3000] ;  /* 0x003000008f3c783b */ /* 0x000fe80000000200 */
[----:B------:R-:W-:Y:S03]  /*1c00*/  LDSM.16.M88.4 R76, [R143+0x2800] ;  /* 0x002800008f4c783b */ /* 0x000fe60000000200 */
[----:B------:R-:W-:Y:S01]  /*1c10*/  HMMA.16816.F32 R44, R72, R54, R44 ;  /* 0x00000036482c723c */ /* 0x000fe2000000182c */
[----:B------:R-:W-:Y:S04]  /*1c20*/  LDSM.16.M88.4 R52, [R139+0x6000] ;  /* 0x006000008b34783b */ /* 0x000fe80000000200 */
[----:B------:R-:W-:Y:S03]  /*1c30*/  LDSM.16.M88.4 R72, [R139+0x6800] ;  /* 0x006800008b48783b */ /* 0x000fe60000000200 */
[C---:B-----5:R-:W-:Y:S08]  /*1c40*/  HMMA.16816.F32 R16, R32.reuse, R56, R16 ;  /* 0x000000382010723c */ /* 0x060ff00000001810 */
[C---:B------:R-:W-:Y:S01]  /*1c50*/  HMMA.16816.F32 R12, R32.reuse, R58, R12 ;  /* 0x0000003a200c723c */ /* 0x040fe2000000180c */
[----:B------:R-:W2:Y:S07]  /*1c60*/  LDSM.16.M88.4 R56, [R143+0x3800] ;  /* 0x003800008f38783b */ /* 0x000eae0000000200 */
[C---:B-1----:R-:W-:Y:S08]  /*1c70*/  HMMA.16816.F32 R48, R32.reuse, R68, R48 ;  /* 0x000000442030723c */ /* 0x042ff00000001830 */
[C---:B------:R-:W-:Y:S08]  /*1c80*/  HMMA.16816.F32 R24, R32.reuse, R8, R24 ;  /* 0x000000082018723c */ /* 0x040ff00000001818 */
[C---:B------:R-:W-:Y:S08]  /*1c90*/  HMMA.16816.F32 R64, R32.reuse, R28, R64 ;  /* 0x0000001c2040723c */ /* 0x040ff00000001840 */
[C---:B------:R-:W-:Y:S01]  /*1ca0*/  HMMA.16816.F32 R80, R32.reuse, R30, R80 ;  /* 0x0000001e2050723c */ /* 0x040fe20000001850 */
[----:B------:R-:W-:Y:S07]  /*1cb0*/  LDSM.16.M88.4 R28, [R139+0x7000] ;  /* 0x007000008b1c783b */ /* 0x000fee0000000200 */
[C---:B------:R-:W-:Y:S01]  /*1cc0*/  HMMA.16816.F32 R20, R32.reuse, R10, R20 ;  /* 0x0000000a2014723c */ /* 0x040fe20000001814 */
[----:B------:R-:W-:Y:S07]  /*1cd0*/  LDSM.16.M88.4 R8, [R142+0x2000] ;  /* 0x002000008e08783b */ /* 0x000fee0000000200 */
[----:B------:R-:W-:Y:S01]  /*1ce0*/  HMMA.16816.F32 R44, R32, R70, R44 ;  /* 0x00000046202c723c */ /* 0x000fe2000000182c */
[----:B------:R-:W1:Y:S07]  /*1cf0*/  LDSM.16.M88.4 R32, [R139+0x7800] ;  /* 0x007800008b20783b */ /* 0x000e6e0000000200 */
[C---:B--2---:R-:W-:Y:S08]  /*1d00*/  HMMA.16816.F32 R48, R40.reuse, R56, R48 ;  /* 0x000000382830723c */ /* 0x044ff00000001830 */
[C---:B------:R-:W-:Y:S08]  /*1d10*/  HMMA.16816.F32 R24, R40.reuse, R36, R24 ;  /* 0x000000242818723c */ /* 0x040ff00000001818 */
[C---:B------:R-:W-:Y:S08]  /*1d20*/  HMMA.16816.F32 R64, R40.reuse, R60, R64 ;  /* 0x0000003c2840723c */ /* 0x040ff00000001840 */
[C---:B------:R-:W-:Y:S01]  /*1d30*/  HMMA.16816.F32 R80, R40.reuse, R62, R80 ;  /* 0x0000003e2850723c */ /* 0x040fe20000001850 */
[----:B------:R-:W-:Y:S07]  /*1d40*/  LDSM.16.M88.4 R60, [R132+0x2000] ;  /* 0x00200000843c783b */ /* 0x000fee0000000200 */
[C---:B------:R-:W-:Y:S01]  /*1d50*/  HMMA.16816.F32 R20, R40.reuse, R38, R20 ;  /* 0x000000262814723c */ /* 0x040fe20000001814 */
[----:B------:R-:W2:Y:S07]  /*1d60*/  LDSM.16.M88.4 R36, [R141+0x2000] ;  /* 0x002000008d24783b */ /* 0x000eae0000000200 */
[C---:B------:R-:W-:Y:S08]  /*1d70*/  HMMA.16816.F32 R16, R40.reuse, R76, R16 ;  /* 0x0000004c2810723c */ /* 0x040ff00000001810 */
[C---:B------:R-:W-:Y:S08]  /*1d80*/  HMMA.16816.F32 R12, R40.reuse, R78, R12 ;  /* 0x0000004e280c723c */ /* 0x040ff0000000180c */
[----:B------:R-:W-:Y:S01]  /*1d90*/  HMMA.16816.F32 R44, R40, R58, R44 ;  /* 0x0000003a282c723c */ /* 0x000fe2000000182c */
[----:B------:R-:W3:Y:S07]  /*1da0*/  LDSM.16.M88.4 R40, [R132+0x2800] ;  /* 0x002800008428783b */ /* 0x000eee0000000200 */
[C---:B-1----:R-:W-:Y:S07]  /*1db0*/  HMMA.16816.F32 R48, R8.reuse, R32, R48 ;  /* 0x000000200830723c */ /* 0x042fee0000001830 */
[----:B------:R-:W-:Y:S01]  /*1dc0*/  IADD3 R33, R84, R88, -R153 ;  /* 0x0000005854217210 */ /* 0x000fe20007ffe899 */
[----:B------:R-:W-:Y:S01]  /*1dd0*/  HMMA.16816.F32 R24, R8, R52, R24 ;  /* 0x000000340818723c */ /* 0x000fe20000001818 */
[----:B------:R-:W-:-:S02]  /*1de0*/  IADD3 R32, R0, 0x1, RZ ;  /* 0x0000000100207810 */ /* 0x000fc40007ffe0ff */
[----:B------:R-:W-:-:S04]  /*1df0*/  IADD3 R33, R33, c[0x0][0x2e8], RZ ;  /* 0x0000ba0021217a10 */ /* 0x000fc80007ffe0ff */
[C---:B------:R-:W-:Y:S01]  /*1e00*/  IADD3 R121, R33.reuse, 0x8, RZ ;  /* 0x0000000821797810 */ /* 0x040fe20007ffe0ff */
[C---:B------:R-:W-:Y:S01]  /*1e10*/  HMMA.16816.F32 R64, R8.reuse, R28, R64 ;  /* 0x0000001c0840723c */ /* 0x040fe20000001840 */
[-C--:B------:R-:W-:Y:S02]  /*1e20*/  IMNMX R124, R33, R84.reuse, PT ;  /* 0x00000054217c7217 */ /* 0x080fe40003800200 */
[----:B------:R-:W-:Y:S02]  /*1e30*/  IMNMX R121, R121, R84, PT ;  /* 0x0000005479797217 */ /* 0x000fe40003800200 */
[C---:B------:R-:W-:Y:S02]  /*1e40*/  ISETP.GE.AND P0, PT, R32.reuse, R124, PT ;  /* 0x0000007c2000720c */ /* 0x040fe40003f06270 */
[----:B------:R-:W-:Y:S01]  /*1e50*/  ISETP.GE.AND P3, PT, R32, R121, PT ;  /* 0x000000792000720c */ /* 0x000fe20003f66270 */
[----:B------:R-:W-:Y:S01]  /*1e60*/  HMMA.16816.F32 R80, R8, R30, R80 ;  /* 0x0000001e0850723c */ /* 0x000fe20000001850 */
[----:B------:R-:W1:Y:S01]  /*1e70*/  LDSM.16.M88.4 R28, [R132+0x3000] ;  /* 0x00300000841c783b */ /* 0x000e620000000200 */
[----:B------:R-:W-:-:S02]  /*1e80*/  IADD3 R32, R0, 0x9, RZ ;  /* 0x0000000900207810 */ /* 0x000fc40007ffe0ff */
[----:B------:R-:W-:Y:S02]  /*1e90*/  IADD3 R33, R0, 0x10, RZ ;  /* 0x0000001000217810 */ /* 0x000fe40007ffe0ff */
[CC--:B------:R-:W-:Y:S02]  /*1ea0*/  ISETP.GE.AND P2, PT, R32.reuse, R124.reuse, PT ;  /* 0x0000007c2000720c */ /* 0x0c0fe40003f46270 */
[----:B------:R-:W-:Y:S01]  /*1eb0*/  HMMA.16816.F32 R20, R8, R54, R20 ;  /* 0x000000360814723c */ /* 0x000fe20000001814 */
[----:B------:R-:W-:Y:S02]  /*1ec0*/  ISETP.GE.AND P5, PT, R32, R121, PT ;  /* 0x000000792000720c */ /* 0x000fe40003fa6270 */
[----:B------:R-:W-:-:S05]  /*1ed0*/  ISETP.GE.AND P1, PT, R33, R124, PT ;  /* 0x0000007c2100720c */ /* 0x000fca0003f26270 */
[C---:B------:R-:W-:Y:S08]  /*1ee0*/  HMMA.16816.F32 R16, R8.reuse, R72, R16 ;  /* 0x000000480810723c */ /* 0x040ff00000001810 */
[C---:B------:R-:W-:Y:S08]  /*1ef0*/  HMMA.16816.F32 R12, R8.reuse, R74, R12 ;  /* 0x0000004a080c723c */ /* 0x040ff0000000180c */
[----:B------:R-:W-:Y:S07]  /*1f00*/  HMMA.16816.F32 R44, R8, R34, R44 ;  /* 0x00000022082c723c */ /* 0x000fee000000182c */
[----:B------:R-:W-:Y:S01]  /*1f10*/  IADD3 R8, R0, 0x8, RZ ;  /* 0x0000000800087810 */ /* 0x000fe20007ffe0ff */
[----:B--2---:R-:W-:Y:S03]  /*1f20*/  HMMA.16816.F32 R24, R36, R60, R24 ;  /* 0x0000003c2418723c */ /* 0x004fe60000001818 */
[----:B------:R-:W-:-:S02]  /*1f30*/  ISETP.GE.AND P4, PT, R8, R124, PT ;  /* 0x0000007c0800720c */ /* 0x000fc40003f86270 */
[----:B------:R-:W-:Y:S02]  /*1f40*/  ISETP.GE.AND P6, PT, R8, R121, PT ;  /* 0x000000790800720c */ /* 0x000fe40003fc6270 */
[----:B------:R-:W2:Y:S01]  /*1f50*/  LDSM.16.M88.4 R8, [R132+0x3800] ;  /* 0x003800008408783b */ /* 0x000ea20000000200 */
[----:B------:R-:W-:Y:S01]  /*1f60*/  HMMA.16816.F32 R20, R36, R62, R20 ;  /* 0x0000003e2414723c */ /* 0x000fe20000001814 */
[----:B------:R-:W-:-:S07]  /*1f70*/  DEPBAR.LE SB0, 0x0 ;  /* 0x000080000000791a */ /* 0x000fce0000000000 */
[C---:B---3--:R-:W-:Y:S08]  /*1f80*/  HMMA.16816.F32 R16, R36.reuse, R40, R16 ;  /* 0x000000282410723c */ /* 0x048ff00000001810 */
[----:B------:R-:W-:Y:S01]  /*1f90*/  HMMA.16816.F32 R12, R36, R42, R12 ;  /* 0x0000002a240c723c */ /* 0x000fe2000000180c */
[----:B------:R-:W-:Y:S02]  /*1fa0*/  FSEL R32, R25, -INF , !P0 ;  /* 0xff80000019207808 */ /* 0x000fe40004000000 */
[----:B------:R-:W-:-:S02]  /*1fb0*/  IADD3 R25, R0, 0x11, RZ ;  /* 0x0000001100197810 */ /* 0x000fc40007ffe0ff */
[----:B------:R-:W-:Y:S02]  /*1fc0*/  ISETP.GE.AND P0, PT, R33, R121, PT ;  /* 0x000000792100720c */ /* 0x000fe40003f06270 */
[----:B------:R-:W-:Y:S01]  /*1fd0*/  FSEL R27, R27, -INF , !P3 ;  /* 0xff8000001b1b7808 */ /* 0x000fe20005800000 */
[C---:B-1----:R-:W-:Y:S01]  /*1fe0*/  HMMA.16816.F32 R64, R36.reuse, R28, R64 ;  /* 0x0000001c2440723c */ /* 0x042fe20000001840 */
[----:B------:R-:W-:Y:S02]  /*1ff0*/  FSEL R34, R20, -INF , !P4 ;  /* 0xff80000014227808 */ /* 0x000fe40006000000 */
[C---:B------:R-:W-:Y:S02]  /*2000*/  IADD3 R33, R0.reuse, 0x18, RZ ;  /* 0x0000001800217810 */ /* 0x040fe40007ffe0ff */
[----:B------:R-:W-:Y:S02]  /*2010*/  ISETP.GE.AND P3, PT, R25, R124, PT ;  /* 0x0000007c1900720c */ /* 0x000fe40003f66270 */
[----:B------:R-:W-:Y:S01]  /*2020*/  FSEL R20, R21, -INF , !P2 ;  /* 0xff80000015147808 */ /* 0x000fe20005000000 */
[----:B------:R-:W-:Y:S01]  /*2030*/  HMMA.16816.F32 R80, R36, R30, R80 ;  /* 0x0000001e2450723c */ /* 0x000fe20000001850 */
[----:B------:R-:W-:-:S02]  /*2040*/  IADD3 R21, R0, 0x19, RZ ;  /* 0x0000001900157810 */ /* 0x000fc40007ffe0ff */
[----:B------:R-:W-:Y:S02]  /*2050*/  FSEL R41, R22, -INF , !P6 ;  /* 0xff80000016297808 */ /* 0x000fe40007000000 */
[----:B------:R-:W-:Y:S02]  /*2060*/  FSEL R22, R16, -INF , !P1 ;  /* 0xff80000010167808 */ /* 0x000fe40004800000 */
[----:B------:R-:W-:Y:S01]  /*2070*/  ISETP.GE.AND P4, PT, R25, R121, PT ;  /* 0x000000791900720c */ /* 0x000fe20003f86270 */
[----:B--2---:R-:W-:Y:S01]  /*2080*/  HMMA.16816.F32 R44, R36, R10, R44 ;  /* 0x0000000a242c723c */ /* 0x004fe2000000182c */
[----:B------:R-:W-:Y:S02]  /*2090*/  ISETP.GE.AND P6, PT, R33, R124, PT ;  /* 0x0000007c2100720c */ /* 0x000fe40003fc6270 */
[----:B------:R-:W-:Y:S02]  /*20a0*/  FSEL R43, R23, -INF , !P5 ;  /* 0xff800000172b7808 */ /* 0x000fe40006800000 */
[----:B------:R-:W-:-:S02]  /*20b0*/  FSEL R16, R17, -INF , !P3 ;  /* 0xff80000011107808 */ /* 0x000fc40005800000 */
[C---:B------:R-:W-:Y:S01]  /*20c0*/  IADD3 R23, R0.reuse, 0x20, RZ ;  /* 0x0000002000177810 */ /* 0x040fe20007ffe0ff */
[----:B------:R-:W-:Y:S01]  /*20d0*/  HMMA.16816.F32 R48, R36, R8, R48 ;  /* 0x000000082430723c */ /* 0x000fe20000001830 */
[----:B------:R-:W-:Y:S02]  /*20e0*/  ISETP.GE.AND P5, PT, R21, R124, PT ;  /* 0x0000007c1500720c */ /* 0x000fe40003fa6270 */
[----:B------:R-:W-:Y:S02]  /*20f0*/  IADD3 R17, R0, 0x21, RZ ;  /* 0x0000002100117810 */ /* 0x000fe40007ffe0ff */
[----:B------:R-:W-:Y:S02]  /*2100*/  FSEL R25, R18, -INF , !P0 ;  /* 0xff80000012197808 */ /* 0x000fe40004000000 */
[----:B------:R-:W-:Y:S02]  /*2110*/  FSEL R19, R19, -INF , !P4 ;  /* 0xff80000013137808 */ /* 0x000fe40006000000 */
[----:B------:R-:W-:-:S02]  /*2120*/  FSEL R18, R12, -INF , !P6 ;  /* 0xff8000000c127808 */ /* 0x000fc40007000000 */
[-C--:B------:R-:W-:Y:S02]  /*2130*/  ISETP.GE.AND P2, PT, R33, R121.reuse, PT ;  /* 0x000000792100720c */ /* 0x080fe40003f46270 */
[CC--:B------:R-:W-:Y:S02]  /*2140*/  ISETP.GE.AND P0, PT, R23.reuse, R124.reuse, PT ;  /* 0x0000007c1700720c */ /* 0x0c0fe40003f06270 */
[----:B------:R-:W-:Y:S02]  /*2150*/  ISETP.GE.AND P3, PT, R23, R121, PT ;  /* 0x000000791700720c */ /* 0x000fe40003f66270 */
[----:B------:R-:W-:Y:S02]  /*2160*/  ISETP.GE.AND P4, PT, R17, R124, PT ;  /* 0x0000007c1100720c */ /* 0x000fe40003f86270 */
[----:B------:R-:W-:Y:S02]  /*2170*/  FSEL R12, R13, -INF , !P5 ;  /* 0xff8000000d0c7808 */ /* 0x000fe40006800000 */
[----:B------:R-:W-:-:S02]  /*2180*/  IADD3 R23, R0, 0x28, RZ ;  /* 0x0000002800177810 */ /* 0x000fc40007ffe0ff */
[C---:B------:R-:W-:Y:S02]  /*2190*/  IADD3 R13, R0.reuse, 0x29, RZ ;  /* 0x00000029000d7810 */ /* 0x040fe40007ffe0ff */
[----:B------:R-:W-:Y:S01]  /*21a0*/  IADD3 R8, R0, 0x30, RZ ;  /* 0x0000003000087810 */ /* 0x000fe20007ffe0ff */
[----:B------:R-:W-:Y:S01]  /*21b0*/  BAR.SYNC.DEFER_BLOCKING 0x0 ;  /* 0x0000000000007b1d */ /* 0x000fe20000010000 */
[----:B------:R-:W-:Y:S02]  /*21c0*/  ISETP.GE.AND P1, PT, R21, R121, PT ;  /* 0x000000791500720c */ /* 0x000fe40003f26270 */
[----:B------:R-:W-:Y:S02]  /*21d0*/  FSEL R21, R14, -INF , !P2 ;  /* 0xff8000000e157808 */ /* 0x000fe40005000000 */
[----:B------:R-:W-:Y:S02]  /*21e0*/  FSEL R114, R64, -INF , !P0 ;  /* 0xff80000040727808 */ /* 0x000fe40004000000 */
[----:B------:R-:W-:-:S02]  /*21f0*/  FSEL R115, R66, -INF , !P3 ;  /* 0xff80000042737808 */ /* 0x000fc40005800000 */
[----:B------:R-:W-:Y:S02]  /*2200*/  FSEL R168, R65, -INF , !P4 ;  /* 0xff80000041a87808 */ /* 0x000fe40006000000 */
[-C--:B------:R-:W-:Y:S02]  /*2210*/  ISETP.GE.AND P6, PT, R17, R121.reuse, PT ;  /* 0x000000791100720c */ /* 0x080fe40003fc6270 */
[-C--:B------:R-:W-:Y:S02]  /*2220*/  ISETP.GE.AND P2, PT, R23, R124.reuse, PT ;  /* 0x0000007c1700720c */ /* 0x080fe40003f46270 */
[-C--:B------:R-:W-:Y:S02]  /*2230*/  ISETP.GE.AND P0, PT, R13, R121.reuse, PT ;  /* 0x000000790d00720c */ /* 0x080fe40003f06270 */
[C---:B------:R-:W-:Y:S02]  /*2240*/  ISETP.GE.AND P3, PT, R8.reuse, R124, PT ;  /* 0x0000007c0800720c */ /* 0x040fe40003f66270 */
[----:B------:R-:W-:-:S02]  /*2250*/  ISETP.GE.AND P4, PT, R8, R121, PT ;  /* 0x000000790800720c */ /* 0x000fc40003f86270 */
[----:B------:R-:W-:Y:S02]  /*2260*/  IADD3 R8, R0, 0x31, RZ ;  /* 0x0000003100087810 */ /* 0x000fe40007ffe0ff */
[----:B------:R-:W-:Y:S02]  /*2270*/  FSEL R157, R67, -INF , !P6 ;  /* 0xff800000439d7808 */ /* 0x000fe40007000000 */
[----:B------:R-:W-:Y:S02]  /*2280*/  FSEL R170, R80, -INF , !P2 ;  /* 0xff80000050aa7808 */ /* 0x000fe40005000000 */
[----:B------:R-:W-:Y:S02]  /*2290*/  FSEL R127, R83, -INF , !P0 ;  /* 0xff800000537f7808 */ /* 0x000fe40004000000 */
[C---:B------:R-:W-:Y:S02]  /*22a0*/  ISETP.GE.AND P6, PT, R8.reuse, R124, PT ;  /* 0x0000007c0800720c */ /* 0x040fe40003fc6270 */
[----:B------:R-:W-:-:S02]  /*22b0*/  ISETP.GE.AND P2, PT, R8, R121, PT ;  /* 0x000000790800720c */ /* 0x000fc40003f46270 */
[C---:B------:R-:W-:Y:S02]  /*22c0*/  ISETP.GE.AND P0, PT, R0.reuse, R124, PT ;  /* 0x0000007c0000720c */ /* 0x040fe40003f06270 */
[----:B------:R-:W-:Y:S02]  /*22d0*/  IADD3 R8, R0, 0x39, RZ ;  /* 0x0000003900087810 */ /* 0x000fe40007ffe0ff */
[----:B------:R-:W-:Y:S02]  /*22e0*/  FSEL R24, R24, -INF , !P0 ;  /* 0xff80000018187808 */ /* 0x000fe40004000000 */
[-C--:B------:R-:W-:Y:S02]  /*22f0*/  ISETP.GE.AND P0, PT, R8, R121.reuse, PT ;  /* 0x000000790800720c */ /* 0x080fe40003f06270 */
[----:B------:R-:W-:Y:S02]  /*2300*/  ISETP.GE.AND P5, PT, R23, R121, PT ;  /* 0x000000791700720c */ /* 0x000fe40003fa6270 */
[----:B------:R-:W-:-:S02]  /*2310*/  FSEL R105, R47, -INF , !P0 ;  /* 0xff8000002f697808 */ /* 0x000fc40004000000 */
[----:B------:R-:W-:Y:S02]  /*2320*/  ISETP.GE.AND P0, PT, R120, 0x2, PT ;  /* 0x000000027800780c */ /* 0x000fe40003f06270 */
[----:B------:R-:W-:Y:S02]  /*2330*/  FSEL R23, R15, -INF , !P1 ;  /* 0xff8000000f177808 */ /* 0x000fe40004800000 */
[----:B------:R-:W-:Y:S02]  /*2340*/  ISETP.GE.AND P1, PT, R13, R124, PT ;  /* 0x0000007c0d00720c */ /* 0x000fe40003f26270 */
[----:B------:R-:W-:Y:S02]  /*2350*/  IADD3 R9, R0, 0x38, RZ ;  /* 0x0000003800097810 */ /* 0x000fe40007ffe0ff */
[----:B------:R-:W-:Y:S02]  /*2360*/  FSEL R167, R82, -INF , !P5 ;  /* 0xff80000052a77808 */ /* 0x000fe40006800000 */
[----:B------:R-:W-:-:S02]  /*2370*/  FSEL R172, R81, -INF , !P1 ;  /* 0xff80000051ac7808 */ /* 0x000fc40004800000 */
[----:B------:R-:W-:Y:S02]  /*2380*/  FSEL R104, R48, -INF , !P3 ;  /* 0xff80000030687808 */ /* 0x000fe40005800000 */
[----:B------:R-:W-:Y:S02]  /*2390*/  FSEL R103, R50, -INF , !P4 ;  /* 0xff80000032677808 */ /* 0x000fe40006000000 */
[CC--:B------:R-:W-:Y:S02]  /*23a0*/  ISETP.GE.AND P5, PT, R9.reuse, R124.reuse, PT ;  /* 0x0000007c0900720c */ /* 0x0c0fe40003fa6270 */
[-C--:B------:R-:W-:Y:S02]  /*23b0*/  ISETP.GE.AND P1, PT, R9, R121.reuse, PT ;  /* 0x000000790900720c */ /* 0x080fe40003f26270 */
[----:B------:R-:W-:Y:S02]  /*23c0*/  ISETP.GE.AND P3, PT, R0, R121, PT ;  /* 0x000000790000720c */ /* 0x000fe40003f66270 */
        /* <DEDUP_REMOVED lines=8> */
[----:B------:R-:W-:Y:S02]  /*2450*/  IADD3 R9, R120, -0x2, RZ ;  /* 0xfffffffe78097810 */ /* 0x000fe40007ffe0ff */
[----:B------:R-:W-:-:S02]  /*2460*/  SHF.L.U64.HI R2, R7, 0x5, R2 ;  /* 0x0000000507027819 */ /* 0x000fc40000010202 */
[----:B------:R-:W-:Y:S01]  /*2470*/  SHF.R.S32.HI R0, RZ, 0x1f, R9 ;  /* 0x0000001fff007819 */ /* 0x000fe20000011409 */
[----:B------:R-:W-:Y:S02]  /*2480*/  IMAD R6, R6, R9, RZ ;  /* 0x0000000906067224 */ /* 0x000fe400078e02ff */
[----:B------:R-:W-:-:S04]  /*2490*/  IMAD.WIDE.U32 R8, R9, R85, R160 ;  /* 0x0000005509087225 */ /* 0x000fc800078e00a0 */
[----:B------:R-:W-:Y:S01]  /*24a0*/  IMAD R0, R0, R85, R6 ;  /* 0x0000005500007224 */ /* 0x000fe200078e0206 */
[----:B------:R-:W-:Y:S01]  /*24b0*/  LEA R10, P2, R8, c[0x0][0x168], 0x1 ;  /* 0x00005a00080a7a11 */ /* 0x000fe200078408ff */
[----:B------:R-:W-:Y:S02]  /*24c0*/  IMAD.SHL.U32 R6, R7, 0x20, RZ ;  /* 0x0000002007067824 */ /* 0x000fe400078e00ff */
[----:B------:R-:W-:-:S03]  /*24d0*/  IMAD.IADD R0, R9, 0x1, R0 ;  /* 0x0000000109007824 */ /* 0x000fc600078e0200 */
[----:B------:R-:W-:Y:S02]  /*24e0*/  IADD3 R14, P1, R6, R10, RZ ;  /* 0x0000000a060e7210 */ /* 0x000fe40007f3e0ff */
[----:B------:R-:W-:Y:S02]  /*24f0*/  LEA.HI.X R11, R8, c[0x0][0x16c], R0, 0x1, P2 ;  /* 0x00005b00080b7a11 */ /* 0x000fe400010f0c00 */
[----:B------:R-:W-:-:S03]  /*2500*/  IADD3 R8, P2, R14, R6, RZ ;  /* 0x000000060e087210 */ /* 0x000fc60007f5e0ff */
[----:B------:R-:W-:Y:S01]  /*2510*/  IMAD.X R15, R2, 0x1, R11, P1 ;  /* 0x00000001020f7824 */ /* 0x000fe200008e060b */
[----:B------:R-:W-:Y:S01]  /*2520*/  IADD3 R6, P1, R8, R6, RZ ;  /* 0x0000000608067210 */ /* 0x000fe20007f3e0ff */
        /* <DEDUP_REMOVED lines=14> */
.L_x_481:
        /* <DEDUP_REMOVED lines=25> */
[----:B------:R-:W-:-:S02]  /*27a0*/  SHF.L.U32 R140, R4, 0x1, RZ ;  /* 0x00000001048c7819 */ /* 0x000fc400000006ff */
[----:B------:R-:W-:Y:S02]  /*27b0*/  FMNMX.FTZ R7, R109, R0, !PT ;  /* 0x000000006d077209 */ /* 0x000fe40007810000 */
[----:B------:R-:W-:Y:S01]  /*27c0*/  LEA R138, R5, R140, 0x1 ;  /* 0x0000008c058a7211 */ /* 0x000fe200078e08ff */
[----:B------:R-:W-:Y:S01]  /*27d0*/  LDSM.16.MT88.4 R36, [R140+0x8000] ;  /* 0x008000008c24783b */ /* 0x000fe20000004200 */
[----:B------:R-:W-:Y:S02]  /*27e0*/  FMNMX.FTZ R0, R108, R7, !PT ;  /* 0x000000076c007209 */ /* 0x000fe40007810000 */
[----:B------:R-:W-:Y:S01]  /*27f0*/  FMNMX.FTZ R7, R107, R2, !PT ;  /* 0x000000026b077209 */ /* 0x000fe20007810000 */
[----:B------:R-:W-:Y:S01]  /*2800*/  LDSM.16.MT88.4 R44, [R138+0x8000] ;  /* 0x008000008a2c783b */ /* 0x000fe20000004200 */
[C---:B------:R-:W-:Y:S02]  /*2810*/  LEA R137, R3.reuse, R140, 0x1 ;  /* 0x0000008c03897211 */ /* 0x040fe400078e08ff */
[----:B------:R-:W-:Y:S01]  /*2820*/  FMNMX.FTZ R6, R106, R7, !PT ;  /* 0x000000076a067209 */ /* 0x000fe20007810000 */
[----:B------:R-:W1:Y:S01]  /*2830*/  SHFL.BFLY PT, R9, R0, 0x2, 0x1f ;  /* 0x0c401f0000097f89 */ /* 0x000e6200000e0000 */
[----:B------:R-:W-:-:S02]  /*2840*/  LEA R136, R3, R138, 0x1 ;  /* 0x0000008a03887211 */ /* 0x000fc400078e08ff */
[----:B------:R-:W-:Y:S01]  /*2850*/  FMNMX.FTZ R6, R105, R6, !PT ;  /* 0x0000000669067209 */ /* 0x000fe20007810000 */
[----:B------:R-:W-:Y:S04]  /*2860*/  LDSM.16.MT88.4 R68, [R140+0xa000] ;  /* 0x00a000008c44783b */ /* 0x000fe80000004200 */
[----:B------:R-:W2:Y:S04]  /*2870*/  SHFL.BFLY PT, R7, R6, 0x2, 0x1f ;  /* 0x0c401f0006077f89 */ /* 0x000ea800000e0000 */
[----:B------:R-:W-:Y:S04]  /*2880*/  LDSM.16.MT88.4 R52, [R137+0x8000] ;  /* 0x008000008934783b */ /* 0x000fe80000004200 */
[----:B------:R-:W-:Y:S04]  /*2890*/  LDSM.16.MT88.4 R60, [R136+0x8000] ;  /* 0x00800000883c783b */ /* 0x000fe80000004200 */
[----:B------:R-:W-:Y:S01]  /*28a0*/  LDSM.16.MT88.4 R76, [R138+0xa000] ;  /* 0x00a000008a4c783b */ /* 0x000fe20000004200 */
[----:B-1----:R-:W-:-:S03]  /*28b0*/  FMNMX.FTZ R9, R0, R9, !PT ;  /* 0x0000000900097209 */ /* 0x002fc60007810000 */
[----:B------:R-:W-:Y:S04]  /*28c0*/  LDSM.16.MT88.4 R80, [R137+0xa000] ;  /* 0x00a000008950783b */ /* 0x000fe80000004200 */
[----:B------:R-:W1:Y:S01]  /*28d0*/  SHFL.BFLY PT, R2, R9, 0x1, 0x1f ;  /* 0x0c201f0009027f89 */ /* 0x000e6200000e0000 */
[----:B--2---:R-:W-:-:S05]  /*28e0*/  FMNMX.FTZ R7, R6, R7, !PT ;  /* 0x0000000706077209 */ /* 0x004fca0007810000 */
[----:B------:R-:W2:Y:S01]  /*28f0*/  SHFL.BFLY PT, R0, R7, 0x1, 0x1f ;  /* 0x0c201f0007007f89 */ /* 0x000ea200000e0000 */
[----:B-1----:R-:W-:-:S03]  /*2900*/  FMNMX.FTZ R2, R9, R2, !PT ;  /* 0x0000000209027209 */ /* 0x002fc60007810000 */
[----:B------:R-:W1:Y:S01]  /*2910*/  LDSM.16.MT88.4 R8, [R138+0x8800] ;  /* 0x008800008a08783b */ /* 0x000e620000004200 */
[C---:B------:R-:W-:Y:S01]  /*2920*/  FSETP.NEU.FTZ.AND P1, PT, R2.reuse, -INF , PT ;  /* 0xff8000000200780b */ /* 0x040fe20003f3d000 */
[----:B------:R-:W-:Y:S01]  /*2930*/  FMUL.FTZ R111, R2, c[0x0][0x23c] ;  /* 0x00008f00026f7a20 */ /* 0x000fe20000410000 */
[----:B--2---:R-:W-:-:S04]  /*2940*/  FMNMX.FTZ R0, R7, R0, !PT ;  /* 0x0000000007007209 */ /* 0x004fc80007810000 */
[----:B------:R-:W-:Y:S02]  /*2950*/  FSEL R111, R111, RZ, P1 ;  /* 0x000000ff6f6f7208 */ /* 0x000fe40000800000 */
[C---:B------:R-:W-:Y:S01]  /*2960*/  FSETP.NEU.FTZ.AND P1, PT, R0.reuse, -INF , PT ;  /* 0xff8000000000780b */ /* 0x040fe20003f3d000 */
[----:B------:R-:W-:Y:S02]  /*2970*/  FMUL.FTZ R112, R0, c[0x0][0x23c] ;  /* 0x00008f0000707a20 */ /* 0x000fe40000410000 */
[--C-:B------:R-:W-:Y:S02]  /*2980*/  FFMA.FTZ R33, R34, c[0x0][0x23c], -R111.reuse ;  /* 0x00008f0022217a23 */ /* 0x100fe4000001086f */
[--C-:B------:R-:W-:Y:S01]  /*2990*/  FFMA.FTZ R100, R24, c[0x0][0x23c], -R111.reuse ;  /* 0x00008f0018647a23 */ /* 0x100fe2000001086f */
[----:B------:R-:W-:Y:S01]  /*29a0*/  FSEL R112, R112, RZ, P1 ;  /* 0x000000ff70707208 */ /* 0x000fe20000800000 */
[--C-:B------:R-:W-:Y:S02]  /*29b0*/  FFMA.FTZ R35, R32, c[0x0][0x23c], -R111.reuse ;  /* 0x00008f0020237a23 */ /* 0x100fe4000001086f */
[----:B------:R-:W-:Y:S01]  /*29c0*/  FFMA.FTZ R30, R20, c[0x0][0x23c], -R111 ;  /* 0x00008f00141e7a23 */ /* 0x000fe2000001086f */
[----:B------:R-:W-:Y:S01]  /*29d0*/  MUFU.EX2 R33, R33 ;  /* 0x0000002100217308 */ /* 0x000fe20000000800 */
[----:B------:R-:W-:-:S02]  /*29e0*/  FFMA.FTZ R102, R26, c[0x0][0x23c], -R112 ;  /* 0x00008f001a667a23 */ /* 0x000fc40000010870 */
[--C-:B------:R-:W-:Y:S02]  /*29f0*/  FFMA.FTZ R101, R27, c[0x0][0x23c], -R112.reuse ;  /* 0x00008f001b657a23 */ /* 0x100fe40000010870 */
[--C-:B------:R-:W-:Y:S02]  /*2a00*/  FFMA.FTZ R34, R41, c[0x0][0x23c], -R112.reuse ;  /* 0x00008f0029227a23 */ /* 0x100fe40000010870 */
[--C-:B------:R-:W-:Y:S01]  /*2a10*/  FFMA.FTZ R31, R43, c[0x0][0x23c], -R112.reuse ;  /* 0x00008f002b1f7a23 */ /* 0x100fe20000010870 */
[----:B------:R-:W-:Y:S01]  /*2a20*/  MUFU.EX2 R100, R100 ;  /* 0x0000006400647308 */ /* 0x000fe20000000800 */
[----:B------:R-:W-:Y:S02]  /*2a30*/  FFMA.FTZ R32, R25, c[0x0][0x23c], -R112 ;  /* 0x00008f0019207a23 */ /* 0x000fe40000010870 */
[--C-:B------:R-:W-:Y:S02]  /*2a40*/  FFMA.FTZ R29, R22, c[0x0][0x23c], -R111.reuse ;  /* 0x00008f00161d7a23 */ /* 0x100fe4000001086f */
[----:B------:R-:W-:-:S02]  /*2a50*/  FFMA.FTZ R28, R16, c[0x0][0x23c], -R111 ;  /* 0x00008f00101c7a23 */ /* 0x000fc4000001086f */
[--C-:B------:R-:W-:Y:S01]  /*2a60*/  FFMA.FTZ R27, R18, c[0x0][0x23c], -R111.reuse ;  /* 0x00008f00121b7a23 */ /* 0x100fe2000001086f */
[----:B------:R-:W2:Y:S01]  /*2a70*/  MUFU.EX2 R35, R35 ;  /* 0x0000002300237308 */ /* 0x000ea20000000800 */
[--C-:B------:R-:W-:Y:S02]  /*2a80*/  FFMA.FTZ R24, R12, c[0x0][0x23c], -R111.reuse ;  /* 0x00008f000c187a23 */ /* 0x100fe4000001086f */
[--C-:B------:R-:W-:Y:S01]  /*2a90*/  FFMA.FTZ R25, R19, c[0x0][0x23c], -R112.reuse ;  /* 0x00008f0013197a23 */ /* 0x100fe20000010870 */
[----:B------:R-:W3:Y:S01]  /*2aa0*/  LDSM.16.MT88.4 R12, [R140+0x8800] ;  /* 0x008800008c0c783b */ /* 0x000ee20000004200 */
[--C-:B------:R-:W-:Y:S02]  /*2ab0*/  FFMA.FTZ R26, R21, c[0x0][0x23c], -R112.reuse ;  /* 0x00008f00151a7a23 */ /* 0x100fe40000010870 */
[----:B------:R-:W-:Y:S01]  /*2ac0*/  FFMA.FTZ R23, R23, c[0x0][0x23c], -R112 ;  /* 0x00008f0017177a23 */ /* 0x000fe20000010870 */
[----:B------:R-:W4:Y:S01]  /*2ad0*/  MUFU.EX2 R30, R30 ;  /* 0x0000001e001e7308 */ /* 0x000f220000000800 */
[----:B------:R-:W-:Y:S01]  /*2ae0*/  LDSM.16.MT88.4 R16, [R137+0x8800] ;  /* 0x008800008910783b */ /* 0x000fe20000004200 */
[----:B------:R-:W-:-:S02]  /*2af0*/  FFMA.FTZ R166, R114, c[0x0][0x23c], -R111 ;  /* 0x00008f0072a67a23 */ /* 0x000fc4000001086f */
[--C-:B------:R-:W-:Y:S02]  /*2b00*/  FFMA.FTZ R113, R168, c[0x0][0x23c], -R111.reuse ;  /* 0x00008f00a8717a23 */ /* 0x100fe4000001086f */
[--C-:B------:R-:W-:Y:S02]  /*2b10*/  FFMA.FTZ R114, R170, c[0x0][0x23c], -R111.reuse ;  /* 0x00008f00aa727a23 */ /* 0x100fe4000001086f */
[----:B------:R-:W-:Y:S01]  /*2b20*/  MUFU.EX2 R102, R102 ;  /* 0x0000006600667308 */ /* 0x000fe20000000800 */
[----:B--2---:R-:W-:Y:S01]  /*2b30*/  F2FP.PACK_AB R88, R35, R100 ;  /* 0x000000642358723e */ /* 0x004fe200000000ff */
[----:B------:R-:W-:Y:S02]  /*2b40*/  FFMA.FTZ R115, R115, c[0x0][0x23c], -R112 ;  /* 0x00008f0073737a23 */ /* 0x000fe40000010870 */
[--C-:B------:R-:W-:Y:S02]  /*2b50*/  FFMA.FTZ R104, R104, c[0x0][0x23c], -R111.reuse ;  /* 0x00008f0068687a23 */ /* 0x100fe4000001086f */
[----:B------:R-:W-:-:S02]  /*2b60*/  FFMA.FTZ R109, R109, c[0x0][0x23c], -R111 ;  /* 0x00008f006d6d7a23 */ /* 0x000fc4000001086f */
[----:B------:R-:W2:Y:S01]  /*2b70*/  MUFU.EX2 R101, R101 ;  /* 0x0000006500657308 */ /* 0x000ea20000000800 */
[----:B----4-:R-:W-:Y:S01]  /*2b80*/  F2FP.PACK_AB R90, R30, R33 ;  /* 0x000000211e5a723e */ /* 0x010fe200000000ff */
[----:B------:R-:W-:Y:S02]  /*2b90*/  FFMA.FTZ R108, R108, c[0x0][0x23c], -R111 ;  /* 0x00008f006c6c7a23 */ /* 0x000fe4000001086f */
[--C-:B------:R-:W-:Y:S02]  /*2ba0*/  FFMA.FTZ R103, R103, c[0x0][0x23c], -R112.reuse ;  /* 0x00008f0067677a23 */ /* 0x100fe40000010870 */
[--C-:B------:R-:W-:Y:S02]  /*2bb0*/  FFMA.FTZ R170, R105, c[0x0][0x23c], -R112.reuse ;  /* 0x00008f0069aa7a23 */ /* 0x100fe40000010870 */
[----:B------:R-:W-:Y:S01]  /*2bc0*/  MUFU.EX2 R34, R34 ;  /* 0x0000002200227308 */ /* 0x000fe20000000800 */
[----:B------:R-:W-:Y:S02]  /*2bd0*/  FFMA.FTZ R106, R106, c[0x0][0x23c], -R112 ;  /* 0x00008f006a6a7a23 */ /* 0x000fe40000010870 */
[----:B------:R-:W-:-:S04]  /*2be0*/  FADD.FTZ R100, R100, R35 ;  /* 0x0000002364647221 */ /* 0x000fc80000010000 */
[----:B------:R-:W-:Y:S01]  /*2bf0*/  FADD.FTZ R33, R33, R100 ;  /* 0x0000006421217221 */ /* 0x000fe20000010000 */
[----:B------:R-:W4:Y:S01]  /*2c00*/  MUFU.EX2 R31, R31 ;  /* 0x0000001f001f7308 */ /* 0x000f220000000800 */
[----:B--2---:R-:W-:Y:S01]  /*2c10*/  F2FP.PACK_AB R89, R101, R102 ;  /* 0x000000666559723e */ /* 0x004fe200000000ff */
[----:B------:R-:W-:Y:S02]  /*2c20*/  FADD.FTZ R101, R102, R101 ;  /* 0x0000006566657221 */ /* 0x000fe40000010000 */
[----:B------:R-:W-:-:S04]  /*2c30*/  FADD.FTZ R30, R30, R33 ;  /* 0x000000211e1e7221 */ /* 0x000fc80000010000 */
[----:B------:R-:W-:Y:S01]  /*2c40*/  MUFU.EX2 R29, R29 ;  /* 0x0000001d001d7308 */ /* 0x000fe20000000800 */
[----:B----4-:R-:W-:-:S07]  /*2c50*/  F2FP.PACK_AB R91, R31, R34 ;  /* 0x000000221f5b723e */ /* 0x010fce00000000ff */
[----:B------:R-:W2:Y:S01]  /*2c60*/  MUFU.EX2 R28, R28 ;  /* 0x0000001c001c7308 */ /* 0x000ea20000000800 */
[----:B------:R-:W-:-:S04]  /*2c70*/  FADD.FTZ R34, R34, R101 ;  /* 0x0000006522227221 */ /* 0x000fc80000010000 */
[----:B------:R-:W-:Y:S01]  /*2c80*/  FADD.FTZ R31, R31, R34 ;  /* 0x000000221f1f7221 */ /* 0x000fe20000010000 */
[C---:B------:R-:W-:Y:S02]  /*2c90*/  HMMA.16816.F32 R40, R88.reuse, R44, RZ ;  /* 0x0000002c5828723c */ /* 0x040fe400000018ff */
[----:B------:R-:W-:Y:S06]  /*2ca0*/  MUFU.EX2 R27, R27 ;  /* 0x0000001b001b7308 */ /* 0x000fec0000000800 */
[----:B------:R-:W-:Y:S02]  /*2cb0*/  HMMA.16816.F32 R44, R88, R46, RZ ;  /* 0x0000002e582c723c */ /* 0x000fe400000018ff */
[----:B------:R-:W4:Y:S01]  /*2cc0*/  MUFU.EX2 R24, R24 ;  /* 0x0000001800187308 */ /* 0x000f220000000800 */
[----:B--2---:R-:W-:Y:S01]  /*2cd0*/  F2FP.PACK_AB R4, R28, R29 ;  /* 0x0000001d1c04723e */ /* 0x004fe200000000ff */
[----:B------:R-:W-:-:S04]  /*2ce0*/  FADD.FTZ R29, R29, R30 ;  /* 0x0000001e1d1d7221 */ /* 0x000fc80000010000 */
[C---:B------:R-:W-:Y:S01]  /*2cf0*/  HMMA.16816.F32 R96, R88.reuse, R36, RZ ;  /* 0x000000245860723c */ /* 0x040fe200000018ff */
[----:B------:R-:W-:Y:S01]  /*2d00*/  FADD.FTZ R28, R28, R29 ;  /* 0x0000001d1c1c7221 */ /* 0x000fe20000010000 */
[----:B------:R-:W-:Y:S06]  /*2d10*/  MUFU.EX2 R32, R32 ;  /* 0x0000002000207308 */ /* 0x000fec0000000800 */
[----:B------:R-:W-:Y:S02]  /*2d20*/  HMMA.16816.F32 R36, R88, R38, RZ ;  /* 0x000000265824723c */ /* 0x000fe400000018ff */
[----:B------:R-:W2:Y:S01]  /*2d30*/  MUFU.EX2 R25, R25 ;  /* 0x0000001900197308 */ /* 0x000ea20000000800 */
[----:B----4-:R-:W-:Y:S01]  /*2d40*/  F2FP.PACK_AB R6, R24, R27 ;  /* 0x0000001b1806723e */ /* 0x010fe200000000ff */
[----:B------:R-:W-:-:S04]  /*2d50*/  FADD.FTZ R27, R27, R28 ;  /* 0x0000001c1b1b7221 */ /* 0x000fc80000010000 */
[C---:B------:R-:W-:Y:S01]  /*2d60*/  HMMA.16816.F32 R64, R88.reuse, R68, RZ ;  /* 0x000000445840723c */ /* 0x040fe200000018ff */
[----:B------:R-:W-:Y:S01]  /*2d70*/  FADD.FTZ R27, R24, R27 ;  /* 0x0000001b181b7221 */ /* 0x000fe20000010000 */
        /* <DEDUP_REMOVED lines=8> */
[----:B------:R-:W-:Y:S01]  /*2e00*/  HMMA.16816.F32 R52, R88, R54, RZ ;  /* 0x000000365834723c */ /* 0x000fe200000018ff */
[----:B----4-:R-:W-:Y:S01]  /*2e10*/  F2FP.PACK_AB R7, R3, R26 ;  /* 0x0000001a0307723e */ /* 0x010fe200000000ff */
[----:B------:R-:W-:Y:S01]  /*2e20*/  LDSM.16.MT88.4 R20, [R136+0x8800] ;  /* 0x008800008814783b */ /* 0x000fe20000004200 */
[----:B------:R-:W2:Y:S01]  /*2e30*/  MUFU.EX2 R113, R113 ;  /* 0x0000007100717308 */ /* 0x000ea20000000800 */
[----:B------:R-:W-:-:S04]  /*2e40*/  FADD.FTZ R26, R26, R25 ;  /* 0x000000191a1a7221 */ /* 0x000fc80000010000 */
[----:B------:R-:W-:Y:S01]  /*2e50*/  HMMA.16816.F32 R56, R88, R60, RZ ;  /* 0x0000003c5838723c */ /* 0x000fe200000018ff */
[----:B------:R-:W-:Y:S02]  /*2e60*/  FADD.FTZ R26, R3, R26 ;  /* 0x0000001a031a7221 */ /* 0x000fe40000010000 */
[----:B------:R-:W-:Y:S05]  /*2e70*/  MUFU.EX2 R114, R114 ;  /* 0x0000007200727308 */ /* 0x000fea0000000800 */
[C---:B-1----:R-:W-:Y:S03]  /*2e80*/  HMMA.16816.F32 R40, R4.reuse, R8, R40 ;  /* 0x000000080428723c */ /* 0x042fe60000001828 */
[----:B------:R-:W-:Y:S05]  /*2e90*/  MUFU.EX2 R115, R115 ;  /* 0x0000007300737308 */ /* 0x000fea0000000800 */
[C---:B------:R-:W-:Y:S01]  /*2ea0*/  HMMA.16816.F32 R44, R4.reuse, R10, R44 ;  /* 0x0000000a042c723c */ /* 0x040fe2000000182c */
[----:B------:R-:W1:Y:S02]  /*2eb0*/  LDSM.16.MT88.4 R8, [R140+0xa800] ;  /* 0x00a800008c08783b */ /* 0x000e640000004200 */
[----:B------:R-:W-:Y:S05]  /*2ec0*/  MUFU.EX2 R104, R104 ;  /* 0x0000006800687308 */ /* 0x000fea0000000800 */
[C---:B---3--:R-:W-:Y:S03]  /*2ed0*/  HMMA.16816.F32 R96, R4.reuse, R12, R96 ;  /* 0x0000000c0460723c */ /* 0x048fe60000001860 */
[----:B------:R-:W-:Y:S05]  /*2ee0*/  MUFU.EX2 R109, R109 ;  /* 0x0000006d006d7308 */ /* 0x000fea0000000800 */
[----:B------:R-:W-:Y:S01]  /*2ef0*/  HMMA.16816.F32 R36, R4, R14, R36 ;  /* 0x0000000e0424723c */ /* 0x000fe20000001824 */
[----:B------:R-:W3:Y:S02]  /*2f00*/  LDSM.16.MT88.4 R12, [R136+0xa000] ;  /* 0x00a00000880c783b */ /* 0x000ee40000004200 */
[----:B------:R-:W-:Y:S05]  /*2f10*/  MUFU.EX2 R108, R108 ;  /* 0x0000006c006c7308 */ /* 0x000fea0000000800 */
[C---:B------:R-:W-:Y:S03]  /*2f20*/  HMMA.16816.F32 R72, R88.reuse, R76, RZ ;  /* 0x0000004c5848723c */ /* 0x040fe600000018ff */
[----:B------:R-:W-:Y:S05]  /*2f30*/  MUFU.EX2 R103, R103 ;  /* 0x0000006700677308 */ /* 0x000fea0000000800 */
[C---:B------:R-:W-:Y:S03]  /*2f40*/  HMMA.16816.F32 R92, R88.reuse, R80, RZ ;  /* 0x00000050585c723c */ /* 0x040fe600000018ff */
[----:B------:R-:W-:Y:S05]  /*2f50*/  MUFU.EX2 R105, R106 ;  /* 0x0000006a00697308 */ /* 0x000fea0000000800 */
[----:B------:R-:W-:Y:S03]  /*2f60*/  HMMA.16816.F32 R60, R88, R62, RZ ;  /* 0x0000003e583c723c */ /* 0x000fe600000018ff */
[----:B------:R-:W-:Y:S05]  /*2f70*/  MUFU.EX2 R170, R170 ;  /* 0x000000aa00aa7308 */ /* 0x000fea0000000800 */
[C---:B-1----:R-:W-:Y:S08]  /*2f80*/  HMMA.16816.F32 R64, R4.reuse, R8, R64 ;  /* 0x000000080440723c */ /* 0x042ff00000001840 */
[----:B------:R-:W-:Y:S01]  /*2f90*/  HMMA.16816.F32 R68, R4, R10, R68 ;  /* 0x0000000a0444723c */ /* 0x000fe20000001844 */
[----:B------:R-:W1:Y:S07]  /*2fa0*/  LDSM.16.MT88.4 R8, [R136+0xa800] ;  /* 0x00a800008808783b */ /* 0x000e6e0000004200 */
[C---:B------:R-:W-:Y:S08]  /*2fb0*/  HMMA.16816.F32 R76, R88.reuse, R78, RZ ;  /* 0x0000004e584c723c */ /* 0x040ff000000018ff */
[C---:B------:R-:W-:Y:S08]  /*2fc0*/  HMMA.16816.F32 R80, R88.reuse, R82, RZ ;  /* 0x000000525850723c */ /* 0x040ff000000018ff */
[C---:B---3--:R-:W-:Y:S08]  /*2fd0*/  HMMA.16816.F32 R84, R88.reuse, R12, RZ ;  /* 0x0000000c5854723c */ /* 0x048ff000000018ff */
[----:B------:R-:W-:Y:S01]  /*2fe0*/  HMMA.16816.F32 R88, R88, R14, RZ ;  /* 0x0000000e5858723c */ /* 0x000fe200000018ff */
[----:B------:R-:W-:Y:S07]  /*2ff0*/  LDSM.16.MT88.4 R12, [R137+0xa800] ;  /* 0x00a80000890c783b */ /* 0x000fee0000004200 */
[C---:B------:R-:W-:Y:S08]  /*3000*/  HMMA.16816.F32 R48, R4.reuse, R16, R48 ;  /* 0x000000100430723c */ /* 0x040ff00000001830 */
[C---:B------:R-:W-:Y:S01]  /*3010*/  HMMA.16816.F32 R52, R4.reuse, R18, R52 ;  /* 0x000000120434723c */ /* 0x040fe20000001834 */
[----:B------:R-:W3:Y:S07]  /*3020*/  LDSM.16.MT88.4 R16, [R138+0xa800] ;  /* 0x00a800008a10783b */ /* 0x000eee0000004200 */
[C---:B-1----:R-:W-:Y:S08]  /*3030*/  HMMA.16816.F32 R84, R4.reuse, R8, R84 ;  /* 0x000000080454723c */ /* 0x042ff00000001854 */
[C---:B------:R-:W-:Y:S01]  /*3040*/  HMMA.16816.F32 R88, R4.reuse, R10, R88 ;  /* 0x0000000a0458723c */ /* 0x040fe20000001858 */
[----:B------:R-:W1:Y:S07]  /*3050*/  LDSM.16.MT88.4 R8, [R140+0x9000] ;  /* 0x009000008c08783b */ /* 0x000e6e0000004200 */
[C---:B------:R-:W-:Y:S07]  /*3060*/  HMMA.16816.F32 R56, R4.reuse, R20, R56 ;  /* 0x000000140438723c */ /* 0x040fee0000001838 */
[----:B------:R-:W-:Y:S01]  /*3070*/  FFMA.FTZ R21, R172, c[0x0][0x23c], -R111 ;  /* 0x00008f00ac157a23 */ /* 0x000fe2000001086f */
[----:B------:R-:W-:Y:S01]  /*3080*/  HMMA.16816.F32 R60, R4, R22, R60 ;  /* 0x00000016043c723c */ /* 0x000fe2000000183c */
[----:B------:R-:W-:-:S02]  /*3090*/  FFMA.FTZ R20, R127, c[0x0][0x23c], -R112 ;  /* 0x00008f007f147a23 */ /* 0x000fc40000010870 */
[----:B------:R-:W-:Y:S02]  /*30a0*/  FFMA.FTZ R127, R110, c[0x0][0x23c], -R111 ;  /* 0x00008f006e7f7a23 */ /* 0x000fe4000001086f */
[----:B------:R-:W-:Y:S01]  /*30b0*/  MUFU.EX2 R21, R21 ;  /* 0x0000001500157308 */ /* 0x000fe20000000800 */
[--C-:B------:R-:W-:Y:S02]  /*30c0*/  FFMA.FTZ R110, R107, c[0x0][0x23c], -R112.reuse ;  /* 0x00008f006b6e7a23 */ /* 0x100fe40000010870 */
[--C-:B------:R-:W-:Y:S01]  /*30d0*/  FFMA.FTZ R22, R157, c[0x0][0x23c], -R112.reuse ;  /* 0x00008f009d167a23 */ /* 0x100fe20000010870 */
[----:B---3--:R-:W-:Y:S01]  /*30e0*/  HMMA.16816.F32 R72, R4, R16, R72 ;  /* 0x000000100448723c */ /* 0x008fe20000001848 */
[----:B------:R-:W-:-:S03]  /*30f0*/  FFMA.FTZ R23, R167, c[0x0][0x23c], -R112 ;  /* 0x00008f00a7177a23 */ /* 0x000fc60000010870 */
[----:B------:R-:W-:Y:S04]  /*3100*/  MUFU.EX2 R20, R20 ;  /* 0x0000001400147308 */ /* 0x000fe80000000800 */
[C---:B------:R-:W-:Y:S01]  /*3110*/  HMMA.16816.F32 R76, R4.reuse, R18, R76 ;  /* 0x00000012044c723c */ /* 0x040fe2000000184c */
[----:B------:R-:W3:Y:S03]  /*3120*/  LDSM.16.MT88.4 R16, [R138+0x9000] ;  /* 0x009000008a10783b */ /* 0x000ee60000004200 */
[----:B------:R-:W4:Y:S04]  /*3130*/  MUFU.EX2 R22, R22 ;  /* 0x0000001600167308 */ /* 0x000f280000000800 */
[C---:B------:R-:W-:Y:S04]  /*3140*/  HMMA.16816.F32 R92, R4.reuse, R12, R92 ;  /* 0x0000000c045c723c */ /* 0x040fe8000000185c */
[----:B------:R-:W5:Y:S04]  /*3150*/  MUFU.EX2 R23, R23 ;  /* 0x0000001700177308 */ /* 0x000f680000000800 */
[----:B------:R-:W-:Y:S01]  /*3160*/  HMMA.16816.F32 R80, R4, R14, R80 ;  /* 0x0000000e0450723c */ /* 0x000fe20000001850 */
[----:B------:R-:W3:Y:S03]  /*3170*/  LDSM.16.MT88.4 R12, [R136+0x9000] ;  /* 0x00900000880c783b */ /* 0x000ee60000004200 */
[----:B------:R-:W1:Y:S03]  /*3180*/  MUFU.EX2 R127, R127 ;  /* 0x0000007f007f7308 */ /* 0x000e660000000800 */
[----:B--2---:R-:W-:Y:S01]  /*3190*/  F2FP.PACK_AB R4, R113, R166 ;  /* 0x000000a67104723e */ /* 0x004fe200000000ff */
[----:B------:R-:W-:Y:S01]  /*31a0*/  FADD.FTZ R166, R166, R27 ;  /* 0x0000001ba6a67221 */ /* 0x000fe20000010000 */
[----:B----4-:R-:W-:Y:S01]  /*31b0*/  F2FP.PACK_AB R5, R22, R115 ;  /* 0x000000731605723e */ /* 0x010fe200000000ff */
[----:B------:R-:W-:Y:S01]  /*31c0*/  FADD.FTZ R115, R115, R26 ;  /* 0x0000001a73737221 */ /* 0x000fe20000010000 */
[----:B------:R-:W-:Y:S01]  /*31d0*/  F2FP.PACK_AB R6, R21, R114 ;  /* 0x000000721506723e */ /* 0x000fe200000000ff */
[----:B------:R-:W2:Y:S01]  /*31e0*/  MUFU.EX2 R110, R110 ;  /* 0x0000006e006e7308 */ /* 0x000ea20000000800 */
[----:B-----5:R-:W-:Y:S01]  /*31f0*/  F2FP.PACK_AB R7, R20, R23 ;  /* 0x000000171407723e */ /* 0x020fe200000000ff */
[----:B------:R-:W-:-:S02]  /*3200*/  FADD.FTZ R113, R113, R166 ;  /* 0x000000a671717221 */ /* 0x000fc40000010000 */
[----:B------:R-:W-:Y:S02]  /*3210*/  FADD.FTZ R22, R22, R115 ;  /* 0x0000007316167221 */ /* 0x000fe40000010000 */
[----:B------:R-:W-:Y:S02]  /*3220*/  FADD.FTZ R114, R114, R113 ;  /* 0x0000007172727221 */ /* 0x000fe40000010000 */
[----:B-1----:R-:W-:Y:S01]  /*3230*/  HMMA.16816.F32 R96, R4, R8, R96 ;  /* 0x000000080460723c */ /* 0x002fe20000001860 */
[----:B------:R-:W-:Y:S02]  /*3240*/  FADD.FTZ R23, R23, R22 ;  /* 0x0000001617177221 */ /* 0x000fe40000010000 */
[----:B------:R-:W-:Y:S02]  /*3250*/  FADD.FTZ R21, R21, R114 ;  /* 0x0000007215157221 */ /* 0x000fe40000010000 */
[----:B------:R-:W-:-:S03]  /*3260*/  FADD.FTZ R20, R20, R23 ;  /* 0x0000001714147221 */ /* 0x000fc60000010000 */
[C---:B------:R-:W-:Y:S01]  /*3270*/  HMMA.16816.F32 R36, R4.reuse, R10, R36 ;  /* 0x0000000a0424723c */ /* 0x040fe20000001824 */
[----:B------:R-:W1:Y:S07]  /*3280*/  LDSM.16.MT88.4 R8, [R137+0x9000] ;  /* 0x009000008908783b */ /* 0x000e6e0000004200 */
[C---:B---3--:R-:W-:Y:S08]  /*3290*/  HMMA.16816.F32 R40, R4.reuse, R16, R40 ;  /* 0x000000100428723c */ /* 0x048ff00000001828 */
[C---:B------:R-:W-:Y:S08]  /*32a0*/  HMMA.16816.F32 R56, R4.reuse, R12, R56 ;  /* 0x0000000c0438723c */ /* 0x040ff00000001838 */
[C---:B------:R-:W-:Y:S01]  /*32b0*/  HMMA.16816.F32 R60, R4.reuse, R14, R60 ;  /* 0x0000000e043c723c */ /* 0x040fe2000000183c */
[----:B------:R-:W3:Y:S07]  /*32c0*/  LDSM.16.MT88.4 R12, [R137+0xb000] ;  /* 0x00b00000890c783b */ /* 0x000eee0000004200 */
[C---:B------:R-:W-:Y:S01]  /*32d0*/  HMMA.16816.F32 R44, R4.reuse, R18, R44 ;  /* 0x00000012042c723c */ /* 0x040fe2000000182c */
[----:B------:R-:W4:Y:S07]  /*32e0*/  LDSM.16.MT88.4 R16, [R138+0xb000] ;  /* 0x00b000008a10783b */ /* 0x000f2e0000004200 */
[C---:B-1----:R-:W-:Y:S08]  /*32f0*/  HMMA.16816.F32 R48, R4.reuse, R8, R48 ;  /* 0x000000080430723c */ /* 0x042ff00000001830 */
[C---:B------:R-:W-:Y:S01]  /*3300*/  HMMA.16816.F32 R52, R4.reuse, R10, R52 ;  /* 0x0000000a0434723c */ /* 0x040fe20000001834 */
[----:B------:R-:W1:Y:S07]  /*3310*/  LDSM.16.MT88.4 R8, [R140+0xb000] ;  /* 0x00b000008c08783b */ /* 0x000e6e0000004200 */
[C---:B---3--:R-:W-:Y:S08]  /*3320*/  HMMA.16816.F32 R92, R4.reuse, R12, R92 ;  /* 0x0000000c045c723c */ /* 0x048ff0000000185c */
[C---:B------:R-:W-:Y:S01]  /*3330*/  HMMA.16816.F32 R80, R4.reuse, R14, R80 ;  /* 0x0000000e0450723c */ /* 0x040fe20000001850 */
[----:B------:R-:W-:Y:S07]  /*3340*/  LDSM.16.MT88.4 R12, [R140+0x9800] ;  /* 0x009800008c0c783b */ /* 0x000fee0000004200 */
[C---:B----4-:R-:W-:Y:S08]  /*3350*/  HMMA.16816.F32 R72, R4.reuse, R16, R72 ;  /* 0x000000100448723c */ /* 0x050ff00000001848 */
[C---:B------:R-:W-:Y:S01]  /*3360*/  HMMA.16816.F32 R76, R4.reuse, R18, R76 ;  /* 0x00000012044c723c */ /* 0x040fe2000000184c */
[----:B------:R-:W-:Y:S07]  /*3370*/  LDSM.16.MT88.4 R16, [R137+0x9800] ;  /* 0x009800008910783b */ /* 0x000fee0000004200 */
[C---:B-1----:R-:W-:Y:S08]  /*3380*/  HMMA.16816.F32 R64, R4.reuse, R8, R64 ;  /* 0x000000080440723c */ /* 0x042ff00000001840 */
[C---:B------:R-:W-:Y:S01]  /*3390*/  HMMA.16816.F32 R68, R4.reuse, R10, R68 ;  /* 0x0000000a0444723c */ /* 0x040fe20000001844 */
[----:B------:R-:W1:Y:S07]  /*33a0*/  LDSM.16.MT88.4 R8, [R136+0xb000] ;  /* 0x00b000008808783b */ /* 0x000e6e0000004200 */
[C---:B-1----:R-:W-:Y:S08]  /*33b0*/  HMMA.16816.F32 R84, R4.reuse, R8, R84 ;  /* 0x000000080454723c */ /* 0x042ff00000001854 */
[----:B------:R-:W-:Y:S01]  /*33c0*/  HMMA.16816.F32 R88, R4, R10, R88 ;  /* 0x0000000a0458723c */ /* 0x000fe20000001858 */
[----:B------:R-:W1:Y:S06]  /*33d0*/  LDSM.16.MT88.4 R8, [R138+0x9800] ;  /* 0x009800008a08783b */ /* 0x000e6c0000004200 */
[----:B------:R-:W-:Y:S01]  /*33e0*/  F2FP.PACK_AB R4, R127, R104 ;  /* 0x000000687f04723e */ /* 0x000fe200000000ff */
[----:B------:R-:W-:Y:S01]  /*33f0*/  FADD.FTZ R104, R104, R21 ;  /* 0x0000001568687221 */ /* 0x000fe20000010000 */
[----:B--2---:R-:W-:Y:S01]  /*3400*/  F2FP.PACK_AB R5, R110, R103 ;  /* 0x000000676e05723e */ /* 0x004fe200000000ff */
[----:B------:R-:W-:Y:S01]  /*3410*/  FADD.FTZ R103, R103, R20 ;  /* 0x0000001467677221 */ /* 0x000fe20000010000 */
[----:B------:R-:W-:Y:S01]  /*3420*/  F2FP.PACK_AB R6, R108, R109 ;  /* 0x0000006d6c06723e */ /* 0x000fe200000000ff */
[----:B------:R-:W-:Y:S01]  /*3430*/  FADD.FTZ R104, R127, R104 ;  /* 0x000000687f687221 */ /* 0x000fe20000010000 */
[----:B------:R-:W-:Y:S01]  /*3440*/  F2FP.PACK_AB R7, R170, R105 ;  /* 0x00000069aa07723e */ /* 0x000fe200000000ff */
[----:B------:R-:W-:-:S02]  /*3450*/  FADD.FTZ R110, R110, R103 ;  /* 0x000000676e6e7221 */ /* 0x000fc40000010000 */
[----:B------:R-:W-:Y:S02]  /*3460*/  FADD.FTZ R109, R109, R104 ;  /* 0x000000686d6d7221 */ /* 0x000fe40000010000 */
[----:B------:R-:W-:Y:S02]  /*3470*/  FADD.FTZ R105, R105, R110 ;  /* 0x0000006e69697221 */ /* 0x000fe40000010000 */
[----:B------:R-:W-:Y:S01]  /*3480*/  HMMA.16816.F32 R96, R4, R12, R96 ;  /* 0x0000000c0460723c */ /* 0x000fe20000001860 */
[----:B------:R-:W-:Y:S02]  /*3490*/  FADD.FTZ R171, R108, R109 ;  /* 0x0000006d6cab7221 */ /* 0x000fe40000010000 */
[----:B------:R-:W-:-:S05]  /*34a0*/  FADD.FTZ R170, R170, R105 ;  /* 0x00000069aaaa7221 */ /* 0x000fca0000010000 */
[C---:B------:R-:W-:Y:S01]  /*34b0*/  HMMA.16816.F32 R36, R4.reuse, R14, R36 ;  /* 0x0000000e0424723c */ /* 0x040fe20000001824 */
[----:B------:R-:W2:Y:S07]  /*34c0*/  LDSM.16.MT88.4 R12, [R136+0x9800] ;  /* 0x00980000880c783b */ /* 0x000eae0000004200 */
[C---:B------:R-:W-:Y:S08]  /*34d0*/  HMMA.16816.F32 R48, R4.reuse, R16, R48 ;  /* 0x000000100430723c */ /* 0x040ff00000001830 */
[C---:B-1----:R-:W-:Y:S08]  /*34e0*/  HMMA.16816.F32 R40, R4.reuse, R8, R40 ;  /* 0x000000080428723c */ /* 0x042ff00000001828 */
[C---:B------:R-:W-:Y:S01]  /*34f0*/  HMMA.16816.F32 R44, R4.reuse, R10, R44 ;  /* 0x0000000a042c723c */ /* 0x040fe2000000182c */
[----:B------:R-:W1:Y:S07]  /*3500*/  LDSM.16.MT88.4 R8, [R140+0xb800] ;  /* 0x00b800008c08783b */ /* 0x000e6e0000004200 */
[C---:B------:R-:W-:Y:S01]  /*3510*/  HMMA.16816.F32 R52, R4.reuse, R18, R52 ;  /* 0x000000120434723c */ /* 0x040fe20000001834 */
[----:B------:R-:W3:Y:S07]  /*3520*/  LDSM.16.MT88.4 R16, [R138+0xb800] ;  /* 0x00b800008a10783b */ /* 0x000eee0000004200 */
[C---:B--2---:R-:W-:Y:S08]  /*3530*/  HMMA.16816.F32 R56, R4.reuse, R12, R56 ;  /* 0x0000000c0438723c */ /* 0x044ff00000001838 */
[C---:B------:R-:W-:Y:S01]  /*3540*/  HMMA.16816.F32 R60, R4.reuse, R14, R60 ;  /* 0x0000000e043c723c */ /* 0x040fe2000000183c */
[----:B------:R-:W2:Y:S07]  /*3550*/  LDSM.16.MT88.4 R12, [R137+0xb800] ;  /* 0x00b80000890c783b */ /* 0x000eae0000004200 */
[C---:B-1----:R-:W-:Y:S08]  /*3560*/  HMMA.16816.F32 R64, R4.reuse, R8, R64 ;  /* 0x000000080440723c */ /* 0x042ff00000001840 */
[C---:B------:R-:W-:Y:S01]  /*3570*/  HMMA.16816.F32 R68, R4.reuse, R10, R68 ;  /* 0x0000000a0444723c */ /* 0x040fe20000001844 */
[----:B------:R-:W1:Y:S07]  /*3580*/  LDSM.16.MT88.4 R8, [R136+0xb800] ;  /* 0x00b800008808783b */ /* 0x000e6e0000004200 */
[C---:B---3--:R-:W-:Y:S08]  /*3590*/  HMMA.16816.F32 R72, R4.reuse, R16, R72 ;  /* 0x000000100448723c */ /* 0x048ff00000001848 */
[C---:B------:R-:W-:Y:S08]  /*35a0*/  HMMA.16816.F32 R76, R4.reuse, R18, R76 ;  /* 0x00000012044c723c */ /* 0x040ff0000000184c */
[C---:B--2---:R-:W-:Y:S08]  /*35b0*/  HMMA.16816.F32 R92, R4.reuse, R12, R92 ;  /* 0x0000000c045c723c */ /* 0x044ff0000000185c */
[C---:B------:R-:W-:Y:S08]  /*35c0*/  HMMA.16816.F32 R80, R4.reuse, R14, R80 ;  /* 0x0000000e0450723c */ /* 0x040ff00000001850 */
[C---:B-1----:R-:W-:Y:S08]  /*35d0*/  HMMA.16816.F32 R84, R4.reuse, R8, R84 ;  /* 0x000000080454723c */ /* 0x042ff00000001854 */
[----:B------:R-:W-:Y:S01]  /*35e0*/  HMMA.16816.F32 R88, R4, R10, R88 ;  /* 0x0000000a0458723c */ /* 0x000fe20000001858 */
[----:B------:R-:W-:Y:S05]  /*35f0*/  @!UPT UIADD3 URZ, URZ, URZ, URZ ;  /* 0x0000003f3f3ff290 */ /* 0x000fea000fffe03f */
[----:B------:R-:W-:Y:S11]  /*3600*/  @!P0 BRA `(.L_x_482) ;  /* 0x000024a000008947 */ /* 0x000ff60003800000 */
[----:B------:R-:W-:Y:S01]  /*3610*/  IADD3 R126, R120, -0x2, RZ ;  /* 0xfffffffe787e7810 */ /* 0x000fe20007ffe0ff */
[----:B------:R-:W-:Y:S01]  /*3620*/  IMAD.MOV.U32 R6, RZ, RZ, R118 ;  /* 0x000000ffff067224 */ /* 0x000fe200078e0076 */
[----:B------:R-:W-:-:S04]  /*3630*/  DEPBAR.LE SB0, 0x0 ;  /* 0x000080000000791a */ /* 0x000fc80000000000 */
[----:B------:R-:W-:Y:S01]  /*3640*/  SHF.R.S32.HI R4, RZ, 0x1f, R126 ;  /* 0x0000001fff047819 */ /* 0x000fe2000001147e */
[----:B------:R-:W-:Y:S02]  /*3650*/  IMAD R3, R148, R126, RZ ;  /* 0x0000007e94037224 */ /* 0x000fe400078e02ff */
[----:B------:R-:W-:Y:S02]  /*3660*/  IMAD.MOV.U32 R7, RZ, RZ, R123 ;  /* 0x000000ffff077224 */ /* 0x000fe400078e007b */
[-C--:B------:R-:W-:Y:S01]  /*3670*/  IMAD R3, R4, R149.reuse, R3 ;  /* 0x0000009504037224 */ /* 0x080fe200078e0203 */
[----:B------:R-:W-:Y:S01]  /*3680*/  SHF.L.U64.HI R4, R116, 0x5, R117 ;  /* 0x0000000574047819 */ /* 0x000fe20000010275 */
[----:B------:R-:W-:-:S04]  /*3690*/  IMAD.WIDE.U32 R6, R126, R149, R6 ;  /* 0x000000957e067225 */ /* 0x000fc800078e0006 */
[----:B------:R-:W-:Y:S01]  /*36a0*/  IMAD.SHL.U32 R5, R116, 0x20, RZ ;  /* 0x0000002074057824 */ /* 0x000fe200078e00ff */
[----:B------:R-:W-:Y:S01]  /*36b0*/  BAR.SYNC.DEFER_BLOCKING 0x0 ;  /* 0x0000000000007b1d */ /* 0x000fe20000010000 */
[----:B------:R-:W-:Y:S01]  /*36c0*/  IMAD.IADD R3, R7, 0x1, R3 ;  /* 0x0000000107037824 */ /* 0x000fe200078e0203 */
[----:B------:R-:W-:Y:S01]  /*36d0*/  LEA R12, P1, R6, c[0x0][0x170], 0x1 ;  /* 0x00005c00060c7a11 */ /* 0x000fe200078208ff */
[----:B------:R-:W-:-:S03]  /*36e0*/  IMAD R125, R126, 0x40, R125 ;  /* 0x000000407e7d7824 */ /* 0x000fc600078e027d */
[----:B------:R-:W-:Y:S02]  /*36f0*/  IADD3 R14, P0, R5, R12, RZ ;  /* 0x0000000c050e7210 */ /* 0x000fe40007f1e0ff */
[----:B------:R-:W-:Y:S02]  /*3700*/  LEA.HI.X R13, R6, c[0x0][0x174], R3, 0x1, P1 ;  /* 0x00005d00060d7a11 */ /* 0x000fe400008f0c03 */
[-C--:B------:R-:W-:Y:S02]  /*3710*/  IADD3 R6, P1, R14, R5.reuse, RZ ;  /* 0x000000050e067210 */ /* 0x080fe40007f3e0ff */
[----:B------:R-:W-:Y:S01]  /*3720*/  IADD3 R3, R125, 0x8, RZ ;  /* 0x000000087d037810 */ /* 0x000fe20007ffe0ff */
[----:B------:R-:W-:Y:S01]  /*3730*/  IMAD.X R15, R4, 0x1, R13, P0 ;  /* 0x00000001040f7824 */ /* 0x000fe200000e060d */
[----:B------:R-:W-:Y:S02]  /*3740*/  IADD3 R20, P0, R6, R5, RZ ;  /* 0x0000000506147210 */ /* 0x000fe40007f1e0ff */
[----:B------:R-:W-:Y:S01]  /*3750*/  ISETP.GE.AND P4, PT, R3, R121, PT ;  /* 0x000000790300720c */ /* 0x000fe20003f86270 */
[----:B------:R-:W-:Y:S01]  /*3760*/  IMAD.X R7, R15, 0x1, R4, P1 ;  /* 0x000000010f077824 */ /* 0x000fe200008e0604 */
[----:B------:R-:W-:-:S02]  /*3770*/  ISETP.GE.AND P1, PT, R3, R124, PT ;  /* 0x0000007c0300720c */ /* 0x000fc40003f26270 */
[----:B------:R-:W-:Y:S01]  /*3780*/  IADD3 R3, R125, 0x10, RZ ;  /* 0x000000107d037810 */ /* 0x000fe20007ffe0ff */
[----:B------:R-:W-:Y:S01]  /*3790*/  IMAD.X R21, R7, 0x1, R4, P0 ;  /* 0x0000000107157824 */ /* 0x000fe200000e0604 */
[----:B------:R-:W-:Y:S01]  /*37a0*/  @!PT LDS RZ, [RZ] ;  /* 0x00000000fffff984 */ /* 0x000fe20000000800 */
[----:B------:R-:W-:Y:S01]  /*37b0*/  @!PT LDS RZ, [RZ] ;  /* 0x00000000fffff984 */ /* 0x000fe20000000800 */
[----:B------:R-:W-:Y:S01]  /*37c0*/  @!PT LDS RZ, [RZ] ;  /* 0x00000000fffff984 */ /* 0x000fe20000000800 */
[----:B------:R1:W-:Y:S02]  /*37d0*/  LDGSTS.E.BYPASS.LTC128B.128 [R151+0x8000], [R12.64] ;  /* 0x080000000c977fae */ /* 0x0003e4000b901d46 */
[----:B------:R-:W-:Y:S02]  /*37e0*/  ISETP.GE.AND P0, PT, R3, R124, PT ;  /* 0x0000007c0300720c */ /* 0x000fe40003f06270 */
        /* <DEDUP_REMOVED lines=8> */
[----:B------:R-:W1:Y:S04]  /*3870*/  LDSM.16.M88.4 R8, [R145+0x4000] ;  /* 0x004000009108783b */ /* 0x000e680000000200 */
[----:B------:R-:W2:Y:S04]  /*3880*/  LDSM.16.M88.4 R32, [R145+0x4800] ;  /* 0x004800009120783b */ /* 0x000ea80000000200 */
[----:B------:R-:W4:Y:S04]  /*3890*/  LDSM.16.M88.4 R24, [R145+0x5000] ;  /* 0x005000009118783b */ /* 0x000f280000000200 */
[----:B------:R-:W3:Y:S04]  /*38a0*/  LDSM.16.M88.4 R108, [R145+0x5800] ;  /* 0x00580000916c783b */ /* 0x000ee80000000200 */
[----:B------:R-:W-:Y:S04]  /*38b0*/  LDSM.16.M88.4 R100, [R144] ;  /* 0x000000009064783b */ /* 0x000fe80000000200 */
[----:B------:R-:W5:Y:S04]  /*38c0*/  LDSM.16.M88.4 R104, [R143] ;  /* 0x000000008f68783b */ /* 0x000f680000000200 */
[----:B------:R-:W3:Y:S04]  /*38d0*/  LDSM.16.M88.4 R112, [R135] ;  /* 0x000000008770783b */ /* 0x000ee80000000200 */
[----:B------:R-:W0:Y:S01]  /*38e0*/  LDGDEPBAR ;  /* 0x00000000000079af */ /* 0x000e220000000000 */
[C---:B-1----:R-:W-:Y:S08]  /*38f0*/  HMMA.16816.F32 R12, R16.reuse, R8, RZ ;  /* 0x00000008100c723c */ /* 0x042ff000000018ff */
[C---:B------:R-:W-:Y:S08]  /*3900*/  HMMA.16816.F32 R8, R16.reuse, R10, RZ ;  /* 0x0000000a1008723c */ /* 0x040ff000000018ff */
[C---:B--2---:R-:W-:Y:S08]  /*3910*/  HMMA.16816.F32 R4, R16.reuse, R32, RZ ;  /* 0x000000201004723c */ /* 0x044ff000000018ff */
[C---:B----4-:R-:W-:Y:S08]  /*3920*/  HMMA.16816.F32 R28, R16.reuse, R24, RZ ;  /* 0x00000018101c723c */ /* 0x050ff000000018ff */
[C---:B------:R-:W-:Y:S08]  /*3930*/  HMMA.16816.F32 R32, R16.reuse, R34, RZ ;  /* 0x000000221020723c */ /* 0x040ff000000018ff */
[C---:B------:R-:W-:Y:S08]  /*3940*/  HMMA.16816.F32 R24, R16.reuse, R26, RZ ;  /* 0x0000001a1018723c */ /* 0x040ff000000018ff */
[C---:B---3--:R-:W-:Y:S08]  /*3950*/  HMMA.16816.F32 R20, R16.reuse, R108, RZ ;  /* 0x0000006c1014723c */ /* 0x048ff000000018ff */
[----:B------:R-:W-:Y:S01]  /*3960*/  HMMA.16816.F32 R16, R16, R110, RZ ;  /* 0x0000006e1010723c */ /* 0x000fe200000018ff */
[----:B------:R-:W1:Y:S07]  /*3970*/  LDSM.16.M88.4 R108, [R134] ;  /* 0x00000000866c783b */ /* 0x000e6e0000000200 */
[C---:B-----5:R-:W-:Y:S08]  /*3980*/  HMMA.16816.F32 R12, R100.reuse, R104, R12 ;  /* 0x00000068640c723c */ /* 0x060ff0000000180c */
[C---:B------:R-:W-:Y:S01]  /*3990*/  HMMA.16816.F32 R8, R100.reuse, R106, R8 ;  /* 0x0000006a6408723c */ /* 0x040fe20000001808 */
[----:B------:R-:W2:Y:S07]  /*39a0*/  LDSM.16.M88.4 R104, [R133] ;  /* 0x000000008568783b */ /* 0x000eae0000000200 */
[C---:B------:R-:W-:Y:S08]  /*39b0*/  HMMA.16816.F32 R4, R100.reuse, R112, R4 ;  /* 0x000000706404723c */ /* 0x040ff00000001804 */
[C---:B------:R-:W-:Y:S01]  /*39c0*/  HMMA.16816.F32 R32, R100.reuse, R114, R32 ;  /* 0x000000726420723c */ /* 0x040fe20000001820 */
[----:B------:R-:W-:Y:S07]  /*39d0*/  LDSM.16.M88.4 R112, [R139+0x4800] ;  /* 0x004800008b70783b */ /* 0x000fee0000000200 */
[C---:B-1----:R-:W-:Y:S08]  /*39e0*/  HMMA.16816.F32 R28, R100.reuse, R108, R28 ;  /* 0x0000006c641c723c */ /* 0x042ff0000000181c */
[C---:B------:R-:W-:Y:S01]  /*39f0*/  HMMA.16816.F32 R24, R100.reuse, R110, R24 ;  /* 0x0000006e6418723c */ /* 0x040fe20000001818 */
[----:B------:R-:W-:Y:S07]  /*3a00*/  LDSM.16.M88.4 R108, [R139+0x5000] ;  /* 0x005000008b6c783b */ /* 0x000fee0000000200 */
[C---:B--2---:R-:W-:Y:S08]  /*3a10*/  HMMA.16816.F32 R20, R100.reuse, R104, R20 ;  /* 0x000000686414723c */ /* 0x044ff00000001814 */
[----:B------:R-:W-:Y:S01]  /*3a20*/  HMMA.16816.F32 R16, R100, R106, R16 ;  /* 0x0000006a6410723c */ /* 0x000fe20000001810 */
[----:B------:R-:W1:Y:S04]  /*3a30*/  LDSM.16.M88.4 R100, [R142] ;  /* 0x000000008e64783b */ /* 0x000e680000000200 */
[----:B------:R-:W2:Y:S03]  /*3a40*/  LDSM.16.M88.4 R104, [R139+0x4000] ;  /* 0x004000008b68783b */ /* 0x000ea60000000200 */
[C---:B-1----:R-:W-:Y:S08]  /*3a50*/  HMMA.16816.F32 R4, R100.reuse, R112, R4 ;  /* 0x000000706404723c */ /* 0x042ff00000001804 */
[C---:B--2---:R-:W-:Y:S08]  /*3a60*/  HMMA.16816.F32 R12, R100.reuse, R104, R12 ;  /* 0x00000068640c723c */ /* 0x044ff0000000180c */
[C---:B------:R-:W-:Y:S01]  /*3a70*/  HMMA.16816.F32 R8, R100.reuse, R106, R8 ;  /* 0x0000006a6408723c */ /* 0x040fe20000001808 */
[----:B------:R-:W1:Y:S07]  /*3a80*/  LDSM.16.M88.4 R104, [R139+0x5800] ;  /* 0x005800008b68783b */ /* 0x000e6e0000000200 */
[C---:B------:R-:W-:Y:S01]  /*3a90*/  HMMA.16816.F32 R32, R100.reuse, R114, R32 ;  /* 0x000000726420723c */ /* 0x040fe20000001820 */
[----:B------:R-:W-:Y:S07]  /*3aa0*/  LDSM.16.M88.4 R112, [R132+0x800] ;  /* 0x000800008470783b */ /* 0x000fee0000000200 */
[C---:B------:R-:W-:Y:S08]  /*3ab0*/  HMMA.16816.F32 R28, R100.reuse, R108, R28 ;  /* 0x0000006c641c723c */ /* 0x040ff0000000181c */
[C---:B------:R-:W-:Y:S01]  /*3ac0*/  HMMA.16816.F32 R24, R100.reuse, R110, R24 ;  /* 0x0000006e6418723c */ /* 0x040fe20000001818 */
[----:B------:R-:W-:Y:S07]  /*3ad0*/  LDSM.16.M88.4 R108, [R132+0x1000] ;  /* 0x00100000846c783b */ /* 0x000fee0000000200 */
[C---:B-1----:R-:W-:Y:S08]  /*3ae0*/  HMMA.16816.F32 R20, R100.reuse, R104, R20 ;  /* 0x000000686414723c */ /* 0x042ff00000001814 */
[----:B------:R-:W-:Y:S01]  /*3af0*/  HMMA.16816.F32 R16, R100, R106, R16 ;  /* 0x0000006a6410723c */ /* 0x000fe20000001810 */
[----:B------:R-:W1:Y:S04]  /*3b00*/  LDSM.16.M88.4 R100, [R141] ;  /* 0x000000008d64783b */ /* 0x000e680000000200 */
[----:B------:R-:W2:Y:S03]  /*3b10*/  LDSM.16.M88.4 R104, [R132] ;  /* 0x000000008468783b */ /* 0x000ea60000000200 */
        /* <DEDUP_REMOVED lines=11> */
[----:B------:R-:W1:Y:S04]  /*3bd0*/  LDSM.16.M88.4 R100, [R146+0x2000] ;  /* 0x002000009264783b */ /* 0x000e680000000200 */
[----:B------:R-:W2:Y:S03]  /*3be0*/  LDSM.16.M88.4 R104, [R145+0x6000] ;  /* 0x006000009168783b */ /* 0x000ea60000000200 */
[C---:B-1----:R-:W-:Y:S08]  /*3bf0*/  HMMA.16816.F32 R4, R100.reuse, R112, R4 ;  /* 0x000000706404723c */ /* 0x042ff00000001804 */
[C---:B--2---:R-:W-:Y:S08]  /*3c00*/  HMMA.16816.F32 R12, R100.reuse, R104, R12 ;  /* 0x00000068640c723c */ /* 0x044ff0000000180c */
[C---:B------:R-:W-:Y:S01]  /*3c10*/  HMMA.16816.F32 R8, R100.reuse, R106, R8 ;  /* 0x0000006a6408723c */ /* 0x040fe20000001808 */
[----:B------:R-:W1:Y:S07]  /*3c20*/  LDSM.16.M88.4 R104, [R145+0x7800] ;  /* 0x007800009168783b */ /* 0x000e6e0000000200 */
[C---:B------:R-:W-:Y:S01]  /*3c30*/  HMMA.16816.F32 R32, R100.reuse, R114, R32 ;  /* 0x000000726420723c */ /* 0x040fe20000001820 */
[----:B------:R-:W-:Y:S07]  /*3c40*/  LDSM.16.M88.4 R112, [R130] ;  /* 0x000000008270783b */ /* 0x000fee0000000200 */
[C---:B------:R-:W-:Y:S08]  /*3c50*/  HMMA.16816.F32 R28, R100.reuse, R108, R28 ;  /* 0x0000006c641c723c */ /* 0x040ff0000000181c */
[C---:B------:R-:W-:Y:S01]  /*3c60*/  HMMA.16816.F32 R24, R100.reuse, R110, R24 ;  /* 0x0000006e6418723c */ /* 0x040fe20000001818 */
[----:B------:R-:W-:Y:S07]  /*3c70*/  LDSM.16.M88.4 R108, [R129] ;  /* 0x00000000816c783b */ /* 0x000fee0000000200 */
[C---:B-1----:R-:W-:Y:S08]  /*3c80*/  HMMA.16816.F32 R20, R100.reuse, R104, R20 ;  /* 0x000000686414723c */ /* 0x042ff00000001814 */
[----:B------:R-:W-:Y:S01]  /*3c90*/  HMMA.16816.F32 R16, R100, R106, R16 ;  /* 0x0000006a6410723c */ /* 0x000fe20000001810 */
[----:B------:R-:W1:Y:S04]  /*3ca0*/  LDSM.16.M88.4 R100, [R144+0x2000] ;  /* 0x002000009064783b */ /* 0x000e680000000200 */
[----:B------:R-:W2:Y:S03]  /*3cb0*/  LDSM.16.M88.4 R104, [R131] ;  /* 0x000000008368783b */ /* 0x000ea60000000200 */
[C---:B-1----:R-:W-:Y:S08]  /*3cc0*/  HMMA.16816.F32 R4, R100.reuse, R112, R4 ;  /* 0x000000706404723c */ /* 0x042ff00000001804 */
[C---:B--2---:R-:W-:Y:S08]  /*3cd0*/  HMMA.16816.F32 R12, R100.reuse, R104, R12 ;  /* 0x00000068640c723c */ /* 0x044ff0000000180c */
[C---:B------:R-:W-:Y:S01]  /*3ce0*/  HMMA.16816.F32 R8, R100.reuse, R106, R8 ;  /* 0x0000006a6408723c */ /* 0x040fe20000001808 */
[----:B------:R-:W1:Y:S07]  /*3cf0*/  LDSM.16.M88.4 R104, [R128] ;  /* 0x000000008068783b */ /* 0x000e6e0000000200 */
        /* <DEDUP_REMOVED lines=17> */
[----:B------:R-:W2:Y:S07]  /*3e10*/  LDSM.16.M88.4 R108, [R141+0x2000] ;  /* 0x002000008d6c783b */ /* 0x000eae0000000200 */
[C---:B-1----:R-:W-:Y:S08]  /*3e20*/  HMMA.16816.F32 R20, R100.reuse, R104, R20 ;  /* 0x000000686414723c */ /* 0x042ff00000001814 */
[----:B------:R-:W-:Y:S01]  /*3e30*/  HMMA.16816.F32 R16, R100, R106, R16 ;  /* 0x0000006a6410723c */ /* 0x000fe20000001810 */
[----:B------:R-:W1:Y:S04]  /*3e40*/  LDSM.16.M88.4 R100, [R132+0x2000] ;  /* 0x002000008464783b */ /* 0x000e680000000200 */
[----:B------:R-:W3:Y:S03]  /*3e50*/  LDSM.16.M88.4 R104, [R132+0x3000] ;  /* 0x003000008468783b */ /* 0x000ee60000000200 */
[C---:B--2---:R-:W-:Y:S08]  /*3e60*/  HMMA.16816.F32 R4, R108.reuse, R112, R4 ;  /* 0x000000706c04723c */ /* 0x044ff00000001804 */
[C---:B------:R-:W-:Y:S11]  /*3e70*/  HMMA.16816.F32 R32, R108.reuse, R114, R32 ;  /* 0x000000726c20723c */ /* 0x040ff60000001820 */
[----:B------:R-:W-:Y:S05]  /*3e80*/  @!UPT UIADD3 URZ, URZ, URZ, URZ ;  /* 0x0000003f3f3ff290 */ /* 0x000fea000fffe03f */
[----:B------:R-:W-:Y:S01]  /*3e90*/  FSEL R168, R4, -INF , !P0 ;  /* 0xff80000004a87808 */ /* 0x000fe20004000000 */
[----:B-1----:R-:W-:Y:S01]  /*3ea0*/  HMMA.16816.F32 R12, R108, R100, R12 ;  /* 0x000000646c0c723c */ /* 0x002fe2000000180c */
[----:B------:R-:W-:-:S07]  /*3eb0*/  IADD3 R4, R125, 0x21, RZ ;  /* 0x000000217d047810 */ /* 0x000fce0007ffe0ff */
[----:B------:R-:W-:Y:S01]  /*3ec0*/  HMMA.16816.F32 R8, R108, R102, R8 ;  /* 0x000000666c08723c */ /* 0x000fe20000001808 */
[----:B------:R-:W1:Y:S01]  /*3ed0*/  LDSM.16.M88.4 R100, [R132+0x3800] ;  /* 0x003800008464783b */ /* 0x000e620000000200 */
[----:B------:R-:W-:-:S06]  /*3ee0*/  DEPBAR.LE SB0, 0x0 ;  /* 0x000080000000791a */ /* 0x000fcc0000000000 */
[C---:B---3--:R-:W-:Y:S08]  /*3ef0*/  HMMA.16816.F32 R28, R108.reuse, R104, R28 ;  /* 0x000000686c1c723c */ /* 0x048ff0000000181c */
[----:B------:R-:W-:Y:S08]  /*3f00*/  HMMA.16816.F32 R24, R108, R106, R24 ;  /* 0x0000006a6c18723c */ /* 0x000ff00000001818 */
[----:B------:R-:W-:Y:S01]  /*3f10*/  FSEL R8, R8, -INF , !P1 ;  /* 0xff80000008087808 */ /* 0x000fe20004800000 */
[----:B------:R-:W-:Y:S01]  /*3f20*/  BAR.SYNC.DEFER_BLOCKING 0x0 ;  /* 0x0000000000007b1d */ /* 0x000fe20000010000 */
[----:B------:R-:W-:-:S02]  /*3f30*/  ISETP.GE.AND P1, PT, R3, R121, PT ;  /* 0x000000790300720c */ /* 0x000fc40003f26270 */
[----:B------:R-:W-:Y:S02]  /*3f40*/  IADD3 R3, R125, 0x18, RZ ;  /* 0x000000187d037810 */ /* 0x000fe40007ffe0ff */
[----:B------:R-:W-:Y:S02]  /*3f50*/  FSEL R173, R6, -INF , !P1 ;  /* 0xff80000006ad7808 */ /* 0x000fe40004800000 */
[----:B------:R-:W-:-:S04]  /*3f60*/  ISETP.GE.AND P0, PT, R3, R121, PT ;  /* 0x000000790300720c */ /* 0x000fc80003f06270 */
[----:B------:R-:W-:Y:S02]  /*3f70*/  FSEL R187, R34, -INF , !P0 ;  /* 0xff80000022bb7808 */ /* 0x000fe40004000000 */
[-C--:B------:R-:W-:Y:S01]  /*3f80*/  ISETP.GE.AND P0, PT, R4, R124.reuse, PT ;  /* 0x0000007c0400720c */ /* 0x080fe20003f06270 */
[C---:B-1----:R-:W-:Y:S07]  /*3f90*/  HMMA.16816.F32 R20, R108.reuse, R100, R20 ;  /* 0x000000646c14723c */ /* 0x042fee0000001814 */
[----:B------:R-:W-:Y:S01]  /*3fa0*/  IADD3 R100, R125, 0x1, RZ ;  /* 0x000000017d647810 */ /* 0x000fe20007ffe0ff */
[----:B------:R-:W-:Y:S03]  /*3fb0*/  HMMA.16816.F32 R16, R108, R102, R16 ;  /* 0x000000666c10723c */ /* 0x000fe60000001810 */
[----:B------:R-:W-:-:S02]  /*3fc0*/  ISETP.GE.AND P5, PT, R100, R124, PT ;  /* 0x0000007c6400720c */ /* 0x000fc40003fa6270 */
[-C--:B------:R-:W-:Y:S02]  /*3fd0*/  ISETP.GE.AND P3, PT, R100, R121.reuse, PT ;  /* 0x000000796400720c */ /* 0x080fe40003f66270 */
[C---:B------:R-:W-:Y:S02]  /*3fe0*/  IADD3 R100, R125.reuse, 0x9, RZ ;  /* 0x000000097d647810 */ /* 0x040fe40007ffe0ff */
[----:B------:R-:W-:Y:S02]  /*3ff0*/  FSEL R111, R10, -INF , !P4 ;  /* 0xff8000000a6f7808 */ /* 0x000fe40006000000 */
[C---:B------:R-:W-:Y:S02]  /*4000*/  ISETP.GE.AND P6, PT, R100.reuse, R124, PT ;  /* 0x0000007c6400720c */ /* 0x040fe40003fc6270 */
[----:B------:R-:W-:Y:S02]  /*4010*/  ISETP.GE.AND P2, PT, R100, R121, PT ;  /* 0x000000796400720c */ /* 0x000fe40003f46270 */
[----:B------:R-:W-:-:S02]  /*4020*/  IADD3 R100, R125, 0x11, RZ ;  /* 0x000000117d647810 */ /* 0x000fc40007ffe0ff */
[----:B------:R-:W-:Y:S02]  /*4030*/  FSEL R10, R9, -INF , !P6 ;  /* 0xff800000090a7808 */ /* 0x000fe40007000000 */
[----:B------:R-:W-:Y:S02]  /*4040*/  IADD3 R9, R125, 0x19, RZ ;  /* 0x000000197d097810 */ /* 0x000fe40007ffe0ff */
[----:B------:R-:W-:Y:S02]  /*4050*/  FSEL R169, R11, -INF , !P2 ;  /* 0xff8000000ba97808 */ /* 0x000fe40005000000 */
[CC--:B------:R-:W-:Y:S02]  /*4060*/  ISETP.GE.AND P4, PT, R100.reuse, R124.reuse, PT ;  /* 0x0000007c6400720c */ /* 0x0c0fe40003f86270 */
[----:B------:R-:W-:Y:S02]  /*4070*/  ISETP.GE.AND P6, PT, R100, R121, PT ;  /* 0x000000796400720c */ /* 0x000fe40003fc6270 */
[----:B------:R-:W-:-:S02]  /*4080*/  ISETP.GE.AND P2, PT, R3, R124, PT ;  /* 0x0000007c0300720c */ /* 0x000fc40003f46270 */
[----:B------:R-:W-:Y:S02]  /*4090*/  IADD3 R3, R125, 0x20, RZ ;  /* 0x000000207d037810 */ /* 0x000fe40007ffe0ff */
[----:B------:R-:W-:Y:S02]  /*40a0*/  ISETP.GE.AND P1, PT, R9, R124, PT ;  /* 0x0000007c0900720c */ /* 0x000fe40003f26270 */
[----:B------:R-:W-:Y:S02]  /*40b0*/  FSEL R172, R5, -INF , !P4 ;  /* 0xff80000005ac7808 */ /* 0x000fe40006000000 */
[----:B------:R-:W-:Y:S02]  /*40c0*/  FSEL R185, R7, -INF , !P6 ;  /* 0xff80000007b97808 */ /* 0x000fe40007000000 */
[----:B------:R-:W-:Y:S02]  /*40d0*/  FSEL R174, R32, -INF , !P2 ;  /* 0xff80000020ae7808 */ /* 0x000fe40005000000 */
[----:B------:R-:W-:-:S02]  /*40e0*/  FSEL R15, R15, -INF , !P3 ;  /* 0xff8000000f0f7808 */ /* 0x000fc40005800000 */
[-C--:B------:R-:W-:Y:S02]  /*40f0*/  ISETP.GE.AND P4, PT, R9, R121.reuse, PT ;  /* 0x000000790900720c */ /* 0x080fe40003f86270 */
[C---:B------:R-:W-:Y:S02]  /*4100*/  ISETP.GE.AND P6, PT, R3.reuse, R124, PT ;  /* 0x0000007c0300720c */ /* 0x040fe40003fc6270 */
[-C--:B------:R-:W-:Y:S02]  /*4110*/  ISETP.GE.AND P2, PT, R3, R121.reuse, PT ;  /* 0x000000790300720c */ /* 0x080fe40003f46270 */
[----:B------:R-:W-:Y:S02]  /*4120*/  FSEL R182, R33, -INF , !P1 ;  /* 0xff80000021b67808 */ /* 0x000fe40004800000 */
[C---:B------:R-:W-:Y:S02]  /*4130*/  ISETP.GE.AND P3, PT, R125.reuse, R121, PT ;  /* 0x000000797d00720c */ /* 0x040fe40003f66270 */
[----:B------:R-:W-:-:S02]  /*4140*/  IADD3 R3, R125, 0x28, RZ ;  /* 0x000000287d037810 */ /* 0x000fc40007ffe0ff */
[----:B------:R-:W-:Y:S02]  /*4150*/  ISETP.GE.AND P1, PT, R4, R121, PT ;  /* 0x000000790400720c */ /* 0x000fe40003f26270 */
[----:B------:R-:W-:Y:S02]  /*4160*/  IADD3 R4, R125, 0x29, RZ ;  /* 0x000000297d047810 */ /* 0x000fe40007ffe0ff */
[----:B------:R-:W-:Y:S02]  /*4170*/  FSEL R183, R35, -INF , !P4 ;  /* 0xff80000023b77808 */ /* 0x000fe40006000000 */
[----:B------:R-:W-:Y:S02]  /*4180*/  FSEL R100, R28, -INF , !P6 ;  /* 0xff8000001c647808 */ /* 0x000fe40007000000 */
[----:B------:R-:W-:Y:S02]  /*4190*/  FSEL R5, R14, -INF , !P3 ;  /* 0xff8000000e057808 */ /* 0x000fe40005800000 */
[----:B------:R-:W-:-:S02]  /*41a0*/  ISETP.GE.AND P4, PT, R3, R124, PT ;  /* 0x0000007c0300720c */ /* 0x000fc40003f86270 */
[-C--:B------:R-:W-:Y:S02]  /*41b0*/  ISETP.GE.AND P6, PT, R3, R121.reuse, PT ;  /* 0x000000790300720c */ /* 0x080fe40003fc6270 */
[----:B------:R-:W-:Y:S02]  /*41c0*/  FSEL R102, R29, -INF , !P0 ;  /* 0xff8000001d667808 */ /* 0x000fe40004000000 */
[----:B------:R-:W-:Y:S02]  /*41d0*/  ISETP.NE.AND P3, PT, R120, 0x2, PT ;  /* 0x000000027800780c */ /* 0x000fe40003f65270 */
[----:B------:R-:W-:Y:S02]  /*41e0*/  IADD3 R3, R125, 0x30, RZ ;  /* 0x000000307d037810 */ /* 0x000fe40007ffe0ff */
[----:B------:R-:W-:Y:S02]  /*41f0*/  ISETP.GE.AND P0, PT, R4, R121, PT ;  /* 0x000000790400720c */ /* 0x000fe40003f06270 */
[----:B------:R-:W-:-:S02]  /*4200*/  FSEL R103, R30, -INF , !P2 ;  /* 0xff8000001e677808 */ /* 0x000fc40005000000 */
[-C--:B------:R-:W-:Y:S02]  /*4210*/  ISETP.GE.AND P2, PT, R4, R124.reuse, PT ;  /* 0x0000007c0400720c */ /* 0x080fe40003f46270 */
[----:B------:R-:W-:Y:S02]  /*4220*/  FSEL R177, R31, -INF , !P1 ;  /* 0xff8000001fb17808 */ /* 0x000fe40004800000 */
[----:B------:R-:W-:Y:S02]  /*4230*/  FSEL R176, R24, -INF , !P4 ;  /* 0xff80000018b07808 */ /* 0x000fe40006000000 */
[----:B------:R-:W-:Y:S02]  /*4240*/  IADD3 R4, R125, 0x31, RZ ;  /* 0x000000317d047810 */ /* 0x000fe40007ffe0ff */
[C---:B------:R-:W-:Y:S02]  /*4250*/  ISETP.GE.AND P1, PT, R3.reuse, R124, PT ;  /* 0x0000007c0300720c */ /* 0x040fe40003f26270 */
[----:B------:R-:W-:-:S02]  /*4260*/  ISETP.GE.AND P4, PT, R3, R121, PT ;  /* 0x000000790300720c */ /* 0x000fc40003f86270 */
[----:B------:R-:W-:Y:S02]  /*4270*/  FSEL R101, R27, -INF , !P0 ;  /* 0xff8000001b657808 */ /* 0x000fe40004000000 */
[C---:B------:R-:W-:Y:S02]  /*4280*/  ISETP.GE.AND P0, PT, R125.reuse, R124, PT ;  /* 0x0000007c7d00720c */ /* 0x040fe40003f06270 */
[C---:B------:R-:W-:Y:S02]  /*4290*/  IADD3 R3, R125.reuse, 0x38, RZ ;  /* 0x000000387d037810 */ /* 0x040fe40007ffe0ff */
[----:B------:R-:W-:Y:S02]  /*42a0*/  IADD3 R125, R125, 0x39, RZ ;  /* 0x000000397d7d7810 */ /* 0x000fe40007ffe0ff */
[----:B------:R-:W-:Y:S02]  /*42b0*/  FSEL R181, R26, -INF , !P6 ;  /* 0xff8000001ab57808 */ /* 0x000fe40007000000 */
[----:B------:R-:W-:-:S02]  /*42c0*/  FSEL R180, R25, -INF , !P2 ;  /* 0xff80000019b47808 */ /* 0x000fc40005000000 */
[C---:B------:R-:W-:Y:S02]  /*42d0*/  ISETP.GE.AND P6, PT, R4.reuse, R124, PT ;  /* 0x0000007c0400720c */ /* 0x040fe40003fc6270 */
[----:B------:R-:W-:Y:S02]  /*42e0*/  ISETP.GE.AND P2, PT, R4, R121, PT ;  /* 0x000000790400720c */ /* 0x000fe40003f46270 */
[----:B------:R-:W-:Y:S02]  /*42f0*/  FSEL R4, R13, -INF , !P5 ;  /* 0xff8000000d047808 */ /* 0x000fe40006800000 */
[----:B------:R-:W-:Y:S02]  /*4300*/  FSEL R104, R20, -INF , !P1 ;  /* 0xff80000014687808 */ /* 0x000fe40004800000 */
[----:B------:R-:W-:Y:S02]  /*4310*/  FSEL R105, R22, -INF , !P4 ;  /* 0xff80000016697808 */ /* 0x000fe40006000000 */
        /* <DEDUP_REMOVED lines=12> */
[----:B------:R-:W-:Y:S01]  /*43e0*/  IADD3 R6, R120, -0x3, RZ ;  /* 0xfffffffd78067810 */ /* 0x000fe20007ffe0ff */
[----:B------:R-:W-:Y:S02]  /*43f0*/  ULDC.64 UR4, c[0x0][0x198] ;  /* 0x0000660000047ab9 */ /* 0x000fe40000000a00 */
[----:B------:R-:W-:Y:S01]  /*4400*/  USHF.L.U32 UR8, UR4, 0x5, URZ ;  /* 0x0000000504087899 */ /* 0x000fe2000800063f */
[----:B------:R-:W-:Y:S01]  /*4410*/  SHF.R.S32.HI R3, RZ, 0x1f, R6 ;  /* 0x0000001fff037819 */ /* 0x000fe20000011406 */
[----:B------:R-:W-:Y:S01]  /*4420*/  IMAD.WIDE.U32 R16, R6, c[0x0][0x198], RZ ;  /* 0x0000660006107a25 */ /* 0x000fe200078e00ff */
[----:B------:R-:W-:-:S03]  /*4430*/  USHF.L.U64.HI UR5, UR4, 0x5, UR5 ;  /* 0x0000000504057899 */ /* 0x000fc60008010205 */
[----:B------:R-:W-:-:S04]  /*4440*/  IMAD R3, R3, c[0x0][0x198], RZ ;  /* 0x0000660003037a24 */ /* 0x000fc800078e02ff */
[----:B------:R-:W-:Y:S01]  /*4450*/  IMAD R3, R6, c[0x0][0x19c], R3 ;  /* 0x0000670006037a24 */ /* 0x000fe200078e0203 */
[----:B------:R-:W-:-:S03]  /*4460*/  LEA R6, P0, R16, R158, 0x6 ;  /* 0x0000009e10067211 */ /* 0x000fc600078030ff */
[----:B------:R-:W-:Y:S01]  /*4470*/  IMAD.IADD R3, R17, 0x1, R3 ;  /* 0x0000000111037824 */ /* 0x000fe200078e0203 */
[----:B------:R-:W-:-:S04]  /*4480*/  LEA R18, P1, R6, c[0x0][0x168], 0x1 ;  /* 0x00005a0006127a11 */ /* 0x000fc800078208ff */
        /* <DEDUP_REMOVED lines=20> */
.L_x_483:
[----:B-1----:R-:W-:Y:S01]  /*45d0*/  FMNMX.FTZ R6, R0, R5, !PT ;  /* 0x0000000500067209 */ /* 0x002fe20007810000 */
[----:B------:R-:W-:Y:S01]  /*45e0*/  LDSM.16.MT88.4 R16, [R138+0x8000] ;  /* 0x008000008a10783b */ /* 0x000fe20000004200 */
[----:B------:R-:W-:-:S02]  /*45f0*/  FMNMX.FTZ R3, R2, R12, !PT ;  /* 0x0000000c02037209 */ /* 0x000fc40007810000 */
[----:B------:R-:W-:Y:S01]  /*4600*/  FMNMX.FTZ R6, R15, R6, !PT ;  /* 0x000000060f067209 */ /* 0x000fe20007810000 */
[----:B------:R-:W-:Y:S01]  /*4610*/  LDSM.16.MT88.4 R24, [R137+0x8000] ;  /* 0x008000008918783b */ /* 0x000fe20000004200 */
[----:B------:R-:W-:Y:S02]  /*4620*/  FMNMX.FTZ R3, R4, R3, !PT ;  /* 0x0000000304037209 */ /* 0x000fe40007810000 */
[----:B------:R-:W-:Y:S01]  /*4630*/  FMNMX.FTZ R6, R111, R6, !PT ;  /* 0x000000066f067209 */ /* 0x000fe20007810000 */
[----:B------:R-:W-:Y:S01]  /*4640*/  LDSM.16.MT88.4 R32, [R136+0x8000] ;  /* 0x008000008820783b */ /* 0x000fe20000004200 */
        /* <DEDUP_REMOVED lines=42> */
[--C-:B------:R-:W-:Y:S01]  /*48f0*/  FFMA.FTZ R111, R111, c[0x0][0x23c], -R112.reuse ;  /* 0x00008f006f6f7a23 */ /* 0x100fe20000010870 */
[----:B------:R-:W-:Y:S01]  /*4900*/  FSEL R7, R108, RZ, P1 ;  /* 0x000000ff6c077208 */ /* 0x000fe20000800000 */
[----:B------:R-:W-:Y:S01]  /*4910*/  FFMA.FTZ R179, R173, c[0x0][0x23c], -R112 ;  /* 0x00008f00adb37a23 */ /* 0x000fe20000010870 */
[----:B------:R-:W-:Y:S01]  /*4920*/  FSEL R167, R167, RZ, P1 ;  /* 0x000000ffa7a77208 */ /* 0x000fe20000800000 */
[----:B------:R-:W-:Y:S01]  /*4930*/  FADD.FTZ R5, R0, -R5 ;  /* 0x8000000500057221 */ /* 0x000fe20000010000 */
[----:B------:R-:W-:Y:S01]  /*4940*/  MUFU.EX2 R107, R107 ;  /* 0x0000006b006b7308 */ /* 0x000fe20000000800 */
[----:B------:R-:W-:Y:S01]  /*4950*/  FADD.FTZ R7, R2, -R7 ;  /* 0x8000000702077221 */ /* 0x000fe20000010000 */
[----:B------:R-:W-:Y:S01]  /*4960*/  ISETP.GE.AND P0, PT, R120, 0x3, PT ;  /* 0x000000037800780c */ /* 0x000fe20003f06270 */
[----:B------:R-:W-:-:S02]  /*4970*/  FMUL.FTZ R121, R5, c[0x0][0x23c] ;  /* 0x00008f0005797a20 */ /* 0x000fc40000410000 */
[----:B------:R-:W-:Y:S02]  /*4980*/  FMUL.FTZ R7, R7, c[0x0][0x23c] ;  /* 0x00008f0007077a20 */ /* 0x000fe40000410000 */
[--C-:B------:R-:W-:Y:S01]  /*4990*/  FFMA.FTZ R114, R12, c[0x0][0x23c], -R167.reuse ;  /* 0x00008f000c727a23 */ /* 0x100fe200000108a7 */
[----:B------:R-:W-:Y:S01]  /*49a0*/  MUFU.EX2 R111, R111 ;  /* 0x0000006f006f7308 */ /* 0x000fe20000000800 */
[--C-:B------:R-:W-:Y:S02]  /*49b0*/  FFMA.FTZ R113, R4, c[0x0][0x23c], -R167.reuse ;  /* 0x00008f0004717a23 */ /* 0x100fe400000108a7 */
[--C-:B------:R-:W-:Y:S02]  /*49c0*/  FFMA.FTZ R110, R8, c[0x0][0x23c], -R167.reuse ;  /* 0x00008f00086e7a23 */ /* 0x100fe400000108a7 */
[--C-:B------:R-:W-:Y:S02]  /*49d0*/  FFMA.FTZ R109, R10, c[0x0][0x23c], -R167.reuse ;  /* 0x00008f000a6d7a23 */ /* 0x100fe400000108a7 */
[--C-:B------:R-:W-:Y:S01]  /*49e0*/  FFMA.FTZ R2, R15, c[0x0][0x23c], -R112.reuse ;  /* 0x00008f000f027a23 */ /* 0x100fe20000010870 */
[----:B------:R-:W1:Y:S01]  /*49f0*/  MUFU.EX2 R124, R7 ;  /* 0x00000007007c7308 */ /* 0x000e620000000800 */
[----:B------:R-:W-:Y:S01]  /*4a00*/  FFMA.FTZ R0, R169, c[0x0][0x23c], -R112 ;  /* 0x00008f00a9007a23 */ /* 0x000fe20000010870 */
[----:B------:R-:W2:Y:S01]  /*4a10*/  LDSM.16.MT88.4 R8, [R140+0x8000] ;  /* 0x008000008c08783b */ /* 0x000ea20000004200 */
[----:B------:R-:W-:-:S02]  /*4a20*/  FFMA.FTZ R178, R168, c[0x0][0x23c], -R167 ;  /* 0x00008f00a8b27a23 */ /* 0x000fc400000108a7 */
[--C-:B------:R-:W-:Y:S02]  /*4a30*/  FFMA.FTZ R175, R172, c[0x0][0x23c], -R167.reuse ;  /* 0x00008f00acaf7a23 */ /* 0x100fe400000108a7 */
[--C-:B------:R-:W-:Y:S01]  /*4a40*/  FFMA.FTZ R174, R174, c[0x0][0x23c], -R167.reuse ;  /* 0x00008f00aeae7a23 */ /* 0x100fe200000108a7 */
[----:B------:R-:W3:Y:S01]  /*4a50*/  MUFU.EX2 R121, R121 ;  /* 0x0000007900797308 */ /* 0x000ee20000000800 */
[----:B------:R-:W-:Y:S02]  /*4a60*/  FFMA.FTZ R169, R182, c[0x0][0x23c], -R167 ;  /* 0x00008f00b6a97a23 */ /* 0x000fe400000108a7 */
[--C-:B------:R-:W-:Y:S02]  /*4a70*/  FFMA.FTZ R172, R185, c[0x0][0x23c], -R112.reuse ;  /* 0x00008f00b9ac7a23 */ /* 0x100fe40000010870 */
[--C-:B------:R-:W-:Y:S02]  /*4a80*/  FFMA.FTZ R173, R187, c[0x0][0x23c], -R112.reuse ;  /* 0x00008f00bbad7a23 */ /* 0x100fe40000010870 */
[----:B------:R-:W-:Y:S01]  /*4a90*/  FFMA.FTZ R168, R183, c[0x0][0x23c], -R112 ;  /* 0x00008f00b7a87a23 */ /* 0x000fe20000010870 */
[----:B------:R-:W-:Y:S01]  /*4aa0*/  MUFU.EX2 R114, R114 ;  /* 0x0000007200727308 */ /* 0x000fe20000000800 */
[----:B-1----:R-:W-:-:S02]  /*4ab0*/  FMUL.FTZ R20, R48, R124 ;  /* 0x0000007c30147220 */ /* 0x002fc40000410000 */
[-C--:B------:R-:W-:Y:S02]  /*4ac0*/  FMUL.FTZ R21, R49, R124.reuse ;  /* 0x0000007c31157220 */ /* 0x080fe40000410000 */
[-C--:B------:R-:W-:Y:S02]  /*4ad0*/  FMUL.FTZ R4, R96, R124.reuse ;  /* 0x0000007c60047220 */ /* 0x080fe40000410000 */
[----:B------:R-:W-:Y:S01]  /*4ae0*/  FMUL.FTZ R5, R97, R124 ;  /* 0x0000007c61057220 */ /* 0x000fe20000410000 */
[----:B------:R-:W1:Y:S01]  /*4af0*/  MUFU.EX2 R113, R113 ;  /* 0x0000007100717308 */ /* 0x000e620000000800 */
[-C--:B---3--:R-:W-:Y:S02]  /*4b00*/  FMUL.FTZ R22, R50, R121.reuse ;  /* 0x0000007932167220 */ /* 0x088fe40000410000 */
[-C--:B------:R-:W-:Y:S02]  /*4b10*/  FMUL.FTZ R23, R51, R121.reuse ;  /* 0x0000007933177220 */ /* 0x080fe40000410000 */
[----:B------:R-:W3:Y:S01]  /*4b20*/  LDSM.16.MT88.4 R48, [R138+0xa000] ;  /* 0x00a000008a30783b */ /* 0x000ee20000004200 */
[----:B------:R-:W-:-:S02]  /*4b30*/  FMUL.FTZ R6, R98, R121 ;  /* 0x0000007962067220 */ /* 0x000fc40000410000 */
[----:B------:R-:W-:Y:S01]  /*4b40*/  MUFU.EX2 R110, R110 ;  /* 0x0000006e006e7308 */ /* 0x000fe20000000800 */
[-C--:B------:R-:W-:Y:S02]  /*4b50*/  FMUL.FTZ R7, R99, R121.reuse ;  /* 0x0000007963077220 */ /* 0x080fe40000410000 */
[-C--:B------:R-:W-:Y:S02]  /*4b60*/  FMUL.FTZ R12, R40, R124.reuse ;  /* 0x0000007c280c7220 */ /* 0x080fe40000410000 */
[----:B------:R-:W-:Y:S02]  /*4b70*/  FMUL.FTZ R13, R41, R124 ;  /* 0x0000007c290d7220 */ /* 0x000fe40000410000 */
[-C--:B------:R-:W-:Y:S01]  /*4b80*/  FMUL.FTZ R14, R42, R121.reuse ;  /* 0x000000792a0e7220 */ /* 0x080fe20000410000 */
[----:B------:R-:W4:Y:S01]  /*4b90*/  MUFU.EX2 R109, R109 ;  /* 0x0000006d006d7308 */ /* 0x000f220000000800 */
[----:B-1----:R-:W-:Y:S01]  /*4ba0*/  F2FP.PACK_AB R96, R113, R114 ;  /* 0x000000727160723e */ /* 0x002fe200000000ff */
[----:B------:R-:W-:-:S02]  /*4bb0*/  FMUL.FTZ R15, R43, R121 ;  /* 0x000000792b0f7220 */ /* 0x000fc40000410000 */
[-C--:B------:R-:W-:Y:S01]  /*4bc0*/  FMUL.FTZ R44, R44, R124.reuse ;  /* 0x0000007c2c2c7220 */ /* 0x080fe20000410000 */
[----:B------:R-:W1:Y:S01]  /*4bd0*/  LDSM.16.MT88.4 R40, [R140+0xa000] ;  /* 0x00a000008c28783b */ /* 0x000e620000004200 */
[-C--:B------:R-:W-:Y:S02]  /*4be0*/  FMUL.FTZ R45, R45, R124.reuse ;  /* 0x0000007c2d2d7220 */ /* 0x080fe40000410000 */
[----:B------:R-:W5:Y:S01]  /*4bf0*/  MUFU.EX2 R2, R2 ;  /* 0x0000000200027308 */ /* 0x000f620000000800 */
[-C--:B------:R-:W-:Y:S02]  /*4c00*/  FMUL.FTZ R46, R46, R121.reuse ;  /* 0x000000792e2e7220 */ /* 0x080fe40000410000 */
[-C--:B------:R-:W-:Y:S02]  /*4c10*/  FMUL.FTZ R47, R47, R121.reuse ;  /* 0x000000792f2f7220 */ /* 0x080fe40000410000 */
[-C--:B------:R-:W-:Y:S02]  /*4c20*/  FMUL.FTZ R76, R76, R124.reuse ;  /* 0x0000007c4c4c7220 */ /* 0x080fe40000410000 */
[----:B------:R-:W-:Y:S01]  /*4c30*/  FMUL.FTZ R77, R77, R124 ;  /* 0x0000007c4d4d7220 */ /* 0x000fe20000410000 */
[----:B------:R-:W2:Y:S01]  /*4c40*/  MUFU.EX2 R0, R0 ;  /* 0x0000000000007308 */ /* 0x000ea20000000800 */
[----:B----4-:R-:W-:Y:S01]  /*4c50*/  F2FP.PACK_AB R98, R109, R110 ;  /* 0x0000006e6d62723e */ /* 0x010fe200000000ff */
[----:B------:R-:W-:-:S02]  /*4c60*/  FMUL.FTZ R78, R78, R121 ;  /* 0x000000794e4e7220 */ /* 0x000fc40000410000 */
[----:B------:R-:W-:Y:S02]  /*4c70*/  FMUL.FTZ R79, R79, R121 ;  /* 0x000000794f4f7220 */ /* 0x000fe40000410000 */
[-C--:B------:R-:W-:Y:S01]  /*4c80*/  FMUL.FTZ R36, R36, R124.reuse ;  /* 0x0000007c24247220 */ /* 0x080fe20000410000 */
[----:B-----5:R-:W-:Y:S01]  /*4c90*/  F2FP.PACK_AB R97, R2, R107 ;  /* 0x0000006b0261723e */ /* 0x020fe200000000ff */
[-C--:B------:R-:W-:Y:S01]  /*4ca0*/  FMUL.FTZ R37, R37, R124.reuse ;  /* 0x0000007c25257220 */ /* 0x080fe20000410000 */
[----:B------:R-:W-:Y:S01]  /*4cb0*/  MUFU.EX2 R178, R178 ;  /* 0x000000b200b27308 */ /* 0x000fe20000000800 */
[-C--:B------:R-:W-:Y:S02]  /*4cc0*/  FMUL.FTZ R38, R38, R121.reuse ;  /* 0x0000007926267220 */ /* 0x080fe40000410000 */
[----:B------:R-:W-:Y:S02]  /*4cd0*/  FMUL.FTZ R39, R39, R121 ;  /* 0x0000007927277220 */ /* 0x000fe40000410000 */
[-C--:B------:R-:W-:Y:S01]  /*4ce0*/  FMUL.FTZ R68, R68, R124.reuse ;  /* 0x0000007c44447220 */ /* 0x080fe20000410000 */
[----:B--2---:R-:W-:Y:S01]  /*4cf0*/  F2FP.PACK_AB R99, R0, R111 ;  /* 0x0000006f0063723e */ /* 0x004fe200000000ff */
[----:B------:R-:W-:Y:S01]  /*4d00*/  FMUL.FTZ R69, R69, R124 ;  /* 0x0000007c45457220 */ /* 0x000fe20000410000 */
[----:B------:R-:W2:Y:S01]  /*4d10*/  MUFU.EX2 R175, R175 ;  /* 0x000000af00af7308 */ /* 0x000ea20000000800 */
[----:B------:R-:W-:-:S02]  /*4d20*/  FMUL.FTZ R70, R70, R121 ;  /* 0x0000007946467220 */ /* 0x000fc40000410000 */
[-C--:B------:R-:W-:Y:S02]  /*4d30*/  FMUL.FTZ R71, R71, R121.reuse ;  /* 0x0000007947477220 */ /* 0x080fe40000410000 */
[C---:B------:R-:W-:Y:S01]  /*4d40*/  HMMA.16816.F32 R12, R96.reuse, R16, R12 ;  /* 0x00000010600c723c */ /* 0x040fe2000000180c */
[-C--:B------:R-:W-:Y:S02]  /*4d50*/  FMUL.FTZ R28, R56, R124.reuse ;  /* 0x0000007c381c7220 */ /* 0x080fe40000410000 */
[----:B------:R-:W-:Y:S01]  /*4d60*/  MUFU.EX2 R174, R174 ;  /* 0x000000ae00ae7308 */ /* 0x000fe20000000800 */
[----:B------:R-:W-:Y:S02]  /*4d70*/  FMUL.FTZ R29, R57, R124 ;  /* 0x0000007c391d7220 */ /* 0x000fe40000410000 */
[-C--:B------:R-:W-:Y:S02]  /*4d80*/  FMUL.FTZ R30, R58, R121.reuse ;  /* 0x000000793a1e7220 */ /* 0x080fe40000410000 */
[----:B------:R-:W-:Y:S01]  /*4d90*/  HMMA.16816.F32 R16, R96, R18, R44 ;  /* 0x000000126010723c */ /* 0x000fe2000000182c */
[----:B------:R-:W-:-:S02]  /*4da0*/  FMUL.FTZ R31, R59, R121 ;  /* 0x000000793b1f7220 */ /* 0x000fc40000410000 */
[----:B------:R-:W-:Y:S01]  /*4db0*/  MUFU.EX2 R169, R169 ;  /* 0x000000a900a97308 */ /* 0x000fe20000000800 */
[-C--:B------:R-:W-:Y:S01]  /*4dc0*/  FMUL.FTZ R52, R52, R124.reuse ;  /* 0x0000007c34347220 */ /* 0x080fe20000410000 */
[----:B------:R-:W-:Y:S01]  /*4dd0*/  LDSM.16.MT88.4 R56, [R137+0xa000] ;  /* 0x00a000008938783b */ /* 0x000fe20000004200 */
[-C--:B------:R-:W-:Y:S02]  /*4de0*/  FMUL.FTZ R53, R53, R124.reuse ;  /* 0x0000007c35357220 */ /* 0x080fe40000410000 */
[-C--:B------:R-:W-:Y:S01]  /*4df0*/  FMUL.FTZ R44, R72, R124.reuse ;  /* 0x0000007c482c7220 */ /* 0x080fe20000410000 */
[----:B------:R-:W-:Y:S01]  /*4e00*/  HMMA.16816.F32 R4, R96, R8, R4 ;  /* 0x000000086004723c */ /* 0x000fe20000001804 */
[----:B------:R-:W-:Y:S01]  /*4e10*/  FMUL.FTZ R45, R73, R124 ;  /* 0x0000007c492d7220 */ /* 0x000fe20000410000 */
[----:B------:R-:W-:Y:S01]  /*4e20*/  MUFU.EX2 R179, R179 ;  /* 0x000000b300b37308 */ /* 0x000fe20000000800 */
[-C--:B------:R-:W-:Y:S02]  /*4e30*/  FMUL.FTZ R46, R74, R121.reuse ;  /* 0x000000794a2e7220 */ /* 0x080fe40000410000 */
[----:B------:R-:W-:-:S02]  /*4e40*/  FMUL.FTZ R47, R75, R121 ;  /* 0x000000794b2f7220 */ /* 0x000fc40000410000 */
[----:B------:R-:W4:Y:S01]  /*4e50*/  LDSM.16.MT88.4 R72, [R138+0x8800] ;  /* 0x008800008a48783b */ /* 0x000f220000004200 */
[C---:B------:R-:W-:Y:S01]  /*4e60*/  HMMA.16816.F32 R8, R96.reuse, R10, R36 ;  /* 0x0000000a6008723c */ /* 0x040fe20000001824 */
[-C--:B------:R-:W-:Y:S01]  /*4e70*/  FMUL.FTZ R54, R54, R121.reuse ;  /* 0x0000007936367220 */ /* 0x080fe20000410000 */
[----:B------:R-:W5:Y:S01]  /*4e80*/  MUFU.EX2 R172, R172 ;  /* 0x000000ac00ac7308 */ /* 0x000f620000000800 */
[-C--:B------:R-:W-:Y:S02]  /*4e90*/  FMUL.FTZ R55, R55, R121.reuse ;  /* 0x0000007937377220 */ /* 0x080fe40000410000 */
[-C--:B------:R-:W-:Y:S02]  /*4ea0*/  FMUL.FTZ R60, R60, R124.reuse ;  /* 0x0000007c3c3c7220 */ /* 0x080fe40000410000 */
[-C--:B------:R-:W-:Y:S01]  /*4eb0*/  FMUL.FTZ R36, R64, R124.reuse ;  /* 0x0000007c40247220 */ /* 0x080fe20000410000 */
[----:B---3--:R-:W-:Y:S01]  /*4ec0*/  HMMA.16816.F32 R44, R96, R48, R44 ;  /* 0x00000030602c723c */ /* 0x008fe2000000182c */
[----:B------:R-:W-:Y:S01]  /*4ed0*/  FMUL.FTZ R37, R65, R124 ;  /* 0x0000007c41257220 */ /* 0x000fe20000410000 */
[----:B------:R-:W-:Y:S01]  /*4ee0*/  MUFU.EX2 R173, R173 ;  /* 0x000000ad00ad7308 */ /* 0x000fe20000000800 */
[----:B------:R-:W-:-:S02]  /*4ef0*/  FMUL.FTZ R38, R66, R121 ;  /* 0x0000007942267220 */ /* 0x000fc40000410000 */
[-C--:B------:R-:W-:Y:S02]  /*4f00*/  FMUL.FTZ R39, R67, R121.reuse ;  /* 0x0000007943277220 */ /* 0x080fe40000410000 */
[-C--:B------:R-:W-:Y:S01]  /*4f10*/  FMUL.FTZ R61, R61, R124.reuse ;  /* 0x0000007c3d3d7220 */ /* 0x080fe20000410000 */
[C---:B------:R-:W-:Y:S01]  /*4f20*/  HMMA.16816.F32 R48, R96.reuse, R50, R76 ;  /* 0x000000326030723c */ /* 0x040fe2000000184c */
[----:B------:R-:W3:Y:S01]  /*4f30*/  LDSM.16.MT88.4 R76, [R140+0x8800] ;  /* 0x008800008c4c783b */ /* 0x000ee20000004200 */
[----:B------:R-:W2:Y:S01]  /*4f40*/  MUFU.EX2 R168, R168 ;  /* 0x000000a800a87308 */ /* 0x000ea20000000800 */
[-C--:B------:R-:W-:Y:S02]  /*4f50*/  FMUL.FTZ R62, R62, R121.reuse ;  /* 0x000000793e3e7220 */ /* 0x080fe40000410000 */
[----:B------:R-:W-:Y:S01]  /*4f60*/  FMUL.FTZ R63, R63, R121 ;  /* 0x000000793f3f7220 */ /* 0x000fe20000410000 */
[----:B------:R-:W-:Y:S01]  /*4f70*/  LDSM.16.MT88.4 R64, [R136+0xa000] ;  /* 0x00a000008840783b */ /* 0x000fe20000004200 */
[-C--:B------:R-:W-:Y:S01]  /*4f80*/  FMUL.FTZ R88, R88, R124.reuse ;  /* 0x0000007c58587220 */ /* 0x080fe20000410000 */
[----:B-1----:R-:W-:Y:S01]  /*4f90*/  HMMA.16816.F32 R36, R96, R40, R36 ;  /* 0x000000286024723c */ /* 0x002fe20000001824 */
[----:B------:R-:W-:-:S02]  /*4fa0*/  FMUL.FTZ R89, R89, R124 ;  /* 0x0000007c59597220 */ /* 0x000fc40000410000 */
[-C--:B------:R-:W-:Y:S02]  /*4fb0*/  FMUL.FTZ R90, R90, R121.reuse ;  /* 0x000000795a5a7220 */ /* 0x080fe40000410000 */
[-C--:B------:R-:W-:Y:S02]  /*4fc0*/  FMUL.FTZ R91, R91, R121.reuse ;  /* 0x000000795b5b7220 */ /* 0x080fe40000410000 */
[-C--:B------:R-:W-:Y:S01]  /*4fd0*/  FMUL.FTZ R80, R80, R124.reuse ;  /* 0x0000007c50507220 */ /* 0x080fe20000410000 */
[----:B------:R-:W-:Y:S01]  /*4fe0*/  HMMA.16816.F32 R40, R96, R42, R68 ;  /* 0x0000002a6028723c */ /* 0x000fe20000001844 */
[----:B------:R-:W-:Y:S02]  /*4ff0*/  FMUL.FTZ R81, R81, R124 ;  /* 0x0000007c51517220 */ /* 0x000fe40000410000 */
[-C--:B------:R-:W-:Y:S02]  /*5000*/  FMUL.FTZ R82, R82, R121.reuse ;  /* 0x0000007952527220 */ /* 0x080fe40000410000 */
[----:B------:R-:W-:-:S02]  /*5010*/  FMUL.FTZ R83, R83, R121 ;  /* 0x0000007953537220 */ /* 0x000fc40000410000 */
[----:B--2---:R-:W-:Y:S01]  /*5020*/  F2FP.PACK_AB R68, R175, R178 ;  /* 0x000000b2af44723e */ /* 0x004fe200000000ff */
[C---:B------:R-:W-:Y:S01]  /*5030*/  HMMA.16816.F32 R20, R96.reuse, R24, R20 ;  /* 0x000000186014723c */ /* 0x040fe20000001814 */
[----:B-----5:R-:W-:Y:S01]  /*5040*/  F2FP.PACK_AB R69, R172, R179 ;  /* 0x000000b3ac45723e */ /* 0x020fe200000000ff */
[--C-:B------:R-:W-:Y:S01]  /*5050*/  FFMA.FTZ R183, R176, c[0x0][0x23c], -R167.reuse ;  /* 0x00008f00b0b77a23 */ /* 0x100fe200000108a7 */
[----:B------:R-:W-:Y:S01]  /*5060*/  F2FP.PACK_AB R70, R169, R174 ;  /* 0x000000aea946723e */ /* 0x000fe200000000ff */
[--C-:B------:R-:W-:Y:S01]  /*5070*/  FFMA.FTZ R176, R180, c[0x0][0x23c], -R167.reuse ;  /* 0x00008f00b4b07a23 */ /* 0x100fe200000108a7 */
[----:B------:R-:W-:Y:S01]  /*5080*/  F2FP.PACK_AB R71, R168, R173 ;  /* 0x000000ada847723e */ /* 0x000fe200000000ff */
[----:B------:R-:W-:Y:S02]  /*5090*/  FFMA.FTZ R180, R177, c[0x0][0x23c], -R112 ;  /* 0x00008f00b1b47a23 */ /* 0x000fe40000010870 */
[----:B------:R-:W-:Y:S01]  /*50a0*/  HMMA.16816.F32 R28, R96, R32, R28 ;  /* 0x00000020601c723c */ /* 0x000fe2000000181c */
[--C-:B------:R-:W-:Y:S01]  /*50b0*/  FFMA.FTZ R185, R100, c[0x0][0x23c], -R167.reuse ;  /* 0x00008f0064b97a23 */ /* 0x100fe200000108a7 */
[----:B------:R-:W-:Y:S01]  /*50c0*/  MUFU.EX2 R183, R183 ;  /* 0x000000b700b77308 */ /* 0x000fe20000000800 */
[----:B------:R-:W-:-:S02]  /*50d0*/  FFMA.FTZ R182, R102, c[0x0][0x23c], -R167 ;  /* 0x00008f0066b67a23 */ /* 0x000fc400000108a7 */
[--C-:B------:R-:W-:Y:S02]  /*50e0*/  FFMA.FTZ R187, R103, c[0x0][0x23c], -R112.reuse ;  /* 0x00008f0067bb7a23 */ /* 0x100fe40000010870 */
[--C-:B------:R-:W-:Y:S01]  /*50f0*/  FFMA.FTZ R184, R181, c[0x0][0x23c], -R112.reuse ;  /* 0x00008f00b5b87a23 */ /* 0x100fe20000010870 */
[C---:B----4-:R-:W-:Y:S01]  /*5100*/  HMMA.16816.F32 R12, R68.reuse, R72, R12 ;  /* 0x00000048440c723c */ /* 0x050fe2000000180c */
[--C-:B------:R-:W-:Y:S01]  /*5110*/  FFMA.FTZ R177, R101, c[0x0][0x23c], -R112.reuse ;  /* 0x00008f0065b17a23 */ /* 0x100fe20000010870 */
[----:B------:R-:W-:Y:S01]  /*5120*/  MUFU.EX2 R185, R185 ;  /* 0x000000b900b97308 */ /* 0x000fe20000000800 */
[----:B------:R-:W-:Y:S01]  /*5130*/  LDSM.16.MT88.4 R100, [R136+0xb000] ;  /* 0x00b000008864783b */ /* 0x000fe20000004200 */
[--C-:B------:R-:W-:Y:S02]  /*5140*/  FFMA.FTZ R186, R115, c[0x0][0x23c], -R167.reuse ;  /* 0x00008f0073ba7a23 */ /* 0x100fe400000108a7 */
[----:B------:R-:W-:Y:S02]  /*5150*/  FFMA.FTZ R115, R127, c[0x0][0x23c], -R167 ;  /* 0x00008f007f737a23 */ /* 0x000fe400000108a7 */
[----:B---3--:R-:W-:Y:S01]  /*5160*/  HMMA.16816.F32 R4, R68, R76, R4 ;  /* 0x0000004c4404723c */ /* 0x008fe20000001804 */
[--C-:B------:R-:W-:Y:S01]  /*5170*/  FFMA.FTZ R188, R125, c[0x0][0x23c], -R112.reuse ;  /* 0x00008f007dbc7a23 */ /* 0x100fe20000010870 */
[----:B------:R-:W-:Y:S01]  /*5180*/  MUFU.EX2 R182, R182 ;  /* 0x000000b600b67308 */ /* 0x000fe20000000800 */
[----:B------:R-:W-:-:S02]  /*5190*/  FFMA.FTZ R127, R105, c[0x0][0x23c], -R112 ;  /* 0x00008f00697f7a23 */ /* 0x000fc40000010870 */
[--C-:B------:R-:W-:Y:S02]  /*51a0*/  FFMA.FTZ R125, R157, c[0x0][0x23c], -R112.reuse ;  /* 0x00008f009d7d7a23 */ /* 0x100fe40000010870 */
[--C-:B------:R-:W-:Y:S01]  /*51b0*/  FFMA.FTZ R181, R104, c[0x0][0x23c], -R167.reuse ;  /* 0x00008f0068b57a23 */ /* 0x100fe200000108a7 */
[C---:B------:R-:W-:Y:S01]  /*51c0*/  HMMA.16816.F32 R8, R68.reuse, R78, R8 ;  /* 0x0000004e4408723c */ /* 0x040fe20000001808 */
[----:B------:R-:W1:Y:S01]  /*51d0*/  LDSM.16.MT88.4 R76, [R137+0x8800] ;  /* 0x00880000894c783b */ /* 0x000e620000004200 */
[----:B------:R-:W-:Y:S01]  /*51e0*/  MUFU.EX2 R176, R176 ;  /* 0x000000b000b07308 */ /* 0x000fe20000000800 */
[----:B------:R-:W-:Y:S01]  /*51f0*/  FFMA.FTZ R166, R166, c[0x0][0x23c], -R167 ;  /* 0x00008f00a6a67a23 */ /* 0x000fe200000108a7 */
[----:B------:R-:W-:Y:S01]  /*5200*/  @P0 IADD3 R167, R120, -0x3, RZ ;  /* 0xfffffffd78a70810 */ /* 0x000fe20007ffe0ff */
[----:B------:R-:W-:Y:S02]  /*5210*/  FFMA.FTZ R112, R106, c[0x0][0x23c], -R112 ;  /* 0x00008f006a707a23 */ /* 0x000fe40000010870 */
[----:B------:R-:W-:Y:S01]  /*5220*/  FFMA.FTZ R114, R171, R124, R114 ;  /* 0x0000007cab727223 */ /* 0x000fe20000010072 */
[----:B------:R-:W-:Y:S01]  /*5230*/  HMMA.16816.F32 R16, R68, R74, R16 ;  /* 0x0000004a4410723c */ /* 0x000fe20000001810 */
[----:B------:R-:W2:Y:S01]  /*5240*/  LDSM.16.MT88.4 R72, [R136+0x8800] ;  /* 0x008800008848783b */ /* 0x000ea20000004200 */
[----:B------:R-:W-:Y:S01]  /*5250*/  MUFU.EX2 R187, R187 ;  /* 0x000000bb00bb7308 */ /* 0x000fe20000000800 */
[----:B------:R-:W-:-:S04]  /*5260*/  FADD.FTZ R113, R113, R114 ;  /* 0x0000007271717221 */ /* 0x000fc80000010000 */
[----:B------:R-:W-:Y:S01]  /*5270*/  FADD.FTZ R110, R110, R113 ;  /* 0x000000716e6e7221 */ /* 0x000fe20000010000 */
[----:B------:R-:W-:Y:S02]  /*5280*/  HMMA.16816.F32 R24, R96, R26, R52 ;  /* 0x0000001a6018723c */ /* 0x000fe40000001834 */
[----:B------:R-:W-:Y:S01]  /*5290*/  MUFU.EX2 R180, R180 ;  /* 0x000000b400b47308 */ /* 0x000fe20000000800 */
[----:B------:R-:W-:-:S04]  /*52a0*/  FADD.FTZ R109, R109, R110 ;  /* 0x0000006e6d6d7221 */ /* 0x000fc80000010000 */
[-C--:B------:R-:W-:Y:S01]  /*52b0*/  FMUL.FTZ R52, R92, R124.reuse ;  /* 0x0000007c5c347220 */ /* 0x080fe20000410000 */
[C---:B------:R-:W-:Y:S01]  /*52c0*/  HMMA.16816.F32 R32, R96.reuse, R34, R60 ;  /* 0x000000226020723c */ /* 0x040fe2000000183c */
[-C--:B------:R-:W-:Y:S01]  /*52d0*/  FMUL.FTZ R53, R93, R124.reuse ;  /* 0x0000007c5d357220 */ /* 0x080fe20000410000 */
[----:B------:R-:W-:Y:S01]  /*52e0*/  MUFU.EX2 R184, R184 ;  /* 0x000000b800b87308 */ /* 0x000fe20000000800 */
[-C--:B------:R-:W-:Y:S02]  /*52f0*/  FMUL.FTZ R54, R94, R121.reuse ;  /* 0x000000795e367220 */ /* 0x080fe40000410000 */
[-C--:B------:R-:W-:Y:S02]  /*5300*/  FMUL.FTZ R55, R95, R121.reuse ;  /* 0x000000795f377220 */ /* 0x080fe40000410000 */
[-C--:B------:R-:W-:Y:S02]  /*5310*/  FMUL.FTZ R60, R84, R124.reuse ;  /* 0x0000007c543c7220 */ /* 0x080fe40000410000 */
[----:B------:R-:W-:Y:S01]  /*5320*/  FMUL.FTZ R61, R85, R124 ;  /* 0x0000007c553d7220 */ /* 0x000fe20000410000 */
[----:B------:R-:W-:Y:S01]  /*5330*/  MUFU.EX2 R177, R177 ;  /* 0x000000b100b17308 */ /* 0x000fe20000000800 */
[-C--:B------:R-:W-:Y:S01]  /*5340*/  FMUL.FTZ R62, R86, R121.reuse ;  /* 0x00000079563e7220 */ /* 0x080fe20000410000 */
[----:B------:R-:W-:Y:S01]  /*5350*/  HMMA.16816.F32 R52, R96, R56, R52 ;  /* 0x000000386034723c */ /* 0x000fe20000001834 */
[----:B------:R-:W-:-:S02]  /*5360*/  FMUL.FTZ R63, R87, R121 ;  /* 0x00000079573f7220 */ /* 0x000fc40000410000 */
[----:B------:R-:W-:Y:S02]  /*5370*/  FFMA.FTZ R121, R170, R121, R107 ;  /* 0x00000079aa797223 */ /* 0x000fe4000001006b */
[----:B------:R-:W-:Y:S01]  /*5380*/  FADD.FTZ R178, R178, R109 ;  /* 0x0000006db2b27221 */ /* 0x000fe20000010000 */
[----:B------:R-:W-:Y:S01]  /*5390*/  MUFU.EX2 R181, R181 ;  /* 0x000000b500b57308 */ /* 0x000fe20000000800 */
[----:B------:R-:W-:Y:S01]  /*53a0*/  FADD.FTZ R2, R2, R121 ;  /* 0x0000007902027221 */ /* 0x000fe20000010000 */
[C---:B-1----:R-:W-:Y:S01]  /*53b0*/  HMMA.16816.F32 R20, R68.reuse, R76, R20 ;  /* 0x0000004c4414723c */ /* 0x042fe20000001814 */
[----:B------:R-:W-:Y:S02]  /*53c0*/  FADD.FTZ R175, R175, R178 ;  /* 0x000000b2afaf7221 */ /* 0x000fe40000010000 */
[----:B------:R-:W-:Y:S01]  /*53d0*/  FADD.FTZ R111, R111, R2 ;  /* 0x000000026f6f7221 */ /* 0x000fe20000010000 */
[-C--:B------:R-:W-:Y:S01]  /*53e0*/  MOV R2, R108.reuse ;  /* 0x0000006c00027202 */ /* 0x080fe20000000f00 */
[----:B------:R-:W-:Y:S01]  /*53f0*/  FADD.FTZ R174, R174, R175 ;  /* 0x000000afaeae7221 */ /* 0x000fe20000010000 */
[----:B------:R-:W1:Y:S01]  /*5400*/  MUFU.EX2 R186, R186 ;  /* 0x000000ba00ba7308 */ /* 0x000e620000000800 */
[----:B------:R-:W-:Y:S01]  /*5410*/  FADD.FTZ R0, R0, R111 ;  /* 0x0000006f00007221 */ /* 0x000fe20000010000 */
[C---:B------:R-:W-:Y:S01]  /*5420*/  HMMA.16816.F32 R24, R68.reuse, R78, R24 ;  /* 0x0000004e4418723c */ /* 0x040fe20000001818 */
[----:B------:R-:W3:Y:S01]  /*5430*/  LDSM.16.MT88.4 R76, [R140+0xa800] ;  /* 0x00a800008c4c783b */ /* 0x000ee20000004200 */
[----:B------:R-:W-:Y:S01]  /*5440*/  FADD.FTZ R174, R169, R174 ;  /* 0x000000aea9ae7221 */ /* 0x000fe20000010000 */
[----:B------:R-:W-:Y:S01]  /*5450*/  @P0 MOV R2, R108 ;  /* 0x0000006c00020202 */ /* 0x000fe20000000f00 */
[----:B------:R-:W-:Y:S01]  /*5460*/  FADD.FTZ R179, R179, R0 ;  /* 0x00000000b3b37221 */ /* 0x000fe20000010000 */
[-C--:B------:R-:W-:Y:S01]  /*5470*/  MOV R0, R3.reuse ;  /* 0x0000000300007202 */ /* 0x080fe20000000f00 */
[----:B------:R-:W-:Y:S01]  /*5480*/  MUFU.EX2 R115, R115 ;  /* 0x0000007300737308 */ /* 0x000fe20000000800 */
[----:B------:R-:W-:Y:S01]  /*5490*/  @P0 MOV R0, R3 ;  /* 0x0000000300000202 */ /* 0x000fe20000000f00 */
[----:B--2---:R-:W-:Y:S01]  /*54a0*/  HMMA.16816.F32 R28, R68, R72, R28 ;  /* 0x00000048441c723c */ /* 0x004fe2000000181c */
[----:B------:R-:W-:-:S04]  /*54b0*/  FADD.FTZ R172, R172, R179 ;  /* 0x000000b3acac7221 */ /* 0x000fc80000010000 */
[----:B------:R-:W-:Y:S01]  /*54c0*/  FADD.FTZ R173, R173, R172 ;  /* 0x000000acadad7221 */ /* 0x000fe20000010000 */
[----:B------:R-:W2:Y:S01]  /*54d0*/  MUFU.EX2 R166, R166 ;  /* 0x000000a600a67308 */ /* 0x000ea20000000800 */
[----:B-1----:R-:W-:Y:S01]  /*54e0*/  F2FP.PACK_AB R104, R186, R181 ;  /* 0x000000b5ba68723e */ /* 0x002fe200000000ff */
[----:B------:R-:W-:Y:S01]  /*54f0*/  HMMA.16816.F32 R32, R68, R74, R32 ;  /* 0x0000004a4420723c */ /* 0x000fe20000001820 */
[----:B------:R-:W1:Y:S01]  /*5500*/  LDSM.16.MT88.4 R72, [R138+0xa800] ;  /* 0x00a800008a48783b */ /* 0x000e620000004200 */
[----:B------:R-:W-:-:S04]  /*5510*/  FADD.FTZ R168, R168, R173 ;  /* 0x000000ada8a87221 */ /* 0x000fc80000010000 */
[----:B------:R-:W-:Y:S02]  /*5520*/  MUFU.EX2 R127, R127 ;  /* 0x0000007f007f7308 */ /* 0x000fe40000000800 */
[C---:B------:R-:W-:Y:S06]  /*5530*/  HMMA.16816.F32 R60, R96.reuse, R64, R60 ;  /* 0x00000040603c723c */ /* 0x040fec000000183c */
[----:B------:R-:W4:Y:S01]  /*5540*/  MUFU.EX2 R188, R188 ;  /* 0x000000bc00bc7308 */ /* 0x000f220000000800 */
[----:B--2---:R-:W-:Y:S01]  /*5550*/  F2FP.PACK_AB R106, R166, R115 ;  /* 0x00000073a66a723e */ /* 0x004fe200000000ff */
[C---:B------:R-:W-:Y:S01]  /*5560*/  HMMA.16816.F32 R64, R96.reuse, R66, R88 ;  /* 0x000000426040723c */ /* 0x040fe20000001858 */
[----:B------:R-:W-:Y:S05]  /*5570*/  LDSM.16.MT88.4 R88, [R140+0x9000] ;  /* 0x009000008c58783b */ /* 0x000fea0000004200 */
[----:B------:R-:W-:Y:S02]  /*5580*/  MUFU.EX2 R125, R125 ;  /* 0x0000007d007d7308 */ /* 0x000fe40000000800 */
[----:B------:R-:W-:Y:S01]  /*5590*/  HMMA.16816.F32 R56, R96, R58, R80 ;  /* 0x0000003a6038723c */ /* 0x000fe20000001850 */
[----:B------:R-:W-:Y:S05]  /*55a0*/  LDSM.16.MT88.4 R80, [R137+0xb000] ;  /* 0x00b000008950783b */ /* 0x000fea0000004200 */
[----:B------:R-:W2:Y:S01]  /*55b0*/  MUFU.EX2 R112, R112 ;  /* 0x0000007000707308 */ /* 0x000ea20000000800 */
[----:B----4-:R-:W-:Y:S01]  /*55c0*/  F2FP.PACK_AB R105, R188, R127 ;  /* 0x0000007fbc69723e */ /* 0x010fe200000000ff */
[C---:B---3--:R-:W-:Y:S08]  /*55d0*/  HMMA.16816.F32 R36, R68.reuse, R76, R36 ;  /* 0x0000004c4424723c */ /* 0x048ff00000001824 */
[----:B------:R-:W-:Y:S01]  /*55e0*/  HMMA.16816.F32 R40, R68, R78, R40 ;  /* 0x0000004e4428723c */ /* 0x000fe20000001828 */
[----:B------:R-:W3:Y:S01]  /*55f0*/  LDSM.16.MT88.4 R76, [R137+0xa800] ;  /* 0x00a80000894c783b */ /* 0x000ee20000004200 */
[----:B--2---:R-:W-:-:S06]  /*5600*/  F2FP.PACK_AB R107, R112, R125 ;  /* 0x0000007d706b723e */ /* 0x004fcc00000000ff */
[C---:B-1----:R-:W-:Y:S08]  /*5610*/  HMMA.16816.F32 R44, R68.reuse, R72, R44 ;  /* 0x00000048442c723c */ /* 0x042ff0000000182c */
[C---:B------:R-:W-:Y:S01]  /*5620*/  HMMA.16816.F32 R48, R68.reuse, R74, R48 ;  /* 0x0000004a4430723c */ /* 0x040fe20000001830 */
[----:B------:R-:W1:Y:S07]  /*5630*/  LDSM.16.MT88.4 R72, [R136+0xa800] ;  /* 0x00a800008848783b */ /* 0x000e6e0000004200 */
[C---:B---3--:R-:W-:Y:S08]  /*5640*/  HMMA.16816.F32 R52, R68.reuse, R76, R52 ;  /* 0x0000004c4434723c */ /* 0x048ff00000001834 */
[C---:B------:R-:W-:Y:S01]  /*5650*/  HMMA.16816.F32 R56, R68.reuse, R78, R56 ;  /* 0x0000004e4438723c */ /* 0x040fe20000001838 */
[----:B------:R-:W-:Y:S07]  /*5660*/  LDSM.16.MT88.4 R76, [R138+0xb000] ;  /* 0x00b000008a4c783b */ /* 0x000fee0000004200 */
[C---:B-1----:R-:W-:Y:S08]  /*5670*/  HMMA.16816.F32 R60, R68.reuse, R72, R60 ;  /* 0x00000048443c723c */ /* 0x042ff0000000183c */
[----:B------:R-:W-:Y:S01]  /*5680*/  HMMA.16816.F32 R64, R68, R74, R64 ;  /* 0x0000004a4440723c */ /* 0x000fe20000001840 */
[----:B------:R-:W1:Y:S06]  /*5690*/  LDSM.16.MT88.4 R72, [R138+0x9000] ;  /* 0x009000008a48783b */ /* 0x000e6c0000004200 */
        /* <DEDUP_REMOVED lines=11> */
[----:B------:R-:W2:Y:S01]  /*5750*/  LDSM.16.MT88.4 R4, [R136+0x9000] ;  /* 0x009000008804783b */ /* 0x000ea20000004200 */
[----:B------:R-:W-:Y:S02]  /*5760*/  FADD.FTZ R176, R176, R183 ;  /* 0x000000b7b0b07221 */ /* 0x000fe40000010000 */
[----:B------:R-:W-:Y:S02]  /*5770*/  FADD.FTZ R184, R177, R184 ;  /* 0x000000b8b1b87221 */ /* 0x000fe40000010000 */
[----:B------:R-:W-:-:S02]  /*5780*/  FADD.FTZ R181, R181, R176 ;  /* 0x000000b0b5b57221 */ /* 0x000fc40000010000 */
[C---:B------:R-:W-:Y:S01]  /*5790*/  HMMA.16816.F32 R88, R68.reuse, R90, R8 ;  /* 0x0000005a4458723c */ /* 0x040fe20000001808 */
[----:B------:R-:W3:Y:S01]  /*57a0*/  LDSM.16.MT88.4 R8, [R137+0x9000] ;  /* 0x009000008908783b */ /* 0x000ee20000004200 */
[----:B------:R-:W-:Y:S02]  /*57b0*/  FADD.FTZ R127, R127, R184 ;  /* 0x000000b87f7f7221 */ /* 0x000fe40000010000 */
[----:B------:R-:W-:Y:S02]  /*57c0*/  FADD.FTZ R186, R186, R181 ;  /* 0x000000b5baba7221 */ /* 0x000fe40000010000 */
[----:B------:R-:W-:Y:S02]  /*57d0*/  FADD.FTZ R188, R188, R127 ;  /* 0x0000007fbcbc7221 */ /* 0x000fe40000010000 */
[----:B------:R-:W-:Y:S01]  /*57e0*/  HMMA.16816.F32 R92, R68, R80, R52 ;  /* 0x00000050445c723c */ /* 0x000fe20000001834 */
[----:B------:R-:W-:Y:S01]  /*57f0*/  LDSM.16.MT88.4 R52, [R137+0x9800] ;  /* 0x009800008934783b */ /* 0x000fe20000004200 */
[----:B------:R-:W-:-:S02]  /*5800*/  FADD.FTZ R115, R115, R186 ;  /* 0x000000ba73737221 */ /* 0x000fc40000010000 */
[----:B------:R-:W-:Y:S02]  /*5810*/  FADD.FTZ R125, R125, R188 ;  /* 0x000000bc7d7d7221 */ /* 0x000fe40000010000 */
[----:B------:R-:W-:Y:S02]  /*5820*/  FADD.FTZ R171, R166, R115 ;  /* 0x00000073a6ab7221 */ /* 0x000fe40000010000 */
[----:B-1----:R-:W-:Y:S01]  /*5830*/  HMMA.16816.F32 R12, R68, R72, R12 ;  /* 0x00000048440c723c */ /* 0x002fe2000000180c */
[----:B------:R-:W-:-:S07]  /*5840*/  FADD.FTZ R170, R112, R125 ;  /* 0x0000007d70aa7221 */ /* 0x000fce0000010000 */
[C---:B------:R-:W-:Y:S08]  /*5850*/  HMMA.16816.F32 R16, R68.reuse, R74, R16 ;  /* 0x0000004a4410723c */ /* 0x040ff00000001810 */
[C---:B------:R-:W-:Y:S01]  /*5860*/  HMMA.16816.F32 R72, R68.reuse, R76, R44 ;  /* 0x0000004c4448723c */ /* 0x040fe2000000182c */
[----:B------:R-:W-:Y:S07]  /*5870*/  LDSM.16.MT88.4 R44, [R138+0x9800] ;  /* 0x009800008a2c783b */ /* 0x000fee0000004200 */
[C---:B--2---:R-:W-:Y:S08]  /*5880*/  HMMA.16816.F32 R28, R68.reuse, R4, R28 ;  /* 0x00000004441c723c */ /* 0x044ff0000000181c */
[C---:B------:R-:W-:Y:S01]  /*5890*/  HMMA.16816.F32 R32, R68.reuse, R6, R32 ;  /* 0x000000064420723c */ /* 0x040fe20000001820 */
[----:B------:R-:W1:Y:S07]  /*58a0*/  LDSM.16.MT88.4 R4, [R140+0xb000] ;  /* 0x00b000008c04783b */ /* 0x000e6e0000004200 */
[C---:B---3--:R-:W-:Y:S08]  /*58b0*/  HMMA.16816.F32 R20, R68.reuse, R8, R20 ;  /* 0x000000084414723c */ /* 0x048ff00000001814 */
[C---:B------:R-:W-:Y:S08]  /*58c0*/  HMMA.16816.F32 R24, R68.reuse, R10, R24 ;  /* 0x0000000a4418723c */ /* 0x040ff00000001818 */
[C---:B------:R-:W-:Y:S01]  /*58d0*/  HMMA.16816.F32 R84, R68.reuse, R100, R60 ;  /* 0x000000644454723c */ /* 0x040fe2000000183c */
[----:B------:R-:W2:Y:S07]  /*58e0*/  LDSM.16.MT88.4 R60, [R136+0x9800] ;  /* 0x00980000883c783b */ /* 0x000eae0000004200 */
[C---:B------:R-:W-:Y:S08]  /*58f0*/  HMMA.16816.F32 R76, R68.reuse, R78, R48 ;  /* 0x0000004e444c723c */ /* 0x040ff00000001830 */
[C---:B------:R-:W-:Y:S08]  /*5900*/  HMMA.16816.F32 R80, R68.reuse, R82, R56 ;  /* 0x000000524450723c */ /* 0x040ff00000001838 */
[C---:B-1----:R-:W-:Y:S01]  /*5910*/  HMMA.16816.F32 R8, R68.reuse, R4, R36 ;  /* 0x000000044408723c */ /* 0x042fe20000001824 */
[----:B------:R-:W1:Y:S07]  /*5920*/  LDSM.16.MT88.4 R36, [R140+0x9800] ;  /* 0x009800008c24783b */ /* 0x000e6e0000004200 */
[C---:B------:R-:W-:Y:S08]  /*5930*/  HMMA.16816.F32 R4, R68.reuse, R6, R40 ;  /* 0x000000064404723c */ /* 0x040ff00000001828 */
[----:B------:R-:W-:Y:S01]  /*5940*/  HMMA.16816.F32 R100, R68, R102, R64 ;  /* 0x000000664464723c */ /* 0x000fe20000001840 */
[----:B------:R-:W3:Y:S07]  /*5950*/  LDSM.16.MT88.4 R68, [R140+0xb800] ;  /* 0x00b800008c44783b */ /* 0x000eee0000004200 */
[C---:B------:R-:W-:Y:S01]  /*5960*/  HMMA.16816.F32 R40, R104.reuse, R44, R12 ;  /* 0x0000002c6828723c */ /* 0x040fe2000000180c */
[----:B------:R-:W-:Y:S07]  /*5970*/  LDSM.16.MT88.4 R12, [R138+0xb800] ;  /* 0x00b800008a0c783b */ /* 0x000fee0000004200 */
[C---:B------:R-:W-:Y:S08]  /*5980*/  HMMA.16816.F32 R48, R104.reuse, R52, R20 ;  /* 0x000000346830723c */ /* 0x040ff00000001814 */
[C---:B--2---:R-:W-:Y:S08]  /*5990*/  HMMA.16816.F32 R56, R104.reuse, R60, R28 ;  /* 0x0000003c6838723c */ /* 0x044ff0000000181c */
[C---:B-1----:R-:W-:Y:S08]  /*59a0*/  HMMA.16816.F32 R96, R104.reuse, R36, R96 ;  /* 0x000000246860723c */ /* 0x042ff00000001860 */
[C---:B------:R-:W-:Y:S01]  /*59b0*/  HMMA.16816.F32 R36, R104.reuse, R38, R88 ;  /* 0x000000266824723c */ /* 0x040fe20000001858 */
[----:B------:R-:W1:Y:S07]  /*59c0*/  LDSM.16.MT88.4 R88, [R136+0xb800] ;  /* 0x00b800008858783b */ /* 0x000e6e0000004200 */
[C---:B---3--:R-:W-:Y:S08]  /*59d0*/  HMMA.16816.F32 R64, R104.reuse, R68, R8 ;  /* 0x000000446840723c */ /* 0x048ff00000001808 */
[C---:B------:R-:W-:Y:S01]  /*59e0*/  HMMA.16816.F32 R68, R104.reuse, R70, R4 ;  /* 0x000000466844723c */ /* 0x040fe20000001804 */
[----:B------:R-:W2:Y:S07]  /*59f0*/  LDSM.16.MT88.4 R4, [R137+0xb800] ;  /* 0x00b800008904783b */ /* 0x000eae0000004200 */
[C---:B------:R-:W-:Y:S08]  /*5a00*/  HMMA.16816.F32 R44, R104.reuse, R46, R16 ;  /* 0x0000002e682c723c */ /* 0x040ff00000001810 */
[C---:B------:R-:W-:Y:S08]  /*5a10*/  HMMA.16816.F32 R52, R104.reuse, R54, R24 ;  /* 0x000000366834723c */ /* 0x040ff00000001818 */
[C---:B------:R-:W-:Y:S08]  /*5a20*/  HMMA.16816.F32 R60, R104.reuse, R62, R32 ;  /* 0x0000003e683c723c */ /* 0x040ff00000001820 */
[C---:B-1----:R-:W-:Y:S08]  /*5a30*/  HMMA.16816.F32 R84, R104.reuse, R88, R84 ;  /* 0x000000586854723c */ /* 0x042ff00000001854 */
[C---:B------:R-:W-:Y:S08]  /*5a40*/  HMMA.16816.F32 R72, R104.reuse, R12, R72 ;  /* 0x0000000c6848723c */ /* 0x040ff00000001848 */
[C---:B------:R-:W-:Y:S08]  /*5a50*/  HMMA.16816.F32 R76, R104.reuse, R14, R76 ;  /* 0x0000000e684c723c */ /* 0x040ff0000000184c */
[C---:B--2---:R-:W-:Y:S08]  /*5a60*/  HMMA.16816.F32 R92, R104.reuse, R4, R92 ;  /* 0x00000004685c723c */ /* 0x044ff0000000185c */
[C---:B------:R-:W-:Y:S08]  /*5a70*/  HMMA.16816.F32 R80, R104.reuse, R6, R80 ;  /* 0x000000066850723c */ /* 0x040ff00000001850 */
[----:B------:R-:W-:Y:S01]  /*5a80*/  HMMA.16816.F32 R88, R104, R90, R100 ;  /* 0x0000005a6858723c */ /* 0x000fe20000001864 */
[----:B------:R-:W-:Y:S05]  /*5a90*/  @!UPT UIADD3 URZ, URZ, URZ, URZ ;  /* 0x0000003f3f3ff290 */ /* 0x000fea000fffe03f */
[----:B------:R-:W-:Y:S11]  /*5aa0*/  @P0 BRA `(.L_x_484) ;  /* 0x0000001000000947 */ /* 0x000ff60003800000 */
.L_x_482:
[----:B------:R-:W-:-:S07]  /*5ab0*/  IADD3 R167, R126, -0x1, RZ ;  /* 0xffffffff7ea77810 */ /* 0x000fce0007ffe0ff */
.L_x_484:
[----:B------:R-:W-:-:S13]  /*5ac0*/  ISETP.GE.AND P0, PT, R167, RZ, PT ;  /* 0x000000ffa700720c */ /* 0x000fda0003f06270 */
[----:B------:R-:W-:Y:S05]  /*5ad0*/  @!P0 BRA `(.L_x_485) ;  /* 0x00001f6000008947 */ /* 0x000fea0003800000 */
[----:B------:R-:W-:Y:S01]  /*5ae0*/  ULDC.64 UR4, c[0x0][0x198] ;  /* 0x0000660000047ab9 */ /* 0x000fe20000000a00 */
[C---:B------:R-:W-:Y:S01]  /*5af0*/  SHF.L.U64.HI R166, R116.reuse, 0x5, R117 ;  /* 0x0000000574a67819 */ /* 0x040fe20000010275 */
[----:B------:R-:W-:Y:S01]  /*5b00*/  IMAD.SHL.U32 R157, R116, 0x20, RZ ;  /* 0x00000020749d7824 */ /* 0x000fe200078e00ff */
[----:B------:R-:W-:Y:S01]  /*5b10*/  MOV R3, R0 ;  /* 0x0000000000037202 */ /* 0x000fe20000000f00 */
[----:B------:R-:W-:Y:S01]  /*5b20*/  IMAD.MOV.U32 R101, RZ, RZ, R2 ;  /* 0x000000ffff657224 */ /* 0x000fe200078e0002 */
[----:B------:R-:W-:Y:S01]  /*5b30*/  MOV R168, R118 ;  /* 0x0000007600a87202 */ /* 0x000fe20000000f00 */
[----:B------:R-:W-:Y:S01]  /*5b40*/  IMAD.MOV.U32 R169, RZ, RZ, R123 ;  /* 0x000000ffffa97224 */ /* 0x000fe200078e007b */
[----:B------:R-:W-:Y:S02]  /*5b50*/  USHF.L.U64.HI UR5, UR4, 0x5, UR5 ;  /* 0x0000000504057899 */ /* 0x000fe40008010205 */
[----:B------:R-:W-:Y:S01]  /*5b60*/  USHF.L.U32 UR4, UR4, 0x5, URZ ;  /* 0x0000000504047899 */ /* 0x000fe2000800063f */
[----:B------:R-:W-:Y:S05]  /*5b70*/  BRA `(.L_x_486) ;  /* 0x000001d000007947 */ /* 0x000fea0003800000 */
.L_x_488:
[----:B------:R-:W-:Y:S04]  /*5b80*/  IADD3 R103, R167, -0x1, RZ ;  /* 0xffffffffa7677810 */ /* 0x000fe80007ffe0ff */
[----:B------:R-:W-:Y:S01]  /*5b90*/  SHF.R.S32.HI R0, RZ, 0x1f, R103 ;  /* 0x0000001fff007819 */ /* 0x000fe20000011467 */
[C---:B------:R-:W-:Y:S04]  /*5ba0*/  IMAD.WIDE.U32 R104, R103.reuse, c[0x0][0x198], RZ ;  /* 0x0000660067687a25 */ /* 0x040fe800078e00ff */
[----:B------:R-:W-:Y:S01]  /*5bb0*/  IMAD R0, R0, c[0x0][0x198], RZ ;  /* 0x0000660000007a24 */ /* 0x000fe200078e02ff */
[----:B------:R-:W-:Y:S03]  /*5bc0*/  LEA R2, P1, R104, R158, 0x6 ;  /* 0x0000009e68027211 */ /* 0x000fe600078230ff */
[----:B------:R-:W-:Y:S01]  /*5bd0*/  IMAD R0, R103, c[0x0][0x19c], R0 ;  /* 0x0000670067007a24 */ /* 0x000fe200078e0200 */
[----:B------:R-:W-:Y:S03]  /*5be0*/  LEA R106, P2, R2, c[0x0][0x168], 0x1 ;  /* 0x00005a00026a7a11 */ /* 0x000fe600078408ff */
[----:B------:R-:W-:Y:S05]  /*5bf0*/  IMAD.IADD R103, R105, 0x1, R0 ;  /* 0x0000000169677824 */ /* 0x000fea00078e0200 */
        /* <DEDUP_REMOVED lines=21> */
.L_x_486:
[----:B------:R-:W-:Y:S04]  /*5d50*/  DEPBAR.LE SB0, 0x0 ;  /* 0x000080000000791a */ /* 0x000fe80000000000 */
[----:B------:R-:W-:Y:S01]  /*5d60*/  BAR.SYNC.DEFER_BLOCKING 0x0 ;  /* 0x0000000000007b1d */ /* 0x000fe20000010000 */
[----:B------:R-:W-:Y:S01]  /*5d70*/  SHF.R.S32.HI R2, RZ, 0x1f, R167 ;  /* 0x0000001fff027819 */ /* 0x000fe200000114a7 */
[----:B------:R-:W-:Y:S02]  /*5d80*/  IMAD R0, R148, R167, RZ ;  /* 0x000000a794007224 */ /* 0x000fe400078e02ff */
[-C--:B------:R-:W-:Y:S04]  /*5d90*/  IMAD.WIDE.U32 R102, R167, R149.reuse, R168 ;  /* 0x00000095a7667225 */ /* 0x080fe800078e00a8 */
[----:B------:R-:W-:Y:S01]  /*5da0*/  IMAD R0, R2, R149, R0 ;  /* 0x0000009502007224 */ /* 0x000fe200078e0200 */
[----:B------:R-:W-:Y:S03]  /*5db0*/  LEA R172, P1, R102, c[0x0][0x170], 0x1 ;  /* 0x00005c0066ac7a11 */ /* 0x000fe600078208ff */
[----:B------:R-:W-:Y:S01]  /*5dc0*/  IMAD.IADD R0, R103, 0x1, R0 ;  /* 0x0000000167007824 */ /* 0x000fe200078e0200 */
[-C--:B------:R-:W-:Y:S04]  /*5dd0*/  IADD3 R174, P0, R172, R157.reuse, RZ ;  /* 0x0000009dacae7210 */ /* 0x080fe80007f1e0ff */
[----:B------:R-:W-:Y:S02]  /*5de0*/  LEA.HI.X R173, R102, c[0x0][0x174], R0, 0x1, P1 ;  /* 0x00005d0066ad7a11 */ /* 0x000fe400008f0c00 */
[-C--:B------:R-:W-:Y:S03]  /*5df0*/  IADD3 R102, P1, R174, R157.reuse, RZ ;  /* 0x0000009dae667210 */ /* 0x080fe60007f3e0ff */
[--C-:B------:R-:W-:Y:S01]  /*5e00*/  IMAD.X R175, R173, 0x1, R166.reuse, P0 ;  /* 0x00000001adaf7824 */ /* 0x100fe200000e06a6 */
[----:B------:R-:W-:Y:S01]  /*5e10*/  IADD3 R176, P0, R102, R157, RZ ;  /* 0x0000009d66b07210 */ /* 0x000fe20007f1e0ff */
[----:B------:R-:W-:Y:S01]  /*5e20*/  @!PT LDS RZ, [RZ] ;  /* 0x00000000fffff984 */ /* 0x000fe20000000800 */
[----:B------:R-:W-:Y:S01]  /*5e30*/  @!PT LDS RZ, [RZ] ;  /* 0x00000000fffff984 */ /* 0x000fe20000000800 */
[----:B------:R-:W-:Y:S01]  /*5e40*/  @!PT LDS RZ, [RZ] ;  /* 0x00000000fffff984 */ /* 0x000fe20000000800 */
[----:B------:R1:W-:Y:S02]  /*5e50*/  LDGSTS.E.BYPASS.LTC128B.128 [R151+0x8000], [R172.64] ;  /* 0x08000000ac977fae */ /* 0x0003e4000b901d46 */
[--C-:B------:R-:W-:Y:S02]  /*5e60*/  IMAD.X R103, R175, 0x1, R166.reuse, P1 ;  /* 0x00000001af677824 */ /* 0x100fe400008e06a6 */
[----:B------:R1:W-:Y:S02]  /*5e70*/  LDGSTS.E.BYPASS.LTC128B.128 [R151+0xa000], [R172.64+0x80] ;  /* 0x0a000080ac977fae */ /* 0x0003e4000b901d46 */
[----:B------:R-:W-:Y:S01]  /*5e80*/  IMAD.X R177, R103, 0x1, R166, P0 ;  /* 0x0000000167b17824 */ /* 0x000fe200000e06a6 */
[----:B------:R-:W-:Y:S01]  /*5e90*/  ISETP.GT.AND P0, PT, R167, RZ, PT ;  /* 0x000000ffa700720c */ /* 0x000fe20003f04270 */
        /* <DEDUP_REMOVED lines=8> */
[----:B------:R-:W3:Y:S04]  /*5f20*/  LDSM.16.M88.4 R112, [R145+0x4800] ;  /* 0x004800009170783b */ /* 0x000ee80000000200 */
[----:B------:R-:W4:Y:S04]  /*5f30*/  LDSM.16.M88.4 R116, [R145+0x5000] ;  /* 0x005000009174783b */ /* 0x000f280000000200 */
[----:B------:R-:W0:Y:S04]  /*5f40*/  LDGDEPBAR ;  /* 0x00000000000079af */ /* 0x000e280000000000 */
[----:B------:R-:W5:Y:S04]  /*5f50*/  LDSM.16.M88.4 R120, [R145+0x5800] ;  /* 0x005800009178783b */ /* 0x000f680000000200 */
[----:B------:R-:W-:Y:S01]  /*5f60*/  LDSM.16.M88.4 R124, [R134] ;  /* 0x00000000867c783b */ /* 0x000fe20000000200 */
[C---:B--2---:R-:W-:Y:S08]  /*5f70*/  HMMA.16816.F32 R4, R104.reuse, R108, RZ ;  /* 0x0000006c6804723c */ /* 0x044ff000000018ff */
[C---:B------:R-:W-:Y:S01]  /*5f80*/  HMMA.16816.F32 R8, R104.reuse, R110, RZ ;  /* 0x0000006e6808723c */ /* 0x040fe200000018ff */
[----:B------:R-:W-:Y:S07]  /*5f90*/  LDSM.16.M88.4 R108, [R144] ;  /* 0x00000000906c783b */ /* 0x000fee0000000200 */
[C---:B---3--:R-:W-:Y:S08]  /*5fa0*/  HMMA.16816.F32 R12, R104.reuse, R112, RZ ;  /* 0x00000070680c723c */ /* 0x048ff000000018ff */
[C---:B------:R-:W-:Y:S01]  /*5fb0*/  HMMA.16816.F32 R16, R104.reuse, R114, RZ ;  /* 0x000000726810723c */ /* 0x040fe200000018ff */
[----:B------:R-:W2:Y:S07]  /*5fc0*/  LDSM.16.M88.4 R112, [R143] ;  /* 0x000000008f70783b */ /* 0x000eae0000000200 */
[C---:B----4-:R-:W-:Y:S08]  /*5fd0*/  HMMA.16816.F32 R20, R104.reuse, R116, RZ ;  /* 0x000000746814723c */ /* 0x050ff000000018ff */
[C---:B------:R-:W-:Y:S01]  /*5fe0*/  HMMA.16816.F32 R24, R104.reuse, R118, RZ ;  /* 0x000000766818723c */ /* 0x040fe200000018ff */
[----:B------:R-:W3:Y:S07]  /*5ff0*/  LDSM.16.M88.4 R116, [R135] ;  /* 0x000000008774783b */ /* 0x000eee0000000200 */
[C---:B-----5:R-:W-:Y:S08]  /*6000*/  HMMA.16816.F32 R28, R104.reuse, R120, RZ ;  /* 0x00000078681c723c */ /* 0x060ff000000018ff */
[----:B------:R-:W-:Y:S01]  /*6010*/  HMMA.16816.F32 R32, R104, R122, RZ ;  /* 0x0000007a6820723c */ /* 0x000fe200000018ff */
[----:B------:R-:W4:Y:S04]  /*6020*/  LDSM.16.M88.4 R104, [R133] ;  /* 0x000000008568783b */ /* 0x000f280000000200 */
[----:B------:R-:W-:Y:S03]  /*6030*/  LDSM.16.M88.4 R120, [R139+0x4800] ;  /* 0x004800008b78783b */ /* 0x000fe60000000200 */
[C---:B--2---:R-:W-:Y:S08]  /*6040*/  HMMA.16816.F32 R4, R108.reuse, R112, R4 ;  /* 0x000000706c04723c */ /* 0x044ff00000001804 */
[C---:B------:R-:W-:Y:S01]  /*6050*/  HMMA.16816.F32 R8, R108.reuse, R114, R8 ;  /* 0x000000726c08723c */ /* 0x040fe20000001808 */
[----:B------:R-:W-:Y:S07]  /*6060*/  LDSM.16.M88.4 R112, [R142] ;  /* 0x000000008e70783b */ /* 0x000fee0000000200 */
[C---:B---3--:R-:W-:Y:S08]  /*6070*/  HMMA.16816.F32 R12, R108.reuse, R116, R12 ;  /* 0x000000746c0c723c */ /* 0x048ff0000000180c */
[C---:B------:R-:W-:Y:S01]  /*6080*/  HMMA.16816.F32 R16, R108.reuse, R118, R16 ;  /* 0x000000766c10723c */ /* 0x040fe20000001810 */
[----:B------:R-:W2:Y:S07]  /*6090*/  LDSM.16.M88.4 R116, [R139+0x4000] ;  /* 0x004000008b74783b */ /* 0x000eae0000000200 */
[C---:B------:R-:W-:Y:S08]  /*60a0*/  HMMA.16816.F32 R20, R108.reuse, R124, R20 ;  /* 0x0000007c6c14723c */ /* 0x040ff00000001814 */
[C---:B------:R-:W-:Y:S08]  /*60b0*/  HMMA.16816.F32 R24, R108.reuse, R126, R24 ;  /* 0x0000007e6c18723c */ /* 0x040ff00000001818 */
[C---:B----4-:R-:W-:Y:S08]  /*60c0*/  HMMA.16816.F32 R28, R108.reuse, R104, R28 ;  /* 0x000000686c1c723c */ /* 0x050ff0000000181c */
[----:B------:R-:W-:Y:S01]  /*60d0*/  HMMA.16816.F32 R32, R108, R106, R32 ;  /* 0x0000006a6c20723c */ /* 0x000fe20000001820 */
[----:B------:R-:W3:Y:S04]  /*60e0*/  LDSM.16.M88.4 R104, [R139+0x5000] ;  /* 0x005000008b68783b */ /* 0x000ee80000000200 */
[----:B------:R-:W4:Y:S03]  /*60f0*/  LDSM.16.M88.4 R108, [R139+0x5800] ;  /* 0x005800008b6c783b */ /* 0x000f260000000200 */
[C---:B--2---:R-:W-:Y:S08]  /*6100*/  HMMA.16816.F32 R4, R112.reuse, R116, R4 ;  /* 0x000000747004723c */ /* 0x044ff00000001804 */
[C---:B------:R-:W-:Y:S01]  /*6110*/  HMMA.16816.F32 R8, R112.reuse, R118, R8 ;  /* 0x000000767008723c */ /* 0x040fe20000001808 */
[----:B------:R-:W-:Y:S07]  /*6120*/  LDSM.16.M88.4 R116, [R132] ;  /* 0x000000008474783b */ /* 0x000fee0000000200 */
[C---:B------:R-:W-:Y:S08]  /*6130*/  HMMA.16816.F32 R12, R112.reuse, R120, R12 ;  /* 0x00000078700c723c */ /* 0x040ff0000000180c */
[C---:B------:R-:W-:Y:S01]  /*6140*/  HMMA.16816.F32 R16, R112.reuse, R122, R16 ;  /* 0x0000007a7010723c */ /* 0x040fe20000001810 */
[----:B------:R-:W-:Y:S07]  /*6150*/  LDSM.16.M88.4 R120, [R132+0x800] ;  /* 0x000800008478783b */ /* 0x000fee0000000200 */
[C---:B---3--:R-:W-:Y:S08]  /*6160*/  HMMA.16816.F32 R20, R112.reuse, R104, R20 ;  /* 0x000000687014723c */ /* 0x048ff00000001814 */
[C---:B------:R-:W-:Y:S01]  /*6170*/  HMMA.16816.F32 R24, R112.reuse, R106, R24 ;  /* 0x0000006a7018723c */ /* 0x040fe20000001818 */
[----:B------:R-:W2:Y:S07]  /*6180*/  LDSM.16.M88.4 R104, [R141] ;  /* 0x000000008d68783b */ /* 0x000eae0000000200 */
[C---:B----4-:R-:W-:Y:S08]  /*6190*/  HMMA.16816.F32 R28, R112.reuse, R108, R28 ;  /* 0x0000006c701c723c */ /* 0x050ff0000000181c */
[----:B------:R-:W-:Y:S01]  /*61a0*/  HMMA.16816.F32 R32, R112, R110, R32 ;  /* 0x0000006e7020723c */ /* 0x000fe20000001820 */
[----:B------:R-:W3:Y:S04]  /*61b0*/  LDSM.16.M88.4 R108, [R132+0x1000] ;  /* 0x00100000846c783b */ /* 0x000ee80000000200 */
[----:B------:R-:W4:Y:S03]  /*61c0*/  LDSM.16.M88.4 R112, [R132+0x1800] ;  /* 0x001800008470783b */ /* 0x000f260000000200 */
[C---:B--2---:R-:W-:Y:S08]  /*61d0*/  HMMA.16816.F32 R4, R104.reuse, R116, R4 ;  /* 0x000000746804723c */ /* 0x044ff00000001804 */
[C---:B------:R-:W-:Y:S01]  /*61e0*/  HMMA.16816.F32 R8, R104.reuse, R118, R8 ;  /* 0x000000766808723c */ /* 0x040fe20000001808 */
[----:B------:R-:W-:Y:S07]  /*61f0*/  LDSM.16.M88.4 R116, [R145+0x6000] ;  /* 0x006000009174783b */ /* 0x000fee0000000200 */
[C---:B------:R-:W-:Y:S08]  /*6200*/  HMMA.16816.F32 R12, R104.reuse, R120, R12 ;  /* 0x00000078680c723c */ /* 0x040ff0000000180c */
[C---:B------:R-:W-:Y:S01]  /*6210*/  HMMA.16816.F32 R16, R104.reuse, R122, R16 ;  /* 0x0000007a6810723c */ /* 0x040fe20000001810 */
[----:B------:R-:W-:Y:S07]  /*6220*/  LDSM.16.M88.4 R120, [R145+0x6800] ;  /* 0x006800009178783b */ /* 0x000fee0000000200 */
[C---:B---3--:R-:W-:Y:S08]  /*6230*/  HMMA.16816.F32 R20, R104.reuse, R108, R20 ;  /* 0x0000006c6814723c */ /* 0x048ff00000001814 */
[C---:B------:R-:W-:Y:S01]  /*6240*/  HMMA.16816.F32 R24, R104.reuse, R110, R24 ;  /* 0x0000006e6818723c */ /* 0x040fe20000001818 */
[----:B------:R-:W2:Y:S07]  /*6250*/  LDSM.16.M88.4 R108, [R146+0x2000] ;  /* 0x00200000926c783b */ /* 0x000eae0000000200 */
        /* <DEDUP_REMOVED lines=9> */
[----:B------:R-:W-:Y:S07]  /*62f0*/  LDSM.16.M88.4 R120, [R130] ;  /* 0x000000008278783b */ /* 0x000fee0000000200 */
[C---:B---3--:R-:W-:Y:S08]  /*6300*/  HMMA.16816.F32 R20, R108.reuse, R104, R20 ;  /* 0x000000686c14723c */ /* 0x048ff00000001814 */
[C---:B------:R-:W-:Y:S01]  /*6310*/  HMMA.16816.F32 R24, R108.reuse, R106, R24 ;  /* 0x0000006a6c18723c */ /* 0x040fe20000001818 */
[----:B------:R-:W2:Y:S07]  /*6320*/  LDSM.16.M88.4 R104, [R144+0x2000] ;  /* 0x002000009068783b */ /* 0x000eae0000000200 */
[C---:B----4-:R-:W-:Y:S08]  /*6330*/  HMMA.16816.F32 R28, R108.reuse, R112, R28 ;  /* 0x000000706c1c723c */ /* 0x050ff0000000181c */
[----:B------:R-:W-:Y:S01]  /*6340*/  HMMA.16816.F32 R32, R108, R114, R32 ;  /* 0x000000726c20723c */ /* 0x000fe20000001820 */
[----:B------:R-:W3:Y:S04]  /*6350*/  LDSM.16.M88.4 R108, [R129] ;  /* 0x00000000816c783b */ /* 0x000ee80000000200 */
[----:B------:R-:W4:Y:S03]  /*6360*/  LDSM.16.M88.4 R112, [R128] ;  /* 0x000000008070783b */ /* 0x000f260000000200 */
        /* <DEDUP_REMOVED lines=26> */
[----:B------:R-:W-:Y:S04]  /*6510*/  DEPBAR.LE SB0, 0x0 ;  /* 0x000080000000791a */ /* 0x000fe80000000000 */
[----:B------:R-:W-:Y:S01]  /*6520*/  BAR.SYNC.DEFER_BLOCKING 0x0 ;  /* 0x0000000000007b1d */ /* 0x000fe20000010000 */
[C---:B--2---:R-:W-:Y:S08]  /*6530*/  HMMA.16816.F32 R4, R104.reuse, R116, R4 ;  /* 0x000000746804723c */ /* 0x044ff00000001804 */
[C---:B------:R-:W-:Y:S08]  /*6540*/  HMMA.16816.F32 R8, R104.reuse, R118, R8 ;  /* 0x000000766808723c */ /* 0x040ff00000001808 */
[C---:B------:R-:W-:Y:S08]  /*6550*/  HMMA.16816.F32 R12, R104.reuse, R120, R12 ;  /* 0x00000078680c723c */ /* 0x040ff0000000180c */
[C---:B------:R-:W-:Y:S08]  /*6560*/  HMMA.16816.F32 R16, R104.reuse, R122, R16 ;  /* 0x0000007a6810723c */ /* 0x040ff00000001810 */
[C---:B---3--:R-:W-:Y:S08]  /*6570*/  HMMA.16816.F32 R20, R104.reuse, R108, R20 ;  /* 0x0000006c6814723c */ /* 0x048ff00000001814 */
[C---:B------:R-:W-:Y:S08]  /*6580*/  HMMA.16816.F32 R24, R104.reuse, R110, R24 ;  /* 0x0000006e6818723c */ /* 0x040ff00000001818 */
[C---:B----4-:R-:W-:Y:S08]  /*6590*/  HMMA.16816.F32 R28, R104.reuse, R112, R28 ;  /* 0x00000070681c723c */ /* 0x050ff0000000181c */
[----:B------:R-:W-:Y:S01]  /*65a0*/  HMMA.16816.F32 R32, R104, R114, R32 ;  /* 0x000000726820723c */ /* 0x000fe20000001820 */
[----:B-1----:R-:W-:-:S07]  /*65b0*/  @P0 BRA `(.L_x_488) ;  /* 0xfffff5c000000947 */ /* 0x002fce000383ffff */
.L_x_487:
[----:B------:R-:W-:Y:S01]  /*65c0*/  FMNMX.FTZ R0, R4, R101, !PT ;  /* 0x0000006504007209 */ /* 0x000fe20007810000 */
[----:B------:R-:W-:Y:S01]  /*65d0*/  LDSM.16.MT88.4 R112, [R137+0x8000] ;  /* 0x008000008970783b */ /* 0x000fe20000004200 */
[----:B------:R-:W-:Y:S02]  /*65e0*/  FMNMX.FTZ R2, R6, R3, !PT ;  /* 0x0000000306027209 */ /* 0x000fe40007810000 */
        /* <DEDUP_REMOVED lines=29> */
[----:B------:R-:W-:Y:S03]  /*67c0*/  FMNMX.FTZ R0, R34, R107, !PT ;  /* 0x0000006b22007209 */ /* 0x000fe60007810000 */
[----:B------:R-:W-:Y:S01]  /*67d0*/  SHFL.BFLY PT, R107, R104, 0x2, 0x1f ;  /* 0x0c401f00686b7f89 */ /* 0x000fe200000e0000 */
[----:B------:R-:W-:Y:S07]  /*67e0*/  FMNMX.FTZ R105, R35, R0, !PT ;  /* 0x0000000023697209 */ /* 0x000fee0007810000 */
[----:B------:R-:W1:Y:S02]  /*67f0*/  SHFL.BFLY PT, R0, R105, 0x2, 0x1f ;  /* 0x0c401f0069007f89 */ /* 0x000e6400000e0000 */
[----:B-1----:R-:W-:Y:S02]  /*6800*/  FMNMX.FTZ R103, R105, R0, !PT ;  /* 0x0000000069677209 */ /* 0x002fe40007810000 */
[----:B------:R-:W-:Y:S04]  /*6810*/  FMNMX.FTZ R109, R104, R107, !PT ;  /* 0x0000006b686d7209 */ /* 0x000fe80007810000 */
[----:B------:R-:W-:Y:S08]  /*6820*/  LDSM.16.MT88.4 R104, [R140+0x8000] ;  /* 0x008000008c68783b */ /* 0x000ff00000004200 */
[----:B------:R-:W1:Y:S08]  /*6830*/  SHFL.BFLY PT, R2, R109, 0x1, 0x1f ;  /* 0x0c201f006d027f89 */ /* 0x000e7000000e0000 */
[----:B------:R-:W2:Y:S01]  /*6840*/  SHFL.BFLY PT, R0, R103, 0x1, 0x1f ;  /* 0x0c201f0067007f89 */ /* 0x000ea200000e0000 */
[----:B-1----:R-:W-:Y:S07]  /*6850*/  FMNMX.FTZ R2, R109, R2, !PT ;  /* 0x000000026d027209 */ /* 0x002fee0007810000 */
[----:B------:R-:W1:Y:S01]  /*6860*/  LDSM.16.MT88.4 R108, [R138+0x8000] ;  /* 0x008000008a6c783b */ /* 0x000e620000004200 */
[C---:B------:R-:W-:Y:S01]  /*6870*/  FSETP.NEU.FTZ.AND P1, PT, R2.reuse, -INF , PT ;  /* 0xff8000000200780b */ /* 0x040fe20003f3d000 */
[C---:B------:R-:W-:Y:S02]  /*6880*/  FADD.FTZ R100, -R2.reuse, R101 ;  /* 0x0000006502647221 */ /* 0x040fe40000010100 */
[----:B------:R-:W-:Y:S01]  /*6890*/  FMUL.FTZ R120, R2, c[0x0][0x23c] ;  /* 0x00008f0002787a20 */ /* 0x000fe20000410000 */
[----:B--2---:R-:W-:Y:S01]  /*68a0*/  FMNMX.FTZ R0, R103, R0, !PT ;  /* 0x0000000067007209 */ /* 0x004fe20007810000 */
[----:B------:R-:W-:Y:S03]  /*68b0*/  FMUL.FTZ R102, R100, c[0x0][0x23c] ;  /* 0x00008f0064667a20 */ /* 0x000fe60000410000 */
[----:B------:R-:W-:Y:S01]  /*68c0*/  FSEL R120, R120, RZ, P1 ;  /* 0x000000ff78787208 */ /* 0x000fe20000800000 */
[----:B------:R2:W3:Y:S01]  /*68d0*/  MUFU.EX2 R100, R102 ;  /* 0x0000006600647308 */ /* 0x0004e20000000800 */
[C---:B------:R-:W-:Y:S01]  /*68e0*/  FMUL.FTZ R119, R0.reuse, c[0x0][0x23c] ;  /* 0x00008f0000777a20 */ /* 0x040fe20000410000 */
[C---:B------:R-:W-:Y:S01]  /*68f0*/  FSETP.NEU.FTZ.AND P1, PT, R0.reuse, -INF , PT ;  /* 0xff8000000000780b */ /* 0x040fe20003f3d000 */
[----:B------:R-:W-:Y:S02]  /*6900*/  FADD.FTZ R101, -R0, R3 ;  /* 0x0000000300657221 */ /* 0x000fe40000010100 */
[--C-:B------:R-:W-:Y:S01]  /*6910*/  FFMA.FTZ R118, R4, c[0x0][0x23c], -R120.reuse ;  /* 0x00008f0004767a23 */ /* 0x100fe20000010878 */
[----:B------:R-:W-:Y:S01]  /*6920*/  FSEL R119, R119, RZ, P1 ;  /* 0x000000ff77777208 */ /* 0x000fe20000800000 */
[--C-:B------:R-:W-:Y:S02]  /*6930*/  FFMA.FTZ R5, R5, c[0x0][0x23c], -R120.reuse ;  /* 0x00008f0005057a23 */ /* 0x100fe40000010878 */
[----:B------:R-:W-:Y:S01]  /*6940*/  FMUL.FTZ R3, R101, c[0x0][0x23c] ;  /* 0x00008f0065037a20 */ /* 0x000fe20000410000 */
[----:B------:R-:W-:Y:S01]  /*6950*/  MOV R101, R2 ;  /* 0x0000000200657202 */ /* 0x000fe20000000f00 */
[--C-:B------:R-:W-:Y:S01]  /*6960*/  FFMA.FTZ R117, R6, c[0x0][0x23c], -R119.reuse ;  /* 0x00008f0006757a23 */ /* 0x100fe20000010877 */
[----:B------:R-:W-:Y:S01]  /*6970*/  MUFU.EX2 R118, R118 ;  /* 0x0000007600767308 */ /* 0x000fe20000000800 */
[--C-:B------:R-:W-:Y:S02]  /*6980*/  FFMA.FTZ R6, R7, c[0x0][0x23c], -R119.reuse ;  /* 0x00008f0007067a23 */ /* 0x100fe40000010877 */
[--C-:B------:R-:W-:Y:S02]  /*6990*/  FFMA.FTZ R7, R8, c[0x0][0x23c], -R120.reuse ;  /* 0x00008f0008077a23 */ /* 0x100fe40000010878 */
[--C-:B------:R-:W-:Y:S02]  /*69a0*/  FFMA.FTZ R103, R10, c[0x0][0x23c], -R119.reuse ;  /* 0x00008f000a677a23 */ /* 0x100fe40000010877 */
[--C-:B------:R-:W-:Y:S02]  /*69b0*/  FFMA.FTZ R116, R11, c[0x0][0x23c], -R119.reuse ;  /* 0x00008f000b747a23 */ /* 0x100fe40000010877 */
[--C-:B------:R-:W-:Y:S01]  /*69c0*/  FFMA.FTZ R125, R24, c[0x0][0x23c], -R120.reuse ;  /* 0x00008f00187d7a23 */ /* 0x100fe20000010878 */
[----:B------:R-:W4:Y:S01]  /*69d0*/  MUFU.EX2 R3, R3 ;  /* 0x0000000300037308 */ /* 0x000f220000000800 */
[--C-:B------:R-:W-:Y:S02]  /*69e0*/  FFMA.FTZ R126, R25, c[0x0][0x23c], -R120.reuse ;  /* 0x00008f00197e7a23 */ /* 0x100fe40000010878 */
[--C-:B--2---:R-:W-:Y:S02]  /*69f0*/  FFMA.FTZ R102, R9, c[0x0][0x23c], -R120.reuse ;  /* 0x00008f0009667a23 */ /* 0x104fe40000010878 */
[C---:B---3--:R-:W-:Y:S02]  /*6a00*/  FMUL.FTZ R8, R100.reuse, R96 ;  /* 0x0000006064087220 */ /* 0x048fe40000410000 */
[C---:B------:R-:W-:Y:S02]  /*6a10*/  FMUL.FTZ R9, R100.reuse, R97 ;  /* 0x0000006164097220 */ /* 0x040fe40000410000 */
        /* <DEDUP_REMOVED lines=10> */
[C---:B----4-:R-:W-:Y:S02]  /*6ac0*/  FMUL.FTZ R10, R3.reuse, R98 ;  /* 0x00000062030a7220 */ /* 0x050fe40000410000 */
[C---:B------:R-:W-:Y:S02]  /*6ad0*/  FMUL.FTZ R11, R3.reuse, R99 ;  /* 0x00000063030b7220 */ /* 0x040fe40000410000 */
[C---:B------:R-:W-:Y:S01]  /*6ae0*/  FMUL.FTZ R38, R3.reuse, R38 ;  /* 0x0000002603267220 */ /* 0x040fe20000410000 */
[----:B------:R-:W3:Y:S01]  /*6af0*/  MUFU.EX2 R6, R6 ;  /* 0x0000000600067308 */ /* 0x000ee20000000800 */
[C---:B------:R-:W-:Y:S02]  /*6b00*/  FMUL.FTZ R39, R3.reuse, R39 ;  /* 0x0000002703277220 */ /* 0x040fe40000410000 */
[----:B------:R-:W-:Y:S01]  /*6b10*/  FMUL.FTZ R42, R3, R42 ;  /* 0x0000002a032a7220 */ /* 0x000fe20000410000 */
[----:B--2---:R-:W-:Y:S01]  /*6b20*/  F2FP.PACK_AB R96, R5, R118 ;  /* 0x000000760560723e */ /* 0x004fe200000000ff */
[C---:B------:R-:W-:Y:S02]  /*6b30*/  FMUL.FTZ R43, R3.reuse, R43 ;  /* 0x0000002b032b7220 */ /* 0x040fe40000410000 */
[C---:B------:R-:W-:Y:S02]  /*6b40*/  FMUL.FTZ R46, R3.reuse, R46 ;  /* 0x0000002e032e7220 */ /* 0x040fe40000410000 */
[C---:B------:R-:W-:Y:S01]  /*6b50*/  FMUL.FTZ R47, R3.reuse, R47 ;  /* 0x0000002f032f7220 */ /* 0x040fe20000410000 */
[----:B------:R-:W-:Y:S01]  /*6b60*/  MUFU.EX2 R7, R7 ;  /* 0x0000000700077308 */ /* 0x000fe20000000800 */
[C---:B------:R-:W-:Y:S02]  /*6b70*/  FMUL.FTZ R50, R3.reuse, R50 ;  /* 0x0000003203327220 */ /* 0x040fe40000410000 */
[C---:B------:R-:W-:Y:S02]  /*6b80*/  FMUL.FTZ R51, R3.reuse, R51 ;  /* 0x0000003303337220 */ /* 0x040fe40000410000 */
[C---:B------:R-:W-:Y:S02]  /*6b90*/  FMUL.FTZ R52, R100.reuse, R52 ;  /* 0x0000003464347220 */ /* 0x040fe40000410000 */
[C---:B------:R-:W-:Y:S02]  /*6ba0*/  FMUL.FTZ R53, R100.reuse, R53 ;  /* 0x0000003564357220 */ /* 0x040fe40000410000 */
[C---:B------:R-:W-:Y:S01]  /*6bb0*/  FMUL.FTZ R54, R3.reuse, R54 ;  /* 0x0000003603367220 */ /* 0x040fe20000410000 */
[----:B------:R-:W2:Y:S01]  /*6bc0*/  MUFU.EX2 R102, R102 ;  /* 0x0000006600667308 */ /* 0x000ea20000000800 */
[C---:B------:R-:W-:Y:S02]  /*6bd0*/  FMUL.FTZ R55, R3.reuse, R55 ;  /* 0x0000003703377220 */ /* 0x040fe40000410000 */
[----:B------:R-:W-:Y:S01]  /*6be0*/  FMUL.FTZ R56, R100, R56 ;  /* 0x0000003864387220 */ /* 0x000fe20000410000 */
[----:B---3--:R-:W-:Y:S01]  /*6bf0*/  F2FP.PACK_AB R97, R6, R117 ;  /* 0x000000750661723e */ /* 0x008fe200000000ff */
        /* <DEDUP_REMOVED lines=9> */
[----:B------:R-:W3:Y:S01]  /*6c90*/  MUFU.EX2 R116, R116 ;  /* 0x0000007400747308 */ /* 0x000ee20000000800 */
[----:B------:R-:W-:Y:S02]  /*6ca0*/  FMUL.FTZ R65, R100, R65 ;  /* 0x0000004164417220 */ /* 0x000fe40000410000 */
[C---:B------:R-:W-:Y:S01]  /*6cb0*/  FMUL.FTZ R66, R3.reuse, R66 ;  /* 0x0000004203427220 */ /* 0x040fe20000410000 */
[----:B--2---:R-:W-:Y:S01]  /*6cc0*/  F2FP.PACK_AB R98, R102, R7 ;  /* 0x000000076662723e */ /* 0x004fe200000000ff */
[C---:B------:R-:W-:Y:S02]  /*6cd0*/  FMUL.FTZ R67, R3.reuse, R67 ;  /* 0x0000004303437220 */ /* 0x040fe40000410000 */
[C---:B------:R-:W-:Y:S02]  /*6ce0*/  FMUL.FTZ R68, R100.reuse, R68 ;  /* 0x0000004464447220 */ /* 0x040fe40000410000 */
[----:B------:R-:W-:Y:S01]  /*6cf0*/  FMUL.FTZ R69, R100, R69 ;  /* 0x0000004564457220 */ /* 0x000fe20000410000 */
[----:B------:R-:W-:Y:S01]  /*6d00*/  MUFU.EX2 R125, R125 ;  /* 0x0000007d007d7308 */ /* 0x000fe20000000800 */
[C---:B------:R-:W-:Y:S02]  /*6d10*/  FMUL.FTZ R70, R3.reuse, R70 ;  /* 0x0000004603467220 */ /* 0x040fe40000410000 */
[----:B------:R-:W-:Y:S02]  /*6d20*/  FMUL.FTZ R71, R3, R71 ;  /* 0x0000004703477220 */ /* 0x000fe40000410000 */
[--C-:B------:R-:W-:Y:S02]  /*6d30*/  FFMA.FTZ R127, R26, c[0x0][0x23c], -R119.reuse ;  /* 0x00008f001a7f7a23 */ /* 0x100fe40000010877 */
[--C-:B------:R-:W-:Y:S02]  /*6d40*/  FFMA.FTZ R172, R31, c[0x0][0x23c], -R119.reuse ;  /* 0x00008f001fac7a23 */ /* 0x100fe40000010877 */
[--C-:B------:R-:W-:Y:S01]  /*6d50*/  FFMA.FTZ R173, R32, c[0x0][0x23c], -R120.reuse ;  /* 0x00008f0020ad7a23 */ /* 0x100fe20000010878 */
[----:B------:R-:W-:Y:S01]  /*6d60*/  MUFU.EX2 R126, R126 ;  /* 0x0000007e007e7308 */ /* 0x000fe20000000800 */
[--C-:B------:R-:W-:Y:S02]  /*6d70*/  FFMA.FTZ R174, R34, c[0x0][0x23c], -R119.reuse ;  /* 0x00008f0022ae7a23 */ /* 0x100fe40000010877 */
[----:B------:R-:W-:Y:S01]  /*6d80*/  FMUL.FTZ R72, R100, R72 ;  /* 0x0000004864487220 */ /* 0x000fe20000410000 */
[----:B---3--:R-:W-:Y:S01]  /*6d90*/  F2FP.PACK_AB R99, R116, R103 ;  /* 0x000000677463723e */ /* 0x008fe200000000ff */
[C---:B------:R-:W-:Y:S02]  /*6da0*/  FMUL.FTZ R73, R100.reuse, R73 ;  /* 0x0000004964497220 */ /* 0x040fe40000410000 */
[C---:B------:R-:W-:Y:S02]  /*6db0*/  FMUL.FTZ R74, R3.reuse, R74 ;  /* 0x0000004a034a7220 */ /* 0x040fe40000410000 */
[C---:B------:R-:W-:Y:S01]  /*6dc0*/  FMUL.FTZ R75, R3.reuse, R75 ;  /* 0x0000004b034b7220 */ /* 0x040fe20000410000 */
[----:B------:R-:W-:Y:S01]  /*6dd0*/  MUFU.EX2 R127, R127 ;  /* 0x0000007f007f7308 */ /* 0x000fe20000000800 */
[C---:B------:R-:W-:Y:S05]  /*6de0*/  HMMA.16816.F32 R8, R96.reuse, R104, R8 ;  /* 0x000000686008723c */ /* 0x040fea0000001808 */
[C---:B------:R-:W-:Y:S02]  /*6df0*/  FMUL.FTZ R76, R100.reuse, R76 ;  /* 0x0000004c644c7220 */ /* 0x040fe40000410000 */
[----:B------:R-:W-:Y:S01]  /*6e00*/  FMUL.FTZ R77, R100, R77 ;  /* 0x0000004d644d7220 */ /* 0x000fe20000410000 */
[C---:B------:R-:W-:Y:S01]  /*6e10*/  HMMA.16816.F32 R36, R96.reuse, R106, R36 ;  /* 0x0000006a6024723c */ /* 0x040fe20000001824 */
[----:B------:R-:W2:Y:S01]  /*6e20*/  LDSM.16.MT88.4 R104, [R136+0x8000] ;  /* 0x008000008868783b */ /* 0x000ea20000004200 */
[----:B------:R-:W-:Y:S02]  /*6e30*/  MUFU.EX2 R172, R172 ;  /* 0x000000ac00ac7308 */ /* 0x000fe40000000800 */
[C---:B------:R-:W-:Y:S02]  /*6e40*/  FMUL.FTZ R78, R3.reuse, R78 ;  /* 0x0000004e034e7220 */ /* 0x040fe40000410000 */
[----:B------:R-:W-:Y:S02]  /*6e50*/  FMUL.FTZ R79, R3, R79 ;  /* 0x0000004f034f7220 */ /* 0x000fe40000410000 */
[C---:B-1----:R-:W-:Y:S04]  /*6e60*/  HMMA.16816.F32 R40, R96.reuse, R108, R40 ;  /* 0x0000006c6028723c */ /* 0x042fe80000001828 */
[--C-:B------:R-:W-:Y:S01]  /*6e70*/  FFMA.FTZ R121, R12, c[0x0][0x23c], -R120.reuse ;  /* 0x00008f000c797a23 */ /* 0x100fe20000010878 */
[----:B------:R-:W-:Y:S01]  /*6e80*/  MUFU.EX2 R173, R173 ;  /* 0x000000ad00ad7308 */ /* 0x000fe20000000800 */
[C---:B------:R-:W-:Y:S02]  /*6e90*/  FMUL.FTZ R12, R100.reuse, R92 ;  /* 0x0000005c640c7220 */ /* 0x040fe40000410000 */
[C---:B------:R-:W-:Y:S01]  /*6ea0*/  HMMA.16816.F32 R44, R96.reuse, R110, R44 ;  /* 0x0000006e602c723c */ /* 0x040fe2000000182c */
[----:B------:R-:W1:Y:S03]  /*6eb0*/  LDSM.16.MT88.4 R108, [R140+0xa000] ;  /* 0x00a000008c6c783b */ /* 0x000e660000004200 */
[--C-:B------:R-:W-:Y:S02]  /*6ec0*/  FFMA.FTZ R122, R13, c[0x0][0x23c], -R120.reuse ;  /* 0x00008f000d7a7a23 */ /* 0x100fe40000010878 */
[C---:B------:R-:W-:Y:S01]  /*6ed0*/  FMUL.FTZ R13, R100.reuse, R93 ;  /* 0x0000005d640d7220 */ /* 0x040fe20000410000 */
[----:B------:R-:W-:Y:S01]  /*6ee0*/  MUFU.EX2 R121, R121 ;  /* 0x0000007900797308 */ /* 0x000fe20000000800 */
[C---:B------:R-:W-:Y:S04]  /*6ef0*/  HMMA.16816.F32 R48, R96.reuse, R112, R48 ;  /* 0x000000706030723c */ /* 0x040fe80000001830 */
[C---:B------:R-:W-:Y:S02]  /*6f00*/  FMUL.FTZ R80, R100.reuse, R80 ;  /* 0x0000005064507220 */ /* 0x040fe40000410000 */
[C---:B------:R-:W-:Y:S02]  /*6f10*/  FMUL.FTZ R81, R100.reuse, R81 ;  /* 0x0000005164517220 */ /* 0x040fe40000410000 */
[C---:B------:R-:W-:Y:S01]  /*6f20*/  HMMA.16816.F32 R52, R96.reuse, R114, R52 ;  /* 0x000000726034723c */ /* 0x040fe20000001834 */
[----:B------:R-:W3:Y:S01]  /*6f30*/  LDSM.16.MT88.4 R112, [R138+0xa000] ;  /* 0x00a000008a70783b */ /* 0x000ee20000004200 */
[----:B------:R-:W4:Y:S02]  /*6f40*/  MUFU.EX2 R122, R122 ;  /* 0x0000007a007a7308 */ /* 0x000f240000000800 */
[C---:B------:R-:W-:Y:S02]  /*6f50*/  FMUL.FTZ R82, R3.reuse, R82 ;  /* 0x0000005203527220 */ /* 0x040fe40000410000 */
[C---:B------:R-:W-:Y:S02]  /*6f60*/  FMUL.FTZ R83, R3.reuse, R83 ;  /* 0x0000005303537220 */ /* 0x040fe40000410000 */
[C---:B------:R-:W-:Y:S01]  /*6f70*/  FMUL.FTZ R84, R100.reuse, R84 ;  /* 0x0000005464547220 */ /* 0x040fe20000410000 */
[C---:B--2---:R-:W-:Y:S03]  /*6f80*/  HMMA.16816.F32 R56, R96.reuse, R104, R56 ;  /* 0x000000686038723c */ /* 0x044fe60000001838 */
[----:B------:R-:W-:Y:S01]  /*6f90*/  FMUL.FTZ R85, R100, R85 ;  /* 0x0000005564557220 */ /* 0x000fe20000410000 */
[----:B------:R-:W-:Y:S01]  /*6fa0*/  MUFU.EX2 R174, R174 ;  /* 0x000000ae00ae7308 */ /* 0x000fe20000000800 */
[C---:B------:R-:W-:Y:S02]  /*6fb0*/  FMUL.FTZ R86, R3.reuse, R86 ;  /* 0x0000005603567220 */ /* 0x040fe40000410000 */
[C---:B------:R-:W-:Y:S01]  /*6fc0*/  FMUL.FTZ R87, R3.reuse, R87 ;  /* 0x0000005703577220 */ /* 0x040fe20000410000 */
[C---:B------:R-:W-:Y:S01]  /*6fd0*/  HMMA.16816.F32 R60, R96.reuse, R106, R60 ;  /* 0x0000006a603c723c */ /* 0x040fe2000000183c */
[----:B------:R-:W2:Y:S03]  /*6fe0*/  LDSM.16.MT88.4 R104, [R137+0xa000] ;  /* 0x00a000008968783b */ /* 0x000ea60000004200 */
[----:B------:R-:W-:Y:S02]  /*6ff0*/  FFMA.FTZ R123, R18, c[0x0][0x23c], -R119 ;  /* 0x00008f00127b7a23 */ /* 0x000fe40000010877 */
[C---:B------:R-:W-:Y:S02]  /*7000*/  FMUL.FTZ R18, R3.reuse, R90 ;  /* 0x0000005a03127220 */ /* 0x040fe40000410000 */
[C---:B-1----:R-:W-:Y:S02]  /*7010*/  HMMA.16816.F32 R64, R96.reuse, R108, R64 ;  /* 0x0000006c6040723c */ /* 0x042fe40000001840 */
[----:B------:R-:W-:Y:S02]  /*7020*/  MUFU.EX2 R123, R123 ;  /* 0x0000007b007b7308 */ /* 0x000fe40000000800 */
[----:B------:R-:W-:Y:S02]  /*7030*/  FFMA.FTZ R124, R20, c[0x0][0x23c], -R120 ;  /* 0x00008f00147c7a23 */ /* 0x000fe40000010878 */
[----:B------:R-:W-:Y:S02]  /*7040*/  FFMA.FTZ R118, R100, R171, R118 ;  /* 0x000000ab64767223 */ /* 0x000fe40000010076 */
[C---:B------:R-:W-:Y:S01]  /*7050*/  HMMA.16816.F32 R68, R96.reuse, R110, R68 ;  /* 0x0000006e6044723c */ /* 0x040fe20000001844 */
[----:B------:R-:W1:Y:S03]  /*7060*/  LDSM.16.MT88.4 R108, [R136+0xa000] ;  /* 0x00a00000886c783b */ /* 0x000e660000004200 */
[----:B------:R-:W-:Y:S01]  /*7070*/  MUFU.EX2 R124, R124 ;  /* 0x0000007c007c7308 */ /* 0x000fe20000000800 */
[----:B------:R-:W-:Y:S02]  /*7080*/  FFMA.FTZ R117, R3, R170, R117 ;  /* 0x000000aa03757223 */ /* 0x000fe40000010075 */
[----:B------:R-:W-:Y:S01]  /*7090*/  FADD.FTZ R118, R5, R118 ;  /* 0x0000007605767221 */ /* 0x000fe20000010000 */
[C---:B---3--:R-:W-:Y:S04]  /*70a0*/  HMMA.16816.F32 R72, R96.reuse, R112, R72 ;  /* 0x000000706048723c */ /* 0x048fe80000001848 */
[----:B------:R-:W-:Y:S02]  /*70b0*/  FADD.FTZ R6, R6, R117 ;  /* 0x0000007506067221 */ /* 0x000fe40000010000 */
[----:B------:R-:W-:Y:S02]  /*70c0*/  FADD.FTZ R7, R7, R118 ;  /* 0x0000007607077221 */ /* 0x000fe40000010000 */
[C---:B------:R-:W-:Y:S04]  /*70d0*/  HMMA.16816.F32 R76, R96.reuse, R114, R76 ;  /* 0x00000072604c723c */ /* 0x040fe8000000184c */
[--C-:B------:R-:W-:Y:S02]  /*70e0*/  FFMA.FTZ R112, R14, c[0x0][0x23c], -R119.reuse ;  /* 0x00008f000e707a23 */ /* 0x100fe40000010877 */
[----:B------:R-:W-:Y:S02]  /*70f0*/  FMUL.FTZ R14, R3, R94 ;  /* 0x0000005e030e7220 */ /* 0x000fe40000410000 */
[----:B------:R-:W-:Y:S02]  /*7100*/  FFMA.FTZ R113, R15, c[0x0][0x23c], -R119 ;  /* 0x00008f000f717a23 */ /* 0x000fe40000010877 */
[----:B------:R-:W-:Y:S02]  /*7110*/  MUFU.EX2 R112, R112 ;  /* 0x0000007000707308 */ /* 0x000fe40000000800 */
[----:B------:R-:W-:Y:S02]  /*7120*/  FMUL.FTZ R15, R3, R95 ;  /* 0x0000005f030f7220 */ /* 0x000fe40000410000 */
[----:B------:R-:W3:Y:S01]  /*7130*/  LDSM.16.MT88.4 R92, [R140+0x8800] ;  /* 0x008800008c5c783b */ /* 0x000ee20000004200 */
[--C-:B------:R-:W-:Y:S02]  /*7140*/  FFMA.FTZ R114, R16, c[0x0][0x23c], -R120.reuse ;  /* 0x00008f0010727a23 */ /* 0x100fe40000010878 */
[----:B------:R-:W-:Y:S02]  /*7150*/  FFMA.FTZ R115, R17, c[0x0][0x23c], -R120 ;  /* 0x00008f0011737a23 */ /* 0x000fe40000010878 */
[C---:B--2---:R-:W-:Y:S01]  /*7160*/  HMMA.16816.F32 R12, R96.reuse, R104, R12 ;  /* 0x00000068600c723c */ /* 0x044fe2000000180c */
[----:B------:R-:W2:Y:S02]  /*7170*/  MUFU.EX2 R113, R113 ;  /* 0x0000007100717308 */ /* 0x000ea40000000800 */
[----:B------:R-:W-:Y:S01]  /*7180*/  FMUL.FTZ R16, R100, R88 ;  /* 0x0000005864107220 */ /* 0x000fe20000410000 */
[----:B----4-:R-:W-:Y:S01]  /*7190*/  F2FP.PACK_AB R88, R122, R121 ;  /* 0x000000797a58723e */ /* 0x010fe200000000ff */
[----:B------:R-:W-:Y:S02]  /*71a0*/  FMUL.FTZ R17, R100, R89 ;  /* 0x0000005964117220 */ /* 0x000fe40000410000 */
[----:B------:R-:W-:Y:S01]  /*71b0*/  FADD.FTZ R102, R102, R7 ;  /* 0x0000000766667221 */ /* 0x000fe20000010000 */
[C---:B------:R-:W-:Y:S01]  /*71c0*/  HMMA.16816.F32 R80, R96.reuse, R106, R80 ;  /* 0x0000006a6050723c */ /* 0x040fe20000001850 */
[----:B------:R-:W4:Y:S02]  /*71d0*/  LDSM.16.MT88.4 R104, [R138+0x8800] ;  /* 0x008800008a68783b */ /* 0x000f240000004200 */
[----:B------:R-:W-:Y:S01]  /*71e0*/  MUFU.EX2 R114, R114 ;  /* 0x0000007200727308 */ /* 0x000fe20000000800 */
[----:B------:R-:W-:Y:S04]  /*71f0*/  FADD.FTZ R121, R121, R102 ;  /* 0x0000006679797221 */ /* 0x000fe80000010000 */
[C---:B-1----:R-:W-:Y:S04]  /*7200*/  HMMA.16816.F32 R84, R96.reuse, R108, R84 ;  /* 0x0000006c6054723c */ /* 0x042fe80000001854 */
[----:B------:R-:W-:Y:S01]  /*7210*/  FADD.FTZ R121, R122, R121 ;  /* 0x000000797a797221 */ /* 0x000fe20000010000 */
[----:B------:R-:W1:Y:S02]  /*7220*/  MUFU.EX2 R115, R115 ;  /* 0x0000007300737308 */ /* 0x000e640000000800 */
[--C-:B------:R-:W-:Y:S02]  /*7230*/  FFMA.FTZ R108, R19, c[0x0][0x23c], -R119.reuse ;  /* 0x00008f00136c7a23 */ /* 0x100fe40000010877 */
[----:B------:R-:W-:Y:S03]  /*7240*/  FMUL.FTZ R19, R3, R91 ;  /* 0x0000005b03137220 */ /* 0x000fe60000410000 */
[----:B--2---:R-:W-:Y:S01]  /*7250*/  F2FP.PACK_AB R89, R113, R112 ;  /* 0x000000707159723e */ /* 0x004fe200000000ff */
[----:B------:R-:W-:Y:S02]  /*7260*/  FFMA.FTZ R109, R21, c[0x0][0x23c], -R120 ;  /* 0x00008f00156d7a23 */ /* 0x000fe40000010878 */
[----:B------:R-:W2:Y:S01]  /*7270*/  MUFU.EX2 R108, R108 ;  /* 0x0000006c006c7308 */ /* 0x000ea20000000800 */
[----:B------:R-:W-:Y:S01]  /*7280*/  HMMA.16816.F32 R16, R96, R110, R16 ;  /* 0x0000006e6010723c */ /* 0x000fe20000001810 */
[----:B------:R-:W5:Y:S02]  /*7290*/  LDSM.16.MT88.4 R96, [R137+0x8800] ;  /* 0x008800008960783b */ /* 0x000f640000004200 */
[----:B------:R-:W-:Y:S04]  /*72a0*/  FADD.FTZ R3, R103, R6 ;  /* 0x0000000667037221 */ /* 0x000fe80000010000 */
[--C-:B------:R-:W-:Y:S01]  /*72b0*/  FFMA.FTZ R110, R22, c[0x0][0x23c], -R119.reuse ;  /* 0x00008f00166e7a23 */ /* 0x100fe20000010877 */
[----:B------:R-:W-:Y:S01]  /*72c0*/  F2FP.PACK_AB R22, R126, R125 ;  /* 0x0000007d7e16723e */ /* 0x000fe200000000ff */
[----:B------:R-:W-:Y:S01]  /*72d0*/  FFMA.FTZ R111, R23, c[0x0][0x23c], -R119 ;  /* 0x00008f00176f7a23 */ /* 0x000fe20000010877 */
[----:B------:R-:W4:Y:S02]  /*72e0*/  MUFU.EX2 R109, R109 ;  /* 0x0000006d006d7308 */ /* 0x000f240000000800 */
[----:B------:R-:W-:Y:S01]  /*72f0*/  FADD.FTZ R3, R116, R3 ;  /* 0x0000000374037221 */ /* 0x000fe20000010000 */
[C---:B-1----:R-:W-:Y:S01]  /*7300*/  F2FP.PACK_AB R90, R115.reuse, R114 ;  /* 0x00000072735a723e */ /* 0x042fe200000000ff */
[----:B------:R-:W-:Y:S02]  /*7310*/  FADD.FTZ R114, R114, R121 ;  /* 0x0000007972727221 */ /* 0x000fe40000010000 */
[----:B------:R-:W-:Y:S02]  /*7320*/  FADD.FTZ R6, R112, R3 ;  /* 0x0000000370067221 */ /* 0x000fe40000010000 */
[----:B------:R-:W-:Y:S02]  /*7330*/  FADD.FTZ R115, R115, R114 ;  /* 0x0000007273737221 */ /* 0x000fe40000010000 */
[----:B------:R-:W1:Y:S01]  /*7340*/  MUFU.EX2 R110, R110 ;  /* 0x0000006e006e7308 */ /* 0x000e620000000800 */
[----:B------:R-:W-:Y:S01]  /*7350*/  FADD.FTZ R6, R113, R6 ;  /* 0x0000000671067221 */ /* 0x000fe20000010000 */
[C---:B--2---:R-:W-:Y:S03]  /*7360*/  F2FP.PACK_AB R91, R108.reuse, R123 ;  /* 0x0000007b6c5b723e */ /* 0x044fe600000000ff */
[----:B------:R-:W-:Y:S04]  /*7370*/  FADD.FTZ R3, R123, R6 ;  /* 0x000000067b037221 */ /* 0x000fe80000010000 */
[----:B------:R-:W-:Y:S01]  /*7380*/  FADD.FTZ R3, R108, R3 ;  /* 0x000000036c037221 */ /* 0x000fe20000010000 */
[C---:B---3--:R-:W-:Y:S01]  /*7390*/  HMMA.16816.F32 R8, R88.reuse, R92, R8 ;  /* 0x0000005c5808723c */ /* 0x048fe20000001808 */
[----:B------:R-:W2:Y:S04]  /*73a0*/  MUFU.EX2 R111, R111 ;  /* 0x0000006f006f7308 */ /* 0x000ea80000000800 */
[C---:B----4-:R-:W-:Y:S01]  /*73b0*/  F2FP.PACK_AB R20, R109.reuse, R124 ;  /* 0x0000007c6d14723e */ /* 0x050fe200000000ff */
[----:B------:R-:W-:Y:S02]  /*73c0*/  FADD.FTZ R124, R124, R115 ;  /* 0x000000737c7c7221 */ /* 0x000fe40000010000 */
[C---:B------:R-:W-:Y:S01]  /*73d0*/  HMMA.16816.F32 R36, R88.reuse, R94, R36 ;  /* 0x0000005e5824723c */ /* 0x040fe20000001824 */
[----:B------:R-:W3:Y:S03]  /*73e0*/  LDSM.16.MT88.4 R92, [R136+0x8800] ;  /* 0x00880000885c783b */ /* 0x000ee60000004200 */
[----:B------:R-:W-:Y:S02]  /*73f0*/  FADD.FTZ R124, R109, R124 ;  /* 0x0000007c6d7c7221 */ /* 0x000fe40000010000 */
[----:B-1----:R-:W-:Y:S01]  /*7400*/  FADD.FTZ R6, R110, R3 ;  /* 0x000000036e067221 */ /* 0x002fe20000010000 */
[----:B------:R-:W-:Y:S01]  /*7410*/  MOV R3, R0 ;  /* 0x0000000000037202 */ /* 0x000fe20000000f00 */
[C---:B------:R-:W-:Y:S04]  /*7420*/  HMMA.16816.F32 R40, R88.reuse, R104, R40 ;  /* 0x000000685828723c */ /* 0x040fe80000001828 */
[----:B------:R-:W-:Y:S04]  /*7430*/  FADD.FTZ R125, R125, R124 ;  /* 0x0000007c7d7d7221 */ /* 0x000fe80000010000 */
[C---:B------:R-:W-:Y:S01]  /*7440*/  HMMA.16816.F32 R44, R88.reuse, R106, R44 ;  /* 0x0000006a582c723c */ /* 0x040fe2000000182c */
[----:B------:R-:W1:Y:S03]  /*7450*/  LDSM.16.MT88.4 R104, [R140+0xa800] ;  /* 0x00a800008c68783b */ /* 0x000e660000004200 */
[C---:B--2---:R-:W-:Y:S01]  /*7460*/  F2FP.PACK_AB R21, R111.reuse, R110 ;  /* 0x0000006e6f15723e */ /* 0x044fe200000000ff */
[----:B------:R-:W-:Y:S02]  /*7470*/  FADD.FTZ R6, R111, R6 ;  /* 0x000000066f067221 */ /* 0x000fe40000010000 */
[----:B------:R-:W-:Y:S01]  /*7480*/  FADD.FTZ R126, R126, R125 ;  /* 0x0000007d7e7e7221 */ /* 0x000fe20000010000 */
[C---:B-----5:R-:W-:Y:S08]  /*7490*/  HMMA.16816.F32 R48, R88.reuse, R96, R48 ;  /* 0x000000605830723c */ /* 0x060ff00000001830 */
        /* <DEDUP_REMOVED lines=8> */
[C---:B--2---:R-:W-:Y:S08]  /*7520*/  HMMA.16816.F32 R72, R88.reuse, R96, R72 ;  /* 0x000000605848723c */ /* 0x044ff00000001848 */
[C---:B------:R-:W-:Y:S01]  /*7530*/  HMMA.16816.F32 R76, R88.reuse, R98, R76 ;  /* 0x00000062584c723c */ /* 0x040fe2000000184c */
[----:B------:R-:W-:Y:S07]  /*7540*/  LDSM.16.MT88.4 R96, [R138+0x9000] ;  /* 0x009000008a60783b */ /* 0x000fee0000004200 */
[C---:B---3--:R-:W-:Y:S08]  /*7550*/  HMMA.16816.F32 R12, R88.reuse, R92, R12 ;  /* 0x0000005c580c723c */ /* 0x048ff0000000180c */
[C---:B------:R-:W-:Y:S01]  /*7560*/  HMMA.16816.F32 R80, R88.reuse, R94, R80 ;  /* 0x0000005e5850723c */ /* 0x040fe20000001850 */
[----:B------:R-:W2:Y:S07]  /*7570*/  LDSM.16.MT88.4 R92, [R140+0x9000] ;  /* 0x009000008c5c783b */ /* 0x000eae0000004200 */
[C---:B-1----:R-:W-:Y:S07]  /*7580*/  HMMA.16816.F32 R84, R88.reuse, R104, R84 ;  /* 0x000000685854723c */ /* 0x042fee0000001854 */
[--C-:B------:R-:W-:Y:S01]  /*7590*/  FFMA.FTZ R104, R27, c[0x0][0x23c], -R119.reuse ;  /* 0x00008f001b687a23 */ /* 0x100fe20000010877 */
[----:B------:R-:W-:Y:S01]  /*75a0*/  HMMA.16816.F32 R16, R88, R106, R16 ;  /* 0x0000006a5810723c */ /* 0x000fe20000001810 */
[----:B------:R-:W1:Y:S03]  /*75b0*/  LDSM.16.MT88.4 R24, [R137+0x9000] ;  /* 0x009000008918783b */ /* 0x000e660000004200 */
[--C-:B------:R-:W-:Y:S01]  /*75c0*/  FFMA.FTZ R105, R28, c[0x0][0x23c], -R120.reuse ;  /* 0x00008f001c697a23 */ /* 0x100fe20000010878 */
[----:B------:R-:W3:Y:S02]  /*75d0*/  MUFU.EX2 R104, R104 ;  /* 0x0000006800687308 */ /* 0x000ee40000000800 */
[--C-:B------:R-:W-:Y:S02]  /*75e0*/  FFMA.FTZ R106, R29, c[0x0][0x23c], -R120.reuse ;  /* 0x00008f001d6a7a23 */ /* 0x100fe40000010878 */
[----:B------:R-:W4:Y:S03]  /*75f0*/  LDSM.16.MT88.4 R88, [R136+0x9000] ;  /* 0x009000008858783b */ /* 0x000f260000004200 */
[--C-:B------:R-:W-:Y:S02]  /*7600*/  FFMA.FTZ R107, R30, c[0x0][0x23c], -R119.reuse ;  /* 0x00008f001e6b7a23 */ /* 0x100fe40000010877 */
[----:B------:R-:W-:Y:S01]  /*7610*/  FFMA.FTZ R120, R33, c[0x0][0x23c], -R120 ;  /* 0x00008f0021787a23 */ /* 0x000fe20000010878 */
[----:B------:R-:W-:Y:S01]  /*7620*/  MUFU.EX2 R105, R105 ;  /* 0x0000006900697308 */ /* 0x000fe20000000800 */
[----:B------:R-:W-:Y:S01]  /*7630*/  FFMA.FTZ R119, R35, c[0x0][0x23c], -R119 ;  /* 0x00008f0023777a23 */ /* 0x000fe20000010877 */
[----:B------:R-:W-:Y:S08]  /*7640*/  LDSM.16.MT88.4 R28, [R136+0xb000] ;  /* 0x00b00000881c783b */ /* 0x000ff00000004200 */
[----:B------:R-:W-:Y:S01]  /*7650*/  LDSM.16.MT88.4 R32, [R138+0x9800] ;  /* 0x009800008a20783b */ /* 0x000fe20000004200 */
[----:B------:R-:W5:Y:S01]  /*7660*/  MUFU.EX2 R106, R106 ;  /* 0x0000006a006a7308 */ /* 0x000f620000000800 */
[C---:B---3--:R-:W-:Y:S01]  /*7670*/  F2FP.PACK_AB R23, R104.reuse, R127 ;  /* 0x0000007f6817723e */ /* 0x048fe200000000ff */
[----:B------:R-:W-:Y:S04]  /*7680*/  FADD.FTZ R127, R127, R6 ;  /* 0x000000067f7f7221 */ /* 0x000fe80000010000 */
[----:B------:R-:W-:Y:S02]  /*7690*/  FADD.FTZ R104, R104, R127 ;  /* 0x0000007f68687221 */ /* 0x000fe40000010000 */
[C---:B--2---:R-:W-:Y:S02]  /*76a0*/  HMMA.16816.F32 R8, R20.reuse, R92, R8 ;  /* 0x0000005c1408723c */ /* 0x044fe40000001808 */
[----:B------:R-:W2:Y:S06]  /*76b0*/  MUFU.EX2 R107, R107 ;  /* 0x0000006b006b7308 */ /* 0x000eac0000000800 */
[C---:B------:R-:W-:Y:S01]  /*76c0*/  HMMA.16816.F32 R36, R20.reuse, R94, R36 ;  /* 0x0000005e1424723c */ /* 0x040fe20000001824 */
[----:B------:R-:W3:Y:S03]  /*76d0*/  LDSM.16.MT88.4 R92, [R140+0xb000] ;  /* 0x00b000008c5c783b */ /* 0x000ee60000004200 */
[----:B------:R-:W2:Y:S04]  /*76e0*/  MUFU.EX2 R120, R120 ;  /* 0x0000007800787308 */ /* 0x000ea80000000800 */
[C---:B------:R-:W-:Y:S06]  /*76f0*/  HMMA.16816.F32 R40, R20.reuse, R96, R40 ;  /* 0x000000601428723c */ /* 0x040fec0000001828 */
[----:B------:R-:W2:Y:S02]  /*7700*/  MUFU.EX2 R119, R119 ;  /* 0x0000007700777308 */ /* 0x000ea40000000800 */
[C---:B------:R-:W-:Y:S08]  /*7710*/  HMMA.16816.F32 R44, R20.reuse, R98, R44 ;  /* 0x00000062142c723c */ /* 0x040ff0000000182c */
[C---:B-1----:R-:W-:Y:S08]  /*7720*/  HMMA.16816.F32 R48, R20.reuse, R24, R48 ;  /* 0x000000181430723c */ /* 0x042ff00000001830 */
[C---:B------:R-:W-:Y:S01]  /*7730*/  HMMA.16816.F32 R52, R20.reuse, R26, R52 ;  /* 0x0000001a1434723c */ /* 0x040fe20000001834 */
[----:B------:R-:W1:Y:S07]  /*7740*/  LDSM.16.MT88.4 R24, [R138+0xb000] ;  /* 0x00b000008a18783b */ /* 0x000e6e0000004200 */
[C---:B----4-:R-:W-:Y:S08]  /*7750*/  HMMA.16816.F32 R56, R20.reuse, R88, R56 ;  /* 0x000000581438723c */ /* 0x050ff00000001838 */
[C---:B------:R-:W-:Y:S01]  /*7760*/  HMMA.16816.F32 R60, R20.reuse, R90, R60 ;  /* 0x0000005a143c723c */ /* 0x040fe2000000183c */
[----:B------:R-:W4:Y:S07]  /*7770*/  LDSM.16.MT88.4 R88, [R137+0xb000] ;  /* 0x00b000008958783b */ /* 0x000f2e0000004200 */
[C---:B---3--:R-:W-:Y:S08]  /*7780*/  HMMA.16816.F32 R64, R20.reuse, R92, R64 ;  /* 0x0000005c1440723c */ /* 0x048ff00000001840 */
[C---:B------:R-:W-:Y:S01]  /*7790*/  HMMA.16816.F32 R68, R20.reuse, R94, R68 ;  /* 0x0000005e1444723c */ /* 0x040fe20000001844 */
[----:B------:R-:W-:Y:S07]  /*77a0*/  LDSM.16.MT88.4 R92, [R137+0x9800] ;  /* 0x00980000895c783b */ /* 0x000fee0000004200 */
[C---:B-1----:R-:W-:Y:S08]  /*77b0*/  HMMA.16816.F32 R72, R20.reuse, R24, R72 ;  /* 0x000000181448723c */ /* 0x042ff00000001848 */
[C---:B------:R-:W-:Y:S01]  /*77c0*/  HMMA.16816.F32 R76, R20.reuse, R26, R76 ;  /* 0x0000001a144c723c */ /* 0x040fe2000000184c */
[----:B------:R-:W1:Y:S07]  /*77d0*/  LDSM.16.MT88.4 R24, [R140+0x9800] ;  /* 0x009800008c18783b */ /* 0x000e6e0000004200 */
[C---:B----4-:R-:W-:Y:S07]  /*77e0*/  HMMA.16816.F32 R12, R20.reuse, R88, R12 ;  /* 0x00000058140c723c */ /* 0x050fee000000180c */
[----:B-----5:R-:W-:Y:S01]  /*77f0*/  F2FP.PACK_AB R88, R106, R105 ;  /* 0x000000696a58723e */ /* 0x020fe200000000ff */
[C---:B------:R-:W-:Y:S04]  /*7800*/  HMMA.16816.F32 R80, R20.reuse, R90, R80 ;  /* 0x0000005a1450723c */ /* 0x040fe80000001850 */
[----:B--2---:R-:W-:Y:S01]  /*7810*/  F2FP.PACK_AB R89, R172, R107 ;  /* 0x0000006bac59723e */ /* 0x004fe200000000ff */
[----:B------:R-:W-:Y:S02]  /*7820*/  FADD.FTZ R105, R105, R126 ;  /* 0x0000007e69697221 */ /* 0x000fe40000010000 */
[----:B------:R-:W-:Y:S01]  /*7830*/  F2FP.PACK_AB R90, R120, R173 ;  /* 0x000000ad785a723e */ /* 0x000fe200000000ff */
[C---:B------:R-:W-:Y:S04]  /*7840*/  HMMA.16816.F32 R84, R20.reuse, R28, R84 ;  /* 0x0000001c1454723c */ /* 0x040fe80000001854 */
[----:B------:R-:W-:Y:S01]  /*7850*/  F2FP.PACK_AB R91, R119, R174 ;  /* 0x000000ae775b723e */ /* 0x000fe200000000ff */
[----:B------:R-:W-:Y:S02]  /*7860*/  FADD.FTZ R107, R107, R104 ;  /* 0x000000686b6b7221 */ /* 0x000fe40000010000 */
[----:B------:R-:W-:Y:S01]  /*7870*/  FADD.FTZ R106, R106, R105 ;  /* 0x000000696a6a7221 */ /* 0x000fe20000010000 */
[----:B------:R-:W-:Y:S01]  /*7880*/  HMMA.16816.F32 R16, R20, R30, R16 ;  /* 0x0000001e1410723c */ /* 0x000fe20000001810 */
[----:B------:R-:W-:Y:S03]  /*7890*/  LDSM.16.MT88.4 R20, [R140+0xb800] ;  /* 0x00b800008c14783b */ /* 0x000fe60000004200 */
[----:B------:R-:W-:Y:S02]  /*78a0*/  FADD.FTZ R107, R172, R107 ;  /* 0x0000006bac6b7221 */ /* 0x000fe40000010000 */
[----:B------:R-:W-:Y:S02]  /*78b0*/  FADD.FTZ R171, R173, R106 ;  /* 0x0000006aadab7221 */ /* 0x000fe40000010000 */
[----:B------:R-:W-:Y:S01]  /*78c0*/  FADD.FTZ R170, R174, R107 ;  /* 0x0000006baeaa7221 */ /* 0x000fe20000010000 */
[C---:B-1----:R-:W-:Y:S01]  /*78d0*/  HMMA.16816.F32 R96, R88.reuse, R24, R8 ;  /* 0x000000185860723c */ /* 0x042fe20000001808 */
[----:B------:R-:W1:Y:S04]  /*78e0*/  LDSM.16.MT88.4 R8, [R136+0x9800] ;  /* 0x009800008808783b */ /* 0x000e680000004200 */
[----:B------:R-:W-:Y:S02]  /*78f0*/  FADD.FTZ R171, R120, R171 ;  /* 0x000000ab78ab7221 */ /* 0x000fe40000010000 */
[----:B------:R-:W-:Y:S01]  /*7900*/  FADD.FTZ R170, R119, R170 ;  /* 0x000000aa77aa7221 */ /* 0x000fe20000010000 */
[C---:B------:R-:W-:Y:S01]  /*7910*/  HMMA.16816.F32 R36, R88.reuse, R26, R36 ;  /* 0x0000001a5824723c */ /* 0x040fe20000001824 */
[----:B------:R-:W2:Y:S07]  /*7920*/  LDSM.16.MT88.4 R24, [R138+0xb800] ;  /* 0x00b800008a18783b */ /* 0x000eae0000004200 */
[C---:B------:R-:W-:Y:S01]  /*7930*/  HMMA.16816.F32 R40, R88.reuse, R32, R40 ;  /* 0x000000205828723c */ /* 0x040fe20000001828 */
[----:B------:R-:W3:Y:S07]  /*7940*/  LDSM.16.MT88.4 R28, [R137+0xb800] ;  /* 0x00b80000891c783b */ /* 0x000eee0000004200 */
[C---:B------:R-:W-:Y:S08]  /*7950*/  HMMA.16816.F32 R44, R88.reuse, R34, R44 ;  /* 0x00000022582c723c */ /* 0x040ff0000000182c */
[C---:B------:R-:W-:Y:S08]  /*7960*/  HMMA.16816.F32 R48, R88.reuse, R92, R48 ;  /* 0x0000005c5830723c */ /* 0x040ff00000001830 */
[C---:B------:R-:W-:Y:S08]  /*7970*/  HMMA.16816.F32 R52, R88.reuse, R94, R52 ;  /* 0x0000005e5834723c */ /* 0x040ff00000001834 */
[C---:B-1----:R-:W-:Y:S08]  /*7980*/  HMMA.16816.F32 R56, R88.reuse, R8, R56 ;  /* 0x000000085838723c */ /* 0x042ff00000001838 */
[C---:B------:R-:W-:Y:S01]  /*7990*/  HMMA.16816.F32 R60, R88.reuse, R10, R60 ;  /* 0x0000000a583c723c */ /* 0x040fe2000000183c */
[----:B------:R-:W1:Y:S07]  /*79a0*/  LDSM.16.MT88.4 R8, [R136+0xb800] ;  /* 0x00b800008808783b */ /* 0x000e6e0000004200 */
[C---:B------:R-:W-:Y:S08]  /*79b0*/  HMMA.16816.F32 R64, R88.reuse, R20, R64 ;  /* 0x000000145840723c */ /* 0x040ff00000001840 */
[C---:B------:R-:W-:Y:S08]  /*79c0*/  HMMA.16816.F32 R68, R88.reuse, R22, R68 ;  /* 0x000000165844723c */ /* 0x040ff00000001844 */
[C---:B--2---:R-:W-:Y:S08]  /*79d0*/  HMMA.16816.F32 R72, R88.reuse, R24, R72 ;  /* 0x000000185848723c */ /* 0x044ff00000001848 */
[C---:B------:R-:W-:Y:S08]  /*79e0*/  HMMA.16816.F32 R76, R88.reuse, R26, R76 ;  /* 0x0000001a584c723c */ /* 0x040ff0000000184c */
[C---:B---3--:R-:W-:Y:S08]  /*79f0*/  HMMA.16816.F32 R92, R88.reuse, R28, R12 ;  /* 0x0000001c585c723c */ /* 0x048ff0000000180c */
[C---:B------:R-:W-:Y:S08]  /*7a00*/  HMMA.16816.F32 R80, R88.reuse, R30, R80 ;  /* 0x0000001e5850723c */ /* 0x040ff00000001850 */
[C---:B-1----:R-:W-:Y:S08]  /*7a10*/  HMMA.16816.F32 R84, R88.reuse, R8, R84 ;  /* 0x000000085854723c */ /* 0x042ff00000001854 */
[----:B------:R-:W-:Y:S01]  /*7a20*/  HMMA.16816.F32 R88, R88, R10, R16 ;  /* 0x0000000a5858723c */ /* 0x000fe20000001810 */
[----:B------:R-:W-:-:S07]  /*7a30*/  @P0 BRA `(.L_x_486) ;  /* 0xffffe31000000947 */ /* 0x000fce000383ffff */
.L_x_485:
[----:B------:R-:W1:Y:S01]  /*7a40*/  SHFL.BFLY PT, R6, R171, 0x2, 0x1f ;  /* 0x0c401f00ab067f89 */ /* 0x000e6200000e0000 */
[----:B------:R-:W-:Y:S01]  /*7a50*/  MOV R8, 0x3f800000 ;  /* 0x3f80000000087802 */ /* 0x000fe20000000f00 */
[----:B------:R-:W2:Y:S01]  /*7a60*/  LDC.U8 R16, c[0x0][0x328] ;  /* 0x0000ca00ff107b82 */ /* 0x000ea20000000000 */
[----:B------:R-:W-:Y:S01]  /*7a70*/  MOV R9, 0x3f800000 ;  /* 0x3f80000000097802 */ /* 0x000fe20000000f00 */
[----:B------:R-:W3:Y:S01]  /*7a80*/  SHFL.BFLY PT, R3, R170, 0x2, 0x1f ;  /* 0x0c401f00aa037f89 */ /* 0x000ee200000e0000 */
[----:B------:R-:W-:Y:S01]  /*7a90*/  ISETP.NE.AND P0, PT, R150, -0x1, PT ;  /* 0xffffffff9600780c */ /* 0x000fe20003f05270 */
[----:B------:R-:W-:Y:S01]  /*7aa0*/  BSSY B0, `(.L_x_489) ;  /* 0x00000fb000007945 */ /* 0x000fe20003800000 */
[----:B------:R-:W-:Y:S01]  /*7ab0*/  MOV R14, 0x40 ;  /* 0x00000040000e7802 */ /* 0x000fe20000000f00 */
[----:B-1----:R-:W-:-:S02]  /*7ac0*/  FADD.FTZ R6, R6, R171 ;  /* 0x000000ab06067221 */ /* 0x002fc40000010000 */
[----:B---3--:R-:W-:-:S03]  /*7ad0*/  FADD.FTZ R3, R3, R170 ;  /* 0x000000aa03037221 */ /* 0x008fc60000010000 */
[----:B------:R-:W1:Y:S04]  /*7ae0*/  SHFL.BFLY PT, R5, R6, 0x1, 0x1f ;  /* 0x0c201f0006057f89 */ /* 0x000e6800000e0000 */
[----:B------:R-:W3:Y:S01]  /*7af0*/  SHFL.BFLY PT, R4, R3, 0x1, 0x1f ;  /* 0x0c201f0003047f89 */ /* 0x000ee200000e0000 */
[----:B-1----:R-:W-:Y:S02]  /*7b00*/  FADD.FTZ R5, R6, R5 ;  /* 0x0000000506057221 */ /* 0x002fe40000010000 */
[----:B------:R-:W-:-:S03]  /*7b10*/  @P0 IMAD.WIDE.U32 R6, R150, c[0x0][0x1e8], RZ ;  /* 0x00007a0096060a25 */ /* 0x000fc600078e00ff */
[----:B------:R-:W-:Y:S01]  /*7b20*/  FSETP.NE.FTZ.AND P5, PT, R5, RZ, PT ;  /* 0x000000ff0500720b */ /* 0x000fe20003fb5000 */
[----:B---3--:R-:W-:Y:S02]  /*7b30*/  FADD.FTZ R4, R3, R4 ;  /* 0x0000000403047221 */ /* 0x008fe40000010000 */
[----:B------:R-:W1:Y:S01]  /*7b40*/  S2R R3, SR_TID.X ;  /* 0x0000000000037919 */ /* 0x000e620000002100 */
[----:B------:R-:W-:Y:S02]  /*7b50*/  @P0 IMAD R7, R150, c[0x0][0x1ec], R7 ;  /* 0x00007b0096070a24 */ /* 0x000fe400078e0207 */
[----:B------:R-:W-:-:S07]  /*7b60*/  FSETP.NE.FTZ.AND P4, PT, R4, RZ, PT ;  /* 0x000000ff0400720b */ /* 0x000fce0003f95000 */
[----:B------:R-:W3:Y:S08]  /*7b70*/  @P5 MUFU.RCP R8, R5 ;  /* 0x0000000500085308 */ /* 0x000ef00000001000 */
[----:B------:R-:W4:Y:S01]  /*7b80*/  @P4 MUFU.RCP R9, R4 ;  /* 0x0000000400094308 */ /* 0x000f220000001000 */
[----:B---3--:R-:W-:-:S07]  /*7b90*/  FMUL.FTZ R96, R8, R96 ;  /* 0x0000006008607220 */ /* 0x008fce0000410000 */
[----:B------:R-:W-:Y:S01]  /*7ba0*/  @P4 MUFU.LG2 R4, R4 ;  /* 0x0000000400044308 */ /* 0x000fe20000000c00 */
[C---:B------:R-:W-:Y:S02]  /*7bb0*/  FMUL.FTZ R97, R8.reuse, R97 ;  /* 0x0000006108617220 */ /* 0x040fe40000410000 */
[C---:B------:R-:W-:Y:S02]  /*7bc0*/  FMUL.FTZ R36, R8.reuse, R36 ;  /* 0x0000002408247220 */ /* 0x040fe40000410000 */
[C---:B------:R-:W-:Y:S01]  /*7bd0*/  FMUL.FTZ R37, R8.reuse, R37 ;  /* 0x0000002508257220 */ /* 0x040fe20000410000 */
[----:B------:R-:W-:Y:S01]  /*7be0*/  F2FP.PACK_AB R96, R97, R96 ;  /* 0x000000606160723e */ /* 0x000fe200000000ff */
[C---:B------:R-:W-:Y:S01]  /*7bf0*/  FMUL.FTZ R40, R8.reuse, R40 ;  /* 0x0000002808287220 */ /* 0x040fe20000410000 */
[----:B------:R-:W3:Y:S01]  /*7c00*/  @P5 MUFU.LG2 R5, R5 ;  /* 0x0000000500055308 */ /* 0x000ee20000000c00 */
        /* <DEDUP_REMOVED lines=40> */
[----:B-1----:R-:W-:Y:S01]  /*7e90*/  SHF.R.S32.HI R8, RZ, 0x1f, R3 ;  /* 0x0000001fff087819 */ /* 0x002fe20000011403 */
[----:B----4-:R-:W-:Y:S01]  /*7ea0*/  FMUL.FTZ R99, R9, R99 ;  /* 0x0000006309637220 */ /* 0x010fe20000410000 */
[----:B------:R-:W-:Y:S01]  /*7eb0*/  F2FP.PACK_AB R84, R85, R84 ;  /* 0x000000545554723e */ /* 0x000fe200000000ff */
[C---:B------:R-:W-:Y:S01]  /*7ec0*/  FMUL.FTZ R98, R9.reuse, R98 ;  /* 0x0000006209627220 */ /* 0x040fe20000410000 */
[----:B------:R-:W-:Y:S01]  /*7ed0*/  LEA.HI R10, R8, R3, RZ, 0x2 ;  /* 0x00000003080a7211 */ /* 0x000fe200078f10ff */
[----:B------:R-:W-:Y:S01]  /*7ee0*/  FMUL.FTZ R39, R9, R39 ;  /* 0x0000002709277220 */ /* 0x000fe20000410000 */
[----:B------:R-:W-:Y:S01]  /*7ef0*/  F2FP.PACK_AB R88, R89, R88 ;  /* 0x000000585958723e */ /* 0x000fe200000000ff */
[C---:B------:R-:W-:Y:S01]  /*7f00*/  FMUL.FTZ R38, R9.reuse, R38 ;  /* 0x0000002609267220 */ /* 0x040fe20000410000 */
[--C-:B------:R-:W-:Y:S01]  /*7f10*/  SHF.R.S32.HI R12, RZ, 0x2, R10.reuse ;  /* 0x00000002ff0c7819 */ /* 0x100fe2000001140a */
[C---:B------:R-:W-:Y:S01]  /*7f20*/  FMUL.FTZ R43, R9.reuse, R43 ;  /* 0x0000002b092b7220 */ /* 0x040fe20000410000 */
[----:B------:R-:W-:Y:S01]  /*7f30*/  SHF.R.S32.HI R11, RZ, 0x1f, R10 ;  /* 0x0000001fff0b7819 */ /* 0x000fe2000001140a */
[C---:B------:R-:W-:Y:S01]  /*7f40*/  FMUL.FTZ R42, R9.reuse, R42 ;  /* 0x0000002a092a7220 */ /* 0x040fe20000410000 */
[----:B------:R-:W-:Y:S01]  /*7f50*/  LOP3.LUT R10, R10, 0x3ffffffc, RZ, 0xc0, !PT ;  /* 0x3ffffffc0a0a7812 */ /* 0x000fe200078ec0ff */
[----:B------:R-:W-:Y:S01]  /*7f60*/  FMUL.FTZ R47, R9, R47 ;  /* 0x0000002f092f7220 */ /* 0x000fe20000410000 */
[----:B------:R-:W-:Y:S01]  /*7f70*/  LEA.HI R11, R11, R12, RZ, 0x3 ;  /* 0x0000000c0b0b7211 */ /* 0x000fe200078f18ff */
[C---:B------:R-:W-:Y:S01]  /*7f80*/  FMUL.FTZ R46, R9.reuse, R46 ;  /* 0x0000002e092e7220 */ /* 0x040fe20000410000 */
[----:B------:R-:W-:Y:S01]  /*7f90*/  IADD3 R13, -R10, R3, RZ ;  /* 0x000000030a0d7210 */ /* 0x000fe20007ffe1ff */
[----:B------:R-:W-:Y:S01]  /*7fa0*/  FMUL.FTZ R51, R9, R51 ;  /* 0x0000003309337220 */ /* 0x000fe20000410000 */
[----:B------:R-:W-:Y:S01]  /*7fb0*/  LOP3.LUT R11, R11, 0xfffffff8, RZ, 0xc0, !PT ;  /* 0xfffffff80b0b7812 */ /* 0x000fe200078ec0ff */
[----:B------:R-:W-:Y:S01]  /*7fc0*/  FMUL.FTZ R50, R9, R50 ;  /* 0x0000003209327220 */ /* 0x000fe20000410000 */
[----:B------:R-:W-:Y:S01]  /*7fd0*/  F2FP.PACK_AB R98, R99, R98 ;  /* 0x000000626362723e */ /* 0x000fe200000000ff */
[----:B------:R-:W-:Y:S01]  /*7fe0*/  FMUL.FTZ R55, R9, R55 ;  /* 0x0000003709377220 */ /* 0x000fe20000410000 */
[----:B------:R-:W-:Y:S01]  /*7ff0*/  F2FP.PACK_AB R38, R39, R38 ;  /* 0x000000262726723e */ /* 0x000fe200000000ff */
[----:B------:R-:W-:Y:S01]  /*8000*/  IMAD.IADD R11, R12, 0x1, -R11 ;  /* 0x000000010c0b7824 */ /* 0x000fe200078e0a0b */
[----:B------:R-:W-:Y:S01]  /*8010*/  F2FP.PACK_AB R42, R43, R42 ;  /* 0x0000002a2b2a723e */ /* 0x000fe200000000ff */
[----:B------:R-:W-:Y:S01]  /*8020*/  FMUL.FTZ R54, R9, R54 ;  /* 0x0000003609367220 */ /* 0x000fe20000410000 */
[----:B------:R-:W-:Y:S01]  /*8030*/  F2FP.PACK_AB R46, R47, R46 ;  /* 0x0000002e2f2e723e */ /* 0x000fe200000000ff */
[----:B------:R-:W-:Y:S01]  /*8040*/  FMUL.FTZ R59, R9, R59 ;  /* 0x0000003b093b7220 */ /* 0x000fe20000410000 */
[----:B------:R-:W-:Y:S01]  /*8050*/  SHF.L.U32 R12, R11, 0x6, RZ ;  /* 0x000000060b0c7819 */ /* 0x000fe200000006ff */
[----:B------:R-:W-:Y:S01]  /*8060*/  FMUL.FTZ R58, R9, R58 ;  /* 0x0000003a093a7220 */ /* 0x000fe20000410000 */
[----:B------:R-:W-:Y:S01]  /*8070*/  LOP3.LUT R10, R11, 0x1, RZ, 0xc0, !PT ;  /* 0x000000010b0a7812 */ /* 0x000fe200078ec0ff */
[C---:B------:R-:W-:Y:S01]  /*8080*/  FMUL.FTZ R63, R9.reuse, R63 ;  /* 0x0000003f093f7220 */ /* 0x040fe20000410000 */
[----:B------:R-:W-:Y:S01]  /*8090*/  LOP3.LUT R12, R12, 0x1c0, RZ, 0xc0, !PT ;  /* 0x000001c00c0c7812 */ /* 0x000fe200078ec0ff */
[C---:B------:R-:W-:Y:S01]  /*80a0*/  FMUL.FTZ R62, R9.reuse, R62 ;  /* 0x0000003e093e7220 */ /* 0x040fe20000410000 */
[----:B------:R-:W-:Y:S01]  /*80b0*/  ISETP.NE.U32.AND P3, PT, R10, 0x1, PT ;  /* 0x000000010a00780c */ /* 0x000fe20003f65070 */
[C---:B------:R-:W-:Y:S01]  /*80c0*/  FMUL.FTZ R67, R9.reuse, R67 ;  /* 0x0000004309437220 */ /* 0x040fe20000410000 */
[----:B------:R-:W-:Y:S01]  /*80d0*/  LEA.HI R12, R12, R12, RZ, 0x1d ;  /* 0x0000000c0c0c7211 */ /* 0x000fe200078fe8ff */
[----:B------:R-:W-:Y:S01]  /*80e0*/  FMUL.FTZ R66, R9, R66 ;  /* 0x0000004209427220 */ /* 0x000fe20000410000 */
[----:B------:R-:W-:Y:S01]  /*80f0*/  R2P PR, R11, 0x6 ;  /* 0x000000060b007804 */ /* 0x000fe20000000000 */
[----:B------:R-:W-:Y:S01]  /*8100*/  FMUL.FTZ R71, R9, R71 ;  /* 0x0000004709477220 */ /* 0x000fe20000410000 */
[----:B------:R-:W-:Y:S01]  /*8110*/  F2FP.PACK_AB R50, R51, R50 ;  /* 0x000000323332723e */ /* 0x000fe200000000ff */
[----:B------:R-:W-:Y:S01]  /*8120*/  FMUL.FTZ R70, R9, R70 ;  /* 0x0000004609467220 */ /* 0x000fe20000410000 */
[----:B------:R-:W-:Y:S01]  /*8130*/  F2FP.PACK_AB R54, R55, R54 ;  /* 0x000000363736723e */ /* 0x000fe200000000ff */
[C---:B------:R-:W-:Y:S01]  /*8140*/  FMUL.FTZ R75, R9.reuse, R75 ;  /* 0x0000004b094b7220 */ /* 0x040fe20000410000 */
[----:B------:R-:W-:Y:S01]  /*8150*/  SEL R14, R14, 0xffffffc0, !P2 ;  /* 0xffffffc00e0e7807 */ /* 0x000fe20005000000 */
[----:B------:R-:W-:Y:S01]  /*8160*/  FMUL.FTZ R74, R9, R74 ;  /* 0x0000004a094a7220 */ /* 0x000fe20000410000 */
[----:B------:R-:W-:Y:S01]  /*8170*/  F2FP.PACK_AB R58, R59, R58 ;  /* 0x0000003a3b3a723e */ /* 0x000fe200000000ff */
        /* <DEDUP_REMOVED lines=12> */
[C---:B------:R-:W-:Y:S01]  /*8240*/  FMUL.FTZ R87, R9.reuse, R87 ;  /* 0x0000005709577220 */ /* 0x040fe20000410000 */
[----:B--2---:R-:W-:Y:S01]  /*8250*/  ISETP.NE.AND P2, PT, R16, RZ, PT ;  /* 0x000000ff1000720c */ /* 0x004fe20003f45270 */
[----:B------:R-:W-:Y:S01]  /*8260*/  FMUL.FTZ R86, R9, R86 ;  /* 0x0000005609567220 */ /* 0x000fe20000410000 */
[----:B------:R-:W-:Y:S01]  /*8270*/  F2FP.PACK_AB R82, R83, R82 ;  /* 0x000000525352723e */ /* 0x000fe200000000ff */
[----:B------:R-:W-:-:S02]  /*8280*/  FMUL.FTZ R91, R9, R91 ;  /* 0x0000005b095b7220 */ /* 0x000fc40000410000 */
[----:B------:R-:W-:Y:S01]  /*8290*/  FMUL.FTZ R90, R9, R90 ;  /* 0x0000005a095a7220 */ /* 0x000fe20000410000 */
[----:B------:R-:W-:Y:S01]  /*82a0*/  LEA.HI R9, R8, R3, RZ, 0x5 ;  /* 0x0000000308097211 */ /* 0x000fe200078f28ff */
[----:B------:R-:W-:Y:S01]  /*82b0*/  IMAD.MOV.U32 R10, RZ, RZ, 0x20 ;  /* 0x00000020ff0a7424 */ /* 0x000fe200078e00ff */
[----:B------:R-:W-:Y:S01]  /*82c0*/  F2FP.PACK_AB R86, R87, R86 ;  /* 0x000000565756723e */ /* 0x000fe200000000ff */
[----:B---3--:R-:W-:Y:S01]  /*82d0*/  @P5 FMUL.FTZ R5, R5, 0.69314718246459960938 ;  /* 0x3f31721805055820 */ /* 0x008fe20000410000 */
[----:B------:R-:W-:Y:S02]  /*82e0*/  SHF.R.S32.HI R8, RZ, 0x5, R9 ;  /* 0x00000005ff087819 */ /* 0x000fe40000011409 */
[----:B------:R-:W-:Y:S02]  /*82f0*/  SEL R10, R10, 0xffffffe0, !P1 ;  /* 0xffffffe00a0a7807 */ /* 0x000fe40004800000 */
[----:B------:R-:W-:Y:S01]  /*8300*/  F2FP.PACK_AB R90, R91, R90 ;  /* 0x0000005a5b5a723e */ /* 0x000fe200000000ff */
[----:B------:R-:W-:-:S05]  /*8310*/  IMAD R13, R8, 0x200, R13 ;  /* 0x00000200080d7824 */ /* 0x000fca00078e020d */
[----:B------:R-:W-:-:S04]  /*8320*/  LEA R12, R13, R12, 0x1 ;  /* 0x0000000c0d0c7211 */ /* 0x000fc800078e08ff */
[----:B------:R-:W-:Y:S02]  /*8330*/  SHF.L.U32 R13, R12, 0x1, RZ ;  /* 0x000000010c0d7819 */ /* 0x000fe400000006ff */
[----:B------:R-:W1:Y:S02]  /*8340*/  LDC.U8 R12, c[0x0][0x329] ;  /* 0x0000ca40ff0c7b82 */ /* 0x000e640000000000 */
[C---:B------:R-:W-:Y:S01]  /*8350*/  IADD3 R11, R13.reuse, -0x10, RZ ;  /* 0xfffffff00d0b7810 */ /* 0x040fe20007ffe0ff */
[----:B------:R-:W-:Y:S01]  /*8360*/  STS [R13], R96 ;  /* 0x000000600d007388 */ /* 0x000fe20000000800 */
[C---:B------:R-:W-:Y:S02]  /*8370*/  @P3 IADD3 R11, R13.reuse, 0x10, RZ ;  /* 0x000000100d0b3810 */ /* 0x040fe40007ffe0ff */
[C---:B------:R-:W-:Y:S01]  /*8380*/  IADD3 R15, R13.reuse, R10, RZ ;  /* 0x0000000a0d0f7210 */ /* 0x040fe20007ffe0ff */
[----:B------:R-:W-:Y:S01]  /*8390*/  STS [R13+0x400], R98 ;  /* 0x000400620d007388 */ /* 0x000fe20000000800 */
[----:B------:R-:W-:Y:S01]  /*83a0*/  IADD3 R19, R13, R14, RZ ;  /* 0x0000000e0d137210 */ /* 0x000fe20007ffe0ff */
[----:B------:R-:W-:Y:S01]  /*83b0*/  IMAD.IADD R17, R10, 0x1, R11 ;  /* 0x000000010a117824 */ /* 0x000fe200078e020b */
[----:B------:R-:W-:Y:S01]  /*83c0*/  IADD3 R21, R14, R11, RZ ;  /* 0x0000000b0e157210 */ /* 0x000fe20007ffe0ff */
[----:B------:R-:W-:Y:S01]  /*83d0*/  STS [R11], R36 ;  /* 0x000000240b007388 */ /* 0x000fe20000000800 */
[----:B------:R-:W-:-:S02]  /*83e0*/  IMAD.IADD R23, R15, 0x1, R14 ;  /* 0x000000010f177824 */ /* 0x000fc400078e020e */
[----:B------:R-:W-:Y:S01]  /*83f0*/  IADD3 R25, R17, R14, RZ ;  /* 0x0000000e11197210 */ /* 0x000fe20007ffe0ff */
[----:B------:R-:W-:Y:S04]  /*8400*/  STS [R11+0x400], R38 ;  /* 0x000400260b007388 */ /* 0x000fe80000000800 */
[----:B------:R-:W-:Y:S04]  /*8410*/  STS [R15], R40 ;  /* 0x000000280f007388 */ /* 0x000fe80000000800 */
[----:B------:R-:W-:Y:S01]  /*8420*/  STS [R15+0x400], R42 ;  /* 0x0004002a0f007388 */ /* 0x000fe20000000800 */
[----:B-1----:R-:W-:-:S02]  /*8430*/  ISETP.NE.AND P1, PT, R12, RZ, PT ;  /* 0x000000ff0c00720c */ /* 0x002fc40003f25270 */
[----:B------:R-:W-:Y:S01]  /*8440*/  ISETP.NE.OR P3, PT, R12, RZ, !P2 ;  /* 0x000000ff0c00720c */ /* 0x000fe20005765670 */
[----:B------:R-:W-:Y:S04]  /*8450*/  STS [R17], R44 ;  /* 0x0000002c11007388 */ /* 0x000fe80000000800 */
[----:B------:R1:W-:Y:S04]  /*8460*/  STS [R17+0x400], R46 ;  /* 0x0004002e11007388 */ /* 0x0003e80000000800 */
[----:B------:R2:W-:Y:S02]  /*8470*/  STS [R19], R48 ;  /* 0x0000003013007388 */ /* 0x0005e40000000800 */
[----:B------:R-:W-:-:S02]  /*8480*/  @P1 IMAD.MOV.U32 R45, RZ, RZ, 0x1 ;  /* 0x00000001ff2d1424 */ /* 0x000fc400078e00ff */
[----:B------:R3:W-:Y:S04]  /*8490*/  STS [R19+0x400], R50 ;  /* 0x0004003213007388 */ /* 0x0007e80000000800 */
[----:B------:R-:W-:Y:S04]  /*84a0*/  STS [R21], R52 ;  /* 0x0000003415007388 */ /* 0x000fe80000000800 */
[----:B------:R-:W-:Y:S04]  /*84b0*/  STS [R21+0x400], R54 ;  /* 0x0004003615007388 */ /* 0x000fe80000000800 */
[----:B------:R-:W3:Y:S04]  /*84c0*/  S2R R10, SR_CTAID.Y ;  /* 0x00000000000a7919 */ /* 0x000ee80000002600 */
[----:B------:R-:W-:Y:S01]  /*84d0*/  STS [R23], R56 ;  /* 0x0000003817007388 */ /* 0x000fe20000000800 */
[----:B-1----:R-:W-:-:S03]  /*84e0*/  @P1 MOV R46, c[0x0][0x210] ;  /* 0x00008400002e1a02 */ /* 0x002fc60000000f00 */
[----:B------:R-:W-:Y:S01]  /*84f0*/  STS [R23+0x400], R58 ;  /* 0x0004003a17007388 */ /* 0x000fe20000000800 */
[----:B--2---:R-:W-:Y:S01]  /*8500*/  LOP3.LUT R48, R9, 0xffffffe0, RZ, 0xc0, !PT ;  /* 0xffffffe009307812 */ /* 0x004fe200078ec0ff */
[----:B------:R-:W-:Y:S02]  /*8510*/  @P1 IMAD R46, R46, c[0x0][0x214], RZ ;  /* 0x000085002e2e1a24 */ /* 0x000fe400078e02ff */
[----:B------:R-:W-:Y:S01]  /*8520*/  STS [R25], R60 ;  /* 0x0000003c19007388 */ /* 0x000fe20000000800 */
[----:B------:R-:W-:Y:S02]  /*8530*/  IADD3 R48, -R48, R3, RZ ;  /* 0x0000000330307210 */ /* 0x000fe40007ffe1ff */
[----:B------:R-:W-:Y:S01]  /*8540*/  SHF.R.S32.HI R3, RZ, 0x1f, R8 ;  /* 0x0000001fff037819 */ /* 0x000fe20000011408 */
[----:B------:R-:W-:Y:S03]  /*8550*/  STS [R25+0x400], R62 ;  /* 0x0004003e19007388 */ /* 0x000fe60000000800 */
[----:B------:R-:W-:Y:S01]  /*8560*/  LEA.HI R3, R3, R8, RZ, 0x2 ;  /* 0x0000000803037211 */ /* 0x000fe200078f10ff */
[----:B------:R-:W-:Y:S03]  /*8570*/  STS [R13+0x2000], R64 ;  /* 0x002000400d007388 */ /* 0x000fe60000000800 */
[----:B------:R-:W-:Y:S01]  /*8580*/  LOP3.LUT R3, R3, 0xffffffc, RZ, 0xc0, !PT ;  /* 0x0ffffffc03037812 */ /* 0x000fe200078ec0ff */
[----:B------:R1:W-:Y:S01]  /*8590*/  STS [R13+0x2400], R66 ;  /* 0x002400420d007388 */ /* 0x0003e20000000800 */
[----:B---3--:R-:W-:-:S02]  /*85a0*/  @!P0 IMAD.WIDE.U32 R50, R10, c[0x0][0x1e0], RZ ;  /* 0x000078000a328a25 */ /* 0x008fc400078e00ff */
[----:B------:R-:W-:Y:S01]  /*85b0*/  IADD3 R8, R8, -R3, RZ ;  /* 0x8000000308087210 */ /* 0x000fe20007ffe0ff */
[----:B------:R-:W-:Y:S01]  /*85c0*/  STS [R11+0x2000], R68 ;  /* 0x002000440b007388 */ /* 0x000fe20000000800 */
[----:B------:R-:W-:Y:S01]  /*85d0*/  @!P3 IMAD R47, R10, c[0x0][0x214], RZ ;  /* 0x000085000a2fba24 */ /* 0x000fe200078e02ff */
[----:B------:R-:W-:Y:S01]  /*85e0*/  @!P0 MOV R6, R50 ;  /* 0x0000003200068202 */ /* 0x000fe20000000f00 */
[----:B------:R-:W-:Y:S01]  /*85f0*/  IMAD.MOV.U32 R3, RZ, RZ, 0x7f800000 ;  /* 0x7f800000ff037424 */ /* 0x000fe200078e00ff */
[----:B------:R2:W-:Y:S01]  /*8600*/  STS [R11+0x2400], R70 ;  /* 0x002400460b007388 */ /* 0x0005e20000000800 */
[----:B------:R-:W-:Y:S01]  /*8610*/  @P5 FFMA.FTZ R3, R2, c[0x0][0x238], R5 ;  /* 0x00008e0002035a23 */ /* 0x000fe20000010005 */
[----:B------:R-:W-:Y:S02]  /*8620*/  @!P3 SEL R47, R47, R150, !P0 ;  /* 0x000000962f2fb207 */ /* 0x000fe40004000000 */
[----:B------:R3:W-:Y:S01]  /*8630*/  STS [R15+0x2000], R72 ;  /* 0x002000480f007388 */ /* 0x0007e20000000800 */
[----:B------:R-:W-:-:S03]  /*8640*/  LEA R8, R8, R155, 0x4 ;  /* 0x0000009b08087211 */ /* 0x000fc600078e20ff */
[----:B------:R3:W-:Y:S04]  /*8650*/  STS [R15+0x2400], R74 ;  /* 0x0024004a0f007388 */ /* 0x0007e80000000800 */
[----:B------:R3:W-:Y:S04]  /*8660*/  STS [R17+0x2000], R76 ;  /* 0x0020004c11007388 */ /* 0x0007e80000000800 */
[----:B------:R3:W-:Y:S01]  /*8670*/  STS [R17+0x2400], R78 ;  /* 0x0024004e11007388 */ /* 0x0007e20000000800 */
[----:B-1----:R-:W-:-:S03]  /*8680*/  @!P0 SHF.R.S32.HI R13, RZ, 0x1f, R10 ;  /* 0x0000001fff0d8819 */ /* 0x002fc6000001140a */
[----:B------:R3:W-:Y:S02]  /*8690*/  STS [R19+0x2000], R92 ;  /* 0x0020005c13007388 */ /* 0x0007e40000000800 */
[----:B------:R-:W-:Y:S02]  /*86a0*/  @!P0 IMAD R13, R13, c[0x0][0x1e0], RZ ;  /* 0x000078000d0d8a24 */ /* 0x000fe400078e02ff */
[----:B------:R3:W-:Y:S01]  /*86b0*/  STS [R19+0x2400], R94 ;  /* 0x0024005e13007388 */ /* 0x0007e20000000800 */
[----:B--2---:R-:W-:Y:S01]  /*86c0*/  @!P1 MOV R11, c[0x0][0x214] ;  /* 0x00008500000b9a02 */ /* 0x004fe20000000f00 */
[----:B------:R-:W-:Y:S02]  /*86d0*/  @!P0 IMAD R9, R10, c[0x0][0x1e4], R13 ;  /* 0x000079000a098a24 */ /* 0x000fe400078e020d */
[----:B------:R3:W-:Y:S01]  /*86e0*/  STS [R21+0x2000], R80 ;  /* 0x0020005015007388 */ /* 0x0007e20000000800 */
[----:B------:R-:W-:Y:S02]  /*86f0*/  @!P1 SEL R46, R11, c[0x0][0x234], !P2 ;  /* 0x00008d000b2e9a07 */ /* 0x000fe40005000000 */
[----:B------:R-:W-:Y:S01]  /*8700*/  @!P0 IADD3 R7, R51, R9, RZ ;  /* 0x0000000933078210 */ /* 0x000fe20007ffe0ff */
[----:B------:R3:W-:Y:S01]  /*8710*/  STS [R21+0x2400], R82 ;  /* 0x0024005215007388 */ /* 0x0007e20000000800 */
[----:B------:R-:W-:Y:S01]  /*8720*/  @P1 IMAD.MOV.U32 R9, RZ, RZ, c[0x0][0x210] ;  /* 0x00008400ff091624 */ /* 0x000fe200078e00ff */
[----:B------:R-:W-:Y:S01]  /*8730*/  @!P1 MOV R9, 0x1 ;  /* 0x0000000100099802 */ /* 0x000fe20000000f00 */
[----:B------:R-:W-:Y:S01]  /*8740*/  @!P1 IMAD R45, R46, c[0x0][0x1c0], RZ ;  /* 0x000070002e2d9a24 */ /* 0x000fe200078e02ff */
[----:B------:R3:W-:Y:S01]  /*8750*/  STS [R23+0x2000], R84 ;  /* 0x0020005417007388 */ /* 0x0007e20000000800 */
[----:B------:R-:W-:Y:S01]  /*8760*/  LOP3.LUT P0, RZ, R48, 0x3, RZ, 0xc0, !PT ;  /* 0x0000000330ff7812 */ /* 0x000fe2000780c0ff */
[----:B------:R-:W-:Y:S01]  /*8770*/  CS2R R50, SRZ ;  /* 0x0000000000327805 */ /* 0x000fe2000001ff00 */
[----:B------:R-:W-:Y:S01]  /*8780*/  IMAD R45, R10, R45, RZ ;  /* 0x0000002d0a2d7224 */ /* 0x000fe200078e02ff */
[----:B------:R3:W-:Y:S01]  /*8790*/  STS [R23+0x2400], R86 ;  /* 0x0024005617007388 */ /* 0x0007e20000000800 */
[----:B------:R-:W-:-:S02]  /*87a0*/  @!P3 MOV R50, R47 ;  /* 0x0000002f0032b202 */ /* 0x000fc40000000f00 */
[----:B------:R-:W-:Y:S01]  /*87b0*/  @!P3 SHF.R.S32.HI R51, RZ, 0x1f, R47 ;  /* 0x0000001fff33b819 */ /* 0x000fe2000001142f */
[----:B------:R3:W-:Y:S01]  /*87c0*/  STS [R25+0x2000], R88 ;  /* 0x0020005819007388 */ /* 0x0007e20000000800 */
[----:B------:R-:W-:Y:S01]  /*87d0*/  SEL R45, R45, RZ, P3 ;  /* 0x000000ff2d2d7207 */ /* 0x000fe20001800000 */
[----:B------:R-:W-:Y:S02]  /*87e0*/  @P4 FMUL.FTZ R47, R4, 0.69314718246459960938 ;  /* 0x3f317218042f4820 */ /* 0x000fe40000410000 */
[----:B------:R3:W-:Y:S04]  /*87f0*/  STS [R25+0x2400], R90 ;  /* 0x0024005a19007388 */ /* 0x0007e80000000800 */
[----:B------:R-:W-:Y:S06]  /*8800*/  BAR.SYNC.DEFER_BLOCKING 0x0 ;  /* 0x0000000000007b1d */ /* 0x000fec0000010000 */
[----:B------:R-:W1:Y:S04]  /*8810*/  S2R R44, SR_CTAID.X ;  /* 0x00000000002c7919 */ /* 0x000e680000002500 */
[----:B------:R-:W2:Y:S04]  /*8820*/  S2R R11, SR_CTAID.Z ;  /* 0x00000000000b7919 */ /* 0x000ea80000002700 */
[----:B------:R3:W4:Y:S04]  /*8830*/  LDS.128 R36, [R151] ;  /* 0x0000000097247984 */ /* 0x0007280000000c00 */
[----:B------:R3:W3:Y:S01]  /*8840*/  LDS.128 R32, [R151+0x800] ;  /* 0x0008000097207984 */ /* 0x0006e20000000c00 */
[----:B-1----:R-:W-:-:S03]  /*8850*/  IMAD R10, R44, R9, RZ ;  /* 0x000000092c0a7224 */ /* 0x002fc600078e02ff */
[----:B------:R1:W1:Y:S01]  /*8860*/  LDS.128 R28, [R151+0x1000] ;  /* 0x00100000971c7984 */ /* 0x0002620000000c00 */
[----:B--2---:R-:W-:Y:S01]  /*8870*/  IMAD R45, R11, R46, R45 ;  /* 0x0000002e0b2d7224 */ /* 0x004fe200078e022d */
[----:B------:R-:W-:Y:S02]  /*8880*/  SHF.L.U32 R10, R10, 0x6, RZ ;  /* 0x000000060a0a7819 */ /* 0x000fe400000006ff */
[----:B------:R2:W1:Y:S01]  /*8890*/  LDS.128 R24, [R151+0x1800] ;  /* 0x0018000097187984 */ /* 0x0004620000000c00 */
[----:B------:R-:W-:Y:S01]  /*88a0*/  MOV R46, 0x7f800000 ;  /* 0x7f800000002e7802 */ /* 0x000fe20000000f00 */
[----:B------:R-:W-:Y:S01]  /*88b0*/  @P4 FFMA.FTZ R46, R0, c[0x0][0x238], R47 ;  /* 0x00008e00002e4a23 */ /* 0x000fe2000001002f */
[--C-:B------:R-:W-:Y:S01]  /*88c0*/  IADD3 R4, P2, P1, R10, R50, R45.reuse ;  /* 0x000000320a047210 */ /* 0x100fe2000795e02d */
[----:B------:R2:W1:Y:S01]  /*88d0*/  LDS.128 R20, [R151+0x2000] ;  /* 0x0020000097147984 */ /* 0x0004620000000c00 */
[----:B------:R-:W-:Y:S02]  /*88e0*/  SHF.R.S32.HI R10, RZ, 0x1f, R10 ;  /* 0x0000001fff0a7819 */ /* 0x000fe4000001140a */
[----:B------:R-:W-:Y:S01]  /*88f0*/  SHF.R.S32.HI R45, RZ, 0x1f, R45 ;  /* 0x0000001fff2d7819 */ /* 0x000fe2000001142d */
[----:B------:R2:W1:Y:S03]  /*8900*/  LDS.128 R16, [R151+0x2800] ;  /* 0x0028000097107984 */ /* 0x0004660000000c00 */
[----:B------:R-:W-:Y:S01]  /*8910*/  IADD3.X R10, R10, R51, R45, P2, P1 ;  /* 0x000000330a0a7210 */ /* 0x000fe200017e242d */
[----:B------:R2:W1:Y:S04]  /*8920*/  LDS.128 R12, [R151+0x3000] ;  /* 0x00300000970c7984 */ /* 0x0004680000000c00 */
[----:B------:R2:W1:Y:S01]  /*8930*/  LDS.128 R40, [R151+0x3800] ;  /* 0x0038000097287984 */ /* 0x0004620000000c00 */
[----:B------:R-:W-:Y:S05]  /*8940*/  @P0 BRA `(.L_x_490) ;  /* 0x0000010000000947 */ /* 0x000fea0003800000 */
        /* <DEDUP_REMOVED lines=16> */
.L_x_490:
[----:B------:R-:W-:Y:S05]  /*8a50*/  BSYNC B0 ;  /* 0x0000000000007941 */ /* 0x000fea0003800000 */
.L_x_489:
[----:B--2---:R-:W2:Y:S01]  /*8a60*/  S2R R3, SR_TID.X ;  /* 0x0000000000037919 */ /* 0x004ea20000002100 */
[----:B------:R-:W-:Y:S01]  /*8a70*/  IADD3 R4, P0, R162, R6, RZ ;  /* 0x00000006a2047210 */ /* 0x000fe20007f1e0ff */
[----:B------:R-:W-:Y:S01]  /*8a80*/  BSSY B0, `(.L_x_491) ;  /* 0x0000015000007945 */ /* 0x000fe20003800000 */
[----:B------:R-:W-:-:S03]  /*8a90*/  SHF.R.S32.HI R2, RZ, 0x1f, R11 ;  /* 0x0000001fff027819 */ /* 0x000fc6000001140b */
[----:B------:R-:W-:Y:S02]  /*8aa0*/  IMAD.X R5, R163, 0x1, R7, P0 ;  /* 0x00000001a3057824 */ /* 0x000fe400000e0607 */
[----:B------:R-:W-:Y:S02]  /*8ab0*/  IMAD R2, R2, c[0x0][0x1f0], RZ ;  /* 0x00007c0002027a24 */ /* 0x000fe400078e02ff */
[----:B------:R-:W-:-:S04]  /*8ac0*/  IMAD.WIDE.U32 R4, R11, c[0x0][0x1f0], R4 ;  /* 0x00007c000b047a25 */ /* 0x000fc800078e0004 */
[----:B------:R-:W-:-:S04]  /*8ad0*/  IMAD R2, R11, c[0x0][0x1f4], R2 ;  /* 0x00007d000b027a24 */ /* 0x000fc800078e0202 */
[----:B------:R-:W-:Y:S01]  /*8ae0*/  IMAD.IADD R7, R5, 0x1, R2 ;  /* 0x0000000105077824 */ /* 0x000fe200078e0202 */
[----:B--2---:R-:W-:-:S04]  /*8af0*/  SHF.R.S32.HI R0, RZ, 0x1f, R3 ;  /* 0x0000001fff007819 */ /* 0x004fc80000011403 */
[----:B------:R-:W-:-:S04]  /*8b00*/  LEA.HI R0, R0, R3, RZ, 0x3 ;  /* 0x0000000300007211 */ /* 0x000fc800078f18ff */
[----:B------:R-:W-:-:S04]  /*8b10*/  SHF.R.S32.HI R0, RZ, 0x3, R0 ;  /* 0x00000003ff007819 */ /* 0x000fc80000011400 */
[----:B------:R-:W-:-:S13]  /*8b20*/  ISETP.GE.AND P0, PT, R0, R147, PT ;  /* 0x000000930000720c */ /* 0x000fda0003f06270 */
[----:B------:R-:W-:Y:S05]  /*8b30*/  @P0 BRA `(.L_x_492) ;  /* 0x0000009000000947 */ /* 0x000fea0003800000 */
[----:B------:R-:W-:Y:S01]  /*8b40*/  MOV R6, R4 ;  /* 0x0000000400067202 */ /* 0x000fe20000000f00 */
[----:B------:R-:W-:-:S04]  /*8b50*/  IMAD R3, R165, c[0x0][0x1e8], RZ ;  /* 0x00007a00a5037a24 */ /* 0x000fc800078e02ff */
[----:B------:R-:W-:-:S04]  /*8b60*/  IMAD.WIDE.U32 R8, R164, c[0x0][0x1e8], R6 ;  /* 0x00007a00a4087a25 */ /* 0x000fc800078e0006 */
[----:B------:R-:W-:Y:S01]  /*8b70*/  IMAD R0, R164, c[0x0][0x1ec], R3 ;  /* 0x00007b00a4007a24 */ /* 0x000fe200078e0203 */
[----:B------:R-:W-:-:S04]  /*8b80*/  LEA R2, P0, R8, c[0x0][0x1d0], 0x1 ;  /* 0x0000740008027a11 */ /* 0x000fc800078008ff */
[----:B------:R-:W-:-:S04]  /*8b90*/  IADD3 R0, R9, R0, RZ ;  /* 0x0000000009007210 */ /* 0x000fc80007ffe0ff */
[----:B------:R-:W-:-:S05]  /*8ba0*/  LEA.HI.X R3, R8, c[0x0][0x1d4], R0, 0x1, P0 ;  /* 0x0000750008037a11 */ /* 0x000fca00000f0c00 */
[----:B----4-:R2:W-:Y:S04]  /*8bb0*/  STG.E.128 [R2.64], R36 ;  /* 0x0000002402007986 */ /* 0x0105e8000c101d06 */
[----:B-1----:R2:W-:Y:S02]  /*8bc0*/  STG.E.128 [R2.64+0x80], R20 ;  /* 0x0000801402007986 */ /* 0x0025e4000c101d06 */
.L_x_492:
[----:B------:R-:W-:Y:S05]  /*8bd0*/  BSYNC B0 ;  /* 0x0000000000007941 */ /* 0x000fea0003800000 */
.L_x_491:
[----:B------:R-:W-:Y:S01]  /*8be0*/  ISETP.GE.AND P0, PT, R156, R147, PT ;  /* 0x000000939c00720c */ /* 0x000fe20003f06270 */
[----:B------:R-:W-:-:S12]  /*8bf0*/  BSSY B0, `(.L_x_493) ;  /* 0x000000e000007945 */ /* 0x000fd80003800000 */
[----:B------:R-:W-:Y:S05]  /*8c00*/  @P0 BRA `(.L_x_494) ;  /* 0x000000c000000947 */ /* 0x000fea0003800000 */
[----:B--2---:R-:W-:Y:S01]  /*8c10*/  IADD3 R2, P0, R164, 0x10, RZ ;  /* 0x00000010a4027810 */ /* 0x004fe20007f1e0ff */
        /* <DEDUP_REMOVED lines=9> */
[----:B---3--:R2:W-:Y:S04]  /*8cb0*/  STG.E.128 [R2.64], R32 ;  /* 0x0000002002007986 */ /* 0x0085e8000c101d06 */
[----:B-1----:R2:W-:Y:S02]  /*8cc0*/  STG.E.128 [R2.64+0x80], R16 ;  /* 0x0000801002007986 */ /* 0x0025e4000c101d06 */
.L_x_494:
[----:B------:R-:W-:Y:S05]  /*8cd0*/  BSYNC B0 ;  /* 0x0000000000007941 */ /* 0x000fea0003800000 */
.L_x_493:
        /* <DEDUP_REMOVED lines=13> */
[----:B-1----:R1:W-:Y:S04]  /*8db0*/  STG.E.128 [R2.64], R28 ;  /* 0x0000001c02007986 */ /* 0x0023e8000c101d06 */
[----:B------:R1:W-:Y:S02]  /*8dc0*/  STG.E.128 [R2.64+0x80], R12 ;  /* 0x0000800c02007986 */ /* 0x0003e4000c101d06 */
.L_x_496:
[----:B------:R-:W-:Y:S05]  /*8dd0*/  BSYNC B0 ;  /* 0x0000000000007941 */ /* 0x000fea0003800000 */
.L_x_495:
[----:B------:R-:W-:-:S13]  /*8de0*/  ISETP.GE.AND P0, PT, R152, R147, PT ;  /* 0x000000939800720c */ /* 0x000fda0003f06270 */
[----:B------:R-:W-:Y:S05]  /*8df0*/  @P0 EXIT ;  /* 0x000000000000094d */ /* 0x000fea0003800000 */
[----:B------:R-:W-:Y:S02]  /*8e00*/  IADD3 R0, P0, R164, 0x30, RZ ;  /* 0x00000030a4007810 */ /* 0x000fe40007f1e0ff */
[----:B------:R-:W-:Y:S02]  /*8e10*/  MOV R5, R7 ;  /* 0x0000000700057202 */ /* 0x000fe40000000f00 */
[----:B------:R-:W-:-:S03]  /*8e20*/  IADD3.X R164, RZ, R165, RZ, P0, !PT ;  /* 0x000000a5ffa47210 */ /* 0x000fc600007fe4ff */
[----:B------:R-:W-:-:S04]  /*8e30*/  IMAD.WIDE.U32 R4, R0, c[0x0][0x1e8], R4 ;  /* 0x00007a0000047a25 */ /* 0x000fc800078e0004 */
[----:B-12---:R-:W-:Y:S01]  /*8e40*/  IMAD R3, R164, c[0x0][0x1e8], RZ ;  /* 0x00007a00a4037a24 */ /* 0x006fe200078e02ff */
[----:B------:R-:W-:-:S03]  /*8e50*/  LEA R2, P0, R4, c[0x0][0x1d0], 0x1 ;  /* 0x0000740004027a11 */ /* 0x000fc600078008ff */
[----:B------:R-:W-:-:S05]  /*8e60*/  IMAD R3, R0, c[0x0][0x1ec], R3 ;  /* 0x00007b0000037a24 */ /* 0x000fca00078e0203 */
[----:B------:R-:W-:-:S04]  /*8e70*/  IADD3 R3, R5, R3, RZ ;  /* 0x0000000305037210 */ /* 0x000fc80007ffe0ff */
[----:B------:R-:W-:-:S05]  /*8e80*/  LEA.HI.X R3, R4, c[0x0][0x1d4], R3, 0x1, P0 ;  /* 0x0000750004037a11 */ /* 0x000fca00000f0c03 */
[----:B------:R-:W-:Y:S04]  /*8e90*/  STG.E.128 [R2.64], R24 ;  /* 0x0000001802007986 */ /* 0x000fe8000c101d06 */
[----:B------:R-:W-:Y:S01]  /*8ea0*/  STG.E.128 [R2.64+0x80], R40 ;  /* 0x0000802802007986 */ /* 0x000fe2000c101d06 */
[----:B------:R-:W-:Y:S05]  /*8eb0*/  EXIT ;  /* 0x000000000000794d */ /* 0x000fea0003800000 */
.L_x_478:
[----:B------:R-:W1:Y:S01]  /*8ec0*/  LDC.U8 R3, c[0x0][0x329] ;  /* 0x0000ca40ff037b82 */ /* 0x000e620000000000 */
[C---:B------:R-:W-:Y:S01]  /*8ed0*/  ISETP.NE.AND P4, PT, R150.reuse, -0x1, PT ;  /* 0xffffffff9600780c */ /* 0x040fe20003f85270 */
[----:B------:R-:W-:Y:S01]  /*8ee0*/  IMAD.IADD R153, R153, 0x1, -R90 ;  /* 0x0000000199997824 */ /* 0x000fe200078e0a5a */
[----:B------:R-:W-:Y:S01]  /*8ef0*/  SHF.R.S32.HI R5, RZ, 0x1f, R86 ;  /* 0x0000001fff057819 */ /* 0x000fe20000011456 */
[----:B------:R-:W-:Y:S04]  /*8f00*/  BSSY B0, `(.L_x_497) ;  /* 0x000003b000007945 */ /* 0x000fe80003800000 */
[----:B------:R-:W2:Y:S06]  /*8f10*/  LDC.U8 R2, c[0x0][0x328] ;  /* 0x0000ca00ff027b82 */ /* 0x000eac0000000000 */
[----:B------:R-:W-:-:S04]  /*8f20*/  @P4 IMAD.WIDE.U32 R8, R150, c[0x0][0x1e8], RZ ;  /* 0x00007a0096084a25 */ /* 0x000fc800078e00ff */
[----:B------:R-:W-:-:S05]  /*8f30*/  @!P4 IMAD.WIDE.U32 R10, R0, c[0x0][0x1e0], RZ ;  /* 0x00007800000aca25 */ /* 0x000fca00078e00ff */
[----:B------:R-:W-:Y:S02]  /*8f40*/  @!P4 MOV R8, R10 ;  /* 0x0000000a0008c202 */ /* 0x000fe40000000f00 */
[----:B-1----:R-:W-:Y:S02]  /*8f50*/  ISETP.NE.AND P1, PT, R3, RZ, PT ;  /* 0x000000ff0300720c */ /* 0x002fe40003f25270 */
[----:B--2---:R-:W-:Y:S02]  /*8f60*/  ISETP.NE.AND P3, PT, R2, RZ, PT ;  /* 0x000000ff0200720c */ /* 0x004fe40003f65270 */
[----:B------:R-:W-:Y:S01]  /*8f70*/  LEA.HI R2, R5, R86, RZ, 0x3 ;  /* 0x0000005605027211 */ /* 0x000fe200078f18ff */
[----:B------:R-:W-:Y:S01]  /*8f80*/  @P4 IMAD R5, R150, c[0x0][0x1ec], R9 ;  /* 0x00007b0096054a24 */ /* 0x000fe200078e0209 */
[----:B------:R-:W-:-:S07]  /*8f90*/  ISETP.NE.OR P2, PT, R3, RZ, !P3 ;  /* 0x000000ff0300720c */ /* 0x000fce0005f45670 */
[----:B------:R-:W-:Y:S01]  /*8fa0*/  @P1 IMAD.MOV.U32 R3, RZ, RZ, c[0x0][0x210] ;  /* 0x00008400ff031624 */ /* 0x000fe200078e00ff */
[----:B------:R-:W-:Y:S01]  /*8fb0*/  @!P4 SHF.R.S32.HI R9, RZ, 0x1f, R0 ;  /* 0x0000001fff09c819 */ /* 0x000fe20000011400 */
[----:B------:R-:W-:Y:S01]  /*8fc0*/  @!P1 IMAD.MOV.U32 R7, RZ, RZ, c[0x0][0x214] ;  /* 0x00008500ff079624 */ /* 0x000fe200078e00ff */
[----:B------:R-:W-:Y:S01]  /*8fd0*/  ISETP.NE.OR P0, PT, R150, -0x1, P2 ;  /* 0xffffffff9600780c */ /* 0x000fe20001705670 */
[----:B------:R-:W-:Y:S01]  /*8fe0*/  @P1 IMAD R3, R3, c[0x0][0x214], RZ ;  /* 0x0000850003031a24 */ /* 0x000fe200078e02ff */
[----:B------:R-:W-:Y:S01]  /*8ff0*/  LOP3.LUT R13, R2, 0x1ffffff8, RZ, 0xc0, !PT ;  /* 0x1ffffff8020d7812 */ /* 0x000fe200078ec0ff */
[----:B------:R-:W-:Y:S01]  /*9000*/  @!P4 IMAD R9, R9, c[0x0][0x1e0], RZ ;  /* 0x000078000909ca24 */ /* 0x000fe200078e02ff */
[----:B------:R-:W-:Y:S01]  /*9010*/  @!P1 SEL R3, R7, c[0x0][0x234], !P3 ;  /* 0x00008d0007039a07 */ /* 0x000fe20005800000 */
[----:B------:R-:W-:Y:S01]  /*9020*/  @P1 IMAD.MOV.U32 R7, RZ, RZ, 0x1 ;  /* 0x00000001ff071424 */ /* 0x000fe200078e00ff */
[----:B------:R-:W-:Y:S01]  /*9030*/  SHF.R.S32.HI R2, RZ, 0x3, R2 ;  /* 0x00000003ff027819 */ /* 0x000fe20000011402 */
[----:B------:R-:W-:Y:S01]  /*9040*/  @!P4 IMAD R4, R0, c[0x0][0x1e4], R9 ;  /* 0x000079000004ca24 */ /* 0x000fe200078e0209 */
[----:B------:R-:W-:Y:S01]  /*9050*/  SHF.R.S32.HI R9, RZ, 0x1f, R18 ;  /* 0x0000001fff097819 */ /* 0x000fe20000011412 */
[----:B------:R-:W-:-:S02]  /*9060*/  @!P1 IMAD R7, R3, c[0x0][0x1c0], RZ ;  /* 0x0000700003079a24 */ /* 0x000fc400078e02ff */
[----:B------:R-:W-:Y:S01]  /*9070*/  IMAD.IADD R6, R86, 0x1, -R13 ;  /* 0x0000000156067824 */ /* 0x000fe200078e0a0d */
[----:B------:R-:W-:Y:S01]  /*9080*/  @!P4 IADD3 R5, R11, R4, RZ ;  /* 0x000000040b05c210 */ /* 0x000fe20007ffe0ff */
[C---:B------:R-:W-:Y:S01]  /*9090*/  @!P0 IMAD R150, R0.reuse, c[0x0][0x214], RZ ;  /* 0x0000850000968a24 */ /* 0x040fe200078e02ff */
[----:B------:R-:W-:Y:S01]  /*90a0*/  CS2R R10, SRZ ;  /* 0x00000000000a7805 */ /* 0x000fe2000001ff00 */
[----:B------:R-:W-:Y:S02]  /*90b0*/  IMAD R0, R0, R7, RZ ;  /* 0x0000000700007224 */ /* 0x000fe400078e02ff */
[----:B------:R-:W-:Y:S01]  /*90c0*/  IMAD.SHL.U32 R6, R6, 0x8, RZ ;  /* 0x0000000806067824 */ /* 0x000fe200078e00ff */
[--C-:B------:R-:W-:Y:S01]  /*90d0*/  @!P2 SHF.R.S32.HI R11, RZ, 0x1f, R150.reuse ;  /* 0x0000001fff0ba819 */ /* 0x100fe20000011496 */
[----:B------:R-:W-:Y:S01]  /*90e0*/  @P1 IMAD.MOV.U32 R7, RZ, RZ, c[0x0][0x210] ;  /* 0x00008400ff071624 */ /* 0x000fe200078e00ff */
[----:B------:R-:W-:Y:S01]  /*90f0*/  @!P1 MOV R7, 0x1 ;  /* 0x0000000100079802 */ /* 0x000fe20000000f00 */
[----:B------:R-:W-:Y:S01]  /*9100*/  @!P2 IMAD.MOV.U32 R10, RZ, RZ, R150 ;  /* 0x000000ffff0aa224 */ /* 0x000fe200078e0096 */
[----:B------:R-:W-:Y:S01]  /*9110*/  SEL R0, R0, RZ, P2 ;  /* 0x000000ff00007207 */ /* 0x000fe20001000000 */
[----:B------:R-:W-:Y:S01]  /*9120*/  IMAD R9, R9, c[0x0][0x1f0], RZ ;  /* 0x00007c0009097a24 */ /* 0x000fe200078e02ff */
[----:B------:R-:W-:Y:S01]  /*9130*/  ISETP.GE.AND P2, PT, R2, R153, PT ;  /* 0x000000990200720c */ /* 0x000fe20003f46270 */
[----:B------:R-:W-:Y:S01]  /*9140*/  IMAD R13, R90, R7, RZ ;  /* 0x000000075a0d7224 */ /* 0x000fe200078e02ff */
[----:B------:R-:W-:Y:S01]  /*9150*/  IADD3 R4, P3, R6, R8, RZ ;  /* 0x0000000806047210 */ /* 0x000fe20007f7e0ff */
[C---:B------:R-:W-:Y:S01]  /*9160*/  IMAD R0, R18.reuse, R3, R0 ;  /* 0x0000000312007224 */ /* 0x040fe200078e0200 */
[----:B------:R-:W-:Y:S01]  /*9170*/  SHF.R.S32.HI R3, RZ, 0x1f, R2 ;  /* 0x0000001fff037819 */ /* 0x000fe20000011402 */
[----:B------:R-:W-:Y:S01]  /*9180*/  IMAD R9, R18, c[0x0][0x1f4], R9 ;  /* 0x00007d0012097a24 */ /* 0x000fe200078e0209 */
[----:B------:R-:W-:-:S02]  /*9190*/  LEA.HI.X.SX32 R5, R6, R5, 0x1, P3 ;  /* 0x0000000506057211 */ /* 0x000fc400018f0eff */
[----:B------:R-:W-:Y:S01]  /*91a0*/  SHF.R.S32.HI R17, RZ, 0x1f, R13 ;  /* 0x0000001fff117819 */ /* 0x000fe2000001140d */
[----:B------:R-:W-:Y:S01]  /*91b0*/  IMAD.WIDE R14, R165, 0x40, R2 ;  /* 0x00000040a50e7825 */ /* 0x000fe200078e0202 */
[--C-:B------:R-:W-:Y:S02]  /*91c0*/  IADD3 R13, P1, P0, R13, R10, R0.reuse ;  /* 0x0000000a0d0d7210 */ /* 0x100fe4000783e000 */
[----:B------:R-:W-:Y:S01]  /*91d0*/  SHF.R.S32.HI R10, RZ, 0x1f, R0 ;  /* 0x0000001fff0a7819 */ /* 0x000fe20000011400 */
[----:B------:R-:W-:-:S03]  /*91e0*/  IMAD.WIDE.U32 R4, R18, c[0x0][0x1f0], R4 ;  /* 0x00007c0012047a25 */ /* 0x000fc600078e0004 */
[----:B------:R-:W-:Y:S02]  /*91f0*/  IADD3.X R10, R17, R11, R10, P1, P0 ;  /* 0x0000000b110a7210 */ /* 0x000fe40000fe040a */
[----:B------:R-:W-:Y:S01]  /*9200*/  IADD3 R17, R9, R5, RZ ;  /* 0x0000000509117210 */ /* 0x000fe20007ffe0ff */
        /* <DEDUP_REMOVED lines=10> */
.L_x_498:
[----:B------:R-:W-:Y:S05]  /*92b0*/  BSYNC B0 ;  /* 0x0000000000007941 */ /* 0x000fea0003800000 */
.L_x_497:
[----:B------:R-:W-:Y:S01]  /*92c0*/  IADD3 R12, R2, 0x10, RZ ;  /* 0x00000010020c7810 */ /* 0x000fe20007ffe0ff */
[----:B------:R-:W-:Y:S03]  /*92d0*/  BSSY B0, `(.L_x_499) ;  /* 0x000000f000007945 */ /* 0x000fe60003800000 */
[----:B------:R-:W-:-:S13]  /*92e0*/  ISETP.GE.AND P0, PT, R12, R153, PT ;  /* 0x000000990c00720c */ /* 0x000fda0003f06270 */
[----:B------:R-:W-:Y:S05]  /*92f0*/  @P0 BRA `(.L_x_500) ;  /* 0x000000c000000947 */ /* 0x000fea0003800000 */
[----:B-1----:R-:W-:Y:S01]  /*9300*/  IADD3 R9, P0, R14, 0x10, RZ ;  /* 0x000000100e097810 */ /* 0x002fe20007f1e0ff */
[----:B------:R-:W-:Y:S01]  /*9310*/  IMAD.MOV.U32 R18, RZ, RZ, R4 ;  /* 0x000000ffff127224 */ /* 0x000fe200078e0004 */
[----:B------:R-:W-:-:S03]  /*9320*/  MOV R19, R17 ;  /* 0x0000001100137202 */ /* 0x000fc60000000f00 */
[----:B------:R-:W-:Y:S02]  /*9330*/  IMAD.X R0, RZ, RZ, R15, P0 ;  /* 0x000000ffff007224 */ /* 0x000fe400000e060f */
[----:B------:R-:W-:-:S04]  /*9340*/  IMAD.WIDE.U32 R18, R9, c[0x0][0x1e8], R18 ;  /* 0x00007a0009127a25 */ /* 0x000fc800078e0012 */
[----:B------:R-:W-:Y:S01]  /*9350*/  IMAD R0, R0, c[0x0][0x1e8], RZ ;  /* 0x00007a0000007a24 */ /* 0x000fe200078e02ff */
[----:B------:R-:W-:-:S03]  /*9360*/  LEA R8, P0, R18, c[0x0][0x1d0], 0x1 ;  /* 0x0000740012087a11 */ /* 0x000fc600078008ff */
[----:B------:R-:W-:-:S05]  /*9370*/  IMAD R0, R9, c[0x0][0x1ec], R0 ;  /* 0x00007b0009007a24 */ /* 0x000fca00078e0200 */
[----:B------:R-:W-:-:S04]  /*9380*/  IADD3 R0, R0, R19, RZ ;  /* 0x0000001300007210 */ /* 0x000fc80007ffe0ff */
[----:B------:R-:W-:-:S05]  /*9390*/  LEA.HI.X R9, R18, c[0x0][0x1d4], R0, 0x1, P0 ;  /* 0x0000750012097a11 */ /* 0x000fca00000f0c00 */
[----:B------:R1:W-:Y:S04]  /*93a0*/  STG.E.128 [R8.64], RZ ;  /* 0x000000ff08007986 */ /* 0x0003e8000c101d06 */
[----:B------:R1:W-:Y:S02]  /*93b0*/  STG.E.128 [R8.64+0x80], RZ ;  /* 0x000080ff08007986 */ /* 0x0003e4000c101d06 */
.L_x_500:
[----:B------:R-:W-:Y:S05]  /*93c0*/  BSYNC B0 ;  /* 0x0000000000007941 */ /* 0x000fea0003800000 */
.L_x_499:
[----:B-1----:R-:W-:Y:S01]  /*93d0*/  IADD3 R8, R2, 0x20, RZ ;  /* 0x0000002002087810 */ /* 0x002fe20007ffe0ff */
[----:B------:R-:W-:Y:S03]  /*93e0*/  BSSY B0, `(.L_x_501) ;  /* 0x000000f000007945 */ /* 0x000fe60003800000 */
[----:B------:R-:W-:-:S13]  /*93f0*/  ISETP.GE.AND P0, PT, R8, R153, PT ;  /* 0x000000990800720c */ /* 0x000fda0003f06270 */
[----:B------:R-:W-:Y:S05]  /*9400*/  @P0 BRA `(.L_x_502) ;  /* 0x000000c000000947 */ /* 0x000fea0003800000 */
[----:B------:R-:W-:Y:S01]  /*9410*/  IADD3 R9, P0, R14, 0x20, RZ ;  /* 0x000000200e097810 */ /* 0x000fe20007f1e0ff */
        /* <DEDUP_REMOVED lines=11> */
.L_x_502:
[----:B------:R-:W-:Y:S05]  /*94d0*/  BSYNC B0 ;  /* 0x0000000000007941 */ /* 0x000fea0003800000 */
.L_x_501:
[----:B------:R-:W-:Y:S01]  /*94e0*/  IADD3 R6, R2, 0x30, RZ ;  /* 0x0000003002067810 */ /* 0x000fe20007ffe0ff */
[----:B------:R-:W-:Y:S03]  /*94f0*/  BSSY B0, `(.L_x_503) ;  /* 0x000000f000007945 */ /* 0x000fe60003800000 */
[----:B------:R-:W-:-:S13]  /*9500*/  ISETP.GE.AND P0, PT, R6, R153, PT ;  /* 0x000000990600720c */ /* 0x000fda0003f06270 */
[----:B------:R-:W-:Y:S05]  /*9510*/  @P0 BRA `(.L_x_504) ;  /* 0x000000c000000947 */ /* 0x000fea0003800000 */
[----:B------:R-:W-:Y:S01]  /*9520*/  IADD3 R0, P0, R14, 0x30, RZ ;  /* 0x000000300e007810 */ /* 0x000fe20007f1e0ff */
[----:B------:R-:W-:-:S04]  /*9530*/  IMAD.MOV.U32 R14, RZ, RZ, R4 ;  /* 0x000000ffff0e7224 */ /* 0x000fc800078e0004 */
[----:B------:R-:W-:Y:S01]  /*9540*/  IMAD.X R5, RZ, RZ, R15, P0 ;  /* 0x000000ffff057224 */ /* 0x000fe200000e060f */
[----:B------:R-:W-:-:S03]  /*9550*/  MOV R15, R17 ;  /* 0x00000011000f7202 */ /* 0x000fc60000000f00 */
[----:B------:R-:W-:Y:S02]  /*9560*/  IMAD R5, R5, c[0x0][0x1e8], RZ ;  /* 0x00007a0005057a24 */ /* 0x000fe400078e02ff */
[----:B------:R-:W-:-:S04]  /*9570*/  IMAD.WIDE.U32 R14, R0, c[0x0][0x1e8], R14 ;  /* 0x00007a00000e7a25 */ /* 0x000fc800078e000e */
[----:B------:R-:W-:Y:S01]  /*9580*/  IMAD R5, R0, c[0x0][0x1ec], R5 ;  /* 0x00007b0000057a24 */ /* 0x000fe200078e0205 */
[----:B------:R-:W-:-:S04]  /*9590*/  LEA R4, P0, R14, c[0x0][0x1d0], 0x1 ;  /* 0x000074000e047a11 */ /* 0x000fc800078008ff */
[----:B------:R-:W-:-:S04]  /*95a0*/  IADD3 R5, R5, R15, RZ ;  /* 0x0000000f05057210 */ /* 0x000fc80007ffe0ff */
[----:B------:R-:W-:-:S05]  /*95b0*/  LEA.HI.X R5, R14, c[0x0][0x1d4], R5, 0x1, P0 ;  /* 0x000075000e057a11 */ /* 0x000fca00000f0c05 */
[----:B------:R2:W-:Y:S04]  /*95c0*/  STG.E.128 [R4.64], RZ ;  /* 0x000000ff04007986 */ /* 0x0005e8000c101d06 */
[----:B------:R2:W-:Y:S02]  /*95d0*/  STG.E.128 [R4.64+0x80], RZ ;  /* 0x000080ff04007986 */ /* 0x0005e4000c101d06 */
.L_x_504:
[----:B------:R-:W-:Y:S05]  /*95e0*/  BSYNC B0 ;  /* 0x0000000000007941 */ /* 0x000fea0003800000 */
.L_x_503:
[----:B------:R-:W-:-:S04]  /*95f0*/  LOP3.LUT P6, RZ, R86, 0x7, RZ, 0xc0, !PT ;  /* 0x0000000756ff7812 */ /* 0x000fc800078cc0ff */
[-C--:B------:R-:W-:Y:S02]  /*9600*/  ISETP.GE.OR P5, PT, R2, R153.reuse, P6 ;  /* 0x000000990200720c */ /* 0x080fe400037a6670 */
[-C--:B------:R-:W-:Y:S02]  /*9610*/  ISETP.GE.OR P4, PT, R12, R153.reuse, P6 ;  /* 0x000000990c00720c */ /* 0x080fe40003786670 */
[-C--:B------:R-:W-:Y:S02]  /*9620*/  ISETP.GE.OR P3, PT, R8, R153.reuse, P6 ;  /* 0x000000990800720c */ /* 0x080fe40003766670 */
[----:B------:R-:W-:-:S07]  /*9630*/  ISETP.GE.OR P6, PT, R6, R153, P6 ;  /* 0x000000990600720c */ /* 0x000fce00037c6670 */
[-C--:B------:R-:W-:Y:S02]  /*9640*/  @!P5 IMAD R9, R2, R7.reuse, RZ ;  /* 0x000000070209d224 */ /* 0x080fe400078e02ff */
[-C--:B------:R-:W-:Y:S02]  /*9650*/  @!P4 IMAD R0, R12, R7.reuse, RZ ;  /* 0x000000070c00c224 */ /* 0x080fe400078e02ff */
[----:B------:R-:W-:Y:S01]  /*9660*/  @!P3 IMAD R2, R8, R7, RZ ;  /* 0x000000070802b224 */ /* 0x000fe200078e02ff */
[CC--:B--2---:R-:W-:Y:S01]  /*9670*/  @!P5 IADD3 R4, P0, R9.reuse, R13.reuse, RZ ;  /* 0x0000000d0904d210 */ /* 0x0c4fe20007f1e0ff */
[----:B------:R-:W-:Y:S01]  /*9680*/  @!P4 IMAD.MOV.U32 R11, RZ, RZ, 0x7f800000 ;  /* 0x7f800000ff0bc424 */ /* 0x000fe200078e00ff */
[----:B------:R-:W-:Y:S02]  /*9690*/  @!P4 IADD3 R3, P1, R0, R13, RZ ;  /* 0x0000000d0003c210 */ /* 0x000fe40007f3e0ff */
[----:B------:R-:W-:Y:S02]  /*96a0*/  @!P5 LEA.HI.X.SX32 R9, R9, R10, 0x1, P0 ;  /* 0x0000000a0909d211 */ /* 0x000fe400000f0eff */
[----:B------:R-:W-:-:S02]  /*96b0*/  @!P5 LEA R14, P2, R4, c[0x0][0x200], 0x2 ;  /* 0x00008000040eda11 */ /* 0x000fc400078410ff */
[----:B------:R-:W-:Y:S02]  /*96c0*/  @!P3 IADD3 R5, P0, R2, R13, RZ ;  /* 0x0000000d0205b210 */ /* 0x000fe40007f1e0ff */
[-C--:B------:R-:W-:Y:S02]  /*96d0*/  @!P4 LEA.HI.X.SX32 R0, R0, R10.reuse, 0x1, P1 ;  /* 0x0000000a0000c211 */ /* 0x080fe400008f0eff */
[----:B------:R-:W-:Y:S02]  /*96e0*/  @!P4 LEA R8, P1, R3, c[0x0][0x200], 0x2 ;  /* 0x000080000308ca11 */ /* 0x000fe400078210ff */
[----:B------:R-:W-:Y:S02]  /*96f0*/  @!P5 LEA.HI.X R15, R4, c[0x0][0x204], R9, 0x2, P2 ;  /* 0x00008100040fda11 */ /* 0x000fe400010f1409 */
[----:B------:R-:W-:Y:S02]  /*9700*/  @!P3 LEA.HI.X.SX32 R2, R2, R10, 0x1, P0 ;  /* 0x0000000a0202b211 */ /* 0x000fe400000f0eff */
[----:B------:R-:W-:-:S02]  /*9710*/  @!P3 LEA R4, P0, R5, c[0x0][0x200], 0x2 ;  /* 0x000080000504ba11 */ /* 0x000fc400078010ff */
[----:B------:R-:W-:Y:S01]  /*9720*/  @!P4 LEA.HI.X R9, R3, c[0x0][0x204], R0, 0x2, P1 ;  /* 0x000081000309ca11 */ /* 0x000fe200008f1400 */
[----:B------:R-:W-:Y:S01]  /*9730*/  @!P5 IMAD.MOV.U32 R0, RZ, RZ, 0x7f800000 ;  /* 0x7f800000ff00d424 */ /* 0x000fe200078e00ff */
[----:B------:R-:W-:Y:S01]  /*9740*/  @!P3 LEA.HI.X R5, R5, c[0x0][0x204], R2, 0x2, P0 ;  /* 0x000081000505ba11 */ /* 0x000fe200000f1402 */
[----:B------:R-:W-:-:S03]  /*9750*/  @!P3 IMAD.MOV.U32 R3, RZ, RZ, 0x7f800000 ;  /* 0x7f800000ff03b424 */ /* 0x000fc600078e00ff */
[----:B------:R2:W-:Y:S04]  /*9760*/  @!P5 STG.E [R14.64], R0 ;  /* 0x000000000e00d986 */ /* 0x0005e8000c101906 */
[----:B------:R2:W-:Y:S04]  /*9770*/  @!P4 STG.E [R8.64], R11 ;  /* 0x0000000b0800c986 */ /* 0x0005e8000c101906 */
[----:B------:R2:W-:Y:S01]  /*9780*/  @!P3 STG.E [R4.64], R3 ;  /* 0x000000030400b986 */ /* 0x0005e2000c101906 */
[----:B------:R-:W-:Y:S05]  /*9790*/  @P6 EXIT ;  /* 0x000000000000694d */ /* 0x000fea0003800000 */
[----:B------:R-:W-:Y:S02]  /*97a0*/  IMAD R6, R6, R7, RZ ;  /* 0x0000000706067224 */ /* 0x000fe400078e02ff */
[----:B--2---:R-:W-:-:S03]  /*97b0*/  IMAD.MOV.U32 R5, RZ, RZ, 0x7f800000 ;  /* 0x7f800000ff057424 */ /* 0x004fc600078e00ff */
[----:B------:R-:W-:-:S04]  /*97c0*/  IADD3 R13, P0, R6, R13, RZ ;  /* 0x0000000d060d7210 */ /* 0x000fc80007f1e0ff */
[----:B------:R-:W-:Y:S02]  /*97d0*/  LEA.HI.X.SX32 R6, R6, R10, 0x1, P0 ;  /* 0x0000000a06067211 */ /* 0x000fe400000f0eff */
[----:B------:R-:W-:-:S04]  /*97e0*/  LEA R2, P0, R13, c[0x0][0x200], 0x2 ;  /* 0x000080000d027a11 */ /* 0x000fc800078010ff */
[----:B------:R-:W-:-:S05]  /*97f0*/  LEA.HI.X R3, R13, c[0x0][0x204], R6, 0x2, P0 ;  /* 0x000081000d037a11 */ /* 0x000fca00000f1406 */
[----:B------:R-:W-:Y:S01]  /*9800*/  STG.E [R2.64], R5 ;  /* 0x0000000502007986 */ /* 0x000fe2000c101906 */
[----:B------:R-:W-:Y:S05]  /*9810*/  EXIT ;  /* 0x000000000000794d */ /* 0x000fea0003800000 */
.L_x_505:
        /* <DEDUP_REMOVED lines=14> */
.L_x_1402:


//--------------------- .text._ZN5flash16flash_fwd_kernelI23Flash_fwd_kernel_traitsILi128ELi64ELi64ELi4ELb0ELb0EN7cutlass6half_tE19Flash_kernel_traitsILi128ELi64ELi64ELi4ES3_EELb0ELb1ELb0ELb0ELb0ELb1ELb1ELb0EEEvNS_16Flash_fwd_paramsE --------------------------
	.section	.text._ZN5flash16flash_fwd_kernelI23Flash_fwd_kernel_traitsILi128ELi64ELi64ELi4ELb0ELb0EN7cutlass6half_tE19Flash_kernel_traitsILi128ELi64ELi64ELi4ES3_EELb0ELb1ELb0ELb0ELb0ELb1ELb1ELb0EEEvNS_16Flash_fwd_paramsE,"ax",@progbits
	.sectioninfo	@"SHI_REGISTERS=205"
	.align	128
        .global         _ZN5flash16flash_fwd_kernelI23Flash_fwd_kernel_traitsILi128ELi64ELi64ELi4ELb0ELb0EN7cutlass6half_tE19Flash_kernel_traitsILi128ELi64ELi64ELi4ES3_EELb0ELb1ELb0ELb0ELb0ELb1ELb1ELb0EEEvNS_16Flash_fwd_paramsE
        .type           _ZN5flash16flash_fwd_kernelI23Flash_fwd_kernel_traitsILi128ELi64ELi64ELi4ELb0ELb0EN7cutlass6half_tE19Flash_kernel_traitsILi128ELi64ELi64ELi4ES3_EELb0ELb1ELb0ELb0ELb0ELb1ELb1ELb0EEEvNS_16Flash_fwd_paramsE,@function
        .size           _ZN5flash16flash_fwd_kernelI23Flash_fwd_kernel_traitsILi128ELi64ELi64ELi4ELb0ELb0EN7cutlass6half_tE19Flash_kernel_traitsILi128ELi64ELi64ELi4ES3_EELb0ELb1ELb0ELb0ELb0ELb1ELb1ELb0EEEvNS_16Flash_fwd_paramsE,(.L_x_1403 - _ZN5flash16flash_fwd_kernelI23Flash_fwd_kernel_traitsILi128ELi64ELi64ELi4ELb0ELb0EN7cutlass6half_tE19Flash_kernel_traitsILi128ELi64ELi64ELi4ES3_EELb0ELb1ELb0ELb0ELb0ELb1ELb1ELb0EEEvNS_16Flash_fwd_paramsE)
        .other          _ZN5flash16flash_fwd_kernelI23Flash_fwd_kernel_traitsILi128ELi64ELi64ELi4ELb0ELb0EN7cutlass6half_tE19Flash_kernel_traitsILi128ELi64ELi64ELi4ES3_EELb0ELb1ELb0ELb0ELb0ELb1ELb1ELb0EEEvNS_16Flash_fwd_paramsE,@"STO_CUDA_ENTRY STV_DEFAULT"
_ZN5flash16flash_fwd_kernelI23Flash_fwd_kernel_traitsILi128ELi64ELi64ELi4ELb0ELb0EN7cutlass6half_tE19Flash_kernel_traitsILi128ELi64ELi64ELi4ES3_EELb0ELb1ELb0ELb0ELb0ELb1ELb1ELb0EEEvNS_16Flash_fwd_paramsE:
.text._ZN5flash16flash_fwd_kernelI23Flash_fwd_kernel_traitsILi128ELi64ELi64ELi4ELb0ELb0EN7cutlass6half_tE19Flash_kernel_traitsILi128ELi64ELi64ELi4ES3_EELb0ELb1ELb0ELb0ELb0ELb1ELb1ELb0EEEvNS_16Flash_fwd_paramsE:
        /* <DEDUP_REMOVED lines=34> */
.L_x_506:
[----:B-1-34-:R-:W-:Y:S02]  /*0220*/  MOV R4, c[0x0][0x218] ;  /* 0x0000860000047a02 */ /* 0x01afe40000000f00 */
.L_x_507:
        /* <DEDUP_REMOVED lines=48> */
.L_x_509:
[----:B------:R-:W-:Y:S01]  /*0530*/  IABS R5, c[0x0][0x1c8] ;  /* 0x0000720000057a13 */ /* 0x000fe20000000000 */
[----:B------:R-:W-:Y:S01]  /*0540*/  @P0 IMAD.IADD R7, R2, 0x1, R7 ;  /* 0x0000000102070824 */ /* 0x000fe200078e0207 */
[----:B------:R-:W-:Y:S02]  /*0550*/  SHF.R.S32.HI R13, RZ, 0x1f, R20 ;  /* 0x0000001fff0d7819 */ /* 0x000fe40000011414 */
        /* <DEDUP_REMOVED lines=20> */
[----:B------:R-:W-:-:S13]  /*06a0*/  ISETP.GE.U32.AND P3, PT, R4, R5, PT ;  /* 0x000000050400720c */ /* 0x000fda0003f66070 */
        /* <DEDUP_REMOVED lines=14> */
.L_x_510:
        /* <DEDUP_REMOVED lines=14> */
[----:B------:R-:W-:Y:S01]  /*0870*/  SHF.L.U64.HI R148, R116, R148, c[0x0][0x1a4] ;  /* 0x0000690074947619 */ /* 0x000fe20000010294 */
[C---:B------:R-:W-:Y:S01]  /*0880*/  IMAD.SHL.U32 R151, R26.reuse, 0x40, RZ ;  /* 0x000000401a977824 */ /* 0x040fe200078e00ff */
[C---:B------:R-:W-:Y:S01]  /*0890*/  IADD3 R156, R26.reuse, 0x10, RZ ;  /* 0x000000101a9c7810 */ /* 0x040fe20007ffe0ff */
[----:B------:R-:W-:Y:S01]  /*08a0*/  IMAD.SHL.U32 R162, R3, 0x8, RZ ;  /* 0x0000000803a27824 */ /* 0x000fe200078e00ff */
[----:B------:R-:W-:Y:S01]  /*08b0*/  IADD3 R154, R26, 0x20, RZ ;  /* 0x000000201a9a7810 */ /* 0x000fe20007ffe0ff */
[-C--:B------:R-:W-:Y:S01]  /*08c0*/  IMAD R5, R6, R126.reuse, RZ ;  /* 0x0000007e06057224 */ /* 0x080fe200078e02ff */
[----:B------:R-:W-:Y:S01]  /*08d0*/  ISETP.GE.AND P2, PT, R156, R147, PT ;  /* 0x000000939c00720c */ /* 0x000fe20003f46270 */
[----:B------:R-:W-:Y:S01]  /*08e0*/  IMAD R0, R148, R126, RZ ;  /* 0x0000007e94007224 */ /* 0x000fe200078e02ff */
[----:B------:R-:W-:Y:S01]  /*08f0*/  IADD3 R14, P0, R162, R14, RZ ;  /* 0x0000000ea20e7210 */ /* 0x000fe20007f1e0ff */
[----:B------:R-:W-:Y:S01]  /*0900*/  IMAD R13, R13, c[0x0][0x1a8], RZ ;  /* 0x00006a000d0d7a24 */ /* 0x000fe200078e02ff */
[----:B------:R-:W-:Y:S01]  /*0910*/  SHF.R.S32.HI R163, RZ, 0x1f, R162 ;  /* 0x0000001fffa37819 */ /* 0x000fe200000114a2 */
[C---:B------:R-:W-:Y:S01]  /*0920*/  IMAD R5, R8.reuse, R93, R5 ;  /* 0x0000005d08057224 */ /* 0x040fe200078e0205 */
[----:B------:R-:W-:Y:S01]  /*0930*/  LOP3.LUT R151, R151, 0x1c0, RZ, 0xc0, !PT ;  /* 0x000001c097977812 */ /* 0x000fe200078ec0ff */
[----:B------:R-:W-:Y:S01]  /*0940*/  IMAD R8, R8, R149, R0 ;  /* 0x0000009508087224 */ /* 0x000fe200078e0200 */
[----:B------:R-:W-:Y:S01]  /*0950*/  SHF.R.S32.HI R27, RZ, 0x1f, R26 ;  /* 0x0000001fff1b7819 */ /* 0x000fe2000001141a */
[----:B------:R-:W-:Y:S01]  /*0960*/  IMAD.X R15, R163, 0x1, R15, P0 ;  /* 0x00000001a30f7824 */ /* 0x000fe200000e060f */
[----:B------:R-:W-:Y:S01]  /*0970*/  LOP3.LUT R0, R151, 0x38, R162, 0xf8, !PT ;  /* 0x0000003897007812 */ /* 0x000fe200078ef8a2 */
[----:B------:R-:W-:Y:S01]  /*0980*/  IMAD R18, R20, c[0x0][0x1ac], R13 ;  /* 0x00006b0014127a24 */ /* 0x000fe200078e020d */
[----:B------:R-:W-:Y:S01]  /*0990*/  ISETP.GE.AND P1, PT, R154, R147, PT ;  /* 0x000000939a00720c */ /* 0x000fe20003f26270 */
[----:B------:R-:W-:Y:S01]  /*09a0*/  IMAD.WIDE.U32 R20, R20, c[0x0][0x1a8], R14 ;  /* 0x00006a0014147a25 */ /* 0x000fe200078e000e */
[----:B------:R-:W-:-:S02]  /*09b0*/  SHF.R.U32.HI R151, RZ, 0x3, R151 ;  /* 0x00000003ff977819 */ /* 0x000fc40000011697 */
[C---:B------:R-:W-:Y:S01]  /*09c0*/  IADD3 R152, R26.reuse, 0x30, RZ ;  /* 0x000000301a987810 */ /* 0x040fe20007ffe0ff */
[----:B------:R-:W-:Y:S01]  /*09d0*/  IMAD.WIDE R164, R165, 0x40, R26 ;  /* 0x00000040a5a47825 */ /* 0x000fe200078e021a */
[----:B------:R-:W-:Y:S02]  /*09e0*/  ISETP.GE.AND P3, PT, R26, R147, PT ;  /* 0x000000931a00720c */ /* 0x000fe40003f66270 */
[----:B------:R-:W-:Y:S01]  /*09f0*/  LOP3.LUT R151, R0, R151, RZ, 0x3c, !PT ;  /* 0x0000009700977212 */ /* 0x000fe200078e3cff */
[----:B------:R-:W-:Y:S01]  /*0a00*/  IMAD R13, R27, c[0x0][0x198], RZ ;  /* 0x000066001b0d7a24 */ /* 0x000fe200078e02ff */
[----:B------:R-:W-:Y:S01]  /*0a10*/  ISETP.GE.AND P0, PT, R152, R147, PT ;  /* 0x000000939800720c */ /* 0x000fe20003f06270 */
[----:B------:R-:W-:Y:S01]  /*0a20*/  IMAD.WIDE.U32 R14, R26, c[0x0][0x198], R162 ;  /* 0x000066001a0e7a25 */ /* 0x000fe200078e00a2 */
[----:B------:R-:W-:Y:S02]  /*0a30*/  @!P2 IADD3 R16, P5, R164, 0x10, RZ ;  /* 0x00000010a410a810 */ /* 0x000fe40007fbe0ff */
[----:B------:R-:W-:Y:S01]  /*0a40*/  LEA.HI R2, R97, R94, RZ, 0x6 ;  /* 0x0000005e61027211 */ /* 0x000fe200078f30ff */
[----:B------:R-:W-:Y:S01]  /*0a50*/  IMAD R0, R26, c[0x0][0x19c], R13 ;  /* 0x000067001a007a24 */ /* 0x000fe200078e020d */
[----:B------:R-:W-:Y:S01]  /*0a60*/  IADD3 R158, P4, R158, R14, RZ ;  /* 0x0000000e9e9e7210 */ /* 0x000fe20007f9e0ff */
[----:B------:R-:W-:Y:S01]  /*0a70*/  IMAD.IADD R19, R21, 0x1, R18 ;  /* 0x0000000115137824 */ /* 0x000fe200078e0212 */
[----:B------:R-:W-:Y:S01]  /*0a80*/  SHF.R.S32.HI R123, RZ, 0x1f, R118 ;  /* 0x0000001fff7b7819 */ /* 0x000fe20000011476 */
[----:B------:R-:W-:Y:S01]  /*0a90*/  @!P3 IMAD.MOV.U32 R18, RZ, RZ, R20 ;  /* 0x000000ffff12b224 */ /* 0x000fe200078e0014 */
[----:B------:R-:W-:Y:S01]  /*0aa0*/  IADD3.X R159, R9, R15, R0, P4, !PT ;  /* 0x0000000f099f7210 */ /* 0x000fe200027fe400 */
[----:B------:R-:W-:Y:S01]  /*0ab0*/  @!P2 IMAD.X R15, RZ, RZ, R165, P5 ;  /* 0x000000ffff0fa224 */ /* 0x000fe200028e06a5 */
[C---:B------:R-:W-:Y:S01]  /*0ac0*/  @!P1 IADD3 R12, P5, R164.reuse, 0x20, RZ ;  /* 0x00000020a40c9810 */ /* 0x040fe20007fbe0ff */
[----:B------:R-:W-:Y:S01]  /*0ad0*/  @!P3 IMAD R9, R165, c[0x0][0x190], RZ ;  /* 0x00006400a509ba24 */ /* 0x000fe200078e02ff */
[----:B------:R-:W-:Y:S01]  /*0ae0*/  @!P0 IADD3 R14, P4, R164, 0x30, RZ ;  /* 0x00000030a40e8810 */ /* 0x000fe20007f9e0ff */
[----:B------:R-:W-:-:S02]  /*0af0*/  IMAD.SHL.U32 R2, R2, 0x8, RZ ;  /* 0x0000000802027824 */ /* 0x000fc400078e00ff */
[----:B------:R-:W-:Y:S02]  /*0b00*/  @!P1 IMAD.X R13, RZ, RZ, R165, P5 ;  /* 0x000000ffff0d9224 */ /* 0x000fe400028e06a5 */
[--C-:B------:R-:W-:Y:S01]  /*0b10*/  @!P2 IMAD.MOV.U32 R29, RZ, RZ, R19.reuse ;  /* 0x000000ffff1da224 */ /* 0x100fe200078e0013 */
[----:B------:R-:W-:Y:S01]  /*0b20*/  LOP3.LUT R151, R151, 0xfffffe00, R2, 0xf8, !PT ;  /* 0xfffffe0097977812 */ /* 0x000fe200078ef802 */
[--C-:B------:R-:W-:Y:S02]  /*0b30*/  @!P1 IMAD.MOV.U32 R25, RZ, RZ, R19.reuse ;  /* 0x000000ffff199224 */ /* 0x100fe400078e0013 */
[----:B------:R-:W-:Y:S02]  /*0b40*/  @!P0 IMAD.MOV.U32 R21, RZ, RZ, R19 ;  /* 0x000000ffff158224 */ /* 0x000fe400078e0013 */
[C---:B------:R-:W-:Y:S02]  /*0b50*/  @!P3 IMAD R0, R164.reuse, c[0x0][0x194], R9 ;  /* 0x00006500a400ba24 */ /* 0x040fe400078e0209 */
[----:B------:R-:W-:-:S04]  /*0b60*/  @!P3 IMAD.WIDE.U32 R18, R164, c[0x0][0x190], R18 ;  /* 0x00006400a412ba25 */ /* 0x000fc800078e0012 */
[----:B------:R-:W-:Y:S02]  /*0b70*/  @!P1 IMAD R13, R13, c[0x0][0x190], RZ ;  /* 0x000064000d0d9a24 */ /* 0x000fe400078e02ff */
[----:B------:R-:W-:Y:S02]  /*0b80*/  @!P1 IMAD.MOV.U32 R24, RZ, RZ, R20 ;  /* 0x000000ffff189224 */ /* 0x000fe400078e0014 */
[----:B------:R-:W-:Y:S01]  /*0b90*/  @!P0 IMAD.X R9, RZ, RZ, R165, P4 ;  /* 0x000000ffff098224 */ /* 0x000fe200020e06a5 */
[----:B------:R-:W-:Y:S01]  /*0ba0*/  @!P3 LEA R30, P4, R18, c[0x0][0x160], 0x1 ;  /* 0x00005800121eba11 */ /* 0x000fe200078808ff */
[----:B------:R-:W-:Y:S02]  /*0bb0*/  @!P2 IMAD R15, R15, c[0x0][0x190], RZ ;  /* 0x000064000f0faa24 */ /* 0x000fe400078e02ff */
[----:B------:R-:W-:Y:S02]  /*0bc0*/  @!P3 IMAD.IADD R0, R19, 0x1, R0 ;  /* 0x000000011300b824 */ /* 0x000fe400078e0200 */
[----:B------:R-:W-:-:S02]  /*0bd0*/  @!P2 IMAD.MOV.U32 R28, RZ, RZ, R20 ;  /* 0x000000ffff1ca224 */ /* 0x000fc400078e0014 */
[----:B------:R-:W-:Y:S01]  /*0be0*/  @!P1 IMAD R2, R12, c[0x0][0x194], R13 ;  /* 0x000065000c029a24 */ /* 0x000fe200078e020d */
[----:B------:R-:W-:Y:S01]  /*0bf0*/  @!P3 LEA.HI.X R31, R18, c[0x0][0x164], R0, 0x1, P4 ;  /* 0x00005900121fba11 */ /* 0x000fe200020f0c00 */
[----:B------:R-:W-:Y:S02]  /*0c00*/  @!P0 IMAD R9, R9, c[0x0][0x190], RZ ;  /* 0x0000640009098a24 */ /* 0x000fe400078e02ff */
[----:B------:R-:W-:-:S04]  /*0c10*/  @!P1 IMAD.WIDE.U32 R12, R12, c[0x0][0x190], R24 ;  /* 0x000064000c0c9a25 */ /* 0x000fc800078e0018 */
[C---:B------:R-:W-:Y:S02]  /*0c20*/  @!P2 IMAD R4, R16.reuse, c[0x0][0x194], R15 ;  /* 0x000065001004aa24 */ /* 0x040fe400078e020f */
[----:B------:R-:W-:Y:S01]  /*0c30*/  @!P2 IMAD.WIDE.U32 R16, R16, c[0x0][0x190], R28 ;  /* 0x000064001010aa25 */ /* 0x000fe200078e001c */
[----:B------:R-:W-:-:S03]  /*0c40*/  @!P1 LEA R28, P4, R12, c[0x0][0x160], 0x1 ;  /* 0x000058000c1c9a11 */ /* 0x000fc600078808ff */
[----:B------:R-:W-:Y:S01]  /*0c50*/  @!P0 IMAD R0, R14, c[0x0][0x194], R9 ;  /* 0x000065000e008a24 */ /* 0x000fe200078e0209 */
[----:B------:R-:W-:Y:S01]  /*0c60*/  @!P2 LEA R18, P5, R16, c[0x0][0x160], 0x1 ;  /* 0x000058001012aa11 */ /* 0x000fe200078a08ff */
[----:B------:R-:W-:Y:S01]  /*0c70*/  @!P1 IMAD.IADD R2, R13, 0x1, R2 ;  /* 0x000000010d029824 */ /* 0x000fe200078e0202 */
[CC--:B------:R-:W-:Y:S01]  /*0c80*/  LEA.HI R13, R97.reuse, R94.reuse, RZ, 0x4 ;  /* 0x0000005e610d7211 */ /* 0x0c0fe200078f20ff */
[----:B------:R-:W-:Y:S01]  /*0c90*/  IMAD R9, R126, -0x40, R92 ;  /* 0xffffffc07e097824 */ /* 0x000fe200078e025c */
[----:B------:R-:W-:Y:S01]  /*0ca0*/  LEA.HI R97, R97, R94, RZ, 0x5 ;  /* 0x0000005e61617211 */ /* 0x000fe200078f28ff */
[----:B------:R-:W-:Y:S01]  /*0cb0*/  IMAD R161, R123, c[0x0][0x1b0], RZ ;  /* 0x00006c007ba17a24 */ /* 0x000fe200078e02ff */
[----:B------:R-:W-:Y:S01]  /*0cc0*/  @!P1 LEA.HI.X R29, R12, c[0x0][0x164], R2, 0x1, P4 ;  /* 0x000059000c1d9a11 */ /* 0x000fe200020f0c02 */
[----:B------:R-:W-:Y:S01]  /*0cd0*/  @!P2 IMAD.IADD R4, R17, 0x1, R4 ;  /* 0x000000011104a824 */ /* 0x000fe200078e0204 */
[----:B------:R-:W-:Y:S01]  /*0ce0*/  ISETP.GE.AND P4, PT, R156, R9, PT ;  /* 0x000000099c00720c */ /* 0x000fe20003f86270 */
[----:B------:R-:W-:Y:S01]  /*0cf0*/  @!P0 IMAD.WIDE.U32 R14, R14, c[0x0][0x190], R20 ;  /* 0x000064000e0e8a25 */ /* 0x000fe200078e0014 */
[----:B------:R-:W-:-:S02]  /*0d00*/  SHF.R.S32.HI R96, RZ, 0x5, R97 ;  /* 0x00000005ff607819 */ /* 0x000fc40000011461 */
[----:B------:R-:W-:Y:S01]  /*0d10*/  @!P2 LEA.HI.X R19, R16, c[0x0][0x164], R4, 0x1, P5 ;  /* 0x000059001013aa11 */ /* 0x000fe200028f0c04 */
[----:B------:R-:W-:Y:S01]  /*0d20*/  IMAD R161, R118, c[0x0][0x1b4], R161 ;  /* 0x00006d0076a17a24 */ /* 0x000fe200078e02a1 */
[----:B------:R-:W-:Y:S01]  /*0d30*/  @!P0 LEA R20, P5, R14, c[0x0][0x160], 0x1 ;  /* 0x000058000e148a11 */ /* 0x000fe200078a08ff */
[----:B------:R-:W-:Y:S01]  /*0d40*/  IMAD.WIDE.U32 R158, R118, c[0x0][0x1b0], R158 ;  /* 0x00006c00769e7a25 */ /* 0x000fe200078e009e */
[----:B------:R-:W-:-:S03]  /*0d50*/  SHF.R.S32.HI R4, RZ, 0x4, R13 ;  /* 0x00000004ff047819 */ /* 0x000fc6000001140d */
[----:B------:R-:W-:Y:S01]  /*0d60*/  @!P0 IMAD.IADD R0, R15, 0x1, R0 ;  /* 0x000000010f008824 */ /* 0x000fe200078e0200 */
[----:B------:R-:W-:Y:S01]  /*0d70*/  LEA.HI R10, R13, R4, RZ, 0x1 ;  /* 0x000000040d0a7211 */ /* 0x000fe200078f08ff */
[----:B------:R-:W-:Y:S01]  /*0d80*/  IMAD.IADD R161, R159, 0x1, R161 ;  /* 0x000000019fa17824 */ /* 0x000fe200078e02a1 */
[----:B------:R-:W-:Y:S01]  /*0d90*/  LOP3.LUT R13, R13, 0xfffffff0, RZ, 0xc0, !PT ;  /* 0xfffffff00d0d7812 */ /* 0x000fe200078ec0ff */
[----:B------:R-:W-:Y:S01]  /*0da0*/  IMAD.MOV.U32 R160, RZ, RZ, R158 ;  /* 0x000000ffffa07224 */ /* 0x000fe200078e009e */
[----:B------:R-:W-:Y:S01]  /*0db0*/  @!P0 LEA.HI.X R21, R14, c[0x0][0x164], R0, 0x1, P5 ;  /* 0x000059000e158a11 */ /* 0x000fe200028f0c00 */
[----:B------:R-:W-:Y:S01]  /*0dc0*/  IMAD R17, R27, c[0x0][0x1a0], RZ ;  /* 0x000068001b117a24 */ /* 0x000fe200078e02ff */
[----:B------:R-:W-:Y:S01]  /*0dd0*/  LOP3.LUT R10, R10, 0xfffffffe, RZ, 0xc0, !PT ;  /* 0xfffffffe0a0a7812 */ /* 0x000fe200078ec0ff */
[----:B------:R-:W-:-:S04]  /*0de0*/  IMAD.WIDE.U32 R24, R26, c[0x0][0x1a0], R162 ;  /* 0x000068001a187a25 */ /* 0x000fc800078e00a2 */
[----:B------:R-:W-:Y:S01]  /*0df0*/  IMAD.WIDE.U32 R14, R126, R93, R160 ;  /* 0x0000005d7e0e7225 */ /* 0x000fe200078e00a0 */
[----:B------:R-:W-:-:S03]  /*0e00*/  IADD3 R22, P6, R22, R24, RZ ;  /* 0x0000001816167210 */ /* 0x000fc60007fde0ff */
[----:B------:R-:W-:Y:S02]  /*0e10*/  IMAD R0, R26, c[0x0][0x1a4], R17 ;  /* 0x000069001a007a24 */ /* 0x000fe400078e0211 */
[----:B------:R-:W-:Y:S02]  /*0e20*/  IMAD.MOV.U32 R2, RZ, RZ, c[0x0][0x19c] ;  /* 0x00006700ff027624 */ /* 0x000fe400078e00ff */
[----:B------:R-:W-:Y:S01]  /*0e30*/  IMAD.IADD R15, R15, 0x1, R5 ;  /* 0x000000010f0f7824 */ /* 0x000fe200078e0205 */
[----:B------:R-:W-:Y:S01]  /*0e40*/  @!P4 LEA R5, P5, R7, R14, 0x4 ;  /* 0x0000000e0705c211 */ /* 0x000fe200078a20ff */
[----:B------:R-:W-:Y:S01]  /*0e50*/  IMAD.SHL.U32 R151, R151, 0x2, RZ ;  /* 0x0000000297977824 */ /* 0x000fe200078e00ff */
[----:B------:R-:W-:Y:S01]  /*0e60*/  IADD3.X R23, R11, R25, R0, P6, !PT ;  /* 0x000000190b177210 */ /* 0x000fe200037fe400 */
[C---:B------:R-:W-:Y:S01]  /*0e70*/  IMAD.WIDE.U32 R24, R7.reuse, 0x20, RZ ;  /* 0x0000002007187825 */ /* 0x040fe200078e00ff */
[----:B------:R-:W-:Y:S02]  /*0e80*/  @!P4 LEA.HI.X R0, R7, R15, R2, 0x4, P5 ;  /* 0x0000000f0700c211 */ /* 0x000fe400028f2402 */
[C---:B------:R-:W-:Y:S01]  /*0e90*/  @!P4 LEA R16, P5, R5.reuse, c[0x0][0x168], 0x1 ;  /* 0x00005a000510ca11 */ /* 0x040fe200078a08ff */
[----:B------:R-:W-:Y:S01]  /*0ea0*/  @!PT LDS RZ, [RZ] ;  /* 0x00000000fffff984 */ /* 0x000fe20000000800 */
[----:B------:R-:W-:Y:S01]  /*0eb0*/  @!PT LDS RZ, [RZ] ;  /* 0x00000000fffff984 */ /* 0x000fe20000000800 */
[----:B------:R-:W-:Y:S01]  /*0ec0*/  @!PT LDS RZ, [RZ] ;  /* 0x00000000fffff984 */ /* 0x000fe20000000800 */
[----:B------:R1:W-:Y:S01]  /*0ed0*/  @!P3 LDGSTS.E.BYPASS.LTC128B.128 [R151], [R30.64] ;  /* 0x000000001e97bfae */ /* 0x0003e2000b901d46 */
[----:B------:R-:W-:Y:S01]  /*0ee0*/  IMAD.IADD R10, R4, 0x1, -R10 ;  /* 0x00000001040a7824 */ /* 0x000fe200078e0a0a */
[-C--:B------:R-:W-:Y:S01]  /*0ef0*/  ISETP.GE.AND P6, PT, R26, R9.reuse, PT ;  /* 0x000000091a00720c */ /* 0x080fe20003fc6270 */
[----:B------:R-:W-:Y:S01]  /*0f00*/  IMAD.SHL.U32 R4, R2, 0x20, RZ ;  /* 0x0000002002047824 */ /* 0x000fe200078e00ff */
[----:B------:R-:W-:Y:S01]  /*0f10*/  @!P4 LEA.HI.X R17, R5, c[0x0][0x16c], R0, 0x1, P5 ;  /* 0x00005b000511ca11 */ /* 0x000fe200028f0c00 */
[----:B------:R1:W-:Y:S01]  /*0f20*/  @!P3 LDGSTS.E.BYPASS.LTC128B.128 [R151+0x2000], [R30.64+0x80] ;  /* 0x020000801e97bfae */ /* 0x0003e2000b901d46 */
[----:B------:R-:W-:Y:S01]  /*0f30*/  ISETP.GE.AND P5, PT, R26, R9, PT ;  /* 0x000000091a00720c */ /* 0x000fe20003fa6270 */
[----:B------:R-:W-:-:S02]  /*0f40*/  IMAD.IADD R13, R94, 0x1, -R13 ;  /* 0x000000015e0d7824 */ /* 0x000fc400078e0a0d */
[----:B------:R2:W-:Y:S01]  /*0f50*/  @!P2 LDGSTS.E.BYPASS.LTC128B.128 [R151+0x800], [R18.64] ;  /* 0x008000001297afae */ /* 0x0005e2000b901d46 */
[----:B------:R-:W-:Y:S02]  /*0f60*/  IMAD.SHL.U32 R145, R3, 0x40, RZ ;  /* 0x0000004003917824 */ /* 0x000fe400078e00ff */
[----:B------:R-:W-:Y:S01]  /*0f70*/  SHF.R.S32.HI R0, RZ, 0x1f, R13 ;  /* 0x0000001fff007819 */ /* 0x000fe2000001140d */
[----:B------:R2:W-:Y:S01]  /*0f80*/  @!P2 LDGSTS.E.BYPASS.LTC128B.128 [R151+0x2800], [R18.64+0x80] ;  /* 0x028000801297afae */ /* 0x0005e2000b901d46 */
[----:B------:R-:W-:Y:S01]  /*0f90*/  ISETP.GE.AND P2, PT, R154, R9, PT ;  /* 0x000000099a00720c */ /* 0x000fe20003f46270 */
[----:B------:R-:W-:Y:S01]  /*0fa0*/  IMAD R123, R123, c[0x0][0x1b8], RZ ;  /* 0x00006e007b7b7a24 */ /* 0x000fe200078e02ff */
[----:B------:R-:W-:Y:S01]  /*0fb0*/  LEA.HI R5, R0, R13, RZ, 0x3 ;  /* 0x0000000d00057211 */ /* 0x000fe200078f18ff */
[----:B------:R1:W-:Y:S01]  /*0fc0*/  @!P1 LDGSTS.E.BYPASS.LTC128B.128 [R151+0x1000], [R28.64] ;  /* 0x010000001c979fae */ /* 0x0003e2000b901d46 */
[----:B------:R-:W-:Y:S01]  /*0fd0*/  IMAD.SHL.U32 R12, R26, 0x8, RZ ;  /* 0x000000081a0c7824 */ /* 0x000fe200078e00ff */
[----:B------:R-:W-:Y:S01]  /*0fe0*/  LOP3.LUT R145, R145, 0x1c0, RZ, 0xc0, !PT ;  /* 0x000001c091917812 */ /* 0x000fe200078ec0ff */
[C---:B------:R-:W-:Y:S01]  /*0ff0*/  IMAD R123, R118.reuse, c[0x0][0x1bc], R123 ;  /* 0x00006f00767b7a24 */ /* 0x040fe200078e027b */
[----:B------:R1:W-:Y:S01]  /*1000*/  @!P1 LDGSTS.E.BYPASS.LTC128B.128 [R151+0x3000], [R28.64+0x80] ;  /* 0x030000801c979fae */ /* 0x0003e2000b901d46 */
[----:B------:R-:W-:Y:S01]  /*1010*/  LOP3.LUT R0, R5, 0xfffffff8, RZ, 0xc0, !PT ;  /* 0xfffffff805007812 */ /* 0x000fe200078ec0ff */
[----:B------:R-:W-:Y:S01]  /*1020*/  IMAD.WIDE.U32 R118, R118, c[0x0][0x1b8], R22 ;  /* 0x00006e0076767a25 */ /* 0x000fe200078e0016 */
[----:B------:R-:W-:Y:S01]  /*1030*/  LOP3.LUT R12, R145, 0x8, R12, 0xf8, !PT ;  /* 0x00000008910c7812 */ /* 0x000fe200078ef80c */
[----:B------:R3:W-:Y:S01]  /*1040*/  @!P0 LDGSTS.E.BYPASS.LTC128B.128 [R151+0x1800], [R20.64] ;  /* 0x0180000014978fae */ /* 0x0007e2000b901d46 */
[----:B------:R-:W-:Y:S01]  /*1050*/  SHF.R.U32.HI R145, RZ, 0x3, R145 ;  /* 0x00000003ff917819 */ /* 0x000fe20000011691 */
[----:B------:R-:W-:Y:S01]  /*1060*/  IMAD.IADD R0, R13, 0x1, -R0 ;  /* 0x000000010d007824 */ /* 0x000fe200078e0a00 */
[----:B------:R-:W-:Y:S01]  /*1070*/  @!P2 IADD3 R11, P3, R14, R24, RZ ;  /* 0x000000180e0ba210 */ /* 0x000fe20007f7e0ff */
[----:B------:R3:W-:Y:S01]  /*1080*/  @!P0 LDGSTS.E.BYPASS.LTC128B.128 [R151+0x3800], [R20.64+0x80] ;  /* 0x0380008014978fae */ /* 0x0007e2000b901d46 */
[----:B------:R-:W-:Y:S01]  /*1090*/  IMAD.IADD R123, R119, 0x1, R123 ;  /* 0x00000001777b7824 */ /* 0x000fe200078e027b */
[----:B------:R-:W-:Y:S01]  /*10a0*/  LOP3.LUT R145, R12, R145, RZ, 0x3c, !PT ;  /* 0x000000910c917212 */ /* 0x000fe200078e3cff */
[----:B------:R-:W-:Y:S01]  /*10b0*/  IMAD.MOV.U32 R122, RZ, RZ, R118 ;  /* 0x000000ffff7a7224 */ /* 0x000fe200078e0076 */
[----:B------:R-:W-:Y:S01]  /*10c0*/  @!P2 IADD3.X R4, R15, R25, R4, P3, !PT ;  /* 0x000000190f04a210 */ /* 0x000fe20001ffe404 */
[----:B------:R-:W-:Y:S01]  /*10d0*/  IMAD.SHL.U32 R12, R10, 0x8, RZ ;  /* 0x000000080a0c7824 */ /* 0x000fe200078e00ff */
[----:B------:R-:W-:Y:S01]  /*10e0*/  @!P2 LEA R24, P3, R11, c[0x0][0x168], 0x1 ;  /* 0x00005a000b18aa11 */ /* 0x000fe200078608ff */
[----:B------:R-:W-:-:S02]  /*10f0*/  IMAD.MOV.U32 R117, RZ, RZ, c[0x0][0x1a4] ;  /* 0x00006900ff757624 */ /* 0x000fc400078e00ff */
[----:B------:R-:W-:Y:S01]  /*1100*/  IMAD.SHL.U32 R95, R5, 0x40, RZ ;  /* 0x00000040055f7824 */ /* 0x000fe200078e00ff */
[----:B------:R-:W-:Y:S01]  /*1110*/  @!P2 LEA.HI.X R25, R11, c[0x0][0x16c], R4, 0x1, P3 ;  /* 0x00005b000b19aa11 */ /* 0x000fe200018f0c04 */
[----:B------:R-:W-:Y:S01]  /*1120*/  IMAD.SHL.U32 R4, R0, 0x40, RZ ;  /* 0x0000004000047824 */ /* 0x000fe200078e00ff */
[----:B--2---:R-:W-:Y:S01]  /*1130*/  @!P5 LEA R18, P1, R14, c[0x0][0x168], 0x1 ;  /* 0x00005a000e12da11 */ /* 0x004fe200078208ff */
[----:B------:R-:W-:Y:S01]  /*1140*/  IMAD R145, R10, 0x200, R145 ;  /* 0x000002000a917824 */ /* 0x000fe200078e0291 */
[-C--:B------:R-:W-:Y:S01]  /*1150*/  ISETP.GE.AND P3, PT, R152, R9.reuse, PT ;  /* 0x000000099800720c */ /* 0x080fe20003f66270 */
[----:B------:R-:W-:Y:S01]  /*1160*/  IMAD.SHL.U32 R125, R94, 0x2, RZ ;  /* 0x000000025e7d7824 */ /* 0x000fe200078e00ff */
[----:B------:R-:W-:Y:S01]  /*1170*/  @!P5 LEA.HI.X R19, R14, c[0x0][0x16c], R15, 0x1, P1 ;  /* 0x00005b000e13da11 */ /* 0x000fe200008f0c0f */
[----:B------:R-:W-:Y:S01]  /*1180*/  IMAD.SHL.U32 R145, R145, 0x2, RZ ;  /* 0x0000000291917824 */ /* 0x000fe200078e00ff */
[----:B------:R-:W-:Y:S02]  /*1190*/  ISETP.GE.AND P1, PT, R152, R9, PT ;  /* 0x000000099800720c */ /* 0x000fe40003f26270 */
[----:B------:R-:W-:Y:S01]  /*11a0*/  LOP3.LUT R13, R4, 0x1c0, RZ, 0xc0, !PT ;  /* 0x000001c0040d7812 */ /* 0x000fe200078ec0ff */
[----:B------:R2:W-:Y:S01]  /*11b0*/  @!P5 LDGSTS.E.BYPASS.LTC128B.128 [R151+0x4000], [R18.64] ;  /* 0x040000001297dfae */ /* 0x0005e2000b901d46 */
[----:B------:R-:W-:-:S02]  /*11c0*/  LOP3.LUT R95, R95, 0xfffffe00, RZ, 0xc0, !PT ;  /* 0xfffffe005f5f7812 */ /* 0x000fc400078ec0ff */
[----:B------:R-:W-:Y:S01]  /*11d0*/  LOP3.LUT R4, R13, 0x8, R12, 0xf8, !PT ;  /* 0x000000080d047812 */ /* 0x000fe200078ef80c */
[----:B------:R2:W-:Y:S01]  /*11e0*/  @!P5 LDGSTS.E.BYPASS.LTC128B.128 [R151+0x6000], [R18.64+0x80] ;  /* 0x060000801297dfae */ /* 0x0005e2000b901d46 */
[-C--:B------:R-:W-:Y:S01]  /*11f0*/  ISETP.GE.AND P5, PT, R156, R9.reuse, PT ;  /* 0x000000099c00720c */ /* 0x080fe20003fa6270 */
[----:B------:R-:W-:Y:S01]  /*1200*/  @!P3 IMAD R10, R117, 0x30, RZ ;  /* 0x00000030750ab824 */ /* 0x000fe200078e02ff */
[----:B------:R-:W-:Y:S01]  /*1210*/  SHF.R.U32.HI R13, RZ, 0x3, R13 ;  /* 0x00000003ff0d7819 */ /* 0x000fe2000001160d */
[----:B------:R4:W-:Y:S01]  /*1220*/  @!P4 LDGSTS.E.BYPASS.LTC128B.128 [R151+0x4800], [R16.64] ;  /* 0x048000001097cfae */ /* 0x0009e2000b901d46 */
[----:B------:R-:W-:Y:S01]  /*1230*/  IMAD R5, R96, 0x400, R95 ;  /* 0x0000040060057824 */ /* 0x000fe200078e025f */
[----:B------:R-:W-:Y:S01]  /*1240*/  IADD3 R143, R145, 0x4020, RZ ;  /* 0x00004020918f7810 */ /* 0x000fe20007ffe0ff */
[----:B------:R-:W-:Y:S01]  /*1250*/  @!P1 IMAD R11, R2, 0x30, RZ ;  /* 0x00000030020b9824 */ /* 0x000fe200078e02ff */
[----:B------:R4:W-:Y:S01]  /*1260*/  @!P4 LDGSTS.E.BYPASS.LTC128B.128 [R151+0x6800], [R16.64+0x80] ;  /* 0x068000801097cfae */ /* 0x0009e2000b901d46 */
[----:B------:R-:W-:Y:S01]  /*1270*/  @!P1 IMAD.WIDE.U32 R14, R7, 0x30, R14 ;  /* 0x00000030070e9825 */ /* 0x000fe200078e000e */
[----:B------:R-:W-:-:S02]  /*1280*/  ISETP.GE.AND P4, PT, R154, R9, PT ;  /* 0x000000099a00720c */ /* 0x000fc40003f86270 */
[----:B------:R5:W-:Y:S01]  /*1290*/  @!P2 LDGSTS.E.BYPASS.LTC128B.128 [R151+0x5000], [R24.64] ;  /* 0x050000001897afae */ /* 0x000be2000b901d46 */
[----:B------:R-:W-:Y:S01]  /*12a0*/  @!P1 IMAD.IADD R11, R15, 0x1, R11 ;  /* 0x000000010f0b9824 */ /* 0x000fe200078e020b */
[----:B---3--:R-:W-:Y:S01]  /*12b0*/  @!P1 LEA R20, P0, R14, c[0x0][0x168], 0x1 ;  /* 0x00005a000e149a11 */ /* 0x008fe200078008ff */
[----:B------:R-:W-:Y:S01]  /*12c0*/  IMAD.SHL.U32 R9, R117, 0x20, RZ ;  /* 0x0000002075097824 */ /* 0x000fe200078e00ff */
[----:B------:R5:W-:Y:S01]  /*12d0*/  @!P2 LDGSTS.E.BYPASS.LTC128B.128 [R151+0x7000], [R24.64+0x80] ;  /* 0x070000801897afae */ /* 0x000be2000b901d46 */
[----:B------:R-:W-:Y:S01]  /*12e0*/  LOP3.LUT R4, R4, R13, RZ, 0x3c, !PT ;  /* 0x0000000d04047212 */ /* 0x000fe200078e3cff */
[----:B------:R-:W-:Y:S01]  /*12f0*/  IMAD R96, R96, 0x10, R98 ;  /* 0x0000001060607824 */ /* 0x000fe200078e0262 */
[----:B------:R-:W-:Y:S01]  /*1300*/  @!P1 LEA.HI.X R21, R14, c[0x0][0x16c], R11, 0x1, P0 ;  /* 0x00005b000e159a11 */ /* 0x000fe200000f0c0b */
[----:B------:R-:W-:Y:S01]  /*1310*/  IMAD.WIDE.U32 R14, R116, 0x20, RZ ;  /* 0x00000020740e7825 */ /* 0x000fe200078e00ff */
[----:B------:R-:W-:-:S03]  /*1320*/  LOP3.LUT R125, R125, 0x6, RZ, 0xc0, !PT ;  /* 0x000000067d7d7812 */ /* 0x000fc600078ec0ff */
[----:B------:R3:W-:Y:S01]  /*1330*/  @!P1 LDGSTS.E.BYPASS.LTC128B.128 [R151+0x5800], [R20.64] ;  /* 0x0580000014979fae */ /* 0x0007e2000b901d46 */
[----:B------:R-:W-:Y:S02]  /*1340*/  IMAD.IADD R146, R4, 0x1, R5 ;  /* 0x0000000104927824 */ /* 0x000fe400078e0205 */
[----:B--2---:R-:W-:Y:S01]  /*1350*/  IMAD.WIDE.U32 R18, R126, R149, R122 ;  /* 0x000000957e127225 */ /* 0x004fe200078e007a */
[----:B------:R3:W-:Y:S03]  /*1360*/  @!P1 LDGSTS.E.BYPASS.LTC128B.128 [R151+0x7800], [R20.64+0x80] ;  /* 0x0780008014979fae */ /* 0x0007e6000b901d46 */
[----:B------:R-:W-:Y:S01]  /*1370*/  IMAD.IADD R19, R19, 0x1, R8 ;  /* 0x0000000113137824 */ /* 0x000fe200078e0208 */
[----:B------:R-:W0:Y:S01]  /*1380*/  LDGDEPBAR ;  /* 0x00000000000079af */ /* 0x000e220000000000 */
[----:B------:R-:W-:Y:S01]  /*1390*/  @!P5 LEA R12, P1, R116, R18, 0x4 ;  /* 0x00000012740cd211 */ /* 0x000fe200078220ff */
[----:B------:R-:W-:Y:S01]  /*13a0*/  IMAD.SHL.U32 R146, R146, 0x2, RZ ;  /* 0x0000000292927824 */ /* 0x000fe200078e00ff */
[C---:B----4-:R-:W-:Y:S01]  /*13b0*/  @!P6 LEA R16, P2, R18.reuse, c[0x0][0x170], 0x1 ;  /* 0x00005c001210ea11 */ /* 0x050fe200078408ff */
[----:B------:R-:W-:Y:S01]  /*13c0*/  IMAD.MOV.U32 R5, RZ, RZ, 0x10 ;  /* 0x00000010ff057424 */ /* 0x000fe200078e00ff */
[----:B------:R-:W-:Y:S01]  /*13d0*/  @!P4 IADD3 R8, P0, R18, R14, RZ ;  /* 0x0000000e1208c210 */ /* 0x000fe20007f1e0ff */
[----:B------:R-:W-:Y:S01]  /*13e0*/  IMAD.IADD R4, R95, 0x1, R4 ;  /* 0x000000015f047824 */ /* 0x000fe200078e0204 */
[----:B------:R-:W-:-:S02]  /*13f0*/  @!P5 LEA.HI.X R11, R116, R19, R117, 0x4, P1 ;  /* 0x00000013740bd211 */ /* 0x000fc400008f2475 */
[----:B------:R-:W-:Y:S02]  /*1400*/  @!P5 LEA R14, P1, R12, c[0x0][0x170], 0x1 ;  /* 0x00005c000c0eda11 */ /* 0x000fe400078208ff */
[----:B------:R-:W-:Y:S02]  /*1410*/  @!P4 IADD3.X R9, R19, R15, R9, P0, !PT ;  /* 0x0000000f1309c210 */ /* 0x000fe400007fe409 */
[----:B------:R-:W-:Y:S02]  /*1420*/  @!P6 LEA.HI.X R17, R18, c[0x0][0x174], R19, 0x1, P2 ;  /* 0x00005d001211ea11 */ /* 0x000fe400010f0c13 */
[----:B------:R-:W-:Y:S02]  /*1430*/  @!P5 LEA.HI.X R15, R12, c[0x0][0x174], R11, 0x1, P1 ;  /* 0x00005d000c0fda11 */ /* 0x000fe400008f0c0b */
[----:B-----5:R-:W-:-:S04]  /*1440*/  @!P4 LEA R24, P1, R8, c[0x0][0x170], 0x1 ;  /* 0x00005c000818ca11 */ /* 0x020fc800078208ff */
[----:B------:R-:W-:Y:S01]  /*1450*/  @!P4 LEA.HI.X R25, R8, c[0x0][0x174], R9, 0x1, P1 ;  /* 0x00005d000819ca11 */ /* 0x000fe200008f0c09 */
[----:B---3--:R-:W-:Y:S01]  /*1460*/  @!P3 IMAD.WIDE.U32 R20, R116, 0x30, R18 ;  /* 0x000000307414b825 */ /* 0x008fe200078e0012 */
        /* <DEDUP_REMOVED lines=10> */
[----:B------:R-:W-:Y:S01]  /*1510*/  IMAD R144, R5, 0x2, R146 ;  /* 0x0000000205907824 */ /* 0x000fe200078e0292 */
[----:B------:R-:W-:Y:S01]  /*1520*/  LOP3.LUT P0, RZ, R3, 0x4, RZ, 0xc0, !PT ;  /* 0x0000000403ff7812 */ /* 0x000fe2000780c0ff */
[----:B------:R-:W-:Y:S01]  /*1530*/  @P6 STS.128 [R151+0x8000], RZ ;  /* 0x008000ff97006388 */ /* 0x000fe20000000c00 */
[----:B------:R-:W-:Y:S01]  /*1540*/  IMAD.MOV.U32 R0, RZ, RZ, 0x20 ;  /* 0x00000020ff007424 */ /* 0x000fe200078e00ff */
[C---:B------:R-:W-:Y:S02]  /*1550*/  IADD3 R135, R143.reuse, 0x800, RZ ;  /* 0x000008008f877810 */ /* 0x040fe40007ffe0ff */
[----:B------:R-:W-:Y:S01]  /*1560*/  @P6 STS.128 [R151+0xa000], RZ ;  /* 0x00a000ff97006388 */ /* 0x000fe20000000c00 */
[----:B------:R-:W-:Y:S02]  /*1570*/  IADD3 R134, R143, 0x1000, RZ ;  /* 0x000010008f867810 */ /* 0x000fe40007ffe0ff */
[C---:B------:R-:W-:Y:S01]  /*1580*/  SEL R3, R0.reuse, 0xffffffe0, !P2 ;  /* 0xffffffe000037807 */ /* 0x040fe20005000000 */
[----:B------:R-:W-:Y:S01]  /*1590*/  @!PT LDS RZ, [RZ] ;  /* 0x00000000fffff984 */ /* 0x000fe20000000800 */
[----:B------:R-:W-:Y:S01]  /*15a0*/  @!PT LDS RZ, [RZ] ;  /* 0x00000000fffff984 */ /* 0x000fe20000000800 */
[----:B------:R-:W-:Y:S01]  /*15b0*/  @!PT LDS RZ, [RZ] ;  /* 0x00000000fffff984 */ /* 0x000fe20000000800 */
[----:B------:R2:W-:Y:S01]  /*15c0*/  @!P6 LDGSTS.E.BYPASS.LTC128B.128 [R151+0x8000], [R16.64] ;  /* 0x080000001097efae */ /* 0x0005e2000b901d46 */
[----:B------:R-:W-:-:S02]  /*15d0*/  SEL R0, R0, 0xffffffe0, !P0 ;  /* 0xffffffe000007807 */ /* 0x000fc40004000000 */
[----:B------:R-:W-:Y:S01]  /*15e0*/  IADD3 R133, R143, 0x1800, RZ ;  /* 0x000018008f857810 */ /* 0x000fe20007ffe0ff */
[----:B------:R2:W-:Y:S01]  /*15f0*/  @!P6 LDGSTS.E.BYPASS.LTC128B.128 [R151+0xa000], [R16.64+0x80] ;  /* 0x0a0000801097efae */ /* 0x0005e2000b901d46 */
[----:B------:R-:W-:Y:S01]  /*1600*/  IMAD R142, R3, 0x2, R146 ;  /* 0x00000002038e7824 */ /* 0x000fe200078e0292 */
[C---:B------:R-:W-:Y:S01]  /*1610*/  IADD3 R131, R143.reuse, 0x2000, RZ ;  /* 0x000020008f837810 */ /* 0x040fe20007ffe0ff */
[C---:B------:R-:W-:Y:S01]  /*1620*/  IMAD R139, R0.reuse, 0x2, R145 ;  /* 0x00000002008b7824 */ /* 0x040fe200078e0291 */
[----:B------:R-:W-:Y:S01]  /*1630*/  @P5 STS.128 [R151+0x8800], RZ ;  /* 0x008800ff97005388 */ /* 0x000fe20000000c00 */
[----:B------:R-:W-:Y:S01]  /*1640*/  IMAD R132, R0, 0x2, R143 ;  /* 0x0000000200847824 */ /* 0x000fe200078e028f */
[----:B------:R-:W-:Y:S01]  /*1650*/  IADD3 R130, R143, 0x2800, RZ ;  /* 0x000028008f827810 */ /* 0x000fe20007ffe0ff */
[----:B------:R-:W-:Y:S01]  /*1660*/  IMAD R141, R3, 0x2, R144 ;  /* 0x00000002038d7824 */ /* 0x000fe200078e0290 */
[----:B------:R-:W-:Y:S01]  /*1670*/  @P5 STS.128 [R151+0xa800], RZ ;  /* 0x00a800ff97005388 */ /* 0x000fe20000000c00 */
[----:B------:R-:W-:-:S02]  /*1680*/  IADD3 R129, R143, 0x3000, RZ ;  /* 0x000030008f817810 */ /* 0x000fc40007ffe0ff */
[----:B------:R-:W-:Y:S01]  /*1690*/  IADD3 R128, R143, 0x3800, RZ ;  /* 0x000038008f807810 */ /* 0x000fe20007ffe0ff */
        /* <DEDUP_REMOVED lines=19> */
[----:B---3--:R-:W-:Y:S04]  /*17d0*/  LDSM.16.M88.4 R12, [R146] ;  /* 0x00000000920c783b */ /* 0x008fe80000000200 */
[----:B------:R-:W2:Y:S04]  /*17e0*/  LDSM.16.M88.4 R20, [R145+0x4000] ;  /* 0x004000009114783b */ /* 0x000ea80000000200 */
[----:B------:R-:W-:Y:S04]  /*17f0*/  LDSM.16.M88.4 R56, [R144] ;  /* 0x000000009038783b */ /* 0x000fe80000000200 */
[----:B------:R-:W-:Y:S04]  /*1800*/  LDSM.16.M88.4 R32, [R143] ;  /* 0x000000008f20783b */ /* 0x000fe80000000200 */
[----:B------:R-:W1:Y:S04]  /*1810*/  LDSM.16.M88.4 R36, [R145+0x4800] ;  /* 0x004800009124783b */ /* 0x000e680000000200 */
[----:B------:R-:W3:Y:S04]  /*1820*/  LDSM.16.M88.4 R48, [R145+0x5000] ;  /* 0x005000009130783b */ /* 0x000ee80000000200 */
[----:B------:R-:W5:Y:S04]  /*1830*/  LDSM.16.M88.4 R8, [R145+0x5800] ;  /* 0x005800009108783b */ /* 0x000f680000000200 */
[----:B------:R-:W-:Y:S04]  /*1840*/  LDSM.16.M88.4 R64, [R142] ;  /* 0x000000008e40783b */ /* 0x000fe80000000200 */
[----:B------:R-:W3:Y:S04]  /*1850*/  LDSM.16.M88.4 R44, [R139+0x4000] ;  /* 0x004000008b2c783b */ /* 0x000ee80000000200 */
[----:B------:R-:W3:Y:S04]  /*1860*/  LDSM.16.M88.4 R72, [R143+0x800] ;  /* 0x000800008f48783b */ /* 0x000ee80000000200 */
[----:B----4-:R-:W4:Y:S01]  /*1870*/  LDSM.16.M88.4 R24, [R143+0x1000] ;  /* 0x001000008f18783b */ /* 0x010f220000000200 */
[C---:B--2---:R-:W-:Y:S03]  /*1880*/  HMMA.16816.F32 R16, R12.reuse, R20, RZ ;  /* 0x000000140c10723c */ /* 0x044fe600000018ff */
[----:B------:R-:W2:Y:S04]  /*1890*/  LDSM.16.M88.4 R60, [R143+0x1800] ;  /* 0x001800008f3c783b */ /* 0x000ea80000000200 */
[----:B------:R-:W-:Y:S01]  /*18a0*/  LDSM.16.M88.4 R76, [R141] ;  /* 0x000000008d4c783b */ /* 0x000fe20000000200 */
[C---:B------:R-:W-:Y:S03]  /*18b0*/  HMMA.16816.F32 R20, R12.reuse, R22, RZ ;  /* 0x000000160c14723c */ /* 0x040fe600000018ff */
[----:B------:R-:W-:Y:S04]  /*18c0*/  LDSM.16.M88.4 R40, [R139+0x5000] ;  /* 0x005000008b28783b */ /* 0x000fe80000000200 */
[----:B------:R-:W-:Y:S01]  /*18d0*/  LDSM.16.M88.4 R88, [R132+0x1000] ;  /* 0x001000008458783b */ /* 0x000fe20000000200 */
[----:B-1----:R-:W-:Y:S03]  /*18e0*/  HMMA.16816.F32 R28, R12, R36, RZ ;  /* 0x000000240c1c723c */ /* 0x002fe600000018ff */
[----:B------:R-:W-:Y:S04]  /*18f0*/  LDSM.16.M88.4 R84, [R143+0x2800] ;  /* 0x002800008f54783b */ /* 0x000fe80000000200 */
[----:B------:R-:W-:Y:S01]  /*1900*/  LDSM.16.M88.4 R80, [R132+0x2000] ;  /* 0x002000008450783b */ /* 0x000fe20000000200 */
[----:B------:R-:W-:Y:S03]  /*1910*/  HMMA.16816.F32 R16, R56, R32, R16 ;  /* 0x000000203810723c */ /* 0x000fe60000001810 */
[----:B------:R-:W0:Y:S05]  /*1920*/  LDGDEPBAR ;  /* 0x00000000000079af */ /* 0x000e2a0000000000 */
[----:B---3--:R-:W-:Y:S08]  /*1930*/  HMMA.16816.F32 R52, R12, R48, RZ ;  /* 0x000000300c34723c */ /* 0x008ff000000018ff */
[----:B------:R-:W-:Y:S01]  /*1940*/  HMMA.16816.F32 R20, R56, R34, R20 ;  /* 0x000000223814723c */ /* 0x000fe20000001814 */
[----:B------:R-:W1:Y:S07]  /*1950*/  LDSM.16.M88.4 R32, [R132] ;  /* 0x000000008420783b */ /* 0x000e6e0000000200 */
[C---:B------:R-:W-:Y:S08]  /*1960*/  HMMA.16816.F32 R36, R12.reuse, R38, RZ ;  /* 0x000000260c24723c */ /* 0x040ff000000018ff */
[C---:B------:R-:W-:Y:S08]  /*1970*/  HMMA.16816.F32 R48, R12.reuse, R50, RZ ;  /* 0x000000320c30723c */ /* 0x040ff000000018ff */
[C---:B-----5:R-:W-:Y:S08]  /*1980*/  HMMA.16816.F32 R68, R12.reuse, R8, RZ ;  /* 0x000000080c44723c */ /* 0x060ff000000018ff */
[----:B------:R-:W-:Y:S01]  /*1990*/  HMMA.16816.F32 R12, R12, R10, RZ ;  /* 0x0000000a0c0c723c */ /* 0x000fe200000018ff */
[----:B------:R-:W3:Y:S07]  /*19a0*/  LDSM.16.M88.4 R8, [R139+0x4800] ;  /* 0x004800008b08783b */ /* 0x000eee0000000200 */
[C---:B------:R-:W-:Y:S08]  /*19b0*/  HMMA.16816.F32 R16, R64.reuse, R44, R16 ;  /* 0x0000002c4010723c */ /* 0x040ff00000001810 */
[----:B------:R-:W-:Y:S01]  /*19c0*/  HMMA.16816.F32 R20, R64, R46, R20 ;  /* 0x0000002e4014723c */ /* 0x000fe20000001814 */
[----:B------:R-:W-:Y:S07]  /*19d0*/  LDSM.16.M88.4 R44, [R144+0x2000] ;  /* 0x00200000902c783b */ /* 0x000fee0000000200 */
[C---:B------:R-:W-:Y:S08]  /*19e0*/  HMMA.16816.F32 R28, R56.reuse, R72, R28 ;  /* 0x00000048381c723c */ /* 0x040ff0000000181c */
[C---:B------:R-:W-:Y:S01]  /*19f0*/  HMMA.16816.F32 R36, R56.reuse, R74, R36 ;  /* 0x0000004a3824723c */ /* 0x040fe20000001824 */
[----:B------:R-:W-:Y:S07]  /*1a00*/  LDSM.16.M88.4 R72, [R132+0x1800] ;  /* 0x001800008448783b */ /* 0x000fee0000000200 */
[C---:B----4-:R-:W-:Y:S08]  /*1a10*/  HMMA.16816.F32 R52, R56.reuse, R24, R52 ;  /* 0x000000183834723c */ /* 0x050ff00000001834 */
[C---:B------:R-:W-:Y:S01]  /*1a20*/  HMMA.16816.F32 R48, R56.reuse, R26, R48 ;  /* 0x0000001a3830723c */ /* 0x040fe20000001830 */
[----:B------:R-:W-:Y:S07]  /*1a30*/  LDSM.16.M88.4 R24, [R139+0x5800] ;  /* 0x005800008b18783b */ /* 0x000fee0000000200 */
[C---:B--2---:R-:W-:Y:S08]  /*1a40*/  HMMA.16816.F32 R68, R56.reuse, R60, R68 ;  /* 0x0000003c3844723c */ /* 0x044ff00000001844 */
[----:B------:R-:W-:Y:S01]  /*1a50*/  HMMA.16816.F32 R12, R56, R62, R12 ;  /* 0x0000003e380c723c */ /* 0x000fe2000000180c */
[----:B------:R-:W-:Y:S04]  /*1a60*/  LDSM.16.M88.4 R60, [R146+0x2000] ;  /* 0x00200000923c783b */ /* 0x000fe80000000200 */
[----:B------:R-:W2:Y:S03]  /*1a70*/  LDSM.16.M88.4 R56, [R145+0x6000] ;  /* 0x006000009138783b */ /* 0x000ea60000000200 */
[C---:B-1----:R-:W-:Y:S08]  /*1a80*/  HMMA.16816.F32 R16, R76.reuse, R32, R16 ;  /* 0x000000204c10723c */ /* 0x042ff00000001810 */
[----:B------:R-:W-:Y:S01]  /*1a90*/  HMMA.16816.F32 R20, R76, R34, R20 ;  /* 0x000000224c14723c */ /* 0x000fe20000001814 */
[----:B------:R-:W-:Y:S07]  /*1aa0*/  LDSM.16.M88.4 R32, [R145+0x6800] ;  /* 0x006800009120783b */ /* 0x000fee0000000200 */
[C---:B---3--:R-:W-:Y:S08]  /*1ab0*/  HMMA.16816.F32 R28, R64.reuse, R8, R28 ;  /* 0x00000008401c723c */ /* 0x048ff0000000181c */
[C---:B------:R-:W-:Y:S01]  /*1ac0*/  HMMA.16816.F32 R36, R64.reuse, R10, R36 ;  /* 0x0000000a4024723c */ /* 0x040fe20000001824 */
[----:B------:R-:W1:Y:S07]  /*1ad0*/  LDSM.16.M88.4 R8, [R132+0x800] ;  /* 0x000800008408783b */ /* 0x000e6e0000000200 */
[C---:B------:R-:W-:Y:S08]  /*1ae0*/  HMMA.16816.F32 R52, R64.reuse, R40, R52 ;  /* 0x000000284034723c */ /* 0x040ff00000001834 */
[----:B------:R-:W-:Y:S01]  /*1af0*/  HMMA.16816.F32 R48, R64, R42, R48 ;  /* 0x0000002a4030723c */ /* 0x000fe20000001830 */
[----:B------:R-:W3:Y:S07]  /*1b00*/  LDSM.16.M88.4 R40, [R143+0x2000] ;  /* 0x002000008f28783b */ /* 0x000eee0000000200 */
[C---:B--2---:R-:W-:Y:S08]  /*1b10*/  HMMA.16816.F32 R16, R60.reuse, R56, R16 ;  /* 0x000000383c10723c */ /* 0x044ff00000001810 */
[----:B------:R-:W-:Y:S01]  /*1b20*/  HMMA.16816.F32 R20, R60, R58, R20 ;  /* 0x0000003a3c14723c */ /* 0x000fe20000001814 */
[----:B------:R-:W-:Y:S07]  /*1b30*/  LDSM.16.M88.4 R56, [R145+0x7000] ;  /* 0x007000009138783b */ /* 0x000fee0000000200 */
[C---:B------:R-:W-:Y:S08]  /*1b40*/  HMMA.16816.F32 R68, R64.reuse, R24, R68 ;  /* 0x000000184044723c */ /* 0x040ff00000001844 */
[----:B------:R-:W-:Y:S01]  /*1b50*/  HMMA.16816.F32 R64, R64, R26, R12 ;  /* 0x0000001a4040723c */ /* 0x000fe2000000180c */
[----:B------:R-:W-:Y:S04]  /*1b60*/  LDSM.16.M88.4 R12, [R142+0x2000] ;  /* 0x002000008e0c783b */ /* 0x000fe80000000200 */
[----:B------:R-:W2:Y:S03]  /*1b70*/  LDSM.16.M88.4 R24, [R139+0x6000] ;  /* 0x006000008b18783b */ /* 0x000ea60000000200 */
[----:B-1----:R-:W-:Y:S08]  /*1b80*/  HMMA.16816.F32 R36, R76, R10, R36 ;  /* 0x0000000a4c24723c */ /* 0x002ff00000001824 */
[----:B---3--:R-:W-:Y:S08]  /*1b90*/  HMMA.16816.F32 R16, R44, R40, R16 ;  /* 0x000000282c10723c */ /* 0x008ff00000001810 */
[----:B------:R-:W-:Y:S01]  /*1ba0*/  HMMA.16816.F32 R28, R76, R8, R28 ;  /* 0x000000084c1c723c */ /* 0x000fe2000000181c */
[----:B------:R-:W1:Y:S07]  /*1bb0*/  LDSM.16.M88.4 R8, [R141+0x2000] ;  /* 0x002000008d08783b */ /* 0x000e6e0000000200 */
[----:B------:R-:W-:Y:S01]  /*1bc0*/  HMMA.16816.F32 R20, R44, R42, R20 ;  /* 0x0000002a2c14723c */ /* 0x000fe20000001814 */
[----:B------:R-:W3:Y:S07]  /*1bd0*/  LDSM.16.M88.4 R40, [R143+0x3000] ;  /* 0x003000008f28783b */ /* 0x000eee0000000200 */
[----:B------:R-:W-:Y:S08]  /*1be0*/  HMMA.16816.F32 R52, R76, R88, R52 ;  /* 0x000000584c34723c */ /* 0x000ff00000001834 */
[----:B------:R-:W-:Y:S08]  /*1bf0*/  HMMA.16816.F32 R36, R60, R34, R36 ;  /* 0x000000223c24723c */ /* 0x000ff00000001824 */
[----:B--2---:R-:W-:Y:S08]  /*1c00*/  HMMA.16816.F32 R16, R12, R24, R16 ;  /* 0x000000180c10723c */ /* 0x004ff00000001810 */
[----:B------:R-:W-:Y:S01]  /*1c10*/  HMMA.16816.F32 R28, R60, R32, R28 ;  /* 0x000000203c1c723c */ /* 0x000fe2000000181c */
[----:B------:R-:W2:Y:S07]  /*1c20*/  LDSM.16.M88.4 R32, [R139+0x6800] ;  /* 0x006800008b20783b */ /* 0x000eae0000000200 */
[----:B------:R-:W-:Y:S01]  /*1c30*/  HMMA.16816.F32 R20, R12, R26, R20 ;  /* 0x0000001a0c14723c */ /* 0x000fe20000001814 */
[----:B------:R-:W-:Y:S07]  /*1c40*/  LDSM.16.M88.4 R24, [R132+0x2800] ;  /* 0x002800008418783b */ /* 0x000fee0000000200 */
[----:B------:R-:W-:Y:S08]  /*1c50*/  HMMA.16816.F32 R52, R60, R56, R52 ;  /* 0x000000383c34723c */ /* 0x000ff00000001834 */
[----:B------:R-:W-:Y:S08]  /*1c60*/  HMMA.16816.F32 R36, R44, R86, R36 ;  /* 0x000000562c24723c */ /* 0x000ff00000001824 */
[----:B-1----:R-:W-:Y:S08]  /*1c70*/  HMMA.16816.F32 R16, R8, R80, R16 ;  /* 0x000000500810723c */ /* 0x002ff00000001810 */
[----:B------:R-:W-:Y:S01]  /*1c80*/  HMMA.16816.F32 R28, R44, R84, R28 ;  /* 0x000000542c1c723c */ /* 0x000fe2000000181c */
[----:B------:R-:W-:Y:S07]  /*1c90*/  LDSM.16.M88.4 R84, [R145+0x7800] ;  /* 0x007800009154783b */ /* 0x000fee0000000200 */
[----:B------:R-:W-:Y:S01]  /*1ca0*/  HMMA.16816.F32 R20, R8, R82, R20 ;  /* 0x000000520814723c */ /* 0x000fe20000001814 */
[----:B------:R-:W1:Y:S07]  /*1cb0*/  LDSM.16.M88.4 R80, [R139+0x7000] ;  /* 0x007000008b50783b */ /* 0x000e6e0000000200 */
[----:B---3--:R-:W-:Y:S01]  /*1cc0*/  HMMA.16816.F32 R52, R44, R40, R52 ;  /* 0x000000282c34723c */ /* 0x008fe20000001834 */
[----:B------:R-:W-:-:S02]  /*1cd0*/  FMUL.FTZ R17, R17, c[0x0][0x2ec] ;  /* 0x0000bb0011117a20 */ /* 0x000fc40000410000 */
[----:B------:R-:W-:Y:S02]  /*1ce0*/  FMUL.FTZ R18, R18, c[0x0][0x2ec] ;  /* 0x0000bb0012127a20 */ /* 0x000fe40000410000 */
[----:B------:R-:W-:-:S03]  /*1cf0*/  FMUL.FTZ R0, R16, c[0x0][0x2ec] ;  /* 0x0000bb0010007a20 */ /* 0x000fc60000410000 */
[----:B--2---:R-:W-:Y:S03]  /*1d00*/  HMMA.16816.F32 R36, R12, R34, R36 ;  /* 0x000000220c24723c */ /* 0x004fe60000001824 */
[----:B------:R-:W-:Y:S04]  /*1d10*/  MUFU.TANH R0, R0 ;  /* 0x0000000000007308 */ /* 0x000fe80000002400 */
[----:B------:R-:W-:Y:S01]  /*1d20*/  FMUL.FTZ R34, R19, c[0x0][0x2ec] ;  /* 0x0000bb0013227a20 */ /* 0x000fe20000410000 */
[----:B------:R-:W-:Y:S01]  /*1d30*/  HMMA.16816.F32 R48, R76, R90, R48 ;  /* 0x0000005a4c30723c */ /* 0x000fe20000001830 */
[----:B------:R-:W-:Y:S02]  /*1d40*/  FMUL.FTZ R20, R20, c[0x0][0x2ec] ;  /* 0x0000bb0014147a20 */ /* 0x000fe40000410000 */
[----:B------:R-:W-:-:S02]  /*1d50*/  FMUL.FTZ R21, R21, c[0x0][0x2ec] ;  /* 0x0000bb0015157a20 */ /* 0x000fc40000410000 */
[----:B------:R-:W-:Y:S01]  /*1d60*/  MUFU.TANH R35, R20 ;  /* 0x0000001400237308 */ /* 0x000fe20000002400 */
[----:B------:R-:W-:Y:S02]  /*1d70*/  FMUL.FTZ R41, R22, c[0x0][0x2ec] ;  /* 0x0000bb0016297a20 */ /* 0x000fe40000410000 */
[----:B------:R-:W-:Y:S01]  /*1d80*/  HMMA.16816.F32 R28, R12, R32, R28 ;  /* 0x000000200c1c723c */ /* 0x000fe2000000181c */
[----:B------:R-:W-:-:S04]  /*1d90*/  FMUL.FTZ R56, R23, c[0x0][0x2ec] ;  /* 0x0000bb0017387a20 */ /* 0x000fc80000410000 */
[----:B------:R-:W2:Y:S03]  /*1da0*/  MUFU.TANH R33, R17 ;  /* 0x0000001100217308 */ /* 0x000ea60000002400 */
[C---:B------:R-:W-:Y:S05]  /*1db0*/  HMMA.16816.F32 R68, R76.reuse, R72, R68 ;  /* 0x000000484c44723c */ /* 0x040fea0000001844 */
[----:B------:R3:W-:Y:S03]  /*1dc0*/  MUFU.TANH R32, R18 ;  /* 0x0000001200207308 */ /* 0x0007e60000002400 */
[----:B------:R-:W-:Y:S05]  /*1dd0*/  HMMA.16816.F32 R64, R76, R74, R64 ;  /* 0x0000004a4c40723c */ /* 0x000fea0000001840 */
[----:B------:R4:W-:Y:S03]  /*1de0*/  MUFU.TANH R40, R21 ;  /* 0x0000001500287308 */ /* 0x0009e60000002400 */
[----:B-1----:R-:W-:Y:S01]  /*1df0*/  HMMA.16816.F32 R52, R12, R80, R52 ;  /* 0x000000500c34723c */ /* 0x002fe20000001834 */
[----:B---3--:R-:W1:Y:S04]  /*1e00*/  LDSM.16.M88.4 R16, [R132+0x3000] ;  /* 0x003000008410783b */ /* 0x008e680000000200 */
[----:B------:R-:W3:Y:S03]  /*1e10*/  MUFU.TANH R41, R41 ;  /* 0x0000002900297308 */ /* 0x000ee60000002400 */
[----:B------:R-:W-:Y:S01]  /*1e20*/  HMMA.16816.F32 R36, R8, R26, R36 ;  /* 0x0000001a0824723c */ /* 0x000fe20000001824 */
[----:B----4-:R-:W4:Y:S04]  /*1e30*/  LDSM.16.M88.4 R20, [R143+0x3800] ;  /* 0x003800008f14783b */ /* 0x010f280000000200 */
[----:B------:R-:W5:Y:S03]  /*1e40*/  MUFU.TANH R34, R34 ;  /* 0x0000002200227308 */ /* 0x000f660000002400 */
[C---:B------:R-:W-:Y:S05]  /*1e50*/  HMMA.16816.F32 R48, R60.reuse, R58, R48 ;  /* 0x0000003a3c30723c */ /* 0x040fea0000001830 */
[----:B------:R-:W1:Y:S03]  /*1e60*/  MUFU.TANH R56, R56 ;  /* 0x0000003800387308 */ /* 0x000e660000002400 */
[----:B------:R-:W-:Y:S08]  /*1e70*/  HMMA.16816.F32 R68, R60, R84, R68 ;  /* 0x000000543c44723c */ /* 0x000ff00000001844 */
[----:B------:R-:W-:Y:S01]  /*1e80*/  HMMA.16816.F32 R28, R8, R24, R28 ;  /* 0x00000018081c723c */ /* 0x000fe2000000181c */
[----:B------:R-:W2:Y:S01]  /*1e90*/  LDSM.16.M88.4 R24, [R139+0x7800] ;  /* 0x007800008b18783b */ /* 0x000ea20000000200 */
[----:B------:R-:W-:-:S06]  /*1ea0*/  FMUL.FTZ R39, R39, c[0x0][0x2ec] ;  /* 0x0000bb0027277a20 */ /* 0x000fcc0000410000 */
[----:B------:R-:W-:Y:S08]  /*1eb0*/  HMMA.16816.F32 R64, R60, R86, R64 ;  /* 0x000000563c40723c */ /* 0x000ff00000001840 */
[----:B-1----:R-:W-:Y:S07]  /*1ec0*/  HMMA.16816.F32 R52, R8, R16, R52 ;  /* 0x000000100834723c */ /* 0x002fee0000001834 */
[----:B------:R-:W-:Y:S01]  /*1ed0*/  FMUL.FTZ R17, R37, c[0x0][0x2ec] ;  /* 0x0000bb0025117a20 */ /* 0x000fe20000410000 */
[----:B------:R-:W-:Y:S01]  /*1ee0*/  LOP3.LUT R37, R97, 0xffffffe0, RZ, 0xc0, !PT ;  /* 0xffffffe061257812 */ /* 0x000fe200078ec0ff */
[----:B------:R-:W-:Y:S01]  /*1ef0*/  HMMA.16816.F32 R48, R44, R42, R48 ;  /* 0x0000002a2c30723c */ /* 0x000fe20000001830 */
[----:B------:R-:W-:-:S02]  /*1f00*/  FMUL.FTZ R28, R28, c[0x0][0x2ec] ;  /* 0x0000bb001c1c7a20 */ /* 0x000fc40000410000 */
[----:B------:R-:W-:Y:S01]  /*1f10*/  FMUL.FTZ R30, R30, c[0x0][0x2ec] ;  /* 0x0000bb001e1e7a20 */ /* 0x000fe20000410000 */
[----:B------:R-:W-:Y:S01]  /*1f20*/  MUFU.TANH R17, R17 ;  /* 0x0000001100117308 */ /* 0x000fe20000002400 */
[----:B------:R-:W-:Y:S02]  /*1f30*/  IMAD.IADD R37, R94, 0x1, -R37 ;  /* 0x000000015e257824 */ /* 0x000fe400078e0a25 */
[----:B------:R-:W-:Y:S01]  /*1f40*/  FMUL.FTZ R31, R31, c[0x0][0x2ec] ;  /* 0x0000bb001f1f7a20 */ /* 0x000fe20000410000 */
[----:B----4-:R-:W-:Y:S01]  /*1f50*/  HMMA.16816.F32 R68, R44, R20, R68 ;  /* 0x000000142c44723c */ /* 0x010fe20000001844 */
[----:B------:R-:W-:Y:S02]  /*1f60*/  FMUL.FTZ R42, R36, c[0x0][0x2ec] ;  /* 0x0000bb00242a7a20 */ /* 0x000fe40000410000 */
[----:B------:R-:W-:Y:S01]  /*1f70*/  FMUL.FTZ R29, R29, c[0x0][0x2ec] ;  /* 0x0000bb001d1d7a20 */ /* 0x000fe20000410000 */
[----:B------:R-:W1:Y:S01]  /*1f80*/  MUFU.TANH R28, R28 ;  /* 0x0000001c001c7308 */ /* 0x000e620000002400 */
[----:B------:R-:W-:-:S02]  /*1f90*/  FMUL.FTZ R36, R38, c[0x0][0x2ec] ;  /* 0x0000bb0026247a20 */ /* 0x000fc40000410000 */
[----:B------:R-:W-:Y:S01]  /*1fa0*/  SHF.R.S32.HI R20, RZ, 0x1f, R37 ;  /* 0x0000001fff147819 */ /* 0x000fe20000011425 */
[----:B------:R-:W-:Y:S01]  /*1fb0*/  HMMA.16816.F32 R64, R44, R22, R64 ;  /* 0x000000162c40723c */ /* 0x000fe20000001840 */
[----:B------:R-:W-:Y:S02]  /*1fc0*/  FMUL.FTZ R52, R52, c[0x0][0x2ec] ;  /* 0x0000bb0034347a20 */ /* 0x000fe40000410000 */
[----:B------:R-:W-:Y:S01]  /*1fd0*/  LEA.HI R155, R20, R37, RZ, 0x2 ;  /* 0x00000025149b7211 */ /* 0x000fe200078f10ff */
[----:B------:R-:W4:Y:S01]  /*1fe0*/  MUFU.TANH R30, R30 ;  /* 0x0000001e001e7308 */ /* 0x000f220000002400 */
[----:B------:R-:W1:Y:S01]  /*1ff0*/  LDSM.16.M88.4 R20, [R132+0x3800] ;  /* 0x003800008414783b */ /* 0x000e620000000200 */
[----:B------:R-:W-:Y:S01]  /*2000*/  FMUL.FTZ R53, R53, c[0x0][0x2ec] ;  /* 0x0000bb0035357a20 */ /* 0x000fe20000410000 */
[----:B------:R-:W-:Y:S01]  /*2010*/  SHF.R.S32.HI R155, RZ, 0x2, R155 ;  /* 0x00000002ff9b7819 */ /* 0x000fe2000001149b */
[----:B------:R-:W-:Y:S01]  /*2020*/  HMMA.16816.F32 R48, R12, R82, R48 ;  /* 0x000000520c30723c */ /* 0x000fe20000001830 */
[----:B------:R-:W-:Y:S01]  /*2030*/  FMUL.FTZ R54, R54, c[0x0][0x2ec] ;  /* 0x0000bb0036367a20 */ /* 0x000fe20000410000 */
[----:B------:R-:W-:-:S04]  /*2040*/  DEPBAR.LE SB0, 0x0 ;  /* 0x000080000000791a */ /* 0x000fc80000000000 */
[----:B------:R-:W-:Y:S01]  /*2050*/  IADD3 R96, R96, 0x1, R155 ;  /* 0x0000000160607810 */ /* 0x000fe20007ffe09b */
[----:B------:R-:W1:Y:S01]  /*2060*/  MUFU.TANH R31, R31 ;  /* 0x0000001f001f7308 */ /* 0x000e620000002400 */
[----:B--2---:R-:W-:Y:S01]  /*2070*/  HMMA.16816.F32 R68, R12, R24, R68 ;  /* 0x000000180c44723c */ /* 0x004fe20000001844 */
[----:B------:R-:W-:-:S06]  /*2080*/  FMUL.FTZ R55, R55, c[0x0][0x2ec] ;  /* 0x0000bb0037377a20 */ /* 0x000fcc0000410000 */
[----:B------:R-:W2:Y:S01]  /*2090*/  MUFU.TANH R16, R42 ;  /* 0x0000002a00107308 */ /* 0x000ea20000002400 */
[----:B------:R-:W-:Y:S07]  /*20a0*/  HMMA.16816.F32 R64, R12, R26, R64 ;  /* 0x0000001a0c40723c */ /* 0x000fee0000001840 */
[----:B------:R-:W2:Y:S01]  /*20b0*/  MUFU.TANH R29, R29 ;  /* 0x0000001d001d7308 */ /* 0x000ea20000002400 */
[C---:B------:R-:W-:Y:S07]  /*20c0*/  HMMA.16816.F32 R48, R8.reuse, R18, R48 ;  /* 0x000000120830723c */ /* 0x040fee0000001830 */
[----:B------:R-:W-:Y:S01]  /*20d0*/  IADD3 R19, R92, R96, -R153 ;  /* 0x000000605c137210 */ /* 0x000fe20007ffe899 */
[----:B------:R-:W-:Y:S01]  /*20e0*/  IMAD R18, R126, 0x40, R125 ;  /* 0x000000407e127824 */ /* 0x000fe200078e027d */
[----:B------:R-:W2:Y:S02]  /*20f0*/  MUFU.TANH R36, R36 ;  /* 0x0000002400247308 */ /* 0x000ea40000002400 */
[----:B------:R-:W-:Y:S01]  /*2100*/  IADD3 R19, R19, c[0x0][0x2e8], RZ ;  /* 0x0000ba0013137a10 */ /* 0x000fe20007ffe0ff */
[----:B-1----:R-:W-:Y:S01]  /*2110*/  HMMA.16816.F32 R68, R8, R20, R68 ;  /* 0x000000140844723c */ /* 0x002fe20000001844 */
[----:B------:R-:W-:-:S02]  /*2120*/  IADD3 R24, R18, 0x8, RZ ;  /* 0x0000000812187810 */ /* 0x000fc40007ffe0ff */
[C---:B------:R-:W-:Y:S02]  /*2130*/  IADD3 R121, R19.reuse, 0x8, RZ ;  /* 0x0000000813797810 */ /* 0x040fe40007ffe0ff */
[----:B------:R-:W1:Y:S01]  /*2140*/  MUFU.TANH R37, R39 ;  /* 0x0000002700257308 */ /* 0x000e620000002400 */
[-C--:B------:R-:W-:Y:S02]  /*2150*/  IMNMX R124, R19, R92.reuse, PT ;  /* 0x0000005c137c7217 */ /* 0x080fe40003800200 */
[----:B------:R-:W-:Y:S01]  /*2160*/  IMNMX R121, R121, R92, PT ;  /* 0x0000005c79797217 */ /* 0x000fe20003800200 */
[----:B------:R-:W-:Y:S01]  /*2170*/  HMMA.16816.F32 R64, R8, R22, R64 ;  /* 0x000000160840723c */ /* 0x000fe20000001840 */
[C---:B------:R-:W-:Y:S02]  /*2180*/  IADD3 R19, R18.reuse, 0x1, RZ ;  /* 0x0000000112137810 */ /* 0x040fe40007ffe0ff */
[----:B------:R-:W-:Y:S01]  /*2190*/  IADD3 R12, R18, 0x10, RZ ;  /* 0x00000010120c7810 */ /* 0x000fe20007ffe0ff */
[----:B------:R-:W1:Y:S01]  /*21a0*/  MUFU.TANH R157, R52 ;  /* 0x00000034009d7308 */ /* 0x000e620000002400 */
[CC--:B------:R-:W-:Y:S01]  /*21b0*/  ISETP.GE.AND P6, PT, R19.reuse, R124.reuse, PT ;  /* 0x0000007c1300720c */ /* 0x0c0fe20003fc6270 */
[----:B------:R-:W-:Y:S01]  /*21c0*/  FMUL.FTZ R48, R48, c[0x0][0x2ec] ;  /* 0x0000bb0030307a20 */ /* 0x000fe20000410000 */
[-C--:B------:R-:W-:Y:S01]  /*21d0*/  ISETP.GE.AND P3, PT, R19, R121.reuse, PT ;  /* 0x000000791300720c */ /* 0x080fe20003f66270 */
[----:B------:R-:W-:Y:S01]  /*21e0*/  FMUL.FTZ R49, R49, c[0x0][0x2ec] ;  /* 0x0000bb0031317a20 */ /* 0x000fe20000410000 */
[----:B------:R-:W-:Y:S01]  /*21f0*/  IADD3 R19, R18, 0x9, RZ ;  /* 0x0000000912137810 */ /* 0x000fe20007ffe0ff */
[----:B------:R-:W-:Y:S01]  /*2200*/  FMUL.FTZ R50, R50, c[0x0][0x2ec] ;  /* 0x0000bb0032327a20 */ /* 0x000fe20000410000 */
[----:B------:R-:W-:Y:S01]  /*2210*/  FSEL R33, R33, -INF , !P6 ;  /* 0xff80000021217808 */ /* 0x000fe20007000000 */
[----:B------:R-:W1:Y:S01]  /*2220*/  MUFU.TANH R127, R48 ;  /* 0x00000030007f7308 */ /* 0x000e620000002400 */
[-C--:B------:R-:W-:Y:S01]  /*2230*/  ISETP.GE.AND P1, PT, R24, R121.reuse, PT ;  /* 0x000000791800720c */ /* 0x080fe20003f26270 */
[----:B------:R-:W-:Y:S01]  /*2240*/  FMUL.FTZ R51, R51, c[0x0][0x2ec] ;  /* 0x0000bb0033337a20 */ /* 0x000fe20000410000 */
[-C--:B------:R-:W-:Y:S01]  /*2250*/  ISETP.GE.AND P0, PT, R19, R124.reuse, PT ;  /* 0x0000007c1300720c */ /* 0x080fe20003f06270 */
[----:B------:R-:W-:Y:S01]  /*2260*/  FMUL.FTZ R71, R71, c[0x0][0x2ec] ;  /* 0x0000bb0047477a20 */ /* 0x000fe20000410000 */
[-C--:B------:R-:W-:Y:S01]  /*2270*/  ISETP.GE.AND P2, PT, R12, R124.reuse, PT ;  /* 0x0000007c0c00720c */ /* 0x080fe20003f46270 */
[----:B------:R-:W-:Y:S01]  /*2280*/  FMUL.FTZ R68, R68, c[0x0][0x2ec] ;  /* 0x0000bb0044447a20 */ /* 0x000fe20000410000 */
[-C--:B------:R-:W-:Y:S01]  /*2290*/  ISETP.GE.AND P6, PT, R12, R121.reuse, PT ;  /* 0x000000790c00720c */ /* 0x080fe20003fc6270 */
[----:B------:R-:W1:Y:S01]  /*22a0*/  MUFU.TANH R103, R71 ;  /* 0x0000004700677308 */ /* 0x000e620000002400 */
[----:B------:R-:W-:Y:S01]  /*22b0*/  IADD3 R12, R18, 0x18, RZ ;  /* 0x00000018120c7810 */ /* 0x000fe20007ffe0ff */
[----:B------:R-:W-:Y:S01]  /*22c0*/  FMUL.FTZ R69, R69, c[0x0][0x2ec] ;  /* 0x0000bb0045457a20 */ /* 0x000fe20000410000 */
[-C--:B------:R-:W-:Y:S01]  /*22d0*/  ISETP.GE.AND P4, PT, R24, R124.reuse, PT ;  /* 0x0000007c1800720c */ /* 0x080fe20003f86270 */
[----:B------:R-:W-:Y:S01]  /*22e0*/  FMUL.FTZ R70, R70, c[0x0][0x2ec] ;  /* 0x0000bb0046467a20 */ /* 0x000fe20000410000 */
[----:B------:R-:W-:Y:S01]  /*22f0*/  IADD3 R13, R18, 0x11, RZ ;  /* 0x00000011120d7810 */ /* 0x000fe20007ffe0ff */
[----:B------:R-:W-:Y:S01]  /*2300*/  FMUL.FTZ R64, R64, c[0x0][0x2ec] ;  /* 0x0000bb0040407a20 */ /* 0x000fe20000410000 */
[----:B---3--:R-:W-:Y:S01]  /*2310*/  FSEL R14, R41, -INF , !P1 ;  /* 0xff800000290e7808 */ /* 0x008fe20004800000 */
[----:B------:R-:W-:Y:S01]  /*2320*/  MUFU.TANH R113, R53 ;  /* 0x0000003500717308 */ /* 0x000fe20000002400 */
[----:B------:R-:W-:Y:S01]  /*2330*/  FSEL R15, R40, -INF , !P0 ;  /* 0xff800000280f7808 */ /* 0x000fe20004000000 */
[----:B------:R-:W-:Y:S01]  /*2340*/  FMUL.FTZ R65, R65, c[0x0][0x2ec] ;  /* 0x0000bb0041417a20 */ /* 0x000fe20000410000 */
[-C--:B------:R-:W-:Y:S01]  /*2350*/  ISETP.GE.AND P5, PT, R19, R121.reuse, PT ;  /* 0x000000791300720c */ /* 0x080fe20003fa6270 */
[----:B------:R-:W-:Y:S01]  /*2360*/  FMUL.FTZ R66, R66, c[0x0][0x2ec] ;  /* 0x0000bb0042427a20 */ /* 0x000fe20000410000 */
[C---:B------:R-:W-:Y:S01]  /*2370*/  ISETP.GE.AND P1, PT, R12.reuse, R124, PT ;  /* 0x0000007c0c00720c */ /* 0x040fe20003f26270 */
[----:B------:R-:W-:Y:S01]  /*2380*/  FMUL.FTZ R67, R67, c[0x0][0x2ec] ;  /* 0x0000bb0043437a20 */ /* 0x000fe20000410000 */
[----:B------:R-:W-:Y:S01]  /*2390*/  ISETP.GE.AND P0, PT, R12, R121, PT ;  /* 0x000000790c00720c */ /* 0x000fe20003f06270 */
[----:B------:R-:W3:Y:S01]  /*23a0*/  MUFU.TANH R174, R54 ;  /* 0x0000003600ae7308 */ /* 0x000ee20000002400 */
[----:B------:R-:W-:-:S02]  /*23b0*/  FSEL R19, R35, -INF , !P4 ;  /* 0xff80000023137808 */ /* 0x000fc40006000000 */
[C---:B------:R-:W-:Y:S02]  /*23c0*/  IADD3 R12, R18.reuse, 0x19, RZ ;  /* 0x00000019120c7810 */ /* 0x040fe40007ffe0ff */
[----:B------:R-:W-:Y:S02]  /*23d0*/  ISETP.GE.AND P4, PT, R13, R121, PT ;  /* 0x000000790d00720c */ /* 0x000fe40003f86270 */
[C---:B------:R-:W-:Y:S01]  /*23e0*/  IADD3 R20, R18.reuse, 0x20, RZ ;  /* 0x0000002012147810 */ /* 0x040fe20007ffe0ff */
[----:B------:R-:W1:Y:S01]  /*23f0*/  MUFU.TANH R172, R55 ;  /* 0x0000003700ac7308 */ /* 0x000e620000002400 */
[----:B------:R-:W-:Y:S02]  /*2400*/  IADD3 R11, R18, 0x21, RZ ;  /* 0x00000021120b7810 */ /* 0x000fe40007ffe0ff */
[----:B-----5:R-:W-:Y:S02]  /*2410*/  FSEL R34, R34, -INF , !P3 ;  /* 0xff80000022227808 */ /* 0x020fe40005800000 */
[----:B------:R-:W-:-:S02]  /*2420*/  FSEL R56, R56, -INF , !P5 ;  /* 0xff80000038387808 */ /* 0x000fc40006800000 */
[----:B------:R-:W-:Y:S01]  /*2430*/  FSEL R21, R28, -INF , !P2 ;  /* 0xff8000001c157808 */ /* 0x000fe20005000000 */
[----:B------:R-:W-:Y:S01]  /*2440*/  MUFU.TANH R115, R49 ;  /* 0x0000003100737308 */ /* 0x000fe20000002400 */
[-C--:B------:R-:W-:Y:S02]  /*2450*/  ISETP.GE.AND P3, PT, R13, R124.reuse, PT ;  /* 0x0000007c0d00720c */ /* 0x080fe40003f66270 */
[C---:B------:R-:W-:Y:S02]  /*2460*/  ISETP.GE.AND P5, PT, R12.reuse, R124, PT ;  /* 0x0000007c0c00720c */ /* 0x040fe40003fa6270 */
[----:B------:R-:W-:Y:S02]  /*2470*/  ISETP.GE.AND P2, PT, R12, R121, PT ;  /* 0x000000790c00720c */ /* 0x000fe40003f46270 */
[----:B----4-:R-:W-:Y:S01]  /*2480*/  FSEL R12, R30, -INF , !P6 ;  /* 0xff8000001e0c7808 */ /* 0x010fe20007000000 */
[----:B------:R-:W4:Y:S01]  /*2490*/  MUFU.TANH R170, R50 ;  /* 0x0000003200aa7308 */ /* 0x000f220000002400 */
[----:B------:R-:W-:-:S02]  /*24a0*/  FSEL R8, R31, -INF , !P4 ;  /* 0xff8000001f087808 */ /* 0x000fc40006000000 */
[----:B--2---:R-:W-:Y:S02]  /*24b0*/  FSEL R9, R16, -INF , !P1 ;  /* 0xff80000010097808 */ /* 0x004fe40004800000 */
[-C--:B------:R-:W-:Y:S02]  /*24c0*/  ISETP.GE.AND P6, PT, R20, R124.reuse, PT ;  /* 0x0000007c1400720c */ /* 0x080fe40003fc6270 */
[C---:B------:R-:W-:Y:S01]  /*24d0*/  ISETP.GE.AND P4, PT, R11.reuse, R124, PT ;  /* 0x0000007c0b00720c */ /* 0x040fe20003f86270 */
[----:B------:R-:W2:Y:S01]  /*24e0*/  MUFU.TANH R168, R51 ;  /* 0x0000003300a87308 */ /* 0x000ea20000002400 */
[----:B------:R-:W-:Y:S02]  /*24f0*/  ISETP.GE.AND P1, PT, R11, R121, PT ;  /* 0x000000790b00720c */ /* 0x000fe40003f26270 */
[C---:B------:R-:W-:Y:S02]  /*2500*/  IADD3 R10, R18.reuse, 0x28, RZ ;  /* 0x00000028120a7810 */ /* 0x040fe40007ffe0ff */
[----:B------:R-:W-:-:S02]  /*2510*/  IADD3 R11, R18, 0x29, RZ ;  /* 0x00000029120b7810 */ /* 0x000fc40007ffe0ff */
[----:B------:R-:W-:Y:S01]  /*2520*/  FSEL R13, R29, -INF , !P3 ;  /* 0xff8000001d0d7808 */ /* 0x000fe20005800000 */
[----:B------:R-:W5:Y:S01]  /*2530*/  MUFU.TANH R106, R68 ;  /* 0x00000044006a7308 */ /* 0x000f620000002400 */
[----:B------:R-:W-:Y:S02]  /*2540*/  ISETP.GE.AND P3, PT, R20, R121, PT ;  /* 0x000000791400720c */ /* 0x000fe40003f66270 */
[----:B------:R-:W-:Y:S02]  /*2550*/  FSEL R22, R36, -INF , !P0 ;  /* 0xff80000024167808 */ /* 0x000fe40004000000 */
[----:B-1----:R-:W-:Y:S02]  /*2560*/  FSEL R20, R37, -INF , !P2 ;  /* 0xff80000025147808 */ /* 0x002fe40005000000 */
[----:B------:R-:W-:Y:S01]  /*2570*/  FSEL R157, R157, -INF , !P6 ;  /* 0xff8000009d9d7808 */ /* 0x000fe20007000000 */
[----:B------:R-:W-:Y:S01]  /*2580*/  MUFU.TANH R105, R69 ;  /* 0x0000004500697308 */ /* 0x000fe20000002400 */
[----:B------:R-:W-:-:S02]  /*2590*/  ISETP.GE.AND P0, PT, R10, R124, PT ;  /* 0x0000007c0a00720c */ /* 0x000fc40003f06270 */
[C---:B------:R-:W-:Y:S02]  /*25a0*/  ISETP.GE.AND P2, PT, R11.reuse, R124, PT ;  /* 0x0000007c0b00720c */ /* 0x040fe40003f46270 */
[-C--:B------:R-:W-:Y:S02]  /*25b0*/  ISETP.GE.AND P6, PT, R11, R121.reuse, PT ;  /* 0x000000790b00720c */ /* 0x080fe40003fc6270 */
[----:B------:R-:W-:Y:S01]  /*25c0*/  IADD3 R11, R18, 0x31, RZ ;  /* 0x00000031120b7810 */ /* 0x000fe20007ffe0ff */
[----:B------:R-:W1:Y:S01]  /*25d0*/  MUFU.TANH R104, R70 ;  /* 0x0000004600687308 */ /* 0x000e620000002400 */
[----:B------:R-:W-:Y:S02]  /*25e0*/  FSEL R127, R127, -INF , !P0 ;  /* 0xff8000007f7f7808 */ /* 0x000fe40004000000 */
[----:B------:R-:W-:Y:S02]  /*25f0*/  FSEL R17, R17, -INF , !P5 ;  /* 0xff80000011117808 */ /* 0x000fe40006800000 */
[----:B------:R-:W-:-:S02]  /*2600*/  ISETP.GE.AND P0, PT, R11, R121, PT ;  /* 0x000000790b00720c */ /* 0x000fc40003f06270 */
[----:B------:R-:W-:Y:S01]  /*2610*/  ISETP.GE.AND P5, PT, R10, R121, PT ;  /* 0x000000790a00720c */ /* 0x000fe20003fa6270 */
[----:B------:R-:W1:Y:S01]  /*2620*/  MUFU.TANH R110, R64 ;  /* 0x00000040006e7308 */ /* 0x000e620000002400 */
[----:B------:R-:W-:Y:S02]  /*2630*/  IADD3 R10, R18, 0x30, RZ ;  /* 0x00000030120a7810 */ /* 0x000fe40007ffe0ff */
[----:B------:R-:W-:Y:S02]  /*2640*/  FSEL R103, R103, -INF , !P0 ;  /* 0xff80000067677808 */ /* 0x000fe40004000000 */
[----:B---3--:R-:W-:Y:S02]  /*2650*/  FSEL R174, R174, -INF , !P3 ;  /* 0xff800000aeae7808 */ /* 0x008fe40005800000 */
[----:B------:R-:W-:Y:S01]  /*2660*/  FSEL R113, R113, -INF , !P4 ;  /* 0xff80000071717808 */ /* 0x000fe20006000000 */
[----:B------:R-:W-:Y:S01]  /*2670*/  MUFU.TANH R109, R65 ;  /* 0x00000041006d7308 */ /* 0x000fe20000002400 */
[----:B------:R-:W-:-:S02]  /*2680*/  ISETP.GE.AND P0, PT, R120, 0x2, PT ;  /* 0x000000027800780c */ /* 0x000fc40003f06270 */
[CC--:B------:R-:W-:Y:S02]  /*2690*/  ISETP.GE.AND P3, PT, R10.reuse, R124.reuse, PT ;  /* 0x0000007c0a00720c */ /* 0x0c0fe40003f66270 */
[----:B------:R-:W-:Y:S02]  /*26a0*/  ISETP.GE.AND P4, PT, R10, R121, PT ;  /* 0x000000790a00720c */ /* 0x000fe40003f86270 */
[----:B------:R-:W-:Y:S01]  /*26b0*/  IADD3 R10, R18, 0x38, RZ ;  /* 0x00000038120a7810 */ /* 0x000fe20007ffe0ff */
[----:B------:R-:W3:Y:S01]  /*26c0*/  MUFU.TANH R108, R66 ;  /* 0x00000042006c7308 */ /* 0x000ee20000002400 */
[----:B------:R-:W-:Y:S02]  /*26d0*/  FSEL R172, R172, -INF , !P1 ;  /* 0xff800000acac7808 */ /* 0x000fe40004800000 */
[----:B----4-:R-:W-:Y:S02]  /*26e0*/  FSEL R170, R170, -INF , !P5 ;  /* 0xff800000aaaa7808 */ /* 0x010fe40006800000 */
[----:B------:R-:W-:Y:S01]  /*26f0*/  FSEL R115, R115, -INF , !P2 ;  /* 0xff80000073737808 */ /* 0x000fe20005000000 */
[----:B------:R-:W-:Y:S01]  /*2700*/  BAR.SYNC.DEFER_BLOCKING 0x0 ;  /* 0x0000000000007b1d */ /* 0x000fe20000010000 */
[----:B------:R-:W-:-:S02]  /*2710*/  ISETP.GE.AND P1, PT, R11, R124, PT ;  /* 0x0000007c0b00720c */ /* 0x000fc40003f26270 */
[C---:B------:R-:W-:Y:S02]  /*2720*/  ISETP.GE.AND P5, PT, R10.reuse, R124, PT ;  /* 0x0000007c0a00720c */ /* 0x040fe40003fa6270 */
[----:B------:R-:W-:Y:S01]  /*2730*/  ISETP.GE.AND P2, PT, R10, R121, PT ;  /* 0x000000790a00720c */ /* 0x000fe20003f46270 */
[----:B------:R-:W4:Y:S01]  /*2740*/  MUFU.TANH R107, R67 ;  /* 0x00000043006b7308 */ /* 0x000f220000002400 */
[----:B------:R-:W-:Y:S02]  /*2750*/  IADD3 R10, R18, 0x39, RZ ;  /* 0x00000039120a7810 */ /* 0x000fe40007ffe0ff */
[----:B--2---:R-:W-:Y:S02]  /*2760*/  FSEL R168, R168, -INF , !P6 ;  /* 0xff800000a8a87808 */ /* 0x004fe40007000000 */
[----:B-----5:R-:W-:Y:S02]  /*2770*/  FSEL R106, R106, -INF , !P3 ;  /* 0xff8000006a6a7808 */ /* 0x020fe40005800000 */
[----:B-1----:R-:W-:-:S02]  /*2780*/  FSEL R104, R104, -INF , !P4 ;  /* 0xff80000068687808 */ /* 0x002fc40006000000 */
[----:B------:R-:W-:Y:S02]  /*2790*/  FSEL R105, R105, -INF , !P1 ;  /* 0xff80000069697808 */ /* 0x000fe40004800000 */
[CC--:B------:R-:W-:Y:S02]  /*27a0*/  ISETP.GE.AND P6, PT, R18.reuse, R124.reuse, PT ;  /* 0x0000007c1200720c */ /* 0x0c0fe40003fc6270 */
[-C--:B------:R-:W-:Y:S02]  /*27b0*/  ISETP.GE.AND P3, PT, R18, R121.reuse, PT ;  /* 0x000000791200720c */ /* 0x080fe40003f66270 */
[C---:B------:R-:W-:Y:S02]  /*27c0*/  ISETP.GE.AND P4, PT, R10.reuse, R124, PT ;  /* 0x0000007c0a00720c */ /* 0x040fe40003f86270 */
[----:B------:R-:W-:Y:S02]  /*27d0*/  ISETP.GE.AND P1, PT, R10, R121, PT ;  /* 0x000000790a00720c */ /* 0x000fe40003f26270 */
[----:B------:R-:W-:-:S02]  /*27e0*/  FSEL R110, R110, -INF , !P5 ;  /* 0xff8000006e6e7808 */ /* 0x000fc40006800000 */
[----:B---3--:R-:W-:Y:S02]  /*27f0*/  FSEL R108, R108, -INF , !P2 ;  /* 0xff8000006c6c7808 */ /* 0x008fe40005000000 */
[----:B------:R-:W-:Y:S02]  /*2800*/  FSEL R0, R0, -INF , !P6 ;  /* 0xff80000000007808 */ /* 0x000fe40007000000 */
[----:B------:R-:W-:Y:S02]  /*2810*/  FSEL R32, R32, -INF , !P3 ;  /* 0xff80000020207808 */ /* 0x000fe40005800000 */
[----:B------:R-:W-:Y:S02]  /*2820*/  FSEL R109, R109, -INF , !P4 ;  /* 0xff8000006d6d7808 */ /* 0x000fe40006000000 */
[----:B----4-:R-:W-:Y:S01]  /*2830*/  FSEL R107, R107, -INF , !P1 ;  /* 0xff8000006b6b7808 */ /* 0x010fe20004800000 */
        /* <DEDUP_REMOVED lines=29> */
.L_x_511:
        /* <DEDUP_REMOVED lines=25> */
[----:B------:R-:W-:Y:S01]  /*2ba0*/  FMNMX.FTZ R2, R104, R7, !PT ;  /* 0x0000000768027209 */ /* 0x000fe20007810000 */
[----:B------:R-:W-:Y:S01]  /*2bb0*/  LDSM.16.MT88.4 R92, [R140+0x8000] ;  /* 0x008000008c5c783b */ /* 0x000fe20000004200 */
[----:B------:R-:W-:-:S02]  /*2bc0*/  FMNMX.FTZ R6, R110, R11, !PT ;  /* 0x0000000b6e067209 */ /* 0x000fc40007810000 */
[----:B------:R-:W-:Y:S01]  /*2bd0*/  FMNMX.FTZ R7, R103, R2, !PT ;  /* 0x0000000267077209 */ /* 0x000fe20007810000 */
[----:B------:R-:W-:Y:S01]  /*2be0*/  LDSM.16.MT88.4 R40, [R140+0xa000] ;  /* 0x00a000008c28783b */ /* 0x000fe20000004200 */
[----:B------:R-:W-:Y:S02]  /*2bf0*/  FMNMX.FTZ R6, R109, R6, !PT ;  /* 0x000000066d067209 */ /* 0x000fe40007810000 */
[----:B------:R-:W-:Y:S02]  /*2c00*/  FMNMX.FTZ R10, R108, R7, !PT ;  /* 0x000000076c0a7209 */ /* 0x000fe40007810000 */
[----:B------:R-:W-:Y:S01]  /*2c10*/  LEA R138, R5, R140, 0x1 ;  /* 0x0000008c058a7211 */ /* 0x000fe200078e08ff */
[----:B------:R-:W1:Y:S01]  /*2c20*/  SHFL.BFLY PT, R11, R6, 0x2, 0x1f ;  /* 0x0c401f00060b7f89 */ /* 0x000e6200000e0000 */
[----:B------:R-:W-:Y:S02]  /*2c30*/  FMNMX.FTZ R10, R107, R10, !PT ;  /* 0x0000000a6b0a7209 */ /* 0x000fe40007810000 */
[C---:B------:R-:W-:Y:S01]  /*2c40*/  LEA R137, R3.reuse, R140, 0x1 ;  /* 0x0000008c03897211 */ /* 0x040fe200078e08ff */
[----:B------:R-:W-:Y:S01]  /*2c50*/  LDSM.16.MT88.4 R84, [R138+0x8000] ;  /* 0x008000008a54783b */ /* 0x000fe20000004200 */
[----:B------:R-:W-:-:S03]  /*2c60*/  LEA R136, R3, R138, 0x1 ;  /* 0x0000008a03887211 */ /* 0x000fc600078e08ff */
[----:B------:R-:W2:Y:S04]  /*2c70*/  SHFL.BFLY PT, R7, R10, 0x2, 0x1f ;  /* 0x0c401f000a077f89 */ /* 0x000ea800000e0000 */
[----:B------:R-:W-:Y:S04]  /*2c80*/  LDSM.16.MT88.4 R76, [R137+0x8000] ;  /* 0x00800000894c783b */ /* 0x000fe80000004200 */
[----:B------:R-:W-:Y:S04]  /*2c90*/  LDSM.16.MT88.4 R68, [R136+0x8000] ;  /* 0x008000008844783b */ /* 0x000fe80000004200 */
[----:B------:R-:W-:Y:S01]  /*2ca0*/  LDSM.16.MT88.4 R48, [R138+0xa000] ;  /* 0x00a000008a30783b */ /* 0x000fe20000004200 */
[----:B-1----:R-:W-:-:S05]  /*2cb0*/  FMNMX.FTZ R11, R6, R11, !PT ;  /* 0x0000000b060b7209 */ /* 0x002fca0007810000 */
[----:B------:R-:W1:Y:S01]  /*2cc0*/  SHFL.BFLY PT, R2, R11, 0x1, 0x1f ;  /* 0x0c201f000b027f89 */ /* 0x000e6200000e0000 */
[----:B--2---:R-:W-:-:S05]  /*2cd0*/  FMNMX.FTZ R7, R10, R7, !PT ;  /* 0x000000070a077209 */ /* 0x004fca0007810000 */
[----:B------:R-:W2:Y:S01]  /*2ce0*/  SHFL.BFLY PT, R6, R7, 0x1, 0x1f ;  /* 0x0c201f0007067f89 */ /* 0x000ea200000e0000 */
[----:B-1----:R-:W-:-:S04]  /*2cf0*/  FMNMX.FTZ R2, R11, R2, !PT ;  /* 0x000000020b027209 */ /* 0x002fc80007810000 */
[C---:B------:R-:W-:Y:S01]  /*2d00*/  FSETP.NEU.FTZ.AND P1, PT, R2.reuse, -INF , PT ;  /* 0xff8000000200780b */ /* 0x040fe20003f3d000 */
[----:B------:R-:W-:-:S05]  /*2d10*/  FMUL.FTZ R112, R2, c[0x0][0x23c] ;  /* 0x00008f0002707a20 */ /* 0x000fca0000410000 */
[----:B------:R-:W-:-:S05]  /*2d20*/  FSEL R112, R112, RZ, P1 ;  /* 0x000000ff70707208 */ /* 0x000fca0000800000 */
[--C-:B------:R-:W-:Y:S01]  /*2d30*/  FFMA.FTZ R100, R0, c[0x0][0x23c], -R112.reuse ;  /* 0x00008f0000647a23 */ /* 0x100fe20000010870 */
[----:B--2---:R-:W-:Y:S01]  /*2d40*/  FMNMX.FTZ R0, R7, R6, !PT ;  /* 0x0000000607007209 */ /* 0x004fe20007810000 */
[--C-:B------:R-:W-:Y:S02]  /*2d50*/  FFMA.FTZ R35, R33, c[0x0][0x23c], -R112.reuse ;  /* 0x00008f0021237a23 */ /* 0x100fe40000010870 */
[--C-:B------:R-:W-:Y:S01]  /*2d60*/  FFMA.FTZ R33, R19, c[0x0][0x23c], -R112.reuse ;  /* 0x00008f0013217a23 */ /* 0x100fe20000010870 */
[C---:B------:R-:W-:Y:S01]  /*2d70*/  FSETP.NEU.FTZ.AND P1, PT, R0.reuse, -INF , PT ;  /* 0xff8000000000780b */ /* 0x040fe20003f3d000 */
[----:B------:R-:W-:Y:S01]  /*2d80*/  FMUL.FTZ R111, R0, c[0x0][0x23c] ;  /* 0x00008f00006f7a20 */ /* 0x000fe20000410000 */
[----:B------:R-:W-:Y:S01]  /*2d90*/  MUFU.EX2 R100, R100 ;  /* 0x0000006400647308 */ /* 0x000fe20000000800 */
[--C-:B------:R-:W-:Y:S02]  /*2da0*/  FFMA.FTZ R30, R15, c[0x0][0x23c], -R112.reuse ;  /* 0x00008f000f1e7a23 */ /* 0x100fe40000010870 */
[--C-:B------:R-:W-:Y:S01]  /*2db0*/  FFMA.FTZ R27, R9, c[0x0][0x23c], -R112.reuse ;  /* 0x00008f00091b7a23 */ /* 0x100fe20000010870 */
[----:B------:R-:W-:Y:S01]  /*2dc0*/  FSEL R111, R111, RZ, P1 ;  /* 0x000000ff6f6f7208 */ /* 0x000fe20000800000 */
[----:B------:R-:W-:-:S02]  /*2dd0*/  FFMA.FTZ R29, R21, c[0x0][0x23c], -R112 ;  /* 0x00008f00151d7a23 */ /* 0x000fc40000010870 */
[--C-:B------:R-:W-:Y:S01]  /*2de0*/  FFMA.FTZ R28, R13, c[0x0][0x23c], -R112.reuse ;  /* 0x00008f000d1c7a23 */ /* 0x100fe20000010870 */
[----:B------:R-:W1:Y:S01]  /*2df0*/  MUFU.EX2 R35, R35 ;  /* 0x0000002300237308 */ /* 0x000e620000000800 */
[--C-:B------:R-:W-:Y:S02]  /*2e00*/  FFMA.FTZ R101, R34, c[0x0][0x23c], -R111.reuse ;  /* 0x00008f0022657a23 */ /* 0x100fe4000001086f */
[--C-:B------:R-:W-:Y:S02]  /*2e10*/  FFMA.FTZ R102, R32, c[0x0][0x23c], -R111.reuse ;  /* 0x00008f0020667a23 */ /* 0x100fe4000001086f */
[--C-:B------:R-:W-:Y:S02]  /*2e20*/  FFMA.FTZ R34, R14, c[0x0][0x23c], -R111.reuse ;  /* 0x00008f000e227a23 */ /* 0x100fe4000001086f */
[--C-:B------:R-:W-:Y:S01]  /*2e30*/  FFMA.FTZ R31, R56, c[0x0][0x23c], -R111.reuse ;  /* 0x00008f00381f7a23 */ /* 0x100fe2000001086f */
[----:B------:R-:W-:Y:S01]  /*2e40*/  MUFU.EX2 R33, R33 ;  /* 0x0000002100217308 */ /* 0x000fe20000000800 */
[----:B------:R-:W-:Y:S01]  /*2e50*/  FFMA.FTZ R25, R8, c[0x0][0x23c], -R111 ;  /* 0x00008f0008197a23 */ /* 0x000fe2000001086f */
[----:B------:R-:W-:Y:S01]  /*2e60*/  LDSM.16.MT88.4 R56, [R137+0xa000] ;  /* 0x00a000008938783b */ /* 0x000fe20000004200 */
[----:B------:R-:W-:-:S02]  /*2e70*/  FFMA.FTZ R24, R17, c[0x0][0x23c], -R112 ;  /* 0x00008f0011187a23 */ /* 0x000fc40000010870 */
[--C-:B------:R-:W-:Y:S01]  /*2e80*/  FFMA.FTZ R32, R12, c[0x0][0x23c], -R111.reuse ;  /* 0x00008f000c207a23 */ /* 0x100fe2000001086f */
[----:B------:R-:W2:Y:S01]  /*2e90*/  LDSM.16.MT88.4 R8, [R138+0x8800] ;  /* 0x008800008a08783b */ /* 0x000ea20000004200 */
[--C-:B------:R-:W-:Y:S01]  /*2ea0*/  FFMA.FTZ R26, R22, c[0x0][0x23c], -R111.reuse ;  /* 0x00008f00161a7a23 */ /* 0x100fe2000001086f */
[----:B------:R-:W3:Y:S01]  /*2eb0*/  MUFU.EX2 R30, R30 ;  /* 0x0000001e001e7308 */ /* 0x000ee20000000800 */
[----:B-1----:R-:W-:Y:S01]  /*2ec0*/  F2FP.PACK_AB R64, R35, R100 ;  /* 0x000000642340723e */ /* 0x002fe200000000ff */
[----:B------:R-:W-:Y:S01]  /*2ed0*/  FFMA.FTZ R20, R20, c[0x0][0x23c], -R111 ;  /* 0x00008f0014147a23 */ /* 0x000fe2000001086f */
[----:B------:R-:W1:Y:S01]  /*2ee0*/  LDSM.16.MT88.4 R12, [R140+0x8800] ;  /* 0x008800008c0c783b */ /* 0x000e620000004200 */
[--C-:B------:R-:W-:Y:S02]  /*2ef0*/  FFMA.FTZ R166, R157, c[0x0][0x23c], -R112.reuse ;  /* 0x00008f009da67a23 */ /* 0x100fe40000010870 */
[--C-:B------:R-:W-:Y:S01]  /*2f00*/  FFMA.FTZ R113, R113, c[0x0][0x23c], -R112.reuse ;  /* 0x00008f0071717a23 */ /* 0x100fe20000010870 */
[----:B------:R-:W-:Y:S01]  /*2f10*/  LDSM.16.MT88.4 R16, [R137+0x8800] ;  /* 0x008800008910783b */ /* 0x000fe20000004200 */
[----:B------:R-:W-:Y:S01]  /*2f20*/  MUFU.EX2 R102, R102 ;  /* 0x0000006600667308 */ /* 0x000fe20000000800 */
[----:B------:R-:W-:-:S02]  /*2f30*/  FFMA.FTZ R114, R127, c[0x0][0x23c], -R112 ;  /* 0x00008f007f727a23 */ /* 0x000fc40000010870 */
[--C-:B------:R-:W-:Y:S02]  /*2f40*/  FFMA.FTZ R106, R106, c[0x0][0x23c], -R112.reuse ;  /* 0x00008f006a6a7a23 */ /* 0x100fe40000010870 */
[--C-:B------:R-:W-:Y:S02]  /*2f50*/  FFMA.FTZ R105, R105, c[0x0][0x23c], -R112.reuse ;  /* 0x00008f0069697a23 */ /* 0x100fe40000010870 */
[--C-:B------:R-:W-:Y:S01]  /*2f60*/  FFMA.FTZ R110, R110, c[0x0][0x23c], -R112.reuse ;  /* 0x00008f006e6e7a23 */ /* 0x100fe20000010870 */
[----:B------:R-:W4:Y:S01]  /*2f70*/  MUFU.EX2 R101, R101 ;  /* 0x0000006500657308 */ /* 0x000f220000000800 */
[----:B---3--:R-:W-:Y:S01]  /*2f80*/  F2FP.PACK_AB R66, R30, R33 ;  /* 0x000000211e42723e */ /* 0x008fe200000000ff */
[----:B------:R-:W-:Y:S02]  /*2f90*/  FFMA.FTZ R171, R109, c[0x0][0x23c], -R112 ;  /* 0x00008f006dab7a23 */ /* 0x000fe40000010870 */
[--C-:B------:R-:W-:Y:S02]  /*2fa0*/  FFMA.FTZ R104, R104, c[0x0][0x23c], -R111.reuse ;  /* 0x00008f0068687a23 */ /* 0x100fe4000001086f */
[----:B------:R-:W-:-:S02]  /*2fb0*/  FFMA.FTZ R103, R103, c[0x0][0x23c], -R111 ;  /* 0x00008f0067677a23 */ /* 0x000fc4000001086f */
[----:B------:R-:W-:Y:S01]  /*2fc0*/  MUFU.EX2 R34, R34 ;  /* 0x0000002200227308 */ /* 0x000fe20000000800 */
[----:B------:R-:W-:Y:S02]  /*2fd0*/  FFMA.FTZ R108, R108, c[0x0][0x23c], -R111 ;  /* 0x00008f006c6c7a23 */ /* 0x000fe4000001086f */
[----:B------:R-:W-:-:S04]  /*2fe0*/  FADD.FTZ R100, R100, R35 ;  /* 0x0000002364647221 */ /* 0x000fc80000010000 */
[----:B------:R-:W-:Y:S01]  /*2ff0*/  FADD.FTZ R33, R33, R100 ;  /* 0x0000006421217221 */ /* 0x000fe20000010000 */
[----:B------:R-:W3:Y:S01]  /*3000*/  MUFU.EX2 R31, R31 ;  /* 0x0000001f001f7308 */ /* 0x000ee20000000800 */
[----:B----4-:R-:W-:Y:S01]  /*3010*/  F2FP.PACK_AB R65, R101, R102 ;  /* 0x000000666541723e */ /* 0x010fe200000000ff */
[----:B------:R-:W-:Y:S02]  /*3020*/  FADD.FTZ R101, R102, R101 ;  /* 0x0000006566657221 */ /* 0x000fe40000010000 */
[----:B------:R-:W-:-:S04]  /*3030*/  FADD.FTZ R30, R30, R33 ;  /* 0x000000211e1e7221 */ /* 0x000fc80000010000 */
[----:B------:R-:W-:Y:S01]  /*3040*/  MUFU.EX2 R29, R29 ;  /* 0x0000001d001d7308 */ /* 0x000fe20000000800 */
[----:B---3--:R-:W-:-:S07]  /*3050*/  F2FP.PACK_AB R67, R31, R34 ;  /* 0x000000221f43723e */ /* 0x008fce00000000ff */
[----:B------:R-:W3:Y:S01]  /*3060*/  MUFU.EX2 R28, R28 ;  /* 0x0000001c001c7308 */ /* 0x000ee20000000800 */
[----:B------:R-:W-:-:S04]  /*3070*/  FADD.FTZ R34, R34, R101 ;  /* 0x0000006522227221 */ /* 0x000fc80000010000 */
[----:B------:R-:W-:Y:S01]  /*3080*/  FADD.FTZ R31, R31, R34 ;  /* 0x000000221f1f7221 */ /* 0x000fe20000010000 */
[C---:B------:R-:W-:Y:S02]  /*3090*/  HMMA.16816.F32 R88, R64.reuse, R84, RZ ;  /* 0x000000544058723c */ /* 0x040fe400000018ff */
[----:B------:R-:W-:Y:S06]  /*30a0*/  MUFU.EX2 R27, R27 ;  /* 0x0000001b001b7308 */ /* 0x000fec0000000800 */
[----:B------:R-:W-:Y:S02]  /*30b0*/  HMMA.16816.F32 R84, R64, R86, RZ ;  /* 0x000000564054723c */ /* 0x000fe400000018ff */
[----:B------:R-:W4:Y:S01]  /*30c0*/  MUFU.EX2 R24, R24 ;  /* 0x0000001800187308 */ /* 0x000f220000000800 */
[----:B---3--:R-:W-:Y:S01]  /*30d0*/  F2FP.PACK_AB R4, R28, R29 ;  /* 0x0000001d1c04723e */ /* 0x008fe200000000ff */
[----:B------:R-:W-:-:S04]  /*30e0*/  FADD.FTZ R29, R29, R30 ;  /* 0x0000001e1d1d7221 */ /* 0x000fc80000010000 */
[C---:B------:R-:W-:Y:S01]  /*30f0*/  HMMA.16816.F32 R96, R64.reuse, R92, RZ ;  /* 0x0000005c4060723c */ /* 0x040fe200000018ff */
[----:B------:R-:W-:Y:S01]  /*3100*/  FADD.FTZ R28, R28, R29 ;  /* 0x0000001d1c1c7221 */ /* 0x000fe20000010000 */
[----:B------:R-:W-:Y:S06]  /*3110*/  MUFU.EX2 R32, R32 ;  /* 0x0000002000207308 */ /* 0x000fec0000000800 */
[----:B------:R-:W-:Y:S02]  /*3120*/  HMMA.16816.F32 R92, R64, R94, RZ ;  /* 0x0000005e405c723c */ /* 0x000fe400000018ff */
[----:B------:R-:W3:Y:S01]  /*3130*/  MUFU.EX2 R25, R25 ;  /* 0x0000001900197308 */ /* 0x000ee20000000800 */
[----:B----4-:R-:W-:Y:S01]  /*3140*/  F2FP.PACK_AB R6, R24, R27 ;  /* 0x0000001b1806723e */ /* 0x010fe200000000ff */
[----:B------:R-:W-:-:S04]  /*3150*/  FADD.FTZ R27, R27, R28 ;  /* 0x0000001c1b1b7221 */ /* 0x000fc80000010000 */
[C---:B------:R-:W-:Y:S01]  /*3160*/  HMMA.16816.F32 R36, R64.reuse, R40, RZ ;  /* 0x000000284024723c */ /* 0x040fe200000018ff */
[----:B------:R-:W-:Y:S01]  /*3170*/  FADD.FTZ R27, R24, R27 ;  /* 0x0000001b181b7221 */ /* 0x000fe20000010000 */
        /* <DEDUP_REMOVED lines=8> */
[----:B------:R-:W-:Y:S01]  /*3200*/  HMMA.16816.F32 R76, R64, R78, RZ ;  /* 0x0000004e404c723c */ /* 0x000fe200000018ff */
[----:B----4-:R-:W-:Y:S01]  /*3210*/  F2FP.PACK_AB R7, R3, R26 ;  /* 0x0000001a0307723e */ /* 0x010fe200000000ff */
[----:B------:R-:W-:Y:S01]  /*3220*/  LDSM.16.MT88.4 R20, [R136+0x8800] ;  /* 0x008800008814783b */ /* 0x000fe20000004200 */
[----:B------:R-:W3:Y:S01]  /*3230*/  MUFU.EX2 R113, R113 ;  /* 0x0000007100717308 */ /* 0x000ee20000000800 */
[----:B------:R-:W-:-:S04]  /*3240*/  FADD.FTZ R26, R26, R25 ;  /* 0x000000191a1a7221 */ /* 0x000fc80000010000 */
[----:B------:R-:W-:Y:S01]  /*3250*/  HMMA.16816.F32 R72, R64, R68, RZ ;  /* 0x000000444048723c */ /* 0x000fe200000018ff */
[----:B------:R-:W-:Y:S02]  /*3260*/  FADD.FTZ R26, R3, R26 ;  /* 0x0000001a031a7221 */ /* 0x000fe40000010000 */
[----:B------:R-:W-:Y:S05]  /*3270*/  MUFU.EX2 R114, R114 ;  /* 0x0000007200727308 */ /* 0x000fea0000000800 */
[C---:B--2---:R-:W-:Y:S03]  /*3280*/  HMMA.16816.F32 R88, R4.reuse, R8, R88 ;  /* 0x000000080458723c */ /* 0x044fe60000001858 */
[----:B------:R-:W-:Y:S05]  /*3290*/  MUFU.EX2 R106, R106 ;  /* 0x0000006a006a7308 */ /* 0x000fea0000000800 */
[C---:B------:R-:W-:Y:S01]  /*32a0*/  HMMA.16816.F32 R84, R4.reuse, R10, R84 ;  /* 0x0000000a0454723c */ /* 0x040fe20000001854 */
[----:B------:R-:W2:Y:S02]  /*32b0*/  LDSM.16.MT88.4 R8, [R140+0xa800] ;  /* 0x00a800008c08783b */ /* 0x000ea40000004200 */
[----:B------:R-:W-:Y:S05]  /*32c0*/  MUFU.EX2 R105, R105 ;  /* 0x0000006900697308 */ /* 0x000fea0000000800 */
[C---:B-1----:R-:W-:Y:S03]  /*32d0*/  HMMA.16816.F32 R96, R4.reuse, R12, R96 ;  /* 0x0000000c0460723c */ /* 0x042fe60000001860 */
[----:B------:R-:W-:Y:S05]  /*32e0*/  MUFU.EX2 R110, R110 ;  /* 0x0000006e006e7308 */ /* 0x000fea0000000800 */
[----:B------:R-:W-:Y:S01]  /*32f0*/  HMMA.16816.F32 R92, R4, R14, R92 ;  /* 0x0000000e045c723c */ /* 0x000fe2000000185c */
[----:B------:R-:W1:Y:S02]  /*3300*/  LDSM.16.MT88.4 R12, [R136+0xa000] ;  /* 0x00a00000880c783b */ /* 0x000e640000004200 */
[----:B------:R-:W-:Y:S05]  /*3310*/  MUFU.EX2 R171, R171 ;  /* 0x000000ab00ab7308 */ /* 0x000fea0000000800 */
[C---:B------:R-:W-:Y:S03]  /*3320*/  HMMA.16816.F32 R44, R64.reuse, R48, RZ ;  /* 0x00000030402c723c */ /* 0x040fe600000018ff */
[----:B------:R-:W-:Y:S05]  /*3330*/  MUFU.EX2 R104, R104 ;  /* 0x0000006800687308 */ /* 0x000fea0000000800 */
[C---:B------:R-:W-:Y:S03]  /*3340*/  HMMA.16816.F32 R52, R64.reuse, R56, RZ ;  /* 0x000000384034723c */ /* 0x040fe600000018ff */
[----:B------:R-:W-:Y:S05]  /*3350*/  MUFU.EX2 R103, R103 ;  /* 0x0000006700677308 */ /* 0x000fea0000000800 */
[----:B------:R-:W-:Y:S08]  /*3360*/  HMMA.16816.F32 R68, R64, R70, RZ ;  /* 0x000000464044723c */ /* 0x000ff000000018ff */
[C---:B--2---:R-:W-:Y:S08]  /*3370*/  HMMA.16816.F32 R36, R4.reuse, R8, R36 ;  /* 0x000000080424723c */ /* 0x044ff00000001824 */
[----:B------:R-:W-:Y:S01]  /*3380*/  HMMA.16816.F32 R40, R4, R10, R40 ;  /* 0x0000000a0428723c */ /* 0x000fe20000001828 */
[----:B------:R-:W2:Y:S07]  /*3390*/  LDSM.16.MT88.4 R8, [R136+0xa800] ;  /* 0x00a800008808783b */ /* 0x000eae0000004200 */
[C---:B------:R-:W-:Y:S08]  /*33a0*/  HMMA.16816.F32 R48, R64.reuse, R50, RZ ;  /* 0x000000324030723c */ /* 0x040ff000000018ff */
[C---:B------:R-:W-:Y:S08]  /*33b0*/  HMMA.16816.F32 R56, R64.reuse, R58, RZ ;  /* 0x0000003a4038723c */ /* 0x040ff000000018ff */
[C---:B-1----:R-:W-:Y:S08]  /*33c0*/  HMMA.16816.F32 R60, R64.reuse, R12, RZ ;  /* 0x0000000c403c723c */ /* 0x042ff000000018ff */
[----:B------:R-:W-:Y:S01]  /*33d0*/  HMMA.16816.F32 R64, R64, R14, RZ ;  /* 0x0000000e4040723c */ /* 0x000fe200000018ff */
[----:B------:R-:W1:Y:S07]  /*33e0*/  LDSM.16.MT88.4 R12, [R137+0xa800] ;  /* 0x00a80000890c783b */ /* 0x000e6e0000004200 */
[C---:B------:R-:W-:Y:S08]  /*33f0*/  HMMA.16816.F32 R80, R4.reuse, R16, R80 ;  /* 0x000000100450723c */ /* 0x040ff00000001850 */
[C---:B------:R-:W-:Y:S01]  /*3400*/  HMMA.16816.F32 R76, R4.reuse, R18, R76 ;  /* 0x00000012044c723c */ /* 0x040fe2000000184c */
[----:B------:R-:W4:Y:S07]  /*3410*/  LDSM.16.MT88.4 R16, [R138+0xa800] ;  /* 0x00a800008a10783b */ /* 0x000f2e0000004200 */
[C---:B--2---:R-:W-:Y:S08]  /*3420*/  HMMA.16816.F32 R60, R4.reuse, R8, R60 ;  /* 0x00000008043c723c */ /* 0x044ff0000000183c */
[C---:B------:R-:W-:Y:S01]  /*3430*/  HMMA.16816.F32 R64, R4.reuse, R10, R64 ;  /* 0x0000000a0440723c */ /* 0x040fe20000001840 */
[----:B------:R-:W2:Y:S07]  /*3440*/  LDSM.16.MT88.4 R8, [R140+0x9000] ;  /* 0x009000008c08783b */ /* 0x000eae0000004200 */
[C---:B------:R-:W-:Y:S07]  /*3450*/  HMMA.16816.F32 R72, R4.reuse, R20, R72 ;  /* 0x000000140448723c */ /* 0x040fee0000001848 */
[----:B------:R-:W-:Y:S01]  /*3460*/  FFMA.FTZ R21, R115, c[0x0][0x23c], -R112 ;  /* 0x00008f0073157a23 */ /* 0x000fe20000010870 */
[----:B------:R-:W-:Y:S01]  /*3470*/  HMMA.16816.F32 R68, R4, R22, R68 ;  /* 0x000000160444723c */ /* 0x000fe20000001844 */
[----:B------:R-:W-:-:S02]  /*3480*/  FFMA.FTZ R115, R174, c[0x0][0x23c], -R111 ;  /* 0x00008f00ae737a23 */ /* 0x000fc4000001086f */
[--C-:B------:R-:W-:Y:S02]  /*3490*/  FFMA.FTZ R20, R168, c[0x0][0x23c], -R111.reuse ;  /* 0x00008f00a8147a23 */ /* 0x100fe4000001086f */
[----:B------:R-:W-:Y:S02]  /*34a0*/  MUFU.EX2 R21, R21 ;  /* 0x0000001500157308 */ /* 0x000fe40000000800 */
[--C-:B------:R-:W-:Y:S01]  /*34b0*/  FFMA.FTZ R22, R172, c[0x0][0x23c], -R111.reuse ;  /* 0x00008f00ac167a23 */ /* 0x100fe2000001086f */
[C---:B-1----:R-:W-:Y:S01]  /*34c0*/  HMMA.16816.F32 R52, R4.reuse, R12, R52 ;  /* 0x0000000c0434723c */ /* 0x042fe20000001834 */
[--C-:B------:R-:W-:Y:S02]  /*34d0*/  FFMA.FTZ R23, R170, c[0x0][0x23c], -R111.reuse ;  /* 0x00008f00aa177a23 */ /* 0x100fe4000001086f */
[----:B------:R-:W-:Y:S02]  /*34e0*/  FFMA.FTZ R170, R107, c[0x0][0x23c], -R111 ;  /* 0x00008f006baa7a23 */ /* 0x000fe4000001086f */
[----:B------:R-:W-:Y:S03]  /*34f0*/  MUFU.EX2 R115, R115 ;  /* 0x0000007300737308 */ /* 0x000fe60000000800 */
[C---:B----4-:R-:W-:Y:S05]  /*3500*/  HMMA.16816.F32 R44, R4.reuse, R16, R44 ;  /* 0x00000010042c723c */ /* 0x050fea000000182c */
[----:B------:R-:W1:Y:S03]  /*3510*/  MUFU.EX2 R22, R22 ;  /* 0x0000001600167308 */ /* 0x000e660000000800 */
[C---:B------:R-:W-:Y:S01]  /*3520*/  HMMA.16816.F32 R48, R4.reuse, R18, R48 ;  /* 0x000000120430723c */ /* 0x040fe20000001830 */
[----:B------:R-:W-:Y:S04]  /*3530*/  LDSM.16.MT88.4 R16, [R138+0x9000] ;  /* 0x009000008a10783b */ /* 0x000fe80000004200 */
[----:B------:R-:W-:Y:S03]  /*3540*/  MUFU.EX2 R23, R23 ;  /* 0x0000001700177308 */ /* 0x000fe60000000800 */
[----:B------:R-:W-:Y:S01]  /*3550*/  HMMA.16816.F32 R56, R4, R14, R56 ;  /* 0x0000000e0438723c */ /* 0x000fe20000001838 */
[----:B------:R-:W4:Y:S04]  /*3560*/  LDSM.16.MT88.4 R12, [R136+0x9000] ;  /* 0x00900000880c783b */ /* 0x000f280000004200 */
[----:B------:R-:W5:Y:S02]  /*3570*/  MUFU.EX2 R20, R20 ;  /* 0x0000001400147308 */ /* 0x000f640000000800 */
[----:B---3--:R-:W-:Y:S01]  /*3580*/  F2FP.PACK_AB R4, R113, R166 ;  /* 0x000000a67104723e */ /* 0x008fe200000000ff */
[----:B------:R-:W-:Y:S01]  /*3590*/  FADD.FTZ R166, R166, R27 ;  /* 0x0000001ba6a67221 */ /* 0x000fe20000010000 */
[C---:B-1----:R-:W-:Y:S01]  /*35a0*/  F2FP.PACK_AB R5, R22.reuse, R115 ;  /* 0x000000731605723e */ /* 0x042fe200000000ff */
[----:B------:R-:W-:Y:S01]  /*35b0*/  FADD.FTZ R115, R115, R26 ;  /* 0x0000001a73737221 */ /* 0x000fe20000010000 */
[----:B------:R-:W-:Y:S01]  /*35c0*/  F2FP.PACK_AB R6, R21, R114 ;  /* 0x000000721506723e */ /* 0x000fe200000000ff */
[----:B------:R-:W-:Y:S01]  /*35d0*/  FADD.FTZ R113, R113, R166 ;  /* 0x000000a671717221 */ /* 0x000fe20000010000 */
[----:B------:R-:W-:Y:S01]  /*35e0*/  MUFU.EX2 R107, R108 ;  /* 0x0000006c006b7308 */ /* 0x000fe20000000800 */
[----:B------:R-:W-:-:S02]  /*35f0*/  FADD.FTZ R22, R22, R115 ;  /* 0x0000007316167221 */ /* 0x000fc40000010000 */
[----:B------:R-:W-:-:S04]  /*3600*/  FADD.FTZ R114, R114, R113 ;  /* 0x0000007172727221 */ /* 0x000fc80000010000 */
[----:B------:R-:W-:Y:S01]  /*3610*/  FADD.FTZ R21, R21, R114 ;  /* 0x0000007215157221 */ /* 0x000fe20000010000 */
[----:B-----5:R-:W-:Y:S01]  /*3620*/  F2FP.PACK_AB R7, R20, R23 ;  /* 0x000000171407723e */ /* 0x020fe200000000ff */
[----:B------:R-:W1:Y:S01]  /*3630*/  MUFU.EX2 R170, R170 ;  /* 0x000000aa00aa7308 */ /* 0x000e620000000800 */
[----:B------:R-:W-:-:S04]  /*3640*/  FADD.FTZ R23, R23, R22 ;  /* 0x0000001617177221 */ /* 0x000fc80000010000 */
[----:B------:R-:W-:Y:S01]  /*3650*/  FADD.FTZ R23, R20, R23 ;  /* 0x0000001714177221 */ /* 0x000fe20000010000 */
[C---:B--2---:R-:W-:Y:S08]  /*3660*/  HMMA.16816.F32 R96, R4.reuse, R8, R96 ;  /* 0x000000080460723c */ /* 0x044ff00000001860 */
[C---:B------:R-:W-:Y:S01]  /*3670*/  HMMA.16816.F32 R92, R4.reuse, R10, R92 ;  /* 0x0000000a045c723c */ /* 0x040fe2000000185c */
[----:B------:R-:W2:Y:S07]  /*3680*/  LDSM.16.MT88.4 R8, [R137+0x9000] ;  /* 0x009000008908783b */ /* 0x000eae0000004200 */
[C---:B----4-:R-:W-:Y:S08]  /*3690*/  HMMA.16816.F32 R72, R4.reuse, R12, R72 ;  /* 0x0000000c0448723c */ /* 0x050ff00000001848 */
[C---:B------:R-:W-:Y:S01]  /*36a0*/  HMMA.16816.F32 R68, R4.reuse, R14, R68 ;  /* 0x0000000e0444723c */ /* 0x040fe20000001844 */
[----:B------:R-:W3:Y:S07]  /*36b0*/  LDSM.16.MT88.4 R12, [R137+0xb000] ;  /* 0x00b00000890c783b */ /* 0x000eee0000004200 */
[C---:B------:R-:W-:Y:S08]  /*36c0*/  HMMA.16816.F32 R88, R4.reuse, R16, R88 ;  /* 0x000000100458723c */ /* 0x040ff00000001858 */
[C---:B------:R-:W-:Y:S01]  /*36d0*/  HMMA.16816.F32 R84, R4.reuse, R18, R84 ;  /* 0x000000120454723c */ /* 0x040fe20000001854 */
[----:B------:R-:W4:Y:S07]  /*36e0*/  LDSM.16.MT88.4 R16, [R138+0xb000] ;  /* 0x00b000008a10783b */ /* 0x000f2e0000004200 */
[C---:B--2---:R-:W-:Y:S08]  /*36f0*/  HMMA.16816.F32 R80, R4.reuse, R8, R80 ;  /* 0x000000080450723c */ /* 0x044ff00000001850 */
[C---:B------:R-:W-:Y:S01]  /*3700*/  HMMA.16816.F32 R76, R4.reuse, R10, R76 ;  /* 0x0000000a044c723c */ /* 0x040fe2000000184c */
[----:B------:R-:W2:Y:S07]  /*3710*/  LDSM.16.MT88.4 R8, [R140+0xb000] ;  /* 0x00b000008c08783b */ /* 0x000eae0000004200 */
[C---:B---3--:R-:W-:Y:S08]  /*3720*/  HMMA.16816.F32 R52, R4.reuse, R12, R52 ;  /* 0x0000000c0434723c */ /* 0x048ff00000001834 */
[C---:B------:R-:W-:Y:S01]  /*3730*/  HMMA.16816.F32 R56, R4.reuse, R14, R56 ;  /* 0x0000000e0438723c */ /* 0x040fe20000001838 */
[----:B------:R-:W-:Y:S07]  /*3740*/  LDSM.16.MT88.4 R12, [R140+0x9800] ;  /* 0x009800008c0c783b */ /* 0x000fee0000004200 */
[C---:B----4-:R-:W-:Y:S08]  /*3750*/  HMMA.16816.F32 R44, R4.reuse, R16, R44 ;  /* 0x00000010042c723c */ /* 0x050ff0000000182c */
[C---:B------:R-:W-:Y:S01]  /*3760*/  HMMA.16816.F32 R48, R4.reuse, R18, R48 ;  /* 0x000000120430723c */ /* 0x040fe20000001830 */
[----:B------:R-:W-:Y:S07]  /*3770*/  LDSM.16.MT88.4 R16, [R137+0x9800] ;  /* 0x009800008910783b */ /* 0x000fee0000004200 */
[C---:B--2---:R-:W-:Y:S08]  /*3780*/  HMMA.16816.F32 R36, R4.reuse, R8, R36 ;  /* 0x000000080424723c */ /* 0x044ff00000001824 */
[C---:B------:R-:W-:Y:S01]  /*3790*/  HMMA.16816.F32 R40, R4.reuse, R10, R40 ;  /* 0x0000000a0428723c */ /* 0x040fe20000001828 */
[----:B------:R-:W2:Y:S07]  /*37a0*/  LDSM.16.MT88.4 R8, [R136+0xb000] ;  /* 0x00b000008808783b */ /* 0x000eae0000004200 */
        /* <DEDUP_REMOVED lines=9> */
[----:B-1----:R-:W-:Y:S01]  /*3840*/  F2FP.PACK_AB R7, R170, R107 ;  /* 0x0000006baa07723e */ /* 0x002fe200000000ff */
[----:B------:R-:W-:-:S02]  /*3850*/  FADD.FTZ R104, R103, R104 ;  /* 0x0000006867687221 */ /* 0x000fc40000010000 */
[----:B------:R-:W-:Y:S02]  /*3860*/  FADD.FTZ R110, R110, R105 ;  /* 0x000000696e6e7221 */ /* 0x000fe40000010000 */
[----:B------:R-:W-:Y:S02]  /*3870*/  FADD.FTZ R107, R107, R104 ;  /* 0x000000686b6b7221 */ /* 0x000fe40000010000 */
[----:B------:R-:W-:Y:S01]  /*3880*/  HMMA.16816.F32 R96, R4, R12, R96 ;  /* 0x0000000c0460723c */ /* 0x000fe20000001860 */
[----:B------:R-:W-:Y:S02]  /*3890*/  FADD.FTZ R171, R171, R110 ;  /* 0x0000006eabab7221 */ /* 0x000fe40000010000 */
[----:B------:R-:W-:-:S05]  /*38a0*/  FADD.FTZ R170, R170, R107 ;  /* 0x0000006baaaa7221 */ /* 0x000fca0000010000 */
[C---:B------:R-:W-:Y:S01]  /*38b0*/  HMMA.16816.F32 R92, R4.reuse, R14, R92 ;  /* 0x0000000e045c723c */ /* 0x040fe2000000185c */
[----:B------:R-:W1:Y:S07]  /*38c0*/  LDSM.16.MT88.4 R12, [R136+0x9800] ;  /* 0x00980000880c783b */ /* 0x000e6e0000004200 */
[C---:B------:R-:W-:Y:S08]  /*38d0*/  HMMA.16816.F32 R80, R4.reuse, R16, R80 ;  /* 0x000000100450723c */ /* 0x040ff00000001850 */
[C---:B--2---:R-:W-:Y:S08]  /*38e0*/  HMMA.16816.F32 R88, R4.reuse, R8, R88 ;  /* 0x000000080458723c */ /* 0x044ff00000001858 */
[C---:B------:R-:W-:Y:S01]  /*38f0*/  HMMA.16816.F32 R84, R4.reuse, R10, R84 ;  /* 0x0000000a0454723c */ /* 0x040fe20000001854 */
[----:B------:R-:W2:Y:S07]  /*3900*/  LDSM.16.MT88.4 R8, [R140+0xb800] ;  /* 0x00b800008c08783b */ /* 0x000eae0000004200 */
[C---:B------:R-:W-:Y:S01]  /*3910*/  HMMA.16816.F32 R76, R4.reuse, R18, R76 ;  /* 0x00000012044c723c */ /* 0x040fe2000000184c */
[----:B------:R-:W3:Y:S07]  /*3920*/  LDSM.16.MT88.4 R16, [R138+0xb800] ;  /* 0x00b800008a10783b */ /* 0x000eee0000004200 */
[C---:B-1----:R-:W-:Y:S08]  /*3930*/  HMMA.16816.F32 R72, R4.reuse, R12, R72 ;  /* 0x0000000c0448723c */ /* 0x042ff00000001848 */
[C---:B------:R-:W-:Y:S01]  /*3940*/  HMMA.16816.F32 R68, R4.reuse, R14, R68 ;  /* 0x0000000e0444723c */ /* 0x040fe20000001844 */
[----:B------:R-:W1:Y:S07]  /*3950*/  LDSM.16.MT88.4 R12, [R137+0xb800] ;  /* 0x00b80000890c783b */ /* 0x000e6e0000004200 */
[C---:B--2---:R-:W-:Y:S08]  /*3960*/  HMMA.16816.F32 R36, R4.reuse, R8, R36 ;  /* 0x000000080424723c */ /* 0x044ff00000001824 */
[C---:B------:R-:W-:Y:S01]  /*3970*/  HMMA.16816.F32 R40, R4.reuse, R10, R40 ;  /* 0x0000000a0428723c */ /* 0x040fe20000001828 */
[----:B------:R-:W2:Y:S07]  /*3980*/  LDSM.16.MT88.4 R8, [R136+0xb800] ;  /* 0x00b800008808783b */ /* 0x000eae0000004200 */
[C---:B---3--:R-:W-:Y:S08]  /*3990*/  HMMA.16816.F32 R44, R4.reuse, R16, R44 ;  /* 0x00000010042c723c */ /* 0x048ff0000000182c */
[C---:B------:R-:W-:Y:S08]  /*39a0*/  HMMA.16816.F32 R48, R4.reuse, R18, R48 ;  /* 0x000000120430723c */ /* 0x040ff00000001830 */
[C---:B-1----:R-:W-:Y:S08]  /*39b0*/  HMMA.16816.F32 R52, R4.reuse, R12, R52 ;  /* 0x0000000c0434723c */ /* 0x042ff00000001834 */
[C---:B------:R-:W-:Y:S08]  /*39c0*/  HMMA.16816.F32 R56, R4.reuse, R14, R56 ;  /* 0x0000000e0438723c */ /* 0x040ff00000001838 */
[C---:B--2---:R-:W-:Y:S08]  /*39d0*/  HMMA.16816.F32 R60, R4.reuse, R8, R60 ;  /* 0x00000008043c723c */ /* 0x044ff0000000183c */
        /* <DEDUP_REMOVED lines=15> */
[----:B------:R-:W-:-:S04]  /*3ad0*/  LEA R12, P1, R6, c[0x0][0x170], 0x1 ;  /* 0x00005c00060c7a11 */ /* 0x000fc800078208ff */
[----:B------:R-:W-:Y:S02]  /*3ae0*/  IADD3 R14, P0, R5, R12, RZ ;  /* 0x0000000c050e7210 */ /* 0x000fe40007f1e0ff */
[----:B------:R-:W-:Y:S02]  /*3af0*/  LEA.HI.X R13, R6, c[0x0][0x174], R3, 0x1, P1 ;  /* 0x00005d00060d7a11 */ /* 0x000fe400008f0c03 */
[----:B------:R-:W-:-:S03]  /*3b00*/  IADD3 R6, P1, R14, R5, RZ ;  /* 0x000000050e067210 */ /* 0x000fc60007f3e0ff */
[----:B------:R-:W-:Y:S01]  /*3b10*/  IMAD.X R15, R4, 0x1, R13, P0 ;  /* 0x00000001040f7824 */ /* 0x000fe200000e060d */
[----:B------:R-:W-:-:S03]  /*3b20*/  IADD3 R20, P0, R6, R5, RZ ;  /* 0x0000000506147210 */ /* 0x000fc60007f1e0ff */
[----:B------:R-:W-:-:S04]  /*3b30*/  IMAD.X R7, R15, 0x1, R4, P1 ;  /* 0x000000010f077824 */ /* 0x000fc800008e0604 */
[----:B------:R-:W-:Y:S01]  /*3b40*/  IMAD.X R21, R7, 0x1, R4, P0 ;  /* 0x0000000107157824 */ /* 0x000fe200000e0604 */
        /* <DEDUP_REMOVED lines=110> */
[----:B------:R-:W-:Y:S01]  /*4230*/  FMUL.FTZ R4, R4, c[0x0][0x2ec] ;  /* 0x0000bb0004047a20 */ /* 0x000fe20000410000 */
[C---:B-1----:R-:W-:Y:S01]  /*4240*/  HMMA.16816.F32 R12, R108.reuse, R100, R12 ;  /* 0x000000646c0c723c */ /* 0x042fe2000000180c */
[----:B------:R-:W-:Y:S02]  /*4250*/  FMUL.FTZ R5, R5, c[0x0][0x2ec] ;  /* 0x0000bb0005057a20 */ /* 0x000fe40000410000 */
[----:B------:R-:W-:Y:S01]  /*4260*/  MUFU.TANH R167, R4 ;  /* 0x0000000400a77308 */ /* 0x000fe20000002400 */
[----:B------:R-:W-:Y:S02]  /*4270*/  FMUL.FTZ R6, R6, c[0x0][0x2ec] ;  /* 0x0000bb0006067a20 */ /* 0x000fe40000410000 */
[----:B------:R-:W-:Y:S02]  /*4280*/  FMUL.FTZ R7, R7, c[0x0][0x2ec] ;  /* 0x0000bb0007077a20 */ /* 0x000fe40000410000 */
[----:B------:R-:W-:Y:S01]  /*4290*/  HMMA.16816.F32 R8, R108, R102, R8 ;  /* 0x000000666c08723c */ /* 0x000fe20000001808 */
[----:B------:R-:W1:Y:S01]  /*42a0*/  LDSM.16.M88.4 R100, [R132+0x3800] ;  /* 0x003800008464783b */ /* 0x000e620000000200 */
[----:B------:R-:W-:Y:S01]  /*42b0*/  FMUL.FTZ R32, R32, c[0x0][0x2ec] ;  /* 0x0000bb0020207a20 */ /* 0x000fe20000410000 */
[----:B------:R-:W-:Y:S01]  /*42c0*/  MUFU.TANH R157, R5 ;  /* 0x00000005009d7308 */ /* 0x000fe20000002400 */
[----:B------:R-:W-:Y:S01]  /*42d0*/  FMUL.FTZ R34, R34, c[0x0][0x2ec] ;  /* 0x0000bb0022227a20 */ /* 0x000fe20000410000 */
[----:B------:R-:W-:-:S04]  /*42e0*/  DEPBAR.LE SB0, 0x0 ;  /* 0x000080000000791a */ /* 0x000fc80000000000 */
[C---:B---3--:R-:W-:Y:S01]  /*42f0*/  HMMA.16816.F32 R28, R108.reuse, R104, R28 ;  /* 0x000000686c1c723c */ /* 0x048fe2000000181c */
[----:B------:R-:W-:Y:S01]  /*4300*/  FMUL.FTZ R35, R35, c[0x0][0x2ec] ;  /* 0x0000bb0023237a20 */ /* 0x000fe20000410000 */
[----:B------:R-:W-:Y:S05]  /*4310*/  MUFU.TANH R174, R6 ;  /* 0x0000000600ae7308 */ /* 0x000fea0000002400 */
[----:B------:R-:W-:Y:S01]  /*4320*/  FMUL.FTZ R3, R12, c[0x0][0x2ec] ;  /* 0x0000bb000c037a20 */ /* 0x000fe20000410000 */
[----:B------:R-:W-:Y:S01]  /*4330*/  HMMA.16816.F32 R24, R108, R106, R24 ;  /* 0x0000006a6c18723c */ /* 0x000fe20000001818 */
[----:B------:R-:W-:Y:S01]  /*4340*/  FMUL.FTZ R12, R14, c[0x0][0x2ec] ;  /* 0x0000bb000e0c7a20 */ /* 0x000fe20000410000 */
[----:B------:R-:W-:Y:S05]  /*4350*/  MUFU.TANH R188, R7 ;  /* 0x0000000700bc7308 */ /* 0x000fea0000002400 */
[----:B------:R-:W-:-:S02]  /*4360*/  FMUL.FTZ R10, R10, c[0x0][0x2ec] ;  /* 0x0000bb000a0a7a20 */ /* 0x000fc40000410000 */
[----:B------:R-:W-:Y:S01]  /*4370*/  FMUL.FTZ R8, R8, c[0x0][0x2ec] ;  /* 0x0000bb0008087a20 */ /* 0x000fe20000410000 */
[----:B------:R-:W-:Y:S01]  /*4380*/  MUFU.TANH R127, R32 ;  /* 0x00000020007f7308 */ /* 0x000fe20000002400 */
[----:B------:R-:W-:Y:S02]  /*4390*/  FMUL.FTZ R9, R9, c[0x0][0x2ec] ;  /* 0x0000bb0009097a20 */ /* 0x000fe40000410000 */
[----:B------:R-:W-:-:S03]  /*43a0*/  FMUL.FTZ R11, R11, c[0x0][0x2ec] ;  /* 0x0000bb000b0b7a20 */ /* 0x000fc60000410000 */
[----:B------:R-:W-:Y:S02]  /*43b0*/  FMUL.FTZ R28, R28, c[0x0][0x2ec] ;  /* 0x0000bb001c1c7a20 */ /* 0x000fe40000410000 */
[----:B------:R2:W-:Y:S01]  /*43c0*/  MUFU.TANH R14, R11 ;  /* 0x0000000b000e7308 */ /* 0x0005e20000002400 */
[----:B------:R-:W-:Y:S02]  /*43d0*/  FMUL.FTZ R31, R31, c[0x0][0x2ec] ;  /* 0x0000bb001f1f7a20 */ /* 0x000fe40000410000 */
[----:B------:R-:W-:Y:S02]  /*43e0*/  FMUL.FTZ R29, R29, c[0x0][0x2ec] ;  /* 0x0000bb001d1d7a20 */ /* 0x000fe40000410000 */
[----:B------:R-:W-:Y:S01]  /*43f0*/  FMUL.FTZ R30, R30, c[0x0][0x2ec] ;  /* 0x0000bb001e1e7a20 */ /* 0x000fe20000410000 */
[----:B-1----:R-:W-:Y:S01]  /*4400*/  HMMA.16816.F32 R20, R108, R100, R20 ;  /* 0x000000646c14723c */ /* 0x002fe20000001814 */
[----:B------:R-:W-:Y:S01]  /*4410*/  FMUL.FTZ R24, R24, c[0x0][0x2ec] ;  /* 0x0000bb0018187a20 */ /* 0x000fe20000410000 */
[----:B------:R-:W-:Y:S01]  /*4420*/  MUFU.TANH R168, R34 ;  /* 0x0000002200a87308 */ /* 0x000fe20000002400 */
[----:B------:R-:W-:-:S02]  /*4430*/  FMUL.FTZ R25, R25, c[0x0][0x2ec] ;  /* 0x0000bb0019197a20 */ /* 0x000fc40000410000 */
[----:B------:R-:W-:Y:S02]  /*4440*/  FMUL.FTZ R26, R26, c[0x0][0x2ec] ;  /* 0x0000bb001a1a7a20 */ /* 0x000fe40000410000 */
[----:B------:R-:W-:Y:S01]  /*4450*/  FMUL.FTZ R100, R13, c[0x0][0x2ec] ;  /* 0x0000bb000d647a20 */ /* 0x000fe20000410000 */
[----:B------:R-:W-:Y:S01]  /*4460*/  HMMA.16816.F32 R16, R108, R102, R16 ;  /* 0x000000666c10723c */ /* 0x000fe20000001810 */
[----:B------:R-:W-:Y:S01]  /*4470*/  FMUL.FTZ R101, R15, c[0x0][0x2ec] ;  /* 0x0000bb000f657a20 */ /* 0x000fe20000410000 */
[----:B------:R1:W3:Y:S01]  /*4480*/  MUFU.TANH R102, R10 ;  /* 0x0000000a00667308 */ /* 0x0002e20000002400 */
[----:B--2---:R-:W-:Y:S02]  /*4490*/  FMUL.FTZ R11, R33, c[0x0][0x2ec] ;  /* 0x0000bb00210b7a20 */ /* 0x004fe40000410000 */
[----:B------:R-:W-:-:S05]  /*44a0*/  FMUL.FTZ R27, R27, c[0x0][0x2ec] ;  /* 0x0000bb001b1b7a20 */ /* 0x000fca0000410000 */
[----:B------:R-:W-:Y:S06]  /*44b0*/  MUFU.TANH R100, R100 ;  /* 0x0000006400647308 */ /* 0x000fec0000002400 */
[----:B------:R-:W-:Y:S02]  /*44c0*/  FMUL.FTZ R23, R23, c[0x0][0x2ec] ;  /* 0x0000bb0017177a20 */ /* 0x000fe40000410000 */
[----:B-1----:R-:W-:Y:S01]  /*44d0*/  IMAD R10, R126, 0x40, R125 ;  /* 0x000000407e0a7824 */ /* 0x002fe200078e027d */
[----:B------:R-:W1:Y:S01]  /*44e0*/  MUFU.TANH R101, R101 ;  /* 0x0000006500657308 */ /* 0x000e620000002400 */
[----:B------:R-:W-:-:S02]  /*44f0*/  FMUL.FTZ R20, R20, c[0x0][0x2ec] ;  /* 0x0000bb0014147a20 */ /* 0x000fc40000410000 */
[----:B------:R-:W-:Y:S01]  /*4500*/  FMUL.FTZ R21, R21, c[0x0][0x2ec] ;  /* 0x0000bb0015157a20 */ /* 0x000fe20000410000 */
[----:B------:R-:W-:Y:S01]  /*4510*/  IADD3 R5, R10, 0x1, RZ ;  /* 0x000000010a057810 */ /* 0x000fe20007ffe0ff */
[----:B------:R-:W-:Y:S01]  /*4520*/  FMUL.FTZ R22, R22, c[0x0][0x2ec] ;  /* 0x0000bb0016167a20 */ /* 0x000fe20000410000 */
[----:B------:R-:W-:Y:S01]  /*4530*/  IADD3 R4, R10, 0x8, RZ ;  /* 0x000000080a047810 */ /* 0x000fe20007ffe0ff */
[----:B------:R-:W-:Y:S01]  /*4540*/  FMUL.FTZ R17, R17, c[0x0][0x2ec] ;  /* 0x0000bb0011117a20 */ /* 0x000fe20000410000 */
[----:B------:R1:W2:Y:S01]  /*4550*/  MUFU.TANH R15, R8 ;  /* 0x00000008000f7308 */ /* 0x0002a20000002400 */
[-C--:B------:R-:W-:Y:S01]  /*4560*/  ISETP.GE.AND P5, PT, R5, R124.reuse, PT ;  /* 0x0000007c0500720c */ /* 0x080fe20003fa6270 */
[----:B------:R-:W-:Y:S01]  /*4570*/  FMUL.FTZ R19, R19, c[0x0][0x2ec] ;  /* 0x0000bb0013137a20 */ /* 0x000fe20000410000 */
[C---:B------:R-:W-:Y:S02]  /*4580*/  ISETP.GE.AND P4, PT, R4.reuse, R124, PT ;  /* 0x0000007c0400720c */ /* 0x040fe40003f86270 */
[----:B------:R-:W-:-:S02]  /*4590*/  ISETP.GE.AND P1, PT, R4, R121, PT ;  /* 0x000000790400720c */ /* 0x000fc40003f26270 */
[----:B------:R-:W-:Y:S01]  /*45a0*/  IADD3 R4, R10, 0x10, RZ ;  /* 0x000000100a047810 */ /* 0x000fe20007ffe0ff */
[----:B------:R4:W5:Y:S01]  /*45b0*/  MUFU.TANH R13, R9 ;  /* 0x00000009000d7308 */ /* 0x0009620000002400 */
[----:B------:R-:W-:Y:S02]  /*45c0*/  ISETP.GE.AND P2, PT, R5, R121, PT ;  /* 0x000000790500720c */ /* 0x000fe40003f46270 */
[----:B------:R-:W-:Y:S02]  /*45d0*/  ISETP.GE.AND P3, PT, R4, R124, PT ;  /* 0x0000007c0400720c */ /* 0x000fe40003f66270 */
[----:B------:R-:W-:Y:S02]  /*45e0*/  IADD3 R5, R10, 0x9, RZ ;  /* 0x000000090a057810 */ /* 0x000fe40007ffe0ff */
[----:B---3--:R-:W-:Y:S01]  /*45f0*/  FSEL R6, R102, -INF , !P1 ;  /* 0xff80000066067808 */ /* 0x008fe20004800000 */
[----:B------:R-:W3:Y:S01]  /*4600*/  MUFU.TANH R186, R35 ;  /* 0x0000002300ba7308 */ /* 0x000ee20000002400 */
[----:B-1----:R-:W-:-:S02]  /*4610*/  FSEL R8, R101, -INF , !P2 ;  /* 0xff80000065087808 */ /* 0x002fc40005000000 */
[----:B--2---:R-:W-:Y:S02]  /*4620*/  FSEL R7, R15, -INF , !P4 ;  /* 0xff8000000f077808 */ /* 0x004fe40006000000 */
[C---:B------:R-:W-:Y:S02]  /*4630*/  ISETP.GE.AND P0, PT, R5.reuse, R124, PT ;  /* 0x0000007c0500720c */ /* 0x040fe40003f06270 */
[-C--:B------:R-:W-:Y:S01]  /*4640*/  ISETP.GE.AND P6, PT, R5, R121.reuse, PT ;  /* 0x000000790500720c */ /* 0x080fe20003fc6270 */
[----:B------:R-:W1:Y:S01]  /*4650*/  MUFU.TANH R169, R28 ;  /* 0x0000001c00a97308 */ /* 0x000e620000002400 */
[----:B----4-:R-:W-:Y:S02]  /*4660*/  FSEL R9, R100, -INF , !P5 ;  /* 0xff80000064097808 */ /* 0x010fe40006800000 */
[----:B------:R-:W-:Y:S02]  /*4670*/  ISETP.GE.AND P5, PT, R4, R121, PT ;  /* 0x000000790400720c */ /* 0x000fe40003fa6270 */
[----:B------:R-:W-:-:S02]  /*4680*/  IADD3 R4, R10, 0x11, RZ ;  /* 0x000000110a047810 */ /* 0x000fc40007ffe0ff */
[----:B-----5:R-:W-:Y:S01]  /*4690*/  FSEL R5, R13, -INF , !P0 ;  /* 0xff8000000d057808 */ /* 0x020fe20004000000 */
[----:B------:R-:W2:Y:S01]  /*46a0*/  MUFU.TANH R182, R31 ;  /* 0x0000001f00b67308 */ /* 0x000ea20000002400 */
[CC--:B------:R-:W-:Y:S02]  /*46b0*/  ISETP.GE.AND P2, PT, R4.reuse, R124.reuse, PT ;  /* 0x0000007c0400720c */ /* 0x0c0fe40003f46270 */
[----:B------:R-:W-:Y:S02]  /*46c0*/  ISETP.GE.AND P4, PT, R4, R121, PT ;  /* 0x000000790400720c */ /* 0x000fe40003f86270 */
[C---:B------:R-:W-:Y:S02]  /*46d0*/  IADD3 R4, R10.reuse, 0x18, RZ ;  /* 0x000000180a047810 */ /* 0x040fe40007ffe0ff */
[----:B------:R-:W-:Y:S01]  /*46e0*/  IADD3 R15, R10, 0x19, RZ ;  /* 0x000000190a0f7810 */ /* 0x000fe20007ffe0ff */
[----:B------:R-:W4:Y:S01]  /*46f0*/  MUFU.TANH R173, R24 ;  /* 0x0000001800ad7308 */ /* 0x000f220000002400 */
[----:B------:R-:W-:-:S02]  /*4700*/  ISETP.GE.AND P1, PT, R4, R124, PT ;  /* 0x0000007c0400720c */ /* 0x000fc40003f26270 */
[----:B------:R-:W-:Y:S02]  /*4710*/  ISETP.GE.AND P0, PT, R4, R121, PT ;  /* 0x000000790400720c */ /* 0x000fe40003f06270 */
[----:B------:R-:W-:Y:S02]  /*4720*/  FSEL R4, R14, -INF , !P6 ;  /* 0xff8000000e047808 */ /* 0x000fe40007000000 */
[C---:B------:R-:W-:Y:S01]  /*4730*/  IADD3 R14, R10.reuse, 0x20, RZ ;  /* 0x000000200a0e7810 */ /* 0x040fe20007ffe0ff */
[----:B------:R-:W5:Y:S01]  /*4740*/  MUFU.TANH R11, R11 ;  /* 0x0000000b000b7308 */ /* 0x000f620000002400 */
[----:B------:R-:W-:Y:S02]  /*4750*/  IADD3 R13, R10, 0x21, RZ ;  /* 0x000000210a0d7810 */ /* 0x000fe40007ffe0ff */
[----:B------:R-:W-:Y:S02]  /*4760*/  FSEL R167, R167, -INF , !P3 ;  /* 0xff800000a7a77808 */ /* 0x000fe40005800000 */
[----:B------:R-:W-:-:S02]  /*4770*/  FSEL R174, R174, -INF , !P5 ;  /* 0xff800000aeae7808 */ /* 0x000fc40006800000 */
[----:B------:R-:W-:Y:S01]  /*4780*/  FSEL R157, R157, -INF , !P2 ;  /* 0xff8000009d9d7808 */ /* 0x000fe20005000000 */
[----:B------:R-:W1:Y:S01]  /*4790*/  MUFU.TANH R114, R23 ;  /* 0x0000001700727308 */ /* 0x000e620000002400 */
[----:B------:R-:W-:Y:S02]  /*47a0*/  FSEL R188, R188, -INF , !P4 ;  /* 0xff800000bcbc7808 */ /* 0x000fe40006000000 */
[----:B------:R-:W-:Y:S02]  /*47b0*/  FSEL R127, R127, -INF , !P1 ;  /* 0xff8000007f7f7808 */ /* 0x000fe40004800000 */
[-C--:B------:R-:W-:Y:S02]  /*47c0*/  ISETP.GE.AND P3, PT, R15, R121.reuse, PT ;  /* 0x000000790f00720c */ /* 0x080fe40003f66270 */
[C---:B------:R-:W-:Y:S01]  /*47d0*/  ISETP.GE.AND P5, PT, R14.reuse, R124, PT ;  /* 0x0000007c0e00720c */ /* 0x040fe20003fa6270 */
[----:B------:R-:W-:Y:S01]  /*47e0*/  MUFU.TANH R175, R29 ;  /* 0x0000001d00af7308 */ /* 0x000fe20000002400 */
[----:B------:R-:W-:-:S02]  /*47f0*/  ISETP.GE.AND P2, PT, R14, R121, PT ;  /* 0x000000790e00720c */ /* 0x000fc40003f46270 */
[C---:B------:R-:W-:Y:S02]  /*4800*/  ISETP.GE.AND P4, PT, R13.reuse, R124, PT ;  /* 0x0000007c0d00720c */ /* 0x040fe40003f86270 */
[----:B------:R-:W-:Y:S02]  /*4810*/  ISETP.GE.AND P1, PT, R13, R121, PT ;  /* 0x000000790d00720c */ /* 0x000fe40003f26270 */
[C---:B------:R-:W-:Y:S01]  /*4820*/  IADD3 R14, R10.reuse, 0x28, RZ ;  /* 0x000000280a0e7810 */ /* 0x040fe20007ffe0ff */
[----:B------:R-:W2:Y:S01]  /*4830*/  MUFU.TANH R180, R30 ;  /* 0x0000001e00b47308 */ /* 0x000ea20000002400 */
[----:B------:R-:W-:Y:S02]  /*4840*/  IADD3 R13, R10, 0x29, RZ ;  /* 0x000000290a0d7810 */ /* 0x000fe40007ffe0ff */
[----:B------:R-:W-:Y:S02]  /*4850*/  FSEL R168, R168, -INF , !P0 ;  /* 0xff800000a8a87808 */ /* 0x000fe40004000000 */
[----:B---3--:R-:W-:-:S02]  /*4860*/  FSEL R186, R186, -INF , !P3 ;  /* 0xff800000baba7808 */ /* 0x008fc40005800000 */
[----:B-1----:R-:W-:Y:S01]  /*4870*/  FSEL R169, R169, -INF , !P5 ;  /* 0xff800000a9a97808 */ /* 0x002fe20006800000 */
[----:B------:R-:W-:Y:S01]  /*4880*/  MUFU.TANH R177, R25 ;  /* 0x0000001900b17308 */ /* 0x000fe20000002400 */
[-C--:B------:R-:W-:Y:S02]  /*4890*/  ISETP.GE.AND P0, PT, R14, R124.reuse, PT ;  /* 0x0000007c0e00720c */ /* 0x080fe40003f06270 */
[CC--:B------:R-:W-:Y:S02]  /*48a0*/  ISETP.GE.AND P3, PT, R13.reuse, R124.reuse, PT ;  /* 0x0000007c0d00720c */ /* 0x0c0fe40003f66270 */
[----:B------:R-:W-:Y:S02]  /*48b0*/  ISETP.GE.AND P5, PT, R13, R121, PT ;  /* 0x000000790d00720c */ /* 0x000fe40003fa6270 */
[----:B------:R-:W-:Y:S01]  /*48c0*/  ISETP.GE.AND P6, PT, R15, R124, PT ;  /* 0x0000007c0f00720c */ /* 0x000fe20003fc6270 */
[----:B------:R-:W1:Y:S01]  /*48d0*/  MUFU.TANH R184, R26 ;  /* 0x0000001a00b87308 */ /* 0x000e620000002400 */
[----:B------:R-:W-:-:S02]  /*48e0*/  IADD3 R13, R10, 0x31, RZ ;  /* 0x000000310a0d7810 */ /* 0x000fc40007ffe0ff */
[----:B--2---:R-:W-:Y:S02]  /*48f0*/  FSEL R182, R182, -INF , !P1 ;  /* 0xff800000b6b67808 */ /* 0x004fe40004800000 */
[----:B----4-:R-:W-:Y:S02]  /*4900*/  FSEL R173, R173, -INF , !P0 ;  /* 0xff800000adad7808 */ /* 0x010fe40004000000 */
[----:B-----5:R-:W-:Y:S01]  /*4910*/  FSEL R125, R11, -INF , !P6 ;  /* 0xff8000000b7d7808 */ /* 0x020fe20007000000 */
[----:B------:R-:W-:Y:S01]  /*4920*/  FMUL.FTZ R11, R16, c[0x0][0x2ec] ;  /* 0x0000bb00100b7a20 */ /* 0x000fe20000410000 */
[C---:B------:R-:W-:Y:S01]  /*4930*/  ISETP.GE.AND P1, PT, R13.reuse, R124, PT ;  /* 0x0000007c0d00720c */ /* 0x040fe20003f26270 */
[----:B------:R-:W2:Y:S01]  /*4940*/  MUFU.TANH R178, R27 ;  /* 0x0000001b00b27308 */ /* 0x000ea20000002400 */
[-C--:B------:R-:W-:Y:S01]  /*4950*/  ISETP.GE.AND P0, PT, R13, R121.reuse, PT ;  /* 0x000000790d00720c */ /* 0x080fe20003f06270 */
[----:B------:R-:W-:Y:S01]  /*4960*/  FMUL.FTZ R13, R18, c[0x0][0x2ec] ;  /* 0x0000bb00120d7a20 */ /* 0x000fe20000410000 */
[----:B------:R-:W-:-:S02]  /*4970*/  ISETP.GE.AND P6, PT, R14, R121, PT ;  /* 0x000000790e00720c */ /* 0x000fc40003fc6270 */
[----:B------:R-:W-:Y:S02]  /*4980*/  FSEL R114, R114, -INF , !P0 ;  /* 0xff80000072727808 */ /* 0x000fe40004000000 */
[----:B------:R-:W-:Y:S01]  /*4990*/  ISETP.NE.AND P0, PT, R120, 0x2, PT ;  /* 0x000000027800780c */ /* 0x000fe20003f05270 */
[----:B------:R-:W3:Y:S01]  /*49a0*/  MUFU.TANH R111, R20 ;  /* 0x00000014006f7308 */ /* 0x000ee20000002400 */
[----:B------:R-:W-:Y:S02]  /*49b0*/  IADD3 R14, R10, 0x30, RZ ;  /* 0x000000300a0e7810 */ /* 0x000fe40007ffe0ff */
[----:B------:R-:W-:Y:S02]  /*49c0*/  FSEL R180, R180, -INF , !P2 ;  /* 0xff800000b4b47808 */ /* 0x000fe40005000000 */
[----:B------:R-:W-:Y:S02]  /*49d0*/  FSEL R175, R175, -INF , !P4 ;  /* 0xff800000afaf7808 */ /* 0x000fe40006000000 */
[C---:B------:R-:W-:Y:S01]  /*49e0*/  ISETP.GE.AND P2, PT, R14.reuse, R124, PT ;  /* 0x0000007c0e00720c */ /* 0x040fe20003f46270 */
[----:B------:R-:W4:Y:S01]  /*49f0*/  MUFU.TANH R113, R21 ;  /* 0x0000001500717308 */ /* 0x000f220000002400 */
[----:B------:R-:W-:-:S02]  /*4a00*/  ISETP.GE.AND P4, PT, R14, R121, PT ;  /* 0x000000790e00720c */ /* 0x000fc40003f86270 */
[----:B-1----:R-:W-:Y:S02]  /*4a10*/  FSEL R184, R184, -INF , !P6 ;  /* 0xff800000b8b87808 */ /* 0x002fe40007000000 */
[----:B------:R-:W-:Y:S02]  /*4a20*/  FSEL R177, R177, -INF , !P3 ;  /* 0xff800000b1b17808 */ /* 0x000fe40005800000 */
[C---:B------:R-:W-:Y:S01]  /*4a30*/  ISETP.GE.AND P6, PT, R10.reuse, R124, PT ;  /* 0x0000007c0a00720c */ /* 0x040fe20003fc6270 */
[----:B------:R-:W1:Y:S01]  /*4a40*/  MUFU.TANH R112, R22 ;  /* 0x0000001600707308 */ /* 0x000e620000002400 */
[C---:B------:R-:W-:Y:S02]  /*4a50*/  ISETP.GE.AND P3, PT, R10.reuse, R121, PT ;  /* 0x000000790a00720c */ /* 0x040fe40003f66270 */
[C---:B------:R-:W-:Y:S02]  /*4a60*/  IADD3 R14, R10.reuse, 0x38, RZ ;  /* 0x000000380a0e7810 */ /* 0x040fe40007ffe0ff */
[----:B------:R-:W-:-:S02]  /*4a70*/  IADD3 R10, R10, 0x39, RZ ;  /* 0x000000390a0a7810 */ /* 0x000fc40007ffe0ff */
[----:B--2---:R-:W-:Y:S01]  /*4a80*/  FSEL R178, R178, -INF , !P5 ;  /* 0xff800000b2b27808 */ /* 0x004fe20006800000 */
[----:B------:R-:W2:Y:S01]  /*4a90*/  MUFU.TANH R3, R3 ;  /* 0x0000000300037308 */ /* 0x000ea20000002400 */
[----:B---3--:R-:W-:Y:S02]  /*4aa0*/  FSEL R111, R111, -INF , !P2 ;  /* 0xff8000006f6f7808 */ /* 0x008fe40005000000 */
[----:B----4-:R-:W-:Y:S02]  /*4ab0*/  FSEL R113, R113, -INF , !P1 ;  /* 0xff80000071717808 */ /* 0x010fe40004800000 */
[C---:B------:R-:W-:Y:S02]  /*4ac0*/  ISETP.GE.AND P5, PT, R14.reuse, R124, PT ;  /* 0x0000007c0e00720c */ /* 0x040fe40003fa6270 */
[----:B------:R-:W-:Y:S01]  /*4ad0*/  ISETP.GE.AND P2, PT, R14, R121, PT ;  /* 0x000000790e00720c */ /* 0x000fe20003f46270 */
[----:B------:R-:W3:Y:S01]  /*4ae0*/  MUFU.TANH R12, R12 ;  /* 0x0000000c000c7308 */ /* 0x000ee20000002400 */
[----:B-1----:R-:W-:-:S02]  /*4af0*/  FSEL R112, R112, -INF , !P4 ;  /* 0xff80000070707808 */ /* 0x002fc40006000000 */
[C---:B------:R-:W-:Y:S01]  /*4b00*/  ISETP.GE.AND P4, PT, R10.reuse, R124, PT ;  /* 0x0000007c0a00720c */ /* 0x040fe20003f86270 */
[----:B------:R-:W-:Y:S01]  /*4b10*/  BAR.SYNC.DEFER_BLOCKING 0x0 ;  /* 0x0000000000007b1d */ /* 0x000fe20000010000 */
[----:B------:R-:W-:Y:S02]  /*4b20*/  ISETP.GE.AND P1, PT, R10, R121, PT ;  /* 0x000000790a00720c */ /* 0x000fe40003f26270 */
[----:B--2---:R-:W-:-:S03]  /*4b30*/  FSEL R3, R3, -INF , !P6 ;  /* 0xff80000003037808 */ /* 0x004fc60007000000 */
[----:B------:R-:W1:Y:S01]  /*4b40*/  MUFU.TANH R11, R11 ;  /* 0x0000000b000b7308 */ /* 0x000e620000002400 */
[----:B---3--:R-:W-:-:S07]  /*4b50*/  FSEL R12, R12, -INF , !P3 ;  /* 0xff8000000c0c7808 */ /* 0x008fce0005800000 */
[----:B------:R-:W2:Y:S08]  /*4b60*/  MUFU.TANH R115, R17 ;  /* 0x0000001100737308 */ /* 0x000eb00000002400 */
[----:B------:R-:W3:Y:S01]  /*4b70*/  MUFU.TANH R13, R13 ;  /* 0x0000000d000d7308 */ /* 0x000ee20000002400 */
[----:B-1----:R-:W-:-:S07]  /*4b80*/  FSEL R121, R11, -INF , !P5 ;  /* 0xff8000000b797808 */ /* 0x002fce0006800000 */
[----:B------:R-:W1:Y:S01]  /*4b90*/  MUFU.TANH R100, R19 ;  /* 0x0000001300647308 */ /* 0x000e620000002400 */
[----:B--2---:R-:W-:Y:S02]  /*4ba0*/  FSEL R115, R115, -INF , !P4 ;  /* 0xff80000073737808 */ /* 0x004fe40006000000 */
[----:B---3--:R-:W-:Y:S02]  /*4bb0*/  FSEL R124, R13, -INF , !P2 ;  /* 0xff8000000d7c7808 */ /* 0x008fe40005000000 */
[----:B-1----:R-:W-:Y:S01]  /*4bc0*/  FSEL R100, R100, -INF , !P1 ;  /* 0xff80000064647808 */ /* 0x002fe20004800000 */
        /* <DEDUP_REMOVED lines=32> */
.L_x_513:
        /* <DEDUP_REMOVED lines=51> */
[----:B------:R-:W-:Y:S01]  /*5100*/  FSEL R5, R104, RZ, P1 ;  /* 0x000000ff68057208 */ /* 0x000fe20000800000 */
[----:B------:R-:W-:Y:S01]  /*5110*/  FFMA.FTZ R102, R9, c[0x0][0x23c], -R166 ;  /* 0x00008f0009667a23 */ /* 0x000fe200000108a6 */
[----:B------:R-:W-:Y:S01]  /*5120*/  FSEL R7, R3, RZ, P0 ;  /* 0x000000ff03077208 */ /* 0x000fe20000000000 */
[----:B------:R-:W-:Y:S01]  /*5130*/  MUFU.EX2 R108, R108 ;  /* 0x0000006c006c7308 */ /* 0x000fe20000000800 */
[----:B------:R-:W-:Y:S01]  /*5140*/  FSEL R103, R103, RZ, P0 ;  /* 0x000000ff67677208 */ /* 0x000fe20000000000 */
[----:B------:R-:W-:Y:S01]  /*5150*/  FADD.FTZ R5, R2, -R5 ;  /* 0x8000000502057221 */ /* 0x000fe20000010000 */
[----:B------:R-:W-:Y:S01]  /*5160*/  ISETP.GE.AND P0, PT, R120, 0x3, PT ;  /* 0x000000037800780c */ /* 0x000fe20003f06270 */
[----:B------:R-:W-:-:S02]  /*5170*/  FADD.FTZ R7, R0, -R7 ;  /* 0x8000000700077221 */ /* 0x000fc40000010000 */
[----:B------:R-:W-:Y:S02]  /*5180*/  FMUL.FTZ R110, R5, c[0x0][0x23c] ;  /* 0x00008f00056e7a20 */ /* 0x000fe40000410000 */
[----:B------:R-:W-:Y:S01]  /*5190*/  FMUL.FTZ R109, R7, c[0x0][0x23c] ;  /* 0x00008f00076d7a20 */ /* 0x000fe20000410000 */
[----:B------:R-:W-:Y:S01]  /*51a0*/  MUFU.EX2 R102, R102 ;  /* 0x0000006600667308 */ /* 0x000fe20000000800 */
[--C-:B------:R-:W-:Y:S02]  /*51b0*/  FFMA.FTZ R101, R12, c[0x0][0x23c], -R103.reuse ;  /* 0x00008f000c657a23 */ /* 0x100fe40000010867 */
[--C-:B------:R-:W-:Y:S02]  /*51c0*/  FFMA.FTZ R2, R8, c[0x0][0x23c], -R103.reuse ;  /* 0x00008f0008027a23 */ /* 0x100fe40000010867 */
[--C-:B------:R-:W-:Y:S01]  /*51d0*/  FFMA.FTZ R107, R6, c[0x0][0x23c], -R103.reuse ;  /* 0x00008f00066b7a23 */ /* 0x100fe20000010867 */
[----:B------:R-:W-:Y:S01]  /*51e0*/  LDSM.16.MT88.4 R8, [R140+0x8000] ;  /* 0x008000008c08783b */ /* 0x000fe20000004200 */
[----:B------:R-:W-:Y:S01]  /*51f0*/  FFMA.FTZ R0, R4, c[0x0][0x23c], -R103 ;  /* 0x00008f0004007a23 */ /* 0x000fe20000010867 */
[----:B------:R-:W1:Y:S01]  /*5200*/  MUFU.EX2 R110, R110 ;  /* 0x0000006e006e7308 */ /* 0x000e620000000800 */
[----:B------:R-:W-:-:S02]  /*5210*/  FFMA.FTZ R176, R167, c[0x0][0x23c], -R166 ;  /* 0x00008f00a7b07a23 */ /* 0x000fc400000108a6 */
[--C-:B------:R-:W-:Y:S02]  /*5220*/  FFMA.FTZ R172, R127, c[0x0][0x23c], -R166.reuse ;  /* 0x00008f007fac7a23 */ /* 0x100fe400000108a6 */
[--C-:B------:R-:W-:Y:S02]  /*5230*/  FFMA.FTZ R167, R157, c[0x0][0x23c], -R166.reuse ;  /* 0x00008f009da77a23 */ /* 0x100fe400000108a6 */
[----:B------:R-:W-:Y:S01]  /*5240*/  FFMA.FTZ R127, R125, c[0x0][0x23c], -R166 ;  /* 0x00008f007d7f7a23 */ /* 0x000fe200000108a6 */
[----:B------:R-:W2:Y:S01]  /*5250*/  MUFU.EX2 R109, R109 ;  /* 0x0000006d006d7308 */ /* 0x000ea20000000800 */
[--C-:B------:R-:W-:Y:S02]  /*5260*/  FFMA.FTZ R174, R174, c[0x0][0x23c], -R103.reuse ;  /* 0x00008f00aeae7a23 */ /* 0x100fe40000010867 */
[--C-:B------:R-:W-:Y:S02]  /*5270*/  FFMA.FTZ R157, R188, c[0x0][0x23c], -R103.reuse ;  /* 0x00008f00bc9d7a23 */ /* 0x100fe40000010867 */
[----:B------:R-:W-:-:S02]  /*5280*/  FFMA.FTZ R168, R168, c[0x0][0x23c], -R103 ;  /* 0x00008f00a8a87a23 */ /* 0x000fc40000010867 */
[----:B------:R-:W-:Y:S01]  /*5290*/  FFMA.FTZ R125, R186, c[0x0][0x23c], -R103 ;  /* 0x00008f00ba7d7a23 */ /* 0x000fe20000010867 */
[----:B------:R-:W-:Y:S01]  /*52a0*/  MUFU.EX2 R106, R106 ;  /* 0x0000006a006a7308 */ /* 0x000fe20000000800 */
[-C--:B-1----:R-:W-:Y:S02]  /*52b0*/  FMUL.FTZ R28, R72, R110.reuse ;  /* 0x0000006e481c7220 */ /* 0x082fe40000410000 */
[-C--:B------:R-:W-:Y:S02]  /*52c0*/  FMUL.FTZ R29, R73, R110.reuse ;  /* 0x0000006e491d7220 */ /* 0x080fe40000410000 */
[----:B------:R-:W-:Y:S01]  /*52d0*/  FMUL.FTZ R4, R96, R110 ;  /* 0x0000006e60047220 */ /* 0x000fe20000410000 */
[----:B------:R-:W-:Y:S01]  /*52e0*/  F2FP.PACK_AB R96, R102, R108 ;  /* 0x0000006c6660723e */ /* 0x000fe200000000ff */
[----:B------:R-:W-:Y:S01]  /*52f0*/  FMUL.FTZ R5, R97, R110 ;  /* 0x0000006e61057220 */ /* 0x000fe20000410000 */
[----:B------:R-:W1:Y:S01]  /*5300*/  MUFU.EX2 R105, R105 ;  /* 0x0000006900697308 */ /* 0x000e620000000800 */
[----:B--2---:R-:W-:-:S02]  /*5310*/  FMUL.FTZ R30, R74, R109 ;  /* 0x0000006d4a1e7220 */ /* 0x004fc40000410000 */
[-C--:B------:R-:W-:Y:S02]  /*5320*/  FMUL.FTZ R31, R75, R109.reuse ;  /* 0x0000006d4b1f7220 */ /* 0x080fe40000410000 */
[----:B------:R-:W2:Y:S01]  /*5330*/  LDSM.16.MT88.4 R72, [R140+0xa000] ;  /* 0x00a000008c48783b */ /* 0x000ea20000004200 */
[-C--:B------:R-:W-:Y:S02]  /*5340*/  FMUL.FTZ R6, R98, R109.reuse ;  /* 0x0000006d62067220 */ /* 0x080fe40000410000 */
[----:B------:R-:W-:Y:S01]  /*5350*/  MUFU.EX2 R101, R101 ;  /* 0x0000006500657308 */ /* 0x000fe20000000800 */
[----:B------:R-:W-:Y:S02]  /*5360*/  FMUL.FTZ R7, R99, R109 ;  /* 0x0000006d63077220 */ /* 0x000fe40000410000 */
[-C--:B------:R-:W-:Y:S02]  /*5370*/  FMUL.FTZ R68, R68, R110.reuse ;  /* 0x0000006e44447220 */ /* 0x080fe40000410000 */
[----:B------:R-:W-:-:S02]  /*5380*/  FMUL.FTZ R69, R69, R110 ;  /* 0x0000006e45457220 */ /* 0x000fc40000410000 */
[-C--:B------:R-:W-:Y:S01]  /*5390*/  FMUL.FTZ R70, R70, R109.reuse ;  /* 0x0000006d46467220 */ /* 0x080fe20000410000 */
[----:B------:R-:W3:Y:S01]  /*53a0*/  MUFU.EX2 R2, R2 ;  /* 0x0000000200027308 */ /* 0x000ee20000000800 */
[----:B-1----:R-:W-:Y:S01]  /*53b0*/  F2FP.PACK_AB R98, R105, R106 ;  /* 0x0000006a6962723e */ /* 0x002fe200000000ff */
[-C--:B------:R-:W-:Y:S02]  /*53c0*/  FMUL.FTZ R71, R71, R109.reuse ;  /* 0x0000006d47477220 */ /* 0x080fe40000410000 */
[-C--:B------:R-:W-:Y:S02]  /*53d0*/  FMUL.FTZ R36, R36, R110.reuse ;  /* 0x0000006e24247220 */ /* 0x080fe40000410000 */
[----:B------:R-:W-:Y:S02]  /*53e0*/  FMUL.FTZ R37, R37, R110 ;  /* 0x0000006e25257220 */ /* 0x000fe40000410000 */
[----:B------:R-:W-:Y:S01]  /*53f0*/  MUFU.EX2 R107, R107 ;  /* 0x0000006b006b7308 */ /* 0x000fe20000000800 */
[----:B------:R-:W-:-:S02]  /*5400*/  FMUL.FTZ R38, R38, R109 ;  /* 0x0000006d26267220 */ /* 0x000fc40000410000 */
[----:B------:R-:W-:Y:S02]  /*5410*/  FMUL.FTZ R39, R39, R109 ;  /* 0x0000006d27277220 */ /* 0x000fe40000410000 */
[-C--:B------:R-:W-:Y:S02]  /*5420*/  FMUL.FTZ R40, R40, R110.reuse ;  /* 0x0000006e28287220 */ /* 0x080fe40000410000 */
[-C--:B------:R-:W-:Y:S01]  /*5430*/  FMUL.FTZ R41, R41, R110.reuse ;  /* 0x0000006e29297220 */ /* 0x080fe20000410000 */
[----:B------:R-:W1:Y:S01]  /*5440*/  MUFU.EX2 R0, R0 ;  /* 0x0000000000007308 */ /* 0x000e620000000800 */
[----:B---3--:R-:W-:Y:S01]  /*5450*/  F2FP.PACK_AB R97, R2, R101 ;  /* 0x000000650261723e */ /* 0x008fe200000000ff */
[-C--:B------:R-:W-:Y:S02]  /*5460*/  FMUL.FTZ R42, R42, R109.reuse ;  /* 0x0000006d2a2a7220 */ /* 0x080fe40000410000 */
[----:B------:R-:W-:Y:S02]  /*5470*/  FMUL.FTZ R43, R43, R109 ;  /* 0x0000006d2b2b7220 */ /* 0x000fe40000410000 */
[----:B------:R-:W-:-:S02]  /*5480*/  FMUL.FTZ R44, R44, R110 ;  /* 0x0000006e2c2c7220 */ /* 0x000fc40000410000 */
[-C--:B------:R-:W-:Y:S01]  /*5490*/  FMUL.FTZ R45, R45, R110.reuse ;  /* 0x0000006e2d2d7220 */ /* 0x080fe20000410000 */
[----:B------:R-:W-:Y:S01]  /*54a0*/  MUFU.EX2 R176, R176 ;  /* 0x000000b000b07308 */ /* 0x000fe20000000800 */
[-C--:B------:R-:W-:Y:S02]  /*54b0*/  FMUL.FTZ R46, R46, R109.reuse ;  /* 0x0000006d2e2e7220 */ /* 0x080fe40000410000 */
[----:B------:R-:W-:Y:S02]  /*54c0*/  FMUL.FTZ R47, R47, R109 ;  /* 0x0000006d2f2f7220 */ /* 0x000fe40000410000 */
[-C--:B------:R-:W-:Y:S01]  /*54d0*/  FMUL.FTZ R48, R48, R110.reuse ;  /* 0x0000006e30307220 */ /* 0x080fe20000410000 */
[----:B-1----:R-:W-:Y:S01]  /*54e0*/  F2FP.PACK_AB R99, R0, R107 ;  /* 0x0000006b0063723e */ /* 0x002fe200000000ff */
[----:B------:R-:W-:Y:S01]  /*54f0*/  FMUL.FTZ R49, R49, R110 ;  /* 0x0000006e31317220 */ /* 0x000fe20000410000 */
[----:B------:R-:W1:Y:S01]  /*5500*/  MUFU.EX2 R167, R167 ;  /* 0x000000a700a77308 */ /* 0x000e620000000800 */
[----:B------:R-:W-:-:S02]  /*5510*/  FMUL.FTZ R50, R50, R109 ;  /* 0x0000006d32327220 */ /* 0x000fc40000410000 */
[-C--:B------:R-:W-:Y:S02]  /*5520*/  FMUL.FTZ R51, R51, R109.reuse ;  /* 0x0000006d33337220 */ /* 0x080fe40000410000 */
[C---:B------:R-:W-:Y:S01]  /*5530*/  HMMA.16816.F32 R28, R96.reuse, R32, R28 ;  /* 0x00000020601c723c */ /* 0x040fe2000000181c */
[-C--:B------:R-:W-:Y:S02]  /*5540*/  FMUL.FTZ R20, R80, R110.reuse ;  /* 0x0000006e50147220 */ /* 0x080fe40000410000 */
[-C--:B------:R-:W-:Y:S01]  /*5550*/  FMUL.FTZ R21, R81, R110.reuse ;  /* 0x0000006e51157220 */ /* 0x080fe20000410000 */
[----:B------:R-:W-:Y:S01]  /*5560*/  MUFU.EX2 R172, R172 ;  /* 0x000000ac00ac7308 */ /* 0x000fe20000000800 */
[-C--:B------:R-:W-:Y:S02]  /*5570*/  FMUL.FTZ R22, R82, R109.reuse ;  /* 0x0000006d52167220 */ /* 0x080fe40000410000 */
[----:B------:R-:W-:Y:S01]  /*5580*/  FMUL.FTZ R23, R83, R109 ;  /* 0x0000006d53177220 */ /* 0x000fe20000410000 */
[----:B------:R-:W-:Y:S01]  /*5590*/  HMMA.16816.F32 R32, R96, R34, R68 ;  /* 0x000000226020723c */ /* 0x000fe20000001844 */
[----:B------:R-:W3:Y:S01]  /*55a0*/  LDSM.16.MT88.4 R68, [R138+0xa000] ;  /* 0x00a000008a44783b */ /* 0x000ee20000004200 */
[----:B------:R-:W-:-:S02]  /*55b0*/  FMUL.FTZ R76, R76, R110 ;  /* 0x0000006e4c4c7220 */ /* 0x000fc40000410000 */
[-C--:B------:R-:W-:Y:S01]  /*55c0*/  FMUL.FTZ R77, R77, R110.reuse ;  /* 0x0000006e4d4d7220 */ /* 0x080fe20000410000 */
[----:B------:R-:W-:Y:S01]  /*55d0*/  MUFU.EX2 R127, R127 ;  /* 0x0000007f007f7308 */ /* 0x000fe20000000800 */
[-C--:B------:R-:W-:Y:S02]  /*55e0*/  FMUL.FTZ R78, R78, R109.reuse ;  /* 0x0000006d4e4e7220 */ /* 0x080fe40000410000 */
[C---:B--2---:R-:W-:Y:S01]  /*55f0*/  HMMA.16816.F32 R36, R96.reuse, R72, R36 ;  /* 0x000000486024723c */ /* 0x044fe20000001824 */
[-C--:B------:R-:W-:Y:S02]  /*5600*/  FMUL.FTZ R79, R79, R109.reuse ;  /* 0x0000006d4f4f7220 */ /* 0x080fe40000410000 */
[-C--:B------:R-:W-:Y:S02]  /*5610*/  FMUL.FTZ R52, R52, R110.reuse ;  /* 0x0000006e34347220 */ /* 0x080fe40000410000 */
[----:B------:R-:W-:Y:S01]  /*5620*/  FMUL.FTZ R53, R53, R110 ;  /* 0x0000006e35357220 */ /* 0x000fe20000410000 */
[----:B------:R-:W-:Y:S01]  /*5630*/  MUFU.EX2 R174, R174 ;  /* 0x000000ae00ae7308 */ /* 0x000fe20000000800 */
[-C--:B------:R-:W-:Y:S01]  /*5640*/  FMUL.FTZ R54, R54, R109.reuse ;  /* 0x0000006d36367220 */ /* 0x080fe20000410000 */
[----:B------:R-:W-:Y:S01]  /*5650*/  HMMA.16816.F32 R40, R96, R74, R40 ;  /* 0x0000004a6028723c */ /* 0x000fe20000001828 */
[----:B------:R-:W2:Y:S01]  /*5660*/  LDSM.16.MT88.4 R72, [R137+0xa000] ;  /* 0x00a000008948783b */ /* 0x000ea20000004200 */
[----:B------:R-:W-:-:S02]  /*5670*/  FMUL.FTZ R55, R55, R109 ;  /* 0x0000006d37377220 */ /* 0x000fc40000410000 */
[-C--:B------:R-:W-:Y:S02]  /*5680*/  FMUL.FTZ R56, R56, R110.reuse ;  /* 0x0000006e38387220 */ /* 0x080fe40000410000 */
[-C--:B------:R-:W-:Y:S01]  /*5690*/  FMUL.FTZ R57, R57, R110.reuse ;  /* 0x0000006e39397220 */ /* 0x080fe20000410000 */
[----:B------:R-:W4:Y:S01]  /*56a0*/  MUFU.EX2 R157, R157 ;  /* 0x0000009d009d7308 */ /* 0x000f220000000800 */
[-C--:B------:R-:W-:Y:S01]  /*56b0*/  FMUL.FTZ R58, R58, R109.reuse ;  /* 0x0000006d3a3a7220 */ /* 0x080fe20000410000 */
[C---:B------:R-:W-:Y:S01]  /*56c0*/  HMMA.16816.F32 R20, R96.reuse, R24, R20 ;  /* 0x000000186014723c */ /* 0x040fe20000001814 */
[-C--:B------:R-:W-:Y:S02]  /*56d0*/  FMUL.FTZ R59, R59, R109.reuse ;  /* 0x0000006d3b3b7220 */ /* 0x080fe40000410000 */
[-C--:B------:R-:W-:Y:S02]  /*56e0*/  FMUL.FTZ R12, R88, R110.reuse ;  /* 0x0000006e580c7220 */ /* 0x080fe40000410000 */
[----:B------:R-:W-:Y:S01]  /*56f0*/  FMUL.FTZ R13, R89, R110 ;  /* 0x0000006e590d7220 */ /* 0x000fe20000410000 */
[----:B------:R-:W-:Y:S01]  /*5700*/  MUFU.EX2 R168, R168 ;  /* 0x000000a800a87308 */ /* 0x000fe20000000800 */
[-C--:B------:R-:W-:Y:S01]  /*5710*/  FMUL.FTZ R14, R90, R109.reuse ;  /* 0x0000006d5a0e7220 */ /* 0x080fe20000410000 */
[----:B------:R-:W-:Y:S01]  /*5720*/  HMMA.16816.F32 R24, R96, R26, R76 ;  /* 0x0000001a6018723c */ /* 0x000fe2000000184c */
[----:B------:R-:W-:Y:S01]  /*5730*/  LDSM.16.MT88.4 R76, [R140+0x8800] ;  /* 0x008800008c4c783b */ /* 0x000fe20000004200 */
[----:B------:R-:W-:-:S02]  /*5740*/  FMUL.FTZ R15, R91, R109 ;  /* 0x0000006d5b0f7220 */ /* 0x000fc40000410000 */
[-C--:B------:R-:W-:Y:S02]  /*5750*/  FMUL.FTZ R92, R92, R110.reuse ;  /* 0x0000006e5c5c7220 */ /* 0x080fe40000410000 */
[-C--:B------:R-:W-:Y:S01]  /*5760*/  FMUL.FTZ R93, R93, R110.reuse ;  /* 0x0000006e5d5d7220 */ /* 0x080fe20000410000 */
[----:B------:R-:W5:Y:S01]  /*5770*/  MUFU.EX2 R125, R125 ;  /* 0x0000007d007d7308 */ /* 0x000f620000000800 */
[C---:B---3--:R-:W-:Y:S01]  /*5780*/  HMMA.16816.F32 R44, R96.reuse, R68, R44 ;  /* 0x00000044602c723c */ /* 0x048fe2000000182c */
[-C--:B------:R-:W-:Y:S02]  /*5790*/  FMUL.FTZ R94, R94, R109.reuse ;  /* 0x0000006d5e5e7220 */ /* 0x080fe40000410000 */
        /* <DEDUP_REMOVED lines=8> */
[C---:B--2---:R-:W-:Y:S01]  /*5820*/  HMMA.16816.F32 R52, R96.reuse, R72, R52 ;  /* 0x000000486034723c */ /* 0x044fe20000001834 */
[-C--:B------:R-:W-:Y:S02]  /*5830*/  FMUL.FTZ R61, R61, R110.reuse ;  /* 0x0000006e3d3d7220 */ /* 0x080fe40000410000 */
[-C--:B------:R-:W-:Y:S02]  /*5840*/  FMUL.FTZ R62, R62, R109.reuse ;  /* 0x0000006d3e3e7220 */ /* 0x080fe40000410000 */
[----:B------:R-:W-:Y:S02]  /*5850*/  FMUL.FTZ R63, R63, R109 ;  /* 0x0000006d3f3f7220 */ /* 0x000fe40000410000 */
[-C--:B------:R-:W-:Y:S01]  /*5860*/  FMUL.FTZ R64, R64, R110.reuse ;  /* 0x0000006e40407220 */ /* 0x080fe20000410000 */
[----:B------:R-:W-:Y:S01]  /*5870*/  HMMA.16816.F32 R56, R96, R74, R56 ;  /* 0x0000004a6038723c */ /* 0x000fe20000001838 */
[----:B------:R-:W2:Y:S01]  /*5880*/  LDSM.16.MT88.4 R72, [R138+0x8800] ;  /* 0x008800008a48783b */ /* 0x000ea20000004200 */
[----:B------:R-:W-:-:S02]  /*5890*/  FMUL.FTZ R65, R65, R110 ;  /* 0x0000006e41417220 */ /* 0x000fc40000410000 */
[-C--:B------:R-:W-:Y:S02]  /*58a0*/  FMUL.FTZ R66, R66, R109.reuse ;  /* 0x0000006d42427220 */ /* 0x080fe40000410000 */
[----:B------:R-:W-:Y:S02]  /*58b0*/  FMUL.FTZ R67, R67, R109 ;  /* 0x0000006d43437220 */ /* 0x000fe40000410000 */
[C---:B------:R-:W-:Y:S01]  /*58c0*/  HMMA.16816.F32 R4, R96.reuse, R8, R4 ;  /* 0x000000086004723c */ /* 0x040fe20000001804 */
[--C-:B------:R-:W-:Y:S02]  /*58d0*/  FFMA.FTZ R188, R169, c[0x0][0x23c], -R166.reuse ;  /* 0x00008f00a9bc7a23 */ /* 0x100fe400000108a6 */
[--C-:B------:R-:W-:Y:S02]  /*58e0*/  FFMA.FTZ R186, R173, c[0x0][0x23c], -R166.reuse ;  /* 0x00008f00adba7a23 */ /* 0x100fe400000108a6 */
[--C-:B------:R-:W-:Y:S02]  /*58f0*/  FFMA.FTZ R169, R177, c[0x0][0x23c], -R166.reuse ;  /* 0x00008f00b1a97a23 */ /* 0x100fe400000108a6 */
[--C-:B------:R-:W-:Y:S01]  /*5900*/  FFMA.FTZ R190, R180, c[0x0][0x23c], -R103.reuse ;  /* 0x00008f00b4be7a23 */ /* 0x100fe20000010867 */
[----:B------:R-:W-:Y:S01]  /*5910*/  HMMA.16816.F32 R12, R96, R16, R12 ;  /* 0x00000010600c723c */ /* 0x000fe2000000180c */
[----:B------:R-:W-:Y:S01]  /*5920*/  FFMA.FTZ R175, R175, c[0x0][0x23c], -R166 ;  /* 0x00008f00afaf7a23 */ /* 0x000fe200000108a6 */
[----:B------:R-:W-:Y:S01]  /*5930*/  MUFU.EX2 R188, R188 ;  /* 0x000000bc00bc7308 */ /* 0x000fe20000000800 */
[----:B------:R-:W-:-:S02]  /*5940*/  FFMA.FTZ R177, R182, c[0x0][0x23c], -R103 ;  /* 0x00008f00b6b17a23 */ /* 0x000fc40000010867 */
[--C-:B------:R-:W-:Y:S02]  /*5950*/  FFMA.FTZ R180, R184, c[0x0][0x23c], -R103.reuse ;  /* 0x00008f00b8b47a23 */ /* 0x100fe40000010867 */
[--C-:B------:R-:W-:Y:S01]  /*5960*/  FFMA.FTZ R173, R178, c[0x0][0x23c], -R103.reuse ;  /* 0x00008f00b2ad7a23 */ /* 0x100fe20000010867 */
[C---:B------:R-:W-:Y:S01]  /*5970*/  HMMA.16816.F32 R8, R96.reuse, R10, R92 ;  /* 0x0000000a6008723c */ /* 0x040fe2000000185c */
[----:B------:R-:W-:Y:S01]  /*5980*/  LDSM.16.MT88.4 R92, [R140+0x9800] ;  /* 0x009800008c5c783b */ /* 0x000fe20000004200 */
[----:B------:R-:W-:Y:S01]  /*5990*/  MUFU.EX2 R175, R175 ;  /* 0x000000af00af7308 */ /* 0x000fe20000000800 */
[--C-:B------:R-:W-:Y:S02]  /*59a0*/  FFMA.FTZ R178, R111, c[0x0][0x23c], -R166.reuse ;  /* 0x00008f006fb27a23 */ /* 0x100fe400000108a6 */
[--C-:B------:R-:W-:Y:S02]  /*59b0*/  FFMA.FTZ R113, R113, c[0x0][0x23c], -R166.reuse ;  /* 0x00008f0071717a23 */ /* 0x100fe400000108a6 */
[--C-:B------:R-:W-:Y:S01]  /*59c0*/  FFMA.FTZ R111, R121, c[0x0][0x23c], -R166.reuse ;  /* 0x00008f00796f7a23 */ /* 0x100fe200000108a6 */
[----:B------:R-:W-:Y:S01]  /*59d0*/  HMMA.16816.F32 R16, R96, R18, R84 ;  /* 0x000000126010723c */ /* 0x000fe20000001854 */
[----:B------:R-:W-:Y:S01]  /*59e0*/  FFMA.FTZ R166, R115, c[0x0][0x23c], -R166 ;  /* 0x00008f0073a67a23 */ /* 0x000fe200000108a6 */
[----:B------:R-:W-:Y:S01]  /*59f0*/  MUFU.EX2 R186, R186 ;  /* 0x000000ba00ba7308 */ /* 0x000fe20000000800 */
[--C-:B------:R-:W-:Y:S01]  /*5a00*/  FFMA.FTZ R115, R112, c[0x0][0x23c], -R103.reuse ;  /* 0x00008f0070737a23 */ /* 0x100fe20000010867 */
[----:B------:R-:W-:Y:S01]  /*5a10*/  LDSM.16.MT88.4 R84, [R138+0x9800] ;  /* 0x009800008a54783b */ /* 0x000fe20000004200 */
[----:B------:R-:W-:-:S02]  /*5a20*/  FFMA.FTZ R114, R114, c[0x0][0x23c], -R103 ;  /* 0x00008f0072727a23 */ /* 0x000fc40000010867 */
[--C-:B------:R-:W-:Y:S01]  /*5a30*/  FFMA.FTZ R112, R124, c[0x0][0x23c], -R103.reuse ;  /* 0x00008f007c707a23 */ /* 0x100fe20000010867 */
[C---:B---3--:R-:W-:Y:S01]  /*5a40*/  HMMA.16816.F32 R60, R96.reuse, R68, R60 ;  /* 0x00000044603c723c */ /* 0x048fe2000000183c */
[----:B------:R-:W-:Y:S01]  /*5a50*/  FFMA.FTZ R121, R100, c[0x0][0x23c], -R103 ;  /* 0x00008f0064797a23 */ /* 0x000fe20000010867 */
[----:B------:R-:W-:Y:S01]  /*5a60*/  MUFU.EX2 R169, R169 ;  /* 0x000000a900a97308 */ /* 0x000fe20000000800 */
[----:B------:R-:W-:Y:S02]  /*5a70*/  FFMA.FTZ R171, R171, R110, R108 ;  /* 0x0000006eabab7223 */ /* 0x000fe4000001006c */
[----:B------:R-:W-:Y:S02]  /*5a80*/  FFMA.FTZ R109, R170, R109, R101 ;  /* 0x0000006daa6d7223 */ /* 0x000fe40000010065 */
[----:B-1----:R-:W-:Y:S01]  /*5a90*/  F2FP.PACK_AB R68, R167, R176 ;  /* 0x000000b0a744723e */ /* 0x002fe200000000ff */
[----:B------:R-:W-:Y:S01]  /*5aa0*/  HMMA.16816.F32 R64, R96, R70, R64 ;  /* 0x000000466040723c */ /* 0x000fe20000001840 */
[----:B----4-:R-:W-:Y:S01]  /*5ab0*/  F2FP.PACK_AB R69, R157, R174 ;  /* 0x000000ae9d45723e */ /* 0x010fe200000000ff */
[----:B------:R-:W-:Y:S01]  /*5ac0*/  MUFU.EX2 R190, R190 ;  /* 0x000000be00be7308 */ /* 0x000fe20000000800 */
[----:B------:R-:W-:-:S02]  /*5ad0*/  FADD.FTZ R171, R102, R171 ;  /* 0x000000ab66ab7221 */ /* 0x000fc40000010000 */
[----:B------:R-:W-:Y:S02]  /*5ae0*/  FADD.FTZ R2, R2, R109 ;  /* 0x0000006d02027221 */ /* 0x000fe40000010000 */
[----:B------:R-:W-:Y:S01]  /*5af0*/  F2FP.PACK_AB R70, R127, R172 ;  /* 0x000000ac7f46723e */ /* 0x000fe200000000ff */
[----:B------:R-:W-:Y:S01]  /*5b00*/  FADD.FTZ R106, R106, R171 ;  /* 0x000000ab6a6a7221 */ /* 0x000fe20000010000 */
[----:B-----5:R-:W-:Y:S01]  /*5b10*/  F2FP.PACK_AB R71, R125, R168 ;  /* 0x000000a87d47723e */ /* 0x020fe200000000ff */
[----:B------:R-:W-:Y:S01]  /*5b20*/  MUFU.EX2 R177, R177 ;  /* 0x000000b100b17308 */ /* 0x000fe20000000800 */
[----:B------:R-:W-:Y:S01]  /*5b30*/  FADD.FTZ R107, R107, R2 ;  /* 0x000000026b6b7221 */ /* 0x000fe20000010000 */
[-C--:B------:R-:W-:Y:S01]  /*5b40*/  MOV R2, R104.reuse ;  /* 0x0000006800027202 */ /* 0x080fe20000000f00 */
[----:B------:R-:W-:Y:S01]  /*5b50*/  FADD.FTZ R105, R105, R106 ;  /* 0x0000006a69697221 */ /* 0x000fe20000010000 */
[----:B------:R-:W-:Y:S01]  /*5b60*/  @P0 MOV R2, R104 ;  /* 0x0000006800020202 */ /* 0x000fe20000000f00 */
[----:B------:R-:W-:Y:S01]  /*5b70*/  FADD.FTZ R107, R0, R107 ;  /* 0x0000006b006b7221 */ /* 0x000fe20000010000 */
[C---:B------:R-:W-:Y:S01]  /*5b80*/  HMMA.16816.F32 R4, R68.reuse, R76, R4 ;  /* 0x0000004c4404723c */ /* 0x040fe20000001804 */
[----:B------:R-:W-:Y:S01]  /*5b90*/  FADD.FTZ R176, R176, R105 ;  /* 0x00000069b0b07221 */ /* 0x000fe20000010000 */
[----:B------:R-:W-:Y:S01]  /*5ba0*/  MUFU.EX2 R180, R180 ;  /* 0x000000b400b47308 */ /* 0x000fe20000000800 */
[----:B------:R-:W-:Y:S01]  /*5bb0*/  FADD.FTZ R174, R174, R107 ;  /* 0x0000006baeae7221 */ /* 0x000fe20000010000 */
[-C--:B------:R-:W-:Y:S01]  /*5bc0*/  MOV R0, R3.reuse ;  /* 0x0000000300007202 */ /* 0x080fe20000000f00 */
[----:B------:R-:W-:Y:S01]  /*5bd0*/  FADD.FTZ R167, R167, R176 ;  /* 0x000000b0a7a77221 */ /* 0x000fe20000010000 */
[----:B------:R-:W-:Y:S01]  /*5be0*/  @P0 MOV R0, R3 ;  /* 0x0000000300000202 */ /* 0x000fe20000000f00 */
[----:B------:R-:W-:Y:S01]  /*5bf0*/  FADD.FTZ R157, R157, R174 ;  /* 0x000000ae9d9d7221 */ /* 0x000fe20000010000 */
[----:B------:R-:W-:Y:S01]  /*5c00*/  HMMA.16816.F32 R8, R68, R78, R8 ;  /* 0x0000004e4408723c */ /* 0x000fe20000001808 */
[----:B------:R-:W1:Y:S01]  /*5c10*/  LDSM.16.MT88.4 R76, [R137+0x8800] ;  /* 0x00880000894c783b */ /* 0x000e620000004200 */
[----:B------:R-:W-:Y:S01]  /*5c20*/  MUFU.EX2 R173, R173 ;  /* 0x000000ad00ad7308 */ /* 0x000fe20000000800 */
[----:B------:R-:W-:Y:S01]  /*5c30*/  FADD.FTZ R172, R172, R167 ;  /* 0x000000a7acac7221 */ /* 0x000fe20000010000 */
[----:B------:R-:W-:Y:S01]  /*5c40*/  @P0 IADD3 R167, R120, -0x3, RZ ;  /* 0xfffffffd78a70810 */ /* 0x000fe20007ffe0ff */
[----:B------:R-:W-:-:S02]  /*5c50*/  FADD.FTZ R168, R168, R157 ;  /* 0x0000009da8a87221 */ /* 0x000fc40000010000 */
[----:B------:R-:W-:Y:S01]  /*5c60*/  FADD.FTZ R127, R127, R172 ;  /* 0x000000ac7f7f7221 */ /* 0x000fe20000010000 */
[C---:B--2---:R-:W-:Y:S01]  /*5c70*/  HMMA.16816.F32 R12, R68.reuse, R72, R12 ;  /* 0x00000048440c723c */ /* 0x044fe2000000180c */
[----:B------:R-:W-:Y:S01]  /*5c80*/  FADD.FTZ R125, R125, R168 ;  /* 0x000000a87d7d7221 */ /* 0x000fe20000010000 */
[----:B------:R-:W-:Y:S06]  /*5c90*/  MUFU.EX2 R178, R178 ;  /* 0x000000b200b27308 */ /* 0x000fec0000000800 */
[C---:B------:R-:W-:Y:S01]  /*5ca0*/  HMMA.16816.F32 R16, R68.reuse, R74, R16 ;  /* 0x0000004a4410723c */ /* 0x040fe20000001810 */
[----:B------:R-:W2:Y:S01]  /*5cb0*/  LDSM.16.MT88.4 R72, [R136+0x8800] ;  /* 0x008800008848783b */ /* 0x000ea20000004200 */
[----:B------:R-:W3:Y:S08]  /*5cc0*/  MUFU.EX2 R113, R113 ;  /* 0x0000007100717308 */ /* 0x000ef00000000800 */
[----:B------:R-:W-:Y:S08]  /*5cd0*/  MUFU.EX2 R111, R111 ;  /* 0x0000006f006f7308 */ /* 0x000ff00000000800 */
[----:B------:R-:W4:Y:S01]  /*5ce0*/  MUFU.EX2 R166, R166 ;  /* 0x000000a600a67308 */ /* 0x000f220000000800 */
[----:B---3--:R-:W-:Y:S01]  /*5cf0*/  F2FP.PACK_AB R100, R113, R178 ;  /* 0x000000b27164723e */ /* 0x008fe200000000ff */
[C---:B-1----:R-:W-:Y:S06]  /*5d00*/  HMMA.16816.F32 R20, R68.reuse, R76, R20 ;  /* 0x0000004c4414723c */ /* 0x042fec0000001814 */
[----:B------:R-:W-:Y:S02]  /*5d10*/  MUFU.EX2 R115, R115 ;  /* 0x0000007300737308 */ /* 0x000fe40000000800 */
[C---:B------:R-:W-:Y:S01]  /*5d20*/  HMMA.16816.F32 R24, R68.reuse, R78, R24 ;  /* 0x0000004e4418723c */ /* 0x040fe20000001818 */
[----:B------:R-:W1:Y:S05]  /*5d30*/  LDSM.16.MT88.4 R76, [R140+0xa800] ;  /* 0x00a800008c4c783b */ /* 0x000e6a0000004200 */
[----:B------:R-:W3:Y:S01]  /*5d40*/  MUFU.EX2 R114, R114 ;  /* 0x0000007200727308 */ /* 0x000ee20000000800 */
[----:B----4-:R-:W-:Y:S01]  /*5d50*/  F2FP.PACK_AB R102, R166, R111 ;  /* 0x0000006fa666723e */ /* 0x010fe200000000ff */
[C---:B--2---:R-:W-:Y:S06]  /*5d60*/  HMMA.16816.F32 R28, R68.reuse, R72, R28 ;  /* 0x00000048441c723c */ /* 0x044fec000000181c */
[----:B------:R-:W-:Y:S02]  /*5d70*/  MUFU.EX2 R112, R112 ;  /* 0x0000007000707308 */ /* 0x000fe40000000800 */
[----:B------:R-:W-:Y:S01]  /*5d80*/  HMMA.16816.F32 R32, R68, R74, R32 ;  /* 0x0000004a4420723c */ /* 0x000fe20000001820 */
[----:B------:R-:W2:Y:S05]  /*5d90*/  LDSM.16.MT88.4 R72, [R138+0xa800] ;  /* 0x00a800008a48783b */ /* 0x000eaa0000004200 */
[----:B------:R-:W4:Y:S01]  /*5da0*/  MUFU.EX2 R121, R121 ;  /* 0x0000007900797308 */ /* 0x000f220000000800 */
[----:B---3--:R-:W-:-:S02]  /*5db0*/  F2FP.PACK_AB R101, R114, R115 ;  /* 0x000000737265723e */ /* 0x008fc400000000ff */
[----:B----4-:R-:W-:Y:S01]  /*5dc0*/  F2FP.PACK_AB R103, R121, R112 ;  /* 0x000000707967723e */ /* 0x010fe200000000ff */
[C---:B-1----:R-:W-:Y:S08]  /*5dd0*/  HMMA.16816.F32 R36, R68.reuse, R76, R36 ;  /* 0x0000004c4424723c */ /* 0x042ff00000001824 */
[C---:B------:R-:W-:Y:S01]  /*5de0*/  HMMA.16816.F32 R40, R68.reuse, R78, R40 ;  /* 0x0000004e4428723c */ /* 0x040fe20000001828 */
[----:B------:R-:W1:Y:S07]  /*5df0*/  LDSM.16.MT88.4 R76, [R137+0xa800] ;  /* 0x00a80000894c783b */ /* 0x000e6e0000004200 */
[C---:B--2---:R-:W-:Y:S08]  /*5e00*/  HMMA.16816.F32 R44, R68.reuse, R72, R44 ;  /* 0x00000048442c723c */ /* 0x044ff0000000182c */
[C---:B------:R-:W-:Y:S01]  /*5e10*/  HMMA.16816.F32 R48, R68.reuse, R74, R48 ;  /* 0x0000004a4430723c */ /* 0x040fe20000001830 */
[----:B------:R-:W2:Y:S07]  /*5e20*/  LDSM.16.MT88.4 R72, [R136+0xa800] ;  /* 0x00a800008848783b */ /* 0x000eae0000004200 */
        /* <DEDUP_REMOVED lines=16> */
[----:B------:R-:W-:Y:S02]  /*5f30*/  FADD.FTZ R169, R169, R186 ;  /* 0x000000baa9a97221 */ /* 0x000fe40000010000 */
[----:B------:R-:W-:Y:S02]  /*5f40*/  FADD.FTZ R180, R173, R180 ;  /* 0x000000b4adb47221 */ /* 0x000fe40000010000 */
[----:B------:R-:W-:Y:S01]  /*5f50*/  FADD.FTZ R178, R178, R169 ;  /* 0x000000a9b2b27221 */ /* 0x000fe20000010000 */
[----:B-1----:R-:W-:Y:S01]  /*5f60*/  HMMA.16816.F32 R4, R68, R76, R4 ;  /* 0x0000004c4404723c */ /* 0x002fe20000001804 */
[----:B------:R-:W-:-:S02]  /*5f70*/  FADD.FTZ R115, R115, R180 ;  /* 0x000000b473737221 */ /* 0x000fc40000010000 */
[----:B------:R-:W-:Y:S02]  /*5f80*/  FADD.FTZ R178, R113, R178 ;  /* 0x000000b271b27221 */ /* 0x000fe40000010000 */
[----:B------:R-:W-:Y:S02]  /*5f90*/  FADD.FTZ R115, R114, R115 ;  /* 0x0000007372737221 */ /* 0x000fe40000010000 */
[----:B------:R-:W-:Y:S01]  /*5fa0*/  FADD.FTZ R111, R111, R178 ;  /* 0x000000b26f6f7221 */ /* 0x000fe20000010000 */
[----:B------:R-:W-:Y:S01]  /*5fb0*/  HMMA.16816.F32 R8, R68, R78, R8 ;  /* 0x0000004e4408723c */ /* 0x000fe20000001808 */
[----:B------:R-:W1:Y:S01]  /*5fc0*/  LDSM.16.MT88.4 R76, [R137+0x9000] ;  /* 0x00900000894c783b */ /* 0x000e620000004200 */
[----:B------:R-:W-:Y:S02]  /*5fd0*/  FADD.FTZ R112, R112, R115 ;  /* 0x0000007370707221 */ /* 0x000fe40000010000 */
[----:B------:R-:W-:Y:S02]  /*5fe0*/  FADD.FTZ R171, R166, R111 ;  /* 0x0000006fa6ab7221 */ /* 0x000fe40000010000 */
[----:B------:R-:W-:-:S02]  /*5ff0*/  FADD.FTZ R170, R121, R112 ;  /* 0x0000007079aa7221 */ /* 0x000fc40000010000 */
[C---:B--2---:R-:W-:Y:S08]  /*6000*/  HMMA.16816.F32 R12, R68.reuse, R72, R12 ;  /* 0x00000048440c723c */ /* 0x044ff0000000180c */
[----:B------:R-:W-:Y:S01]  /*6010*/  HMMA.16816.F32 R16, R68, R74, R16 ;  /* 0x0000004a4410723c */ /* 0x000fe20000001810 */
[----:B------:R-:W2:Y:S07]  /*6020*/  LDSM.16.MT88.4 R72, [R136+0x9000] ;  /* 0x009000008848783b */ /* 0x000eae0000004200 */
[C---:B------:R-:W-:Y:S01]  /*6030*/  HMMA.16816.F32 R96, R100.reuse, R92, R4 ;  /* 0x0000005c6460723c */ /* 0x040fe20000001804 */
[----:B------:R-:W-:Y:S07]  /*6040*/  LDSM.16.MT88.4 R4, [R138+0xb800] ;  /* 0x00b800008a04783b */ /* 0x000fee0000004200 */
[C---:B------:R-:W-:Y:S01]  /*6050*/  HMMA.16816.F32 R92, R100.reuse, R94, R8 ;  /* 0x0000005e645c723c */ /* 0x040fe20000001808 */
[----:B------:R-:W-:Y:S07]  /*6060*/  LDSM.16.MT88.4 R8, [R140+0xb800] ;  /* 0x00b800008c08783b */ /* 0x000fee0000004200 */
[----:B------:R-:W-:Y:S01]  /*6070*/  HMMA.16816.F32 R88, R100, R84, R12 ;  /* 0x000000546458723c */ /* 0x000fe2000000180c */
[----:B------:R-:W-:Y:S07]  /*6080*/  LDSM.16.MT88.4 R12, [R137+0xb800] ;  /* 0x00b80000890c783b */ /* 0x000fee0000004200 */
[C---:B-1----:R-:W-:Y:S08]  /*6090*/  HMMA.16816.F32 R20, R68.reuse, R76, R20 ;  /* 0x0000004c4414723c */ /* 0x042ff00000001814 */
[C---:B------:R-:W-:Y:S01]  /*60a0*/  HMMA.16816.F32 R24, R68.reuse, R78, R24 ;  /* 0x0000004e4418723c */ /* 0x040fe20000001818 */
[----:B------:R-:W1:Y:S07]  /*60b0*/  LDSM.16.MT88.4 R76, [R140+0xb000] ;  /* 0x00b000008c4c783b */ /* 0x000e6e0000004200 */
[C---:B--2---:R-:W-:Y:S08]  /*60c0*/  HMMA.16816.F32 R28, R68.reuse, R72, R28 ;  /* 0x00000048441c723c */ /* 0x044ff0000000181c */
[----:B------:R-:W-:Y:S01]  /*60d0*/  HMMA.16816.F32 R32, R68, R74, R32 ;  /* 0x0000004a4420723c */ /* 0x000fe20000001820 */
[----:B------:R-:W2:Y:S07]  /*60e0*/  LDSM.16.MT88.4 R72, [R138+0xb000] ;  /* 0x00b000008a48783b */ /* 0x000eae0000004200 */
[----:B------:R-:W-:Y:S08]  /*60f0*/  HMMA.16816.F32 R84, R100, R86, R16 ;  /* 0x000000566454723c */ /* 0x000ff00000001810 */
[C---:B-1----:R-:W-:Y:S08]  /*6100*/  HMMA.16816.F32 R36, R68.reuse, R76, R36 ;  /* 0x0000004c4424723c */ /* 0x042ff00000001824 */
[C---:B------:R-:W-:Y:S01]  /*6110*/  HMMA.16816.F32 R40, R68.reuse, R78, R40 ;  /* 0x0000004e4428723c */ /* 0x040fe20000001828 */
[----:B------:R-:W1:Y:S07]  /*6120*/  LDSM.16.MT88.4 R76, [R137+0xb000] ;  /* 0x00b00000894c783b */ /* 0x000e6e0000004200 */
[C---:B--2---:R-:W-:Y:S08]  /*6130*/  HMMA.16816.F32 R44, R68.reuse, R72, R44 ;  /* 0x00000048442c723c */ /* 0x044ff0000000182c */
[----:B------:R-:W-:Y:S01]  /*6140*/  HMMA.16816.F32 R48, R68, R74, R48 ;  /* 0x0000004a4430723c */ /* 0x000fe20000001830 */
[----:B------:R-:W2:Y:S07]  /*6150*/  LDSM.16.MT88.4 R72, [R136+0xb000] ;  /* 0x00b000008848783b */ /* 0x000eae0000004200 */
[C---:B------:R-:W-:Y:S08]  /*6160*/  HMMA.16816.F32 R36, R100.reuse, R8, R36 ;  /* 0x000000086424723c */ /* 0x040ff00000001824 */
[C---:B------:R-:W-:Y:S01]  /*6170*/  HMMA.16816.F32 R40, R100.reuse, R10, R40 ;  /* 0x0000000a6428723c */ /* 0x040fe20000001828 */
[----:B------:R-:W-:Y:S07]  /*6180*/  LDSM.16.MT88.4 R8, [R136+0xb800] ;  /* 0x00b800008808783b */ /* 0x000fee0000004200 */
        /* <DEDUP_REMOVED lines=8> */
[C---:B------:R-:W-:Y:S08]  /*6210*/  HMMA.16816.F32 R52, R100.reuse, R12, R52 ;  /* 0x0000000c6434723c */ /* 0x040ff00000001834 */
[C---:B------:R-:W-:Y:S08]  /*6220*/  HMMA.16816.F32 R56, R100.reuse, R14, R56 ;  /* 0x0000000e6438723c */ /* 0x040ff00000001838 */
[C---:B-1----:R-:W-:Y:S08]  /*6230*/  HMMA.16816.F32 R80, R100.reuse, R76, R20 ;  /* 0x0000004c6450723c */ /* 0x042ff00000001814 */
[C---:B------:R-:W-:Y:S08]  /*6240*/  HMMA.16816.F32 R76, R100.reuse, R78, R24 ;  /* 0x0000004e644c723c */ /* 0x040ff00000001818 */
[C---:B--2---:R-:W-:Y:S08]  /*6250*/  HMMA.16816.F32 R72, R100.reuse, R68, R28 ;  /* 0x000000446448723c */ /* 0x044ff0000000181c */
[C---:B------:R-:W-:Y:S08]  /*6260*/  HMMA.16816.F32 R68, R100.reuse, R70, R32 ;  /* 0x000000466444723c */ /* 0x040ff00000001820 */
[C---:B------:R-:W-:Y:S08]  /*6270*/  HMMA.16816.F32 R60, R100.reuse, R8, R60 ;  /* 0x00000008643c723c */ /* 0x040ff0000000183c */
[----:B------:R-:W-:Y:S01]  /*6280*/  HMMA.16816.F32 R64, R100, R10, R64 ;  /* 0x0000000a6440723c */ /* 0x000fe20000001840 */
[----:B------:R-:W-:Y:S05]  /*6290*/  @!UPT UIADD3 URZ, URZ, URZ, URZ ;  /* 0x0000003f3f3ff290 */ /* 0x000fea000fffe03f */
[----:B------:R-:W-:Y:S11]  /*62a0*/  @P0 BRA `(.L_x_514) ;  /* 0x0000001000000947 */ /* 0x000ff60003800000 */
.L_x_512:
[----:B------:R-:W-:-:S07]  /*62b0*/  IADD3 R167, R126, -0x1, RZ ;  /* 0xffffffff7ea77810 */ /* 0x000fce0007ffe0ff */
.L_x_514:
        /* <DEDUP_REMOVED lines=12> */
.L_x_518:
        /* <DEDUP_REMOVED lines=29> */
.L_x_516:
[----:B------:R-:W-:Y:S04]  /*6550*/  DEPBAR.LE SB0, 0x0 ;  /* 0x000080000000791a */ /* 0x000fe80000000000 */
[----:B------:R-:W-:Y:S01]  /*6560*/  BAR.SYNC.DEFER_BLOCKING 0x0 ;  /* 0x0000000000007b1d */ /* 0x000fe20000010000 */
[----:B------:R-:W-:Y:S01]  /*6570*/  SHF.R.S32.HI R2, RZ, 0x1f, R167 ;  /* 0x0000001fff027819 */ /* 0x000fe200000114a7 */
[----:B------:R-:W-:Y:S02]  /*6580*/  IMAD R0, R148, R167, RZ ;  /* 0x000000a794007224 */ /* 0x000fe400078e02ff */
[-C--:B------:R-:W-:Y:S04]  /*6590*/  IMAD.WIDE.U32 R100, R167, R149.reuse, R168 ;  /* 0x00000095a7647225 */ /* 0x080fe800078e00a8 */
[----:B------:R-:W-:Y:S01]  /*65a0*/  IMAD R0, R2, R149, R0 ;  /* 0x0000009502007224 */ /* 0x000fe200078e0200 */
[----:B------:R-:W-:Y:S04]  /*65b0*/  LEA R172, P1, R100, c[0x0][0x170], 0x1 ;  /* 0x00005c0064ac7a11 */ /* 0x000fe800078208ff */
[----:B------:R-:W-:Y:S02]  /*65c0*/  IADD3 R0, R101, R0, RZ ;  /* 0x0000000065007210 */ /* 0x000fe40007ffe0ff */
[-C--:B------:R-:W-:Y:S02]  /*65d0*/  IADD3 R174, P0, R172, R157.reuse, RZ ;  /* 0x0000009dacae7210 */ /* 0x080fe40007f1e0ff */
[----:B------:R-:W-:Y:S02]  /*65e0*/  LEA.HI.X R173, R100, c[0x0][0x174], R0, 0x1, P1 ;  /* 0x00005d0064ad7a11 */ /* 0x000fe400008f0c00 */
[-C--:B------:R-:W-:Y:S02]  /*65f0*/  IADD3 R100, P1, R174, R157.reuse, RZ ;  /* 0x0000009dae647210 */ /* 0x080fe40007f3e0ff */
[-C--:B------:R-:W-:Y:S02]  /*6600*/  IADD3.X R175, R173, R166.reuse, RZ, P0, !PT ;  /* 0x000000a6adaf7210 */ /* 0x080fe400007fe4ff */
[----:B------:R-:W-:Y:S01]  /*6610*/  IADD3 R176, P0, R100, R157, RZ ;  /* 0x0000009d64b07210 */ /* 0x000fe20007f1e0ff */
[----:B------:R-:W-:Y:S01]  /*6620*/  @!PT LDS RZ, [RZ] ;  /* 0x00000000fffff984 */ /* 0x000fe20000000800 */
[----:B------:R-:W-:Y:S01]  /*6630*/  @!PT LDS RZ, [RZ] ;  /* 0x00000000fffff984 */ /* 0x000fe20000000800 */
[----:B------:R-:W-:Y:S01]  /*6640*/  @!PT LDS RZ, [RZ] ;  /* 0x00000000fffff984 */ /* 0x000fe20000000800 */
[----:B------:R1:W-:Y:S01]  /*6650*/  LDGSTS.E.BYPASS.LTC128B.128 [R151+0x8000], [R172.64] ;  /* 0x08000000ac977fae */ /* 0x0003e2000b901d46 */
[-C--:B------:R-:W-:Y:S04]  /*6660*/  IADD3.X R101, R175, R166.reuse, RZ, P1, !PT ;  /* 0x000000a6af657210 */ /* 0x080fe80000ffe4ff */
[----:B------:R-:W-:Y:S02]  /*6670*/  IADD3.X R177, R101, R166, RZ, P0, !PT ;  /* 0x000000a665b17210 */ /* 0x000fe400007fe4ff */
[----:B------:R1:W-:Y:S01]  /*6680*/  LDGSTS.E.BYPASS.LTC128B.128 [R151+0xa000], [R172.64+0x80] ;  /* 0x0a000080ac977fae */ /* 0x0003e2000b901d46 */
[----:B------:R-:W-:Y:S06]  /*6690*/  ISETP.GT.AND P0, PT, R167, RZ, PT ;  /* 0x000000ffa700720c */ /* 0x000fec0003f04270 */
[----:B------:R2:W-:Y:S07]  /*66a0*/  LDGSTS.E.BYPASS.LTC128B.128 [R151+0x8800], [R174.64] ;  /* 0x08800000ae977fae */ /* 0x0005ee000b901d46 */
[----:B------:R2:W-:Y:S07]  /*66b0*/  LDGSTS.E.BYPASS.LTC128B.128 [R151+0xa800], [R174.64+0x80] ;  /* 0x0a800080ae977fae */ /* 0x0005ee000b901d46 */
[----:B------:R3:W-:Y:S07]  /*66c0*/  LDGSTS.E.BYPASS.LTC128B.128 [R151+0x9000], [R100.64] ;  /* 0x0900000064977fae */ /* 0x0007ee000b901d46 */
[----:B------:R3:W-:Y:S07]  /*66d0*/  LDGSTS.E.BYPASS.LTC128B.128 [R151+0xb000], [R100.64+0x80] ;  /* 0x0b00008064977fae */ /* 0x0007ee000b901d46 */
[----:B------:R4:W-:Y:S07]  /*66e0*/  LDGSTS.E.BYPASS.LTC128B.128 [R151+0x9800], [R176.64] ;  /* 0x09800000b0977fae */ /* 0x0009ee000b901d46 */
[----:B------:R4:W-:Y:S07]  /*66f0*/  LDGSTS.E.BYPASS.LTC128B.128 [R151+0xb800], [R176.64+0x80] ;  /* 0x0b800080b0977fae */ /* 0x0009ee000b901d46 */
[----:B------:R-:W-:Y:S07]  /*6700*/  LDSM.16.M88.4 R104, [R146] ;  /* 0x000000009268783b */ /* 0x000fee0000000200 */
[----:B------:R-:W5:Y:S07]  /*6710*/  LDSM.16.M88.4 R108, [R145+0x4000] ;  /* 0x00400000916c783b */ /* 0x000f6e0000000200 */
[----:B------:R-:W1:Y:S07]  /*6720*/  LDSM.16.M88.4 R112, [R145+0x4800] ;  /* 0x004800009170783b */ /* 0x000e6e0000000200 */
[----:B------:R-:W1:Y:S07]  /*6730*/  LDSM.16.M88.4 R116, [R145+0x5000] ;  /* 0x005000009174783b */ /* 0x000e6e0000000200 */
[----:B------:R-:W0:Y:S07]  /*6740*/  LDGDEPBAR ;  /* 0x00000000000079af */ /* 0x000e2e0000000000 */
[----:B------:R-:W2:Y:S07]  /*6750*/  LDSM.16.M88.4 R120, [R145+0x5800] ;  /* 0x005800009178783b */ /* 0x000eae0000000200 */
[----:B------:R-:W-:Y:S01]  /*6760*/  LDSM.16.M88.4 R124, [R134] ;  /* 0x00000000867c783b */ /* 0x000fe20000000200 */
[C---:B-----5:R-:W-:Y:S08]  /*6770*/  HMMA.16816.F32 R4, R104.reuse, R108, RZ ;  /* 0x0000006c6804723c */ /* 0x060ff000000018ff */
[C---:B------:R-:W-:Y:S01]  /*6780*/  HMMA.16816.F32 R8, R104.reuse, R110, RZ ;  /* 0x0000006e6808723c */ /* 0x040fe200000018ff */
[----:B------:R-:W-:Y:S07]  /*6790*/  LDSM.16.M88.4 R108, [R144] ;  /* 0x00000000906c783b */ /* 0x000fee0000000200 */
[C---:B-1----:R-:W-:Y:S08]  /*67a0*/  HMMA.16816.F32 R12, R104.reuse, R112, RZ ;  /* 0x00000070680c723c */ /* 0x042ff000000018ff */
[C---:B------:R-:W-:Y:S01]  /*67b0*/  HMMA.16816.F32 R16, R104.reuse, R114, RZ ;  /* 0x000000726810723c */ /* 0x040fe200000018ff */
[----:B------:R-:W1:Y:S07]  /*67c0*/  LDSM.16.M88.4 R112, [R143] ;  /* 0x000000008f70783b */ /* 0x000e6e0000000200 */
[C---:B------:R-:W-:Y:S08]  /*67d0*/  HMMA.16816.F32 R20, R104.reuse, R116, RZ ;  /* 0x000000746814723c */ /* 0x040ff000000018ff */
[C---:B------:R-:W-:Y:S01]  /*67e0*/  HMMA.16816.F32 R24, R104.reuse, R118, RZ ;  /* 0x000000766818723c */ /* 0x040fe200000018ff */
[----:B------:R-:W5:Y:S07]  /*67f0*/  LDSM.16.M88.4 R116, [R135] ;  /* 0x000000008774783b */ /* 0x000f6e0000000200 */
[C---:B--2---:R-:W-:Y:S08]  /*6800*/  HMMA.16816.F32 R28, R104.reuse, R120, RZ ;  /* 0x00000078681c723c */ /* 0x044ff000000018ff */
[----:B------:R-:W-:Y:S01]  /*6810*/  HMMA.16816.F32 R32, R104, R122, RZ ;  /* 0x0000007a6820723c */ /* 0x000fe200000018ff */
[----:B------:R-:W2:Y:S07]  /*6820*/  LDSM.16.M88.4 R104, [R133] ;  /* 0x000000008568783b */ /* 0x000eae0000000200 */
[----:B------:R-:W-:Y:S01]  /*6830*/  LDSM.16.M88.4 R120, [R139+0x4800] ;  /* 0x004800008b78783b */ /* 0x000fe20000000200 */
[C---:B-1----:R-:W-:Y:S08]  /*6840*/  HMMA.16816.F32 R4, R108.reuse, R112, R4 ;  /* 0x000000706c04723c */ /* 0x042ff00000001804 */
[C---:B------:R-:W-:Y:S01]  /*6850*/  HMMA.16816.F32 R8, R108.reuse, R114, R8 ;  /* 0x000000726c08723c */ /* 0x040fe20000001808 */
[----:B------:R-:W-:Y:S07]  /*6860*/  LDSM.16.M88.4 R112, [R142] ;  /* 0x000000008e70783b */ /* 0x000fee0000000200 */
[C---:B-----5:R-:W-:Y:S08]  /*6870*/  HMMA.16816.F32 R12, R108.reuse, R116, R12 ;  /* 0x000000746c0c723c */ /* 0x060ff0000000180c */
[C---:B------:R-:W-:Y:S01]  /*6880*/  HMMA.16816.F32 R16, R108.reuse, R118, R16 ;  /* 0x000000766c10723c */ /* 0x040fe20000001810 */
[----:B------:R-:W1:Y:S07]  /*6890*/  LDSM.16.M88.4 R116, [R139+0x4000] ;  /* 0x004000008b74783b */ /* 0x000e6e0000000200 */
[C---:B------:R-:W-:Y:S08]  /*68a0*/  HMMA.16816.F32 R20, R108.reuse, R124, R20 ;  /* 0x0000007c6c14723c */ /* 0x040ff00000001814 */
[C---:B------:R-:W-:Y:S08]  /*68b0*/  HMMA.16816.F32 R24, R108.reuse, R126, R24 ;  /* 0x0000007e6c18723c */ /* 0x040ff00000001818 */
[C---:B--2---:R-:W-:Y:S08]  /*68c0*/  HMMA.16816.F32 R28, R108.reuse, R104, R28 ;  /* 0x000000686c1c723c */ /* 0x044ff0000000181c */
[----:B------:R-:W-:Y:S01]  /*68d0*/  HMMA.16816.F32 R32, R108, R106, R32 ;  /* 0x0000006a6c20723c */ /* 0x000fe20000001820 */
[----:B------:R-:W2:Y:S07]  /*68e0*/  LDSM.16.M88.4 R104, [R139+0x5000] ;  /* 0x005000008b68783b */ /* 0x000eae0000000200 */
[----:B------:R-:W5:Y:S01]  /*68f0*/  LDSM.16.M88.4 R108, [R139+0x5800] ;  /* 0x005800008b6c783b */ /* 0x000f620000000200 */
[C---:B-1----:R-:W-:Y:S08]  /*6900*/  HMMA.16816.F32 R4, R112.reuse, R116, R4 ;  /* 0x000000747004723c */ /* 0x042ff00000001804 */
[C---:B------:R-:W-:Y:S01]  /*6910*/  HMMA.16816.F32 R8, R112.reuse, R118, R8 ;  /* 0x000000767008723c */ /* 0x040fe20000001808 */
[----:B------:R-:W-:Y:S07]  /*6920*/  LDSM.16.M88.4 R116, [R132] ;  /* 0x000000008474783b */ /* 0x000fee0000000200 */
[C---:B------:R-:W-:Y:S08]  /*6930*/  HMMA.16816.F32 R12, R112.reuse, R120, R12 ;  /* 0x00000078700c723c */ /* 0x040ff0000000180c */
[C---:B------:R-:W-:Y:S01]  /*6940*/  HMMA.16816.F32 R16, R112.reuse, R122, R16 ;  /* 0x0000007a7010723c */ /* 0x040fe20000001810 */
[----:B------:R-:W-:Y:S07]  /*6950*/  LDSM.16.M88.4 R120, [R132+0x800] ;  /* 0x000800008478783b */ /* 0x000fee0000000200 */
[C---:B--2---:R-:W-:Y:S08]  /*6960*/  HMMA.16816.F32 R20, R112.reuse, R104, R20 ;  /* 0x000000687014723c */ /* 0x044ff00000001814 */
[C---:B------:R-:W-:Y:S01]  /*6970*/  HMMA.16816.F32 R24, R112.reuse, R106, R24 ;  /* 0x0000006a7018723c */ /* 0x040fe20000001818 */
[----:B------:R-:W1:Y:S07]  /*6980*/  LDSM.16.M88.4 R104, [R141] ;  /* 0x000000008d68783b */ /* 0x000e6e0000000200 */
[C---:B-----5:R-:W-:Y:S08]  /*6990*/  HMMA.16816.F32 R28, R112.reuse, R108, R28 ;  /* 0x0000006c701c723c */ /* 0x060ff0000000181c */
[----:B------:R-:W-:Y:S01]  /*69a0*/  HMMA.16816.F32 R32, R112, R110, R32 ;  /* 0x0000006e7020723c */ /* 0x000fe20000001820 */
[----:B------:R-:W2:Y:S07]  /*69b0*/  LDSM.16.M88.4 R108, [R132+0x1000] ;  /* 0x00100000846c783b */ /* 0x000eae0000000200 */
[----:B------:R-:W5:Y:S01]  /*69c0*/  LDSM.16.M88.4 R112, [R132+0x1800] ;  /* 0x001800008470783b */ /* 0x000f620000000200 */
[C---:B-1----:R-:W-:Y:S08]  /*69d0*/  HMMA.16816.F32 R4, R104.reuse, R116, R4 ;  /* 0x000000746804723c */ /* 0x042ff00000001804 */
[C---:B------:R-:W-:Y:S01]  /*69e0*/  HMMA.16816.F32 R8, R104.reuse, R118, R8 ;  /* 0x000000766808723c */ /* 0x040fe20000001808 */
[----:B------:R-:W-:Y:S07]  /*69f0*/  LDSM.16.M88.4 R116, [R145+0x6000] ;  /* 0x006000009174783b */ /* 0x000fee0000000200 */
[C---:B------:R-:W-:Y:S08]  /*6a00*/  HMMA.16816.F32 R12, R104.reuse, R120, R12 ;  /* 0x00000078680c723c */ /* 0x040ff0000000180c */
[C---:B------:R-:W-:Y:S01]  /*6a10*/  HMMA.16816.F32 R16, R104.reuse, R122, R16 ;  /* 0x0000007a6810723c */ /* 0x040fe20000001810 */
[----:B------:R-:W-:Y:S07]  /*6a20*/  LDSM.16.M88.4 R120, [R145+0x6800] ;  /* 0x006800009178783b */ /* 0x000fee0000000200 */
[C---:B--2---:R-:W-:Y:S08]  /*6a30*/  HMMA.16816.F32 R20, R104.reuse, R108, R20 ;  /* 0x0000006c6814723c */ /* 0x044ff00000001814 */
[C---:B------:R-:W-:Y:S01]  /*6a40*/  HMMA.16816.F32 R24, R104.reuse, R110, R24 ;  /* 0x0000006e6818723c */ /* 0x040fe20000001818 */
[----:B------:R-:W1:Y:S07]  /*6a50*/  LDSM.16.M88.4 R108, [R146+0x2000] ;  /* 0x00200000926c783b */ /* 0x000e6e0000000200 */
[C---:B-----5:R-:W-:Y:S08]  /*6a60*/  HMMA.16816.F32 R28, R104.reuse, R112, R28 ;  /* 0x00000070681c723c */ /* 0x060ff0000000181c */
        /* <DEDUP_REMOVED lines=8> */
[----:B------:R-:W-:Y:S07]  /*6af0*/  LDSM.16.M88.4 R120, [R130] ;  /* 0x000000008278783b */ /* 0x000fee0000000200 */
[C---:B--2---:R-:W-:Y:S08]  /*6b00*/  HMMA.16816.F32 R20, R108.reuse, R104, R20 ;  /* 0x000000686c14723c */ /* 0x044ff00000001814 */
[C---:B------:R-:W-:Y:S01]  /*6b10*/  HMMA.16816.F32 R24, R108.reuse, R106, R24 ;  /* 0x0000006a6c18723c */ /* 0x040fe20000001818 */
[----:B------:R-:W1:Y:S07]  /*6b20*/  LDSM.16.M88.4 R104, [R144+0x2000] ;  /* 0x002000009068783b */ /* 0x000e6e0000000200 */
[C---:B-----5:R-:W-:Y:S08]  /*6b30*/  HMMA.16816.F32 R28, R108.reuse, R112, R28 ;  /* 0x000000706c1c723c */ /* 0x060ff0000000181c */
[----:B------:R-:W-:Y:S01]  /*6b40*/  HMMA.16816.F32 R32, R108, R114, R32 ;  /* 0x000000726c20723c */ /* 0x000fe20000001820 */
[----:B------:R-:W2:Y:S07]  /*6b50*/  LDSM.16.M88.4 R108, [R129] ;  /* 0x00000000816c783b */ /* 0x000eae0000000200 */
[----:B------:R-:W5:Y:S01]  /*6b60*/  LDSM.16.M88.4 R112, [R128] ;  /* 0x000000008070783b */ /* 0x000f620000000200 */
        /* <DEDUP_REMOVED lines=18> */
[----:B------:R-:W1:Y:S07]  /*6c90*/  LDSM.16.M88.4 R120, [R132+0x2000] ;  /* 0x002000008478783b */ /* 0x000e6e0000000200 */
[C---:B--2---:R-:W-:Y:S08]  /*6ca0*/  HMMA.16816.F32 R20, R108.reuse, R104, R20 ;  /* 0x000000686c14723c */ /* 0x044ff00000001814 */
[C---:B------:R-:W-:Y:S01]  /*6cb0*/  HMMA.16816.F32 R24, R108.reuse, R106, R24 ;  /* 0x0000006a6c18723c */ /* 0x040fe20000001818 */
[----:B------:R-:W2:Y:S07]  /*6cc0*/  LDSM.16.M88.4 R104, [R132+0x2800] ;  /* 0x002800008468783b */ /* 0x000eae0000000200 */
[C---:B-----5:R-:W-:Y:S08]  /*6cd0*/  HMMA.16816.F32 R28, R108.reuse, R112, R28 ;  /* 0x000000706c1c723c */ /* 0x060ff0000000181c */
[----:B------:R-:W-:Y:S01]  /*6ce0*/  HMMA.16816.F32 R32, R108, R114, R32 ;  /* 0x000000726c20723c */ /* 0x000fe20000001820 */
[----:B------:R-:W5:Y:S07]  /*6cf0*/  LDSM.16.M88.4 R108, [R132+0x3000] ;  /* 0x00300000846c783b */ /* 0x000f6e0000000200 */
[C---:B-1----:R-:W-:Y:S08]  /*6d00*/  HMMA.16816.F32 R4, R116.reuse, R120, R4 ;  /* 0x000000787404723c */ /* 0x042ff00000001804 */
[C---:B------:R-:W-:Y:S08]  /*6d10*/  HMMA.16816.F32 R8, R116.reuse, R122, R8 ;  /* 0x0000007a7408723c */ /* 0x040ff00000001808 */
[C---:B--2---:R-:W-:Y:S08]  /*6d20*/  HMMA.16816.F32 R12, R116.reuse, R104, R12 ;  /* 0x00000068740c723c */ /* 0x044ff0000000180c */
[C---:B------:R-:W-:Y:S01]  /*6d30*/  HMMA.16816.F32 R16, R116.reuse, R106, R16 ;  /* 0x0000006a7410723c */ /* 0x040fe20000001810 */
[----:B------:R-:W1:Y:S01]  /*6d40*/  LDSM.16.M88.4 R104, [R132+0x3800] ;  /* 0x003800008468783b */ /* 0x000e620000000200 */
[----:B------:R-:W-:Y:S04]  /*6d50*/  DEPBAR.LE SB0, 0x0 ;  /* 0x000080000000791a */ /* 0x000fe80000000000 */
[----:B------:R-:W-:Y:S02]  /*6d60*/  FMUL.FTZ R200, R4, c[0x0][0x2ec] ;  /* 0x0000bb0004c87a20 */ /* 0x000fe40000410000 */
[C---:B-----5:R-:W-:Y:S04]  /*6d70*/  HMMA.16816.F32 R20, R116.reuse, R108, R20 ;  /* 0x0000006c7414723c */ /* 0x060fe80000001814 */
[----:B------:R-:W2:Y:S01]  /*6d80*/  MUFU.TANH R200, R200 ;  /* 0x000000c800c87308 */ /* 0x000ea20000002400 */
[----:B------:R-:W-:Y:S01]  /*6d90*/  BAR.SYNC.DEFER_BLOCKING 0x0 ;  /* 0x0000000000007b1d */ /* 0x000fe20000010000 */
[----:B------:R-:W-:Y:S02]  /*6da0*/  FMUL.FTZ R198, R5, c[0x0][0x2ec] ;  /* 0x0000bb0005c67a20 */ /* 0x000fe40000410000 */
[C---:B------:R-:W-:Y:S04]  /*6db0*/  HMMA.16816.F32 R24, R116.reuse, R110, R24 ;  /* 0x0000006e7418723c */ /* 0x040fe80000001818 */
[----:B------:R-:W-:Y:S02]  /*6dc0*/  FMUL.FTZ R196, R6, c[0x0][0x2ec] ;  /* 0x0000bb0006c47a20 */ /* 0x000fe40000410000 */
[----:B------:R-:W2:Y:S01]  /*6dd0*/  MUFU.TANH R198, R198 ;  /* 0x000000c600c67308 */ /* 0x000ea20000002400 */
[----:B------:R-:W-:Y:S02]  /*6de0*/  FMUL.FTZ R195, R7, c[0x0][0x2ec] ;  /* 0x0000bb0007c37a20 */ /* 0x000fe40000410000 */
[----:B------:R-:W-:Y:S03]  /*6df0*/  FMUL.FTZ R194, R8, c[0x0][0x2ec] ;  /* 0x0000bb0008c27a20 */ /* 0x000fe60000410000 */
[----:B------:R-:W-:Y:S02]  /*6e00*/  FMUL.FTZ R202, R9, c[0x0][0x2ec] ;  /* 0x0000bb0009ca7a20 */ /* 0x000fe40000410000 */
[----:B------:R-:W-:Y:S02]  /*6e10*/  FMUL.FTZ R199, R10, c[0x0][0x2ec] ;  /* 0x0000bb000ac77a20 */ /* 0x000fe40000410000 */
[----:B------:R-:W2:Y:S01]  /*6e20*/  MUFU.TANH R196, R196 ;  /* 0x000000c400c47308 */ /* 0x000ea20000002400 */
[----:B------:R-:W-:Y:S02]  /*6e30*/  FMUL.FTZ R197, R11, c[0x0][0x2ec] ;  /* 0x0000bb000bc57a20 */ /* 0x000fe40000410000 */
[----:B------:R-:W-:Y:S02]  /*6e40*/  FMUL.FTZ R192, R12, c[0x0][0x2ec] ;  /* 0x0000bb000cc07a20 */ /* 0x000fe40000410000 */
[----:B------:R-:W-:Y:S02]  /*6e50*/  FMUL.FTZ R190, R13, c[0x0][0x2ec] ;  /* 0x0000bb000dbe7a20 */ /* 0x000fe40000410000 */
[----:B------:R-:W-:Y:S01]  /*6e60*/  FMUL.FTZ R193, R14, c[0x0][0x2ec] ;  /* 0x0000bb000ec17a20 */ /* 0x000fe20000410000 */
[C---:B-1----:R-:W-:Y:S02]  /*6e70*/  HMMA.16816.F32 R28, R116.reuse, R104, R28 ;  /* 0x00000068741c723c */ /* 0x042fe4000000181c */
[----:B------:R-:W1:Y:S01]  /*6e80*/  MUFU.TANH R195, R195 ;  /* 0x000000c300c37308 */ /* 0x000e620000002400 */
[----:B------:R-:W-:Y:S02]  /*6e90*/  FMUL.FTZ R191, R15, c[0x0][0x2ec] ;  /* 0x0000bb000fbf7a20 */ /* 0x000fe40000410000 */
[----:B------:R-:W-:Y:S02]  /*6ea0*/  FMUL.FTZ R188, R16, c[0x0][0x2ec] ;  /* 0x0000bb0010bc7a20 */ /* 0x000fe40000410000 */
[----:B------:R-:W-:Y:S01]  /*6eb0*/  FMUL.FTZ R186, R17, c[0x0][0x2ec] ;  /* 0x0000bb0011ba7a20 */ /* 0x000fe20000410000 */
[----:B------:R-:W-:Y:S04]  /*6ec0*/  HMMA.16816.F32 R32, R116, R106, R32 ;  /* 0x0000006a7420723c */ /* 0x000fe80000001820 */
[----:B------:R-:W1:Y:S01]  /*6ed0*/  MUFU.TANH R194, R194 ;  /* 0x000000c200c27308 */ /* 0x000e620000002400 */
[----:B------:R-:W-:Y:S02]  /*6ee0*/  FMUL.FTZ R189, R18, c[0x0][0x2ec] ;  /* 0x0000bb0012bd7a20 */ /* 0x000fe40000410000 */
[----:B------:R-:W-:Y:S02]  /*6ef0*/  FMUL.FTZ R187, R19, c[0x0][0x2ec] ;  /* 0x0000bb0013bb7a20 */ /* 0x000fe40000410000 */
[----:B------:R-:W-:Y:S03]  /*6f00*/  FMUL.FTZ R178, R20, c[0x0][0x2ec] ;  /* 0x0000bb0014b27a20 */ /* 0x000fe60000410000 */
        /* <DEDUP_REMOVED lines=8> */
[----:B------:R-:W-:Y:S02]  /*6f90*/  FMUL.FTZ R179, R27, c[0x0][0x2ec] ;  /* 0x0000bb001bb37a20 */ /* 0x000fe40000410000 */
[----:B----4-:R-:W-:Y:S02]  /*6fa0*/  FMUL.FTZ R176, R28, c[0x0][0x2ec] ;  /* 0x0000bb001cb07a20 */ /* 0x010fe40000410000 */
[----:B------:R-:W-:Y:S02]  /*6fb0*/  FMUL.FTZ R177, R29, c[0x0][0x2ec] ;  /* 0x0000bb001db17a20 */ /* 0x000fe40000410000 */
[----:B------:R-:W-:Y:S02]  /*6fc0*/  FMUL.FTZ R173, R30, c[0x0][0x2ec] ;  /* 0x0000bb001ead7a20 */ /* 0x000fe40000410000 */
[----:B------:R-:W-:Y:S01]  /*6fd0*/  FMUL.FTZ R175, R31, c[0x0][0x2ec] ;  /* 0x0000bb001faf7a20 */ /* 0x000fe20000410000 */
[----:B------:R-:W4:Y:S01]  /*6fe0*/  MUFU.TANH R197, R197 ;  /* 0x000000c500c57308 */ /* 0x000f220000002400 */
[----:B------:R-:W-:Y:S02]  /*6ff0*/  FMUL.FTZ R172, R32, c[0x0][0x2ec] ;  /* 0x0000bb0020ac7a20 */ /* 0x000fe40000410000 */
[----:B------:R-:W-:Y:S02]  /*7000*/  FMUL.FTZ R174, R33, c[0x0][0x2ec] ;  /* 0x0000bb0021ae7a20 */ /* 0x000fe40000410000 */
[----:B------:R-:W-:Y:S02]  /*7010*/  FMUL.FTZ R102, R34, c[0x0][0x2ec] ;  /* 0x0000bb0022667a20 */ /* 0x000fe40000410000 */
[----:B------:R-:W-:Y:S03]  /*7020*/  FMUL.FTZ R35, R35, c[0x0][0x2ec] ;  /* 0x0000bb0023237a20 */ /* 0x000fe60000410000 */
        /* <DEDUP_REMOVED lines=23> */
[----:B---3--:R3:W1:Y:S02]  /*71a0*/  MUFU.TANH R101, R35 ;  /* 0x0000002300657308 */ /* 0x0086640000002400 */
[----:B-1234-:R-:W-:-:S05]  /*71b0*/  @P0 BRA `(.L_x_518) ;  /* 0xfffff1c000000947 */ /* 0x01efca000383ffff */
.L_x_517:
        /* <DEDUP_REMOVED lines=34> */
[----:B------:R-:W-:Y:S01]  /*73e0*/  LDSM.16.MT88.4 R12, [R140+0x8000] ;  /* 0x008000008c0c783b */ /* 0x000fe20000004200 */
[----:B------:R-:W-:Y:S07]  /*73f0*/  IADD3 R167, R167, -0x1, RZ ;  /* 0xffffffffa7a77810 */ /* 0x000fee0007ffe0ff */
[----:B------:R-:W-:Y:S08]  /*7400*/  SHFL.BFLY PT, R9, R6, 0x2, 0x1f ;  /* 0x0c401f0006097f89 */ /* 0x000ff000000e0000 */
[----:B------:R-:W1:Y:S02]  /*7410*/  SHFL.BFLY PT, R0, R7, 0x2, 0x1f ;  /* 0x0c401f0007007f89 */ /* 0x000e6400000e0000 */
[----:B-1----:R-:W-:Y:S02]  /*7420*/  FMNMX.FTZ R5, R7, R0, !PT ;  /* 0x0000000007057209 */ /* 0x002fe40007810000 */
[----:B------:R-:W-:Y:S04]  /*7430*/  FMNMX.FTZ R11, R6, R9, !PT ;  /* 0x00000009060b7209 */ /* 0x000fe80007810000 */
[----:B------:R-:W1:Y:S08]  /*7440*/  SHFL.BFLY PT, R0, R5, 0x1, 0x1f ;  /* 0x0c201f0005007f89 */ /* 0x000e7000000e0000 */
[----:B------:R-:W2:Y:S01]  /*7450*/  SHFL.BFLY PT, R2, R11, 0x1, 0x1f ;  /* 0x0c201f000b027f89 */ /* 0x000ea200000e0000 */
[----:B-1----:R-:W-:Y:S05]  /*7460*/  FMNMX.FTZ R0, R5, R0, !PT ;  /* 0x0000000005007209 */ /* 0x002fea0007810000 */
[----:B------:R-:W-:Y:S01]  /*7470*/  FMUL.FTZ R106, R0, c[0x0][0x23c] ;  /* 0x00008f00006a7a20 */ /* 0x000fe20000410000 */
[----:B--2---:R-:W-:Y:S04]  /*7480*/  FMNMX.FTZ R2, R11, R2, !PT ;  /* 0x000000020b027209 */ /* 0x004fe80007810000 */
[C---:B------:R-:W-:Y:S01]  /*7490*/  FSETP.NEU.FTZ.AND P1, PT, R2.reuse, -INF , PT ;  /* 0xff8000000200780b */ /* 0x040fe20003f3d000 */
[C---:B------:R-:W-:Y:S02]  /*74a0*/  FMUL.FTZ R107, R2.reuse, c[0x0][0x23c] ;  /* 0x00008f00026b7a20 */ /* 0x040fe40000410000 */
[----:B------:R-:W-:Y:S01]  /*74b0*/  FADD.FTZ R4, -R2, R103 ;  /* 0x0000006702047221 */ /* 0x000fe20000010100 */
[----:B------:R-:W-:Y:S02]  /*74c0*/  MOV R103, R2 ;  /* 0x0000000200677202 */ /* 0x000fe40000000f00 */
[----:B------:R-:W-:Y:S01]  /*74d0*/  FSEL R107, R107, RZ, P1 ;  /* 0x000000ff6b6b7208 */ /* 0x000fe20000800000 */
[----:B------:R-:W-:Y:S01]  /*74e0*/  FMUL.FTZ R100, R4, c[0x0][0x23c] ;  /* 0x00008f0004647a20 */ /* 0x000fe20000410000 */
[C---:B------:R-:W-:Y:S01]  /*74f0*/  FSETP.NEU.FTZ.AND P1, PT, R0.reuse, -INF , PT ;  /* 0xff8000000000780b */ /* 0x040fe20003f3d000 */
[----:B------:R-:W-:Y:S02]  /*7500*/  FADD.FTZ R4, -R0, R3 ;  /* 0x0000000300047221 */ /* 0x000fe40000010100 */
[--C-:B------:R-:W-:Y:S01]  /*7510*/  FFMA.FTZ R104, R200, c[0x0][0x23c], -R107.reuse ;  /* 0x00008f00c8687a23 */ /* 0x100fe2000001086b */
[----:B------:R-:W-:Y:S01]  /*7520*/  FSEL R106, R106, RZ, P1 ;  /* 0x000000ff6a6a7208 */ /* 0x000fe20000800000 */
[----:B------:R-:W-:Y:S01]  /*7530*/  FMUL.FTZ R3, R4, c[0x0][0x23c] ;  /* 0x00008f0004037a20 */ /* 0x000fe20000410000 */
[----:B------:R-:W1:Y:S01]  /*7540*/  MUFU.EX2 R100, R100 ;  /* 0x0000006400647308 */ /* 0x000e620000000800 */
        /* <DEDUP_REMOVED lines=13> */
[--C-:B------:R-:W-:Y:S02]  /*7620*/  FFMA.FTZ R126, R184, c[0x0][0x23c], -R107.reuse ;  /* 0x00008f00b87e7a23 */ /* 0x100fe4000001086b */
[C---:B-1----:R-:W-:Y:S02]  /*7630*/  FMUL.FTZ R4, R100.reuse, R96 ;  /* 0x0000006064047220 */ /* 0x042fe40000410000 */
[C---:B------:R-:W-:Y:S02]  /*7640*/  FMUL.FTZ R5, R100.reuse, R97 ;  /* 0x0000006164057220 */ /* 0x040fe40000410000 */
[C---:B------:R-:W-:Y:S01]  /*7650*/  FMUL.FTZ R8, R100.reuse, R92 ;  /* 0x0000005c64087220 */ /* 0x040fe20000410000 */
[----:B------:R-:W1:Y:S01]  /*7660*/  MUFU.EX2 R113, R113 ;  /* 0x0000007100717308 */ /* 0x000e620000000800 */
[C---:B------:R-:W-:Y:S02]  /*7670*/  FMUL.FTZ R9, R100.reuse, R93 ;  /* 0x0000005d64097220 */ /* 0x040fe40000410000 */
[C---:B------:R-:W-:Y:S02]  /*7680*/  FMUL.FTZ R16, R100.reuse, R84 ;  /* 0x0000005464107220 */ /* 0x040fe40000410000 */
[C---:B--2---:R-:W-:Y:S02]  /*7690*/  FMUL.FTZ R6, R3.reuse, R98 ;  /* 0x0000006203067220 */ /* 0x044fe40000410000 */
[C---:B------:R-:W-:Y:S02]  /*76a0*/  FMUL.FTZ R7, R3.reuse, R99 ;  /* 0x0000006303077220 */ /* 0x040fe40000410000 */
[C---:B------:R-:W-:Y:S01]  /*76b0*/  FMUL.FTZ R10, R3.reuse, R94 ;  /* 0x0000005e030a7220 */ /* 0x040fe20000410000 */
[----:B------:R-:W-:Y:S01]  /*76c0*/  MUFU.EX2 R105, R105 ;  /* 0x0000006900697308 */ /* 0x000fe20000000800 */
[C---:B------:R-:W-:Y:S02]  /*76d0*/  FMUL.FTZ R11, R3.reuse, R95 ;  /* 0x0000005f030b7220 */ /* 0x040fe40000410000 */
[C---:B------:R-:W-:Y:S01]  /*76e0*/  FMUL.FTZ R17, R100.reuse, R85 ;  /* 0x0000005564117220 */ /* 0x040fe20000410000 */
[----:B------:R-:W-:Y:S01]  /*76f0*/  LDSM.16.MT88.4 R92, [R140+0x9800] ;  /* 0x009800008c5c783b */ /* 0x000fe20000004200 */
[C---:B------:R-:W-:Y:S02]  /*7700*/  FMUL.FTZ R18, R3.reuse, R86 ;  /* 0x0000005603127220 */ /* 0x040fe40000410000 */
[C---:B------:R-:W-:Y:S02]  /*7710*/  FMUL.FTZ R19, R3.reuse, R87 ;  /* 0x0000005703137220 */ /* 0x040fe40000410000 */
[C---:B------:R-:W-:Y:S01]  /*7720*/  FMUL.FTZ R24, R100.reuse, R76 ;  /* 0x0000004c64187220 */ /* 0x040fe20000410000 */
[----:B------:R-:W2:Y:S01]  /*7730*/  MUFU.EX2 R110, R110 ;  /* 0x0000006e006e7308 */ /* 0x000ea20000000800 */
[C---:B------:R-:W-:Y:S01]  /*7740*/  FMUL.FTZ R25, R100.reuse, R77 ;  /* 0x0000004d64197220 */ /* 0x040fe20000410000 */
[----:B------:R-:W-:Y:S01]  /*7750*/  LDSM.16.MT88.4 R84, [R138+0x9800] ;  /* 0x009800008a54783b */ /* 0x000fe20000004200 */
[----:B------:R-:W-:Y:S01]  /*7760*/  FMUL.FTZ R26, R3, R78 ;  /* 0x0000004e031a7220 */ /* 0x000fe20000410000 */
[----:B-1----:R-:W-:Y:S01]  /*7770*/  F2FP.PACK_AB R96, R113, R104 ;  /* 0x000000687160723e */ /* 0x002fe200000000ff */
[C---:B------:R-:W-:Y:S02]  /*7780*/  FMUL.FTZ R27, R3.reuse, R79 ;  /* 0x0000004f031b7220 */ /* 0x040fe40000410000 */
[C---:B------:R-:W-:Y:S02]  /*7790*/  FMUL.FTZ R32, R100.reuse, R68 ;  /* 0x0000004464207220 */ /* 0x040fe40000410000 */
[C---:B------:R-:W-:Y:S01]  /*77a0*/  FMUL.FTZ R33, R100.reuse, R69 ;  /* 0x0000004564217220 */ /* 0x040fe20000410000 */
[----:B------:R-:W-:Y:S01]  /*77b0*/  MUFU.EX2 R112, R112 ;  /* 0x0000007000707308 */ /* 0x000fe20000000800 */
[----:B------:R-:W-:Y:S01]  /*77c0*/  LDSM.16.MT88.4 R76, [R140+0xa000] ;  /* 0x00a000008c4c783b */ /* 0x000fe20000004200 */
[C---:B------:R-:W-:Y:S02]  /*77d0*/  FMUL.FTZ R34, R3.reuse, R70 ;  /* 0x0000004603227220 */ /* 0x040fe40000410000 */
[C---:B------:R-:W-:Y:S02]  /*77e0*/  FMUL.FTZ R35, R3.reuse, R71 ;  /* 0x0000004703237220 */ /* 0x040fe40000410000 */
[C---:B------:R-:W-:Y:S02]  /*77f0*/  FMUL.FTZ R36, R100.reuse, R36 ;  /* 0x0000002464247220 */ /* 0x040fe40000410000 */
[----:B------:R-:W-:Y:S01]  /*7800*/  FMUL.FTZ R37, R100, R37 ;  /* 0x0000002564257220 */ /* 0x000fe20000410000 */
[----:B------:R-:W-:Y:S01]  /*7810*/  LDSM.16.MT88.4 R68, [R137+0xa000] ;  /* 0x00a000008944783b */ /* 0x000fe20000004200 */
[----:B------:R-:W1:Y:S01]  /*7820*/  MUFU.EX2 R111, R111 ;  /* 0x0000006f006f7308 */ /* 0x000e620000000800 */
[C---:B------:R-:W-:Y:S02]  /*7830*/  FMUL.FTZ R38, R3.reuse, R38 ;  /* 0x0000002603267220 */ /* 0x040fe40000410000 */
[C---:B------:R-:W-:Y:S01]  /*7840*/  FMUL.FTZ R39, R3.reuse, R39 ;  /* 0x0000002703277220 */ /* 0x040fe20000410000 */
        /* <DEDUP_REMOVED lines=9> */
[----:B------:R-:W-:Y:S01]  /*78e0*/  FMUL.FTZ R47, R3, R47 ;  /* 0x0000002f032f7220 */ /* 0x000fe20000410000 */
[----:B------:R-:W2:Y:S01]  /*78f0*/  MUFU.EX2 R108, R108 ;  /* 0x0000006c006c7308 */ /* 0x000ea20000000800 */
[C---:B------:R-:W-:Y:S02]  /*7900*/  FMUL.FTZ R48, R100.reuse, R48 ;  /* 0x0000003064307220 */ /* 0x040fe40000410000 */
[C---:B------:R-:W-:Y:S01]  /*7910*/  FMUL.FTZ R49, R100.reuse, R49 ;  /* 0x0000003164317220 */ /* 0x040fe20000410000 */
[----:B-1----:R-:W-:Y:S01]  /*7920*/  F2FP.PACK_AB R98, R111, R112 ;  /* 0x000000706f62723e */ /* 0x002fe200000000ff */
        /* <DEDUP_REMOVED lines=9> */
[----:B------:R-:W-:Y:S01]  /*79c0*/  MUFU.EX2 R122, R122 ;  /* 0x0000007a007a7308 */ /* 0x000fe20000000800 */
[C---:B------:R-:W-:Y:S02]  /*79d0*/  FMUL.FTZ R66, R3.reuse, R66 ;  /* 0x0000004203427220 */ /* 0x040fe40000410000 */
[C---:B------:R-:W-:Y:S01]  /*79e0*/  FMUL.FTZ R67, R3.reuse, R67 ;  /* 0x0000004303437220 */ /* 0x040fe20000410000 */
[----:B--2---:R-:W-:Y:S01]  /*79f0*/  F2FP.PACK_AB R99, R108, R109 ;  /* 0x0000006d6c63723e */ /* 0x004fe200000000ff */
[C---:B------:R-:W-:Y:S02]  /*7a00*/  FMUL.FTZ R52, R100.reuse, R52 ;  /* 0x0000003464347220 */ /* 0x040fe40000410000 */
[C---:B------:R-:W-:Y:S02]  /*7a10*/  FMUL.FTZ R53, R100.reuse, R53 ;  /* 0x0000003564357220 */ /* 0x040fe40000410000 */
[C---:B------:R-:W-:Y:S01]  /*7a20*/  FMUL.FTZ R54, R3.reuse, R54 ;  /* 0x0000003603367220 */ /* 0x040fe20000410000 */
[----:B------:R-:W-:Y:S01]  /*7a30*/  MUFU.EX2 R123, R123 ;  /* 0x0000007b007b7308 */ /* 0x000fe20000000800 */
[C---:B------:R-:W-:Y:S05]  /*7a40*/  HMMA.16816.F32 R4, R96.reuse, R12, R4 ;  /* 0x0000000c6004723c */ /* 0x040fea0000001804 */
[C---:B------:R-:W-:Y:S02]  /*7a50*/  FMUL.FTZ R55, R3.reuse, R55 ;  /* 0x0000003703377220 */ /* 0x040fe40000410000 */
[C---:B------:R-:W-:Y:S01]  /*7a60*/  FMUL.FTZ R12, R100.reuse, R88 ;  /* 0x00000058640c7220 */ /* 0x040fe20000410000 */
[C---:B------:R-:W-:Y:S01]  /*7a70*/  HMMA.16816.F32 R8, R96.reuse, R14, R8 ;  /* 0x0000000e6008723c */ /* 0x040fe20000001808 */
[----:B------:R-:W-:Y:S03]  /*7a80*/  MUFU.EX2 R124, R124 ;  /* 0x0000007c007c7308 */ /* 0x000fe60000000800 */
[C---:B------:R-:W-:Y:S02]  /*7a90*/  FMUL.FTZ R13, R100.reuse, R89 ;  /* 0x00000059640d7220 */ /* 0x040fe40000410000 */
[C---:B------:R-:W-:Y:S02]  /*7aa0*/  FMUL.FTZ R56, R100.reuse, R56 ;  /* 0x0000003864387220 */ /* 0x040fe40000410000 */
[C---:B------:R-:W-:Y:S03]  /*7ab0*/  FMUL.FTZ R14, R3.reuse, R90 ;  /* 0x0000005a030e7220 */ /* 0x040fe60000410000 */
[----:B------:R-:W-:Y:S01]  /*7ac0*/  MUFU.EX2 R126, R126 ;  /* 0x0000007e007e7308 */ /* 0x000fe20000000800 */
[C---:B------:R-:W-:Y:S02]  /*7ad0*/  FMUL.FTZ R15, R3.reuse, R91 ;  /* 0x0000005b030f7220 */ /* 0x040fe40000410000 */
[----:B------:R-:W1:Y:S01]  /*7ae0*/  LDSM.16.MT88.4 R88, [R136+0x8000] ;  /* 0x008000008858783b */ /* 0x000e620000004200 */
[----:B------:R-:W-:Y:S02]  /*7af0*/  FMUL.FTZ R57, R100, R57 ;  /* 0x0000003964397220 */ /* 0x000fe40000410000 */
[C---:B------:R-:W-:Y:S02]  /*7b00*/  FMUL.FTZ R58, R3.reuse, R58 ;  /* 0x0000003a033a7220 */ /* 0x040fe40000410000 */
[C---:B------:R-:W-:Y:S03]  /*7b10*/  HMMA.16816.F32 R12, R96.reuse, R20, R12 ;  /* 0x00000014600c723c */ /* 0x040fe6000000180c */
[----:B------:R-:W-:Y:S02]  /*7b20*/  FMUL.FTZ R59, R3, R59 ;  /* 0x0000003b033b7220 */ /* 0x000fe40000410000 */
[--C-:B------:R-:W-:Y:S02]  /*7b30*/  FFMA.FTZ R127, R182, c[0x0][0x23c], -R107.reuse ;  /* 0x00008f00b67f7a23 */ /* 0x100fe4000001086b */
[C---:B------:R-:W-:Y:S01]  /*7b40*/  FMUL.FTZ R20, R100.reuse, R80 ;  /* 0x0000005064147220 */ /* 0x040fe20000410000 */
[C---:B------:R-:W-:Y:S03]  /*7b50*/  HMMA.16816.F32 R16, R96.reuse, R22, R16 ;  /* 0x000000166010723c */ /* 0x040fe60000001810 */
[----:B------:R-:W-:Y:S01]  /*7b60*/  MUFU.EX2 R127, R127 ;  /* 0x0000007f007f7308 */ /* 0x000fe20000000800 */
[----:B------:R-:W-:Y:S02]  /*7b70*/  FMUL.FTZ R21, R100, R81 ;  /* 0x0000005164157220 */ /* 0x000fe40000410000 */
[--C-:B------:R-:W-:Y:S02]  /*7b80*/  FFMA.FTZ R178, R181, c[0x0][0x23c], -R106.reuse ;  /* 0x00008f00b5b27a23 */ /* 0x100fe4000001086a */
[C---:B------:R-:W-:Y:S04]  /*7b90*/  FMUL.FTZ R22, R3.reuse, R82 ;  /* 0x0000005203167220 */ /* 0x040fe80000410000 */
[----:B------:R-:W-:Y:S01]  /*7ba0*/  FMUL.FTZ R23, R3, R83 ;  /* 0x0000005303177220 */ /* 0x000fe20000410000 */
[----:B------:R-:W-:Y:S01]  /*7bb0*/  MUFU.EX2 R178, R178 ;  /* 0x000000b200b27308 */ /* 0x000fe20000000800 */
[----:B------:R-:W-:Y:S01]  /*7bc0*/  LDSM.16.MT88.4 R80, [R138+0x8800] ;  /* 0x008800008a50783b */ /* 0x000fe20000004200 */
[--C-:B------:R-:W-:Y:S02]  /*7bd0*/  FFMA.FTZ R179, R179, c[0x0][0x23c], -R106.reuse ;  /* 0x00008f00b3b37a23 */ /* 0x100fe4000001086a */
[--C-:B------:R-:W-:Y:S02]  /*7be0*/  FFMA.FTZ R115, R192, c[0x0][0x23c], -R107.reuse ;  /* 0x00008f00c0737a23 */ /* 0x100fe4000001086b */
[C---:B------:R-:W-:Y:S03]  /*7bf0*/  HMMA.16816.F32 R20, R96.reuse, R28, R20 ;  /* 0x0000001c6014723c */ /* 0x040fe60000001814 */
[----:B------:R-:W-:Y:S01]  /*7c00*/  FFMA.FTZ R114, R190, c[0x0][0x23c], -R107 ;  /* 0x00008f00be727a23 */ /* 0x000fe2000001086b */
[----:B------:R-:W-:Y:S01]  /*7c10*/  MUFU.EX2 R179, R179 ;  /* 0x000000b300b37308 */ /* 0x000fe20000000800 */
[--C-:B------:R-:W-:Y:S02]  /*7c20*/  FFMA.FTZ R116, R193, c[0x0][0x23c], -R106.reuse ;  /* 0x00008f00c1747a23 */ /* 0x100fe4000001086a */
[C---:B------:R-:W-:Y:S01]  /*7c30*/  FMUL.FTZ R28, R100.reuse, R72 ;  /* 0x00000048641c7220 */ /* 0x040fe20000410000 */
[C---:B------:R-:W-:Y:S04]  /*7c40*/  HMMA.16816.F32 R24, R96.reuse, R30, R24 ;  /* 0x0000001e6018723c */ /* 0x040fe80000001818 */
[C---:B------:R-:W-:Y:S02]  /*7c50*/  FMUL.FTZ R29, R100.reuse, R73 ;  /* 0x00000049641d7220 */ /* 0x040fe40000410000 */
[----:B------:R-:W-:Y:S01]  /*7c60*/  FFMA.FTZ R117, R191, c[0x0][0x23c], -R106 ;  /* 0x00008f00bf757a23 */ /* 0x000fe2000001086a */
[----:B------:R-:W-:Y:S01]  /*7c70*/  MUFU.EX2 R115, R115 ;  /* 0x0000007300737308 */ /* 0x000fe20000000800 */
[C---:B------:R-:W-:Y:S04]  /*7c80*/  FMUL.FTZ R30, R3.reuse, R74 ;  /* 0x0000004a031e7220 */ /* 0x040fe80000410000 */
[C---:B------:R-:W-:Y:S02]  /*7c90*/  FMUL.FTZ R31, R3.reuse, R75 ;  /* 0x0000004b031f7220 */ /* 0x040fe40000410000 */
[----:B------:R-:W2:Y:S01]  /*7ca0*/  LDSM.16.MT88.4 R72, [R138+0xa000] ;  /* 0x00a000008a48783b */ /* 0x000ea20000004200 */
[----:B------:R-:W-:Y:S02]  /*7cb0*/  FFMA.FTZ R100, R100, R171, R104 ;  /* 0x000000ab64647223 */ /* 0x000fe40000010068 */
[----:B------:R-:W3:Y:S01]  /*7cc0*/  MUFU.EX2 R114, R114 ;  /* 0x0000007200727308 */ /* 0x000ee20000000800 */
[----:B------:R-:W-:Y:S01]  /*7cd0*/  FFMA.FTZ R3, R3, R170, R105 ;  /* 0x000000aa03037223 */ /* 0x000fe20000010069 */
[C---:B-1----:R-:W-:Y:S03]  /*7ce0*/  HMMA.16816.F32 R28, R96.reuse, R88, R28 ;  /* 0x00000058601c723c */ /* 0x042fe6000000181c */
[--C-:B------:R-:W-:Y:S02]  /*7cf0*/  FFMA.FTZ R119, R188, c[0x0][0x23c], -R107.reuse ;  /* 0x00008f00bc777a23 */ /* 0x100fe4000001086b */
[--C-:B------:R-:W-:Y:S02]  /*7d00*/  FFMA.FTZ R118, R186, c[0x0][0x23c], -R107.reuse ;  /* 0x00008f00ba767a23 */ /* 0x100fe4000001086b */
[--C-:B------:R-:W-:Y:S01]  /*7d10*/  FFMA.FTZ R120, R189, c[0x0][0x23c], -R106.reuse ;  /* 0x00008f00bd787a23 */ /* 0x100fe2000001086a */
[C---:B------:R-:W-:Y:S01]  /*7d20*/  HMMA.16816.F32 R32, R96.reuse, R90, R32 ;  /* 0x0000005a6020723c */ /* 0x040fe20000001820 */
[----:B------:R-:W-:Y:S03]  /*7d30*/  MUFU.EX2 R116, R116 ;  /* 0x0000007400747308 */ /* 0x000fe60000000800 */
[--C-:B------:R-:W-:Y:S02]  /*7d40*/  FFMA.FTZ R121, R187, c[0x0][0x23c], -R106.reuse ;  /* 0x00008f00bb797a23 */ /* 0x100fe4000001086a */
[--C-:B------:R-:W-:Y:S02]  /*7d50*/  FFMA.FTZ R176, R176, c[0x0][0x23c], -R107.reuse ;  /* 0x00008f00b0b07a23 */ /* 0x100fe4000001086b */
[C---:B------:R-:W-:Y:S03]  /*7d60*/  HMMA.16816.F32 R36, R96.reuse, R76, R36 ;  /* 0x0000004c6024723c */ /* 0x040fe60000001824 */
[----:B------:R-:W1:Y:S01]  /*7d70*/  MUFU.EX2 R117, R117 ;  /* 0x0000007500757308 */ /* 0x000e620000000800 */
[--C-:B------:R-:W-:Y:S02]  /*7d80*/  FFMA.FTZ R177, R177, c[0x0][0x23c], -R107.reuse ;  /* 0x00008f00b1b17a23 */ /* 0x100fe4000001086b */
[--C-:B------:R-:W-:Y:S02]  /*7d90*/  FFMA.FTZ R173, R173, c[0x0][0x23c], -R106.reuse ;  /* 0x00008f00adad7a23 */ /* 0x100fe4000001086a */
[C---:B------:R-:W-:Y:S01]  /*7da0*/  HMMA.16816.F32 R40, R96.reuse, R78, R40 ;  /* 0x0000004e6028723c */ /* 0x040fe20000001828 */
[----:B------:R-:W4:Y:S03]  /*7db0*/  LDSM.16.MT88.4 R76, [R136+0xa000] ;  /* 0x00a00000884c783b */ /* 0x000f260000004200 */
[--C-:B------:R-:W-:Y:S01]  /*7dc0*/  FFMA.FTZ R180, R175, c[0x0][0x23c], -R106.reuse ;  /* 0x00008f00afb47a23 */ /* 0x100fe2000001086a */
[----:B------:R-:W-:Y:S01]  /*7dd0*/  MUFU.EX2 R119, R119 ;  /* 0x0000007700777308 */ /* 0x000fe20000000800 */
[--C-:B------:R-:W-:Y:S02]  /*7de0*/  FFMA.FTZ R172, R172, c[0x0][0x23c], -R107.reuse ;  /* 0x00008f00acac7a23 */ /* 0x100fe4000001086b */
[----:B------:R-:W-:Y:S01]  /*7df0*/  FFMA.FTZ R107, R174, c[0x0][0x23c], -R107 ;  /* 0x00008f00ae6b7a23 */ /* 0x000fe2000001086b */
[C---:B--2---:R-:W-:Y:S03]  /*7e00*/  HMMA.16816.F32 R44, R96.reuse, R72, R44 ;  /* 0x00000048602c723c */ /* 0x044fe6000000182c */
[--C-:B------:R-:W-:Y:S03]  /*7e10*/  FFMA.FTZ R102, R102, c[0x0][0x23c], -R106.reuse ;  /* 0x00008f0066667a23 */ /* 0x100fe6000001086a */
[----:B------:R-:W2:Y:S01]  /*7e20*/  MUFU.EX2 R118, R118 ;  /* 0x0000007600767308 */ /* 0x000ea20000000800 */
[----:B------:R-:W-:Y:S02]  /*7e30*/  FFMA.FTZ R106, R101, c[0x0][0x23c], -R106 ;  /* 0x00008f00656a7a23 */ /* 0x000fe4000001086a */
[----:B------:R-:W-:Y:S01]  /*7e40*/  FADD.FTZ R113, R113, R100 ;  /* 0x0000006471717221 */ /* 0x000fe20000010000 */
[C---:B------:R-:W-:Y:S01]  /*7e50*/  HMMA.16816.F32 R48, R96.reuse, R74, R48 ;  /* 0x0000004a6030723c */ /* 0x040fe20000001830 */
[----:B------:R-:W5:Y:S02]  /*7e60*/  LDSM.16.MT88.4 R72, [R140+0x8800] ;  /* 0x008800008c48783b */ /* 0x000f640000004200 */
[----:B------:R-:W-:Y:S03]  /*7e70*/  FADD.FTZ R110, R110, R3 ;  /* 0x000000036e6e7221 */ /* 0x000fe60000010000 */
[----:B------:R-:W-:Y:S01]  /*7e80*/  MUFU.EX2 R120, R120 ;  /* 0x0000007800787308 */ /* 0x000fe20000000800 */
[----:B------:R-:W-:Y:S01]  /*7e90*/  FADD.FTZ R112, R112, R113 ;  /* 0x0000007170707221 */ /* 0x000fe20000010000 */
[C---:B------:R-:W-:Y:S04]  /*7ea0*/  HMMA.16816.F32 R52, R96.reuse, R68, R52 ;  /* 0x000000446034723c */ /* 0x040fe80000001834 */
[----:B------:R-:W-:Y:S02]  /*7eb0*/  FADD.FTZ R3, R109, R110 ;  /* 0x0000006e6d037221 */ /* 0x000fe40000010000 */
[----:B------:R-:W-:Y:S01]  /*7ec0*/  FADD.FTZ R112, R111, R112 ;  /* 0x000000706f707221 */ /* 0x000fe20000010000 */
[----:B---3--:R-:W-:Y:S01]  /*7ed0*/  F2FP.PACK_AB R68, R114, R115 ;  /* 0x000000737244723e */ /* 0x008fe200000000ff */
[C---:B------:R-:W-:Y:S01]  /*7ee0*/  HMMA.16816.F32 R56, R96.reuse, R70, R56 ;  /* 0x000000466038723c */ /* 0x040fe20000001838 */
[----:B------:R-:W3:Y:S03]  /*7ef0*/  MUFU.EX2 R121, R121 ;  /* 0x0000007900797308 */ /* 0x000ee60000000800 */
[----:B-1----:R-:W-:Y:S01]  /*7f00*/  F2FP.PACK_AB R69, R117, R116 ;  /* 0x000000747545723e */ /* 0x002fe200000000ff */
[----:B------:R-:W-:Y:S02]  /*7f10*/  FADD.FTZ R3, R108, R3 ;  /* 0x000000036c037221 */ /* 0x000fe40000010000 */
[----:B--2---:R-:W-:Y:S01]  /*7f20*/  F2FP.PACK_AB R70, R118, R119 ;  /* 0x000000777646723e */ /* 0x004fe200000000ff */
[C---:B----4-:R-:W-:Y:S03]  /*7f30*/  HMMA.16816.F32 R60, R96.reuse, R76, R60 ;  /* 0x0000004c603c723c */ /* 0x050fe6000000183c */
[----:B------:R-:W-:Y:S01]  /*7f40*/  MUFU.EX2 R176, R176 ;  /* 0x000000b000b07308 */ /* 0x000fe20000000800 */
[----:B------:R-:W-:Y:S02]  /*7f50*/  FADD.FTZ R115, R115, R112 ;  /* 0x0000007073737221 */ /* 0x000fe40000010000 */
[----:B------:R-:W-:Y:S02]  /*7f60*/  FADD.FTZ R116, R116, R3 ;  /* 0x0000000374747221 */ /* 0x000fe40000010000 */
[----:B------:R-:W-:Y:S01]  /*7f70*/  HMMA.16816.F32 R64, R96, R78, R64 ;  /* 0x0000004e6040723c */ /* 0x000fe20000001840 */
[----:B------:R-:W1:Y:S03]  /*7f80*/  LDSM.16.MT88.4 R76, [R137+0x8800] ;  /* 0x00880000894c783b */ /* 0x000e660000004200 */
[----:B------:R-:W-:Y:S01]  /*7f90*/  FADD.FTZ R114, R114, R115 ;  /* 0x0000007372727221 */ /* 0x000fe20000010000 */
[----:B------:R-:W2:Y:S01]  /*7fa0*/  MUFU.EX2 R177, R177 ;  /* 0x000000b100b17308 */ /* 0x000ea20000000800 */
[----:B------:R-:W-:Y:S02]  /*7fb0*/  FADD.FTZ R117, R117, R116 ;  /* 0x0000007475757221 */ /* 0x000fe40000010000 */
[----:B------:R-:W-:Y:S01]  /*7fc0*/  FADD.FTZ R119, R119, R114 ;  /* 0x0000007277777221 */ /* 0x000fe20000010000 */
[----:B---3--:R-:W-:Y:S03]  /*7fd0*/  F2FP.PACK_AB R71, R121, R120 ;  /* 0x000000787947723e */ /* 0x008fe600000000ff */
[----:B------:R-:W-:Y:S03]  /*7fe0*/  FADD.FTZ R118, R118, R119 ;  /* 0x0000007776767221 */ /* 0x000fe60000010000 */
[----:B------:R-:W-:Y:S01]  /*7ff0*/  MUFU.EX2 R173, R173 ;  /* 0x000000ad00ad7308 */ /* 0x000fe20000000800 */
[C---:B-----5:R-:W-:Y:S08]  /*8000*/  HMMA.16816.F32 R4, R68.reuse, R72, R4 ;  /* 0x000000484404723c */ /* 0x060ff00000001804 */
[C---:B------:R-:W-:Y:S01]  /*8010*/  HMMA.16816.F32 R8, R68.reuse, R74, R8 ;  /* 0x0000004a4408723c */ /* 0x040fe20000001808 */
[----:B------:R-:W3:Y:S01]  /*8020*/  LDSM.16.MT88.4 R72, [R136+0x8800] ;  /* 0x008800008848783b */ /* 0x000ee20000004200 */
[----:B------:R-:W4:Y:S02]  /*8030*/  MUFU.EX2 R180, R180 ;  /* 0x000000b400b47308 */ /* 0x000f240000000800 */
[----:B--2---:R-:W-:Y:S04]  /*8040*/  F2FP.PACK_AB R104, R177, R176 ;  /* 0x000000b0b168723e */ /* 0x004fe800000000ff */
[C---:B------:R-:W-:Y:S04]  /*8050*/  HMMA.16816.F32 R12, R68.reuse, R80, R12 ;  /* 0x00000050440c723c */ /* 0x040fe8000000180c */
[----:B------:R-:W-:Y:S04]  /*8060*/  MUFU.EX2 R172, R172 ;  /* 0x000000ac00ac7308 */ /* 0x000fe80000000800 */
[C---:B------:R-:W-:Y:S01]  /*8070*/  HMMA.16816.F32 R16, R68.reuse, R82, R16 ;  /* 0x000000524410723c */ /* 0x040fe20000001810 */
[----:B------:R-:W2:Y:S05]  /*8080*/  LDSM.16.MT88.4 R80, [R140+0xa800] ;  /* 0x00a800008c50783b */ /* 0x000eaa0000004200 */
[----:B------:R-:W5:Y:S02]  /*8090*/  MUFU.EX2 R175, R107 ;  /* 0x0000006b00af7308 */ /* 0x000f640000000800 */
[C---:B-1----:R-:W-:Y:S04]  /*80a0*/  HMMA.16816.F32 R20, R68.reuse, R76, R20 ;  /* 0x0000004c4414723c */ /* 0x042fe80000001814 */
[----:B----4-:R-:W-:Y:S04]  /*80b0*/  F2FP.PACK_AB R105, R180, R173 ;  /* 0x000000adb469723e */ /* 0x010fe800000000ff */
[C---:B------:R-:W-:Y:S01]  /*80c0*/  HMMA.16816.F32 R24, R68.reuse, R78, R24 ;  /* 0x0000004e4418723c */ /* 0x040fe20000001818 */
[----:B------:R-:W1:Y:S01]  /*80d0*/  LDSM.16.MT88.4 R76, [R138+0xa800] ;  /* 0x00a800008a4c783b */ /* 0x000e620000004200 */
[----:B------:R-:W-:Y:S06]  /*80e0*/  MUFU.EX2 R102, R102 ;  /* 0x0000006600667308 */ /* 0x000fec0000000800 */
[C---:B---3--:R-:W-:Y:S04]  /*80f0*/  HMMA.16816.F32 R28, R68.reuse, R72, R28 ;  /* 0x00000048441c723c */ /* 0x048fe8000000181c */
[----:B------:R5:W3:Y:S04]  /*8100*/  MUFU.EX2 R101, R106 ;  /* 0x0000006a00657308 */ /* 0x000ae80000000800 */
[C---:B------:R-:W-:Y:S01]  /*8110*/  HMMA.16816.F32 R32, R68.reuse, R74, R32 ;  /* 0x0000004a4420723c */ /* 0x040fe20000001820 */
[----:B------:R-:W4:Y:S07]  /*8120*/  LDSM.16.MT88.4 R72, [R137+0xa800] ;  /* 0x00a800008948783b */ /* 0x000f2e0000004200 */
[C---:B--2---:R-:W-:Y:S08]  /*8130*/  HMMA.16816.F32 R36, R68.reuse, R80, R36 ;  /* 0x000000504424723c */ /* 0x044ff00000001824 */
[C---:B------:R-:W-:Y:S01]  /*8140*/  HMMA.16816.F32 R40, R68.reuse, R82, R40 ;  /* 0x000000524428723c */ /* 0x040fe20000001828 */
[----:B------:R-:W2:Y:S03]  /*8150*/  LDSM.16.MT88.4 R80, [R136+0xa800] ;  /* 0x00a800008850783b */ /* 0x000ea60000004200 */
[----:B-----5:R-:W-:Y:S02]  /*8160*/  F2FP.PACK_AB R106, R175, R172 ;  /* 0x000000acaf6a723e */ /* 0x020fe400000000ff */
[----:B---3--:R-:W-:Y:S02]  /*8170*/  F2FP.PACK_AB R107, R101, R102 ;  /* 0x00000066656b723e */ /* 0x008fe400000000ff */
[C---:B-1----:R-:W-:Y:S08]  /*8180*/  HMMA.16816.F32 R44, R68.reuse, R76, R44 ;  /* 0x0000004c442c723c */ /* 0x042ff0000000182c */
[C---:B------:R-:W-:Y:S01]  /*8190*/  HMMA.16816.F32 R48, R68.reuse, R78, R48 ;  /* 0x0000004e4430723c */ /* 0x040fe20000001830 */
[----:B------:R-:W-:Y:S07]  /*81a0*/  LDSM.16.MT88.4 R76, [R138+0x9000] ;  /* 0x009000008a4c783b */ /* 0x000fee0000004200 */
[C---:B----4-:R-:W-:Y:S08]  /*81b0*/  HMMA.16816.F32 R52, R68.reuse, R72, R52 ;  /* 0x000000484434723c */ /* 0x050ff00000001834 */
[C---:B------:R-:W-:Y:S01]  /*81c0*/  HMMA.16816.F32 R56, R68.reuse, R74, R56 ;  /* 0x0000004a4438723c */ /* 0x040fe20000001838 */
[----:B------:R-:W1:Y:S07]  /*81d0*/  LDSM.16.MT88.4 R72, [R140+0x9000] ;  /* 0x009000008c48783b */ /* 0x000e6e0000004200 */
[C---:B--2---:R-:W-:Y:S08]  /*81e0*/  HMMA.16816.F32 R60, R68.reuse, R80, R60 ;  /* 0x00000050443c723c */ /* 0x044ff0000000183c */
[----:B------:R-:W-:Y:S01]  /*81f0*/  HMMA.16816.F32 R64, R68, R82, R64 ;  /* 0x000000524440723c */ /* 0x000fe20000001840 */
[----:B------:R-:W2:Y:S06]  /*8200*/  LDSM.16.MT88.4 R80, [R137+0x9000] ;  /* 0x009000008950783b */ /* 0x000eac0000004200 */
[----:B------:R-:W-:Y:S01]  /*8210*/  F2FP.PACK_AB R68, R122, R125 ;  /* 0x0000007d7a44723e */ /* 0x000fe200000000ff */
[----:B------:R-:W-:Y:S01]  /*8220*/  FADD.FTZ R125, R125, R118 ;  /* 0x000000767d7d7221 */ /* 0x000fe20000010000 */
[----:B------:R-:W-:Y:S03]  /*8230*/  F2FP.PACK_AB R69, R124, R123 ;  /* 0x0000007b7c45723e */ /* 0x000fe600000000ff */
[----:B------:R-:W-:Y:S01]  /*8240*/  F2FP.PACK_AB R70, R127, R126 ;  /* 0x0000007e7f46723e */ /* 0x000fe200000000ff */
[----:B------:R-:W-:Y:S01]  /*8250*/  FADD.FTZ R125, R122, R125 ;  /* 0x0000007d7a7d7221 */ /* 0x000fe20000010000 */
[----:B------:R-:W-:Y:S03]  /*8260*/  F2FP.PACK_AB R71, R179, R178 ;  /* 0x000000b2b347723e */ /* 0x000fe600000000ff */
[----:B------:R-:W-:Y:S04]  /*8270*/  FADD.FTZ R126, R126, R125 ;  /* 0x0000007d7e7e7221 */ /* 0x000fe80000010000 */
[----:B------:R-:W-:Y:S01]  /*8280*/  FADD.FTZ R127, R127, R126 ;  /* 0x0000007e7f7f7221 */ /* 0x000fe20000010000 */
[C---:B-1----:R-:W-:Y:S03]  /*8290*/  HMMA.16816.F32 R4, R68.reuse, R72, R4 ;  /* 0x000000484404723c */ /* 0x042fe60000001804 */
[----:B------:R-:W-:Y:S04]  /*82a0*/  FADD.FTZ R176, R176, R127 ;  /* 0x0000007fb0b07221 */ /* 0x000fe80000010000 */
[----:B------:R-:W-:Y:S01]  /*82b0*/  FADD.FTZ R177, R177, R176 ;  /* 0x000000b0b1b17221 */ /* 0x000fe20000010000 */
[C---:B------:R-:W-:Y:S01]  /*82c0*/  HMMA.16816.F32 R8, R68.reuse, R74, R8 ;  /* 0x0000004a4408723c */ /* 0x040fe20000001808 */
[----:B------:R-:W1:Y:S03]  /*82d0*/  LDSM.16.MT88.4 R72, [R136+0x9000] ;  /* 0x009000008848783b */ /* 0x000e660000004200 */
[----:B------:R-:W-:Y:S04]  /*82e0*/  FADD.FTZ R172, R172, R177 ;  /* 0x000000b1acac7221 */ /* 0x000fe80000010000 */
[C---:B------:R-:W-:Y:S04]  /*82f0*/  HMMA.16816.F32 R12, R68.reuse, R76, R12 ;  /* 0x0000004c440c723c */ /* 0x040fe8000000180c */
[----:B------:R-:W-:Y:S04]  /*8300*/  FADD.FTZ R171, R175, R172 ;  /* 0x000000acafab7221 */ /* 0x000fe80000010000 */
[C---:B------:R-:W-:Y:S01]  /*8310*/  HMMA.16816.F32 R16, R68.reuse, R78, R16 ;  /* 0x0000004e4410723c */ /* 0x040fe20000001810 */
[----:B------:R-:W3:Y:S07]  /*8320*/  LDSM.16.MT88.4 R76, [R140+0xb000] ;  /* 0x00b000008c4c783b */ /* 0x000eee0000004200 */
[C---:B--2---:R-:W-:Y:S08]  /*8330*/  HMMA.16816.F32 R20, R68.reuse, R80, R20 ;  /* 0x000000504414723c */ /* 0x044ff00000001814 */
[C---:B------:R-:W-:Y:S01]  /*8340*/  HMMA.16816.F32 R24, R68.reuse, R82, R24 ;  /* 0x000000524418723c */ /* 0x040fe20000001818 */
[----:B------:R-:W-:Y:S07]  /*8350*/  LDSM.16.MT88.4 R80, [R137+0xb000] ;  /* 0x00b000008950783b */ /* 0x000fee0000004200 */
[C---:B-1----:R-:W-:Y:S08]  /*8360*/  HMMA.16816.F32 R28, R68.reuse, R72, R28 ;  /* 0x00000048441c723c */ /* 0x042ff0000000181c */
[C---:B------:R-:W-:Y:S01]  /*8370*/  HMMA.16816.F32 R32, R68.reuse, R74, R32 ;  /* 0x0000004a4420723c */ /* 0x040fe20000001820 */
[----:B------:R-:W1:Y:S07]  /*8380*/  LDSM.16.MT88.4 R72, [R138+0xb000] ;  /* 0x00b000008a48783b */ /* 0x000e6e0000004200 */
[C---:B---3--:R-:W-:Y:S08]  /*8390*/  HMMA.16816.F32 R36, R68.reuse, R76, R36 ;  /* 0x0000004c4424723c */ /* 0x048ff00000001824 */
[C---:B------:R-:W-:Y:S01]  /*83a0*/  HMMA.16816.F32 R40, R68.reuse, R78, R40 ;  /* 0x0000004e4428723c */ /* 0x040fe20000001828 */
[----:B------:R-:W2:Y:S07]  /*83b0*/  LDSM.16.MT88.4 R76, [R136+0xb000] ;  /* 0x00b00000884c783b */ /* 0x000eae0000004200 */
[C---:B-1----:R-:W-:Y:S08]  /*83c0*/  HMMA.16816.F32 R44, R68.reuse, R72, R44 ;  /* 0x00000048442c723c */ /* 0x042ff0000000182c */
[C---:B------:R-:W-:Y:S01]  /*83d0*/  HMMA.16816.F32 R48, R68.reuse, R74, R48 ;  /* 0x0000004a4430723c */ /* 0x040fe20000001830 */
[----:B------:R-:W1:Y:S07]  /*83e0*/  LDSM.16.MT88.4 R72, [R137+0x9800] ;  /* 0x009800008948783b */ /* 0x000e6e0000004200 */
[C---:B------:R-:W-:Y:S08]  /*83f0*/  HMMA.16816.F32 R52, R68.reuse, R80, R52 ;  /* 0x000000504434723c */ /* 0x040ff00000001834 */
[C---:B------:R-:W-:Y:S08]  /*8400*/  HMMA.16816.F32 R56, R68.reuse, R82, R56 ;  /* 0x000000524438723c */ /* 0x040ff00000001838 */
[C---:B--2---:R-:W-:Y:S08]  /*8410*/  HMMA.16816.F32 R60, R68.reuse, R76, R60 ;  /* 0x0000004c443c723c */ /* 0x044ff0000000183c */
[----:B------:R-:W-:Y:S01]  /*8420*/  HMMA.16816.F32 R64, R68, R78, R64 ;  /* 0x0000004e4440723c */ /* 0x000fe20000001840 */
[----:B------:R-:W2:Y:S07]  /*8430*/  LDSM.16.MT88.4 R68, [R136+0x9800] ;  /* 0x009800008844783b */ /* 0x000eae0000004200 */
[C---:B------:R-:W-:Y:S01]  /*8440*/  HMMA.16816.F32 R96, R104.reuse, R92, R4 ;  /* 0x0000005c6860723c */ /* 0x040fe20000001804 */
[----:B------:R-:W3:Y:S07]  /*8450*/  LDSM.16.MT88.4 R4, [R140+0xb800] ;  /* 0x00b800008c04783b */ /* 0x000eee0000004200 */
[C---:B------:R-:W-:Y:S01]  /*8460*/  HMMA.16816.F32 R92, R104.reuse, R94, R8 ;  /* 0x0000005e685c723c */ /* 0x040fe20000001808 */
[----:B------:R-:W4:Y:S07]  /*8470*/  LDSM.16.MT88.4 R8, [R138+0xb800] ;  /* 0x00b800008a08783b */ /* 0x000f2e0000004200 */
[C---:B------:R-:W-:Y:S01]  /*8480*/  HMMA.16816.F32 R88, R104.reuse, R84, R12 ;  /* 0x000000546858723c */ /* 0x040fe2000000180c */
[----:B------:R-:W5:Y:S07]  /*8490*/  LDSM.16.MT88.4 R12, [R137+0xb800] ;  /* 0x00b80000890c783b */ /* 0x000f6e0000004200 */
[C---:B------:R-:W-:Y:S08]  /*84a0*/  HMMA.16816.F32 R84, R104.reuse, R86, R16 ;  /* 0x000000566854723c */ /* 0x040ff00000001810 */
[C---:B-1----:R-:W-:Y:S08]  /*84b0*/  HMMA.16816.F32 R80, R104.reuse, R72, R20 ;  /* 0x000000486850723c */ /* 0x042ff00000001814 */
[C---:B------:R-:W-:Y:S08]  /*84c0*/  HMMA.16816.F32 R76, R104.reuse, R74, R24 ;  /* 0x0000004a684c723c */ /* 0x040ff00000001818 */
[C---:B--2---:R-:W-:Y:S08]  /*84d0*/  HMMA.16816.F32 R72, R104.reuse, R68, R28 ;  /* 0x000000446848723c */ /* 0x044ff0000000181c */
[C---:B------:R-:W-:Y:S08]  /*84e0*/  HMMA.16816.F32 R68, R104.reuse, R70, R32 ;  /* 0x000000466844723c */ /* 0x040ff00000001820 */
[C---:B---3--:R-:W-:Y:S08]  /*84f0*/  HMMA.16816.F32 R36, R104.reuse, R4, R36 ;  /* 0x000000046824723c */ /* 0x048ff00000001824 */
[C---:B------:R-:W-:Y:S01]  /*8500*/  HMMA.16816.F32 R40, R104.reuse, R6, R40 ;  /* 0x000000066828723c */ /* 0x040fe20000001828 */
[----:B------:R-:W1:Y:S07]  /*8510*/  LDSM.16.MT88.4 R4, [R136+0xb800] ;  /* 0x00b800008804783b */ /* 0x000e6e0000004200 */
[C---:B----4-:R-:W-:Y:S07]  /*8520*/  HMMA.16816.F32 R44, R104.reuse, R8, R44 ;  /* 0x00000008682c723c */ /* 0x050fee000000182c */
[----:B------:R-:W-:Y:S01]  /*8530*/  FADD.FTZ R8, R120, R117 ;  /* 0x0000007578087221 */ /* 0x000fe20000010000 */
[C---:B------:R-:W-:Y:S04]  /*8540*/  HMMA.16816.F32 R48, R104.reuse, R10, R48 ;  /* 0x0000000a6830723c */ /* 0x040fe80000001830 */
[----:B------:R-:W-:Y:S04]  /*8550*/  FADD.FTZ R8, R121, R8 ;  /* 0x0000000879087221 */ /* 0x000fe80000010000 */
[C---:B-----5:R-:W-:Y:S04]  /*8560*/  HMMA.16816.F32 R52, R104.reuse, R12, R52 ;  /* 0x0000000c6834723c */ /* 0x060fe80000001834 */
[----:B------:R-:W-:Y:S04]  /*8570*/  FADD.FTZ R3, R123, R8 ;  /* 0x000000087b037221 */ /* 0x000fe80000010000 */
[C---:B------:R-:W-:Y:S04]  /*8580*/  HMMA.16816.F32 R56, R104.reuse, R14, R56 ;  /* 0x0000000e6838723c */ /* 0x040fe80000001838 */
[----:B------:R-:W-:Y:S04]  /*8590*/  FADD.FTZ R3, R124, R3 ;  /* 0x000000037c037221 */ /* 0x000fe80000010000 */
[C---:B-1----:R-:W-:Y:S07]  /*85a0*/  HMMA.16816.F32 R60, R104.reuse, R4, R60 ;  /* 0x00000004683c723c */ /* 0x042fee000000183c */
[----:B------:R-:W-:Y:S01]  /*85b0*/  FADD.FTZ R4, R178, R3 ;  /* 0x00000003b2047221 */ /* 0x000fe20000010000 */
[----:B------:R-:W-:Y:S04]  /*85c0*/  HMMA.16816.F32 R64, R104, R6, R64 ;  /* 0x000000066840723c */ /* 0x000fe80000001840 */
[----:B------:R-:W-:Y:S01]  /*85d0*/  FADD.FTZ R4, R179, R4 ;  /* 0x00000004b3047221 */ /* 0x000fe20000010000 */
[----:B------:R-:W-:Y:S03]  /*85e0*/  MOV R3, R0 ;  /* 0x0000000000037202 */ /* 0x000fe60000000f00 */
[----:B------:R-:W-:Y:S04]  /*85f0*/  FADD.FTZ R173, R173, R4 ;  /* 0x00000004adad7221 */ /* 0x000fe80000010000 */
[----:B------:R-:W-:Y:S04]  /*8600*/  FADD.FTZ R173, R180, R173 ;  /* 0x000000adb4ad7221 */ /* 0x000fe80000010000 */
[----:B------:R-:W-:Y:S04]  /*8610*/  FADD.FTZ R102, R102, R173 ;  /* 0x000000ad66667221 */ /* 0x000fe80000010000 */
[----:B------:R-:W-:Y:S01]  /*8620*/  FADD.FTZ R170, R101, R102 ;  /* 0x0000006665aa7221 */ /* 0x000fe20000010000 */
[----:B------:R-:W-:-:S05]  /*8630*/  @P0 BRA `(.L_x_516) ;  /* 0xffffdf1000000947 */ /* 0x000fca000383ffff */
.L_x_515:
        /* <DEDUP_REMOVED lines=162> */
[----:B------:R-:W-:Y:S04]  /*9060*/  STS [R17+0x400], R86 ;  /* 0x0004005611007388 */ /* 0x000fe80000000800 */
[----:B------:R-:W-:Y:S02]  /*9070*/  STS [R19], R80 ;  /* 0x0000005013007388 */ /* 0x000fe40000000800 */
[----:B------:R-:W-:-:S02]  /*9080*/  @P1 IMAD.MOV.U32 R45, RZ, RZ, 0x1 ;  /* 0x00000001ff2d1424 */ /* 0x000fc400078e00ff */
[----:B------:R-:W-:Y:S04]  /*9090*/  STS [R19+0x400], R82 ;  /* 0x0004005213007388 */ /* 0x000fe80000000800 */
[----:B------:R-:W-:Y:S04]  /*90a0*/  STS [R21], R76 ;  /* 0x0000004c15007388 */ /* 0x000fe80000000800 */
[----:B------:R-:W-:Y:S04]  /*90b0*/  STS [R21+0x400], R78 ;  /* 0x0004004e15007388 */ /* 0x000fe80000000800 */
[----:B------:R-:W1:Y:S04]  /*90c0*/  S2R R10, SR_CTAID.Y ;  /* 0x00000000000a7919 */ /* 0x000e680000002600 */
[----:B------:R-:W-:Y:S04]  /*90d0*/  STS [R23], R72 ;  /* 0x0000004817007388 */ /* 0x000fe80000000800 */
[----:B------:R-:W-:Y:S04]  /*90e0*/  STS [R23+0x400], R74 ;  /* 0x0004004a17007388 */ /* 0x000fe80000000800 */
[----:B------:R-:W-:Y:S04]  /*90f0*/  STS [R25], R68 ;  /* 0x0000004419007388 */ /* 0x000fe80000000800 */
[----:B------:R-:W-:Y:S04]  /*9100*/  STS [R25+0x400], R70 ;  /* 0x0004004619007388 */ /* 0x000fe80000000800 */
[----:B------:R-:W-:Y:S04]  /*9110*/  STS [R13+0x2000], R36 ;  /* 0x002000240d007388 */ /* 0x000fe80000000800 */
[----:B------:R2:W-:Y:S01]  /*9120*/  STS [R13+0x2400], R38 ;  /* 0x002400260d007388 */ /* 0x0005e20000000800 */
[----:B-1----:R-:W-:-:S03]  /*9130*/  @!P3 IMAD R47, R10, c[0x0][0x214], RZ ;  /* 0x000085000a2fba24 */ /* 0x002fc600078e02ff */
[----:B------:R-:W-:Y:S02]  /*9140*/  STS [R11+0x2000], R40 ;  /* 0x002000280b007388 */ /* 0x000fe40000000800 */
[----:B------:R-:W-:Y:S02]  /*9150*/  @!P3 SEL R47, R47, R150, !P0 ;  /* 0x000000962f2fb207 */ /* 0x000fe40004000000 */
[----:B------:R1:W-:Y:S04]  /*9160*/  STS [R11+0x2400], R42 ;  /* 0x0024002a0b007388 */ /* 0x0003e80000000800 */
[----:B------:R-:W-:Y:S04]  /*9170*/  STS [R15+0x2000], R44 ;  /* 0x0020002c0f007388 */ /* 0x000fe80000000800 */
[----:B------:R3:W-:Y:S04]  /*9180*/  STS [R15+0x2400], R46 ;  /* 0x0024002e0f007388 */ /* 0x0007e80000000800 */
[----:B------:R4:W-:Y:S04]  /*9190*/  STS [R17+0x2000], R48 ;  /* 0x0020003011007388 */ /* 0x0009e80000000800 */
[----:B------:R5:W-:Y:S01]  /*91a0*/  STS [R17+0x2400], R50 ;  /* 0x0024003211007388 */ /* 0x000be20000000800 */
[----:B--2---:R-:W-:-:S03]  /*91b0*/  @P1 MOV R13, c[0x0][0x210] ;  /* 0x00008400000d1a02 */ /* 0x004fc60000000f00 */
[----:B------:R2:W-:Y:S04]  /*91c0*/  STS [R19+0x2000], R52 ;  /* 0x0020003413007388 */ /* 0x0005e80000000800 */
[----:B------:R2:W-:Y:S01]  /*91d0*/  STS [R19+0x2400], R54 ;  /* 0x0024003613007388 */ /* 0x0005e20000000800 */
[----:B-1----:R-:W-:-:S03]  /*91e0*/  @!P1 MOV R11, c[0x0][0x214] ;  /* 0x00008500000b9a02 */ /* 0x002fc60000000f00 */
[----:B------:R2:W-:Y:S04]  /*91f0*/  STS [R21+0x2000], R56 ;  /* 0x0020003815007388 */ /* 0x0005e80000000800 */
[----:B------:R2:W-:Y:S01]  /*9200*/  STS [R21+0x2400], R58 ;  /* 0x0024003a15007388 */ /* 0x0005e20000000800 */
[----:B---3--:R-:W-:Y:S01]  /*9210*/  @P1 IMAD R46, R13, c[0x0][0x214], RZ ;  /* 0x000085000d2e1a24 */ /* 0x008fe200078e02ff */
[----:B------:R-:W-:Y:S02]  /*9220*/  @!P0 SHF.R.S32.HI R13, RZ, 0x1f, R10 ;  /* 0x0000001fff0d8819 */ /* 0x000fe4000001140a */
[----:B------:R2:W-:Y:S01]  /*9230*/  STS [R23+0x2000], R60 ;  /* 0x0020003c17007388 */ /* 0x0005e20000000800 */
[----:B----4-:R-:W-:Y:S02]  /*9240*/  LOP3.LUT R48, R9, 0xffffffe0, RZ, 0xc0, !PT ;  /* 0xffffffe009307812 */ /* 0x010fe400078ec0ff */
[----:B------:R-:W-:Y:S01]  /*9250*/  @!P0 IMAD R13, R13, c[0x0][0x1e0], RZ ;  /* 0x000078000d0d8a24 */ /* 0x000fe200078e02ff */
[----:B------:R2:W-:Y:S01]  /*9260*/  STS [R23+0x2400], R62 ;  /* 0x0024003e17007388 */ /* 0x0005e20000000800 */
[----:B------:R-:W-:Y:S01]  /*9270*/  @!P1 SEL R46, R11, c[0x0][0x234], !P2 ;  /* 0x00008d000b2e9a07 */ /* 0x000fe20005000000 */
[----:B-----5:R-:W-:Y:S01]  /*9280*/  @!P0 IMAD.WIDE.U32 R50, R10, c[0x0][0x1e0], RZ ;  /* 0x000078000a328a25 */ /* 0x020fe200078e00ff */
[----:B------:R-:W-:Y:S01]  /*9290*/  IADD3 R48, -R48, R3, RZ ;  /* 0x0000000330307210 */ /* 0x000fe20007ffe1ff */
[----:B------:R2:W-:Y:S01]  /*92a0*/  STS [R25+0x2000], R64 ;  /* 0x0020004019007388 */ /* 0x0005e20000000800 */
[----:B------:R-:W-:Y:S01]  /*92b0*/  SHF.R.S32.HI R3, RZ, 0x1f, R8 ;  /* 0x0000001fff037819 */ /* 0x000fe20000011408 */
[----:B------:R-:W-:Y:S01]  /*92c0*/  @!P0 IMAD R9, R10, c[0x0][0x1e4], R13 ;  /* 0x000079000a098a24 */ /* 0x000fe200078e020d */
[----:B------:R-:W-:Y:S01]  /*92d0*/  @!P0 MOV R6, R50 ;  /* 0x0000003200068202 */ /* 0x000fe20000000f00 */
[----:B------:R2:W-:Y:S01]  /*92e0*/  STS [R25+0x2400], R66 ;  /* 0x0024004219007388 */ /* 0x0005e20000000800 */
[----:B------:R-:W-:Y:S01]  /*92f0*/  @!P1 IMAD R45, R46, c[0x0][0x1c0], RZ ;  /* 0x000070002e2d9a24 */ /* 0x000fe200078e02ff */
[----:B------:R-:W-:-:S02]  /*9300*/  LEA.HI R3, R3, R8, RZ, 0x2 ;  /* 0x0000000803037211 */ /* 0x000fc400078f10ff */
[----:B------:R-:W-:Y:S01]  /*9310*/  BAR.SYNC.DEFER_BLOCKING 0x0 ;  /* 0x0000000000007b1d */ /* 0x000fe20000010000 */
[----:B------:R-:W-:Y:S01]  /*9320*/  @!P0 IADD3 R7, R51, R9, RZ ;  /* 0x0000000933078210 */ /* 0x000fe20007ffe0ff */
[----:B------:R-:W-:Y:S01]  /*9330*/  IMAD R45, R10, R45, RZ ;  /* 0x0000002d0a2d7224 */ /* 0x000fe200078e02ff */
[----:B------:R-:W-:Y:S01]  /*9340*/  LOP3.LUT P0, RZ, R48, 0x3, RZ, 0xc0, !PT ;  /* 0x0000000330ff7812 */ /* 0x000fe2000780c0ff */
[----:B------:R-:W-:Y:S01]  /*9350*/  @P1 IMAD.MOV.U32 R9, RZ, RZ, c[0x0][0x210] ;  /* 0x00008400ff091624 */ /* 0x000fe200078e00ff */
[----:B------:R-:W-:Y:S01]  /*9360*/  @!P1 MOV R9, 0x1 ;  /* 0x0000000100099802 */ /* 0x000fe20000000f00 */
[----:B------:R-:W1:Y:S01]  /*9370*/  S2R R44, SR_CTAID.X ;  /* 0x00000000002c7919 */ /* 0x000e620000002500 */
[----:B------:R-:W-:Y:S01]  /*9380*/  SEL R45, R45, RZ, P3 ;  /* 0x000000ff2d2d7207 */ /* 0x000fe20001800000 */
[----:B------:R-:W-:Y:S01]  /*9390*/  CS2R R50, SRZ ;  /* 0x0000000000327805 */ /* 0x000fe2000001ff00 */
[----:B------:R-:W-:Y:S01]  /*93a0*/  LOP3.LUT R3, R3, 0xffffffc, RZ, 0xc0, !PT ;  /* 0x0ffffffc03037812 */ /* 0x000fe200078ec0ff */
[----:B------:R-:W3:Y:S01]  /*93b0*/  S2R R11, SR_CTAID.Z ;  /* 0x00000000000b7919 */ /* 0x000ee20000002700 */
[----:B------:R-:W-:-:S02]  /*93c0*/  @!P3 MOV R50, R47 ;  /* 0x0000002f0032b202 */ /* 0x000fc40000000f00 */
[----:B------:R-:W-:Y:S01]  /*93d0*/  @!P3 SHF.R.S32.HI R51, RZ, 0x1f, R47 ;  /* 0x0000001fff33b819 */ /* 0x000fe2000001142f */
[----:B------:R-:W-:Y:S01]  /*93e0*/  @P4 FMUL.FTZ R47, R4, 0.69314718246459960938 ;  /* 0x3f317218042f4820 */ /* 0x000fe20000410000 */
[----:B------:R-:W-:Y:S01]  /*93f0*/  IADD3 R8, R8, -R3, RZ ;  /* 0x8000000308087210 */ /* 0x000fe20007ffe0ff */
[----:B------:R-:W-:Y:S02]  /*9400*/  IMAD.MOV.U32 R3, RZ, RZ, 0x7f800000 ;  /* 0x7f800000ff037424 */ /* 0x000fe400078e00ff */
[----:B------:R-:W-:Y:S01]  /*9410*/  @P5 FFMA.FTZ R3, R2, c[0x0][0x238], R5 ;  /* 0x00008e0002035a23 */ /* 0x000fe20000010005 */
[----:B------:R-:W-:Y:S01]  /*9420*/  LEA R8, R8, R155, 0x4 ;  /* 0x0000009b08087211 */ /* 0x000fe200078e20ff */
[----:B------:R2:W4:Y:S04]  /*9430*/  LDS.128 R36, [R151] ;  /* 0x0000000097247984 */ /* 0x0005280000000c00 */
[----:B------:R2:W2:Y:S01]  /*9440*/  LDS.128 R32, [R151+0x800] ;  /* 0x0008000097207984 */ /* 0x0004a20000000c00 */
[----:B-1----:R-:W-:-:S03]  /*9450*/  IMAD R10, R44, R9, RZ ;  /* 0x000000092c0a7224 */ /* 0x002fc600078e02ff */
[----:B------:R1:W1:Y:S01]  /*9460*/  LDS.128 R28, [R151+0x1000] ;  /* 0x00100000971c7984 */ /* 0x0002620000000c00 */
[----:B---3--:R-:W-:Y:S01]  /*9470*/  IMAD R45, R11, R46, R45 ;  /* 0x0000002e0b2d7224 */ /* 0x008fe200078e022d */
        /* <DEDUP_REMOVED lines=29> */
.L_x_520:
[----:B------:R-:W-:Y:S05]  /*9650*/  BSYNC B0 ;  /* 0x0000000000007941 */ /* 0x000fea0003800000 */
.L_x_519:
[----:B---3--:R-:W3:Y:S01]  /*9660*/  S2R R3, SR_TID.X ;  /* 0x0000000000037919 */ /* 0x008ee20000002100 */
        /* <DEDUP_REMOVED lines=8> */
[----:B---3--:R-:W-:-:S04]  /*96f0*/  SHF.R.S32.HI R0, RZ, 0x1f, R3 ;  /* 0x0000001fff007819 */ /* 0x008fc80000011403 */
        /* <DEDUP_REMOVED lines=13> */
.L_x_522:
[----:B------:R-:W-:Y:S05]  /*97d0*/  BSYNC B0 ;  /* 0x0000000000007941 */ /* 0x000fea0003800000 */
.L_x_521:
[----:B------:R-:W-:Y:S01]  /*97e0*/  ISETP.GE.AND P0, PT, R156, R147, PT ;  /* 0x000000939c00720c */ /* 0x000fe20003f06270 */
[----:B------:R-:W-:-:S12]  /*97f0*/  BSSY B0, `(.L_x_523) ;  /* 0x000000e000007945 */ /* 0x000fd80003800000 */
[----:B------:R-:W-:Y:S05]  /*9800*/  @P0 BRA `(.L_x_524) ;  /* 0x000000c000000947 */ /* 0x000fea0003800000 */
[----:B---3--:R-:W-:Y:S01]  /*9810*/  IADD3 R2, P0, R164, 0x10, RZ ;  /* 0x00000010a4027810 */ /* 0x008fe20007f1e0ff */
        /* <DEDUP_REMOVED lines=9> */
[----:B--2---:R2:W-:Y:S04]  /*98b0*/  STG.E.128 [R2.64], R32 ;  /* 0x0000002002007986 */ /* 0x0045e8000c101d06 */
[----:B-1----:R2:W-:Y:S02]  /*98c0*/  STG.E.128 [R2.64+0x80], R16 ;  /* 0x0000801002007986 */ /* 0x0025e4000c101d06 */
.L_x_524:
[----:B------:R-:W-:Y:S05]  /*98d0*/  BSYNC B0 ;  /* 0x0000000000007941 */ /* 0x000fea0003800000 */
.L_x_523:
[----:B------:R-:W-:Y:S01]  /*98e0*/  ISETP.GE.AND P0, PT, R154, R147, PT ;  /* 0x000000939a00720c */ /* 0x000fe20003f06270 */
[----:B------:R-:W-:-:S12]  /*98f0*/  BSSY B0, `(.L_x_525) ;  /* 0x000000e000007945 */ /* 0x000fd80003800000 */
[----:B------:R-:W-:Y:S05]  /*9900*/  @P0 BRA `(.L_x_526) ;  /* 0x000000c000000947 */ /* 0x000fea0003800000 */
[----:B--23--:R-:W-:Y:S01]  /*9910*/  IADD3 R2, P0, R164, 0x20, RZ ;  /* 0x00000020a4027810 */ /* 0x00cfe20007f1e0ff */
        /* <DEDUP_REMOVED lines=11> */
.L_x_526:
[----:B------:R-:W-:Y:S05]  /*99d0*/  BSYNC B0 ;  /* 0x0000000000007941 */ /* 0x000fea0003800000 */
.L_x_525:
[----:B------:R-:W-:-:S13]  /*99e0*/  ISETP.GE.AND P0, PT, R152, R147, PT ;  /* 0x000000939800720c */ /* 0x000fda0003f06270 */
[----:B------:R-:W-:Y:S05]  /*99f0*/  @P0 EXIT ;  /* 0x000000000000094d */ /* 0x000fea0003800000 */
[----:B------:R-:W-:Y:S02]  /*9a00*/  IADD3 R0, P0, R164, 0x30, RZ ;  /* 0x00000030a4007810 */ /* 0x000fe40007f1e0ff */
[----:B------:R-:W-:Y:S02]  /*9a10*/  MOV R5, R7 ;  /* 0x0000000700057202 */ /* 0x000fe40000000f00 */
[----:B------:R-:W-:-:S03]  /*9a20*/  IADD3.X R164, RZ, R165, RZ, P0, !PT ;  /* 0x000000a5ffa47210 */ /* 0x000fc600007fe4ff */
[----:B------:R-:W-:-:S04]  /*9a30*/  IMAD.WIDE.U32 R4, R0, c[0x0][0x1e8], R4 ;  /* 0x00007a0000047a25 */ /* 0x000fc800078e0004 */
[----:B-123--:R-:W-:Y:S01]  /*9a40*/  IMAD R3, R164, c[0x0][0x1e8], RZ ;  /* 0x00007a00a4037a24 */ /* 0x00efe200078e02ff */
[----:B------:R-:W-:-:S03]  /*9a50*/  LEA R2, P0, R4, c[0x0][0x1d0], 0x1 ;  /* 0x0000740004027a11 */ /* 0x000fc600078008ff */
[----:B------:R-:W-:-:S05]  /*9a60*/  IMAD R3, R0, c[0x0][0x1ec], R3 ;  /* 0x00007b0000037a24 */ /* 0x000fca00078e0203 */
[----:B------:R-:W-:-:S04]  /*9a70*/  IADD3 R3, R5, R3, RZ ;  /* 0x0000000305037210 */ /* 0x000fc80007ffe0ff */
[----:B------:R-:W-:-:S05]  /*9a80*/  LEA.HI.X R3, R4, c[0x0][0x1d4], R3, 0x1, P0 ;  /* 0x0000750004037a11 */ /* 0x000fca00000f0c03 */
[----:B------:R-:W-:Y:S04]  /*9a90*/  STG.E.128 [R2.64], R24 ;  /* 0x0000001802007986 */ /* 0x000fe8000c101d06 */
[----:B------:R-:W-:Y:S01]  /*9aa0*/  STG.E.128 [R2.64+0x80], R40 ;  /* 0x0000802802007986 */ /* 0x000fe2000c101d06 */
[----:B------:R-:W-:Y:S05]  /*9ab0*/  EXIT ;  /* 0x000000000000794d */ /* 0x000fea0003800000 */
.L_x_508:
        /* <DEDUP_REMOVED lines=63> */
.L_x_528:
[----:B------:R-:W-:Y:S05]  /*9eb0*/  BSYNC B0 ;  /* 0x0000000000007941 */ /* 0x000fea0003800000 */
.L_x_527:
        /* <DEDUP_REMOVED lines=16> */
.L_x_530:
[----:B------:R-:W-:Y:S05]  /*9fc0*/  BSYNC B0 ;  /* 0x0000000000007941 */ /* 0x000fea0003800000 */
.L_x_529:
        /* <DEDUP_REMOVED lines=16> */
.L_x_532:
[----:B------:R-:W-:Y:S05]  /*a0d0*/  BSYNC B0 ;  /* 0x0000000000007941 */ /* 0x000fea0003800000 */
.L_x_531:
        /* <DEDUP_REMOVED lines=16> */
.L_x_534:
[----:B------:R-:W-:Y:S05]  /*a1e0*/  BSYNC B0 ;  /* 0x0000000000007941 */ /* 0x000fea0003800000 */
.L_x_533:
        /* <DEDUP_REMOVED lines=35> */
.L_x_535:
        /* <DEDUP_REMOVED lines=14> */
.L_x_1403:


//--------------------- .text._ZN5flash16flash_fwd_kernelI23Flash_fwd_kernel_traitsILi128ELi64ELi64ELi4ELb0ELb0EN7cutlass6half_tE19Flash_kernel_traitsILi128ELi64ELi64ELi4ES3_EELb0ELb1ELb0ELb0ELb0ELb0ELb0ELb0EEEvNS_16Flash_fwd_paramsE --------------------------
	.section	.text._ZN5flash16flash_fwd_kernelI23Flash_fwd_kernel_traitsILi128ELi64ELi64ELi4ELb0ELb0EN7cutlass6half_tE19Flash_kernel_traitsILi128ELi64ELi64ELi4ES3_EELb0ELb1ELb0ELb0ELb0ELb0ELb0ELb0EEEvNS_16Flash_fwd_paramsE,"ax",@progbits
	.sectioninfo	@"SHI_REGISTERS=190"
	.align	128
        .global         _ZN5flash16flash_fwd_kernelI23Flash_fwd_kernel_traitsILi128ELi64ELi64ELi4ELb0ELb0EN7cutlass6half_tE19Flash_kernel_traitsILi128ELi64ELi64ELi4ES3_EELb0ELb1ELb0ELb0ELb0ELb0ELb0ELb0EEEvNS_16Flash_fwd_paramsE
        .type           _ZN5flash16flash_fwd_kernelI23Flash_fwd_kernel_traitsILi128ELi64ELi64ELi4ELb0ELb0EN7cutlass6half_tE19Flash_kernel_traitsILi128ELi64ELi64ELi4ES3_EELb0ELb1ELb0ELb0ELb0ELb0ELb0ELb0EEEvNS_16Flash_fwd_paramsE,@function
        .size           _ZN5flash16flash_fwd_kernelI23Flash_fwd_kernel_traitsILi128ELi64ELi64ELi4ELb0ELb0EN7cutlass6half_tE19Flash_kernel_traitsILi128ELi64ELi64ELi4ES3_EELb0ELb1ELb0ELb0ELb0ELb0ELb0ELb0EEEvNS_16Flash_fwd_paramsE,(.L_x_1404 - _ZN5flash16flash_fwd_kernelI23Flash_fwd_kernel_traitsILi128ELi64ELi64ELi4ELb0ELb0EN7cutlass6half_tE19Flash_kernel_traitsILi128ELi64ELi64ELi4ES3_EELb0ELb1ELb0ELb0ELb0ELb0ELb0ELb0EEEvNS_16Flash_fwd_paramsE)
        .other          _ZN5flash16flash_fwd_kernelI23Flash_fwd_kernel_traitsILi128ELi64ELi64ELi4ELb0ELb0EN7cutlass6half_tE19Flash_kernel_traitsILi128ELi64ELi64ELi4ES3_EELb0ELb1ELb0ELb0ELb0ELb0ELb0ELb0EEEvNS_16Flash_fwd_paramsE,@"STO_CUDA_ENTRY STV_DEFAULT"
_ZN5flash16flash_fwd_kernelI23Flash_fwd_kernel_traitsILi128ELi64ELi64ELi4ELb0ELb0EN7cutlass6half_tE19Flash_kernel_traitsILi128ELi64ELi64ELi4ES3_EELb0ELb1ELb0ELb0ELb0ELb0ELb0ELb0EEEvNS_16Flash_fwd_paramsE:
.text._ZN5flash16flash_fwd_kernelI23Flash_fwd_kernel_traitsILi128ELi64ELi64ELi4ELb0ELb0EN7cutlass6half_tE19Flash_kernel_traitsILi128ELi64ELi64ELi4ES3_EELb0ELb1ELb0ELb0ELb0ELb0ELb0ELb0EEEvNS_16Flash_fwd_paramsE:
        /* <DEDUP_REMOVED lines=24> */
[----:B------:R-:W4:Y:S01]  /*0180*/  S2R R26, SR_CTAID.Z ;  /* 0x00000000001a7919 */ /* 0x000f220000002700 */
[----:B------:R-:W-:Y:S01]  /*0190*/  ISETP.NE.AND.EX P0, PT, RZ, c[0x0][0x24c], PT, P0 ;  /* 0x00009300ff007a0c */ /* 0x000fe20003f05300 */
[----:B--2---:R-:W-:Y:S02]  /*01a0*/  @P2 IMAD.IADD R157, R157, 0x1, -R152 ;  /* 0x000000019d9d2824 */ /* 0x004fe400078e0a98 */
[----:B------:R-:W-:-:S10]  /*01b0*/  @!P2 IMAD.MOV.U32 R157, RZ, RZ, c[0x0][0x214] ;  /* 0x00008500ff9da624 */ /* 0x000fd400078e00ff */
[----:B------:R-:W-:Y:S05]  /*01c0*/  @!P0 BRA `(.L_x_536) ;  /* 0x0000004000008947 */ /* 0x000fea0003800000 */
[----:B-1-34-:R-:W2:Y:S02]  /*01d0*/  @P3 LDG.E R2, [R6.64+0x4] ;  /* 0x0000040606023981 */ /* 0x01aea4000c1e1900 */
[----:B--2--5:R-:W-:-:S06]  /*01e0*/  @P3 IADD3 R2, R2, -R9, RZ ;  /* 0x8000000902023210 */ /* 0x024fcc0007ffe0ff */
[----:B------:R1:W5:Y:S01]  /*01f0*/  @!P3 LDG.E R2, [R6.64] ;  /* 0x000000060602b981 */ /* 0x000362000c1e1900 */
[----:B------:R-:W-:Y:S05]  /*0200*/  BRA `(.L_x_537) ;  /* 0x0000001000007947 */ /* 0x000fea0003800000 */
.L_x_536:
[----:B-1-34-:R-:W-:Y:S02]  /*0210*/  MOV R2, c[0x0][0x218] ;  /* 0x0000860000027a02 */ /* 0x01afe40000000f00 */
.L_x_537:
        /* <DEDUP_REMOVED lines=12> */
[----:B------:R-:W-:Y:S01]  /*02e0*/  IADD3 R3, -R157, 0x7f, R18 ;  /* 0x0000007f9d037810 */ /* 0x000fe20007ffe112 */
[----:B------:R-:W1:Y:S01]  /*02f0*/  S2R R92, SR_TID.X ;  /* 0x00000000005c7919 */ /* 0x000e620000002100 */
        /* <DEDUP_REMOVED lines=11> */
[----:B-1----:R-:W-:Y:S02]  /*03b0*/  ISETP.NE.AND P1, PT, R152, -0x1, PT ;  /* 0xffffffff9800780c */ /* 0x002fe40003f25270 */
        /* <DEDUP_REMOVED lines=23> */
.L_x_539:
[----:B------:R-:W-:Y:S01]  /*0530*/  IABS R5, c[0x0][0x1c8] ;  /* 0x0000720000057a13 */ /* 0x000fe20000000000 */
[----:B------:R-:W-:Y:S01]  /*0540*/  IMAD.MOV.U32 R12, RZ, RZ, RZ ;  /* 0x000000ffff0c7224 */ /* 0x000fe200078e00ff */
[----:B------:R-:W-:Y:S02]  /*0550*/  SHF.R.S32.HI R33, RZ, 0x1f, R26 ;  /* 0x0000001fff217819 */ /* 0x000fe4000001141a */
[----:B------:R-:W1:Y:S08]  /*0560*/  I2F.RP R6, R5 ;  /* 0x0000000500067306 */ /* 0x000e700000209400 */
[----:B-1----:R-:W1:Y:S02]  /*0570*/  MUFU.RCP R13, R6 ;  /* 0x00000006000d7308 */ /* 0x002e640000001000 */
[----:B-1----:R-:W-:-:S06]  /*0580*/  IADD3 R13, R13, 0xffffffe, RZ ;  /* 0x0ffffffe0d0d7810 */ /* 0x002fcc0007ffe0ff */
[----:B------:R-:W1:Y:S02]  /*0590*/  F2I.FTZ.U32.TRUNC.NTZ R13, R13 ;  /* 0x0000000d000d7305 */ /* 0x000e64000021f000 */
[----:B-1----:R-:W-:-:S04]  /*05a0*/  IMAD.MOV R2, RZ, RZ, -R13 ;  /* 0x000000ffff027224 */ /* 0x002fc800078e0a0d */
[----:B------:R-:W-:Y:S01]  /*05b0*/  IMAD R3, R2, R5, RZ ;  /* 0x0000000502037224 */ /* 0x000fe200078e02ff */
[----:B------:R-:W-:-:S03]  /*05c0*/  IABS R2, R26 ;  /* 0x0000001a00027213 */ /* 0x000fc60000000000 */
[----:B------:R-:W-:-:S04]  /*05d0*/  IMAD.HI.U32 R12, R13, R3, R12 ;  /* 0x000000030d0c7227 */ /* 0x000fc800078e000c */
[----:B------:R-:W-:-:S04]  /*05e0*/  IMAD.MOV.U32 R3, RZ, RZ, R2 ;  /* 0x000000ffff037224 */ /* 0x000fc800078e0002 */
[----:B------:R-:W-:-:S04]  /*05f0*/  IMAD.HI.U32 R102, R12, R3, RZ ;  /* 0x000000030c667227 */ /* 0x000fc800078e00ff */
[----:B------:R-:W-:-:S04]  /*0600*/  IMAD.MOV R2, RZ, RZ, -R102 ;  /* 0x000000ffff027224 */ /* 0x000fc800078e0a66 */
[----:B------:R-:W-:Y:S02]  /*0610*/  IMAD R2, R5, R2, R3 ;  /* 0x0000000205027224 */ /* 0x000fe400078e0203 */
[----:B------:R-:W-:-:S03]  /*0620*/  @P0 IMAD.IADD R3, R4, 0x1, R9 ;  /* 0x0000000104030824 */ /* 0x000fc600078e0209 */
[----:B------:R-:W-:Y:S01]  /*0630*/  ISETP.GT.U32.AND P2, PT, R5, R2, PT ;  /* 0x000000020500720c */ /* 0x000fe20003f44070 */
[----:B------:R-:W-:-:S04]  /*0640*/  @P0 IMAD.WIDE.U32 R8, R3, c[0x0][0x1a0], RZ ;  /* 0x0000680003080a25 */ /* 0x000fc800078e00ff */
[----:B------:R-:W-:-:S08]  /*0650*/  @P0 IMAD R3, R3, c[0x0][0x1a4], R9 ;  /* 0x0000690003030a24 */ /* 0x000fd000078e0209 */
[-C--:B------:R-:W-:Y:S02]  /*0660*/  @!P2 IADD3 R2, R2, -R5.reuse, RZ ;  /* 0x800000050202a210 */ /* 0x080fe40007ffe0ff */
[----:B------:R-:W-:Y:S02]  /*0670*/  @!P2 IADD3 R102, R102, 0x1, RZ ;  /* 0x000000016666a810 */ /* 0x000fe40007ffe0ff */
[----:B------:R-:W-:Y:S02]  /*0680*/  ISETP.GE.U32.AND P3, PT, R2, R5, PT ;  /* 0x000000050200720c */ /* 0x000fe40003f66070 */
[----:B------:R-:W-:Y:S02]  /*0690*/  LOP3.LUT R2, R26, c[0x0][0x1c8], RZ, 0x3c, !PT ;  /* 0x000072001a027a12 */ /* 0x000fe400078e3cff */
[----:B------:R-:W-:Y:S02]  /*06a0*/  ISETP.NE.AND P2, PT, RZ, c[0x0][0x1c8], PT ;  /* 0x00007200ff007a0c */ /* 0x000fe40003f45270 */
[----:B------:R-:W-:-:S02]  /*06b0*/  ISETP.GE.AND P1, PT, R2, RZ, PT ;  /* 0x000000ff0200720c */ /* 0x000fc40003f26270 */
[----:B------:R-:W-:-:S05]  /*06c0*/  @P0 MOV R2, R8 ;  /* 0x0000000800020202 */ /* 0x000fca0000000f00 */
[----:B------:R-:W-:-:S06]  /*06d0*/  @P3 IADD3 R102, R102, 0x1, RZ ;  /* 0x0000000166663810 */ /* 0x000fcc0007ffe0ff */
        /* <DEDUP_REMOVED lines=13> */
.L_x_540:
[----:B------:R-:W-:Y:S01]  /*07b0*/  SHF.R.S32.HI R5, RZ, 0x1f, R92 ;  /* 0x0000001fff057819 */ /* 0x000fe2000001145c */
[----:B------:R-:W-:Y:S01]  /*07c0*/  IMAD R33, R33, c[0x0][0x1a8], RZ ;  /* 0x00006a0021217a24 */ /* 0x000fe200078e02ff */
[----:B------:R-:W-:Y:S01]  /*07d0*/  SHF.R.S32.HI R129, RZ, 0x1f, R102 ;  /* 0x0000001fff817819 */ /* 0x000fe20000011466 */
[----:B------:R-:W-:Y:S01]  /*07e0*/  IMAD.MOV.U32 R8, RZ, RZ, 0x10 ;  /* 0x00000010ff087424 */ /* 0x000fe200078e00ff */
[CC--:B------:R-:W-:Y:S01]  /*07f0*/  LEA.HI R9, R5.reuse, R92.reuse, RZ, 0x3 ;  /* 0x0000005c05097211 */ /* 0x0c0fe200078f18ff */
[----:B------:R-:W-:Y:S01]  /*0800*/  IMAD R33, R26, c[0x0][0x1ac], R33 ;  /* 0x00006b001a217a24 */ /* 0x000fe200078e0221 */
[-C--:B------:R-:W-:Y:S01]  /*0810*/  LEA.HI R15, R5, R92.reuse, RZ, 0x4 ;  /* 0x0000005c050f7211 */ /* 0x080fe200078f20ff */
[C---:B------:R-:W-:Y:S01]  /*0820*/  IMAD R163, R129.reuse, c[0x0][0x1b0], RZ ;  /* 0x00006c0081a37a24 */ /* 0x040fe200078e02ff */
[----:B------:R-:W-:Y:S01]  /*0830*/  SHF.R.S32.HI R24, RZ, 0x3, R9 ;  /* 0x00000003ff187819 */ /* 0x000fe20000011409 */
[----:B------:R-:W-:Y:S01]  /*0840*/  IMAD R129, R129, c[0x0][0x1b8], RZ ;  /* 0x00006e0081817a24 */ /* 0x000fe200078e02ff */
[----:B------:R-:W-:Y:S01]  /*0850*/  LOP3.LUT R9, R9, 0xfffffff8, RZ, 0xc0, !PT ;  /* 0xfffffff809097812 */ /* 0x000fe200078ec0ff */
[----:B------:R-:W-:Y:S01]  /*0860*/  IMAD R163, R102, c[0x0][0x1b4], R163 ;  /* 0x00006d0066a37a24 */ /* 0x000fe200078e02a3 */
[----:B------:R-:W-:Y:S01]  /*0870*/  LOP3.LUT R19, R15, 0xfffffff0, RZ, 0xc0, !PT ;  /* 0xfffffff00f137812 */ /* 0x000fe200078ec0ff */
[----:B------:R-:W-:Y:S01]  /*0880*/  IMAD.SHL.U32 R155, R24, 0x40, RZ ;  /* 0x00000040189b7824 */ /* 0x000fe200078e00ff */
[-C--:B------:R-:W-:Y:S01]  /*0890*/  LEA.HI R0, R5, R92.reuse, RZ, 0x6 ;  /* 0x0000005c05007211 */ /* 0x080fe200078f30ff */
[C---:B------:R-:W-:Y:S01]  /*08a0*/  IMAD.IADD R9, R92.reuse, 0x1, -R9 ;  /* 0x000000015c097824 */ /* 0x040fe200078e0a09 */
[----:B------:R-:W-:Y:S01]  /*08b0*/  SHF.R.S32.HI R25, RZ, 0x1f, R24 ;  /* 0x0000001fff197819 */ /* 0x000fe20000011418 */
[----:B------:R-:W-:Y:S01]  /*08c0*/  IMAD.IADD R19, R92, 0x1, -R19 ;  /* 0x000000015c137824 */ /* 0x000fe200078e0a13 */
[----:B------:R-:W-:Y:S01]  /*08d0*/  LOP3.LUT R155, R155, 0x1c0, RZ, 0xc0, !PT ;  /* 0x000001c09b9b7812 */ /* 0x000fe200078ec0ff */
[----:B------:R-:W-:Y:S01]  /*08e0*/  IMAD.SHL.U32 R164, R9, 0x8, RZ ;  /* 0x0000000809a47824 */ /* 0x000fe200078e00ff */
[----:B------:R-:W-:Y:S01]  /*08f0*/  LEA.HI R16, R5, R92, RZ, 0x5 ;  /* 0x0000005c05107211 */ /* 0x000fe200078f28ff */
[----:B------:R-:W-:Y:S01]  /*0900*/  IMAD.SHL.U32 R0, R0, 0x8, RZ ;  /* 0x0000000800007824 */ /* 0x000fe200078e00ff */
[----:B------:R-:W-:Y:S01]  /*0910*/  SHF.R.S32.HI R6, RZ, 0x1f, R19 ;  /* 0x0000001fff067819 */ /* 0x000fe20000011413 */
[----:B------:R-:W-:Y:S01]  /*0920*/  IMAD.IADD R5, R157, 0x1, -R18 ;  /* 0x000000019d057824 */ /* 0x000fe200078e0a12 */
[----:B------:R-:W-:Y:S01]  /*0930*/  LOP3.LUT R4, R155, 0x38, R164, 0xf8, !PT ;  /* 0x000000389b047812 */ /* 0x000fe200078ef8a4 */
[----:B------:R-:W-:Y:S01]  /*0940*/  IMAD R129, R102, c[0x0][0x1bc], R129 ;  /* 0x00006f0066817a24 */ /* 0x000fe200078e0281 */
[----:B------:R-:W-:Y:S01]  /*0950*/  SHF.R.U32.HI R155, RZ, 0x3, R155 ;  /* 0x00000003ff9b7819 */ /* 0x000fe2000001169b */
[----:B------:R-:W-:Y:S01]  /*0960*/  BSSY B0, `(.L_x_541) ;  /* 0x000003b000007945 */ /* 0x000fe20003800000 */
[----:B------:R-:W-:Y:S01]  /*0970*/  LEA.HI R13, R6, R19, RZ, 0x3 ;  /* 0x00000013060d7211 */ /* 0x000fe200078f18ff */
[----:B------:R-:W-:Y:S01]  /*0980*/  IMAD.WIDE R166, R167, 0x40, R24 ;  /* 0x00000040a7a67825 */ /* 0x000fe200078e0218 */
[----:B------:R-:W-:-:S02]  /*0990*/  LOP3.LUT R155, R4, R155, RZ, 0x3c, !PT ;  /* 0x0000009b049b7212 */ /* 0x000fc400078e3cff */
[----:B------:R-:W-:Y:S02]  /*09a0*/  LOP3.LUT R4, R13, 0xfffffff8, RZ, 0xc0, !PT ;  /* 0xfffffff80d047812 */ /* 0x000fe400078ec0ff */
[C---:B------:R-:W-:Y:S02]  /*09b0*/  IADD3 R28, P0, R164.reuse, R28, RZ ;  /* 0x0000001ca41c7210 */ /* 0x040fe40007f1e0ff */
[----:B------:R-:W-:Y:S01]  /*09c0*/  SHF.R.S32.HI R165, RZ, 0x1f, R164 ;  /* 0x0000001fffa57819 */ /* 0x000fe200000114a4 */
[----:B------:R-:W-:Y:S01]  /*09d0*/  IMAD.IADD R4, R19, 0x1, -R4 ;  /* 0x0000000113047824 */ /* 0x000fe200078e0a04 */
[----:B------:R-:W-:Y:S01]  /*09e0*/  LOP3.LUT R155, R155, 0xfffffe00, R0, 0xf8, !PT ;  /* 0xfffffe009b9b7812 */ /* 0x000fe200078ef800 */
[----:B------:R-:W-:Y:S01]  /*09f0*/  IMAD R19, R25, c[0x0][0x198], RZ ;  /* 0x0000660019137a24 */ /* 0x000fe200078e02ff */
[----:B------:R-:W-:Y:S01]  /*0a00*/  IADD3 R156, R164, 0x40, RZ ;  /* 0x00000040a49c7810 */ /* 0x000fe20007ffe0ff */
[----:B------:R-:W-:Y:S02]  /*0a10*/  IMAD.X R29, R165, 0x1, R17, P0 ;  /* 0x00000001a51d7824 */ /* 0x000fe400000e0611 */
[----:B------:R-:W-:-:S04]  /*0a20*/  IMAD.WIDE.U32 R22, R24, c[0x0][0x198], R164 ;  /* 0x0000660018167a25 */ /* 0x000fc800078e00a4 */
[----:B------:R-:W-:Y:S01]  /*0a30*/  IMAD R17, R25, c[0x0][0x1a0], RZ ;  /* 0x0000680019117a24 */ /* 0x000fe200078e02ff */
[----:B------:R-:W-:Y:S01]  /*0a40*/  IADD3 R158, P1, R158, R22, RZ ;  /* 0x000000169e9e7210 */ /* 0x000fe20007f3e0ff */
[----:B------:R-:W-:-:S04]  /*0a50*/  IMAD.WIDE.U32 R20, R24, c[0x0][0x1a0], R164 ;  /* 0x0000680018147a25 */ /* 0x000fc800078e00a4 */
[----:B------:R-:W-:Y:S01]  /*0a60*/  IMAD R6, R24, c[0x0][0x19c], R19 ;  /* 0x0000670018067a24 */ /* 0x000fe200078e0213 */
[----:B------:R-:W-:Y:S01]  /*0a70*/  IADD3 R2, P0, R2, R20, RZ ;  /* 0x0000001402027210 */ /* 0x000fe20007f1e0ff */
[----:B------:R-:W-:Y:S02]  /*0a80*/  IMAD R0, R24, c[0x0][0x1a4], R17 ;  /* 0x0000690018007a24 */ /* 0x000fe400078e0211 */
[----:B------:R-:W-:Y:S01]  /*0a90*/  IMAD.WIDE.U32 R26, R26, c[0x0][0x1a8], R28 ;  /* 0x00006a001a1a7a25 */ /* 0x000fe200078e001c */
[----:B------:R-:W-:Y:S02]  /*0aa0*/  IADD3.X R159, R7, R23, R6, P1, !PT ;  /* 0x00000017079f7210 */ /* 0x000fe40000ffe406 */
[----:B------:R-:W-:Y:S01]  /*0ab0*/  IADD3.X R3, R3, R21, R0, P0, !PT ;  /* 0x0000001503037210 */ /* 0x000fe200007fe400 */
[----:B------:R-:W-:Y:S01]  /*0ac0*/  IMAD.SHL.U32 R155, R155, 0x2, RZ ;  /* 0x000000029b9b7824 */ /* 0x000fe200078e00ff */
[----:B------:R-:W-:Y:S01]  /*0ad0*/  R2P PR, R4, 0x6 ;  /* 0x0000000604007804 */ /* 0x000fe20000000000 */
[----:B------:R-:W-:Y:S01]  /*0ae0*/  IMAD.WIDE.U32 R158, R102, c[0x0][0x1b0], R158 ;  /* 0x00006c00669e7a25 */ /* 0x000fe200078e009e */
[----:B------:R-:W-:-:S02]  /*0af0*/  ISETP.GE.AND P0, PT, R24, R5, PT ;  /* 0x000000051800720c */ /* 0x000fc40003f06270 */
[----:B------:R-:W-:Y:S01]  /*0b00*/  LOP3.LUT R21, R16, 0xffffffe0, RZ, 0xc0, !PT ;  /* 0xffffffe010157812 */ /* 0x000fe200078ec0ff */
[----:B------:R-:W-:Y:S01]  /*0b10*/  IMAD.WIDE.U32 R102, R102, c[0x0][0x1b8], R2 ;  /* 0x00006e0066667a25 */ /* 0x000fe200078e0002 */
[----:B------:R-:W-:Y:S02]  /*0b20*/  SHF.R.S32.HI R16, RZ, 0x5, R16 ;  /* 0x00000005ff107819 */ /* 0x000fe40000011410 */
[----:B------:R-:W-:Y:S01]  /*0b30*/  SEL R2, R8, 0xfffffff0, !P1 ;  /* 0xfffffff008027807 */ /* 0x000fe20004800000 */
[----:B------:R-:W-:Y:S02]  /*0b40*/  IMAD.MOV.U32 R3, RZ, RZ, 0x20 ;  /* 0x00000020ff037424 */ /* 0x000fe400078e00ff */
[----:B------:R-:W-:Y:S02]  /*0b50*/  IMAD.IADD R21, R92, 0x1, -R21 ;  /* 0x000000015c157824 */ /* 0x000fe400078e0a15 */
[----:B------:R-:W-:Y:S01]  /*0b60*/  IMAD.IADD R33, R27, 0x1, R33 ;  /* 0x000000011b217824 */ /* 0x000fe200078e0221 */
[----:B------:R-:W-:Y:S01]  /*0b70*/  SEL R0, R3, 0xffffffe0, !P2 ;  /* 0xffffffe003007807 */ /* 0x000fe20005000000 */
[----:B------:R-:W-:-:S02]  /*0b80*/  IMAD.IADD R163, R159, 0x1, R163 ;  /* 0x000000019fa37824 */ /* 0x000fc400078e02a3 */
[----:B------:R-:W-:Y:S01]  /*0b90*/  IMAD.IADD R129, R103, 0x1, R129 ;  /* 0x0000000167817824 */ /* 0x000fe200078e0281 */
[----:B------:R-:W-:Y:S05]  /*0ba0*/  @P0 BRA `(.L_x_542) ;  /* 0x0000016000000947 */ /* 0x000fea0003800000 */
[----:B------:R-:W-:Y:S01]  /*0bb0*/  ISETP.GE.AND P2, PT, R164, c[0x0][0x220], PT ;  /* 0x00008800a4007a0c */ /* 0x000fe20003f46270 */
[----:B------:R-:W-:Y:S01]  /*0bc0*/  IMAD R7, R167, c[0x0][0x190], RZ ;  /* 0x00006400a7077a24 */ /* 0x000fe200078e02ff */
[----:B------:R-:W-:Y:S01]  /*0bd0*/  ISETP.GE.AND P1, PT, R156, c[0x0][0x220], PT ;  /* 0x000088009c007a0c */ /* 0x000fe20003f26270 */
[----:B------:R-:W-:Y:S02]  /*0be0*/  IMAD.MOV.U32 R32, RZ, RZ, R26 ;  /* 0x000000ffff207224 */ /* 0x000fe400078e001a */
        /* <DEDUP_REMOVED lines=18> */
.L_x_542:
[----:B------:R-:W-:Y:S05]  /*0d10*/  BSYNC B0 ;  /* 0x0000000000007941 */ /* 0x000fea0003800000 */
.L_x_541:
[----:B------:R-:W-:Y:S01]  /*0d20*/  IADD3 R14, R24, 0x10, RZ ;  /* 0x00000010180e7810 */ /* 0x000fe20007ffe0ff */
[----:B------:R-:W-:Y:S03]  /*0d30*/  BSSY B0, `(.L_x_543) ;  /* 0x000001c000007945 */ /* 0x000fe60003800000 */
[----:B------:R-:W-:-:S13]  /*0d40*/  ISETP.GE.AND P0, PT, R14, R5, PT ;  /* 0x000000050e00720c */ /* 0x000fda0003f06270 */
[----:B------:R-:W-:Y:S05]  /*0d50*/  @P0 BRA `(.L_x_544) ;  /* 0x0000019000000947 */ /* 0x000fea0003800000 */
[----:B------:R-:W-:Y:S01]  /*0d60*/  IADD3 R7, P0, R166, 0x10, RZ ;  /* 0x00000010a6077810 */ /* 0x000fe20007f1e0ff */
[----:B------:R-:W-:Y:S01]  /*0d70*/  IMAD.MOV.U32 R22, RZ, RZ, R26 ;  /* 0x000000ffff167224 */ /* 0x000fe200078e001a */
[----:B------:R-:W-:Y:S02]  /*0d80*/  ISETP.GE.AND P1, PT, R164, c[0x0][0x220], PT ;  /* 0x00008800a4007a0c */ /* 0x000fe40003f26270 */
[----:B------:R-:W-:Y:S01]  /*0d90*/  MOV R23, R33 ;  /* 0x0000002100177202 */ /* 0x000fe20000000f00 */
[----:B------:R-:W-:Y:S01]  /*0da0*/  IMAD.X R6, RZ, RZ, R167, P0 ;  /* 0x000000ffff067224 */ /* 0x000fe200000e06a7 */
[----:B------:R-:W-:-:S03]  /*0db0*/  ISETP.GE.AND P0, PT, R156, c[0x0][0x220], PT ;  /* 0x000088009c007a0c */ /* 0x000fc60003f06270 */
[----:B------:R-:W-:Y:S02]  /*0dc0*/  IMAD R6, R6, c[0x0][0x190], RZ ;  /* 0x0000640006067a24 */ /* 0x000fe400078e02ff */
[----:B------:R-:W-:-:S04]  /*0dd0*/  IMAD.WIDE.U32 R22, R7, c[0x0][0x190], R22 ;  /* 0x0000640007167a25 */ /* 0x000fc800078e0016 */
[----:B------:R-:W-:Y:S01]  /*0de0*/  IMAD R6, R7, c[0x0][0x194], R6 ;  /* 0x0000650007067a24 */ /* 0x000fe200078e0206 */
[----:B-1----:R-:W-:Y:S01]  /*0df0*/  @!P1 LEA R28, P2, R22, c[0x0][0x160], 0x1 ;  /* 0x00005800161c9a11 */ /* 0x002fe200078408ff */
        /* <DEDUP_REMOVED lines=15> */
.L_x_544:
[----:B------:R-:W-:Y:S05]  /*0ef0*/  BSYNC B0 ;  /* 0x0000000000007941 */ /* 0x000fea0003800000 */
.L_x_543:
        /* <DEDUP_REMOVED lines=29> */
.L_x_546:
[----:B------:R-:W-:Y:S05]  /*10d0*/  BSYNC B0 ;  /* 0x0000000000007941 */ /* 0x000fea0003800000 */
.L_x_545:
[----:B------:R-:W-:Y:S01]  /*10e0*/  IADD3 R10, R24, 0x30, RZ ;  /* 0x00000030180a7810 */ /* 0x000fe20007ffe0ff */
[----:B------:R-:W-:Y:S01]  /*10f0*/  IMAD.MOV.U32 R22, RZ, RZ, c[0x0][0x198] ;  /* 0x00006600ff167624 */ /* 0x000fe200078e00ff */
[----:B------:R-:W-:Y:S01]  /*1100*/  BSSY B0, `(.L_x_547) ;  /* 0x000001e000007945 */ /* 0x000fe20003800000 */
[----:B------:R-:W-:Y:S01]  /*1110*/  IMAD.MOV.U32 R17, RZ, RZ, 0x6 ;  /* 0x00000006ff117424 */ /* 0x000fe200078e00ff */
[----:B------:R-:W-:Y:S01]  /*1120*/  ISETP.GE.AND P0, PT, R10, R5, PT ;  /* 0x000000050a00720c */ /* 0x000fe20003f06270 */
[----:B-1----:R-:W-:-:S03]  /*1130*/  IMAD.SHL.U32 R29, R22, 0x40, RZ ;  /* 0x00000040161d7824 */ /* 0x002fc600078e00ff */
[----:B------:R-:W-:-:S09]  /*1140*/  SHF.L.U64.HI R7, R22, R17, c[0x0][0x19c] ;  /* 0x0000670016077619 */ /* 0x000fd20000010211 */
        /* <DEDUP_REMOVED lines=25> */
.L_x_548:
[----:B------:R-:W-:Y:S05]  /*12e0*/  BSYNC B0 ;  /* 0x0000000000007941 */ /* 0x000fea0003800000 */
.L_x_547:
[----:B------:R-:W-:Y:S01]  /*12f0*/  IADD3 R28, R101, -0x1, RZ ;  /* 0xffffffff651c7810 */ /* 0x000fe20007ffe0ff */
[----:B------:R-:W-:Y:S01]  /*1300*/  BSSY B0, `(.L_x_549) ;  /* 0x000001b000007945 */ /* 0x000fe20003800000 */
[----:B------:R-:W-:Y:S02]  /*1310*/  MOV R162, R158 ;  /* 0x0000009e00a27202 */ /* 0x000fe40000000f00 */
[----:B------:R-:W-:Y:S01]  /*1320*/  SHF.R.S32.HI R20, RZ, 0x1f, R28 ;  /* 0x0000001fff147819 */ /* 0x000fe2000001141c */
[C---:B------:R-:W-:Y:S02]  /*1330*/  IMAD R5, R28.reuse, -0x40, R30 ;  /* 0xffffffc01c057824 */ /* 0x040fe400078e021e */
[----:B-1----:R-:W-:Y:S02]  /*1340*/  IMAD R33, R7, R28, RZ ;  /* 0x0000001c07217224 */ /* 0x002fe400078e02ff */
[----:B------:R-:W-:Y:S01]  /*1350*/  IMAD.WIDE.U32 R26, R28, R29, R162 ;  /* 0x0000001d1c1a7225 */ /* 0x000fe200078e00a2 */
[----:B------:R-:W-:-:S03]  /*1360*/  ISETP.GE.AND P0, PT, R24, R5, PT ;  /* 0x000000051800720c */ /* 0x000fc60003f06270 */
[----:B------:R-:W-:-:S05]  /*1370*/  IMAD R33, R20, R29, R33 ;  /* 0x0000001d14217224 */ /* 0x000fca00078e0221 */
[----:B------:R-:W-:-:S05]  /*1380*/  IADD3 R33, R27, R33, RZ ;  /* 0x000000211b217210 */ /* 0x000fca0007ffe0ff */
        /* <DEDUP_REMOVED lines=18> */
.L_x_550:
[----:B------:R-:W-:Y:S05]  /*14b0*/  BSYNC B0 ;  /* 0x0000000000007941 */ /* 0x000fea0003800000 */
.L_x_549:
[----:B------:R-:W-:Y:S01]  /*14c0*/  ISETP.GE.AND P0, PT, R14, R5, PT ;  /* 0x000000050e00720c */ /* 0x000fe20003f06270 */
[----:B------:R-:W-:Y:S01]  /*14d0*/  BSSY B0, `(.L_x_551) ;  /* 0x0000017000007945 */ /* 0x000fe20003800000 */
[C---:B------:R-:W-:Y:S01]  /*14e0*/  SHF.L.U64.HI R148, R22.reuse, R11, c[0x0][0x19c] ;  /* 0x0000670016947619 */ /* 0x040fe2000001020b */
[----:B------:R-:W-:-:S10]  /*14f0*/  IMAD.SHL.U32 R149, R22, 0x10, RZ ;  /* 0x0000001016957824 */ /* 0x000fd400078e00ff */
[----:B------:R-:W-:Y:S05]  /*1500*/  @P0 BRA `(.L_x_552) ;  /* 0x0000013000000947 */ /* 0x000fea0003800000 */
[----:B------:R-:W-:Y:S02]  /*1510*/  ISETP.GE.AND P1, PT, R164, c[0x0][0x220], PT ;  /* 0x00008800a4007a0c */ /* 0x000fe40003f26270 */
[----:B------:R-:W-:Y:S02]  /*1520*/  IADD3 R19, P2, R149, R26, RZ ;  /* 0x0000001a95137210 */ /* 0x000fe40007f5e0ff */
[----:B------:R-:W-:-:S03]  /*1530*/  ISETP.GE.AND P0, PT, R156, c[0x0][0x220], PT ;  /* 0x000088009c007a0c */ /* 0x000fc60003f06270 */
[----:B------:R-:W-:-:S06]  /*1540*/  IMAD.X R6, R148, 0x1, R33, P2 ;  /* 0x0000000194067824 */ /* 0x000fcc00010e0621 */
        /* <DEDUP_REMOVED lines=15> */
.L_x_552:
[----:B------:R-:W-:Y:S05]  /*1640*/  BSYNC B0 ;  /* 0x0000000000007941 */ /* 0x000fea0003800000 */
.L_x_551:
[----:B------:R-:W-:Y:S01]  /*1650*/  ISETP.GE.AND P0, PT, R12, R5, PT ;  /* 0x000000050c00720c */ /* 0x000fe20003f06270 */
[----:B------:R-:W-:-:S12]  /*1660*/  BSSY B0, `(.L_x_553) ;  /* 0x0000016000007945 */ /* 0x000fd80003800000 */
[----:B------:R-:W-:Y:S05]  /*1670*/  @P0 BRA `(.L_x_554) ;  /* 0x0000014000000947 */ /* 0x000fea0003800000 */
[----:B------:R-:W-:Y:S01]  /*1680*/  ISETP.GE.AND P1, PT, R164, c[0x0][0x220], PT ;  /* 0x00008800a4007a0c */ /* 0x000fe20003f26270 */
[----:B------:R-:W-:Y:S01]  /*1690*/  IMAD.MOV.U32 R23, RZ, RZ, c[0x0][0x19c] ;  /* 0x00006700ff177624 */ /* 0x000fe200078e00ff */
[----:B------:R-:W-:Y:S02]  /*16a0*/  LEA R19, P2, R22, R26, 0x5 ;  /* 0x0000001a16137211 */ /* 0x000fe400078428ff */
[----:B------:R-:W-:Y:S02]  /*16b0*/  ISETP.GE.AND P0, PT, R156, c[0x0][0x220], PT ;  /* 0x000088009c007a0c */ /* 0x000fe40003f06270 */
[----:B------:R-:W-:-:S07]  /*16c0*/  LEA.HI.X R6, R22, R33, R23, 0x5, P2 ;  /* 0x0000002116067211 */ /* 0x000fce00010f2c17 */
        /* <DEDUP_REMOVED lines=15> */
.L_x_554:
[----:B------:R-:W-:Y:S05]  /*17c0*/  BSYNC B0 ;  /* 0x0000000000007941 */ /* 0x000fea0003800000 */
.L_x_553:
[----:B------:R-:W-:Y:S01]  /*17d0*/  ISETP.GE.AND P0, PT, R10, R5, PT ;  /* 0x000000050a00720c */ /* 0x000fe20003f06270 */
[----:B------:R-:W-:Y:S01]  /*17e0*/  IMAD.MOV.U32 R6, RZ, RZ, c[0x0][0x1a0] ;  /* 0x00006800ff067624 */ /* 0x000fe200078e00ff */
[----:B------:R-:W-:Y:S03]  /*17f0*/  BSSY B0, `(.L_x_555) ;  /* 0x000001a000007945 */ /* 0x000fe60003800000 */
[C---:B------:R-:W-:Y:S01]  /*1800*/  IMAD.SHL.U32 R151, R6.reuse, 0x40, RZ ;  /* 0x0000004006977824 */ /* 0x040fe200078e00ff */
[----:B------:R-:W-:-:S07]  /*1810*/  SHF.L.U64.HI R150, R6, R17, c[0x0][0x1a4] ;  /* 0x0000690006967619 */ /* 0x000fce0000010211 */
[----:B------:R-:W-:Y:S05]  /*1820*/  @P0 BRA `(.L_x_556) ;  /* 0x0000016000000947 */ /* 0x000fea0003800000 */
[----:B------:R-:W-:Y:S01]  /*1830*/  ISETP.GE.AND P1, PT, R164, c[0x0][0x220], PT ;  /* 0x00008800a4007a0c */ /* 0x000fe20003f26270 */
[----:B------:R-:W-:Y:S01]  /*1840*/  IMAD.MOV.U32 R32, RZ, RZ, R26 ;  /* 0x000000ffff207224 */ /* 0x000fe200078e001a */
[----:B------:R-:W-:Y:S01]  /*1850*/  ULDC UR4, c[0x0][0x19c] ;  /* 0x0000670000047ab9 */ /* 0x000fe20000000800 */
[----:B------:R-:W-:Y:S01]  /*1860*/  ISETP.GE.AND P0, PT, R156, c[0x0][0x220], PT ;  /* 0x000088009c007a0c */ /* 0x000fe20003f06270 */
[----:B------:R-:W-:Y:S01]  /*1870*/  UIMAD UR4, UR4, 0x30, URZ ;  /* 0x00000030040478a4 */ /* 0x000fe2000f8e023f */
[----:B------:R-:W-:-:S05]  /*1880*/  IMAD.WIDE.U32 R32, R22, 0x30, R32 ;  /* 0x0000003016207825 */ /* 0x000fca00078e0020 */
[----:B------:R-:W-:-:S03]  /*1890*/  IADD3 R17, R33, UR4, RZ ;  /* 0x0000000421117c10 */ /* 0x000fc6000fffe0ff */
        /* <DEDUP_REMOVED lines=9> */
[----:B--2---:R-:W-:-:S04]  /*1930*/  LEA R22, P0, R32, c[0x0][0x168], 0x1 ;  /* 0x00005a0020167a11 */ /* 0x004fc800078008ff */
[----:B------:R-:W-:-:S05]  /*1940*/  LEA.HI.X R23, R32, c[0x0][0x16c], R17, 0x1, P0 ;  /* 0x00005b0020177a11 */ /* 0x000fca00000f0c11 */
[----:B------:R-:W-:Y:S01]  /*1950*/  @!PT LDS RZ, [RZ] ;  /* 0x00000000fffff984 */ /* 0x000fe20000000800 */
[----:B------:R-:W-:Y:S01]  /*1960*/  @!PT LDS RZ, [RZ] ;  /* 0x00000000fffff984 */ /* 0x000fe20000000800 */
[----:B------:R-:W-:Y:S01]  /*1970*/  @!PT LDS RZ, [RZ] ;  /* 0x00000000fffff984 */ /* 0x000fe20000000800 */
[----:B------:R2:W-:Y:S04]  /*1980*/  LDGSTS.E.BYPASS.LTC128B.128 [R155+0x7800], [R22.64+0x80] ;  /* 0x07800080169b7fae */ /* 0x0005e8000b901d46 */
.L_x_556:
[----:B------:R-:W-:Y:S05]  /*1990*/  BSYNC B0 ;  /* 0x0000000000007941 */ /* 0x000fea0003800000 */
.L_x_555:
[----:B------:R-:W0:Y:S01]  /*19a0*/  LDGDEPBAR ;  /* 0x00000000000079af */ /* 0x000e220000000000 */
[----:B--2---:R-:W-:Y:S01]  /*19b0*/  SHF.R.S32.HI R22, RZ, 0x4, R15 ;  /* 0x00000004ff167819 */ /* 0x004fe2000001140f */
[----:B------:R-:W-:Y:S01]  /*19c0*/  IMAD.SHL.U32 R146, R9, 0x40, RZ ;  /* 0x0000004009927824 */ /* 0x000fe200078e00ff */
[----:B------:R-:W-:Y:S01]  /*19d0*/  ISETP.GE.AND P0, PT, R24, R5, PT ;  /* 0x000000051800720c */ /* 0x000fe20003f06270 */
[----:B------:R-:W-:Y:S01]  /*19e0*/  IMAD.SHL.U32 R4, R4, 0x40, RZ ;  /* 0x0000004004047824 */ /* 0x000fe200078e00ff */
[----:B------:R-:W-:Y:S01]  /*19f0*/  LEA.HI R17, R15, R22, RZ, 0x1 ;  /* 0x000000160f117211 */ /* 0x000fe200078f08ff */
[----:B------:R-:W-:Y:S01]  /*1a00*/  IMAD.SHL.U32 R19, R24, 0x8, RZ ;  /* 0x0000000818137824 */ /* 0x000fe200078e00ff */
[----:B------:R-:W-:Y:S01]  /*1a10*/  SHF.R.S32.HI R154, RZ, 0x1f, R21 ;  /* 0x0000001fff9a7819 */ /* 0x000fe20000011415 */
[----:B------:R-:W-:Y:S01]  /*1a20*/  IMAD.SHL.U32 R13, R13, 0x40, RZ ;  /* 0x000000400d0d7824 */ /* 0x000fe200078e00ff */
[----:B------:R-:W-:Y:S01]  /*1a30*/  LOP3.LUT R17, R17, 0xfffffffe, RZ, 0xc0, !PT ;  /* 0xfffffffe11117812 */ /* 0x000fe200078ec0ff */
[----:B------:R-:W-:Y:S01]  /*1a40*/  IMAD R31, R16, 0x10, R18 ;  /* 0x00000010101f7824 */ /* 0x000fe200078e0212 */
[----:B------:R-:W-:Y:S01]  /*1a50*/  LOP3.LUT R146, R146, 0x1c0, RZ, 0xc0, !PT ;  /* 0x000001c092927812 */ /* 0x000fe200078ec0ff */
[----:B------:R-:W-:Y:S01]  /*1a60*/  IMAD.MOV.U32 R128, RZ, RZ, R102 ;  /* 0x000000ffff807224 */ /* 0x000fe200078e0066 */
[----:B------:R-:W-:Y:S01]  /*1a70*/  LOP3.LUT R4, R4, 0x1c0, RZ, 0xc0, !PT ;  /* 0x000001c004047812 */ /* 0x000fe200078ec0ff */
[----:B------:R-:W-:Y:S01]  /*1a80*/  IMAD.IADD R17, R22, 0x1, -R17 ;  /* 0x0000000116117824 */ /* 0x000fe200078e0a11 */
[----:B------:R-:W-:Y:S01]  /*1a90*/  SHF.R.S32.HI R153, RZ, 0x1f, R16 ;  /* 0x0000001fff997819 */ /* 0x000fe20000011410 */
[----:B------:R-:W-:Y:S01]  /*1aa0*/  IMAD.SHL.U32 R92, R92, 0x2, RZ ;  /* 0x000000025c5c7824 */ /* 0x000fe200078e00ff */
[----:B------:R-:W-:Y:S01]  /*1ab0*/  LEA.HI R154, R154, R21, RZ, 0x2 ;  /* 0x000000159a9a7211 */ /* 0x000fe200078f10ff */
[----:B------:R-:W-:Y:S01]  /*1ac0*/  IMAD.SHL.U32 R15, R17, 0x8, RZ ;  /* 0x00000008110f7824 */ /* 0x000fe200078e00ff */
[----:B------:R-:W-:Y:S01]  /*1ad0*/  LOP3.LUT R19, R146, 0x8, R19, 0xf8, !PT ;  /* 0x0000000892137812 */ /* 0x000fe200078ef813 */
[----:B------:R-:W-:Y:S01]  /*1ae0*/  BSSY B0, `(.L_x_557) ;  /* 0x000002e000007945 */ /* 0x000fe20003800000 */
[----:B------:R-:W-:-:S02]  /*1af0*/  SHF.R.U32.HI R146, RZ, 0x3, R146 ;  /* 0x00000003ff927819 */ /* 0x000fc40000011692 */
[----:B------:R-:W-:Y:S01]  /*1b00*/  LOP3.LUT R15, R4, 0x8, R15, 0xf8, !PT ;  /* 0x00000008040f7812 */ /* 0x000fe200078ef80f */
[----:B------:R-:W-:-:S04]  /*1b10*/  DEPBAR.LE SB0, 0x0 ;  /* 0x000080000000791a */ /* 0x000fc80000000000 */
[----:B------:R-:W-:Y:S01]  /*1b20*/  BAR.SYNC.DEFER_BLOCKING 0x0 ;  /* 0x0000000000007b1d */ /* 0x000fe20000010000 */
[----:B------:R-:W-:Y:S02]  /*1b30*/  LEA.HI R153, R153, R16, RZ, 0x2 ;  /* 0x0000001099997211 */ /* 0x000fe400078f10ff */
[----:B------:R-:W-:Y:S02]  /*1b40*/  SHF.R.U32.HI R4, RZ, 0x3, R4 ;  /* 0x00000003ff047819 */ /* 0x000fe40000011604 */
[----:B------:R-:W-:Y:S02]  /*1b50*/  LOP3.LUT R13, R13, 0xfffffe00, RZ, 0xc0, !PT ;  /* 0xfffffe000d0d7812 */ /* 0x000fe400078ec0ff */
[----:B------:R-:W-:Y:S02]  /*1b60*/  SHF.R.S32.HI R154, RZ, 0x2, R154 ;  /* 0x00000002ff9a7819 */ /* 0x000fe4000001149a */
[----:B------:R-:W-:Y:S01]  /*1b70*/  LOP3.LUT R146, R19, R146, RZ, 0x3c, !PT ;  /* 0x0000009213927212 */ /* 0x000fe200078e3cff */
[----:B------:R-:W-:Y:S01]  /*1b80*/  IMAD R19, R150, R28, RZ ;  /* 0x0000001c96137224 */ /* 0x000fe200078e02ff */
[----:B------:R-:W-:Y:S01]  /*1b90*/  LOP3.LUT R153, R153, 0xfffffffc, RZ, 0xc0, !PT ;  /* 0xfffffffc99997812 */ /* 0x000fe200078ec0ff */
[C---:B------:R-:W-:Y:S01]  /*1ba0*/  IMAD R147, R16.reuse, 0x400, R13 ;  /* 0x0000040010937824 */ /* 0x040fe200078e020d */
[----:B------:R-:W-:Y:S01]  /*1bb0*/  LOP3.LUT R4, R15, R4, RZ, 0x3c, !PT ;  /* 0x000000040f047212 */ /* 0x000fe200078e3cff */
[----:B------:R-:W-:Y:S01]  /*1bc0*/  IMAD R146, R17, 0x200, R146 ;  /* 0x0000020011927824 */ /* 0x000fe200078e0292 */
[----:B------:R-:W-:Y:S01]  /*1bd0*/  IADD3 R31, R31, 0x1, R154 ;  /* 0x000000011f1f7810 */ /* 0x000fe20007ffe09a */
[----:B------:R-:W-:Y:S01]  /*1be0*/  IMAD.IADD R153, R16, 0x1, -R153 ;  /* 0x0000000110997824 */ /* 0x000fe200078e0a99 */
[----:B------:R-:W-:Y:S01]  /*1bf0*/  LOP3.LUT R92, R92, 0x6, RZ, 0xc0, !PT ;  /* 0x000000065c5c7812 */ /* 0x000fe200078ec0ff */
[----:B------:R-:W-:Y:S01]  /*1c00*/  IMAD R19, R20, R151, R19 ;  /* 0x0000009714137224 */ /* 0x000fe200078e0213 */
[----:B------:R-:W-:Y:S01]  /*1c10*/  IADD3 R31, R30, R31, -R157 ;  /* 0x0000001f1e1f7210 */ /* 0x000fe20007ffe89d */
[----:B------:R-:W-:-:S03]  /*1c20*/  IMAD.WIDE.U32 R16, R28, R151, R128 ;  /* 0x000000971c107225 */ /* 0x000fc600078e0080 */
[----:B------:R-:W-:Y:S01]  /*1c30*/  IADD3 R31, R31, c[0x0][0x2e8], RZ ;  /* 0x0000ba001f1f7a10 */ /* 0x000fe20007ffe0ff */
[----:B------:R2:W-:Y:S01]  /*1c40*/  @P0 STS.128 [R155+0x8000], RZ ;  /* 0x008000ff9b000388 */ /* 0x0005e20000000c00 */
[C---:B------:R-:W-:Y:S01]  /*1c50*/  IMAD.IADD R147, R4.reuse, 0x1, R147 ;  /* 0x0000000104937824 */ /* 0x040fe200078e0293 */
[----:B------:R-:W-:Y:S01]  /*1c60*/  LOP3.LUT R4, R4, R13, RZ, 0xfc, !PT ;  /* 0x0000000d04047212 */ /* 0x000fe200078efcff */
[----:B------:R-:W-:Y:S01]  /*1c70*/  IMAD.IADD R19, R17, 0x1, R19 ;  /* 0x0000000111137824 */ /* 0x000fe200078e0213 */
[----:B------:R2:W-:Y:S01]  /*1c80*/  @P0 STS.128 [R155+0xa000], RZ ;  /* 0x00a000ff9b000388 */ /* 0x0005e20000000c00 */
[----:B------:R-:W-:Y:S01]  /*1c90*/  IMAD.SHL.U32 R147, R147, 0x2, RZ ;  /* 0x0000000293937824 */ /* 0x000fe200078e00ff */
        /* <DEDUP_REMOVED lines=18> */
.L_x_558:
[----:B------:R-:W-:Y:S05]  /*1dc0*/  BSYNC B0 ;  /* 0x0000000000007941 */ /* 0x000fea0003800000 */
.L_x_557:
[----:B------:R-:W-:Y:S01]  /*1dd0*/  ISETP.GE.AND P0, PT, R14, R5, PT ;  /* 0x000000050e00720c */ /* 0x000fe20003f06270 */
[----:B------:R-:W-:Y:S01]  /*1de0*/  BSSY B0, `(.L_x_559) ;  /* 0x0000019000007945 */ /* 0x000fe20003800000 */
[C---:B------:R-:W-:Y:S01]  /*1df0*/  SHF.L.U64.HI R160, R6.reuse, R11, c[0x0][0x1a4] ;  /* 0x0000690006a07619 */ /* 0x040fe2000001020b */
[----:B------:R-:W-:-:S10]  /*1e00*/  IMAD.SHL.U32 R161, R6, 0x10, RZ ;  /* 0x0000001006a17824 */ /* 0x000fd400078e00ff */
[----:B------:R4:W-:Y:S04]  /*1e10*/  @P0 STS.128 [R155+0x8800], RZ ;  /* 0x008800ff9b000388 */ /* 0x0009e80000000c00 */
[----:B------:R4:W-:Y:S01]  /*1e20*/  @P0 STS.128 [R155+0xa800], RZ ;  /* 0x00a800ff9b000388 */ /* 0x0009e20000000c00 */
[----:B------:R-:W-:Y:S05]  /*1e30*/  @P0 BRA `(.L_x_560) ;  /* 0x0000013000000947 */ /* 0x000fea0003800000 */
[----:B------:R-:W-:Y:S02]  /*1e40*/  ISETP.GE.AND P1, PT, R164, c[0x0][0x220], PT ;  /* 0x00008800a4007a0c */ /* 0x000fe40003f26270 */
[----:B------:R-:W-:Y:S02]  /*1e50*/  IADD3 R14, P2, R161, R16, RZ ;  /* 0x00000010a10e7210 */ /* 0x000fe40007f5e0ff */
[----:B------:R-:W-:-:S03]  /*1e60*/  ISETP.GE.AND P0, PT, R156, c[0x0][0x220], PT ;  /* 0x000088009c007a0c */ /* 0x000fc60003f06270 */
[----:B------:R-:W-:-:S06]  /*1e70*/  IMAD.X R11, R160, 0x1, R19, P2 ;  /* 0x00000001a00b7824 */ /* 0x000fcc00010e0613 */
[C---:B---3--:R-:W-:Y:S01]  /*1e80*/  @!P1 LEA R20, P2, R14.reuse, c[0x0][0x170], 0x1 ;  /* 0x00005c000e149a11 */ /* 0x048fe200078408ff */
        /* <DEDUP_REMOVED lines=14> */
.L_x_560:
[----:B------:R-:W-:Y:S05]  /*1f70*/  BSYNC B0 ;  /* 0x0000000000007941 */ /* 0x000fea0003800000 */
.L_x_559:
[----:B------:R-:W-:Y:S01]  /*1f80*/  ISETP.GE.AND P0, PT, R12, R5, PT ;  /* 0x000000050c00720c */ /* 0x000fe20003f06270 */
[----:B------:R-:W-:-:S12]  /*1f90*/  BSSY B0, `(.L_x_561) ;  /* 0x0000018000007945 */ /* 0x000fd80003800000 */
[----:B------:R1:W-:Y:S04]  /*1fa0*/  @P0 STS.128 [R155+0x9000], RZ ;  /* 0x009000ff9b000388 */ /* 0x0003e80000000c00 */
[----:B------:R1:W-:Y:S01]  /*1fb0*/  @P0 STS.128 [R155+0xb000], RZ ;  /* 0x00b000ff9b000388 */ /* 0x0003e20000000c00 */
[----:B------:R-:W-:Y:S05]  /*1fc0*/  @P0 BRA `(.L_x_562) ;  /* 0x0000014000000947 */ /* 0x000fea0003800000 */
[----:B------:R-:W-:Y:S01]  /*1fd0*/  ISETP.GE.AND P1, PT, R164, c[0x0][0x220], PT ;  /* 0x00008800a4007a0c */ /* 0x000fe20003f26270 */
[----:B------:R-:W-:Y:S01]  /*1fe0*/  IMAD.MOV.U32 R11, RZ, RZ, c[0x0][0x1a4] ;  /* 0x00006900ff0b7624 */ /* 0x000fe200078e00ff */
[----:B------:R-:W-:Y:S02]  /*1ff0*/  LEA R12, P2, R6, R16, 0x5 ;  /* 0x00000010060c7211 */ /* 0x000fe400078428ff */
[----:B------:R-:W-:Y:S02]  /*2000*/  ISETP.GE.AND P0, PT, R156, c[0x0][0x220], PT ;  /* 0x000088009c007a0c */ /* 0x000fe40003f06270 */
[----:B------:R-:W-:-:S07]  /*2010*/  LEA.HI.X R11, R6, R19, R11, 0x5, P2 ;  /* 0x00000013060b7211 */ /* 0x000fce00010f2c0b */
        /* <DEDUP_REMOVED lines=15> */
.L_x_562:
[----:B------:R-:W-:Y:S05]  /*2110*/  BSYNC B0 ;  /* 0x0000000000007941 */ /* 0x000fea0003800000 */
.L_x_561:
[----:B------:R-:W-:Y:S01]  /*2120*/  ISETP.GE.AND P0, PT, R10, R5, PT ;  /* 0x000000050a00720c */ /* 0x000fe20003f06270 */
[----:B------:R-:W-:Y:S03]  /*2130*/  BSSY B0, `(.L_x_563) ;  /* 0x000001d000007945 */ /* 0x000fe60003800000 */
[----:B------:R-:W-:-:S05]  /*2140*/  R2P PR, R9, 0x6 ;  /* 0x0000000609007804 */ /* 0x000fca0000000000 */
[----:B------:R-:W-:Y:S02]  /*2150*/  SEL R5, R8, 0xfffffff0, !P1 ;  /* 0xfffffff008057807 */ /* 0x000fe40004800000 */
[----:B------:R-:W-:Y:S02]  /*2160*/  SEL R3, R3, 0xffffffe0, !P2 ;  /* 0xffffffe003037807 */ /* 0x000fe40005000000 */
[----:B------:R1:W-:Y:S04]  /*2170*/  @P0 STS.128 [R155+0x9800], RZ ;  /* 0x009800ff9b000388 */ /* 0x0003e80000000c00 */
[----:B------:R1:W-:Y:S01]  /*2180*/  @P0 STS.128 [R155+0xb800], RZ ;  /* 0x00b800ff9b000388 */ /* 0x0003e20000000c00 */
        /* <DEDUP_REMOVED lines=23> */
.L_x_564:
[----:B------:R-:W-:Y:S05]  /*2300*/  BSYNC B0 ;  /* 0x0000000000007941 */ /* 0x000fea0003800000 */
.L_x_563:
[----:B------:R-:W-:Y:S01]  /*2310*/  IMAD.SHL.U32 R146, R146, 0x2, RZ ;  /* 0x0000000292927824 */ /* 0x000fe200078e00ff */
[----:B------:R-:W-:Y:S01]  /*2320*/  LDSM.16.M88.4 R16, [R147] ;  /* 0x000000009310783b */ /* 0x000fe20000000200 */
[--C-:B------:R-:W-:Y:S01]  /*2330*/  IMAD R145, R2, 0x2, R147.reuse ;  /* 0x0000000202917824 */ /* 0x100fe200078e0293 */
[----:B------:R-:W-:Y:S01]  /*2340*/  IMNMX R131, R31, R30, PT ;  /* 0x0000001e1f837217 */ /* 0x000fe20003800200 */
[--C-:B------:R-:W-:Y:S01]  /*2350*/  IMAD R93, R5, 0x2, R146.reuse ;  /* 0x00000002055d7824 */ /* 0x100fe200078e0292 */
[----:B------:R-:W5:Y:S01]  /*2360*/  LDSM.16.M88.4 R44, [R146+0x4000] ;  /* 0x00400000922c783b */ /* 0x000f620000000200 */
[----:B------:R-:W-:Y:S01]  /*2370*/  IMAD R143, R0, 0x2, R147 ;  /* 0x00000002008f7824 */ /* 0x000fe200078e0293 */
[----:B------:R-:W-:Y:S01]  /*2380*/  IADD3 R6, R146, 0x4000, RZ ;  /* 0x0000400092067810 */ /* 0x000fe20007ffe0ff */
[----:B------:R-:W-:Y:S01]  /*2390*/  IMAD R139, R3, 0x2, R146 ;  /* 0x00000002038b7824 */ /* 0x000fe200078e0292 */
[----:B------:R-:W1:Y:S01]  /*23a0*/  LDSM.16.M88.4 R36, [R146+0x4800] ;  /* 0x004800009224783b */ /* 0x000e620000000200 */
[----:B------:R-:W-:-:S02]  /*23b0*/  IMAD R142, R0, 0x2, R145 ;  /* 0x00000002008e7824 */ /* 0x000fc400078e0291 */
[----:B------:R-:W-:Y:S01]  /*23c0*/  IMAD R144, R5, 0x2, R6 ;  /* 0x0000000205907824 */ /* 0x000fe200078e0206 */
[----:B------:R-:W2:Y:S01]  /*23d0*/  LDSM.16.M88.4 R24, [R146+0x5000] ;  /* 0x005000009218783b */ /* 0x000ea20000000200 */
[----:B------:R-:W-:Y:S02]  /*23e0*/  IMAD R92, R28, 0x40, R92 ;  /* 0x000000401c5c7824 */ /* 0x000fe400078e025c */
[----:B------:R-:W-:Y:S01]  /*23f0*/  IMAD R141, R3, 0x2, R144 ;  /* 0x00000002038d7824 */ /* 0x000fe200078e0290 */
[----:B------:R-:W3:Y:S01]  /*2400*/  LDSM.16.M88.4 R68, [R146+0x5800] ;  /* 0x005800009244783b */ /* 0x000ee20000000200 */
[----:B------:R-:W-:Y:S02]  /*2410*/  IADD3 R3, R31, 0x8, RZ ;  /* 0x000000081f037810 */ /* 0x000fe40007ffe0ff */
[----:B------:R-:W-:Y:S01]  /*2420*/  IADD3 R5, R92, 0x1, RZ ;  /* 0x000000015c057810 */ /* 0x000fe20007ffe0ff */
[----:B------:R-:W-:Y:S01]  /*2430*/  LDSM.16.M88.4 R60, [R145] ;  /* 0x00000000913c783b */ /* 0x000fe20000000200 */
[----:B------:R-:W-:-:S02]  /*2440*/  IMNMX R130, R3, R30, PT ;  /* 0x0000001e03827217 */ /* 0x000fc40003800200 */
[C---:B------:R-:W-:Y:S01]  /*2450*/  IADD3 R3, R92.reuse, 0x8, RZ ;  /* 0x000000085c037810 */ /* 0x040fe20007ffe0ff */
[----:B------:R-:W4:Y:S01]  /*2460*/  LDSM.16.M88.4 R88, [R93+0x4000] ;  /* 0x004000005d58783b */ /* 0x000f220000000200 */
[CC--:B------:R-:W-:Y:S02]  /*2470*/  ISETP.GE.AND P3, PT, R5.reuse, R131.reuse, PT ;  /* 0x000000830500720c */ /* 0x0c0fe40003f66270 */
[----:B------:R-:W-:Y:S01]  /*2480*/  ISETP.GE.AND P4, PT, R5, R130, PT ;  /* 0x000000820500720c */ /* 0x000fe20003f86270 */
[----:B------:R-:W2:Y:S01]  /*2490*/  LDSM.16.M88.4 R56, [R93+0x4800] ;  /* 0x004800005d38783b */ /* 0x000ea20000000200 */
[C---:B------:R-:W-:Y:S02]  /*24a0*/  IADD3 R6, R92.reuse, 0x9, RZ ;  /* 0x000000095c067810 */ /* 0x040fe40007ffe0ff */
[----:B------:R-:W-:Y:S01]  /*24b0*/  IADD3 R5, R92, 0x10, RZ ;  /* 0x000000105c057810 */ /* 0x000fe20007ffe0ff */
[----:B------:R-:W2:Y:S01]  /*24c0*/  LDSM.16.M88.4 R52, [R93+0x5000] ;  /* 0x005000005d34783b */ /* 0x000ea20000000200 */
[----:B------:R-:W-:-:S02]  /*24d0*/  ISETP.GE.AND P5, PT, R3, R131, PT ;  /* 0x000000830300720c */ /* 0x000fc40003fa6270 */
[-C--:B------:R-:W-:Y:S01]  /*24e0*/  ISETP.GE.AND P0, PT, R3, R130.reuse, PT ;  /* 0x000000820300720c */ /* 0x080fe20003f06270 */
[----:B-1----:R-:W-:Y:S01]  /*24f0*/  LDSM.16.M88.4 R12, [R143] ;  /* 0x000000008f0c783b */ /* 0x002fe20000000200 */
[----:B------:R-:W-:Y:S02]  /*2500*/  IADD3 R3, R92, 0x11, RZ ;  /* 0x000000115c037810 */ /* 0x000fe40007ffe0ff */
[CC--:B------:R-:W-:Y:S01]  /*2510*/  ISETP.GE.AND P2, PT, R6.reuse, R131.reuse, PT ;  /* 0x000000830600720c */ /* 0x0c0fe20003f46270 */
[----:B------:R-:W1:Y:S01]  /*2520*/  LDSM.16.M88.4 R8, [R139+0x4000] ;  /* 0x004000008b08783b */ /* 0x000e620000000200 */
[----:B------:R-:W-:Y:S02]  /*2530*/  ISETP.GE.AND P1, PT, R5, R131, PT ;  /* 0x000000830500720c */ /* 0x000fe40003f26270 */
[----:B------:R-:W-:Y:S01]  /*2540*/  ISETP.GE.AND P6, PT, R6, R130, PT ;  /* 0x000000820600720c */ /* 0x000fe20003fc6270 */
[C---:B-----5:R-:W-:Y:S01]  /*2550*/  HMMA.16816.F32 R64, R16.reuse, R44, RZ ;  /* 0x0000002c1040723c */ /* 0x060fe200000018ff */
[----:B------:R-:W5:Y:S04]  /*2560*/  LDSM.16.M88.4 R48, [R93+0x5800] ;  /* 0x005800005d30783b */ /* 0x000f680000000200 */
[----:B------:R-:W-:Y:S03]  /*2570*/  LDSM.16.M88.4 R84, [R139+0x5000] ;  /* 0x005000008b54783b */ /* 0x000fe60000000200 */
[C---:B------:R-:W-:Y:S01]  /*2580*/  HMMA.16816.F32 R44, R16.reuse, R46, RZ ;  /* 0x0000002e102c723c */ /* 0x040fe200000018ff */
[----:B------:R-:W-:Y:S04]  /*2590*/  LDSM.16.M88.4 R76, [R142] ;  /* 0x000000008e4c783b */ /* 0x000fe80000000200 */
[----:B------:R-:W-:Y:S03]  /*25a0*/  LDSM.16.M88.4 R72, [R141] ;  /* 0x000000008d48783b */ /* 0x000fe60000000200 */
[C---:B------:R-:W-:Y:S01]  /*25b0*/  HMMA.16816.F32 R40, R16.reuse, R36, RZ ;  /* 0x000000241028723c */ /* 0x040fe200000018ff */
[----:B------:R-:W-:Y:S04]  /*25c0*/  LDSM.16.M88.4 R80, [R139+0x5800] ;  /* 0x005800008b50783b */ /* 0x000fe80000000200 */
[----:B------:R-:W0:Y:S03]  /*25d0*/  LDGDEPBAR ;  /* 0x00000000000079af */ /* 0x000e260000000000 */
[C---:B------:R-:W-:Y:S08]  /*25e0*/  HMMA.16816.F32 R36, R16.reuse, R38, RZ ;  /* 0x000000261024723c */ /* 0x040ff000000018ff */
[C---:B--2---:R-:W-:Y:S08]  /*25f0*/  HMMA.16816.F32 R32, R16.reuse, R24, RZ ;  /* 0x000000181020723c */ /* 0x044ff000000018ff */
[C---:B------:R-:W-:Y:S08]  /*2600*/  HMMA.16816.F32 R24, R16.reuse, R26, RZ ;  /* 0x0000001a1018723c */ /* 0x040ff000000018ff */
[C---:B---3--:R-:W-:Y:S08]  /*2610*/  HMMA.16816.F32 R20, R16.reuse, R68, RZ ;  /* 0x000000441014723c */ /* 0x048ff000000018ff */
[----:B------:R-:W-:Y:S01]  /*2620*/  HMMA.16816.F32 R16, R16, R70, RZ ;  /* 0x000000461010723c */ /* 0x000fe200000018ff */
[----:B------:R-:W2:Y:S07]  /*2630*/  LDSM.16.M88.4 R68, [R139+0x4800] ;  /* 0x004800008b44783b */ /* 0x000eae0000000200 */
[C---:B----4-:R-:W-:Y:S08]  /*2640*/  HMMA.16816.F32 R64, R60.reuse, R88, R64 ;  /* 0x000000583c40723c */ /* 0x050ff00000001840 */
[C---:B------:R-:W-:Y:S01]  /*2650*/  HMMA.16816.F32 R44, R60.reuse, R90, R44 ;  /* 0x0000005a3c2c723c */ /* 0x040fe2000000182c */
[----:B------:R-:W3:Y:S07]  /*2660*/  LDSM.16.M88.4 R88, [R141+0x800] ;  /* 0x000800008d58783b */ /* 0x000eee0000000200 */
[C---:B------:R-:W-:Y:S08]  /*2670*/  HMMA.16816.F32 R40, R60.reuse, R56, R40 ;  /* 0x000000383c28723c */ /* 0x040ff00000001828 */
[C---:B------:R-:W-:Y:S01]  /*2680*/  HMMA.16816.F32 R36, R60.reuse, R58, R36 ;  /* 0x0000003a3c24723c */ /* 0x040fe20000001824 */
[----:B------:R-:W-:Y:S07]  /*2690*/  LDSM.16.M88.4 R56, [R141+0x1800] ;  /* 0x001800008d38783b */ /* 0x000fee0000000200 */
[C---:B------:R-:W-:Y:S08]  /*26a0*/  HMMA.16816.F32 R32, R60.reuse, R52, R32 ;  /* 0x000000343c20723c */ /* 0x040ff00000001820 */
[----:B------:R-:W-:Y:S01]  /*26b0*/  HMMA.16816.F32 R24, R60, R54, R24 ;  /* 0x000000363c18723c */ /* 0x000fe20000001818 */
[----:B------:R-:W-:Y:S07]  /*26c0*/  LDSM.16.M88.4 R52, [R147+0x2000] ;  /* 0x002000009334783b */ /* 0x000fee0000000200 */
[C---:B-1----:R-:W-:Y:S08]  /*26d0*/  HMMA.16816.F32 R64, R12.reuse, R8, R64 ;  /* 0x000000080c40723c */ /* 0x042ff00000001840 */
[----:B------:R-:W-:Y:S01]  /*26e0*/  HMMA.16816.F32 R44, R12, R10, R44 ;  /* 0x0000000a0c2c723c */ /* 0x000fe2000000182c */
[----:B------:R-:W-:Y:S07]  /*26f0*/  LDSM.16.M88.4 R8, [R93+0x6000] ;  /* 0x006000005d08783b */ /* 0x000fee0000000200 */
[C---:B-----5:R-:W-:Y:S08]  /*2700*/  HMMA.16816.F32 R20, R60.reuse, R48, R20 ;  /* 0x000000303c14723c */ /* 0x060ff00000001814 */
[----:B------:R-:W-:Y:S01]  /*2710*/  HMMA.16816.F32 R16, R60, R50, R16 ;  /* 0x000000323c10723c */ /* 0x000fe20000001810 */
[----:B------:R-:W1:Y:S04]  /*2720*/  LDSM.16.M88.4 R60, [R141+0x1000] ;  /* 0x001000008d3c783b */ /* 0x000e680000000200 */
[----:B------:R-:W4:Y:S03]  /*2730*/  LDSM.16.M88.4 R48, [R146+0x6000] ;  /* 0x006000009230783b */ /* 0x000f260000000200 */
[C---:B--2---:R-:W-:Y:S08]  /*2740*/  HMMA.16816.F32 R40, R12.reuse, R68, R40 ;  /* 0x000000440c28723c */ /* 0x044ff00000001828 */
[C---:B------:R-:W-:Y:S01]  /*2750*/  HMMA.16816.F32 R36, R12.reuse, R70, R36 ;  /* 0x000000460c24723c */ /* 0x040fe20000001824 */
[----:B------:R-:W-:Y:S07]  /*2760*/  LDSM.16.M88.4 R68, [R146+0x7800] ;  /* 0x007800009244783b */ /* 0x000fee0000000200 */
[C---:B------:R-:W-:Y:S08]  /*2770*/  HMMA.16816.F32 R32, R12.reuse, R84, R32 ;  /* 0x000000540c20723c */ /* 0x040ff00000001820 */
[----:B------:R-:W-:Y:S01]  /*2780*/  HMMA.16816.F32 R24, R12, R86, R24 ;  /* 0x000000560c18723c */ /* 0x000fe20000001818 */
[----:B------:R-:W2:Y:S07]  /*2790*/  LDSM.16.M88.4 R84, [R146+0x6800] ;  /* 0x006800009254783b */ /* 0x000eae0000000200 */
[C---:B------:R-:W-:Y:S08]  /*27a0*/  HMMA.16816.F32 R64, R76.reuse, R72, R64 ;  /* 0x000000484c40723c */ /* 0x040ff00000001840 */
[----:B------:R-:W-:Y:S01]  /*27b0*/  HMMA.16816.F32 R44, R76, R74, R44 ;  /* 0x0000004a4c2c723c */ /* 0x000fe2000000182c */
[----:B------:R-:W-:Y:S07]  /*27c0*/  LDSM.16.M88.4 R72, [R93+0x7800] ;  /* 0x007800005d48783b */ /* 0x000fee0000000200 */
        /* <DEDUP_REMOVED lines=8> */
[----:B------:R-:W-:Y:S01]  /*2850*/  HMMA.16816.F32 R24, R76, R62, R24 ;  /* 0x0000003e4c18723c */ /* 0x000fe20000001818 */
[----:B------:R-:W-:Y:S07]  /*2860*/  LDSM.16.M88.4 R60, [R143+0x2000] ;  /* 0x002000008f3c783b */ /* 0x000fee0000000200 */
[C---:B----4-:R-:W-:Y:S08]  /*2870*/  HMMA.16816.F32 R64, R52.reuse, R48, R64 ;  /* 0x000000303440723c */ /* 0x050ff00000001840 */
[----:B------:R-:W-:Y:S01]  /*2880*/  HMMA.16816.F32 R44, R52, R50, R44 ;  /* 0x00000032342c723c */ /* 0x000fe2000000182c */
[----:B------:R-:W-:Y:S07]  /*2890*/  LDSM.16.M88.4 R48, [R142+0x2000] ;  /* 0x002000008e30783b */ /* 0x000fee0000000200 */
[C---:B------:R-:W-:Y:S08]  /*28a0*/  HMMA.16816.F32 R20, R76.reuse, R56, R20 ;  /* 0x000000384c14723c */ /* 0x040ff00000001814 */
[----:B------:R-:W-:Y:S01]  /*28b0*/  HMMA.16816.F32 R16, R76, R58, R16 ;  /* 0x0000003a4c10723c */ /* 0x000fe20000001810 */
[----:B------:R-:W1:Y:S04]  /*28c0*/  LDSM.16.M88.4 R76, [R93+0x7000] ;  /* 0x007000005d4c783b */ /* 0x000e680000000200 */
[----:B------:R-:W4:Y:S03]  /*28d0*/  LDSM.16.M88.4 R56, [R139+0x6000] ;  /* 0x006000008b38783b */ /* 0x000f260000000200 */
[C---:B--2---:R-:W-:Y:S08]  /*28e0*/  HMMA.16816.F32 R40, R52.reuse, R84, R40 ;  /* 0x000000543428723c */ /* 0x044ff00000001828 */
[C---:B------:R-:W-:Y:S01]  /*28f0*/  HMMA.16816.F32 R36, R52.reuse, R86, R36 ;  /* 0x000000563424723c */ /* 0x040fe20000001824 */
[----:B------:R-:W2:Y:S07]  /*2900*/  LDSM.16.M88.4 R84, [R139+0x6800] ;  /* 0x006800008b54783b */ /* 0x000eae0000000200 */
[C---:B-----5:R-:W-:Y:S08]  /*2910*/  HMMA.16816.F32 R32, R52.reuse, R80, R32 ;  /* 0x000000503420723c */ /* 0x060ff00000001820 */
[----:B------:R-:W-:Y:S01]  /*2920*/  HMMA.16816.F32 R24, R52, R82, R24 ;  /* 0x000000523418723c */ /* 0x000fe20000001818 */
[----:B------:R-:W5:Y:S07]  /*2930*/  LDSM.16.M88.4 R80, [R139+0x7000] ;  /* 0x007000008b50783b */ /* 0x000f6e0000000200 */
[C---:B------:R-:W-:Y:S08]  /*2940*/  HMMA.16816.F32 R64, R12.reuse, R8, R64 ;  /* 0x000000080c40723c */ /* 0x040ff00000001840 */
[----:B------:R-:W-:Y:S01]  /*2950*/  HMMA.16816.F32 R44, R12, R10, R44 ;  /* 0x0000000a0c2c723c */ /* 0x000fe2000000182c */
[----:B------:R-:W-:Y:S07]  /*2960*/  LDSM.16.M88.4 R8, [R141+0x2800] ;  /* 0x002800008d08783b */ /* 0x000fee0000000200 */
[C---:B------:R-:W-:Y:S08]  /*2970*/  HMMA.16816.F32 R20, R52.reuse, R68, R20 ;  /* 0x000000443414723c */ /* 0x040ff00000001814 */
[----:B------:R-:W-:Y:S01]  /*2980*/  HMMA.16816.F32 R16, R52, R70, R16 ;  /* 0x000000463410723c */ /* 0x000fe20000001810 */
[----:B------:R-:W2:Y:S04]  /*2990*/  LDSM.16.M88.4 R52, [R141+0x2000] ;  /* 0x002000008d34783b */ /* 0x000ea80000000200 */
[----:B------:R-:W2:Y:S03]  /*29a0*/  LDSM.16.M88.4 R68, [R139+0x7800] ;  /* 0x007800008b44783b */ /* 0x000ea60000000200 */
[C---:B---3--:R-:W-:Y:S08]  /*29b0*/  HMMA.16816.F32 R40, R12.reuse, R88, R40 ;  /* 0x000000580c28723c */ /* 0x048ff00000001828 */
[C---:B------:R-:W-:Y:S08]  /*29c0*/  HMMA.16816.F32 R36, R12.reuse, R90, R36 ;  /* 0x0000005a0c24723c */ /* 0x040ff00000001824 */
[C---:B-1----:R-:W-:Y:S08]  /*29d0*/  HMMA.16816.F32 R32, R12.reuse, R76, R32 ;  /* 0x0000004c0c20723c */ /* 0x042ff00000001820 */
[----:B------:R-:W-:Y:S08]  /*29e0*/  HMMA.16816.F32 R24, R12, R78, R24 ;  /* 0x0000004e0c18723c */ /* 0x000ff00000001818 */
[C---:B----4-:R-:W-:Y:S08]  /*29f0*/  HMMA.16816.F32 R64, R60.reuse, R56, R64 ;  /* 0x000000383c40723c */ /* 0x050ff00000001840 */
[----:B------:R-:W-:Y:S08]  /*2a00*/  HMMA.16816.F32 R44, R60, R58, R44 ;  /* 0x0000003a3c2c723c */ /* 0x000ff0000000182c */
[C---:B------:R-:W-:Y:S08]  /*2a10*/  HMMA.16816.F32 R20, R12.reuse, R72, R20 ;  /* 0x000000480c14723c */ /* 0x040ff00000001814 */
[----:B------:R-:W-:Y:S01]  /*2a20*/  HMMA.16816.F32 R16, R12, R74, R16 ;  /* 0x0000004a0c10723c */ /* 0x000fe20000001810 */
[----:B------:R-:W1:Y:S07]  /*2a30*/  LDSM.16.M88.4 R12, [R141+0x3000] ;  /* 0x003000008d0c783b */ /* 0x000e6e0000000200 */
[C---:B--2---:R-:W-:Y:S08]  /*2a40*/  HMMA.16816.F32 R40, R60.reuse, R84, R40 ;  /* 0x000000543c28723c */ /* 0x044ff00000001828 */
[C---:B------:R-:W-:Y:S08]  /*2a50*/  HMMA.16816.F32 R36, R60.reuse, R86, R36 ;  /* 0x000000563c24723c */ /* 0x040ff00000001824 */
[C---:B-----5:R-:W-:Y:S08]  /*2a60*/  HMMA.16816.F32 R32, R60.reuse, R80, R32 ;  /* 0x000000503c20723c */ /* 0x060ff00000001820 */
[----:B------:R-:W-:Y:S08]  /*2a70*/  HMMA.16816.F32 R24, R60, R82, R24 ;  /* 0x000000523c18723c */ /* 0x000ff00000001818 */
[C---:B------:R-:W-:Y:S08]  /*2a80*/  HMMA.16816.F32 R64, R48.reuse, R52, R64 ;  /* 0x000000343040723c */ /* 0x040ff00000001840 */
[----:B------:R-:W-:Y:S01]  /*2a90*/  HMMA.16816.F32 R44, R48, R54, R44 ;  /* 0x00000036302c723c */ /* 0x000fe2000000182c */
[----:B------:R-:W2:Y:S01]  /*2aa0*/  LDSM.16.M88.4 R52, [R141+0x3800] ;  /* 0x003800008d34783b */ /* 0x000ea20000000200 */
[----:B------:R-:W-:-:S06]  /*2ab0*/  DEPBAR.LE SB0, 0x0 ;  /* 0x000080000000791a */ /* 0x000fcc0000000000 */
[----:B------:R-:W-:Y:S07]  /*2ac0*/  HMMA.16816.F32 R40, R48, R8, R40 ;  /* 0x000000083028723c */ /* 0x000fee0000001828 */
[----:B------:R-:W-:Y:S01]  /*2ad0*/  IADD3 R8, R92, 0x20, RZ ;  /* 0x000000205c087810 */ /* 0x000fe20007ffe0ff */
[----:B------:R-:W-:Y:S01]  /*2ae0*/  HMMA.16816.F32 R20, R60, R68, R20 ;  /* 0x000000443c14723c */ /* 0x000fe20000001814 */
[----:B------:R-:W-:Y:S02]  /*2af0*/  FSEL R65, R65, -INF , !P3 ;  /* 0xff80000041417808 */ /* 0x000fe40005800000 */
[----:B------:R-:W-:-:S02]  /*2b00*/  ISETP.GE.AND P3, PT, R5, R130, PT ;  /* 0x000000820500720c */ /* 0x000fc40003f66270 */
[----:B------:R-:W-:Y:S02]  /*2b10*/  IADD3 R5, R92, 0x18, RZ ;  /* 0x000000185c057810 */ /* 0x000fe40007ffe0ff */
[----:B------:R-:W-:Y:S01]  /*2b20*/  FSEL R56, R67, -INF , !P4 ;  /* 0xff80000043387808 */ /* 0x000fe20006000000 */
[C---:B------:R-:W-:Y:S01]  /*2b30*/  HMMA.16816.F32 R36, R48.reuse, R10, R36 ;  /* 0x0000000a3024723c */ /* 0x040fe20000001824 */
[----:B------:R-:W-:Y:S02]  /*2b40*/  ISETP.GE.AND P4, PT, R3, R131, PT ;  /* 0x000000830300720c */ /* 0x000fe40003f86270 */
[----:B------:R-:W-:Y:S02]  /*2b50*/  FSEL R45, R45, -INF , !P2 ;  /* 0xff8000002d2d7808 */ /* 0x000fe40005000000 */
[----:B------:R-:W-:Y:S02]  /*2b60*/  FSEL R6, R46, -INF , !P0 ;  /* 0xff8000002e067808 */ /* 0x000fe40004000000 */
[----:B------:R-:W-:Y:S01]  /*2b70*/  ISETP.GE.AND P2, PT, R5, R130, PT ;  /* 0x000000820500720c */ /* 0x000fe20003f46270 */
[----:B-1----:R-:W-:Y:S01]  /*2b80*/  HMMA.16816.F32 R32, R48, R12, R32 ;  /* 0x0000000c3020723c */ /* 0x002fe20000001820 */
[----:B------:R-:W-:-:S02]  /*2b90*/  FSEL R72, R42, -INF , !P3 ;  /* 0xff8000002a487808 */ /* 0x000fc40005800000 */
[----:B------:R-:W-:Y:S02]  /*2ba0*/  FSEL R31, R44, -INF , !P5 ;  /* 0xff8000002c1f7808 */ /* 0x000fe40006800000 */
[-C--:B------:R-:W-:Y:S02]  /*2bb0*/  ISETP.GE.AND P0, PT, R5, R131.reuse, PT ;  /* 0x000000830500720c */ /* 0x080fe40003f06270 */
[----:B------:R-:W-:Y:S01]  /*2bc0*/  ISETP.GE.AND P3, PT, R8, R131, PT ;  /* 0x000000830800720c */ /* 0x000fe20003f66270 */
[----:B------:R-:W-:Y:S01]  /*2bd0*/  HMMA.16816.F32 R16, R60, R70, R16 ;  /* 0x000000463c10723c */ /* 0x000fe20000001810 */
[----:B------:R-:W-:Y:S02]  /*2be0*/  IADD3 R10, R92, 0x28, RZ ;  /* 0x000000285c0a7810 */ /* 0x000fe40007ffe0ff */
[----:B------:R-:W-:Y:S02]  /*2bf0*/  ISETP.GE.AND P5, PT, R3, R130, PT ;  /* 0x000000820300720c */ /* 0x000fe40003fa6270 */
[----:B------:R-:W-:-:S02]  /*2c00*/  FSEL R5, R41, -INF , !P4 ;  /* 0xff80000029057808 */ /* 0x000fc40006000000 */
[----:B------:R-:W-:Y:S01]  /*2c10*/  IADD3 R3, R92, 0x19, RZ ;  /* 0x000000195c037810 */ /* 0x000fe20007ffe0ff */
[C---:B------:R-:W-:Y:S01]  /*2c20*/  HMMA.16816.F32 R24, R48.reuse, R14, R24 ;  /* 0x0000000e3018723c */ /* 0x040fe20000001818 */
[----:B------:R-:W-:Y:S02]  /*2c30*/  ISETP.GE.AND P4, PT, R8, R130, PT ;  /* 0x000000820800720c */ /* 0x000fe40003f86270 */
[----:B------:R-:W-:Y:S02]  /*2c40*/  FSEL R8, R38, -INF , !P2 ;  /* 0xff80000026087808 */ /* 0x000fe40005000000 */
[----:B------:R-:W-:Y:S02]  /*2c50*/  ISETP.GE.AND P2, PT, R10, R131, PT ;  /* 0x000000830a00720c */ /* 0x000fe40003f46270 */
[----:B------:R-:W-:Y:S01]  /*2c60*/  IADD3 R14, R92, 0x29, RZ ;  /* 0x000000295c0e7810 */ /* 0x000fe20007ffe0ff */
[----:B--2---:R-:W-:Y:S01]  /*2c70*/  HMMA.16816.F32 R20, R48, R52, R20 ;  /* 0x000000343014723c */ /* 0x004fe20000001814 */
[----:B------:R-:W-:-:S02]  /*2c80*/  FSEL R117, R32, -INF , !P3 ;  /* 0xff80000020757808 */ /* 0x000fc40005800000 */
[----:B------:R-:W-:Y:S02]  /*2c90*/  FSEL R58, R47, -INF , !P6 ;  /* 0xff8000002f3a7808 */ /* 0x000fe40007000000 */
[----:B------:R-:W-:Y:S02]  /*2ca0*/  FSEL R13, R40, -INF , !P1 ;  /* 0xff800000280d7808 */ /* 0x000fe40004800000 */
[-C--:B------:R-:W-:Y:S01]  /*2cb0*/  ISETP.GE.AND P3, PT, R14, R130.reuse, PT ;  /* 0x000000820e00720c */ /* 0x080fe20003f66270 */
[----:B------:R-:W-:Y:S01]  /*2cc0*/  HMMA.16816.F32 R16, R48, R54, R16 ;  /* 0x000000363010723c */ /* 0x000fe20000001810 */
[----:B------:R-:W-:Y:S01]  /*2cd0*/  BAR.SYNC.DEFER_BLOCKING 0x0 ;  /* 0x0000000000007b1d */ /* 0x000fe20000010000 */
[C---:B------:R-:W-:Y:S02]  /*2ce0*/  ISETP.GE.AND P6, PT, R3.reuse, R131, PT ;  /* 0x000000830300720c */ /* 0x040fe40003fc6270 */
[----:B------:R-:W-:Y:S02]  /*2cf0*/  ISETP.GE.AND P1, PT, R3, R130, PT ;  /* 0x000000820300720c */ /* 0x000fe40003f26270 */
[----:B------:R-:W-:-:S02]  /*2d00*/  IADD3 R3, R92, 0x21, RZ ;  /* 0x000000215c037810 */ /* 0x000fc40007ffe0ff */
[----:B------:R-:W-:Y:S02]  /*2d10*/  FSEL R123, R24, -INF , !P2 ;  /* 0xff800000187b7808 */ /* 0x000fe40005000000 */
[----:B------:R-:W-:Y:S02]  /*2d20*/  FSEL R24, R27, -INF , !P3 ;  /* 0xff8000001b187808 */ /* 0x000fe40005800000 */
[----:B------:R-:W-:Y:S02]  /*2d30*/  FSEL R12, R43, -INF , !P5 ;  /* 0xff8000002b0c7808 */ /* 0x000fe40006800000 */
[----:B------:R-:W-:Y:S02]  /*2d40*/  FSEL R11, R36, -INF , !P0 ;  /* 0xff800000240b7808 */ /* 0x000fe40004000000 */
[-C--:B------:R-:W-:Y:S02]  /*2d50*/  ISETP.GE.AND P3, PT, R92, R131.reuse, PT ;  /* 0x000000835c00720c */ /* 0x080fe40003f66270 */
[----:B------:R-:W-:-:S02]  /*2d60*/  ISETP.GE.AND P5, PT, R3, R131, PT ;  /* 0x000000830300720c */ /* 0x000fc40003fa6270 */
[----:B------:R-:W-:Y:S02]  /*2d70*/  ISETP.GE.AND P0, PT, R3, R130, PT ;  /* 0x000000820300720c */ /* 0x000fe40003f06270 */
[----:B------:R-:W-:Y:S02]  /*2d80*/  IADD3 R3, R92, 0x30, RZ ;  /* 0x000000305c037810 */ /* 0x000fe40007ffe0ff */
[----:B------:R-:W-:Y:S02]  /*2d90*/  FSEL R64, R64, -INF , !P3 ;  /* 0xff80000040407808 */ /* 0x000fe40005800000 */
[----:B------:R-:W-:Y:S02]  /*2da0*/  FSEL R126, R34, -INF , !P4 ;  /* 0xff800000227e7808 */ /* 0x000fe40006000000 */
[----:B------:R-:W-:Y:S02]  /*2db0*/  FSEL R115, R33, -INF , !P5 ;  /* 0xff80000021737808 */ /* 0x000fe40006800000 */
[----:B------:R-:W-:-:S02]  /*2dc0*/  ISETP.GE.AND P3, PT, R101, 0x2, PT ;  /* 0x000000026500780c */ /* 0x000fc40003f66270 */
[C---:B------:R-:W-:Y:S02]  /*2dd0*/  ISETP.GE.AND P4, PT, R3.reuse, R131, PT ;  /* 0x000000830300720c */ /* 0x040fe40003f86270 */
[-C--:B------:R-:W-:Y:S02]  /*2de0*/  ISETP.GE.AND P5, PT, R3, R130.reuse, PT ;  /* 0x000000820300720c */ /* 0x080fe40003fa6270 */
[----:B------:R-:W-:Y:S02]  /*2df0*/  IADD3 R3, R92, 0x31, RZ ;  /* 0x000000315c037810 */ /* 0x000fe40007ffe0ff */
[----:B------:R-:W-:Y:S02]  /*2e00*/  FSEL R9, R37, -INF , !P6 ;  /* 0xff80000025097808 */ /* 0x000fe40007000000 */
[----:B------:R-:W-:Y:S02]  /*2e10*/  ISETP.GE.AND P6, PT, R10, R130, PT ;  /* 0x000000820a00720c */ /* 0x000fe40003fc6270 */
[----:B------:R-:W-:-:S02]  /*2e20*/  FSEL R10, R39, -INF , !P1 ;  /* 0xff800000270a7808 */ /* 0x000fc40004800000 */
[----:B------:R-:W-:Y:S02]  /*2e30*/  FSEL R134, R35, -INF , !P0 ;  /* 0xff80000023867808 */ /* 0x000fe40004000000 */
[-C--:B------:R-:W-:Y:S02]  /*2e40*/  ISETP.GE.AND P1, PT, R14, R131.reuse, PT ;  /* 0x000000830e00720c */ /* 0x080fe40003f26270 */
[C---:B------:R-:W-:Y:S02]  /*2e50*/  ISETP.GE.AND P0, PT, R3.reuse, R131, PT ;  /* 0x000000830300720c */ /* 0x040fe40003f06270 */
[----:B------:R-:W-:Y:S02]  /*2e60*/  ISETP.GE.AND P2, PT, R3, R130, PT ;  /* 0x000000820300720c */ /* 0x000fe40003f46270 */
[C---:B------:R-:W-:Y:S02]  /*2e70*/  IADD3 R14, R92.reuse, 0x38, RZ ;  /* 0x000000385c0e7810 */ /* 0x040fe40007ffe0ff */
        /* <DEDUP_REMOVED lines=19> */
[----:B------:R-:W-:Y:S01]  /*2fb0*/  BSSY B0, `(.L_x_566) ;  /* 0x0000047000007945 */ /* 0x000fe20003800000 */
[----:B------:R-:W-:Y:S02]  /*2fc0*/  ISETP.GE.AND P2, PT, R164, c[0x0][0x220], PT ;  /* 0x00008800a4007a0c */ /* 0x000fe40003f46270 */
[----:B------:R-:W-:Y:S01]  /*2fd0*/  ISETP.GE.AND P1, PT, R156, c[0x0][0x220], PT ;  /* 0x000088009c007a0c */ /* 0x000fe20003f26270 */
[----:B------:R-:W-:Y:S01]  /*2fe0*/  IMAD R7, R7, R16, RZ ;  /* 0x0000001007077224 */ /* 0x000fe200078e02ff */
[----:B------:R-:W-:Y:S01]  /*2ff0*/  SHF.R.S32.HI R14, RZ, 0x1f, R16 ;  /* 0x0000001fff0e7819 */ /* 0x000fe20000011410 */
[----:B------:R-:W-:-:S04]  /*3000*/  IMAD.WIDE.U32 R18, R16, R29, R162 ;  /* 0x0000001d10127225 */ /* 0x000fc800078e00a2 */
[----:B------:R-:W-:Y:S01]  /*3010*/  IMAD R7, R14, R29, R7 ;  /* 0x0000001d0e077224 */ /* 0x000fe200078e0207 */
[----:B------:R-:W-:-:S03]  /*3020*/  IADD3 R16, P0, R149, R18, RZ ;  /* 0x0000001295107210 */ /* 0x000fc60007f1e0ff */
[----:B------:R-:W-:Y:S01]  /*3030*/  IMAD.IADD R7, R19, 0x1, R7 ;  /* 0x0000000113077824 */ /* 0x000fe200078e0207 */
[C---:B------:R-:W-:Y:S01]  /*3040*/  @!P2 LEA R32, P5, R18.reuse, c[0x0][0x168], 0x1 ;  /* 0x00005a001220aa11 */ /* 0x040fe200078a08ff */
[----:B------:R1:W-:Y:S01]  /*3050*/  @P2 STS.128 [R155+0x4000], RZ ;  /* 0x004000ff9b002388 */ /* 0x0003e20000000c00 */
[C---:B------:R-:W-:Y:S02]  /*3060*/  @!P1 LEA R34, P4, R18.reuse, c[0x0][0x168], 0x1 ;  /* 0x00005a0012229a11 */ /* 0x040fe400078808ff */
[C-C-:B------:R-:W-:Y:S02]  /*3070*/  @!P2 LEA.HI.X R33, R18.reuse, c[0x0][0x16c], R7.reuse, 0x1, P5 ;  /* 0x00005b001221aa11 */ /* 0x140fe400028f0c07 */
[--C-:B------:R-:W-:Y:S01]  /*3080*/  @!P1 LEA.HI.X R35, R18, c[0x0][0x16c], R7.reuse, 0x1, P4 ;  /* 0x00005b0012239a11 */ /* 0x100fe200020f0c07 */
[----:B------:R-:W-:Y:S01]  /*3090*/  IMAD.X R7, R148, 0x1, R7, P0 ;  /* 0x0000000194077824 */ /* 0x000fe200000e0607 */
[----:B------:R-:W-:Y:S01]  /*30a0*/  @!P2 LEA R18, P5, R16, c[0x0][0x168], 0x1 ;  /* 0x00005a001012aa11 */ /* 0x000fe200078a08ff */
[----:B------:R-:W-:Y:S01]  /*30b0*/  @!PT LDS RZ, [RZ] ;  /* 0x00000000fffff984 */ /* 0x000fe20000000800 */
[----:B------:R-:W-:Y:S01]  /*30c0*/  @!PT LDS RZ, [RZ] ;  /* 0x00000000fffff984 */ /* 0x000fe20000000800 */
[----:B------:R-:W-:Y:S01]  /*30d0*/  @!PT LDS RZ, [RZ] ;  /* 0x00000000fffff984 */ /* 0x000fe20000000800 */
[----:B------:R2:W-:Y:S01]  /*30e0*/  @!P2 LDGSTS.E.BYPASS.LTC128B.128 [R155+0x4000], [R32.64] ;  /* 0x04000000209bafae */ /* 0x0005e2000b901d46 */
[----:B------:R-:W-:-:S02]  /*30f0*/  IADD3 R14, P4, R149, R16, RZ ;  /* 0x00000010950e7210 */ /* 0x000fc40007f9e0ff */
[C---:B------:R-:W-:Y:S01]  /*3100*/  @!P1 LEA R20, P0, R16.reuse, c[0x0][0x168], 0x1 ;  /* 0x00005a0010149a11 */ /* 0x040fe200078008ff */
[----:B------:R1:W-:Y:S01]  /*3110*/  @P1 STS.128 [R155+0x6000], RZ ;  /* 0x006000ff9b001388 */ /* 0x0003e20000000c00 */
[C-C-:B------:R-:W-:Y:S02]  /*3120*/  @!P2 LEA.HI.X R19, R16.reuse, c[0x0][0x16c], R7.reuse, 0x1, P5 ;  /* 0x00005b001013aa11 */ /* 0x140fe400028f0c07 */
[--C-:B------:R-:W-:Y:S01]  /*3130*/  @!P1 LEA.HI.X R21, R16, c[0x0][0x16c], R7.reuse, 0x1, P0 ;  /* 0x00005b0010159a11 */ /* 0x100fe200000f0c07 */
[----:B------:R-:W-:Y:S01]  /*3140*/  IMAD.X R7, R148, 0x1, R7, P4 ;  /* 0x0000000194077824 */ /* 0x000fe200020e0607 */
[C---:B------:R-:W-:Y:S01]  /*3150*/  @!P2 LEA R22, P6, R14.reuse, c[0x0][0x168], 0x1 ;  /* 0x00005a000e16aa11 */ /* 0x040fe200078c08ff */
[----:B------:R-:W-:Y:S01]  /*3160*/  @!PT LDS RZ, [RZ] ;  /* 0x00000000fffff984 */ /* 0x000fe20000000800 */
[----:B------:R-:W-:Y:S01]  /*3170*/  @!PT LDS RZ, [RZ] ;  /* 0x00000000fffff984 */ /* 0x000fe20000000800 */
[----:B------:R-:W-:Y:S01]  /*3180*/  @!PT LDS RZ, [RZ] ;  /* 0x00000000fffff984 */ /* 0x000fe20000000800 */
[----:B------:R1:W-:Y:S01]  /*3190*/  @!P1 LDGSTS.E.BYPASS.LTC128B.128 [R155+0x6000], [R34.64+0x80] ;  /* 0x06000080229b9fae */ /* 0x0003e2000b901d46 */
[----:B------:R-:W-:Y:S02]  /*31a0*/  IADD3 R3, P5, R149, R14, RZ ;  /* 0x0000000e95037210 */ /* 0x000fe40007fbe0ff */
[C---:B------:R-:W-:Y:S01]  /*31b0*/  @!P1 LEA R16, P0, R14.reuse, c[0x0][0x168], 0x1 ;  /* 0x00005a000e109a11 */ /* 0x040fe200078008ff */
[----:B------:R1:W-:Y:S01]  /*31c0*/  @P2 STS.128 [R155+0x4800], RZ ;  /* 0x004800ff9b002388 */ /* 0x0003e20000000c00 */
[----:B------:R-:W-:-:S02]  /*31d0*/  @!P2 LEA.HI.X R23, R14, c[0x0][0x16c], R7, 0x1, P6 ;  /* 0x00005b000e17aa11 */ /* 0x000fc400030f0c07 */
[--C-:B------:R-:W-:Y:S01]  /*31e0*/  @!P1 LEA.HI.X R17, R14, c[0x0][0x16c], R7.reuse, 0x1, P0 ;  /* 0x00005b000e119a11 */ /* 0x100fe200000f0c07 */
[----:B------:R-:W-:Y:S01]  /*31f0*/  IMAD.X R14, R148, 0x1, R7, P5 ;  /* 0x00000001940e7824 */ /* 0x000fe200028e0607 */
[----:B------:R-:W-:Y:S01]  /*3200*/  @!PT LDS RZ, [RZ] ;  /* 0x00000000fffff984 */ /* 0x000fe20000000800 */
[----:B------:R-:W-:Y:S01]  /*3210*/  @!PT LDS RZ, [RZ] ;  /* 0x00000000fffff984 */ /* 0x000fe20000000800 */
[----:B------:R-:W-:Y:S01]  /*3220*/  @!PT LDS RZ, [RZ] ;  /* 0x00000000fffff984 */ /* 0x000fe20000000800 */
[----:B------:R1:W-:Y:S04]  /*3230*/  @!P2 LDGSTS.E.BYPASS.LTC128B.128 [R155+0x4800], [R18.64] ;  /* 0x04800000129bafae */ /* 0x0003e8000b901d46 */
[----:B------:R1:W-:Y:S01]  /*3240*/  @P1 STS.128 [R155+0x6800], RZ ;  /* 0x006800ff9b001388 */ /* 0x0003e20000000c00 */
[----:B--2---:R-:W-:-:S03]  /*3250*/  @!P2 LEA R32, P4, R3, c[0x0][0x168], 0x1 ;  /* 0x00005a000320aa11 */ /* 0x004fc600078808ff */
[----:B------:R-:W-:Y:S01]  /*3260*/  @!PT LDS RZ, [RZ] ;  /* 0x00000000fffff984 */ /* 0x000fe20000000800 */
[----:B------:R-:W-:Y:S01]  /*3270*/  @!PT LDS RZ, [RZ] ;  /* 0x00000000fffff984 */ /* 0x000fe20000000800 */
[----:B------:R-:W-:Y:S01]  /*3280*/  @!PT LDS RZ, [RZ] ;  /* 0x00000000fffff984 */ /* 0x000fe20000000800 */
[----:B------:R1:W-:Y:S01]  /*3290*/  @!P1 LDGSTS.E.BYPASS.LTC128B.128 [R155+0x6800], [R20.64+0x80] ;  /* 0x06800080149b9fae */ /* 0x0003e2000b901d46 */
[----:B------:R-:W-:-:S03]  /*32a0*/  @!P2 LEA.HI.X R33, R3, c[0x0][0x16c], R14, 0x1, P4 ;  /* 0x00005b000321aa11 */ /* 0x000fc600020f0c0e */
        /* <DEDUP_REMOVED lines=23> */
.L_x_567:
[----:B------:R-:W-:Y:S05]  /*3420*/  BSYNC B0 ;  /* 0x0000000000007941 */ /* 0x000fea0003800000 */
.L_x_566:
[----:B------:R-:W0:Y:S02]  /*3430*/  LDGDEPBAR ;  /* 0x00000000000079af */ /* 0x000e240000000000 */
.L_x_565:
        /* <DEDUP_REMOVED lines=26> */
[----:B-1----:R-:W-:Y:S02]  /*35e0*/  FMNMX.FTZ R16, R122, R3, !PT ;  /* 0x000000037a107209 */ /* 0x002fe40007810000 */
[----:B------:R-:W-:Y:S02]  /*35f0*/  FMNMX.FTZ R15, R112, R15, !PT ;  /* 0x0000000f700f7209 */ /* 0x000fe40007810000 */
[----:B------:R-:W-:Y:S02]  /*3600*/  FMNMX.FTZ R16, R121, R16, !PT ;  /* 0x0000001079107209 */ /* 0x000fe40007810000 */
[----:B------:R-:W-:-:S02]  /*3610*/  FMNMX.FTZ R15, R110, R15, !PT ;  /* 0x0000000f6e0f7209 */ /* 0x000fc40007810000 */
[----:B------:R-:W-:Y:S01]  /*3620*/  SHF.L.U32 R140, R4, 0x1, RZ ;  /* 0x00000001048c7819 */ /* 0x000fe200000006ff */
[----:B------:R-:W1:Y:S03]  /*3630*/  SHFL.BFLY PT, R7, R16, 0x2, 0x1f ;  /* 0x0c401f0010077f89 */ /* 0x000e6600000e0000 */
[-C--:B------:R-:W-:Y:S01]  /*3640*/  LEA R138, R2, R140.reuse, 0x1 ;  /* 0x0000008c028a7211 */ /* 0x080fe200078e08ff */
[----:B------:R-:W2:Y:S01]  /*3650*/  SHFL.BFLY PT, R14, R15, 0x2, 0x1f ;  /* 0x0c401f000f0e7f89 */ /* 0x000ea200000e0000 */
[C---:B------:R-:W-:Y:S02]  /*3660*/  LEA R137, R0.reuse, R140, 0x1 ;  /* 0x0000008c00897211 */ /* 0x040fe400078e08ff */
[----:B------:R-:W-:Y:S01]  /*3670*/  LEA R136, R0, R138, 0x1 ;  /* 0x0000008a00887211 */ /* 0x000fe200078e08ff */
        /* <DEDUP_REMOVED lines=9> */
[----:B------:R-:W-:Y:S04]  /*3710*/  LDSM.16.MT88.4 R80, [R137+0xa000] ;  /* 0x00a000008950783b */ /* 0x000fe80000004200 */
[----:B------:R-:W-:Y:S04]  /*3720*/  LDSM.16.MT88.4 R16, [R140+0x8800] ;  /* 0x008800008c10783b */ /* 0x000fe80000004200 */
[----:B------:R-:W-:Y:S01]  /*3730*/  LDSM.16.MT88.4 R20, [R136+0x8800] ;  /* 0x008800008814783b */ /* 0x000fe20000004200 */
        /* <DEDUP_REMOVED lines=9> */
[----:B------:R-:W1:Y:S01]  /*37d0*/  LDSM.16.MT88.4 R44, [R138+0x8000] ;  /* 0x008000008a2c783b */ /* 0x000e620000004200 */
[--C-:B------:R-:W-:Y:S02]  /*37e0*/  FFMA.FTZ R107, R64, c[0x0][0x23c], -R124.reuse ;  /* 0x00008f00406b7a23 */ /* 0x100fe4000001087c */
[--C-:B------:R-:W-:Y:S01]  /*37f0*/  FFMA.FTZ R34, R65, c[0x0][0x23c], -R124.reuse ;  /* 0x00008f0041227a23 */ /* 0x100fe2000001087c */
[----:B------:R-:W-:Y:S01]  /*3800*/  MUFU.EX2 R30, R30 ;  /* 0x0000001e001e7308 */ /* 0x000fe20000000800 */
[----:B------:R-:W-:Y:S02]  /*3810*/  FFMA.FTZ R105, R31, c[0x0][0x23c], -R124 ;  /* 0x00008f001f697a23 */ /* 0x000fe4000001087c */
[--C-:B------:R-:W-:Y:S02]  /*3820*/  FFMA.FTZ R109, R66, c[0x0][0x23c], -R113.reuse ;  /* 0x00008f00426d7a23 */ /* 0x100fe40000010871 */
[----:B------:R-:W-:-:S02]  /*3830*/  FFMA.FTZ R106, R56, c[0x0][0x23c], -R113 ;  /* 0x00008f00386a7a23 */ /* 0x000fc40000010871 */
[--C-:B------:R-:W-:Y:S01]  /*3840*/  FFMA.FTZ R104, R6, c[0x0][0x23c], -R113.reuse ;  /* 0x00008f0006687a23 */ /* 0x100fe20000010871 */
[----:B------:R-:W-:Y:S01]  /*3850*/  MUFU.EX2 R107, R107 ;  /* 0x0000006b006b7308 */ /* 0x000fe20000000800 */
[--C-:B------:R-:W-:Y:S02]  /*3860*/  FFMA.FTZ R33, R58, c[0x0][0x23c], -R113.reuse ;  /* 0x00008f003a217a23 */ /* 0x100fe40000010871 */
[--C-:B------:R-:W-:Y:S02]  /*3870*/  FFMA.FTZ R2, R5, c[0x0][0x23c], -R124.reuse ;  /* 0x00008f0005027a23 */ /* 0x100fe4000001087c */
[----:B------:R-:W2:Y:S01]  /*3880*/  LDSM.16.MT88.4 R4, [R136+0xa000] ;  /* 0x00a000008804783b */ /* 0x000ea20000004200 */
[----:B------:R-:W-:Y:S02]  /*3890*/  FFMA.FTZ R35, R13, c[0x0][0x23c], -R124 ;  /* 0x00008f000d237a23 */ /* 0x000fe4000001087c */
[----:B------:R-:W3:Y:S01]  /*38a0*/  MUFU.EX2 R34, R34 ;  /* 0x0000002200227308 */ /* 0x000ee20000000800 */
[----:B------:R-:W-:-:S02]  /*38b0*/  FFMA.FTZ R32, R12, c[0x0][0x23c], -R113 ;  /* 0x00008f000c207a23 */ /* 0x000fc40000010871 */
[----:B------:R-:W4:Y:S01]  /*38c0*/  LDSM.16.MT88.4 R12, [R138+0x8800] ;  /* 0x008800008a0c783b */ /* 0x000f220000004200 */
[--C-:B------:R-:W-:Y:S02]  /*38d0*/  FFMA.FTZ R29, R11, c[0x0][0x23c], -R124.reuse ;  /* 0x00008f000b1d7a23 */ /* 0x100fe4000001087c */
[----:B------:R-:W-:Y:S02]  /*38e0*/  FFMA.FTZ R0, R9, c[0x0][0x23c], -R124 ;  /* 0x00008f0009007a23 */ /* 0x000fe4000001087c */
[----:B------:R-:W5:Y:S01]  /*38f0*/  MUFU.EX2 R105, R105 ;  /* 0x0000006900697308 */ /* 0x000f620000000800 */
[--C-:B------:R-:W-:Y:S02]  /*3900*/  FFMA.FTZ R108, R8, c[0x0][0x23c], -R113.reuse ;  /* 0x00008f00086c7a23 */ /* 0x100fe40000010871 */
[--C-:B------:R-:W-:Y:S02]  /*3910*/  FFMA.FTZ R31, R10, c[0x0][0x23c], -R113.reuse ;  /* 0x00008f000a1f7a23 */ /* 0x100fe40000010871 */
[----:B------:R-:W1:Y:S01]  /*3920*/  LDSM.16.MT88.4 R8, [R137+0x8800] ;  /* 0x008800008908783b */ /* 0x000e620000004200 */
[----:B------:R-:W-:-:S02]  /*3930*/  FFMA.FTZ R111, R72, c[0x0][0x23c], -R113 ;  /* 0x00008f00486f7a23 */ /* 0x000fc40000010871 */
[----:B------:R-:W-:Y:S01]  /*3940*/  MUFU.EX2 R109, R109 ;  /* 0x0000006d006d7308 */ /* 0x000fe20000000800 */
[----:B---3--:R-:W-:Y:S01]  /*3950*/  F2FP.PACK_AB R84, R34, R107 ;  /* 0x0000006b2254723e */ /* 0x008fe200000000ff */
[--C-:B------:R-:W-:Y:S02]  /*3960*/  FFMA.FTZ R114, R117, c[0x0][0x23c], -R124.reuse ;  /* 0x00008f0075727a23 */ /* 0x100fe4000001087c */
[--C-:B------:R-:W-:Y:S02]  /*3970*/  FFMA.FTZ R117, R115, c[0x0][0x23c], -R124.reuse ;  /* 0x00008f0073757a23 */ /* 0x100fe4000001087c */
[----:B------:R-:W-:Y:S02]  /*3980*/  FFMA.FTZ R115, R123, c[0x0][0x23c], -R124 ;  /* 0x00008f007b737a23 */ /* 0x000fe4000001087c */
[----:B------:R-:W3:Y:S01]  /*3990*/  MUFU.EX2 R106, R106 ;  /* 0x0000006a006a7308 */ /* 0x000ee20000000800 */
[----:B-----5:R-:W-:Y:S01]  /*39a0*/  F2FP.PACK_AB R86, R30, R105 ;  /* 0x000000691e56723e */ /* 0x020fe200000000ff */
[----:B------:R-:W-:-:S02]  /*39b0*/  FFMA.FTZ R132, R126, c[0x0][0x23c], -R113 ;  /* 0x00008f007e847a23 */ /* 0x000fc40000010871 */
[--C-:B------:R-:W-:Y:S02]  /*39c0*/  FFMA.FTZ R118, R25, c[0x0][0x23c], -R124.reuse ;  /* 0x00008f0019767a23 */ /* 0x100fe4000001087c */
[--C-:B------:R-:W-:Y:S02]  /*39d0*/  FFMA.FTZ R125, R134, c[0x0][0x23c], -R113.reuse ;  /* 0x00008f00867d7a23 */ /* 0x100fe40000010871 */
[----:B------:R-:W-:Y:S01]  /*39e0*/  MUFU.EX2 R104, R104 ;  /* 0x0000006800687308 */ /* 0x000fe20000000800 */
[--C-:B------:R-:W-:Y:S02]  /*39f0*/  FFMA.FTZ R126, R26, c[0x0][0x23c], -R113.reuse ;  /* 0x00008f001a7e7a23 */ /* 0x100fe40000010871 */
[----:B------:R-:W-:Y:S02]  /*3a00*/  FFMA.FTZ R123, R24, c[0x0][0x23c], -R113 ;  /* 0x00008f00187b7a23 */ /* 0x000fe40000010871 */
[----:B------:R-:W-:Y:S01]  /*3a10*/  LDSM.16.MT88.4 R24, [R138+0x9000] ;  /* 0x009000008a18783b */ /* 0x000fe20000004200 */
[----:B------:R-:W-:-:S02]  /*3a20*/  FFMA.FTZ R171, R121, c[0x0][0x23c], -R124 ;  /* 0x00008f0079ab7a23 */ /* 0x000fc4000001087c */
[----:B------:R-:W5:Y:S01]  /*3a30*/  MUFU.EX2 R33, R33 ;  /* 0x0000002100217308 */ /* 0x000f620000000800 */
[----:B---3--:R-:W-:Y:S01]  /*3a40*/  F2FP.PACK_AB R85, R106, R109 ;  /* 0x0000006d6a55723e */ /* 0x008fe200000000ff */
[--C-:B------:R-:W-:Y:S02]  /*3a50*/  FFMA.FTZ R116, R116, c[0x0][0x23c], -R113.reuse ;  /* 0x00008f0074747a23 */ /* 0x100fe40000010871 */
[--C-:B------:R-:W-:Y:S02]  /*3a60*/  FFMA.FTZ R112, R112, c[0x0][0x23c], -R113.reuse ;  /* 0x00008f0070707a23 */ /* 0x100fe40000010871 */
[----:B------:R-:W-:Y:S02]  /*3a70*/  FFMA.FTZ R169, R110, c[0x0][0x23c], -R113 ;  /* 0x00008f006ea97a23 */ /* 0x000fe40000010871 */
[----:B------:R-:W-:Y:S01]  /*3a80*/  MUFU.EX2 R35, R35 ;  /* 0x0000002300237308 */ /* 0x000fe20000000800 */
[----:B------:R-:W-:Y:S02]  /*3a90*/  FADD.FTZ R34, R107, R34 ;  /* 0x000000226b227221 */ /* 0x000fe40000010000 */
[----:B------:R-:W-:-:S02]  /*3aa0*/  FADD.FTZ R109, R109, R106 ;  /* 0x0000006a6d6d7221 */ /* 0x000fc40000010000 */
[----:B------:R-:W-:Y:S01]  /*3ab0*/  FADD.FTZ R105, R105, R34 ;  /* 0x0000002269697221 */ /* 0x000fe20000010000 */
[C---:B-----5:R-:W-:Y:S02]  /*3ac0*/  F2FP.PACK_AB R87, R33.reuse, R104 ;  /* 0x000000682157723e */ /* 0x060fe400000000ff */
[----:B------:R-:W3:Y:S01]  /*3ad0*/  MUFU.EX2 R2, R2 ;  /* 0x0000000200027308 */ /* 0x000ee20000000800 */
[----:B------:R-:W-:Y:S02]  /*3ae0*/  FADD.FTZ R104, R104, R109 ;  /* 0x0000006d68687221 */ /* 0x000fe40000010000 */
[----:B------:R-:W-:Y:S02]  /*3af0*/  FADD.FTZ R30, R30, R105 ;  /* 0x000000691e1e7221 */ /* 0x000fe40000010000 */
[----:B------:R-:W-:Y:S01]  /*3b00*/  FADD.FTZ R104, R33, R104 ;  /* 0x0000006821687221 */ /* 0x000fe20000010000 */
[C---:B-1----:R-:W-:Y:S02]  /*3b10*/  HMMA.16816.F32 R40, R84.reuse, R44, RZ ;  /* 0x0000002c5428723c */ /* 0x042fe400000018ff */
        /* <DEDUP_REMOVED lines=26> */
[----:B------:R-:W4:Y:S06]  /*3cc0*/  MUFU.EX2 R123, R123 ;  /* 0x0000007b007b7308 */ /* 0x000f2c0000000800 */
[C---:B--2---:R-:W-:Y:S02]  /*3cd0*/  HMMA.16816.F32 R88, R84.reuse, R4, RZ ;  /* 0x000000045458723c */ /* 0x044fe400000018ff */
[----:B------:R-:W-:Y:S05]  /*3ce0*/  MUFU.EX2 R171, R171 ;  /* 0x000000ab00ab7308 */ /* 0x000fea0000000800 */
[----:B---3--:R-:W-:Y:S01]  /*3cf0*/  F2FP.PACK_AB R4, R2, R35 ;  /* 0x000000230204723e */ /* 0x008fe200000000ff */
[----:B------:R-:W-:Y:S01]  /*3d00*/  HMMA.16816.F32 R84, R84, R6, RZ ;  /* 0x000000065454723c */ /* 0x000fe200000018ff */
[----:B-1----:R-:W-:Y:S01]  /*3d10*/  F2FP.PACK_AB R5, R32, R111 ;  /* 0x0000006f2005723e */ /* 0x002fe200000000ff */
[----:B------:R-:W-:Y:S01]  /*3d20*/  MUFU.EX2 R116, R116 ;  /* 0x0000007400747308 */ /* 0x000fe20000000800 */
[----:B------:R-:W-:-:S02]  /*3d30*/  FADD.FTZ R35, R35, R30 ;  /* 0x0000001e23237221 */ /* 0x000fc40000010000 */
[----:B------:R-:W-:Y:S02]  /*3d40*/  FADD.FTZ R111, R111, R104 ;  /* 0x000000686f6f7221 */ /* 0x000fe40000010000 */
[----:B------:R-:W-:Y:S01]  /*3d50*/  F2FP.PACK_AB R6, R0, R29 ;  /* 0x0000001d0006723e */ /* 0x000fe200000000ff */
[----:B------:R-:W-:Y:S01]  /*3d60*/  FADD.FTZ R2, R2, R35 ;  /* 0x0000002302027221 */ /* 0x000fe20000010000 */
[----:B-----5:R-:W-:Y:S01]  /*3d70*/  F2FP.PACK_AB R7, R31, R108 ;  /* 0x0000006c1f07723e */ /* 0x020fe200000000ff */
        /* <DEDUP_REMOVED lines=9> */
[----:B------:R-:W1:Y:S07]  /*3e10*/  LDSM.16.MT88.4 R12, [R138+0xa800] ;  /* 0x00a800008a0c783b */ /* 0x000e6e0000004200 */
[C---:B------:R-:W-:Y:S08]  /*3e20*/  HMMA.16816.F32 R48, R4.reuse, R8, R48 ;  /* 0x000000080430723c */ /* 0x040ff00000001830 */
[C---:B------:R-:W-:Y:S01]  /*3e30*/  HMMA.16816.F32 R52, R4.reuse, R10, R52 ;  /* 0x0000000a0434723c */ /* 0x040fe20000001834 */
[----:B------:R-:W2:Y:S07]  /*3e40*/  LDSM.16.MT88.4 R8, [R137+0xa800] ;  /* 0x00a800008908783b */ /* 0x000eae0000004200 */
[C---:B------:R-:W-:Y:S08]  /*3e50*/  HMMA.16816.F32 R96, R4.reuse, R16, R96 ;  /* 0x000000100460723c */ /* 0x040ff00000001860 */
[C---:B------:R-:W-:Y:S01]  /*3e60*/  HMMA.16816.F32 R36, R4.reuse, R18, R36 ;  /* 0x000000120424723c */ /* 0x040fe20000001824 */
[----:B------:R-:W3:Y:S07]  /*3e70*/  LDSM.16.MT88.4 R16, [R140+0xa800] ;  /* 0x00a800008c10783b */ /* 0x000eee0000004200 */
[C---:B------:R-:W-:Y:S08]  /*3e80*/  HMMA.16816.F32 R56, R4.reuse, R20, R56 ;  /* 0x000000140438723c */ /* 0x040ff00000001838 */
[C---:B-1----:R-:W-:Y:S08]  /*3e90*/  HMMA.16816.F32 R72, R4.reuse, R12, R72 ;  /* 0x0000000c0448723c */ /* 0x042ff00000001848 */
[C---:B------:R-:W-:Y:S01]  /*3ea0*/  HMMA.16816.F32 R92, R4.reuse, R14, R92 ;  /* 0x0000000e045c723c */ /* 0x040fe2000000185c */
[----:B------:R-:W1:Y:S07]  /*3eb0*/  LDSM.16.MT88.4 R12, [R136+0xa800] ;  /* 0x00a80000880c783b */ /* 0x000e6e0000004200 */
[C---:B--2---:R-:W-:Y:S08]  /*3ec0*/  HMMA.16816.F32 R76, R4.reuse, R8, R76 ;  /* 0x00000008044c723c */ /* 0x044ff0000000184c */
[C---:B------:R-:W-:Y:S01]  /*3ed0*/  HMMA.16816.F32 R80, R4.reuse, R10, R80 ;  /* 0x0000000a0450723c */ /* 0x040fe20000001850 */
[----:B------:R-:W2:Y:S07]  /*3ee0*/  LDSM.16.MT88.4 R8, [R140+0x9000] ;  /* 0x009000008c08783b */ /* 0x000eae0000004200 */
[C---:B------:R-:W-:Y:S01]  /*3ef0*/  HMMA.16816.F32 R60, R4.reuse, R22, R60 ;  /* 0x00000016043c723c */ /* 0x040fe2000000183c */
[----:B------:R-:W4:Y:S07]  /*3f00*/  LDSM.16.MT88.4 R20, [R137+0x9000] ;  /* 0x009000008914783b */ /* 0x000f2e0000004200 */
        /* <DEDUP_REMOVED lines=16> */
[----:B--2---:R-:W-:Y:S01]  /*4010*/  HMMA.16816.F32 R96, R4, R8, R96 ;  /* 0x000000080460723c */ /* 0x004fe20000001860 */
[----:B------:R-:W-:Y:S02]  /*4020*/  FADD.FTZ R115, R118, R115 ;  /* 0x0000007376737221 */ /* 0x000fe40000010000 */
[----:B------:R-:W-:-:S05]  /*4030*/  FADD.FTZ R126, R123, R126 ;  /* 0x0000007e7b7e7221 */ /* 0x000fca0000010000 */
[C---:B------:R-:W-:Y:S01]  /*4040*/  HMMA.16816.F32 R36, R4.reuse, R10, R36 ;  /* 0x0000000a0424723c */ /* 0x040fe20000001824 */
[----:B------:R-:W2:Y:S07]  /*4050*/  LDSM.16.MT88.4 R8, [R136+0x9000] ;  /* 0x009000008808783b */ /* 0x000eae0000004200 */
[C---:B----4-:R-:W-:Y:S08]  /*4060*/  HMMA.16816.F32 R48, R4.reuse, R20, R48 ;  /* 0x000000140430723c */ /* 0x050ff00000001830 */
[C---:B------:R-:W-:Y:S01]  /*4070*/  HMMA.16816.F32 R52, R4.reuse, R22, R52 ;  /* 0x000000160434723c */ /* 0x040fe20000001834 */
[----:B------:R-:W3:Y:S07]  /*4080*/  LDSM.16.MT88.4 R20, [R136+0xb000] ;  /* 0x00b000008814783b */ /* 0x000eee0000004200 */
[C---:B-1----:R-:W-:Y:S08]  /*4090*/  HMMA.16816.F32 R72, R4.reuse, R12, R72 ;  /* 0x0000000c0448723c */ /* 0x042ff00000001848 */
[C---:B------:R-:W-:Y:S01]  /*40a0*/  HMMA.16816.F32 R92, R4.reuse, R14, R92 ;  /* 0x0000000e045c723c */ /* 0x040fe2000000185c */
[----:B------:R-:W-:Y:S07]  /*40b0*/  LDSM.16.MT88.4 R12, [R140+0x9800] ;  /* 0x009800008c0c783b */ /* 0x000fee0000004200 */
[C---:B------:R-:W-:Y:S07]  /*40c0*/  HMMA.16816.F32 R40, R4.reuse, R24, R40 ;  /* 0x000000180428723c */ /* 0x040fee0000001828 */
[--C-:B------:R-:W-:Y:S01]  /*40d0*/  FFMA.FTZ R24, R127, c[0x0][0x23c], -R124.reuse ;  /* 0x00008f007f187a23 */ /* 0x100fe2000001087c */
[----:B--2---:R-:W-:Y:S01]  /*40e0*/  HMMA.16816.F32 R56, R4, R8, R56 ;  /* 0x000000080438723c */ /* 0x004fe20000001838 */
[----:B------:R-:W-:-:S04]  /*40f0*/  FFMA.FTZ R25, R119, c[0x0][0x23c], -R124 ;  /* 0x00008f0077197a23 */ /* 0x000fc8000001087c */
[----:B------:R-:W-:Y:S03]  /*4100*/  MUFU.EX2 R24, R24 ;  /* 0x0000001800187308 */ /* 0x000fe60000000800 */
[C---:B------:R-:W-:Y:S01]  /*4110*/  HMMA.16816.F32 R60, R4.reuse, R10, R60 ;  /* 0x0000000a043c723c */ /* 0x040fe2000000183c */
[----:B------:R-:W1:Y:S04]  /*4120*/  LDSM.16.MT88.4 R8, [R137+0xb000] ;  /* 0x00b000008908783b */ /* 0x000e680000004200 */
[----:B------:R-:W2:Y:S03]  /*4130*/  MUFU.EX2 R25, R25 ;  /* 0x0000001900197308 */ /* 0x000ea60000000800 */
[C---:B------:R-:W-:Y:S07]  /*4140*/  HMMA.16816.F32 R44, R4.reuse, R26, R44 ;  /* 0x0000001a042c723c */ /* 0x040fee000000182c */
[----:B------:R-:W-:Y:S01]  /*4150*/  FFMA.FTZ R26, R122, c[0x0][0x23c], -R124 ;  /* 0x00008f007a1a7a23 */ /* 0x000fe2000001087c */
[----:B------:R-:W-:Y:S01]  /*4160*/  HMMA.16816.F32 R64, R4, R16, R64 ;  /* 0x000000100440723c */ /* 0x000fe20000001840 */
[----:B------:R-:W-:-:S04]  /*4170*/  FFMA.FTZ R27, R120, c[0x0][0x23c], -R113 ;  /* 0x00008f00781b7a23 */ /* 0x000fc80000010871 */
[----:B------:R-:W-:Y:S03]  /*4180*/  MUFU.EX2 R26, R26 ;  /* 0x0000001a001a7308 */ /* 0x000fe60000000800 */
[C---:B------:R-:W-:Y:S01]  /*4190*/  HMMA.16816.F32 R68, R4.reuse, R18, R68 ;  /* 0x000000120444723c */ /* 0x040fe20000001844 */
[----:B------:R-:W4:Y:S04]  /*41a0*/  LDSM.16.MT88.4 R16, [R137+0x9800] ;  /* 0x009800008910783b */ /* 0x000f280000004200 */
[----:B------:R-:W5:Y:S03]  /*41b0*/  MUFU.EX2 R27, R27 ;  /* 0x0000001b001b7308 */ /* 0x000f660000000800 */
[C---:B---3--:R-:W-:Y:S08]  /*41c0*/  HMMA.16816.F32 R88, R4.reuse, R20, R88 ;  /* 0x000000140458723c */ /* 0x048ff00000001858 */
[C---:B------:R-:W-:Y:S08]  /*41d0*/  HMMA.16816.F32 R84, R4.reuse, R22, R84 ;  /* 0x000000160454723c */ /* 0x040ff00000001854 */
[C---:B-1----:R-:W-:Y:S08]  /*41e0*/  HMMA.16816.F32 R76, R4.reuse, R8, R76 ;  /* 0x00000008044c723c */ /* 0x042ff0000000184c */
[----:B------:R-:W-:Y:S01]  /*41f0*/  HMMA.16816.F32 R80, R4, R10, R80 ;  /* 0x0000000a0450723c */ /* 0x000fe20000001850 */
[----:B------:R-:W1:Y:S06]  /*4200*/  LDSM.16.MT88.4 R8, [R138+0x9800] ;  /* 0x009800008a08783b */ /* 0x000e6c0000004200 */
[----:B--2---:R-:W-:Y:S01]  /*4210*/  F2FP.PACK_AB R4, R25, R24 ;  /* 0x000000181904723e */ /* 0x004fe200000000ff */
[----:B------:R-:W-:Y:S01]  /*4220*/  FADD.FTZ R24, R24, R115 ;  /* 0x0000007318187221 */ /* 0x000fe20000010000 */
[C---:B-----5:R-:W-:Y:S01]  /*4230*/  F2FP.PACK_AB R5, R116.reuse, R27 ;  /* 0x0000001b7405723e */ /* 0x060fe200000000ff */
        /* <DEDUP_REMOVED lines=12> */
[C---:B----4-:R-:W-:Y:S08]  /*4300*/  HMMA.16816.F32 R48, R4.reuse, R16, R48 ;  /* 0x000000100430723c */ /* 0x050ff00000001830 */
        /* <DEDUP_REMOVED lines=20> */
[----:B------:R-:W-:-:S04]  /*4450*/  DEPBAR.LE SB0, 0x0 ;  /* 0x000080000000791a */ /* 0x000fc80000000000 */
[----:B------:R-:W-:Y:S01]  /*4460*/  BAR.SYNC.DEFER_BLOCKING 0x0 ;  /* 0x0000000000007b1d */ /* 0x000fe20000010000 */
[----:B------:R-:W-:Y:S01]  /*4470*/  ISETP.GE.AND P2, PT, R164, c[0x0][0x220], PT ;  /* 0x00008800a4007a0c */ /* 0x000fe20003f46270 */
[----:B------:R-:W-:Y:S01]  /*4480*/  IMAD R2, R150, R0, RZ ;  /* 0x0000000096027224 */ /* 0x000fe200078e02ff */
[----:B------:R-:W-:Y:S01]  /*4490*/  ISETP.GE.AND P1, PT, R156, c[0x0][0x220], PT ;  /* 0x000088009c007a0c */ /* 0x000fe20003f26270 */
[----:B------:R-:W-:Y:S01]  /*44a0*/  IMAD.MOV.U32 R4, RZ, RZ, R102 ;  /* 0x000000ffff047224 */ /* 0x000fe200078e0066 */
[----:B------:R-:W-:Y:S01]  /*44b0*/  SHF.R.S32.HI R7, RZ, 0x1f, R0 ;  /* 0x0000001fff077819 */ /* 0x000fe20000011400 */
[----:B------:R-:W-:-:S04]  /*44c0*/  IMAD.MOV.U32 R5, RZ, RZ, R129 ;  /* 0x000000ffff057224 */ /* 0x000fc800078e0081 */
[----:B------:R-:W-:-:S04]  /*44d0*/  IMAD.WIDE.U32 R4, R0, R151, R4 ;  /* 0x0000009700047225 */ /* 0x000fc800078e0004 */
[----:B------:R-:W-:Y:S01]  /*44e0*/  IMAD R7, R7, R151, R2 ;  /* 0x0000009707077224 */ /* 0x000fe200078e0202 */
[C---:B------:R-:W-:Y:S02]  /*44f0*/  @!P2 LEA R16, P4, R4.reuse, c[0x0][0x170], 0x1 ;  /* 0x00005c000410aa11 */ /* 0x040fe400078808ff */
[----:B------:R-:W-:Y:S01]  /*4500*/  @!P1 LEA R10, P3, R4, c[0x0][0x170], 0x1 ;  /* 0x00005c00040a9a11 */ /* 0x000fe200078608ff */
[----:B------:R-:W-:Y:S01]  /*4510*/  IMAD.IADD R7, R5, 0x1, R7 ;  /* 0x0000000105077824 */ /* 0x000fe200078e0207 */
[----:B------:R-:W-:-:S04]  /*4520*/  IADD3 R2, P0, R161, R4, RZ ;  /* 0x00000004a1027210 */ /* 0x000fc80007f1e0ff */
[C-C-:B------:R-:W-:Y:S01]  /*4530*/  @!P2 LEA.HI.X R17, R4.reuse, c[0x0][0x174], R7.reuse, 0x1, P4 ;  /* 0x00005d000411aa11 */ /* 0x140fe200020f0c07 */
[----:B------:R-:W-:Y:S01]  /*4540*/  @P2 STS.128 [R155+0x8000], RZ ;  /* 0x008000ff9b002388 */ /* 0x000fe20000000c00 */
[--C-:B------:R-:W-:Y:S01]  /*4550*/  @!P1 LEA.HI.X R11, R4, c[0x0][0x174], R7.reuse, 0x1, P3 ;  /* 0x00005d00040b9a11 */ /* 0x100fe200018f0c07 */
[----:B------:R-:W-:Y:S01]  /*4560*/  IMAD.X R7, R160, 0x1, R7, P0 ;  /* 0x00000001a0077824 */ /* 0x000fe200000e0607 */
[C---:B------:R-:W-:Y:S01]  /*4570*/  @!P2 LEA R12, P5, R2.reuse, c[0x0][0x170], 0x1 ;  /* 0x00005c00020caa11 */ /* 0x040fe200078a08ff */
[----:B------:R-:W-:Y:S01]  /*4580*/  @!PT LDS RZ, [RZ] ;  /* 0x00000000fffff984 */ /* 0x000fe20000000800 */
[----:B------:R-:W-:Y:S01]  /*4590*/  @!PT LDS RZ, [RZ] ;  /* 0x00000000fffff984 */ /* 0x000fe20000000800 */
[----:B------:R-:W-:Y:S01]  /*45a0*/  @!PT LDS RZ, [RZ] ;  /* 0x00000000fffff984 */ /* 0x000fe20000000800 */
[----:B------:R1:W-:Y:S01]  /*45b0*/  @!P2 LDGSTS.E.BYPASS.LTC128B.128 [R155+0x8000], [R16.64] ;  /* 0x08000000109bafae */ /* 0x0003e2000b901d46 */
[C---:B------:R-:W-:Y:S02]  /*45c0*/  @!P1 LEA R8, P3, R2.reuse, c[0x0][0x170], 0x1 ;  /* 0x00005c0002089a11 */ /* 0x040fe400078608ff */
[----:B------:R-:W-:Y:S01]  /*45d0*/  IADD3 R4, P4, R161, R2, RZ ;  /* 0x00000002a1047210 */ /* 0x000fe20007f9e0ff */
[----:B------:R-:W-:Y:S01]  /*45e0*/  @P1 STS.128 [R155+0xa000], RZ ;  /* 0x00a000ff9b001388 */ /* 0x000fe20000000c00 */
[----:B------:R-:W-:-:S02]  /*45f0*/  @!P2 LEA.HI.X R13, R2, c[0x0][0x174], R7, 0x1, P5 ;  /* 0x00005d00020daa11 */ /* 0x000fc400028f0c07 */
[----:B------:R-:W-:Y:S01]  /*4600*/  IADD3 R5, P0, R161, R4, RZ ;  /* 0x00000004a1057210 */ /* 0x000fe20007f1e0ff */
[----:B------:R-:W-:Y:S01]  /*4610*/  @!PT LDS RZ, [RZ] ;  /* 0x00000000fffff984 */ /* 0x000fe20000000800 */
[----:B------:R-:W-:Y:S01]  /*4620*/  @!PT LDS RZ, [RZ] ;  /* 0x00000000fffff984 */ /* 0x000fe20000000800 */
[----:B------:R-:W-:Y:S01]  /*4630*/  @!PT LDS RZ, [RZ] ;  /* 0x00000000fffff984 */ /* 0x000fe20000000800 */
[----:B------:R2:W-:Y:S01]  /*4640*/  @!P1 LDGSTS.E.BYPASS.LTC128B.128 [R155+0xa000], [R10.64+0x80] ;  /* 0x0a0000800a9b9fae */ /* 0x0005e2000b901d46 */
[--C-:B------:R-:W-:Y:S01]  /*4650*/  @!P1 LEA.HI.X R9, R2, c[0x0][0x174], R7.reuse, 0x1, P3 ;  /* 0x00005d0002099a11 */ /* 0x100fe200018f0c07 */
[----:B------:R-:W-:Y:S01]  /*4660*/  IMAD.X R7, R160, 0x1, R7, P4 ;  /* 0x00000001a0077824 */ /* 0x000fe200020e0607 */
[C---:B------:R-:W-:Y:S01]  /*4670*/  @!P2 LEA R22, P5, R4.reuse, c[0x0][0x170], 0x1 ;  /* 0x00005c000416aa11 */ /* 0x040fe200078a08ff */
[----:B------:R-:W-:Y:S01]  /*4680*/  @P2 STS.128 [R155+0x8800], RZ ;  /* 0x008800ff9b002388 */ /* 0x000fe20000000c00 */
[----:B------:R-:W-:Y:S01]  /*4690*/  @!P1 LEA R14, P3, R4, c[0x0][0x170], 0x1 ;  /* 0x00005c00040e9a11 */ /* 0x000fe200078608ff */
[--C-:B------:R-:W-:Y:S01]  /*46a0*/  IMAD.X R2, R160, 0x1, R7.reuse, P0 ;  /* 0x00000001a0027824 */ /* 0x100fe200000e0607 */
[----:B------:R-:W-:Y:S01]  /*46b0*/  @!P2 LEA R20, P4, R5, c[0x0][0x170], 0x1 ;  /* 0x00005c000514aa11 */ /* 0x000fe200078808ff */
[----:B------:R-:W-:Y:S01]  /*46c0*/  @!PT LDS RZ, [RZ] ;  /* 0x00000000fffff984 */ /* 0x000fe20000000800 */
[----:B------:R-:W-:Y:S01]  /*46d0*/  @!PT LDS RZ, [RZ] ;  /* 0x00000000fffff984 */ /* 0x000fe20000000800 */
[----:B------:R-:W-:Y:S01]  /*46e0*/  @!PT LDS RZ, [RZ] ;  /* 0x00000000fffff984 */ /* 0x000fe20000000800 */
[----:B------:R3:W-:Y:S01]  /*46f0*/  @!P2 LDGSTS.E.BYPASS.LTC128B.128 [R155+0x8800], [R12.64] ;  /* 0x088000000c9bafae */ /* 0x0007e2000b901d46 */
[----:B------:R-:W-:-:S02]  /*4700*/  @!P2 LEA.HI.X R23, R4, c[0x0][0x174], R7, 0x1, P5 ;  /* 0x00005d000417aa11 */ /* 0x000fc400028f0c07 */
[C---:B------:R-:W-:Y:S01]  /*4710*/  @!P1 LEA R6, P0, R5.reuse, c[0x0][0x170], 0x1 ;  /* 0x00005c0005069a11 */ /* 0x040fe200078008ff */
[----:B------:R-:W-:Y:S01]  /*4720*/  @P1 STS.128 [R155+0xa800], RZ ;  /* 0x00a800ff9b001388 */ /* 0x000fe20000000c00 */
[----:B------:R-:W-:Y:S02]  /*4730*/  @!P1 LEA.HI.X R15, R4, c[0x0][0x174], R7, 0x1, P3 ;  /* 0x00005d00040f9a11 */ /* 0x000fe400018f0c07 */
[C-C-:B------:R-:W-:Y:S01]  /*4740*/  @!P2 LEA.HI.X R21, R5.reuse, c[0x0][0x174], R2.reuse, 0x1, P4 ;  /* 0x00005d000515aa11 */ /* 0x140fe200020f0c02 */
        /* <DEDUP_REMOVED lines=26> */
[----:B------:R-:W3:Y:S04]  /*48f0*/  LDSM.16.M88.4 R24, [R146+0x4000] ;  /* 0x004000009218783b */ /* 0x000ee80000000200 */
[----:B-1----:R-:W4:Y:S04]  /*4900*/  LDSM.16.M88.4 R16, [R146+0x4800] ;  /* 0x004800009210783b */ /* 0x002f280000000200 */
[----:B--2---:R-:W1:Y:S04]  /*4910*/  LDSM.16.M88.4 R8, [R146+0x5000] ;  /* 0x005000009208783b */ /* 0x004e680000000200 */
[----:B------:R-:W5:Y:S04]  /*4920*/  LDSM.16.M88.4 R124, [R146+0x5800] ;  /* 0x00580000927c783b */ /* 0x000f680000000200 */
[----:B------:R-:W-:Y:S04]  /*4930*/  LDSM.16.M88.4 R116, [R145] ;  /* 0x000000009174783b */ /* 0x000fe80000000200 */
[----:B------:R-:W2:Y:S04]  /*4940*/  LDSM.16.M88.4 R112, [R144] ;  /* 0x000000009070783b */ /* 0x000ea80000000200 */
[----:B------:R-:W2:Y:S04]  /*4950*/  LDSM.16.M88.4 R108, [R144+0x800] ;  /* 0x00080000906c783b */ /* 0x000ea80000000200 */
[----:B------:R-:W2:Y:S04]  /*4960*/  LDSM.16.M88.4 R104, [R144+0x1000] ;  /* 0x001000009068783b */ /* 0x000ea80000000200 */
[----:B------:R-:W2:Y:S04]  /*4970*/  LDSM.16.M88.4 R32, [R144+0x1800] ;  /* 0x001800009020783b */ /* 0x000ea80000000200 */
[----:B------:R-:W5:Y:S01]  /*4980*/  S2R R2, SR_TID.X ;  /* 0x0000000000027919 */ /* 0x000f620000002100 */
[C---:B---3--:R-:W-:Y:S03]  /*4990*/  HMMA.16816.F32 R28, R120.reuse, R24, RZ ;  /* 0x00000018781c723c */ /* 0x048fe600000018ff */
[----:B------:R-:W0:Y:S05]  /*49a0*/  LDGDEPBAR ;  /* 0x00000000000079af */ /* 0x000e2a0000000000 */
[C---:B----4-:R-:W-:Y:S08]  /*49b0*/  HMMA.16816.F32 R20, R120.reuse, R16, RZ ;  /* 0x000000107814723c */ /* 0x050ff000000018ff */
[----:B-1----:R-:W-:Y:S01]  /*49c0*/  HMMA.16816.F32 R12, R120, R8, RZ ;  /* 0x00000008780c723c */ /* 0x002fe200000018ff */
[----:B-----5:R-:W-:-:S07]  /*49d0*/  IMAD.SHL.U32 R2, R2, 0x2, RZ ;  /* 0x0000000202027824 */ /* 0x020fce00078e00ff */
[C---:B------:R-:W-:Y:S08]  /*49e0*/  HMMA.16816.F32 R24, R120.reuse, R26, RZ ;  /* 0x0000001a7818723c */ /* 0x040ff000000018ff */
[C---:B------:R-:W-:Y:S08]  /*49f0*/  HMMA.16816.F32 R16, R120.reuse, R18, RZ ;  /* 0x000000127810723c */ /* 0x040ff000000018ff */
[C---:B------:R-:W-:Y:S08]  /*4a00*/  HMMA.16816.F32 R8, R120.reuse, R10, RZ ;  /* 0x0000000a7808723c */ /* 0x040ff000000018ff */
[C---:B------:R-:W-:Y:S08]  /*4a10*/  HMMA.16816.F32 R4, R120.reuse, R124, RZ ;  /* 0x0000007c7804723c */ /* 0x040ff000000018ff */
[----:B------:R-:W-:Y:S08]  /*4a20*/  HMMA.16816.F32 R120, R120, R126, RZ ;  /* 0x0000007e7878723c */ /* 0x000ff000000018ff */
[C---:B--2---:R-:W-:Y:S08]  /*4a30*/  HMMA.16816.F32 R28, R116.reuse, R112, R28 ;  /* 0x00000070741c723c */ /* 0x044ff0000000181c */
[C---:B------:R-:W-:Y:S01]  /*4a40*/  HMMA.16816.F32 R24, R116.reuse, R114, R24 ;  /* 0x000000727418723c */ /* 0x040fe20000001818 */
[----:B------:R-:W-:Y:S07]  /*4a50*/  LDSM.16.M88.4 R112, [R139+0x4000] ;  /* 0x004000008b70783b */ /* 0x000fee0000000200 */
[C---:B------:R-:W-:Y:S08]  /*4a60*/  HMMA.16816.F32 R20, R116.reuse, R108, R20 ;  /* 0x0000006c7414723c */ /* 0x040ff00000001814 */
[C---:B------:R-:W-:Y:S01]  /*4a70*/  HMMA.16816.F32 R16, R116.reuse, R110, R16 ;  /* 0x0000006e7410723c */ /* 0x040fe20000001810 */
[----:B------:R-:W-:Y:S07]  /*4a80*/  LDSM.16.M88.4 R108, [R139+0x4800] ;  /* 0x004800008b6c783b */ /* 0x000fee0000000200 */
[C---:B------:R-:W-:Y:S08]  /*4a90*/  HMMA.16816.F32 R12, R116.reuse, R104, R12 ;  /* 0x00000068740c723c */ /* 0x040ff0000000180c */
[C---:B------:R-:W-:Y:S01]  /*4aa0*/  HMMA.16816.F32 R8, R116.reuse, R106, R8 ;  /* 0x0000006a7408723c */ /* 0x040fe20000001808 */
[----:B------:R-:W-:Y:S07]  /*4ab0*/  LDSM.16.M88.4 R104, [R139+0x5000] ;  /* 0x005000008b68783b */ /* 0x000fee0000000200 */
[C---:B------:R-:W-:Y:S08]  /*4ac0*/  HMMA.16816.F32 R4, R116.reuse, R32, R4 ;  /* 0x000000207404723c */ /* 0x040ff00000001804 */
[----:B------:R-:W-:Y:S01]  /*4ad0*/  HMMA.16816.F32 R120, R116, R34, R120 ;  /* 0x000000227478723c */ /* 0x000fe20000001878 */
[----:B------:R-:W1:Y:S04]  /*4ae0*/  LDSM.16.M88.4 R116, [R143] ;  /* 0x000000008f74783b */ /* 0x000e680000000200 */
[----:B------:R-:W2:Y:S03]  /*4af0*/  LDSM.16.M88.4 R32, [R139+0x5800] ;  /* 0x005800008b20783b */ /* 0x000ea60000000200 */
[C---:B-1----:R-:W-:Y:S08]  /*4b00*/  HMMA.16816.F32 R28, R116.reuse, R112, R28 ;  /* 0x00000070741c723c */ /* 0x042ff0000000181c */
[C---:B------:R-:W-:Y:S01]  /*4b10*/  HMMA.16816.F32 R24, R116.reuse, R114, R24 ;  /* 0x000000727418723c */ /* 0x040fe20000001818 */
[----:B------:R-:W-:Y:S07]  /*4b20*/  LDSM.16.M88.4 R112, [R141] ;  /* 0x000000008d70783b */ /* 0x000fee0000000200 */
[C---:B------:R-:W-:Y:S08]  /*4b30*/  HMMA.16816.F32 R20, R116.reuse, R108, R20 ;  /* 0x0000006c7414723c */ /* 0x040ff00000001814 */
[C---:B------:R-:W-:Y:S01]  /*4b40*/  HMMA.16816.F32 R16, R116.reuse, R110, R16 ;  /* 0x0000006e7410723c */ /* 0x040fe20000001810 */
[----:B------:R-:W-:Y:S07]  /*4b50*/  LDSM.16.M88.4 R108, [R141+0x800] ;  /* 0x000800008d6c783b */ /* 0x000fee0000000200 */
[C---:B------:R-:W-:Y:S08]  /*4b60*/  HMMA.16816.F32 R12, R116.reuse, R104, R12 ;  /* 0x00000068740c723c */ /* 0x040ff0000000180c */
[C---:B------:R-:W-:Y:S01]  /*4b70*/  HMMA.16816.F32 R8, R116.reuse, R106, R8 ;  /* 0x0000006a7408723c */ /* 0x040fe20000001808 */
[----:B------:R-:W-:Y:S07]  /*4b80*/  LDSM.16.M88.4 R104, [R141+0x1000] ;  /* 0x001000008d68783b */ /* 0x000fee0000000200 */
[C---:B--2---:R-:W-:Y:S08]  /*4b90*/  HMMA.16816.F32 R4, R116.reuse, R32, R4 ;  /* 0x000000207404723c */ /* 0x044ff00000001804 */
[----:B------:R-:W-:Y:S01]  /*4ba0*/  HMMA.16816.F32 R120, R116, R34, R120 ;  /* 0x000000227478723c */ /* 0x000fe20000001878 */
[----:B------:R-:W1:Y:S04]  /*4bb0*/  LDSM.16.M88.4 R116, [R142] ;  /* 0x000000008e74783b */ /* 0x000e680000000200 */
[----:B------:R-:W2:Y:S03]  /*4bc0*/  LDSM.16.M88.4 R32, [R141+0x1800] ;  /* 0x001800008d20783b */ /* 0x000ea60000000200 */
[C---:B-1----:R-:W-:Y:S08]  /*4bd0*/  HMMA.16816.F32 R28, R116.reuse, R112, R28 ;  /* 0x00000070741c723c */ /* 0x042ff0000000181c */
        /* <DEDUP_REMOVED lines=10> */
[----:B------:R-:W1:Y:S04]  /*4c80*/  LDSM.16.M88.4 R116, [R147+0x2000] ;  /* 0x002000009374783b */ /* 0x000e680000000200 */
        /* <DEDUP_REMOVED lines=32> */
[----:B------:R-:W1:Y:S07]  /*4e90*/  LDSM.16.M88.4 R104, [R141+0x2800] ;  /* 0x002800008d68783b */ /* 0x000e6e0000000200 */
[C---:B------:R-:W-:Y:S08]  /*4ea0*/  HMMA.16816.F32 R20, R116.reuse, R108, R20 ;  /* 0x0000006c7414723c */ /* 0x040ff00000001814 */
[C---:B------:R-:W-:Y:S01]  /*4eb0*/  HMMA.16816.F32 R16, R116.reuse, R110, R16 ;  /* 0x0000006e7410723c */ /* 0x040fe20000001810 */
[----:B------:R-:W3:Y:S07]  /*4ec0*/  LDSM.16.M88.4 R108, [R141+0x2000] ;  /* 0x002000008d6c783b */ /* 0x000eee0000000200 */
[C---:B--2---:R-:W-:Y:S08]  /*4ed0*/  HMMA.16816.F32 R4, R116.reuse, R32, R4 ;  /* 0x000000207404723c */ /* 0x044ff00000001804 */
[----:B------:R-:W-:Y:S01]  /*4ee0*/  HMMA.16816.F32 R120, R116, R34, R120 ;  /* 0x000000227478723c */ /* 0x000fe20000001878 */
[----:B------:R-:W2:Y:S07]  /*4ef0*/  LDSM.16.M88.4 R32, [R141+0x3000] ;  /* 0x003000008d20783b */ /* 0x000eae0000000200 */
[C---:B-1----:R-:W-:Y:S07]  /*4f00*/  HMMA.16816.F32 R20, R112.reuse, R104, R20 ;  /* 0x000000687014723c */ /* 0x042fee0000001814 */
[----:B------:R-:W-:Y:S01]  /*4f10*/  LOP3.LUT R105, R2, 0x6, RZ, 0xc0, !PT ;  /* 0x0000000602697812 */ /* 0x000fe200078ec0ff */
[----:B------:R-:W-:Y:S04]  /*4f20*/  HMMA.16816.F32 R16, R112, R106, R16 ;  /* 0x0000006a7010723c */ /* 0x000fe80000001810 */
[----:B------:R-:W-:-:S04]  /*4f30*/  IMAD R2, R0, 0x40, R105 ;  /* 0x0000004000027824 */ /* 0x000fc800078e0269 */
[----:B---3--:R-:W-:Y:S01]  /*4f40*/  HMMA.16816.F32 R28, R112, R108, R28 ;  /* 0x0000006c701c723c */ /* 0x008fe2000000181c */
[----:B------:R-:W-:-:S04]  /*4f50*/  IADD3 R104, R2, 0x1, RZ ;  /* 0x0000000102687810 */ /* 0x000fc80007ffe0ff */
[C---:B------:R-:W-:Y:S02]  /*4f60*/  ISETP.GE.AND P6, PT, R104.reuse, R131, PT ;  /* 0x000000836800720c */ /* 0x040fe40003fc6270 */
[----:B------:R-:W-:Y:S01]  /*4f70*/  ISETP.GE.AND P3, PT, R104, R130, PT ;  /* 0x000000826800720c */ /* 0x000fe20003f66270 */
[----:B------:R-:W-:Y:S01]  /*4f80*/  HMMA.16816.F32 R24, R112, R110, R24 ;  /* 0x0000006e7018723c */ /* 0x000fe20000001818 */
[----:B------:R-:W1:Y:S01]  /*4f90*/  LDSM.16.M88.4 R104, [R141+0x3800] ;  /* 0x003800008d68783b */ /* 0x000e620000000200 */
[----:B------:R-:W-:Y:S01]  /*4fa0*/  IADD3 R108, R2, 0x10, RZ ;  /* 0x00000010026c7810 */ /* 0x000fe20007ffe0ff */
[----:B------:R-:W-:-:S05]  /*4fb0*/  DEPBAR.LE SB0, 0x0 ;  /* 0x000080000000791a */ /* 0x000fca0000000000 */
[C---:B--2---:R-:W-:Y:S07]  /*4fc0*/  HMMA.16816.F32 R12, R112.reuse, R32, R12 ;  /* 0x00000020700c723c */ /* 0x044fee000000180c */
[C---:B------:R-:W-:Y:S01]  /*4fd0*/  IADD3 R32, R2.reuse, 0x8, RZ ;  /* 0x0000000802207810 */ /* 0x040fe20007ffe0ff */
[----:B------:R-:W-:Y:S01]  /*4fe0*/  HMMA.16816.F32 R8, R112, R34, R8 ;  /* 0x000000227008723c */ /* 0x000fe20000001808 */
[----:B------:R-:W-:Y:S01]  /*4ff0*/  IADD3 R33, R2, 0x9, RZ ;  /* 0x0000000902217810 */ /* 0x000fe20007ffe0ff */
[----:B------:R-:W-:Y:S01]  /*5000*/  BAR.SYNC.DEFER_BLOCKING 0x0 ;  /* 0x0000000000007b1d */ /* 0x000fe20000010000 */
[----:B------:R-:W-:-:S02]  /*5010*/  ISETP.GE.AND P5, PT, R32, R131, PT ;  /* 0x000000832000720c */ /* 0x000fc40003fa6270 */
[-C--:B------:R-:W-:Y:S02]  /*5020*/  ISETP.GE.AND P0, PT, R32, R130.reuse, PT ;  /* 0x000000822000720c */ /* 0x080fe40003f06270 */
[----:B------:R-:W-:Y:S02]  /*5030*/  FSEL R32, R29, -INF , !P6 ;  /* 0xff8000001d207808 */ /* 0x000fe40007000000 */
[C---:B------:R-:W-:Y:S02]  /*5040*/  ISETP.GE.AND P4, PT, R33.reuse, R131, PT ;  /* 0x000000832100720c */ /* 0x040fe40003f86270 */
        /* <DEDUP_REMOVED lines=8> */
[----:B-1----:R-:W-:Y:S01]  /*50d0*/  HMMA.16816.F32 R4, R112, R104, R4 ;  /* 0x000000687004723c */ /* 0x002fe20000001804 */
[----:B------:R-:W-:-:S02]  /*50e0*/  ISETP.GE.AND P5, PT, R108, R130, PT ;  /* 0x000000826c00720c */ /* 0x000fc40003fa6270 */
[----:B------:R-:W-:Y:S02]  /*50f0*/  ISETP.GE.AND P4, PT, R33, R130, PT ;  /* 0x000000822100720c */ /* 0x000fe40003f86270 */
[----:B------:R-:W-:Y:S02]  /*5100*/  IADD3 R24, R2, 0x19, RZ ;  /* 0x0000001902187810 */ /* 0x000fe40007ffe0ff */
[----:B------:R-:W-:Y:S01]  /*5110*/  FSEL R109, R27, -INF , !P6 ;  /* 0xff8000001b6d7808 */ /* 0x000fe20007000000 */
[----:B------:R-:W-:Y:S01]  /*5120*/  HMMA.16816.F32 R120, R112, R106, R120 ;  /* 0x0000006a7078723c */ /* 0x000fe20000001878 */
[-C--:B------:R-:W-:Y:S02]  /*5130*/  ISETP.GE.AND P0, PT, R33, R131.reuse, PT ;  /* 0x000000832100720c */ /* 0x080fe40003f06270 */
[----:B------:R-:W-:Y:S02]  /*5140*/  ISETP.GE.AND P6, PT, R31, R131, PT ;  /* 0x000000831f00720c */ /* 0x000fe40003fc6270 */
[----:B------:R-:W-:-:S02]  /*5150*/  FSEL R110, R20, -INF , !P3 ;  /* 0xff800000146e7808 */ /* 0x000fc40005800000 */
[----:B------:R-:W-:Y:S02]  /*5160*/  ISETP.GE.AND P3, PT, R31, R130, PT ;  /* 0x000000821f00720c */ /* 0x000fe40003f66270 */
[----:B------:R-:W-:Y:S02]  /*5170*/  FSEL R133, R22, -INF , !P5 ;  /* 0xff80000016857808 */ /* 0x000fe40006800000 */
[----:B------:R-:W-:Y:S02]  /*5180*/  IADD3 R20, R2, 0x20, RZ ;  /* 0x0000002002147810 */ /* 0x000fe40007ffe0ff */
[----:B------:R-:W-:Y:S02]  /*5190*/  FSEL R135, R23, -INF , !P4 ;  /* 0xff80000017877808 */ /* 0x000fe40006000000 */
[----:B------:R-:W-:Y:S02]  /*51a0*/  ISETP.GE.AND P5, PT, R24, R131, PT ;  /* 0x000000831800720c */ /* 0x000fe40003fa6270 */
[----:B------:R-:W-:-:S02]  /*51b0*/  IADD3 R23, R2, 0x21, RZ ;  /* 0x0000002102177810 */ /* 0x000fc40007ffe0ff */
[----:B------:R-:W-:Y:S02]  /*51c0*/  FSEL R108, R21, -INF , !P0 ;  /* 0xff800000156c7808 */ /* 0x000fe40004000000 */
[----:B------:R-:W-:Y:S02]  /*51d0*/  FSEL R22, R16, -INF , !P6 ;  /* 0xff80000010167808 */ /* 0x000fe40007000000 */
[CC--:B------:R-:W-:Y:S02]  /*51e0*/  ISETP.GE.AND P4, PT, R20.reuse, R131.reuse, PT ;  /* 0x000000831400720c */ /* 0x0c0fe40003f86270 */
[----:B------:R-:W-:Y:S02]  /*51f0*/  ISETP.GE.AND P6, PT, R20, R130, PT ;  /* 0x000000821400720c */ /* 0x000fe40003fc6270 */
[----:B------:R-:W-:Y:S02]  /*5200*/  FSEL R21, R18, -INF , !P3 ;  /* 0xff80000012157808 */ /* 0x000fe40005800000 */
[----:B------:R-:W-:-:S02]  /*5210*/  ISETP.GE.AND P3, PT, R23, R131, PT ;  /* 0x000000831700720c */ /* 0x000fc40003f66270 */
[----:B------:R-:W-:Y:S02]  /*5220*/  FSEL R20, R17, -INF , !P5 ;  /* 0xff80000011147808 */ /* 0x000fe40006800000 */
[----:B------:R-:W-:Y:S02]  /*5230*/  IADD3 R17, R2, 0x29, RZ ;  /* 0x0000002902117810 */ /* 0x000fe40007ffe0ff */
[----:B------:R-:W-:Y:S02]  /*5240*/  FSEL R116, R13, -INF , !P3 ;  /* 0xff8000000d747808 */ /* 0x000fe40005800000 */
[-C--:B------:R-:W-:Y:S02]  /*5250*/  ISETP.GE.AND P3, PT, R17, R130.reuse, PT ;  /* 0x000000821100720c */ /* 0x080fe40003f66270 */
[-C--:B------:R-:W-:Y:S02]  /*5260*/  ISETP.GE.AND P0, PT, R24, R130.reuse, PT ;  /* 0x000000821800720c */ /* 0x080fe40003f06270 */
[----:B------:R-:W-:-:S02]  /*5270*/  ISETP.GE.AND P5, PT, R23, R130, PT ;  /* 0x000000821700720c */ /* 0x000fc40003fa6270 */
[----:B------:R-:W-:Y:S02]  /*5280*/  IADD3 R16, R2, 0x28, RZ ;  /* 0x0000002802107810 */ /* 0x000fe40007ffe0ff */
[----:B------:R-:W-:Y:S02]  /*5290*/  FSEL R118, R12, -INF , !P4 ;  /* 0xff8000000c767808 */ /* 0x000fe40006000000 */
[C---:B------:R-:W-:Y:S02]  /*52a0*/  IADD3 R12, R2.reuse, 0x30, RZ ;  /* 0x00000030020c7810 */ /* 0x040fe40007ffe0ff */
[----:B------:R-:W-:Y:S02]  /*52b0*/  FSEL R119, R11, -INF , !P3 ;  /* 0xff8000000b777808 */ /* 0x000fe40005800000 */
[----:B------:R-:W-:Y:S02]  /*52c0*/  FSEL R23, R19, -INF , !P0 ;  /* 0xff80000013177808 */ /* 0x000fe40004000000 */
[----:B------:R-:W-:-:S02]  /*52d0*/  ISETP.GE.AND P3, PT, R2, R131, PT ;  /* 0x000000830200720c */ /* 0x000fc40003f66270 */
[-C--:B------:R-:W-:Y:S02]  /*52e0*/  ISETP.GE.AND P0, PT, R16, R131.reuse, PT ;  /* 0x000000831000720c */ /* 0x080fe40003f06270 */
[----:B------:R-:W-:Y:S02]  /*52f0*/  FSEL R127, R15, -INF , !P5 ;  /* 0xff8000000f7f7808 */ /* 0x000fe40006800000 */
[----:B------:R-:W-:Y:S02]  /*5300*/  ISETP.GE.AND P5, PT, R12, R131, PT ;  /* 0x000000830c00720c */ /* 0x000fe40003fa6270 */
[----:B------:R-:W-:Y:S02]  /*5310*/  FSEL R28, R28, -INF , !P3 ;  /* 0xff8000001c1c7808 */ /* 0x000fe40005800000 */
[----:B------:R-:W-:Y:S02]  /*5320*/  FSEL R125, R14, -INF , !P6 ;  /* 0xff8000000e7d7808 */ /* 0x000fe40007000000 */
[----:B------:R-:W-:-:S02]  /*5330*/  FSEL R124, R8, -INF , !P0 ;  /* 0xff800000087c7808 */ /* 0x000fc40004000000 */
[----:B------:R-:W-:Y:S02]  /*5340*/  ISETP.GE.AND P3, PT, R101, 0x3, PT ;  /* 0x000000036500780c */ /* 0x000fe40003f66270 */
[-C--:B------:R-:W-:Y:S02]  /*5350*/  ISETP.GE.AND P4, PT, R16, R130.reuse, PT ;  /* 0x000000821000720c */ /* 0x080fe40003f86270 */
[----:B------:R-:W-:Y:S02]  /*5360*/  ISETP.GE.AND P6, PT, R17, R131, PT ;  /* 0x000000831100720c */ /* 0x000fe40003fc6270 */
[----:B------:R-:W-:Y:S02]  /*5370*/  ISETP.GE.AND P0, PT, R12, R130, PT ;  /* 0x000000820c00720c */ /* 0x000fe40003f06270 */
[----:B------:R-:W-:Y:S02]  /*5380*/  FSEL R105, R4, -INF , !P5 ;  /* 0xff80000004697808 */ /* 0x000fe40006800000 */
[----:B------:R-:W-:-:S02]  /*5390*/  IADD3 R13, R2, 0x31, RZ ;  /* 0x00000031020d7810 */ /* 0x000fc40007ffe0ff */
[----:B------:R-:W-:Y:S02]  /*53a0*/  IADD3 R4, R2, 0x38, RZ ;  /* 0x0000003802047810 */ /* 0x000fe40007ffe0ff */
[----:B------:R-:W-:Y:S02]  /*53b0*/  FSEL R117, R10, -INF , !P4 ;  /* 0xff8000000a757808 */ /* 0x000fe40006000000 */
[----:B------:R-:W-:Y:S02]  /*53c0*/  FSEL R114, R9, -INF , !P6 ;  /* 0xff80000009727808 */ /* 0x000fe40007000000 */
[----:B------:R-:W-:Y:S02]  /*53d0*/  FSEL R35, R6, -INF , !P0 ;  /* 0xff80000006237808 */ /* 0x000fe40004000000 */
[C---:B------:R-:W-:Y:S02]  /*53e0*/  ISETP.GE.AND P4, PT, R13.reuse, R131, PT ;  /* 0x000000830d00720c */ /* 0x040fe40003f86270 */
[----:B------:R-:W-:-:S02]  /*53f0*/  ISETP.GE.AND P6, PT, R13, R130, PT ;  /* 0x000000820d00720c */ /* 0x000fc40003fc6270 */
[----:B------:R-:W-:Y:S02]  /*5400*/  ISETP.GE.AND P5, PT, R2, R130, PT ;  /* 0x000000820200720c */ /* 0x000fe40003fa6270 */
[----:B------:R-:W-:Y:S02]  /*5410*/  ISETP.GE.AND P0, PT, R4, R131, PT ;  /* 0x000000830400720c */ /* 0x000fe40003f06270 */
[----:B------:R-:W-:Y:S02]  /*5420*/  IADD3 R2, R2, 0x39, RZ ;  /* 0x0000003902027810 */ /* 0x000fe40007ffe0ff */
[----:B------:R-:W-:Y:S02]  /*5430*/  FSEL R106, R5, -INF , !P4 ;  /* 0xff800000056a7808 */ /* 0x000fe40006000000 */
[----:B------:R-:W-:Y:S02]  /*5440*/  FSEL R33, R7, -INF , !P6 ;  /* 0xff80000007217808 */ /* 0x000fe40007000000 */
[----:B------:R-:W-:-:S02]  /*5450*/  FSEL R120, R120, -INF , !P0 ;  /* 0xff80000078787808 */ /* 0x000fc40004000000 */
[-C--:B------:R-:W-:Y:S02]  /*5460*/  ISETP.GE.AND P4, PT, R4, R130.reuse, PT ;  /* 0x000000820400720c */ /* 0x080fe40003f86270 */
[C---:B------:R-:W-:Y:S02]  /*5470*/  ISETP.GE.AND P6, PT, R2.reuse, R131, PT ;  /* 0x000000830200720c */ /* 0x040fe40003fc6270 */
[----:B------:R-:W-:Y:S02]  /*5480*/  ISETP.GE.AND P0, PT, R2, R130, PT ;  /* 0x000000820200720c */ /* 0x000fe40003f06270 */
[----:B------:R-:W-:Y:S02]  /*5490*/  FSEL R30, R30, -INF , !P5 ;  /* 0xff8000001e1e7808 */ /* 0x000fe40006800000 */
[----:B------:R-:W-:Y:S02]  /*54a0*/  FSEL R122, R122, -INF , !P4 ;  /* 0xff8000007a7a7808 */ /* 0x000fe40006000000 */
[----:B------:R-:W-:-:S02]  /*54b0*/  FSEL R121, R121, -INF , !P6 ;  /* 0xff80000079797808 */ /* 0x000fc40007000000 */
[----:B------:R-:W-:Y:S01]  /*54c0*/  FSEL R123, R123, -INF , !P0 ;  /* 0xff8000007b7b7808 */ /* 0x000fe20004000000 */
[----:B------:R-:W-:Y:S05]  /*54d0*/  @!P3 BRA `(.L_x_569) ;  /* 0x000004a00000b947 */ /* 0x000fea0003800000 */
[----:B------:R-:W-:Y:S01]  /*54e0*/  IADD3 R5, R101, -0x3, RZ ;  /* 0xfffffffd65057810 */ /* 0x000fe20007ffe0ff */
[----:B------:R1:W-:Y:S01]  /*54f0*/  @P2 STS.128 [R155+0x4000], RZ ;  /* 0x004000ff9b002388 */ /* 0x0003e20000000c00 */
[----:B------:R-:W-:Y:S02]  /*5500*/  BSSY B0, `(.L_x_570) ;  /* 0x0000046000007945 */ /* 0x000fe40003800000 */
[----:B------:R-:W-:Y:S01]  /*5510*/  SHF.R.S32.HI R4, RZ, 0x1f, R5 ;  /* 0x0000001fff047819 */ /* 0x000fe20000011405 */
[----:B------:R-:W-:-:S04]  /*5520*/  IMAD.WIDE.U32 R6, R5, c[0x0][0x198], RZ ;  /* 0x0000660005067a25 */ /* 0x000fc800078e00ff */
[----:B------:R-:W-:Y:S01]  /*5530*/  IMAD R4, R4, c[0x0][0x198], RZ ;  /* 0x0000660004047a24 */ /* 0x000fe200078e02ff */
[----:B------:R-:W-:-:S03]  /*5540*/  LEA R2, P0, R6, R158, 0x6 ;  /* 0x0000009e06027211 */ /* 0x000fc600078030ff */
[----:B------:R-:W-:Y:S01]  /*5550*/  IMAD R4, R5, c[0x0][0x19c], R4 ;  /* 0x0000670005047a24 */ /* 0x000fe200078e0204 */
[C---:B------:R-:W-:Y:S02]  /*5560*/  @!P2 LEA R14, P5, R2.reuse, c[0x0][0x168], 0x1 ;  /* 0x00005a00020eaa11 */ /* 0x040fe400078a08ff */
[----:B------:R-:W-:Y:S01]  /*5570*/  @!P1 LEA R16, P4, R2, c[0x0][0x168], 0x1 ;  /* 0x00005a0002109a11 */ /* 0x000fe200078808ff */
[----:B------:R-:W-:-:S05]  /*5580*/  IMAD.IADD R5, R7, 0x1, R4 ;  /* 0x0000000107057824 */ /* 0x000fca00078e0204 */
[----:B------:R-:W-:Y:S02]  /*5590*/  LEA.HI.X R5, R6, R163, R5, 0x6, P0 ;  /* 0x000000a306057211 */ /* 0x000fe400000f3405 */
[C---:B------:R-:W-:Y:S02]  /*55a0*/  IADD3 R6, P0, R149.reuse, R2, RZ ;  /* 0x0000000295067210 */ /* 0x040fe40007f1e0ff */
        /* <DEDUP_REMOVED lines=59> */
.L_x_571:
[----:B------:R-:W-:Y:S05]  /*5960*/  BSYNC B0 ;  /* 0x0000000000007941 */ /* 0x000fea0003800000 */
.L_x_570:
[----:B------:R-:W0:Y:S02]  /*5970*/  LDGDEPBAR ;  /* 0x00000000000079af */ /* 0x000e240000000000 */
.L_x_569:
[----:B--2---:R-:W-:Y:S01]  /*5980*/  FMNMX.FTZ R5, R100, R28, !PT ;  /* 0x0000001c64057209 */ /* 0x004fe20007810000 */
[----:B-1----:R-:W-:Y:S01]  /*5990*/  LDSM.16.MT88.4 R8, [R140+0x8000] ;  /* 0x008000008c08783b */ /* 0x002fe20000004200 */
[----:B------:R-:W-:Y:S02]  /*59a0*/  FMNMX.FTZ R2, R3, R30, !PT ;  /* 0x0000001e03027209 */ /* 0x000fe40007810000 */
[----:B------:R-:W-:Y:S01]  /*59b0*/  FMNMX.FTZ R5, R32, R5, !PT ;  /* 0x0000000520057209 */ /* 0x000fe20007810000 */
[----:B------:R-:W-:Y:S01]  /*59c0*/  LDSM.16.MT88.4 R12, [R138+0x8000] ;  /* 0x008000008a0c783b */ /* 0x000fe20000004200 */
[----:B------:R-:W-:Y:S02]  /*59d0*/  FMNMX.FTZ R2, R29, R2, !PT ;  /* 0x000000021d027209 */ /* 0x000fe40007810000 */
[----:B------:R-:W-:Y:S01]  /*59e0*/  FMNMX.FTZ R5, R126, R5, !PT ;  /* 0x000000057e057209 */ /* 0x000fe20007810000 */
[----:B------:R-:W-:Y:S01]  /*59f0*/  LDSM.16.MT88.4 R16, [R136+0xa000] ;  /* 0x00a000008810783b */ /* 0x000fe20000004200 */
        /* <DEDUP_REMOVED lines=22> */
[----:B------:R-:W-:Y:S02]  /*5b60*/  @P3 IADD3 R168, R101, -0x3, RZ ;  /* 0xfffffffd65a83810 */ /* 0x000fe40007ffe0ff */
[----:B------:R-:W-:Y:S02]  /*5b70*/  FMNMX.FTZ R6, R120, R5, !PT ;  /* 0x0000000578067209 */ /* 0x000fe40007810000 */
[----:B------:R-:W-:-:S02]  /*5b80*/  FMNMX.FTZ R5, R33, R2, !PT ;  /* 0x0000000221057209 */ /* 0x000fc40007810000 */
[----:B------:R-:W-:Y:S02]  /*5b90*/  FMNMX.FTZ R6, R121, R6, !PT ;  /* 0x0000000679067209 */ /* 0x000fe40007810000 */
[----:B------:R-:W-:-:S03]  /*5ba0*/  FMNMX.FTZ R4, R122, R5, !PT ;  /* 0x000000057a047209 */ /* 0x000fc60007810000 */
[----:B------:R-:W1:Y:S01]  /*5bb0*/  SHFL.BFLY PT, R7, R6, 0x2, 0x1f ;  /* 0x0c401f0006077f89 */ /* 0x000e6200000e0000 */
[----:B------:R-:W-:-:S05]  /*5bc0*/  FMNMX.FTZ R4, R123, R4, !PT ;  /* 0x000000047b047209 */ /* 0x000fca0007810000 */
[----:B------:R-:W2:Y:S01]  /*5bd0*/  SHFL.BFLY PT, R5, R4, 0x2, 0x1f ;  /* 0x0c401f0004057f89 */ /* 0x000ea200000e0000 */
[----:B-1----:R-:W-:-:S05]  /*5be0*/  FMNMX.FTZ R7, R6, R7, !PT ;  /* 0x0000000706077209 */ /* 0x002fca0007810000 */
[----:B------:R-:W1:Y:S01]  /*5bf0*/  SHFL.BFLY PT, R24, R7, 0x1, 0x1f ;  /* 0x0c201f0007187f89 */ /* 0x000e6200000e0000 */
[----:B--2---:R-:W-:-:S05]  /*5c00*/  FMNMX.FTZ R5, R4, R5, !PT ;  /* 0x0000000504057209 */ /* 0x004fca0007810000 */
[----:B------:R-:W2:Y:S01]  /*5c10*/  SHFL.BFLY PT, R2, R5, 0x1, 0x1f ;  /* 0x0c201f0005027f89 */ /* 0x000ea200000e0000 */
[----:B-1----:R-:W-:-:S04]  /*5c20*/  FMNMX.FTZ R24, R7, R24, !PT ;  /* 0x0000001807187209 */ /* 0x002fc80007810000 */
[C---:B------:R-:W-:Y:S01]  /*5c30*/  FSETP.NEU.FTZ.AND P1, PT, R24.reuse, -INF , PT ;  /* 0xff8000001800780b */ /* 0x040fe20003f3d000 */
[C---:B------:R-:W-:Y:S01]  /*5c40*/  FMUL.FTZ R107, R24.reuse, c[0x0][0x23c] ;  /* 0x00008f00186b7a20 */ /* 0x040fe20000410000 */
[----:B--2---:R-:W-:Y:S02]  /*5c50*/  FMNMX.FTZ R2, R5, R2, !PT ;  /* 0x0000000205027209 */ /* 0x004fe40007810000 */
[----:B------:R-:W-:Y:S02]  /*5c60*/  FSEL R5, R24, RZ, P1 ;  /* 0x000000ff18057208 */ /* 0x000fe40000800000 */
[C---:B------:R-:W-:Y:S01]  /*5c70*/  FSETP.NEU.FTZ.AND P0, PT, R2.reuse, -INF , PT ;  /* 0xff8000000200780b */ /* 0x040fe20003f1d000 */
[----:B------:R-:W-:Y:S01]  /*5c80*/  FMUL.FTZ R104, R2, c[0x0][0x23c] ;  /* 0x00008f0002687a20 */ /* 0x000fe20000410000 */
[----:B------:R-:W-:Y:S01]  /*5c90*/  FSEL R107, R107, RZ, P1 ;  /* 0x000000ff6b6b7208 */ /* 0x000fe20000800000 */
[----:B------:R-:W-:Y:S01]  /*5ca0*/  FADD.FTZ R34, R100, -R5 ;  /* 0x8000000564227221 */ /* 0x000fe20000010000 */
[----:B------:R-:W-:-:S02]  /*5cb0*/  FSEL R4, R2, RZ, P0 ;  /* 0x000000ff02047208 */ /* 0x000fc40000000000 */
[----:B------:R-:W-:Y:S01]  /*5cc0*/  FSEL R104, R104, RZ, P0 ;  /* 0x000000ff68687208 */ /* 0x000fe20000000000 */
[--C-:B------:R-:W-:Y:S02]  /*5cd0*/  FFMA.FTZ R31, R28, c[0x0][0x23c], -R107.reuse ;  /* 0x00008f001c1f7a23 */ /* 0x100fe4000001086b */
[----:B------:R-:W-:Y:S02]  /*5ce0*/  FADD.FTZ R3, R3, -R4 ;  /* 0x8000000403037221 */ /* 0x000fe40000010000 */
[--C-:B------:R-:W-:Y:S02]  /*5cf0*/  FFMA.FTZ R28, R32, c[0x0][0x23c], -R107.reuse ;  /* 0x00008f00201c7a23 */ /* 0x100fe4000001086b */
[--C-:B------:R-:W-:Y:S01]  /*5d00*/  FFMA.FTZ R32, R30, c[0x0][0x23c], -R104.reuse ;  /* 0x00008f001e207a23 */ /* 0x100fe20000010868 */
[----:B------:R-:W-:Y:S01]  /*5d10*/  MUFU.EX2 R31, R31 ;  /* 0x0000001f001f7308 */ /* 0x000fe20000000800 */
[----:B------:R-:W-:Y:S02]  /*5d20*/  FFMA.FTZ R25, R29, c[0x0][0x23c], -R104 ;  /* 0x00008f001d197a23 */ /* 0x000fe40000010868 */
[----:B------:R-:W-:-:S02]  /*5d30*/  FFMA.FTZ R27, R126, c[0x0][0x23c], -R107 ;  /* 0x00008f007e1b7a23 */ /* 0x000fc4000001086b */
[--C-:B------:R-:W-:Y:S02]  /*5d40*/  FFMA.FTZ R26, R26, c[0x0][0x23c], -R107.reuse ;  /* 0x00008f001a1a7a23 */ /* 0x100fe4000001086b */
[--C-:B------:R-:W-:Y:S01]  /*5d50*/  FFMA.FTZ R29, R111, c[0x0][0x23c], -R104.reuse ;  /* 0x00008f006f1d7a23 */ /* 0x100fe20000010868 */
[----:B------:R-:W1:Y:S01]  /*5d60*/  MUFU.EX2 R28, R28 ;  /* 0x0000001c001c7308 */ /* 0x000e620000000800 */
[----:B------:R-:W-:Y:S02]  /*5d70*/  FMUL.FTZ R34, R34, c[0x0][0x23c] ;  /* 0x00008f0022227a20 */ /* 0x000fe40000410000 */
[----:B------:R-:W-:Y:S02]  /*5d80*/  FMUL.FTZ R3, R3, c[0x0][0x23c] ;  /* 0x00008f0003037a20 */ /* 0x000fe40000410000 */
[----:B------:R-:W-:Y:S02]  /*5d90*/  FFMA.FTZ R30, R109, c[0x0][0x23c], -R104 ;  /* 0x00008f006d1e7a23 */ /* 0x000fe40000010868 */
[--C-:B------:R-:W-:Y:S01]  /*5da0*/  FFMA.FTZ R100, R110, c[0x0][0x23c], -R107.reuse ;  /* 0x00008f006e647a23 */ /* 0x100fe2000001086b */
[----:B------:R-:W-:Y:S01]  /*5db0*/  MUFU.EX2 R27, R27 ;  /* 0x0000001b001b7308 */ /* 0x000fe20000000800 */
[----:B------:R-:W-:-:S02]  /*5dc0*/  FFMA.FTZ R109, R108, c[0x0][0x23c], -R107 ;  /* 0x00008f006c6d7a23 */ /* 0x000fc4000001086b */
[--C-:B------:R-:W-:Y:S02]  /*5dd0*/  FFMA.FTZ R108, R22, c[0x0][0x23c], -R107.reuse ;  /* 0x00008f00166c7a23 */ /* 0x100fe4000001086b */
[----:B------:R-:W-:Y:S02]  /*5de0*/  FFMA.FTZ R111, R20, c[0x0][0x23c], -R107 ;  /* 0x00008f00146f7a23 */ /* 0x000fe4000001086b */
[--C-:B------:R-:W-:Y:S01]  /*5df0*/  FFMA.FTZ R110, R133, c[0x0][0x23c], -R104.reuse ;  /* 0x00008f00856e7a23 */ /* 0x100fe20000010868 */
[----:B------:R-:W2:Y:S01]  /*5e00*/  MUFU.EX2 R26, R26 ;  /* 0x0000001a001a7308 */ /* 0x000ea20000000800 */
[----:B-1----:R-:W-:Y:S01]  /*5e10*/  F2FP.PACK_AB R4, R28, R31 ;  /* 0x0000001f1c04723e */ /* 0x002fe200000000ff */
[--C-:B------:R-:W-:Y:S02]  /*5e20*/  FFMA.FTZ R115, R135, c[0x0][0x23c], -R104.reuse ;  /* 0x00008f0087737a23 */ /* 0x100fe40000010868 */
[--C-:B------:R-:W-:Y:S02]  /*5e30*/  FFMA.FTZ R113, R21, c[0x0][0x23c], -R104.reuse ;  /* 0x00008f0015717a23 */ /* 0x100fe40000010868 */
[----:B------:R-:W-:-:S02]  /*5e40*/  FFMA.FTZ R112, R23, c[0x0][0x23c], -R104 ;  /* 0x00008f0017707a23 */ /* 0x000fc40000010868 */
[----:B------:R-:W-:Y:S01]  /*5e50*/  MUFU.EX2 R32, R32 ;  /* 0x0000002000207308 */ /* 0x000fe20000000800 */
[----:B------:R-:W-:Y:S01]  /*5e60*/  LDSM.16.MT88.4 R20, [R137+0x8800] ;  /* 0x008800008914783b */ /* 0x000fe20000004200 */
[--C-:B------:R-:W-:Y:S02]  /*5e70*/  FFMA.FTZ R131, R116, c[0x0][0x23c], -R107.reuse ;  /* 0x00008f0074837a23 */ /* 0x100fe4000001086b */
[--C-:B------:R-:W-:Y:S02]  /*5e80*/  FFMA.FTZ R133, R114, c[0x0][0x23c], -R107.reuse ;  /* 0x00008f0072857a23 */ /* 0x100fe4000001086b */
[----:B------:R-:W-:Y:S02]  /*5e90*/  FFMA.FTZ R116, R124, c[0x0][0x23c], -R107 ;  /* 0x00008f007c747a23 */ /* 0x000fe4000001086b */
[----:B------:R-:W1:Y:S01]  /*5ea0*/  MUFU.EX2 R25, R25 ;  /* 0x0000001900197308 */ /* 0x000e620000000800 */
[----:B--2---:R-:W-:Y:S01]  /*5eb0*/  F2FP.PACK_AB R6, R26, R27 ;  /* 0x0000001b1a06723e */ /* 0x004fe200000000ff */
        /* <DEDUP_REMOVED lines=8> */
[----:B------:R-:W2:Y:S01]  /*5f40*/  MUFU.EX2 R34, R34 ;  /* 0x0000002200227308 */ /* 0x000ea20000000800 */
[----:B-1----:R-:W-:Y:S01]  /*5f50*/  F2FP.PACK_AB R5, R25, R32 ;  /* 0x000000201905723e */ /* 0x002fe200000000ff */
[----:B------:R-:W-:-:S02]  /*5f60*/  FFMA.FTZ R126, R33, c[0x0][0x23c], -R104 ;  /* 0x00008f00217e7a23 */ /* 0x000fc40000010868 */
[--C-:B------:R-:W-:Y:S02]  /*5f70*/  FFMA.FTZ R35, R35, c[0x0][0x23c], -R104.reuse ;  /* 0x00008f0023237a23 */ /* 0x100fe40000010868 */
[--C-:B------:R-:W-:Y:S02]  /*5f80*/  FFMA.FTZ R33, R122, c[0x0][0x23c], -R104.reuse ;  /* 0x00008f007a217a23 */ /* 0x100fe40000010868 */
[----:B------:R-:W1:Y:S01]  /*5f90*/  MUFU.EX2 R3, R3 ;  /* 0x0000000300037308 */ /* 0x000e620000000800 */
[----:B------:R-:W-:-:S07]  /*5fa0*/  FFMA.FTZ R104, R123, c[0x0][0x23c], -R104 ;  /* 0x00008f007b687a23 */ /* 0x000fce0000010868 */
[----:B------:R-:W3:Y:S01]  /*5fb0*/  MUFU.EX2 R30, R30 ;  /* 0x0000001e001e7308 */ /* 0x000ee20000000800 */
[-C--:B--2---:R-:W-:Y:S02]  /*5fc0*/  FMUL.FTZ R96, R96, R34.reuse ;  /* 0x0000002260607220 */ /* 0x084fe40000410000 */
[-C--:B------:R-:W-:Y:S02]  /*5fd0*/  FMUL.FTZ R97, R97, R34.reuse ;  /* 0x0000002261617220 */ /* 0x080fe40000410000 */
[-C--:B------:R-:W-:Y:S02]  /*5fe0*/  FMUL.FTZ R36, R36, R34.reuse ;  /* 0x0000002224247220 */ /* 0x080fe40000410000 */
[----:B------:R-:W-:Y:S01]  /*5ff0*/  FMUL.FTZ R37, R37, R34 ;  /* 0x0000002225257220 */ /* 0x000fe20000410000 */
[----:B------:R-:W-:Y:S01]  /*6000*/  MUFU.EX2 R100, R100 ;  /* 0x0000006400647308 */ /* 0x000fe20000000800 */
[-C--:B-1----:R-:W-:Y:S02]  /*6010*/  FMUL.FTZ R98, R98, R3.reuse ;  /* 0x0000000362627220 */ /* 0x082fe40000410000 */
[----:B------:R-:W-:-:S02]  /*6020*/  FMUL.FTZ R99, R99, R3 ;  /* 0x0000000363637220 */ /* 0x000fc40000410000 */
[-C--:B------:R-:W-:Y:S02]  /*6030*/  FMUL.FTZ R38, R38, R3.reuse ;  /* 0x0000000326267220 */ /* 0x080fe40000410000 */
[----:B------:R-:W-:Y:S01]  /*6040*/  FMUL.FTZ R39, R39, R3 ;  /* 0x0000000327277220 */ /* 0x000fe20000410000 */
[----:B---3--:R-:W-:Y:S01]  /*6050*/  F2FP.PACK_AB R7, R30, R29 ;  /* 0x0000001d1e07723e */ /* 0x008fe200000000ff */
[-C--:B------:R-:W-:Y:S01]  /*6060*/  FMUL.FTZ R40, R40, R34.reuse ;  /* 0x0000002228287220 */ /* 0x080fe20000410000 */
[----:B------:R-:W1:Y:S01]  /*6070*/  MUFU.EX2 R109, R109 ;  /* 0x0000006d006d7308 */ /* 0x000e620000000800 */
[----:B------:R-:W-:Y:S02]  /*6080*/  FMUL.FTZ R41, R41, R34 ;  /* 0x0000002229297220 */ /* 0x000fe40000410000 */
[-C--:B------:R-:W-:Y:S02]  /*6090*/  FMUL.FTZ R42, R42, R3.reuse ;  /* 0x000000032a2a7220 */ /* 0x080fe40000410000 */
[----:B------:R-:W-:Y:S01]  /*60a0*/  HMMA.16816.F32 R96, R4, R8, R96 ;  /* 0x000000080460723c */ /* 0x000fe20000001860 */
[----:B------:R-:W-:-:S02]  /*60b0*/  FMUL.FTZ R43, R43, R3 ;  /* 0x000000032b2b7220 */ /* 0x000fc40000410000 */
[-C--:B------:R-:W-:Y:S01]  /*60c0*/  FMUL.FTZ R44, R44, R34.reuse ;  /* 0x000000222c2c7220 */ /* 0x080fe20000410000 */
[----:B------:R-:W-:Y:S01]  /*60d0*/  MUFU.EX2 R108, R108 ;  /* 0x0000006c006c7308 */ /* 0x000fe20000000800 */
[-C--:B------:R-:W-:Y:S02]  /*60e0*/  FMUL.FTZ R45, R45, R34.reuse ;  /* 0x000000222d2d7220 */ /* 0x080fe40000410000 */
[-C--:B------:R-:W-:Y:S01]  /*60f0*/  FMUL.FTZ R46, R46, R3.reuse ;  /* 0x000000032e2e7220 */ /* 0x080fe20000410000 */
[----:B------:R-:W-:Y:S01]  /*6100*/  HMMA.16816.F32 R36, R4, R10, R36 ;  /* 0x0000000a0424723c */ /* 0x000fe20000001824 */
[----:B------:R-:W2:Y:S01]  /*6110*/  LDSM.16.MT88.4 R8, [R137+0x8000] ;  /* 0x008000008908783b */ /* 0x000ea20000004200 */
[----:B------:R-:W-:Y:S02]  /*6120*/  FMUL.FTZ R47, R47, R3 ;  /* 0x000000032f2f7220 */ /* 0x000fe40000410000 */
[-C--:B------:R-:W-:Y:S01]  /*6130*/  FMUL.FTZ R48, R48, R34.reuse ;  /* 0x0000002230307220 */ /* 0x080fe20000410000 */
[----:B------:R-:W-:Y:S01]  /*6140*/  MUFU.EX2 R111, R111 ;  /* 0x0000006f006f7308 */ /* 0x000fe20000000800 */
[----:B------:R-:W-:-:S02]  /*6150*/  FMUL.FTZ R49, R49, R34 ;  /* 0x0000002231317220 */ /* 0x000fc40000410000 */
[C---:B------:R-:W-:Y:S01]  /*6160*/  HMMA.16816.F32 R40, R4.reuse, R12, R40 ;  /* 0x0000000c0428723c */ /* 0x040fe20000001828 */
[-C--:B------:R-:W-:Y:S02]  /*6170*/  FMUL.FTZ R50, R50, R3.reuse ;  /* 0x0000000332327220 */ /* 0x080fe40000410000 */
[-C--:B------:R-:W-:Y:S02]  /*6180*/  FMUL.FTZ R51, R51, R3.reuse ;  /* 0x0000000333337220 */ /* 0x080fe40000410000 */
[-C--:B------:R-:W-:Y:S01]  /*6190*/  FMUL.FTZ R52, R52, R34.reuse ;  /* 0x0000002234347220 */ /* 0x080fe20000410000 */
[----:B------:R-:W-:Y:S01]  /*61a0*/  MUFU.EX2 R110, R110 ;  /* 0x0000006e006e7308 */ /* 0x000fe20000000800 */
[----:B------:R-:W-:Y:S01]  /*61b0*/  FMUL.FTZ R53, R53, R34 ;  /* 0x0000002235357220 */ /* 0x000fe20000410000 */
[----:B------:R-:W-:Y:S01]  /*61c0*/  HMMA.16816.F32 R44, R4, R14, R44 ;  /* 0x0000000e042c723c */ /* 0x000fe2000000182c */
[----:B------:R-:W3:Y:S01]  /*61d0*/  LDSM.16.MT88.4 R12, [R136+0x8000] ;  /* 0x00800000880c783b */ /* 0x000ee20000004200 */
[----:B------:R-:W-:-:S02]  /*61e0*/  FMUL.FTZ R54, R54, R3 ;  /* 0x0000000336367220 */ /* 0x000fc40000410000 */
[-C--:B------:R-:W-:Y:S02]  /*61f0*/  FMUL.FTZ R55, R55, R3.reuse ;  /* 0x0000000337377220 */ /* 0x080fe40000410000 */
[-C--:B------:R-:W-:Y:S01]  /*6200*/  FMUL.FTZ R56, R56, R34.reuse ;  /* 0x0000002238387220 */ /* 0x080fe20000410000 */
[----:B------:R-:W4:Y:S01]  /*6210*/  MUFU.EX2 R115, R115 ;  /* 0x0000007300737308 */ /* 0x000f220000000800 */
[-C--:B------:R-:W-:Y:S02]  /*6220*/  FMUL.FTZ R57, R57, R34.reuse ;  /* 0x0000002239397220 */ /* 0x080fe40000410000 */
[-C--:B------:R-:W-:Y:S02]  /*6230*/  FMUL.FTZ R58, R58, R3.reuse ;  /* 0x000000033a3a7220 */ /* 0x080fe40000410000 */
[----:B------:R-:W-:Y:S02]  /*6240*/  FMUL.FTZ R59, R59, R3 ;  /* 0x000000033b3b7220 */ /* 0x000fe40000410000 */
[-C--:B------:R-:W-:Y:S01]  /*6250*/  FMUL.FTZ R60, R60, R34.reuse ;  /* 0x000000223c3c7220 */ /* 0x080fe20000410000 */
[----:B------:R-:W-:Y:S01]  /*6260*/  MUFU.EX2 R113, R113 ;  /* 0x0000007100717308 */ /* 0x000fe20000000800 */
[----:B------:R-:W-:-:S02]  /*6270*/  FMUL.FTZ R61, R61, R34 ;  /* 0x000000223d3d7220 */ /* 0x000fc40000410000 */
[-C--:B------:R-:W-:Y:S02]  /*6280*/  FMUL.FTZ R62, R62, R3.reuse ;  /* 0x000000033e3e7220 */ /* 0x080fe40000410000 */
[-C--:B------:R-:W-:Y:S02]  /*6290*/  FMUL.FTZ R63, R63, R3.reuse ;  /* 0x000000033f3f7220 */ /* 0x080fe40000410000 */
[-C--:B------:R-:W-:Y:S01]  /*62a0*/  FMUL.FTZ R64, R64, R34.reuse ;  /* 0x0000002240407220 */ /* 0x080fe20000410000 */
[----:B------:R-:W5:Y:S01]  /*62b0*/  MUFU.EX2 R112, R112 ;  /* 0x0000007000707308 */ /* 0x000f620000000800 */
[----:B------:R-:W-:Y:S01]  /*62c0*/  FMUL.FTZ R65, R65, R34 ;  /* 0x0000002241417220 */ /* 0x000fe20000410000 */
[----:B--2---:R-:W-:Y:S01]  /*62d0*/  HMMA.16816.F32 R48, R4, R8, R48 ;  /* 0x000000080430723c */ /* 0x004fe20000001830 */
[-C--:B------:R-:W-:Y:S02]  /*62e0*/  FMUL.FTZ R66, R66, R3.reuse ;  /* 0x0000000342427220 */ /* 0x080fe40000410000 */
[----:B------:R-:W-:-:S02]  /*62f0*/  FMUL.FTZ R67, R67, R3 ;  /* 0x0000000343437220 */ /* 0x000fc40000410000 */
[-C--:B------:R-:W-:Y:S01]  /*6300*/  FMUL.FTZ R68, R68, R34.reuse ;  /* 0x0000002244447220 */ /* 0x080fe20000410000 */
[----:B------:R-:W-:Y:S01]  /*6310*/  MUFU.EX2 R118, R118 ;  /* 0x0000007600767308 */ /* 0x000fe20000000800 */
[-C--:B------:R-:W-:Y:S01]  /*6320*/  FMUL.FTZ R69, R69, R34.reuse ;  /* 0x0000002245457220 */ /* 0x080fe20000410000 */
[C---:B------:R-:W-:Y:S01]  /*6330*/  HMMA.16816.F32 R52, R4.reuse, R10, R52 ;  /* 0x0000000a0434723c */ /* 0x040fe20000001834 */
[----:B------:R-:W2:Y:S01]  /*6340*/  LDSM.16.MT88.4 R8, [R140+0xa000] ;  /* 0x00a000008c08783b */ /* 0x000ea20000004200 */
[-C--:B------:R-:W-:Y:S02]  /*6350*/  FMUL.FTZ R70, R70, R3.reuse ;  /* 0x0000000346467220 */ /* 0x080fe40000410000 */
[----:B------:R-:W-:Y:S02]  /*6360*/  FMUL.FTZ R71, R71, R3 ;  /* 0x0000000347477220 */ /* 0x000fe40000410000 */
[-C--:B------:R-:W-:Y:S01]  /*6370*/  FMUL.FTZ R72, R72, R34.reuse ;  /* 0x0000002248487220 */ /* 0x080fe20000410000 */
[----:B------:R-:W1:Y:S01]  /*6380*/  MUFU.EX2 R131, R131 ;  /* 0x0000008300837308 */ /* 0x000e620000000800 */
[----:B---3--:R-:W-:Y:S01]  /*6390*/  HMMA.16816.F32 R56, R4, R12, R56 ;  /* 0x0000000c0438723c */ /* 0x008fe20000001838 */
[----:B------:R-:W-:-:S02]  /*63a0*/  FMUL.FTZ R73, R73, R34 ;  /* 0x0000002249497220 */ /* 0x000fc40000410000 */
[-C--:B------:R-:W-:Y:S02]  /*63b0*/  FMUL.FTZ R74, R74, R3.reuse ;  /* 0x000000034a4a7220 */ /* 0x080fe40000410000 */
[-C--:B------:R-:W-:Y:S02]  /*63c0*/  FMUL.FTZ R75, R75, R3.reuse ;  /* 0x000000034b4b7220 */ /* 0x080fe40000410000 */
[-C--:B------:R-:W-:Y:S01]  /*63d0*/  FMUL.FTZ R92, R92, R34.reuse ;  /* 0x000000225c5c7220 */ /* 0x080fe20000410000 */
[----:B------:R-:W-:Y:S01]  /*63e0*/  HMMA.16816.F32 R60, R4, R14, R60 ;  /* 0x0000000e043c723c */ /* 0x000fe2000000183c */
[----:B------:R-:W3:Y:S01]  /*63f0*/  LDSM.16.MT88.4 R12, [R138+0xa000] ;  /* 0x00a000008a0c783b */ /* 0x000ee20000004200 */
[----:B------:R-:W-:Y:S01]  /*6400*/  FMUL.FTZ R93, R93, R34 ;  /* 0x000000225d5d7220 */ /* 0x000fe20000410000 */
[----:B------:R-:W-:Y:S01]  /*6410*/  MUFU.EX2 R116, R116 ;  /* 0x0000007400747308 */ /* 0x000fe20000000800 */
[-C--:B------:R-:W-:Y:S02]  /*6420*/  FMUL.FTZ R94, R94, R3.reuse ;  /* 0x000000035e5e7220 */ /* 0x080fe40000410000 */
[----:B------:R-:W-:-:S02]  /*6430*/  FMUL.FTZ R95, R95, R3 ;  /* 0x000000035f5f7220 */ /* 0x000fc40000410000 */
[-C--:B------:R-:W-:Y:S02]  /*6440*/  FMUL.FTZ R76, R76, R34.reuse ;  /* 0x000000224c4c7220 */ /* 0x080fe40000410000 */
[-C--:B------:R-:W-:Y:S01]  /*6450*/  FMUL.FTZ R77, R77, R34.reuse ;  /* 0x000000224d4d7220 */ /* 0x080fe20000410000 */
[----:B------:R-:W-:Y:S01]  /*6460*/  MUFU.EX2 R133, R133 ;  /* 0x0000008500857308 */ /* 0x000fe20000000800 */
[-C--:B------:R-:W-:Y:S02]  /*6470*/  FMUL.FTZ R78, R78, R3.reuse ;  /* 0x000000034e4e7220 */ /* 0x080fe40000410000 */
[-C--:B------:R-:W-:Y:S02]  /*6480*/  FMUL.FTZ R79, R79, R3.reuse ;  /* 0x000000034f4f7220 */ /* 0x080fe40000410000 */
[-C--:B------:R-:W-:Y:S02]  /*6490*/  FMUL.FTZ R80, R80, R34.reuse ;  /* 0x0000002250507220 */ /* 0x080fe40000410000 */
[----:B------:R-:W-:Y:S01]  /*64a0*/  FMUL.FTZ R81, R81, R34 ;  /* 0x0000002251517220 */ /* 0x000fe20000410000 */
[----:B------:R-:W-:Y:S01]  /*64b0*/  MUFU.EX2 R114, R114 ;  /* 0x0000007200727308 */ /* 0x000fe20000000800 */
[----:B------:R-:W-:-:S02]  /*64c0*/  FMUL.FTZ R82, R82, R3 ;  /* 0x0000000352527220 */ /* 0x000fc40000410000 */
[-C--:B------:R-:W-:Y:S02]  /*64d0*/  FMUL.FTZ R83, R83, R3.reuse ;  /* 0x0000000353537220 */ /* 0x080fe40000410000 */
[-C--:B------:R-:W-:Y:S01]  /*64e0*/  FMUL.FTZ R88, R88, R34.reuse ;  /* 0x0000002258587220 */ /* 0x080fe20000410000 */
[C---:B--2---:R-:W-:Y:S01]  /*64f0*/  HMMA.16816.F32 R64, R4.reuse, R8, R64 ;  /* 0x000000080440723c */ /* 0x044fe20000001840 */
[-C--:B------:R-:W-:Y:S01]  /*6500*/  FMUL.FTZ R89, R89, R34.reuse ;  /* 0x0000002259597220 */ /* 0x080fe20000410000 */
[----:B------:R-:W2:Y:S01]  /*6510*/  MUFU.EX2 R125, R125 ;  /* 0x0000007d007d7308 */ /* 0x000ea20000000800 */
[-C--:B------:R-:W-:Y:S02]  /*6520*/  FMUL.FTZ R90, R90, R3.reuse ;  /* 0x000000035a5a7220 */ /* 0x080fe40000410000 */
[-C--:B------:R-:W-:Y:S02]  /*6530*/  FMUL.FTZ R91, R91, R3.reuse ;  /* 0x000000035b5b7220 */ /* 0x080fe40000410000 */
[-C--:B------:R-:W-:Y:S01]  /*6540*/  FMUL.FTZ R84, R84, R34.reuse ;  /* 0x0000002254547220 */ /* 0x080fe20000410000 */
[----:B------:R-:W-:Y:S01]  /*6550*/  HMMA.16816.F32 R68, R4, R10, R68 ;  /* 0x0000000a0444723c */ /* 0x000fe20000001844 */
[----:B------:R-:W1:Y:S01]  /*6560*/  LDSM.16.MT88.4 R8, [R137+0xa000] ;  /* 0x00a000008908783b */ /* 0x000e620000004200 */
[----:B------:R-:W-:Y:S01]  /*6570*/  FMUL.FTZ R85, R85, R34 ;  /* 0x0000002255557220 */ /* 0x000fe20000410000 */
[----:B------:R-:W-:Y:S01]  /*6580*/  MUFU.EX2 R117, R117 ;  /* 0x0000007500757308 */ /* 0x000fe20000000800 */
[----:B------:R-:W-:-:S02]  /*6590*/  FMUL.FTZ R86, R86, R3 ;  /* 0x0000000356567220 */ /* 0x000fc40000410000 */
[-C--:B------:R-:W-:Y:S02]  /*65a0*/  FMUL.FTZ R87, R87, R3.reuse ;  /* 0x0000000357577220 */ /* 0x080fe40000410000 */
[C---:B---3--:R-:W-:Y:S01]  /*65b0*/  HMMA.16816.F32 R72, R4.reuse, R12, R72 ;  /* 0x0000000c0448723c */ /* 0x048fe20000001848 */
[----:B------:R-:W-:Y:S02]  /*65c0*/  FFMA.FTZ R31, R171, R34, R31 ;  /* 0x00000022ab1f7223 */ /* 0x000fe4000001001f */
[----:B------:R-:W3:Y:S01]  /*65d0*/  MUFU.EX2 R124, R124 ;  /* 0x0000007c007c7308 */ /* 0x000ee20000000800 */
[----:B------:R-:W-:Y:S02]  /*65e0*/  FFMA.FTZ R32, R169, R3, R32 ;  /* 0x00000003a9207223 */ /* 0x000fe40000010020 */
[----:B------:R-:W-:Y:S02]  /*65f0*/  FADD.FTZ R28, R28, R31 ;  /* 0x0000001f1c1c7221 */ /* 0x000fe40000010000 */
[----:B------:R-:W-:Y:S01]  /*6600*/  HMMA.16816.F32 R92, R4, R14, R92 ;  /* 0x0000000e045c723c */ /* 0x000fe2000000185c */
[----:B------:R-:W2:Y:S01]  /*6610*/  LDSM.16.MT88.4 R12, [R140+0x8800] ;  /* 0x008800008c0c783b */ /* 0x000ea20000004200 */
[----:B------:R-:W-:Y:S01]  /*6620*/  FADD.FTZ R32, R25, R32 ;  /* 0x0000002019207221 */ /* 0x000fe20000010000 */
[----:B------:R-:W-:Y:S01]  /*6630*/  MUFU.EX2 R105, R105 ;  /* 0x0000006900697308 */ /* 0x000fe20000000800 */
[----:B------:R-:W-:Y:S01]  /*6640*/  FADD.FTZ R3, R27, R28 ;  /* 0x0000001c1b037221 */ /* 0x000fe20000010000 */
[----:B------:R-:W-:-:S03]  /*6650*/  MOV R28, R0 ;  /* 0x00000000001c7202 */ /* 0x000fc60000000f00 */
[C---:B------:R-:W-:Y:S01]  /*6660*/  HMMA.16816.F32 R88, R4.reuse, R16, R88 ;  /* 0x000000100458723c */ /* 0x040fe20000001858 */
[----:B------:R-:W-:Y:S02]  /*6670*/  FADD.FTZ R3, R26, R3 ;  /* 0x000000031a037221 */ /* 0x000fe40000010000 */
[----:B------:R-:W2:Y:S05]  /*6680*/  MUFU.EX2 R106, R106 ;  /* 0x0000006a006a7308 */ /* 0x000eaa0000000800 */
[C---:B------:R-:W-:Y:S01]  /*6690*/  HMMA.16816.F32 R84, R4.reuse, R18, R84 ;  /* 0x000000120454723c */ /* 0x040fe20000001854 */
[----:B------:R-:W3:Y:S02]  /*66a0*/  LDSM.16.MT88.4 R16, [R136+0x8800] ;  /* 0x008800008810783b */ /* 0x000ee40000004200 */
[----:B------:R-:W-:Y:S05]  /*66b0*/  MUFU.EX2 R35, R35 ;  /* 0x0000002300237308 */ /* 0x000fea0000000800 */
[C---:B-1----:R-:W-:Y:S03]  /*66c0*/  HMMA.16816.F32 R76, R4.reuse, R8, R76 ;  /* 0x00000008044c723c */ /* 0x042fe6000000184c */
[----:B------:R-:W1:Y:S05]  /*66d0*/  MUFU.EX2 R126, R126 ;  /* 0x0000007e007e7308 */ /* 0x000e6a0000000800 */
[----:B------:R-:W-:Y:S01]  /*66e0*/  HMMA.16816.F32 R80, R4, R10, R80 ;  /* 0x0000000a0450723c */ /* 0x000fe20000001850 */
[----:B------:R-:W1:Y:S02]  /*66f0*/  LDSM.16.MT88.4 R8, [R138+0x8800] ;  /* 0x008800008a08783b */ /* 0x000e640000004200 */
[----:B------:R-:W-:Y:S04]  /*6700*/  MUFU.EX2 R33, R33 ;  /* 0x0000002100217308 */ /* 0x000fe80000000800 */
[----:B------:R-:W-:Y:S01]  /*6710*/  F2FP.PACK_AB R4, R109, R100 ;  /* 0x000000646d04723e */ /* 0x000fe200000000ff */
[----:B------:R-:W-:Y:S01]  /*6720*/  FADD.FTZ R100, R100, R3 ;  /* 0x0000000364647221 */ /* 0x000fe20000010000 */
[----:B----4-:R-:W-:-:S02]  /*6730*/  F2FP.PACK_AB R5, R115, R110 ;  /* 0x0000006e7305723e */ /* 0x010fc400000000ff */
[----:B------:R-:W-:Y:S01]  /*6740*/  F2FP.PACK_AB R6, R111, R108 ;  /* 0x0000006c6f06723e */ /* 0x000fe200000000ff */
[----:B------:R-:W-:Y:S01]  /*6750*/  FADD.FTZ R109, R109, R100 ;  /* 0x000000646d6d7221 */ /* 0x000fe20000010000 */
[----:B-----5:R-:W-:Y:S02]  /*6760*/  F2FP.PACK_AB R7, R112, R113 ;  /* 0x000000717007723e */ /* 0x020fe400000000ff */
[-C--:B------:R-:W-:Y:S01]  /*6770*/  MOV R100, R24.reuse ;  /* 0x0000001800647202 */ /* 0x080fe20000000f00 */
[----:B------:R-:W-:Y:S01]  /*6780*/  FADD.FTZ R108, R108, R109 ;  /* 0x0000006d6c6c7221 */ /* 0x000fe20000010000 */
[----:B------:R-:W-:-:S03]  /*6790*/  @P3 MOV R100, R24 ;  /* 0x0000001800643202 */ /* 0x000fc60000000f00 */
[----:B--2---:R-:W-:Y:S01]  /*67a0*/  HMMA.16816.F32 R96, R4, R12, R96 ;  /* 0x0000000c0460723c */ /* 0x004fe20000001860 */
[----:B------:R-:W-:-:S07]  /*67b0*/  FADD.FTZ R111, R111, R108 ;  /* 0x0000006c6f6f7221 */ /* 0x000fce0000010000 */
[C---:B------:R-:W-:Y:S01]  /*67c0*/  HMMA.16816.F32 R36, R4.reuse, R14, R36 ;  /* 0x0000000e0424723c */ /* 0x040fe20000001824 */
[----:B------:R-:W2:Y:S07]  /*67d0*/  LDSM.16.MT88.4 R12, [R140+0xa800] ;  /* 0x00a800008c0c783b */ /* 0x000eae0000004200 */
[C---:B---3--:R-:W-:Y:S08]  /*67e0*/  HMMA.16816.F32 R56, R4.reuse, R16, R56 ;  /* 0x000000100438723c */ /* 0x048ff00000001838 */
[C---:B-1----:R-:W-:Y:S08]  /*67f0*/  HMMA.16816.F32 R40, R4.reuse, R8, R40 ;  /* 0x000000080428723c */ /* 0x042ff00000001828 */
[C---:B------:R-:W-:Y:S01]  /*6800*/  HMMA.16816.F32 R44, R4.reuse, R10, R44 ;  /* 0x0000000a042c723c */ /* 0x040fe2000000182c */
[----:B------:R-:W1:Y:S07]  /*6810*/  LDSM.16.MT88.4 R8, [R138+0xa800] ;  /* 0x00a800008a08783b */ /* 0x000e6e0000004200 */
[C---:B------:R-:W-:Y:S01]  /*6820*/  HMMA.16816.F32 R60, R4.reuse, R18, R60 ;  /* 0x00000012043c723c */ /* 0x040fe2000000183c */
[----:B------:R-:W3:Y:S07]  /*6830*/  LDSM.16.MT88.4 R16, [R137+0xa800] ;  /* 0x00a800008910783b */ /* 0x000eee0000004200 */
[C---:B------:R-:W-:Y:S08]  /*6840*/  HMMA.16816.F32 R48, R4.reuse, R20, R48 ;  /* 0x000000140430723c */ /* 0x040ff00000001830 */
[C---:B--2---:R-:W-:Y:S08]  /*6850*/  HMMA.16816.F32 R64, R4.reuse, R12, R64 ;  /* 0x0000000c0440723c */ /* 0x044ff00000001840 */
[C---:B------:R-:W-:Y:S01]  /*6860*/  HMMA.16816.F32 R68, R4.reuse, R14, R68 ;  /* 0x0000000e0444723c */ /* 0x040fe20000001844 */
[----:B------:R-:W2:Y:S07]  /*6870*/  LDSM.16.MT88.4 R12, [R136+0xa800] ;  /* 0x00a80000880c783b */ /* 0x000eae0000004200 */
[C---:B------:R-:W-:Y:S01]  /*6880*/  HMMA.16816.F32 R52, R4.reuse, R22, R52 ;  /* 0x000000160434723c */ /* 0x040fe20000001834 */
[----:B------:R-:W-:Y:S07]  /*6890*/  LDSM.16.MT88.4 R20, [R136+0xb000] ;  /* 0x00b000008814783b */ /* 0x000fee0000004200 */
[C---:B-1----:R-:W-:Y:S08]  /*68a0*/  HMMA.16816.F32 R72, R4.reuse, R8, R72 ;  /* 0x000000080448723c */ /* 0x042ff00000001848 */
[C---:B------:R-:W-:Y:S01]  /*68b0*/  HMMA.16816.F32 R92, R4.reuse, R10, R92 ;  /* 0x0000000a045c723c */ /* 0x040fe2000000185c */
[----:B------:R-:W1:Y:S07]  /*68c0*/  LDSM.16.MT88.4 R8, [R137+0x9000] ;  /* 0x009000008908783b */ /* 0x000e6e0000004200 */
[C---:B---3--:R-:W-:Y:S08]  /*68d0*/  HMMA.16816.F32 R76, R4.reuse, R16, R76 ;  /* 0x00000010044c723c */ /* 0x048ff0000000184c */
[C---:B------:R-:W-:Y:S01]  /*68e0*/  HMMA.16816.F32 R80, R4.reuse, R18, R80 ;  /* 0x000000120450723c */ /* 0x040fe20000001850 */
[----:B------:R-:W3:Y:S07]  /*68f0*/  LDSM.16.MT88.4 R16, [R140+0x9000] ;  /* 0x009000008c10783b */ /* 0x000eee0000004200 */
[C---:B--2---:R-:W-:Y:S08]  /*6900*/  HMMA.16816.F32 R88, R4.reuse, R12, R88 ;  /* 0x0000000c0458723c */ /* 0x044ff00000001858 */
[----:B------:R-:W-:Y:S01]  /*6910*/  HMMA.16816.F32 R84, R4, R14, R84 ;  /* 0x0000000e0454723c */ /* 0x000fe20000001854 */
[----:B------:R-:W2:Y:S06]  /*6920*/  LDSM.16.MT88.4 R12, [R138+0x9000] ;  /* 0x009000008a0c783b */ /* 0x000eac0000004200 */
[----:B------:R-:W-:Y:S01]  /*6930*/  F2FP.PACK_AB R4, R131, R118 ;  /* 0x000000768304723e */ /* 0x000fe200000000ff */
[----:B------:R-:W-:Y:S01]  /*6940*/  FADD.FTZ R118, R118, R111 ;  /* 0x0000006f76767221 */ /* 0x000fe20000010000 */
[----:B------:R-:W-:-:S02]  /*6950*/  F2FP.PACK_AB R5, R125, R114 ;  /* 0x000000727d05723e */ /* 0x000fc400000000ff */
[----:B------:R-:W-:Y:S01]  /*6960*/  F2FP.PACK_AB R6, R133, R116 ;  /* 0x000000748506723e */ /* 0x000fe200000000ff */
[----:B------:R-:W-:Y:S01]  /*6970*/  FADD.FTZ R131, R131, R118 ;  /* 0x0000007683837221 */ /* 0x000fe20000010000 */
[----:B------:R-:W-:-:S03]  /*6980*/  F2FP.PACK_AB R7, R124, R117 ;  /* 0x000000757c07723e */ /* 0x000fc600000000ff */
[----:B------:R-:W-:-:S04]  /*6990*/  FADD.FTZ R116, R116, R131 ;  /* 0x0000008374747221 */ /* 0x000fc80000010000 */
[C---:B-1----:R-:W-:Y:S08]  /*69a0*/  HMMA.16816.F32 R48, R4.reuse, R8, R48 ;  /* 0x000000080430723c */ /* 0x042ff00000001830 */
[C---:B------:R-:W-:Y:S01]  /*69b0*/  HMMA.16816.F32 R52, R4.reuse, R10, R52 ;  /* 0x0000000a0434723c */ /* 0x040fe20000001834 */
[----:B------:R-:W1:Y:S07]  /*69c0*/  LDSM.16.MT88.4 R8, [R138+0xb000] ;  /* 0x00b000008a08783b */ /* 0x000e6e0000004200 */
[C---:B---3--:R-:W-:Y:S08]  /*69d0*/  HMMA.16816.F32 R96, R4.reuse, R16, R96 ;  /* 0x000000100460723c */ /* 0x048ff00000001860 */
[C---:B--2---:R-:W-:Y:S08]  /*69e0*/  HMMA.16816.F32 R40, R4.reuse, R12, R40 ;  /* 0x0000000c0428723c */ /* 0x044ff00000001828 */
[C---:B------:R-:W-:Y:S01]  /*69f0*/  HMMA.16816.F32 R44, R4.reuse, R14, R44 ;  /* 0x0000000e042c723c */ /* 0x040fe2000000182c */
[----:B------:R-:W2:Y:S07]  /*6a00*/  LDSM.16.MT88.4 R12, [R140+0xb000] ;  /* 0x00b000008c0c783b */ /* 0x000eae0000004200 */
[C---:B------:R-:W-:Y:S01]  /*6a10*/  HMMA.16816.F32 R36, R4.reuse, R18, R36 ;  /* 0x000000120424723c */ /* 0x040fe20000001824 */
[----:B------:R-:W3:Y:S07]  /*6a20*/  LDSM.16.MT88.4 R16, [R136+0x9000] ;  /* 0x009000008810783b */ /* 0x000eee0000004200 */
[C---:B------:R-:W-:Y:S01]  /*6a30*/  HMMA.16816.F32 R88, R4.reuse, R20, R88 ;  /* 0x000000140458723c */ /* 0x040fe20000001858 */
[----:B------:R-:W-:Y:S07]  /*6a40*/  MUFU.EX2 R20, R104 ;  /* 0x0000006800147308 */ /* 0x000fee0000000800 */
[C---:B-1----:R-:W-:Y:S07]  /*6a50*/  HMMA.16816.F32 R72, R4.reuse, R8, R72 ;  /* 0x000000080448723c */ /* 0x042fee0000001848 */
[--C-:B------:R-:W-:Y:S01]  /*6a60*/  FFMA.FTZ R8, R120, c[0x0][0x23c], -R107.reuse ;  /* 0x00008f0078087a23 */ /* 0x100fe2000001086b */
[----:B------:R-:W-:Y:S01]  /*6a70*/  HMMA.16816.F32 R92, R4, R10, R92 ;  /* 0x0000000a045c723c */ /* 0x000fe2000000185c */
[----:B------:R-:W-:-:S02]  /*6a80*/  FFMA.FTZ R120, R121, c[0x0][0x23c], -R107 ;  /* 0x00008f0079787a23 */ /* 0x000fc4000001086b */
[----:B------:R1:W-:Y:S05]  /*6a90*/  MUFU.EX2 R107, R8 ;  /* 0x00000008006b7308 */ /* 0x0003ea0000000800 */
[C---:B------:R-:W-:Y:S03]  /*6aa0*/  HMMA.16816.F32 R84, R4.reuse, R22, R84 ;  /* 0x000000160454723c */ /* 0x040fe60000001854 */
[----:B------:R-:W4:Y:S05]  /*6ab0*/  MUFU.EX2 R120, R120 ;  /* 0x0000007800787308 */ /* 0x000f2a0000000800 */
[C---:B--2---:R-:W-:Y:S01]  /*6ac0*/  HMMA.16816.F32 R64, R4.reuse, R12, R64 ;  /* 0x0000000c0440723c */ /* 0x044fe20000001840 */
[----:B-1----:R-:W-:Y:S07]  /*6ad0*/  LDSM.16.MT88.4 R8, [R137+0x9800] ;  /* 0x009800008908783b */ /* 0x002fee0000004200 */
[C---:B------:R-:W-:Y:S01]  /*6ae0*/  HMMA.16816.F32 R68, R4.reuse, R14, R68 ;  /* 0x0000000e0444723c */ /* 0x040fe20000001844 */
[----:B------:R-:W1:Y:S07]  /*6af0*/  LDSM.16.MT88.4 R12, [R137+0xb000] ;  /* 0x00b00000890c783b */ /* 0x000e6e0000004200 */
[C---:B---3--:R-:W-:Y:S08]  /*6b00*/  HMMA.16816.F32 R56, R4.reuse, R16, R56 ;  /* 0x000000100438723c */ /* 0x048ff00000001838 */
[C---:B------:R-:W-:Y:S01]  /*6b10*/  HMMA.16816.F32 R60, R4.reuse, R18, R60 ;  /* 0x00000012043c723c */ /* 0x040fe2000000183c */
[----:B------:R-:W2:Y:S07]  /*6b20*/  LDSM.16.MT88.4 R16, [R140+0x9800] ;  /* 0x009800008c10783b */ /* 0x000eae0000004200 */
[C---:B-1----:R-:W-:Y:S08]  /*6b30*/  HMMA.16816.F32 R76, R4.reuse, R12, R76 ;  /* 0x0000000c044c723c */ /* 0x042ff0000000184c */
[----:B------:R-:W-:Y:S01]  /*6b40*/  HMMA.16816.F32 R80, R4, R14, R80 ;  /* 0x0000000e0450723c */ /* 0x000fe20000001850 */
[----:B------:R-:W1:Y:S06]  /*6b50*/  LDSM.16.MT88.4 R12, [R138+0x9800] ;  /* 0x009800008a0c783b */ /* 0x000e6c0000004200 */
[----:B------:R-:W-:-:S02]  /*6b60*/  F2FP.PACK_AB R4, R106, R105 ;  /* 0x000000696a04723e */ /* 0x000fc400000000ff */
[----:B------:R-:W-:Y:S02]  /*6b70*/  F2FP.PACK_AB R5, R126, R35 ;  /* 0x000000237e05723e */ /* 0x000fe400000000ff */
[----:B----4-:R-:W-:Y:S02]  /*6b80*/  F2FP.PACK_AB R6, R120, R107 ;  /* 0x0000006b7806723e */ /* 0x010fe400000000ff */
[----:B------:R-:W-:-:S07]  /*6b90*/  F2FP.PACK_AB R7, R20, R33 ;  /* 0x000000211407723e */ /* 0x000fce00000000ff */
[C---:B------:R-:W-:Y:S08]  /*6ba0*/  HMMA.16816.F32 R48, R4.reuse, R8, R48 ;  /* 0x000000080430723c */ /* 0x040ff00000001830 */
        /* <DEDUP_REMOVED lines=8> */
[C---:B---3--:R-:W-:Y:S07]  /*6c30*/  HMMA.16816.F32 R72, R4.reuse, R8, R72 ;  /* 0x000000080448723c */ /* 0x048fee0000001848 */
[----:B------:R-:W-:Y:S01]  /*6c40*/  FADD.FTZ R9, R29, R32 ;  /* 0x000000201d097221 */ /* 0x000fe20000010000 */
[----:B------:R-:W-:Y:S03]  /*6c50*/  HMMA.16816.F32 R92, R4, R10, R92 ;  /* 0x0000000a045c723c */ /* 0x000fe6000000185c */
[----:B------:R-:W-:-:S04]  /*6c60*/  FADD.FTZ R9, R30, R9 ;  /* 0x000000091e097221 */ /* 0x000fc80000010000 */
[----:B------:R-:W-:Y:S01]  /*6c70*/  FADD.FTZ R8, R110, R9 ;  /* 0x000000096e087221 */ /* 0x000fe20000010000 */
[----:B--2---:R-:W-:Y:S03]  /*6c80*/  HMMA.16816.F32 R56, R4, R16, R56 ;  /* 0x000000100438723c */ /* 0x004fe60000001838 */
[----:B------:R-:W-:-:S04]  /*6c90*/  FADD.FTZ R8, R115, R8 ;  /* 0x0000000873087221 */ /* 0x000fc80000010000 */
[----:B------:R-:W-:Y:S01]  /*6ca0*/  FADD.FTZ R3, R113, R8 ;  /* 0x0000000871037221 */ /* 0x000fe20000010000 */
[----:B------:R-:W-:Y:S01]  /*6cb0*/  HMMA.16816.F32 R60, R4, R18, R60 ;  /* 0x00000012043c723c */ /* 0x000fe2000000183c */
[----:B------:R-:W2:Y:S02]  /*6cc0*/  LDSM.16.MT88.4 R16, [R137+0xb800] ;  /* 0x00b800008910783b */ /* 0x000ea40000004200 */
[----:B------:R-:W-:-:S04]  /*6cd0*/  FADD.FTZ R3, R112, R3 ;  /* 0x0000000370037221 */ /* 0x000fc80000010000 */
[----:B------:R-:W-:Y:S01]  /*6ce0*/  FADD.FTZ R8, R114, R3 ;  /* 0x0000000372087221 */ /* 0x000fe20000010000 */
[----:B-1----:R-:W-:Y:S01]  /*6cf0*/  HMMA.16816.F32 R64, R4, R12, R64 ;  /* 0x0000000c0440723c */ /* 0x002fe20000001840 */
[-C--:B------:R-:W-:Y:S02]  /*6d00*/  MOV R3, R2.reuse ;  /* 0x0000000200037202 */ /* 0x080fe40000000f00 */
[----:B------:R-:W-:Y:S01]  /*6d10*/  FADD.FTZ R8, R125, R8 ;  /* 0x000000087d087221 */ /* 0x000fe20000010000 */
[----:B------:R-:W-:-:S03]  /*6d20*/  @P3 MOV R3, R2 ;  /* 0x0000000200033202 */ /* 0x000fc60000000f00 */
[----:B------:R-:W-:Y:S01]  /*6d30*/  FADD.FTZ R117, R117, R8 ;  /* 0x0000000875757221 */ /* 0x000fe20000010000 */
[----:B------:R-:W-:Y:S01]  /*6d40*/  HMMA.16816.F32 R68, R4, R14, R68 ;  /* 0x0000000e0444723c */ /* 0x000fe20000001844 */
[----:B------:R-:W1:Y:S01]  /*6d50*/  LDSM.16.MT88.4 R12, [R136+0xb800] ;  /* 0x00b80000880c783b */ /* 0x000e620000004200 */
        /* <DEDUP_REMOVED lines=10> */
[C---:B--2---:R-:W-:Y:S08]  /*6e00*/  HMMA.16816.F32 R76, R4.reuse, R16, R76 ;  /* 0x00000010044c723c */ /* 0x044ff0000000184c */
[C---:B------:R-:W-:Y:S08]  /*6e10*/  HMMA.16816.F32 R80, R4.reuse, R18, R80 ;  /* 0x000000120450723c */ /* 0x040ff00000001850 */
[C---:B-1----:R-:W-:Y:S08]  /*6e20*/  HMMA.16816.F32 R88, R4.reuse, R12, R88 ;  /* 0x0000000c0458723c */ /* 0x042ff00000001858 */
[----:B------:R-:W-:Y:S01]  /*6e30*/  HMMA.16816.F32 R84, R4, R14, R84 ;  /* 0x0000000e0454723c */ /* 0x000fe20000001854 */
[----:B------:R-:W-:Y:S05]  /*6e40*/  @!UPT UIADD3 URZ, URZ, URZ, URZ ;  /* 0x0000003f3f3ff290 */ /* 0x000fea000fffe03f */
[----:B------:R-:W-:Y:S11]  /*6e50*/  @P3 BRA `(.L_x_572) ;  /* 0x0000001000003947 */ /* 0x000ff60003800000 */
.L_x_568:
[----:B------:R-:W-:-:S07]  /*6e60*/  IADD3 R168, R28, -0x1, RZ ;  /* 0xffffffff1ca87810 */ /* 0x000fce0007ffe0ff */
.L_x_572:
[----:B------:R-:W-:-:S13]  /*6e70*/  ISETP.GE.AND P0, PT, R168, RZ, PT ;  /* 0x000000ffa800720c */ /* 0x000fda0003f06270 */
[----:B------:R-:W-:Y:S05]  /*6e80*/  @!P0 BRA `(.L_x_573) ;  /* 0x0000249000008947 */ /* 0x000fea0003800000 */
[----:B------:R-:W-:Y:S01]  /*6e90*/  IMAD.MOV.U32 R0, RZ, RZ, R3 ;  /* 0x000000ffff007224 */ /* 0x000fe200078e0003 */
[----:B------:R-:W-:Y:S01]  /*6ea0*/  ISETP.GE.AND P3, PT, R164, c[0x0][0x220], PT ;  /* 0x00008800a4007a0c */ /* 0x000fe20003f66270 */
[----:B------:R-:W-:Y:S01]  /*6eb0*/  IMAD.MOV.U32 R101, RZ, RZ, R100 ;  /* 0x000000ffff657224 */ /* 0x000fe200078e0064 */
[----:B------:R-:W-:Y:S01]  /*6ec0*/  ISETP.GE.AND P2, PT, R156, c[0x0][0x220], PT ;  /* 0x000088009c007a0c */ /* 0x000fe20003f46270 */
[----:B------:R-:W-:Y:S01]  /*6ed0*/  IMAD.MOV.U32 R173, RZ, RZ, R129 ;  /* 0x000000ffffad7224 */ /* 0x000fe200078e0081 */
[----:B------:R-:W-:Y:S01]  /*6ee0*/  MOV R172, R102 ;  /* 0x0000006600ac7202 */ /* 0x000fe20000000f00 */
[----:B------:R-:W-:Y:S05]  /*6ef0*/  BRA `(.L_x_574) ;  /* 0x0000048000007947 */ /* 0x000fea0003800000 */
.L_x_576:
[----:B------:R1:W-:Y:S01]  /*6f00*/  @P3 STS.128 [R155+0x4000], RZ ;  /* 0x004000ff9b003388 */ /* 0x0003e20000000c00 */
[----:B------:R-:W-:Y:S04]  /*6f10*/  IADD3 R2, R168, -0x1, RZ ;  /* 0xffffffffa8027810 */ /* 0x000fe80007ffe0ff */
[----:B------:R-:W-:Y:S01]  /*6f20*/  SHF.R.S32.HI R103, RZ, 0x1f, R2 ;  /* 0x0000001fff677819 */ /* 0x000fe20000011402 */
[----:B------:R-:W-:Y:S04]  /*6f30*/  IMAD.WIDE.U32 R104, R2, c[0x0][0x198], RZ ;  /* 0x0000660002687a25 */ /* 0x000fe800078e00ff */
[----:B------:R-:W-:Y:S01]  /*6f40*/  IMAD R103, R103, c[0x0][0x198], RZ ;  /* 0x0000660067677a24 */ /* 0x000fe200078e02ff */
[----:B------:R-:W-:Y:S03]  /*6f50*/  LEA R102, P1, R104, R158, 0x6 ;  /* 0x0000009e68667211 */ /* 0x000fe600078230ff */
[----:B------:R-:W-:Y:S01]  /*6f60*/  IMAD R103, R2, c[0x0][0x19c], R103 ;  /* 0x0000670002677a24 */ /* 0x000fe200078e0267 */
[----:B------:R-:W-:Y:S02]  /*6f70*/  @!P3 LEA R116, P6, R102, c[0x0][0x168], 0x1 ;  /* 0x00005a006674ba11 */ /* 0x000fe400078c08ff */
[----:B------:R-:W-:Y:S01]  /*6f80*/  IADD3 R2, P0, R149, R102, RZ ;  /* 0x0000006695027210 */ /* 0x000fe20007f1e0ff */
[----:B------:R-:W-:Y:S03]  /*6f90*/  IMAD.IADD R103, R105, 0x1, R103 ;  /* 0x0000000169677824 */ /* 0x000fe600078e0267 */
[C---:B------:R-:W-:Y:S02]  /*6fa0*/  IADD3 R100, P5, R149.reuse, R2, RZ ;  /* 0x0000000295647210 */ /* 0x040fe40007fbe0ff */
[----:B------:R-:W-:Y:S02]  /*6fb0*/  LEA.HI.X R103, R104, R163, R103, 0x6, P1 ;  /* 0x000000a368677211 */ /* 0x000fe400008f3467 */
[C---:B------:R-:W-:Y:S02]  /*6fc0*/  @!P2 LEA R104, P1, R102.reuse, c[0x0][0x168], 0x1 ;  /* 0x00005a006668aa11 */ /* 0x040fe400078208ff */
[C-C-:B------:R-:W-:Y:S02]  /*6fd0*/  @!P3 LEA.HI.X R117, R102.reuse, c[0x0][0x16c], R103.reuse, 0x1, P6 ;  /* 0x00005b006675ba11 */ /* 0x140fe400030f0c67 */
        /* <DEDUP_REMOVED lines=8> */
[C-C-:B------:R-:W-:Y:S01]  /*7060*/  @!P3 LEA.HI.X R107, R2.reuse, c[0x0][0x16c], R103.reuse, 0x1, P6 ;  /* 0x00005b00026bba11 */ /* 0x140fe200030f0c67 */
[----:B------:R1:W-:Y:S01]  /*7070*/  @P2 STS.128 [R155+0x6000], RZ ;  /* 0x006000ff9b002388 */ /* 0x0003e20000000c00 */
[--C-:B------:R-:W-:Y:S01]  /*7080*/  @!P2 LEA.HI.X R109, R2, c[0x0][0x16c], R103.reuse, 0x1, P1 ;  /* 0x00005b00026daa11 */ /* 0x100fe200008f0c67 */
[----:B------:R-:W-:Y:S01]  /*7090*/  IMAD.X R103, R148, 0x1, R103, P5 ;  /* 0x0000000194677824 */ /* 0x000fe200028e0667 */
[C---:B------:R-:W-:Y:S01]  /*70a0*/  @!P3 LEA R114, P6, R100.reuse, c[0x0][0x168], 0x1 ;  /* 0x00005a006472ba11 */ /* 0x040fe200078c08ff */
[----:B------:R-:W-:Y:S01]  /*70b0*/  @!PT LDS RZ, [RZ] ;  /* 0x00000000fffff984 */ /* 0x000fe20000000800 */
[----:B------:R-:W-:Y:S01]  /*70c0*/  @!PT LDS RZ, [RZ] ;  /* 0x00000000fffff984 */ /* 0x000fe20000000800 */
[----:B------:R-:W-:Y:S01]  /*70d0*/  @!PT LDS RZ, [RZ] ;  /* 0x00000000fffff984 */ /* 0x000fe20000000800 */
[----:B------:R1:W-:Y:S01]  /*70e0*/  @!P2 LDGSTS.E.BYPASS.LTC128B.128 [R155+0x6000], [R104.64+0x80] ;  /* 0x06000080689bafae */ /* 0x0003e2000b901d46 */
[C---:B------:R-:W-:Y:S02]  /*70f0*/  @!P2 LEA R110, P1, R100.reuse, c[0x0][0x168], 0x1 ;  /* 0x00005a00646eaa11 */ /* 0x040fe400078208ff */
[C-C-:B------:R-:W-:Y:S01]  /*7100*/  @!P3 LEA.HI.X R115, R100.reuse, c[0x0][0x16c], R103.reuse, 0x1, P6 ;  /* 0x00005b006473ba11 */ /* 0x140fe200030f0c67 */
[----:B------:R1:W-:Y:S01]  /*7110*/  @P3 STS.128 [R155+0x4800], RZ ;  /* 0x004800ff9b003388 */ /* 0x0003e20000000c00 */
[--C-:B------:R-:W-:Y:S02]  /*7120*/  @!P2 LEA.HI.X R111, R100, c[0x0][0x16c], R103.reuse, 0x1, P1 ;  /* 0x00005b00646faa11 */ /* 0x100fe400008f0c67 */
[----:B------:R-:W-:Y:S01]  /*7130*/  IADD3 R3, P0, R149, R100, RZ ;  /* 0x0000006495037210 */ /* 0x000fe20007f1e0ff */
[----:B------:R-:W-:Y:S01]  /*7140*/  @!PT LDS RZ, [RZ] ;  /* 0x00000000fffff984 */ /* 0x000fe20000000800 */
[----:B------:R-:W-:Y:S01]  /*7150*/  @!PT LDS RZ, [RZ] ;  /* 0x00000000fffff984 */ /* 0x000fe20000000800 */
[----:B------:R-:W-:Y:S01]  /*7160*/  @!PT LDS RZ, [RZ] ;  /* 0x00000000fffff984 */ /* 0x000fe20000000800 */
[----:B------:R1:W-:Y:S03]  /*7170*/  @!P3 LDGSTS.E.BYPASS.LTC128B.128 [R155+0x4800], [R106.64] ;  /* 0x048000006a9bbfae */ /* 0x0003e6000b901d46 */
[C---:B------:R-:W-:Y:S01]  /*7180*/  @!P3 LEA R112, P5, R3.reuse, c[0x0][0x168], 0x1 ;  /* 0x00005a000370ba11 */ /* 0x040fe200078a08ff */
[----:B------:R1:W-:Y:S01]  /*7190*/  @P2 STS.128 [R155+0x6800], RZ ;  /* 0x006800ff9b002388 */ /* 0x0003e20000000c00 */
[----:B------:R-:W-:Y:S01]  /*71a0*/  IMAD.X R2, R148, 0x1, R103, P0 ;  /* 0x0000000194027824 */ /* 0x000fe200000e0667 */
[C---:B------:R-:W-:Y:S02]  /*71b0*/  @!P2 LEA R102, P0, R3.reuse, c[0x0][0x168], 0x1 ;  /* 0x00005a000366aa11 */ /* 0x040fe400078008ff */
[----:B------:R-:W-:Y:S01]  /*71c0*/  @!PT LDS RZ, [RZ] ;  /* 0x00000000fffff984 */ /* 0x000fe20000000800 */
[----:B------:R-:W-:Y:S01]  /*71d0*/  @!PT LDS RZ, [RZ] ;  /* 0x00000000fffff984 */ /* 0x000fe20000000800 */
[----:B------:R-:W-:Y:S01]  /*71e0*/  @!PT LDS RZ, [RZ] ;  /* 0x00000000fffff984 */ /* 0x000fe20000000800 */
[----:B------:R1:W-:Y:S02]  /*71f0*/  @!P2 LDGSTS.E.BYPASS.LTC128B.128 [R155+0x6800], [R108.64+0x80] ;  /* 0x068000806c9bafae */ /* 0x0003e4000b901d46 */
[C-C-:B------:R-:W-:Y:S02]  /*7200*/  @!P3 LEA.HI.X R113, R3.reuse, c[0x0][0x16c], R2.reuse, 0x1, P5 ;  /* 0x00005b000371ba11 */ /* 0x140fe400028f0c02 */
[----:B------:R1:W-:Y:S01]  /*7210*/  @P3 STS.128 [R155+0x5000], RZ ;  /* 0x005000ff9b003388 */ /* 0x0003e20000000c00 */
[----:B------:R-:W-:Y:S03]  /*7220*/  @!P2 LEA.HI.X R103, R3, c[0x0][0x16c], R2, 0x1, P0 ;  /* 0x00005b000367aa11 */ /* 0x000fe600000f0c02 */
        /* <DEDUP_REMOVED lines=21> */
.L_x_574:
[----:B------:R-:W-:Y:S04]  /*7380*/  DEPBAR.LE SB0, 0x0 ;  /* 0x000080000000791a */ /* 0x000fe80000000000 */
[----:B------:R-:W-:Y:S01]  /*7390*/  BAR.SYNC.DEFER_BLOCKING 0x0 ;  /* 0x0000000000007b1d */ /* 0x000fe20000010000 */
[----:B------:R-:W-:Y:S01]  /*73a0*/  SHF.R.S32.HI R2, RZ, 0x1f, R168 ;  /* 0x0000001fff027819 */ /* 0x000fe200000114a8 */
[----:B------:R-:W-:Y:S02]  /*73b0*/  IMAD R103, R150, R168, RZ ;  /* 0x000000a896677224 */ /* 0x000fe400078e02ff */
[-C--:B------:R-:W-:Y:S04]  /*73c0*/  IMAD.WIDE.U32 R174, R168, R151.reuse, R172 ;  /* 0x00000097a8ae7225 */ /* 0x080fe800078e00ac */
[----:B------:R-:W-:Y:S01]  /*73d0*/  IMAD R103, R2, R151, R103 ;  /* 0x0000009702677224 */ /* 0x000fe200078e0267 */
[C---:B------:R-:W-:Y:S02]  /*73e0*/  @!P3 LEA R186, P4, R174.reuse, c[0x0][0x170], 0x1 ;  /* 0x00005c00aebaba11 */ /* 0x040fe400078808ff */
[C---:B------:R-:W-:Y:S01]  /*73f0*/  @!P2 LEA R176, P1, R174.reuse, c[0x0][0x170], 0x1 ;  /* 0x00005c00aeb0aa11 */ /* 0x040fe200078208ff */
[----:B------:R-:W-:Y:S01]  /*7400*/  IMAD.IADD R103, R175, 0x1, R103 ;  /* 0x00000001af677824 */ /* 0x000fe200078e0267 */
[C---:B------:R-:W-:Y:S04]  /*7410*/  IADD3 R2, P0, R161.reuse, R174, RZ ;  /* 0x000000aea1027210 */ /* 0x040fe80007f1e0ff */
[C-C-:B------:R-:W-:Y:S02]  /*7420*/  @!P3 LEA.HI.X R187, R174.reuse, c[0x0][0x174], R103.reuse, 0x1, P4 ;  /* 0x00005d00aebbba11 */ /* 0x140fe400020f0c67 */
[--C-:B------:R-:W-:Y:S01]  /*7430*/  @!P2 LEA.HI.X R177, R174, c[0x0][0x174], R103.reuse, 0x1, P1 ;  /* 0x00005d00aeb1aa11 */ /* 0x100fe200008f0c67 */
[----:B------:R-:W-:Y:S01]  /*7440*/  IMAD.X R103, R160, 0x1, R103, P0 ;  /* 0x00000001a0677824 */ /* 0x000fe200000e0667 */
[C---:B------:R-:W-:Y:S02]  /*7450*/  @!P3 LEA R178, P5, R2.reuse, c[0x0][0x170], 0x1 ;  /* 0x00005c0002b2ba11 */ /* 0x040fe400078a08ff */
[C---:B------:R-:W-:Y:S01]  /*7460*/  @!P2 LEA R174, P1, R2.reuse, c[0x0][0x170], 0x1 ;  /* 0x00005c0002aeaa11 */ /* 0x040fe200078208ff */
[----:B------:R-:W-:Y:S01]  /*7470*/  @P3 STS.128 [R155+0x8000], RZ ;  /* 0x008000ff9b003388 */ /* 0x000fe20000000c00 */
[C-C-:B------:R-:W-:Y:S02]  /*7480*/  @!P3 LEA.HI.X R179, R2.reuse, c[0x0][0x174], R103.reuse, 0x1, P5 ;  /* 0x00005d0002b3ba11 */ /* 0x140fe400028f0c67 */
[C---:B------:R-:W-:Y:S01]  /*7490*/  IADD3 R100, P4, R161.reuse, R2, RZ ;  /* 0x00000002a1647210 */ /* 0x040fe20007f9e0ff */
[----:B------:R-:W-:Y:S01]  /*74a0*/  @!PT LDS RZ, [RZ] ;  /* 0x00000000fffff984 */ /* 0x000fe20000000800 */
[----:B------:R-:W-:Y:S01]  /*74b0*/  @!PT LDS RZ, [RZ] ;  /* 0x00000000fffff984 */ /* 0x000fe20000000800 */
[----:B------:R-:W-:Y:S01]  /*74c0*/  @!PT LDS RZ, [RZ] ;  /* 0x00000000fffff984 */ /* 0x000fe20000000800 */
[----:B------:R1:W-:Y:S01]  /*74d0*/  @!P3 LDGSTS.E.BYPASS.LTC128B.128 [R155+0x8000], [R186.64] ;  /* 0x08000000ba9bbfae */ /* 0x0003e2000b901d46 */
[--C-:B------:R-:W-:Y:S02]  /*74e0*/  @!P2 LEA.HI.X R175, R2, c[0x0][0x174], R103.reuse, 0x1, P1 ;  /* 0x00005d0002afaa11 */ /* 0x100fe400008f0c67 */
[----:B------:R-:W-:Y:S01]  /*74f0*/  @!P3 LEA R184, P5, R100, c[0x0][0x170], 0x1 ;  /* 0x00005c0064b8ba11 */ /* 0x000fe200078a08ff */
[----:B------:R-:W-:Y:S01]  /*7500*/  @P2 STS.128 [R155+0xa000], RZ ;  /* 0x00a000ff9b002388 */ /* 0x000fe20000000c00 */
[----:B------:R-:W-:Y:S01]  /*7510*/  IMAD.X R103, R160, 0x1, R103, P4 ;  /* 0x00000001a0677824 */ /* 0x000fe200020e0667 */
[C---:B------:R-:W-:Y:S02]  /*7520*/  @!P2 LEA R180, P1, R100.reuse, c[0x0][0x170], 0x1 ;  /* 0x00005c0064b4aa11 */ /* 0x040fe400078208ff */
[----:B------:R-:W-:Y:S01]  /*7530*/  @!PT LDS RZ, [RZ] ;  /* 0x00000000fffff984 */ /* 0x000fe20000000800 */
[----:B------:R-:W-:Y:S01]  /*7540*/  @!PT LDS RZ, [RZ] ;  /* 0x00000000fffff984 */ /* 0x000fe20000000800 */
[----:B------:R-:W-:Y:S01]  /*7550*/  @!PT LDS RZ, [RZ] ;  /* 0x00000000fffff984 */ /* 0x000fe20000000800 */
[----:B------:R1:W-:Y:S01]  /*7560*/  @!P2 LDGSTS.E.BYPASS.LTC128B.128 [R155+0xa000], [R176.64+0x80] ;  /* 0x0a000080b09bafae */ /* 0x0003e2000b901d46 */
[----:B------:R-:W-:Y:S02]  /*7570*/  IADD3 R3, P0, R161, R100, RZ ;  /* 0x00000064a1037210 */ /* 0x000fe40007f1e0ff */
        /* <DEDUP_REMOVED lines=11> */
[----:B------:R-:W-:Y:S01]  /*7630*/  @P2 STS.128 [R155+0xa800], RZ ;  /* 0x00a800ff9b002388 */ /* 0x000fe20000000c00 */
[----:B------:R-:W-:Y:S02]  /*7640*/  @!P2 LEA.HI.X R103, R3, c[0x0][0x174], R2, 0x1, P0 ;  /* 0x00005d000367aa11 */ /* 0x000fe400000f0c02 */
[----:B------:R-:W-:Y:S01]  /*7650*/  ISETP.GT.AND P4, PT, R168, RZ, PT ;  /* 0x000000ffa800720c */ /* 0x000fe20003f84270 */
        /* <DEDUP_REMOVED lines=25> */
[----:B------:R-:W2:Y:S04]  /*77f0*/  LDSM.16.M88.4 R108, [R146+0x4000] ;  /* 0x00400000926c783b */ /* 0x000ea80000000200 */
[----:B------:R-:W3:Y:S04]  /*7800*/  LDSM.16.M88.4 R112, [R146+0x4800] ;  /* 0x004800009270783b */ /* 0x000ee80000000200 */
[----:B------:R-:W4:Y:S04]  /*7810*/  LDSM.16.M88.4 R116, [R146+0x5000] ;  /* 0x005000009274783b */ /* 0x000f280000000200 */
[----:B------:R-:W0:Y:S04]  /*7820*/  LDGDEPBAR ;  /* 0x00000000000079af */ /* 0x000e280000000000 */
[----:B------:R-:W5:Y:S04]  /*7830*/  LDSM.16.M88.4 R120, [R146+0x5800] ;  /* 0x005800009278783b */ /* 0x000f680000000200 */
[----:B------:R-:W-:Y:S04]  /*7840*/  LDSM.16.M88.4 R124, [R145] ;  /* 0x00000000917c783b */ /* 0x000fe80000000200 */
[----:B------:R-:W1:Y:S04]  /*7850*/  LDSM.16.M88.4 R128, [R144] ;  /* 0x000000009080783b */ /* 0x000e680000000200 */
[----:B------:R-:W1:Y:S01]  /*7860*/  LDSM.16.M88.4 R132, [R144+0x800] ;  /* 0x000800009084783b */ /* 0x000e620000000200 */
[C---:B--2---:R-:W-:Y:S08]  /*7870*/  HMMA.16816.F32 R4, R104.reuse, R108, RZ ;  /* 0x0000006c6804723c */ /* 0x044ff000000018ff */
[C---:B------:R-:W-:Y:S01]  /*7880*/  HMMA.16816.F32 R8, R104.reuse, R110, RZ ;  /* 0x0000006e6808723c */ /* 0x040fe200000018ff */
[----:B------:R-:W2:Y:S07]  /*7890*/  LDSM.16.M88.4 R108, [R144+0x1000] ;  /* 0x00100000906c783b */ /* 0x000eae0000000200 */
[C---:B---3--:R-:W-:Y:S08]  /*78a0*/  HMMA.16816.F32 R12, R104.reuse, R112, RZ ;  /* 0x00000070680c723c */ /* 0x048ff000000018ff */
[C---:B------:R-:W-:Y:S01]  /*78b0*/  HMMA.16816.F32 R16, R104.reuse, R114, RZ ;  /* 0x000000726810723c */ /* 0x040fe200000018ff */
[----:B------:R-:W3:Y:S07]  /*78c0*/  LDSM.16.M88.4 R112, [R144+0x1800] ;  /* 0x001800009070783b */ /* 0x000eee0000000200 */
[C---:B----4-:R-:W-:Y:S08]  /*78d0*/  HMMA.16816.F32 R20, R104.reuse, R116, RZ ;  /* 0x000000746814723c */ /* 0x050ff000000018ff */
[C---:B------:R-:W-:Y:S01]  /*78e0*/  HMMA.16816.F32 R24, R104.reuse, R118, RZ ;  /* 0x000000766818723c */ /* 0x040fe200000018ff */
[----:B------:R-:W-:Y:S07]  /*78f0*/  LDSM.16.M88.4 R116, [R139+0x4000] ;  /* 0x004000008b74783b */ /* 0x000fee0000000200 */
[C---:B-----5:R-:W-:Y:S08]  /*7900*/  HMMA.16816.F32 R28, R104.reuse, R120, RZ ;  /* 0x00000078681c723c */ /* 0x060ff000000018ff */
[----:B------:R-:W-:Y:S01]  /*7910*/  HMMA.16816.F32 R32, R104, R122, RZ ;  /* 0x0000007a6820723c */ /* 0x000fe200000018ff */
[----:B------:R-:W4:Y:S04]  /*7920*/  LDSM.16.M88.4 R104, [R143] ;  /* 0x000000008f68783b */ /* 0x000f280000000200 */
[----:B------:R-:W5:Y:S03]  /*7930*/  LDSM.16.M88.4 R120, [R139+0x4800] ;  /* 0x004800008b78783b */ /* 0x000f660000000200 */
[C---:B-1----:R-:W-:Y:S08]  /*7940*/  HMMA.16816.F32 R4, R124.reuse, R128, R4 ;  /* 0x000000807c04723c */ /* 0x042ff00000001804 */
[C---:B------:R-:W-:Y:S01]  /*7950*/  HMMA.16816.F32 R8, R124.reuse, R130, R8 ;  /* 0x000000827c08723c */ /* 0x040fe20000001808 */
[----:B------:R-:W1:Y:S07]  /*7960*/  LDSM.16.M88.4 R128, [R139+0x5000] ;  /* 0x005000008b80783b */ /* 0x000e6e0000000200 */
[C---:B------:R-:W-:Y:S08]  /*7970*/  HMMA.16816.F32 R12, R124.reuse, R132, R12 ;  /* 0x000000847c0c723c */ /* 0x040ff0000000180c */
[C---:B------:R-:W-:Y:S08]  /*7980*/  HMMA.16816.F32 R16, R124.reuse, R134, R16 ;  /* 0x000000867c10723c */ /* 0x040ff00000001810 */
[C---:B--2---:R-:W-:Y:S08]  /*7990*/  HMMA.16816.F32 R20, R124.reuse, R108, R20 ;  /* 0x0000006c7c14723c */ /* 0x044ff00000001814 */
[C---:B------:R-:W-:Y:S01]  /*79a0*/  HMMA.16816.F32 R24, R124.reuse, R110, R24 ;  /* 0x0000006e7c18723c */ /* 0x040fe20000001818 */
[----:B------:R-:W2:Y:S07]  /*79b0*/  LDSM.16.M88.4 R108, [R139+0x5800] ;  /* 0x005800008b6c783b */ /* 0x000eae0000000200 */
[C---:B---3--:R-:W-:Y:S08]  /*79c0*/  HMMA.16816.F32 R28, R124.reuse, R112, R28 ;  /* 0x000000707c1c723c */ /* 0x048ff0000000181c */
[----:B------:R-:W-:Y:S01]  /*79d0*/  HMMA.16816.F32 R32, R124, R114, R32 ;  /* 0x000000727c20723c */ /* 0x000fe20000001820 */
[----:B------:R-:W-:Y:S04]  /*79e0*/  LDSM.16.M88.4 R112, [R142] ;  /* 0x000000008e70783b */ /* 0x000fe80000000200 */
[----:B------:R-:W-:Y:S03]  /*79f0*/  LDSM.16.M88.4 R124, [R141+0x800] ;  /* 0x000800008d7c783b */ /* 0x000fe60000000200 */
[C---:B----4-:R-:W-:Y:S08]  /*7a00*/  HMMA.16816.F32 R4, R104.reuse, R116, R4 ;  /* 0x000000746804723c */ /* 0x050ff00000001804 */
[C---:B------:R-:W-:Y:S01]  /*7a10*/  HMMA.16816.F32 R8, R104.reuse, R118, R8 ;  /* 0x000000766808723c */ /* 0x040fe20000001808 */
[----:B------:R-:W3:Y:S07]  /*7a20*/  LDSM.16.M88.4 R116, [R141] ;  /* 0x000000008d74783b */ /* 0x000eee0000000200 */
[C---:B-----5:R-:W-:Y:S08]  /*7a30*/  HMMA.16816.F32 R12, R104.reuse, R120, R12 ;  /* 0x00000078680c723c */ /* 0x060ff0000000180c */
[C---:B------:R-:W-:Y:S01]  /*7a40*/  HMMA.16816.F32 R16, R104.reuse, R122, R16 ;  /* 0x0000007a6810723c */ /* 0x040fe20000001810 */
[----:B------:R-:W4:Y:S07]  /*7a50*/  LDSM.16.M88.4 R120, [R141+0x1000] ;  /* 0x001000008d78783b */ /* 0x000f2e0000000200 */
[C---:B-1----:R-:W-:Y:S08]  /*7a60*/  HMMA.16816.F32 R20, R104.reuse, R128, R20 ;  /* 0x000000806814723c */ /* 0x042ff00000001814 */
[C---:B------:R-:W-:Y:S01]  /*7a70*/  HMMA.16816.F32 R24, R104.reuse, R130, R24 ;  /* 0x000000826818723c */ /* 0x040fe20000001818 */
[----:B------:R-:W1:Y:S07]  /*7a80*/  LDSM.16.M88.4 R128, [R141+0x1800] ;  /* 0x001800008d80783b */ /* 0x000e6e0000000200 */
[C---:B--2---:R-:W-:Y:S08]  /*7a90*/  HMMA.16816.F32 R28, R104.reuse, R108, R28 ;  /* 0x0000006c681c723c */ /* 0x044ff0000000181c */
[----:B------:R-:W-:Y:S01]  /*7aa0*/  HMMA.16816.F32 R32, R104, R110, R32 ;  /* 0x0000006e6820723c */ /* 0x000fe20000001820 */
[----:B------:R-:W-:Y:S04]  /*7ab0*/  LDSM.16.M88.4 R104, [R147+0x2000] ;  /* 0x002000009368783b */ /* 0x000fe80000000200 */
[----:B------:R-:W2:Y:S03]  /*7ac0*/  LDSM.16.M88.4 R108, [R146+0x6000] ;  /* 0x00600000926c783b */ /* 0x000ea60000000200 */
        /* <DEDUP_REMOVED lines=8> */
[----:B------:R-:W4:Y:S07]  /*7b50*/  LDSM.16.M88.4 R120, [R146+0x7800] ;  /* 0x007800009278783b */ /* 0x000f2e0000000200 */
[C---:B-1----:R-:W-:Y:S08]  /*7b60*/  HMMA.16816.F32 R28, R112.reuse, R128, R28 ;  /* 0x00000080701c723c */ /* 0x042ff0000000181c */
[----:B------:R-:W-:Y:S01]  /*7b70*/  HMMA.16816.F32 R32, R112, R130, R32 ;  /* 0x000000827020723c */ /* 0x000fe20000001820 */
[----:B------:R-:W-:Y:S04]  /*7b80*/  LDSM.16.M88.4 R112, [R144+0x2000] ;  /* 0x002000009070783b */ /* 0x000fe80000000200 */
[----:B------:R-:W-:Y:S03]  /*7b90*/  LDSM.16.M88.4 R128, [R144+0x3000] ;  /* 0x003000009080783b */ /* 0x000fe60000000200 */
[C---:B--2---:R-:W-:Y:S08]  /*7ba0*/  HMMA.16816.F32 R4, R104.reuse, R108, R4 ;  /* 0x0000006c6804723c */ /* 0x044ff00000001804 */
[C---:B------:R-:W-:Y:S01]  /*7bb0*/  HMMA.16816.F32 R8, R104.reuse, R110, R8 ;  /* 0x0000006e6808723c */ /* 0x040fe20000001808 */
[----:B------:R-:W1:Y:S07]  /*7bc0*/  LDSM.16.M88.4 R108, [R145+0x2000] ;  /* 0x00200000916c783b */ /* 0x000e6e0000000200 */
[C---:B---3--:R-:W-:Y:S08]  /*7bd0*/  HMMA.16816.F32 R12, R104.reuse, R116, R12 ;  /* 0x00000074680c723c */ /* 0x048ff0000000180c */
[C---:B------:R-:W-:Y:S01]  /*7be0*/  HMMA.16816.F32 R16, R104.reuse, R118, R16 ;  /* 0x000000766810723c */ /* 0x040fe20000001810 */
[----:B------:R-:W2:Y:S07]  /*7bf0*/  LDSM.16.M88.4 R116, [R144+0x2800] ;  /* 0x002800009074783b */ /* 0x000eae0000000200 */
[C---:B-----5:R-:W-:Y:S08]  /*7c00*/  HMMA.16816.F32 R20, R104.reuse, R124, R20 ;  /* 0x0000007c6814723c */ /* 0x060ff00000001814 */
[C---:B------:R-:W-:Y:S01]  /*7c10*/  HMMA.16816.F32 R24, R104.reuse, R126, R24 ;  /* 0x0000007e6818723c */ /* 0x040fe20000001818 */
[----:B------:R-:W3:Y:S07]  /*7c20*/  LDSM.16.M88.4 R124, [R144+0x3800] ;  /* 0x00380000907c783b */ /* 0x000eee0000000200 */
[C---:B----4-:R-:W-:Y:S08]  /*7c30*/  HMMA.16816.F32 R28, R104.reuse, R120, R28 ;  /* 0x00000078681c723c */ /* 0x050ff0000000181c */
[----:B------:R-:W-:Y:S01]  /*7c40*/  HMMA.16816.F32 R32, R104, R122, R32 ;  /* 0x0000007a6820723c */ /* 0x000fe20000001820 */
[----:B------:R-:W-:Y:S04]  /*7c50*/  LDSM.16.M88.4 R104, [R143+0x2000] ;  /* 0x002000008f68783b */ /* 0x000fe80000000200 */
[----:B------:R-:W-:Y:S03]  /*7c60*/  LDSM.16.M88.4 R120, [R139+0x7000] ;  /* 0x007000008b78783b */ /* 0x000fe60000000200 */
[C---:B-1----:R-:W-:Y:S08]  /*7c70*/  HMMA.16816.F32 R4, R108.reuse, R112, R4 ;  /* 0x000000706c04723c */ /* 0x042ff00000001804 */
[C---:B------:R-:W-:Y:S01]  /*7c80*/  HMMA.16816.F32 R8, R108.reuse, R114, R8 ;  /* 0x000000726c08723c */ /* 0x040fe20000001808 */
[----:B------:R-:W1:Y:S07]  /*7c90*/  LDSM.16.M88.4 R112, [R139+0x6000] ;  /* 0x006000008b70783b */ /* 0x000e6e0000000200 */
[C---:B--2---:R-:W-:Y:S08]  /*7ca0*/  HMMA.16816.F32 R12, R108.reuse, R116, R12 ;  /* 0x000000746c0c723c */ /* 0x044ff0000000180c */
[C---:B------:R-:W-:Y:S01]  /*7cb0*/  HMMA.16816.F32 R16, R108.reuse, R118, R16 ;  /* 0x000000766c10723c */ /* 0x040fe20000001810 */
[----:B------:R-:W2:Y:S07]  /*7cc0*/  LDSM.16.M88.4 R116, [R139+0x6800] ;  /* 0x006800008b74783b */ /* 0x000eae0000000200 */
[C---:B------:R-:W-:Y:S08]  /*7cd0*/  HMMA.16816.F32 R20, R108.reuse, R128, R20 ;  /* 0x000000806c14723c */ /* 0x040ff00000001814 */
[C---:B------:R-:W-:Y:S01]  /*7ce0*/  HMMA.16816.F32 R24, R108.reuse, R130, R24 ;  /* 0x000000826c18723c */ /* 0x040fe20000001818 */
[----:B------:R-:W4:Y:S07]  /*7cf0*/  LDSM.16.M88.4 R128, [R139+0x7800] ;  /* 0x007800008b80783b */ /* 0x000f2e0000000200 */
[C---:B---3--:R-:W-:Y:S08]  /*7d00*/  HMMA.16816.F32 R28, R108.reuse, R124, R28 ;  /* 0x0000007c6c1c723c */ /* 0x048ff0000000181c */
        /* <DEDUP_REMOVED lines=11> */
[----:B------:R-:W3:Y:S01]  /*7dc0*/  LDSM.16.M88.4 R120, [R141+0x3000] ;  /* 0x003000008d78783b */ /* 0x000ee20000000200 */
[----:B------:R-:W-:Y:S04]  /*7dd0*/  DEPBAR.LE SB0, 0x0 ;  /* 0x000080000000791a */ /* 0x000fe80000000000 */
[----:B------:R-:W-:Y:S02]  /*7de0*/  BAR.SYNC.DEFER_BLOCKING 0x0 ;  /* 0x0000000000007b1d */ /* 0x000fe40000010000 */
[C---:B----4-:R-:W-:Y:S08]  /*7df0*/  HMMA.16816.F32 R28, R104.reuse, R128, R28 ;  /* 0x00000080681c723c */ /* 0x050ff0000000181c */
[----:B------:R-:W-:Y:S08]  /*7e00*/  HMMA.16816.F32 R32, R104, R130, R32 ;  /* 0x000000826820723c */ /* 0x000ff00000001820 */
[C---:B-1----:R-:W-:Y:S08]  /*7e10*/  HMMA.16816.F32 R4, R108.reuse, R112, R4 ;  /* 0x000000706c04723c */ /* 0x042ff00000001804 */
[C---:B------:R-:W-:Y:S08]  /*7e20*/  HMMA.16816.F32 R8, R108.reuse, R114, R8 ;  /* 0x000000726c08723c */ /* 0x040ff00000001808 */
[C---:B--2---:R-:W-:Y:S08]  /*7e30*/  HMMA.16816.F32 R12, R108.reuse, R116, R12 ;  /* 0x000000746c0c723c */ /* 0x044ff0000000180c */
[C---:B------:R-:W-:Y:S08]  /*7e40*/  HMMA.16816.F32 R16, R108.reuse, R118, R16 ;  /* 0x000000766c10723c */ /* 0x040ff00000001810 */
[C---:B---3--:R-:W-:Y:S08]  /*7e50*/  HMMA.16816.F32 R20, R108.reuse, R120, R20 ;  /* 0x000000786c14723c */ /* 0x048ff00000001814 */
[C---:B------:R-:W-:Y:S08]  /*7e60*/  HMMA.16816.F32 R24, R108.reuse, R122, R24 ;  /* 0x0000007a6c18723c */ /* 0x040ff00000001818 */
[C---:B------:R-:W-:Y:S08]  /*7e70*/  HMMA.16816.F32 R28, R108.reuse, R124, R28 ;  /* 0x0000007c6c1c723c */ /* 0x040ff0000000181c */
[----:B------:R-:W-:Y:S01]  /*7e80*/  HMMA.16816.F32 R32, R108, R126, R32 ;  /* 0x0000007e6c20723c */ /* 0x000fe20000001820 */
[----:B------:R-:W-:-:S07]  /*7e90*/  @P4 BRA `(.L_x_576) ;  /* 0xfffff06000004947 */ /* 0x000fce000383ffff */
.L_x_575:
[----:B------:R-:W-:Y:S01]  /*7ea0*/  FMNMX.FTZ R2, R4, R101, !PT ;  /* 0x0000006504027209 */ /* 0x000fe20007810000 */
[----:B-1----:R-:W-:Y:S01]  /*7eb0*/  LDSM.16.MT88.4 R108, [R138+0x8000] ;  /* 0x008000008a6c783b */ /* 0x002fe20000004200 */
        /* <DEDUP_REMOVED lines=87> */
[--C-:B------:R-:W-:Y:S02]  /*8430*/  FFMA.FTZ R132, R27, c[0x0][0x23c], -R119.reuse ;  /* 0x00008f001b847a23 */ /* 0x100fe40000010877 */
        /* <DEDUP_REMOVED lines=32> */
[C---:B------:R-:W-:Y:S01]  /*8640*/  FMUL.FTZ R12, R2.reuse, R92 ;  /* 0x0000005c020c7220 */ /* 0x040fe20000410000 */
[----:B------:R-:W-:Y:S01]  /*8650*/  MUFU.EX2 R130, R130 ;  /* 0x0000008200827308 */ /* 0x000fe20000000800 */
[--C-:B------:R-:W-:Y:S02]  /*8660*/  FFMA.FTZ R121, R13, c[0x0][0x23c], -R122.reuse ;  /* 0x00008f000d797a23 */ /* 0x100fe4000001087a */
[----:B------:R-:W-:Y:S01]  /*8670*/  FMUL.FTZ R13, R2, R93 ;  /* 0x0000005d020d7220 */ /* 0x000fe20000410000 */
[----:B---3--:R-:W-:Y:S01]  /*8680*/  F2FP.PACK_AB R99, R118, R117 ;  /* 0x000000757663723e */ /* 0x008fe200000000ff */
[--C-:B------:R-:W-:Y:S02]  /*8690*/  FFMA.FTZ R123, R14, c[0x0][0x23c], -R119.reuse ;  /* 0x00008f000e7b7a23 */ /* 0x100fe40000010877 */
[C---:B------:R-:W-:Y:S02]  /*86a0*/  FMUL.FTZ R14, R0.reuse, R94 ;  /* 0x0000005e000e7220 */ /* 0x040fe40000410000 */
[--C-:B------:R-:W-:Y:S01]  /*86b0*/  FFMA.FTZ R124, R15, c[0x0][0x23c], -R119.reuse ;  /* 0x00008f000f7c7a23 */ /* 0x100fe20000010877 */
[----:B------:R-:W-:Y:S01]  /*86c0*/  MUFU.EX2 R120, R120 ;  /* 0x0000007800787308 */ /* 0x000fe20000000800 */
[C---:B-1----:R-:W-:Y:S05]  /*86d0*/  HMMA.16816.F32 R8, R96.reuse, R104, R8 ;  /* 0x000000686008723c */ /* 0x042fea0000001808 */
[----:B------:R-:W-:Y:S02]  /*86e0*/  FMUL.FTZ R15, R0, R95 ;  /* 0x0000005f000f7220 */ /* 0x000fe40000410000 */
[----:B------:R-:W-:Y:S01]  /*86f0*/  LDSM.16.MT88.4 R92, [R136+0xa000] ;  /* 0x00a00000885c783b */ /* 0x000fe20000004200 */
[C---:B------:R-:W-:Y:S01]  /*8700*/  HMMA.16816.F32 R36, R96.reuse, R106, R36 ;  /* 0x0000006a6024723c */ /* 0x040fe20000001824 */
[----:B------:R-:W1:Y:S03]  /*8710*/  MUFU.EX2 R121, R121 ;  /* 0x0000007900797308 */ /* 0x000e660000000800 */
[C---:B------:R-:W-:Y:S02]  /*8720*/  FMUL.FTZ R72, R2.reuse, R72 ;  /* 0x0000004802487220 */ /* 0x040fe40000410000 */
[----:B------:R-:W-:Y:S01]  /*8730*/  FMUL.FTZ R73, R2, R73 ;  /* 0x0000004902497220 */ /* 0x000fe20000410000 */
[----:B------:R-:W2:Y:S01]  /*8740*/  LDSM.16.MT88.4 R104, [R136+0x8000] ;  /* 0x008000008868783b */ /* 0x000ea20000004200 */
[C---:B------:R-:W-:Y:S03]  /*8750*/  HMMA.16816.F32 R40, R96.reuse, R108, R40 ;  /* 0x0000006c6028723c */ /* 0x040fe60000001828 */
[----:B------:R-:W-:Y:S01]  /*8760*/  MUFU.EX2 R123, R123 ;  /* 0x0000007b007b7308 */ /* 0x000fe20000000800 */
[C---:B------:R-:W-:Y:S02]  /*8770*/  FMUL.FTZ R74, R0.reuse, R74 ;  /* 0x0000004a004a7220 */ /* 0x040fe40000410000 */
[----:B------:R-:W-:Y:S02]  /*8780*/  FMUL.FTZ R75, R0, R75 ;  /* 0x0000004b004b7220 */ /* 0x000fe40000410000 */
[C---:B------:R-:W-:Y:S01]  /*8790*/  HMMA.16816.F32 R44, R96.reuse, R110, R44 ;  /* 0x0000006e602c723c */ /* 0x040fe2000000182c */
[----:B------:R-:W3:Y:S03]  /*87a0*/  LDSM.16.MT88.4 R108, [R140+0xa000] ;  /* 0x00a000008c6c783b */ /* 0x000ee60000004200 */
[C---:B------:R-:W-:Y:S01]  /*87b0*/  FMUL.FTZ R76, R2.reuse, R76 ;  /* 0x0000004c024c7220 */ /* 0x040fe20000410000 */
[----:B------:R-:W4:Y:S01]  /*87c0*/  MUFU.EX2 R124, R124 ;  /* 0x0000007c007c7308 */ /* 0x000f220000000800 */
[----:B------:R-:W-:Y:S02]  /*87d0*/  FMUL.FTZ R77, R2, R77 ;  /* 0x0000004d024d7220 */ /* 0x000fe40000410000 */
[C---:B------:R-:W-:Y:S04]  /*87e0*/  HMMA.16816.F32 R48, R96.reuse, R112, R48 ;  /* 0x000000706030723c */ /* 0x040fe80000001830 */
[C---:B------:R-:W-:Y:S02]  /*87f0*/  FMUL.FTZ R78, R0.reuse, R78 ;  /* 0x0000004e004e7220 */ /* 0x040fe40000410000 */
[----:B------:R-:W-:Y:S01]  /*8800*/  FMUL.FTZ R79, R0, R79 ;  /* 0x0000004f004f7220 */ /* 0x000fe20000410000 */
[----:B------:R-:W-:Y:S01]  /*8810*/  MUFU.EX2 R131, R131 ;  /* 0x0000008300837308 */ /* 0x000fe20000000800 */
[C---:B------:R-:W-:Y:S01]  /*8820*/  HMMA.16816.F32 R52, R96.reuse, R114, R52 ;  /* 0x000000726034723c */ /* 0x040fe20000001834 */
[----:B------:R-:W5:Y:S03]  /*8830*/  LDSM.16.MT88.4 R112, [R138+0xa000] ;  /* 0x00a000008a70783b */ /* 0x000f660000004200 */
[--C-:B------:R-:W-:Y:S02]  /*8840*/  FFMA.FTZ R125, R16, c[0x0][0x23c], -R122.reuse ;  /* 0x00008f00107d7a23 */ /* 0x100fe4000001087a */
[----:B------:R-:W-:Y:S02]  /*8850*/  FFMA.FTZ R126, R17, c[0x0][0x23c], -R122 ;  /* 0x00008f00117e7a23 */ /* 0x000fe4000001087a */
[--C-:B------:R-:W-:Y:S01]  /*8860*/  FFMA.FTZ R127, R18, c[0x0][0x23c], -R119.reuse ;  /* 0x00008f00127f7a23 */ /* 0x100fe20000010877 */
[----:B------:R-:W-:Y:S03]  /*8870*/  MUFU.EX2 R132, R132 ;  /* 0x0000008400847308 */ /* 0x000fe60000000800 */
[----:B------:R-:W-:Y:S02]  /*8880*/  FFMA.FTZ R128, R19, c[0x0][0x23c], -R119 ;  /* 0x00008f0013807a23 */ /* 0x000fe40000010877 */
[C---:B------:R-:W-:Y:S01]  /*8890*/  FMUL.FTZ R80, R2.reuse, R80 ;  /* 0x0000005002507220 */ /* 0x040fe20000410000 */
[C---:B--2---:R-:W-:Y:S03]  /*88a0*/  HMMA.16816.F32 R56, R96.reuse, R104, R56 ;  /* 0x000000686038723c */ /* 0x044fe60000001838 */
[----:B------:R-:W-:Y:S01]  /*88b0*/  FMUL.FTZ R81, R2, R81 ;  /* 0x0000005102517220 */ /* 0x000fe20000410000 */
[----:B------:R-:W-:Y:S01]  /*88c0*/  MUFU.EX2 R125, R125 ;  /* 0x0000007d007d7308 */ /* 0x000fe20000000800 */
[C---:B------:R-:W-:Y:S02]  /*88d0*/  FMUL.FTZ R82, R0.reuse, R82 ;  /* 0x0000005200527220 */ /* 0x040fe40000410000 */
[----:B------:R-:W-:Y:S01]  /*88e0*/  FMUL.FTZ R83, R0, R83 ;  /* 0x0000005300537220 */ /* 0x000fe20000410000 */
[C---:B------:R-:W-:Y:S01]  /*88f0*/  HMMA.16816.F32 R60, R96.reuse, R106, R60 ;  /* 0x0000006a603c723c */ /* 0x040fe2000000183c */
[----:B------:R-:W2:Y:S03]  /*8900*/  LDSM.16.MT88.4 R104, [R137+0xa000] ;  /* 0x00a000008968783b */ /* 0x000ea60000004200 */
[C---:B------:R-:W-:Y:S01]  /*8910*/  FMUL.FTZ R16, R2.reuse, R88 ;  /* 0x0000005802107220 */ /* 0x040fe20000410000 */
[----:B-1----:R-:W-:Y:S01]  /*8920*/  F2FP.PACK_AB R88, R121, R120 ;  /* 0x000000787958723e */ /* 0x002fe200000000ff */
[----:B------:R-:W1:Y:S01]  /*8930*/  MUFU.EX2 R126, R126 ;  /* 0x0000007e007e7308 */ /* 0x000e620000000800 */
[----:B------:R-:W-:Y:S01]  /*8940*/  FMUL.FTZ R17, R2, R89 ;  /* 0x0000005902117220 */ /* 0x000fe20000410000 */
[C---:B---3--:R-:W-:Y:S04]  /*8950*/  HMMA.16816.F32 R64, R96.reuse, R108, R64 ;  /* 0x0000006c6040723c */ /* 0x048fe80000001840 */
[----:B----4-:R-:W-:Y:S01]  /*8960*/  F2FP.PACK_AB R89, R124, R123 ;  /* 0x0000007b7c59723e */ /* 0x010fe200000000ff */
[C---:B------:R-:W-:Y:S02]  /*8970*/  FMUL.FTZ R18, R0.reuse, R90 ;  /* 0x0000005a00127220 */ /* 0x040fe40000410000 */
[----:B------:R-:W-:Y:S01]  /*8980*/  FMUL.FTZ R19, R0, R91 ;  /* 0x0000005b00137220 */ /* 0x000fe20000410000 */
[C---:B------:R-:W-:Y:S01]  /*8990*/  HMMA.16816.F32 R68, R96.reuse, R110, R68 ;  /* 0x0000006e6044723c */ /* 0x040fe20000001844 */
[----:B------:R-:W3:Y:S01]  /*89a0*/  LDSM.16.MT88.4 R108, [R140+0x8800] ;  /* 0x008800008c6c783b */ /* 0x000ee20000004200 */
[----:B------:R-:W-:Y:S02]  /*89b0*/  MUFU.EX2 R127, R127 ;  /* 0x0000007f007f7308 */ /* 0x000fe40000000800 */
[C---:B------:R-:W-:Y:S02]  /*89c0*/  FMUL.FTZ R84, R2.reuse, R84 ;  /* 0x0000005402547220 */ /* 0x040fe40000410000 */
[----:B------:R-:W-:Y:S02]  /*89d0*/  FMUL.FTZ R85, R2, R85 ;  /* 0x0000005502557220 */ /* 0x000fe40000410000 */
[C---:B-----5:R-:W-:Y:S04]  /*89e0*/  HMMA.16816.F32 R72, R96.reuse, R112, R72 ;  /* 0x000000706048723c */ /* 0x060fe80000001848 */
[----:B------:R-:W4:Y:S01]  /*89f0*/  MUFU.EX2 R128, R128 ;  /* 0x0000008000807308 */ /* 0x000f220000000800 */
[----:B------:R-:W-:Y:S01]  /*8a00*/  FMUL.FTZ R86, R0, R86 ;  /* 0x0000005600567220 */ /* 0x000fe20000410000 */
[----:B-1----:R-:W-:Y:S01]  /*8a10*/  F2FP.PACK_AB R90, R126, R125 ;  /* 0x0000007d7e5a723e */ /* 0x002fe200000000ff */
[----:B------:R-:W-:Y:S01]  /*8a20*/  FMUL.FTZ R87, R0, R87 ;  /* 0x0000005700577220 */ /* 0x000fe20000410000 */
[C---:B------:R-:W-:Y:S01]  /*8a30*/  HMMA.16816.F32 R12, R96.reuse, R114, R12 ;  /* 0x00000072600c723c */ /* 0x040fe2000000180c */
[----:B------:R-:W-:Y:S03]  /*8a40*/  LDSM.16.MT88.4 R112, [R137+0x8800] ;  /* 0x008800008970783b */ /* 0x000fe60000004200 */
[----:B------:R-:W-:Y:S02]  /*8a50*/  FFMA.FTZ R116, R2, R171, R116 ;  /* 0x000000ab02747223 */ /* 0x000fe40000010074 */
[----:B------:R-:W-:Y:S02]  /*8a60*/  FFMA.FTZ R6, R0, R169, R6 ;  /* 0x000000a900067223 */ /* 0x000fe40000010006 */
[----:B------:R-:W-:Y:S01]  /*8a70*/  FADD.FTZ R5, R5, R116 ;  /* 0x0000007405057221 */ /* 0x000fe20000010000 */
[C---:B--2---:R-:W-:Y:S03]  /*8a80*/  HMMA.16816.F32 R76, R96.reuse, R104, R76 ;  /* 0x00000068604c723c */ /* 0x044fe6000000184c */
[----:B------:R-:W-:Y:S02]  /*8a90*/  FADD.FTZ R6, R7, R6 ;  /* 0x0000000607067221 */ /* 0x000fe40000010000 */
[----:B------:R-:W-:Y:S02]  /*8aa0*/  FADD.FTZ R102, R102, R5 ;  /* 0x0000000566667221 */ /* 0x000fe40000010000 */
[----:B------:R-:W-:Y:S01]  /*8ab0*/  FADD.FTZ R117, R117, R6 ;  /* 0x0000000675757221 */ /* 0x000fe20000010000 */
[C---:B------:R-:W-:Y:S01]  /*8ac0*/  HMMA.16816.F32 R80, R96.reuse, R106, R80 ;  /* 0x0000006a6050723c */ /* 0x040fe20000001850 */
[----:B------:R-:W1:Y:S03]  /*8ad0*/  LDSM.16.MT88.4 R104, [R138+0x8800] ;  /* 0x008800008a68783b */ /* 0x000e660000004200 */
[----:B----4-:R-:W-:Y:S01]  /*8ae0*/  F2FP.PACK_AB R91, R128, R127 ;  /* 0x0000007f805b723e */ /* 0x010fe200000000ff */
[----:B------:R-:W-:Y:S02]  /*8af0*/  FADD.FTZ R103, R103, R102 ;  /* 0x0000006667677221 */ /* 0x000fe40000010000 */
[----:B------:R-:W-:Y:S01]  /*8b00*/  FADD.FTZ R118, R118, R117 ;  /* 0x0000007576767221 */ /* 0x000fe20000010000 */
[C---:B------:R-:W-:Y:S04]  /*8b10*/  HMMA.16816.F32 R16, R96.reuse, R92, R16 ;  /* 0x0000005c6010723c */ /* 0x040fe80000001810 */
[----:B------:R-:W-:Y:S02]  /*8b20*/  FADD.FTZ R120, R120, R103 ;  /* 0x0000006778787221 */ /* 0x000fe40000010000 */
[----:B------:R-:W-:Y:S02]  /*8b30*/  FADD.FTZ R123, R123, R118 ;  /* 0x000000767b7b7221 */ /* 0x000fe40000010000 */
[----:B------:R-:W-:Y:S01]  /*8b40*/  HMMA.16816.F32 R84, R96, R94, R84 ;  /* 0x0000005e6054723c */ /* 0x000fe20000001854 */
[----:B------:R-:W2:Y:S03]  /*8b50*/  LDSM.16.MT88.4 R92, [R136+0x8800] ;  /* 0x00880000885c783b */ /* 0x000ea60000004200 */
[----:B------:R-:W-:Y:S02]  /*8b60*/  FADD.FTZ R120, R121, R120 ;  /* 0x0000007879787221 */ /* 0x000fe40000010000 */
[----:B------:R-:W-:Y:S02]  /*8b70*/  FADD.FTZ R124, R124, R123 ;  /* 0x0000007b7c7c7221 */ /* 0x000fe40000010000 */
[C---:B---3--:R-:W-:Y:S01]  /*8b80*/  HMMA.16816.F32 R8, R88.reuse, R108, R8 ;  /* 0x0000006c5808723c */ /* 0x048fe20000001808 */
[----:B------:R-:W3:Y:S04]  /*8b90*/  LDSM.16.MT88.4 R96, [R140+0xa800] ;  /* 0x00a800008c60783b */ /* 0x000ee80000004200 */
[----:B------:R-:W-:Y:S02]  /*8ba0*/  FADD.FTZ R125, R125, R120 ;  /* 0x000000787d7d7221 */ /* 0x000fe40000010000 */
[----:B------:R-:W-:Y:S01]  /*8bb0*/  FADD.FTZ R5, R127, R124 ;  /* 0x0000007c7f057221 */ /* 0x000fe20000010000 */
[C---:B------:R-:W-:Y:S01]  /*8bc0*/  HMMA.16816.F32 R36, R88.reuse, R110, R36 ;  /* 0x0000006e5824723c */ /* 0x040fe20000001824 */
[----:B------:R-:W-:Y:S03]  /*8bd0*/  LDSM.16.MT88.4 R108, [R138+0x9000] ;  /* 0x009000008a6c783b */ /* 0x000fe60000004200 */
[----:B------:R-:W-:Y:S02]  /*8be0*/  FADD.FTZ R126, R126, R125 ;  /* 0x0000007d7e7e7221 */ /* 0x000fe40000010000 */
[----:B------:R-:W-:Y:S02]  /*8bf0*/  FADD.FTZ R5, R128, R5 ;  /* 0x0000000580057221 */ /* 0x000fe40000010000 */
[C---:B-1----:R-:W-:Y:S08]  /*8c00*/  HMMA.16816.F32 R40, R88.reuse, R104, R40 ;  /* 0x000000685828723c */ /* 0x042ff00000001828 */
[C---:B------:R-:W-:Y:S01]  /*8c10*/  HMMA.16816.F32 R44, R88.reuse, R106, R44 ;  /* 0x0000006a582c723c */ /* 0x040fe2000000182c */
[----:B------:R-:W1:Y:S07]  /*8c20*/  LDSM.16.MT88.4 R104, [R138+0xa800] ;  /* 0x00a800008a68783b */ /* 0x000e6e0000004200 */
[C---:B------:R-:W-:Y:S07]  /*8c30*/  HMMA.16816.F32 R48, R88.reuse, R112, R48 ;  /* 0x000000705830723c */ /* 0x040fee0000001830 */
[--C-:B------:R-:W-:Y:S01]  /*8c40*/  FFMA.FTZ R112, R22, c[0x0][0x23c], -R119.reuse ;  /* 0x00008f0016707a23 */ /* 0x100fe20000010877 */
[C---:B------:R-:W-:Y:S04]  /*8c50*/  HMMA.16816.F32 R52, R88.reuse, R114, R52 ;  /* 0x000000725834723c */ /* 0x040fe80000001834 */
[----:B------:R-:W-:Y:S01]  /*8c60*/  FFMA.FTZ R113, R23, c[0x0][0x23c], -R119 ;  /* 0x00008f0017717a23 */ /* 0x000fe20000010877 */
[----:B------:R-:W4:Y:S01]  /*8c70*/  MUFU.EX2 R112, R112 ;  /* 0x0000007000707308 */ /* 0x000f220000000800 */
[----:B------:R-:W5:Y:S01]  /*8c80*/  LDSM.16.MT88.4 R20, [R137+0xa800] ;  /* 0x00a800008914783b */ /* 0x000f620000004200 */
[--C-:B------:R-:W-:Y:S01]  /*8c90*/  FFMA.FTZ R114, R24, c[0x0][0x23c], -R122.reuse ;  /* 0x00008f0018727a23 */ /* 0x100fe2000001087a */
[C---:B--2---:R-:W-:Y:S04]  /*8ca0*/  HMMA.16816.F32 R56, R88.reuse, R92, R56 ;  /* 0x0000005c5838723c */ /* 0x044fe80000001838 */
[----:B------:R-:W-:Y:S02]  /*8cb0*/  FFMA.FTZ R115, R25, c[0x0][0x23c], -R122 ;  /* 0x00008f0019737a23 */ /* 0x000fe4000001087a */
[----:B------:R-:W-:Y:S01]  /*8cc0*/  LDSM.16.MT88.4 R24, [R137+0x9000] ;  /* 0x009000008918783b */ /* 0x000fe20000004200 */
[----:B------:R-:W2:Y:S01]  /*8cd0*/  MUFU.EX2 R113, R113 ;  /* 0x0000007100717308 */ /* 0x000ea20000000800 */
[C---:B------:R-:W-:Y:S06]  /*8ce0*/  HMMA.16816.F32 R60, R88.reuse, R94, R60 ;  /* 0x0000005e583c723c */ /* 0x040fec000000183c */
[----:B------:R-:W5:Y:S02]  /*8cf0*/  LDSM.16.MT88.4 R92, [R136+0xa800] ;  /* 0x00a80000885c783b */ /* 0x000f640000004200 */
[C---:B---3--:R-:W-:Y:S01]  /*8d00*/  HMMA.16816.F32 R64, R88.reuse, R96, R64 ;  /* 0x000000605840723c */ /* 0x048fe20000001840 */
[----:B------:R-:W-:Y:S03]  /*8d10*/  MUFU.EX2 R114, R114 ;  /* 0x0000007200727308 */ /* 0x000fe60000000800 */
[----:B----4-:R-:W-:Y:S04]  /*8d20*/  FADD.FTZ R0, R112, R5 ;  /* 0x0000000570007221 */ /* 0x010fe80000010000 */
[C---:B------:R-:W-:Y:S01]  /*8d30*/  HMMA.16816.F32 R68, R88.reuse, R98, R68 ;  /* 0x000000625844723c */ /* 0x040fe20000001844 */
[----:B------:R-:W3:Y:S02]  /*8d40*/  LDSM.16.MT88.4 R96, [R140+0x9000] ;  /* 0x009000008c60783b */ /* 0x000ee40000004200 */
[----:B------:R-:W4:Y:S01]  /*8d50*/  MUFU.EX2 R115, R115 ;  /* 0x0000007300737308 */ /* 0x000f220000000800 */
[----:B--2---:R-:W-:Y:S04]  /*8d60*/  FADD.FTZ R0, R113, R0 ;  /* 0x0000000071007221 */ /* 0x004fe80000010000 */
[C---:B-1----:R-:W-:Y:S04]  /*8d70*/  HMMA.16816.F32 R72, R88.reuse, R104, R72 ;  /* 0x000000685848723c */ /* 0x042fe80000001848 */
[----:B------:R-:W-:Y:S01]  /*8d80*/  FADD.FTZ R5, R131, R0 ;  /* 0x0000000083057221 */ /* 0x000fe20000010000 */
[----:B------:R-:W-:Y:S03]  /*8d90*/  MOV R0, R3 ;  /* 0x0000000300007202 */ /* 0x000fe60000000f00 */
[C---:B------:R-:W-:Y:S01]  /*8da0*/  HMMA.16816.F32 R12, R88.reuse, R106, R12 ;  /* 0x0000006a580c723c */ /* 0x040fe2000000180c */
[----:B------:R-:W1:Y:S03]  /*8db0*/  LDSM.16.MT88.4 R104, [R136+0x9000] ;  /* 0x009000008868783b */ /* 0x000e660000004200 */
[----:B------:R-:W-:Y:S04]  /*8dc0*/  FADD.FTZ R5, R132, R5 ;  /* 0x0000000584057221 */ /* 0x000fe80000010000 */
[C---:B-----5:R-:W-:Y:S07]  /*8dd0*/  HMMA.16816.F32 R76, R88.reuse, R20, R76 ;  /* 0x00000014584c723c */ /* 0x060fee000000184c */
[----:B------:R-:W-:Y:S01]  /*8de0*/  F2FP.PACK_AB R20, R130, R129 ;  /* 0x000000818214723e */ /* 0x000fe200000000ff */
[C---:B------:R-:W-:Y:S04]  /*8df0*/  HMMA.16816.F32 R80, R88.reuse, R22, R80 ;  /* 0x000000165850723c */ /* 0x040fe80000001850 */
[----:B------:R-:W-:Y:S01]  /*8e00*/  F2FP.PACK_AB R21, R113, R112 ;  /* 0x000000707115723e */ /* 0x000fe200000000ff */
[----:B------:R-:W-:Y:S02]  /*8e10*/  FADD.FTZ R129, R129, R126 ;  /* 0x0000007e81817221 */ /* 0x000fe40000010000 */
[C---:B----4-:R-:W-:Y:S01]  /*8e20*/  F2FP.PACK_AB R22, R115.reuse, R114 ;  /* 0x000000727316723e */ /* 0x050fe200000000ff */
[C---:B------:R-:W-:Y:S04]  /*8e30*/  HMMA.16816.F32 R16, R88.reuse, R92, R16 ;  /* 0x0000005c5810723c */ /* 0x040fe80000001810 */
[----:B------:R-:W-:Y:S01]  /*8e40*/  F2FP.PACK_AB R23, R132, R131 ;  /* 0x000000838417723e */ /* 0x000fe200000000ff */
[----:B------:R-:W-:Y:S03]  /*8e50*/  FADD.FTZ R129, R130, R129 ;  /* 0x0000008182817221 */ /* 0x000fe60000010000 */
[----:B------:R-:W-:Y:S01]  /*8e60*/  HMMA.16816.F32 R84, R88, R94, R84 ;  /* 0x0000005e5854723c */ /* 0x000fe20000001854 */
[----:B------:R-:W2:Y:S03]  /*8e70*/  LDSM.16.MT88.4 R88, [R140+0xb000] ;  /* 0x00b000008c58783b */ /* 0x000ea60000004200 */
[----:B------:R-:W-:Y:S04]  /*8e80*/  FADD.FTZ R114, R114, R129 ;  /* 0x0000008172727221 */ /* 0x000fe80000010000 */
[C---:B---3--:R-:W-:Y:S01]  /*8e90*/  HMMA.16816.F32 R8, R20.reuse, R96, R8 ;  /* 0x000000601408723c */ /* 0x048fe20000001808 */
[----:B------:R-:W3:Y:S04]  /*8ea0*/  LDSM.16.MT88.4 R92, [R138+0xb000] ;  /* 0x00b000008a5c783b */ /* 0x000ee80000004200 */
[----:B------:R-:W-:Y:S02]  /*8eb0*/  FADD.FTZ R115, R115, R114 ;  /* 0x0000007273737221 */ /* 0x000fe40000010000 */
[--C-:B------:R-:W-:Y:S01]  /*8ec0*/  FFMA.FTZ R96, R31, c[0x0][0x23c], -R119.reuse ;  /* 0x00008f001f607a23 */ /* 0x100fe20000010877 */
[C---:B------:R-:W-:Y:S08]  /*8ed0*/  HMMA.16816.F32 R36, R20.reuse, R98, R36 ;  /* 0x000000621424723c */ /* 0x040ff00000001824 */
[C---:B------:R-:W-:Y:S07]  /*8ee0*/  HMMA.16816.F32 R40, R20.reuse, R108, R40 ;  /* 0x0000006c1428723c */ /* 0x040fee0000001828 */
[--C-:B------:R-:W-:Y:S01]  /*8ef0*/  FFMA.FTZ R108, R28, c[0x0][0x23c], -R122.reuse ;  /* 0x00008f001c6c7a23 */ /* 0x100fe2000001087a */
[C---:B------:R-:W-:Y:S04]  /*8f00*/  HMMA.16816.F32 R44, R20.reuse, R110, R44 ;  /* 0x0000006e142c723c */ /* 0x040fe8000000182c */
[--C-:B------:R-:W-:Y:S01]  /*8f10*/  FFMA.FTZ R109, R29, c[0x0][0x23c], -R122.reuse ;  /* 0x00008f001d6d7a23 */ /* 0x100fe2000001087a */
[----:B------:R-:W-:Y:S02]  /*8f20*/  MUFU.EX2 R108, R108 ;  /* 0x0000006c006c7308 */ /* 0x000fe40000000800 */
[--C-:B------:R-:W-:Y:S01]  /*8f30*/  FFMA.FTZ R110, R30, c[0x0][0x23c], -R119.reuse ;  /* 0x00008f001e6e7a23 */ /* 0x100fe20000010877 */
[C---:B------:R-:W-:Y:S01]  /*8f40*/  HMMA.16816.F32 R48, R20.reuse, R24, R48 ;  /* 0x000000181430723c */ /* 0x040fe20000001830 */
[----:B------:R-:W-:Y:S06]  /*8f50*/  LDSM.16.MT88.4 R28, [R136+0xb000] ;  /* 0x00b00000881c783b */ /* 0x000fec0000004200 */
[----:B------:R-:W4:Y:S01]  /*8f60*/  MUFU.EX2 R109, R109 ;  /* 0x0000006d006d7308 */ /* 0x000f220000000800 */
[C---:B------:R-:W-:Y:S01]  /*8f70*/  HMMA.16816.F32 R52, R20.reuse, R26, R52 ;  /* 0x0000001a1434723c */ /* 0x040fe20000001834 */
[----:B------:R-:W5:Y:S07]  /*8f80*/  LDSM.16.MT88.4 R24, [R137+0xb000] ;  /* 0x00b000008918783b */ /* 0x000f6e0000004200 */
[C---:B-1----:R-:W-:Y:S01]  /*8f90*/  HMMA.16816.F32 R56, R20.reuse, R104, R56 ;  /* 0x000000681438723c */ /* 0x042fe20000001838 */
[----:B------:R-:W-:Y:S06]  /*8fa0*/  MUFU.EX2 R105, R96 ;  /* 0x0000006000697308 */ /* 0x000fec0000000800 */
[--C-:B------:R-:W-:Y:S01]  /*8fb0*/  FFMA.FTZ R104, R32, c[0x0][0x23c], -R122.reuse ;  /* 0x00008f0020687a23 */ /* 0x100fe2000001087a */
[C---:B------:R-:W-:Y:S03]  /*8fc0*/  HMMA.16816.F32 R60, R20.reuse, R106, R60 ;  /* 0x0000006a143c723c */ /* 0x040fe6000000183c */
[----:B------:R-:W1:Y:S01]  /*8fd0*/  MUFU.EX2 R110, R110 ;  /* 0x0000006e006e7308 */ /* 0x000e620000000800 */
[----:B------:R-:W-:Y:S03]  /*8fe0*/  FFMA.FTZ R122, R33, c[0x0][0x23c], -R122 ;  /* 0x00008f00217a7a23 */ /* 0x000fe6000001087a */
[--C-:B------:R-:W-:Y:S01]  /*8ff0*/  FFMA.FTZ R106, R34, c[0x0][0x23c], -R119.reuse ;  /* 0x00008f00226a7a23 */ /* 0x100fe20000010877 */
[C---:B--2---:R-:W-:Y:S04]  /*9000*/  HMMA.16816.F32 R64, R20.reuse, R88, R64 ;  /* 0x000000581440723c */ /* 0x044fe80000001840 */
[----:B------:R-:W-:Y:S01]  /*9010*/  FFMA.FTZ R119, R35, c[0x0][0x23c], -R119 ;  /* 0x00008f0023777a23 */ /* 0x000fe20000010877 */
[----:B------:R-:W-:Y:S01]  /*9020*/  MUFU.EX2 R104, R104 ;  /* 0x0000006800687308 */ /* 0x000fe20000000800 */
[----:B------:R-:W-:Y:S02]  /*9030*/  LDSM.16.MT88.4 R32, [R138+0x9800] ;  /* 0x009800008a20783b */ /* 0x000fe40000004200 */
[C---:B------:R-:W-:Y:S06]  /*9040*/  HMMA.16816.F32 R68, R20.reuse, R90, R68 ;  /* 0x0000005a1444723c */ /* 0x040fec0000001844 */
[----:B------:R-:W2:Y:S01]  /*9050*/  LDSM.16.MT88.4 R88, [R140+0x9800] ;  /* 0x009800008c58783b */ /* 0x000ea20000004200 */
[----:B------:R-:W1:Y:S01]  /*9060*/  MUFU.EX2 R107, R122 ;  /* 0x0000007a006b7308 */ /* 0x000e620000000800 */
[C---:B---3--:R-:W-:Y:S08]  /*9070*/  HMMA.16816.F32 R72, R20.reuse, R92, R72 ;  /* 0x0000005c1448723c */ /* 0x048ff00000001848 */
[C---:B------:R-:W-:Y:S01]  /*9080*/  HMMA.16816.F32 R12, R20.reuse, R94, R12 ;  /* 0x0000005e140c723c */ /* 0x040fe2000000180c */
[----:B------:R-:W-:Y:S01]  /*9090*/  LDSM.16.MT88.4 R92, [R140+0xb800] ;  /* 0x00b800008c5c783b */ /* 0x000fe20000004200 */
[----:B------:R-:W-:Y:S06]  /*90a0*/  MUFU.EX2 R106, R106 ;  /* 0x0000006a006a7308 */ /* 0x000fec0000000800 */
[C---:B-----5:R-:W-:Y:S04]  /*90b0*/  HMMA.16816.F32 R76, R20.reuse, R24, R76 ;  /* 0x00000018144c723c */ /* 0x060fe8000000184c */
[----:B------:R-:W3:Y:S04]  /*90c0*/  MUFU.EX2 R119, R119 ;  /* 0x0000007700777308 */ /* 0x000ee80000000800 */
[C---:B------:R-:W-:Y:S01]  /*90d0*/  HMMA.16816.F32 R80, R20.reuse, R26, R80 ;  /* 0x0000001a1450723c */ /* 0x040fe20000001850 */
[----:B------:R-:W5:Y:S07]  /*90e0*/  LDSM.16.MT88.4 R24, [R137+0x9800] ;  /* 0x009800008918783b */ /* 0x000f6e0000004200 */
[C---:B------:R-:W-:Y:S08]  /*90f0*/  HMMA.16816.F32 R16, R20.reuse, R28, R16 ;  /* 0x0000001c1410723c */ /* 0x040ff00000001810 */
[----:B------:R-:W-:Y:S01]  /*9100*/  HMMA.16816.F32 R84, R20, R30, R84 ;  /* 0x0000001e1454723c */ /* 0x000fe20000001854 */
[----:B------:R-:W5:Y:S06]  /*9110*/  LDSM.16.MT88.4 R28, [R136+0x9800] ;  /* 0x00980000881c783b */ /* 0x000f6c0000004200 */
[----:B----4-:R-:W-:Y:S01]  /*9120*/  F2FP.PACK_AB R20, R109, R108 ;  /* 0x0000006c6d14723e */ /* 0x010fe200000000ff */
[----:B------:R-:W-:Y:S01]  /*9130*/  FADD.FTZ R108, R108, R115 ;  /* 0x000000736c6c7221 */ /* 0x000fe20000010000 */
[----:B-1----:R-:W-:Y:S03]  /*9140*/  F2FP.PACK_AB R21, R105, R110 ;  /* 0x0000006e6915723e */ /* 0x002fe600000000ff */
[----:B------:R-:W-:Y:S01]  /*9150*/  F2FP.PACK_AB R22, R107, R104 ;  /* 0x000000686b16723e */ /* 0x000fe200000000ff */
[----:B------:R-:W-:Y:S01]  /*9160*/  FADD.FTZ R110, R110, R5 ;  /* 0x000000056e6e7221 */ /* 0x000fe20000010000 */
[----:B---3--:R-:W-:Y:S01]  /*9170*/  F2FP.PACK_AB R23, R119, R106 ;  /* 0x0000006a7717723e */ /* 0x008fe200000000ff */
[----:B------:R-:W-:Y:S02]  /*9180*/  FADD.FTZ R109, R109, R108 ;  /* 0x0000006c6d6d7221 */ /* 0x000fe40000010000 */
[----:B------:R-:W-:Y:S02]  /*9190*/  FADD.FTZ R105, R105, R110 ;  /* 0x0000006e69697221 */ /* 0x000fe40000010000 */
[----:B------:R-:W-:Y:S02]  /*91a0*/  FADD.FTZ R104, R104, R109 ;  /* 0x0000006d68687221 */ /* 0x000fe40000010000 */
[C---:B--2---:R-:W-:Y:S01]  /*91b0*/  HMMA.16816.F32 R96, R20.reuse, R88, R8 ;  /* 0x000000581460723c */ /* 0x044fe20000001808 */
[----:B------:R-:W1:Y:S02]  /*91c0*/  LDSM.16.MT88.4 R8, [R138+0xb800] ;  /* 0x00b800008a08783b */ /* 0x000e640000004200 */
[----:B------:R-:W-:Y:S02]  /*91d0*/  FADD.FTZ R106, R106, R105 ;  /* 0x000000696a6a7221 */ /* 0x000fe40000010000 */
[----:B------:R-:W-:Y:S02]  /*91e0*/  FADD.FTZ R171, R107, R104 ;  /* 0x000000686bab7221 */ /* 0x000fe40000010000 */
[----:B------:R-:W-:Y:S01]  /*91f0*/  FADD.FTZ R169, R119, R106 ;  /* 0x0000006a77a97221 */ /* 0x000fe20000010000 */
[C---:B------:R-:W-:Y:S08]  /*9200*/  HMMA.16816.F32 R36, R20.reuse, R90, R36 ;  /* 0x0000005a1424723c */ /* 0x040ff00000001824 */
[C---:B------:R-:W-:Y:S08]  /*9210*/  HMMA.16816.F32 R40, R20.reuse, R32, R40 ;  /* 0x000000201428723c */ /* 0x040ff00000001828 */
[C---:B------:R-:W-:Y:S01]  /*9220*/  HMMA.16816.F32 R44, R20.reuse, R34, R44 ;  /* 0x00000022142c723c */ /* 0x040fe2000000182c */
[----:B------:R-:W2:Y:S07]  /*9230*/  LDSM.16.MT88.4 R32, [R137+0xb800] ;  /* 0x00b800008920783b */ /* 0x000eae0000004200 */
[C---:B-----5:R-:W-:Y:S08]  /*9240*/  HMMA.16816.F32 R48, R20.reuse, R24, R48 ;  /* 0x000000181430723c */ /* 0x060ff00000001830 */
[C---:B------:R-:W-:Y:S01]  /*9250*/  HMMA.16816.F32 R52, R20.reuse, R26, R52 ;  /* 0x0000001a1434723c */ /* 0x040fe20000001834 */
[----:B------:R-:W3:Y:S07]  /*9260*/  LDSM.16.MT88.4 R24, [R136+0xb800] ;  /* 0x00b800008818783b */ /* 0x000eee0000004200 */
[C---:B------:R-:W-:Y:S08]  /*9270*/  HMMA.16816.F32 R56, R20.reuse, R28, R56 ;  /* 0x0000001c1438723c */ /* 0x040ff00000001838 */
[C---:B------:R-:W-:Y:S08]  /*9280*/  HMMA.16816.F32 R60, R20.reuse, R30, R60 ;  /* 0x0000001e143c723c */ /* 0x040ff0000000183c */
[C---:B------:R-:W-:Y:S08]  /*9290*/  HMMA.16816.F32 R64, R20.reuse, R92, R64 ;  /* 0x0000005c1440723c */ /* 0x040ff00000001840 */
[C---:B------:R-:W-:Y:S08]  /*92a0*/  HMMA.16816.F32 R68, R20.reuse, R94, R68 ;  /* 0x0000005e1444723c */ /* 0x040ff00000001844 */
[C---:B-1----:R-:W-:Y:S08]  /*92b0*/  HMMA.16816.F32 R72, R20.reuse, R8, R72 ;  /* 0x000000081448723c */ /* 0x042ff00000001848 */
[C---:B------:R-:W-:Y:S08]  /*92c0*/  HMMA.16816.F32 R92, R20.reuse, R10, R12 ;  /* 0x0000000a145c723c */ /* 0x040ff0000000180c */
[C---:B--2---:R-:W-:Y:S08]  /*92d0*/  HMMA.16816.F32 R76, R20.reuse, R32, R76 ;  /* 0x00000020144c723c */ /* 0x044ff0000000184c */
[C---:B------:R-:W-:Y:S08]  /*92e0*/  HMMA.16816.F32 R80, R20.reuse, R34, R80 ;  /* 0x000000221450723c */ /* 0x040ff00000001850 */
[C---:B---3--:R-:W-:Y:S08]  /*92f0*/  HMMA.16816.F32 R88, R20.reuse, R24, R16 ;  /* 0x000000181458723c */ /* 0x048ff00000001810 */
[----:B------:R-:W-:Y:S01]  /*9300*/  HMMA.16816.F32 R84, R20, R26, R84 ;  /* 0x0000001a1454723c */ /* 0x000fe20000001854 */
[----:B------:R-:W-:-:S07]  /*9310*/  @P4 BRA `(.L_x_574) ;  /* 0xffffe06000004947 */ /* 0x000fce000383ffff */
.L_x_573:
[----:B------:R-:W1:Y:S01]  /*9320*/  SHFL.BFLY PT, R2, R171, 0x2, 0x1f ;  /* 0x0c401f00ab027f89 */ /* 0x000e6200000e0000 */
[----:B------:R-:W-:Y:S01]  /*9330*/  MOV R8, 0x3f800000 ;  /* 0x3f80000000087802 */ /* 0x000fe20000000f00 */
[----:B------:R-:W-:Y:S01]  /*9340*/  IMAD.MOV.U32 R13, RZ, RZ, 0x3f800000 ;  /* 0x3f800000ff0d7424 */ /* 0x000fe200078e00ff */
[----:B------:R-:W-:Y:S01]  /*9350*/  ISETP.NE.AND P0, PT, R152, -0x1, PT ;  /* 0xffffffff9800780c */ /* 0x000fe20003f05270 */
[----:B------:R-:W2:Y:S01]  /*9360*/  SHFL.BFLY PT, R0, R169, 0x2, 0x1f ;  /* 0x0c401f00a9007f89 */ /* 0x000ea200000e0000 */
[----:B------:R-:W-:Y:S01]  /*9370*/  BSSY B0, `(.L_x_577) ;  /* 0x00000f9000007945 */ /* 0x000fe20003800000 */
[----:B------:R-:W-:-:S02]  /*9380*/  LEA R12, R153, R154, 0x4 ;  /* 0x0000009a990c7211 */ /* 0x000fc400078e20ff */
[----:B------:R-:W3:Y:S08]  /*9390*/  S2R R5, SR_TID.X ;  /* 0x0000000000057919 */ /* 0x000ef00000002100 */
[----:B------:R-:W-:-:S04]  /*93a0*/  @P0 IMAD.WIDE.U32 R16, R152, c[0x0][0x1e8], RZ ;  /* 0x00007a0098100a25 */ /* 0x000fc800078e00ff */
[----:B------:R-:W-:Y:S01]  /*93b0*/  @P0 IMAD R10, R152, c[0x0][0x1ec], R17 ;  /* 0x00007b00980a0a24 */ /* 0x000fe200078e0211 */
[----:B------:R-:W-:Y:S01]  /*93c0*/  @P0 MOV R11, R16 ;  /* 0x00000010000b0202 */ /* 0x000fe20000000f00 */
[----:B-1----:R-:W-:Y:S02]  /*93d0*/  FADD.FTZ R7, R2, R171 ;  /* 0x000000ab02077221 */ /* 0x002fe40000010000 */
[----:B--2---:R-:W-:-:S03]  /*93e0*/  FADD.FTZ R9, R0, R169 ;  /* 0x000000a900097221 */ /* 0x004fc60000010000 */
[----:B------:R-:W1:Y:S01]  /*93f0*/  SHFL.BFLY PT, R6, R7, 0x1, 0x1f ;  /* 0x0c201f0007067f89 */ /* 0x000e6200000e0000 */
[----:B---3--:R-:W-:-:S03]  /*9400*/  SHF.R.S32.HI R2, RZ, 0x1f, R5 ;  /* 0x0000001fff027819 */ /* 0x008fc60000011405 */
[----:B------:R-:W2:Y:S01]  /*9410*/  SHFL.BFLY PT, R4, R9, 0x1, 0x1f ;  /* 0x0c201f0009047f89 */ /* 0x000ea200000e0000 */
[CC--:B------:R-:W-:Y:S01]  /*9420*/  LEA.HI R0, R2.reuse, R5.reuse, RZ, 0x5 ;  /* 0x0000000502007211 */ /* 0x0c0fe200078f28ff */
[----:B-1----:R-:W-:Y:S01]  /*9430*/  FADD.FTZ R6, R7, R6 ;  /* 0x0000000607067221 */ /* 0x002fe20000010000 */
[----:B------:R-:W-:Y:S01]  /*9440*/  LEA.HI R7, R2, R5, RZ, 0x2 ;  /* 0x0000000502077211 */ /* 0x000fe200078f10ff */
[----:B--2---:R-:W-:-:S03]  /*9450*/  FADD.FTZ R4, R9, R4 ;  /* 0x0000000409047221 */ /* 0x004fc60000010000 */
[----:B------:R-:W-:Y:S02]  /*9460*/  FSETP.NE.FTZ.AND P4, PT, R6, RZ, PT ;  /* 0x000000ff0600720b */ /* 0x000fe40003f95000 */
[----:B------:R-:W-:Y:S02]  /*9470*/  LOP3.LUT R14, R7, 0x3ffffffc, RZ, 0xc0, !PT ;  /* 0x3ffffffc070e7812 */ /* 0x000fe400078ec0ff */
[----:B------:R-:W-:Y:S02]  /*9480*/  FSETP.NE.FTZ.AND P3, PT, R4, RZ, PT ;  /* 0x000000ff0400720b */ /* 0x000fe40003f75000 */
[----:B------:R-:W-:Y:S02]  /*9490*/  SHF.R.S32.HI R9, RZ, 0x5, R0 ;  /* 0x00000005ff097819 */ /* 0x000fe40000011400 */
[----:B------:R-:W-:Y:S02]  /*94a0*/  IADD3 R14, -R14, R5, RZ ;  /* 0x000000050e0e7210 */ /* 0x000fe40007ffe1ff */
[----:B------:R-:W-:-:S02]  /*94b0*/  LOP3.LUT R0, R0, 0xffffffe0, RZ, 0xc0, !PT ;  /* 0xffffffe000007812 */ /* 0x000fc400078ec0ff */
[----:B------:R-:W-:Y:S01]  /*94c0*/  LEA R9, R9, R14, 0x9 ;  /* 0x0000000e09097211 */ /* 0x000fe200078e48ff */
[----:B------:R-:W1:Y:S02]  /*94d0*/  @P4 MUFU.RCP R8, R6 ;  /* 0x0000000600084308 */ /* 0x000e640000001000 */
[----:B------:R-:W-:-:S06]  /*94e0*/  IMAD.IADD R0, R5, 0x1, -R0 ;  /* 0x0000000105007824 */ /* 0x000fcc00078e0a00 */
[----:B------:R-:W2:Y:S01]  /*94f0*/  @P3 MUFU.RCP R13, R4 ;  /* 0x00000004000d3308 */ /* 0x000ea20000001000 */
[----:B-1----:R-:W-:-:S07]  /*9500*/  FMUL.FTZ R96, R8, R96 ;  /* 0x0000006008607220 */ /* 0x002fce0000410000 */
[----:B------:R-:W1:Y:S01]  /*9510*/  @P4 MUFU.LG2 R6, R6 ;  /* 0x0000000600064308 */ /* 0x000e620000000c00 */
        /* <DEDUP_REMOVED lines=46> */
[--C-:B------:R-:W-:Y:S01]  /*9800*/  SHF.R.S32.HI R8, RZ, 0x2, R7.reuse ;  /* 0x00000002ff087819 */ /* 0x100fe20000011407 */
[C---:B--2---:R-:W-:Y:S01]  /*9810*/  FMUL.FTZ R99, R13.reuse, R99 ;  /* 0x000000630d637220 */ /* 0x044fe20000410000 */
[----:B------:R-:W-:Y:S01]  /*9820*/  SHF.R.S32.HI R7, RZ, 0x1f, R7 ;  /* 0x0000001fff077819 */ /* 0x000fe20000011407 */
[----:B------:R-:W-:Y:S01]  /*9830*/  FMUL.FTZ R98, R13, R98 ;  /* 0x000000620d627220 */ /* 0x000fe20000410000 */
[----:B------:R-:W-:Y:S01]  /*9840*/  F2FP.PACK_AB R88, R89, R88 ;  /* 0x000000585958723e */ /* 0x000fe200000000ff */
[----:B------:R-:W-:Y:S01]  /*9850*/  FMUL.FTZ R39, R13, R39 ;  /* 0x000000270d277220 */ /* 0x000fe20000410000 */
[----:B------:R-:W-:Y:S01]  /*9860*/  LEA.HI R7, R7, R8, RZ, 0x3 ;  /* 0x0000000807077211 */ /* 0x000fe200078f18ff */
[----:B------:R-:W-:Y:S01]  /*9870*/  FMUL.FTZ R38, R13, R38 ;  /* 0x000000260d267220 */ /* 0x000fe20000410000 */
[----:B------:R-:W-:Y:S01]  /*9880*/  F2FP.PACK_AB R98, R99, R98 ;  /* 0x000000626362723e */ /* 0x000fe200000000ff */
        /* <DEDUP_REMOVED lines=8> */
[----:B------:R-:W-:-:S02]  /*9910*/  FMUL.FTZ R46, R13, R46 ;  /* 0x0000002e0d2e7220 */ /* 0x000fc40000410000 */
[----:B------:R-:W-:Y:S01]  /*9920*/  FMUL.FTZ R51, R13, R51 ;  /* 0x000000330d337220 */ /* 0x000fe20000410000 */
[----:B------:R-:W-:Y:S01]  /*9930*/  SHF.L.U32 R8, R7, 0x6, RZ ;  /* 0x0000000607087819 */ /* 0x000fe200000006ff */
[----:B------:R-:W-:Y:S01]  /*9940*/  FMUL.FTZ R50, R13, R50 ;  /* 0x000000320d327220 */ /* 0x000fe20000410000 */
[----:B------:R-:W-:Y:S01]  /*9950*/  F2FP.PACK_AB R46, R47, R46 ;  /* 0x0000002e2f2e723e */ /* 0x000fe200000000ff */
[C---:B------:R-:W-:Y:S01]  /*9960*/  FMUL.FTZ R55, R13.reuse, R55 ;  /* 0x000000370d377220 */ /* 0x040fe20000410000 */
[----:B------:R-:W-:Y:S01]  /*9970*/  LOP3.LUT R8, R8, 0x1c0, RZ, 0xc0, !PT ;  /* 0x000001c008087812 */ /* 0x000fe200078ec0ff */
[----:B------:R-:W-:Y:S01]  /*9980*/  FMUL.FTZ R54, R13, R54 ;  /* 0x000000360d367220 */ /* 0x000fe20000410000 */
[----:B------:R-:W-:Y:S01]  /*9990*/  F2FP.PACK_AB R50, R51, R50 ;  /* 0x000000323332723e */ /* 0x000fe200000000ff */
[C---:B------:R-:W-:Y:S01]  /*99a0*/  FMUL.FTZ R59, R13.reuse, R59 ;  /* 0x0000003b0d3b7220 */ /* 0x040fe20000410000 */
[----:B------:R-:W-:Y:S01]  /*99b0*/  LEA.HI R8, R8, R8, RZ, 0x1d ;  /* 0x0000000808087211 */ /* 0x000fe200078fe8ff */
[----:B------:R-:W-:Y:S01]  /*99c0*/  FMUL.FTZ R58, R13, R58 ;  /* 0x0000003a0d3a7220 */ /* 0x000fe20000410000 */
[----:B------:R-:W-:Y:S01]  /*99d0*/  F2FP.PACK_AB R54, R55, R54 ;  /* 0x000000363736723e */ /* 0x000fe200000000ff */
[----:B------:R-:W-:Y:S01]  /*99e0*/  FMUL.FTZ R63, R13, R63 ;  /* 0x0000003f0d3f7220 */ /* 0x000fe20000410000 */
[----:B------:R-:W-:Y:S01]  /*99f0*/  LEA R8, R9, R8, 0x1 ;  /* 0x0000000809087211 */ /* 0x000fe200078e08ff */
[----:B------:R-:W-:Y:S01]  /*9a00*/  FMUL.FTZ R62, R13, R62 ;  /* 0x0000003e0d3e7220 */ /* 0x000fe20000410000 */
[----:B------:R-:W-:Y:S01]  /*9a10*/  F2FP.PACK_AB R58, R59, R58 ;  /* 0x0000003a3b3a723e */ /* 0x000fe200000000ff */
[C---:B------:R-:W-:Y:S01]  /*9a20*/  FMUL.FTZ R67, R13.reuse, R67 ;  /* 0x000000430d437220 */ /* 0x040fe20000410000 */
[----:B------:R-:W-:Y:S01]  /*9a30*/  SHF.L.U32 R9, R8, 0x1, RZ ;  /* 0x0000000108097819 */ /* 0x000fe200000006ff */
[C---:B------:R-:W-:Y:S01]  /*9a40*/  FMUL.FTZ R66, R13.reuse, R66 ;  /* 0x000000420d427220 */ /* 0x040fe20000410000 */
[----:B------:R-:W2:Y:S01]  /*9a50*/  LDC.U8 R8, c[0x0][0x329] ;  /* 0x0000ca40ff087b82 */ /* 0x000ea20000000000 */
[----:B------:R-:W-:Y:S01]  /*9a60*/  FMUL.FTZ R71, R13, R71 ;  /* 0x000000470d477220 */ /* 0x000fe20000410000 */
        /* <DEDUP_REMOVED lines=22> */
[----:B------:R-:W-:Y:S01]  /*9bd0*/  LOP3.LUT R13, R7, 0x1, RZ, 0xc0, !PT ;  /* 0x00000001070d7812 */ /* 0x000fe200078ec0ff */
[----:B-1----:R-:W-:Y:S01]  /*9be0*/  @P4 FMUL.FTZ R51, R6, 0.69314718246459960938 ;  /* 0x3f31721806334820 */ /* 0x002fe20000410000 */
[----:B------:R-:W-:Y:S01]  /*9bf0*/  F2FP.PACK_AB R90, R91, R90 ;  /* 0x0000005a5b5a723e */ /* 0x000fe200000000ff */
[----:B---3--:R-:W-:Y:S01]  /*9c00*/  @P3 FMUL.FTZ R4, R4, 0.69314718246459960938 ;  /* 0x3f31721804043820 */ /* 0x008fe20000410000 */
[----:B------:R-:W-:Y:S02]  /*9c10*/  ISETP.NE.U32.AND P5, PT, R13, 0x1, PT ;  /* 0x000000010d00780c */ /* 0x000fe40003fa5070 */
[----:B------:R-:W-:Y:S02]  /*9c20*/  IADD3 R13, R9, -0x10, RZ ;  /* 0xfffffff0090d7810 */ /* 0x000fe40007ffe0ff */
[----:B------:R-:W-:Y:S01]  /*9c30*/  R2P PR, R7, 0x6 ;  /* 0x0000000607007804 */ /* 0x000fe20000000000 */
[----:B------:R-:W-:Y:S01]  /*9c40*/  IMAD.MOV.U32 R7, RZ, RZ, 0x20 ;  /* 0x00000020ff077424 */ /* 0x000fe200078e00ff */
[----:B------:R-:W-:-:S04]  /*9c50*/  F2FP.PACK_AB R86, R87, R86 ;  /* 0x000000565756723e */ /* 0x000fc800000000ff */
[----:B------:R-:W-:Y:S02]  /*9c60*/  SEL R14, R7, 0xffffffe0, !P1 ;  /* 0xffffffe0070e7807 */ /* 0x000fe40004800000 */
[----:B------:R-:W-:Y:S02]  /*9c70*/  MOV R7, 0x40 ;  /* 0x0000004000077802 */ /* 0x000fe40000000f00 */
[----:B------:R-:W-:Y:S02]  /*9c80*/  @P5 IADD3 R13, R9, 0x10, RZ ;  /* 0x00000010090d5810 */ /* 0x000fe40007ffe0ff */
[----:B------:R-:W-:Y:S02]  /*9c90*/  SEL R16, R7, 0xffffffc0, !P2 ;  /* 0xffffffc007107807 */ /* 0x000fe40005000000 */
[C---:B------:R-:W-:Y:S01]  /*9ca0*/  IADD3 R15, R9.reuse, R14, RZ ;  /* 0x0000000e090f7210 */ /* 0x040fe20007ffe0ff */
[----:B------:R-:W-:Y:S01]  /*9cb0*/  STS [R13], R36 ;  /* 0x000000240d007388 */ /* 0x000fe20000000800 */
[-C--:B------:R-:W-:Y:S01]  /*9cc0*/  IADD3 R17, R14, R13.reuse, RZ ;  /* 0x0000000d0e117210 */ /* 0x080fe20007ffe0ff */
[----:B------:R-:W-:Y:S01]  /*9cd0*/  IMAD.IADD R19, R9, 0x1, R16 ;  /* 0x0000000109137824 */ /* 0x000fe200078e0210 */
[----:B------:R-:W-:Y:S01]  /*9ce0*/  IADD3 R23, R16, R13, RZ ;  /* 0x0000000d10177210 */ /* 0x000fe20007ffe0ff */
[----:B------:R-:W-:Y:S01]  /*9cf0*/  STS [R13+0x400], R38 ;  /* 0x000400260d007388 */ /* 0x000fe20000000800 */
[-C--:B------:R-:W-:Y:S01]  /*9d00*/  IADD3 R21, R15, R16.reuse, RZ ;  /* 0x000000100f157210 */ /* 0x080fe20007ffe0ff */
[----:B------:R-:W1:Y:S01]  /*9d10*/  LDC.U8 R14, c[0x0][0x328] ;  /* 0x0000ca00ff0e7b82 */ /* 0x000e620000000000 */
[----:B------:R-:W-:Y:S01]  /*9d20*/  IADD3 R25, R17, R16, RZ ;  /* 0x0000001011197210 */ /* 0x000fe20007ffe0ff */
[----:B------:R-:W-:Y:S01]  /*9d30*/  STS [R15], R40 ;  /* 0x000000280f007388 */ /* 0x000fe20000000800 */
[----:B--2---:R-:W-:-:S03]  /*9d40*/  ISETP.NE.AND P2, PT, R8, RZ, PT ;  /* 0x000000ff0800720c */ /* 0x004fc60003f45270 */
[----:B------:R-:W-:Y:S04]  /*9d50*/  STS [R15+0x400], R42 ;  /* 0x0004002a0f007388 */ /* 0x000fe80000000800 */
[----:B------:R-:W-:Y:S04]  /*9d60*/  STS [R17], R44 ;  /* 0x0000002c11007388 */ /* 0x000fe80000000800 */
[----:B------:R-:W-:Y:S02]  /*9d70*/  STS [R17+0x400], R46 ;  /* 0x0004002e11007388 */ /* 0x000fe40000000800 */
[----:B------:R-:W-:-:S02]  /*9d80*/  @P2 MOV R49, c[0x0][0x210] ;  /* 0x0000840000312a02 */ /* 0x000fc40000000f00 */
[----:B------:R2:W-:Y:S01]  /*9d90*/  STS [R19], R48 ;  /* 0x0000003013007388 */ /* 0x0005e20000000800 */
[----:B------:R-:W-:-:S03]  /*9da0*/  @!P2 MOV R49, 0x1 ;  /* 0x000000010031a802 */ /* 0x000fc60000000f00 */
[----:B------:R-:W-:Y:S01]  /*9db0*/  STS [R19+0x400], R50 ;  /* 0x0004003213007388 */ /* 0x000fe20000000800 */
[----:B-1----:R-:W-:Y:S01]  /*9dc0*/  ISETP.NE.AND P5, PT, R14, RZ, PT ;  /* 0x000000ff0e00720c */ /* 0x002fe20003fa5270 */
[----:B------:R-:W-:Y:S02]  /*9dd0*/  @P2 IMAD.MOV.U32 R14, RZ, RZ, c[0x0][0x210] ;  /* 0x00008400ff0e2624 */ /* 0x000fe400078e00ff */
[----:B------:R1:W-:Y:S01]  /*9de0*/  STS [R23], R52 ;  /* 0x0000003417007388 */ /* 0x0003e20000000800 */
[----:B------:R-:W-:Y:S01]  /*9df0*/  ISETP.NE.OR P1, PT, R8, RZ, !P5 ;  /* 0x000000ff0800720c */ /* 0x000fe20006f25670 */
[----:B------:R-:W-:Y:S02]  /*9e00*/  @P2 IMAD R14, R14, c[0x0][0x214], RZ ;  /* 0x000085000e0e2a24 */ /* 0x000fe400078e02ff */
[----:B------:R-:W-:Y:S01]  /*9e10*/  STS [R23+0x400], R54 ;  /* 0x0004003617007388 */ /* 0x000fe20000000800 */
[----:B------:R-:W-:-:S03]  /*9e20*/  @!P2 MOV R8, c[0x0][0x214] ;  /* 0x000085000008aa02 */ /* 0x000fc60000000f00 */
[----:B------:R-:W-:Y:S01]  /*9e30*/  STS [R21], R56 ;  /* 0x0000003815007388 */ /* 0x000fe20000000800 */
[----:B------:R-:W-:Y:S02]  /*9e40*/  @!P2 SEL R14, R8, c[0x0][0x234], !P5 ;  /* 0x00008d00080eaa07 */ /* 0x000fe40006800000 */
[----:B------:R-:W-:Y:S01]  /*9e50*/  LOP3.LUT P5, RZ, R0, 0x3, RZ, 0xc0, !PT ;  /* 0x0000000300ff7812 */ /* 0x000fe200078ac0ff */
[----:B------:R-:W-:Y:S04]  /*9e60*/  STS [R21+0x400], R58 ;  /* 0x0004003a15007388 */ /* 0x000fe80000000800 */
[----:B------:R-:W-:Y:S01]  /*9e70*/  STS [R25], R60 ;  /* 0x0000003c19007388 */ /* 0x000fe20000000800 */
[----:B--2---:R-:W-:Y:S01]  /*9e80*/  @P2 MOV R48, 0x1 ;  /* 0x0000000100302802 */ /* 0x004fe20000000f00 */
[----:B------:R-:W-:-:S02]  /*9e90*/  @!P2 IMAD R48, R14, c[0x0][0x1c0], RZ ;  /* 0x000070000e30aa24 */ /* 0x000fc400078e02ff */
[----:B------:R-:W-:Y:S04]  /*9ea0*/  STS [R25+0x400], R62 ;  /* 0x0004003e19007388 */ /* 0x000fe80000000800 */
[----:B------:R-:W-:Y:S01]  /*9eb0*/  STS [R9+0x2000], R64 ;  /* 0x0020004009007388 */ /* 0x000fe20000000800 */
[----:B-1----:R-:W-:-:S03]  /*9ec0*/  CS2R R52, SRZ ;  /* 0x0000000000347805 */ /* 0x002fc6000001ff00 */
[----:B------:R1:W-:Y:S04]  /*9ed0*/  STS [R9+0x2400], R66 ;  /* 0x0024004209007388 */ /* 0x0003e80000000800 */
[----:B------:R-:W-:Y:S04]  /*9ee0*/  STS [R13+0x2000], R68 ;  /* 0x002000440d007388 */ /* 0x000fe80000000800 */
[----:B------:R-:W-:Y:S04]  /*9ef0*/  STS [R13+0x2400], R70 ;  /* 0x002400460d007388 */ /* 0x000fe80000000800 */
[----:B------:R-:W-:Y:S04]  /*9f00*/  STS [R15+0x2000], R72 ;  /* 0x002000480f007388 */ /* 0x000fe80000000800 */
        /* <DEDUP_REMOVED lines=12> */
[----:B------:R-:W4:Y:S04]  /*9fd0*/  S2R R7, SR_CTAID.Y ;  /* 0x0000000000077919 */ /* 0x000f280000002600 */
[----:B------:R-:W5:Y:S04]  /*9fe0*/  S2R R8, SR_CTAID.X ;  /* 0x0000000000087919 */ /* 0x000f680000002500 */
[----:B-1----:R-:W1:Y:S04]  /*9ff0*/  S2R R9, SR_CTAID.Z ;  /* 0x0000000000097919 */ /* 0x002e680000002700 */
[----:B------:R3:W3:Y:S04]  /*a000*/  LDS.128 R40, [R155] ;  /* 0x000000009b287984 */ /* 0x0006e80000000c00 */
[----:B------:R3:W3:Y:S01]  /*a010*/  LDS.128 R36, [R155+0x800] ;  /* 0x000800009b247984 */ /* 0x0006e20000000c00 */
[----:B----4-:R-:W-:Y:S01]  /*a020*/  IMAD R48, R7, R48, RZ ;  /* 0x0000003007307224 */ /* 0x010fe200078e02ff */
[----:B--2---:R-:W-:-:S02]  /*a030*/  @!P0 SHF.R.S32.HI R15, RZ, 0x1f, R7 ;  /* 0x0000001fff0f8819 */ /* 0x004fc40000011407 */
[----:B------:R2:W4:Y:S01]  /*a040*/  LDS.128 R32, [R155+0x1000] ;  /* 0x001000009b207984 */ /* 0x0005220000000c00 */
[----:B------:R-:W-:Y:S01]  /*a050*/  @!P1 IMAD R13, R7, c[0x0][0x214], RZ ;  /* 0x00008500070d9a24 */ /* 0x000fe200078e02ff */
[----:B------:R-:W-:Y:S02]  /*a060*/  SEL R48, R48, RZ, P1 ;  /* 0x000000ff30307207 */ /* 0x000fe40000800000 */
[----:B------:R2:W2:Y:S01]  /*a070*/  LDS.128 R28, [R155+0x1800] ;  /* 0x001800009b1c7984 */ /* 0x0004a20000000c00 */
[----:B-----5:R-:W-:Y:S01]  /*a080*/  IMAD R0, R8, R49, RZ ;  /* 0x0000003108007224 */ /* 0x020fe200078e02ff */
[----:B------:R-:W-:Y:S01]  /*a090*/  @!P1 SEL R13, R13, R152, !P0 ;  /* 0x000000980d0d9207 */ /* 0x000fe20004000000 */
[----:B------:R-:W-:Y:S01]  /*a0a0*/  @!P0 IMAD R50, R15, c[0x0][0x1e0], RZ ;  /* 0x000078000f328a24 */ /* 0x000fe200078e02ff */
[----:B------:R2:W2:Y:S01]  /*a0b0*/  LDS.128 R24, [R155+0x2000] ;  /* 0x002000009b187984 */ /* 0x0004a20000000c00 */
[----:B-1----:R-:W-:Y:S01]  /*a0c0*/  IMAD R48, R9, R14, R48 ;  /* 0x0000000e09307224 */ /* 0x002fe200078e0230 */
[----:B------:R-:W-:Y:S01]  /*a0d0*/  @!P1 MOV R52, R13 ;  /* 0x0000000d00349202 */ /* 0x000fe20000000f00 */
[C---:B------:R-:W-:Y:S01]  /*a0e0*/  @!P0 IMAD R50, R7.reuse, c[0x0][0x1e4], R50 ;  /* 0x0000790007328a24 */ /* 0x040fe200078e0232 */
[----:B------:R1:W1:Y:S01]  /*a0f0*/  LDS.128 R20, [R155+0x2800] ;  /* 0x002800009b147984 */ /* 0x0002620000000c00 */
[----:B------:R-:W-:Y:S01]  /*a100*/  SHF.L.U32 R15, R0, 0x6, RZ ;  /* 0x00000006000f7819 */ /* 0x000fe200000006ff */
[----:B------:R-:W-:Y:S01]  /*a110*/  @!P0 IMAD.WIDE.U32 R54, R7, c[0x0][0x1e0], RZ ;  /* 0x0000780007368a25 */ /* 0x000fe200078e00ff */
[----:B------:R-:W-:Y:S01]  /*a120*/  @!P1 SHF.R.S32.HI R53, RZ, 0x1f, R13 ;  /* 0x0000001fff359819 */ /* 0x000fe2000001140d */
[----:B------:R1:W1:Y:S01]  /*a130*/  LDS.128 R16, [R155+0x3000] ;  /* 0x003000009b107984 */ /* 0x0002620000000c00 */
[--C-:B------:R-:W-:Y:S01]  /*a140*/  IADD3 R0, P2, P1, R15, R52, R48.reuse ;  /* 0x000000340f007210 */ /* 0x100fe2000795e030 */
[----:B------:R-:W-:Y:S01]  /*a150*/  IMAD.MOV.U32 R13, RZ, RZ, 0x7f800000 ;  /* 0x7f800000ff0d7424 */ /* 0x000fe200078e00ff */
[----:B------:R-:W-:Y:S01]  /*a160*/  SHF.R.S32.HI R15, RZ, 0x1f, R15 ;  /* 0x0000001fff0f7819 */ /* 0x000fe2000001140f */
[----:B------:R1:W1:Y:S01]  /*a170*/  LDS.128 R44, [R155+0x3800] ;  /* 0x003800009b2c7984 */ /* 0x0002620000000c00 */
[----:B------:R-:W-:Y:S01]  /*a180*/  SHF.R.S32.HI R48, RZ, 0x1f, R48 ;  /* 0x0000001fff307819 */ /* 0x000fe20000011430 */
[----:B------:R-:W-:Y:S01]  /*a190*/  @P3 FFMA.FTZ R13, R3, c[0x0][0x238], R4 ;  /* 0x00008e00030d3a23 */ /* 0x000fe20000010004 */
[----:B------:R-:W-:Y:S01]  /*a1a0*/  MOV R7, 0x7f800000 ;  /* 0x7f80000000077802 */ /* 0x000fe20000000f00 */
[----:B------:R-:W-:Y:S01]  /*a1b0*/  @P4 FFMA.FTZ R7, R100, c[0x0][0x238], R51 ;  /* 0x00008e0064074a23 */ /* 0x000fe20000010033 */
[----:B------:R-:W-:-:S02]  /*a1c0*/  @!P0 MOV R11, R54 ;  /* 0x00000036000b8202 */ /* 0x000fc40000000f00 */
[----:B------:R-:W-:Y:S02]  /*a1d0*/  @!P0 IADD3 R10, R55, R50, RZ ;  /* 0x00000032370a8210 */ /* 0x000fe40007ffe0ff */
[----:B------:R-:W-:Y:S01]  /*a1e0*/  IADD3.X R15, R15, R53, R48, P2, P1 ;  /* 0x000000350f0f7210 */ /* 0x000fe200017e2430 */
        /* <DEDUP_REMOVED lines=17> */
.L_x_578:
[----:B------:R-:W-:Y:S05]  /*a300*/  BSYNC B0 ;  /* 0x0000000000007941 */ /* 0x000fea0003800000 */
.L_x_577:
[----:B------:R-:W-:Y:S01]  /*a310*/  IADD3 R4, P0, R164, R11, RZ ;  /* 0x0000000ba4047210 */ /* 0x000fe20007f1e0ff */
[----:B------:R-:W-:Y:S01]  /*a320*/  IMAD R8, R8, -0x40, R157 ;  /* 0xffffffc008087824 */ /* 0x000fe200078e029d */
[----:B------:R-:W-:Y:S01]  /*a330*/  SHF.R.S32.HI R3, RZ, 0x1f, R164 ;  /* 0x0000001fff037819 */ /* 0x000fe200000114a4 */
[----:B------:R-:W-:Y:S01]  /*a340*/  BSSY B0, `(.L_x_579) ;  /* 0x0000016000007945 */ /* 0x000fe20003800000 */
[----:B------:R-:W-:Y:S02]  /*a350*/  LEA.HI R2, R2, R5, RZ, 0x3 ;  /* 0x0000000502027211 */ /* 0x000fe400078f18ff */
[----:B------:R-:W-:Y:S01]  /*a360*/  SHF.R.S32.HI R0, RZ, 0x1f, R9 ;  /* 0x0000001fff007819 */ /* 0x000fe20000011409 */
[----:B------:R-:W-:Y:S01]  /*a370*/  IMAD.X R5, R3, 0x1, R10, P0 ;  /* 0x0000000103057824 */ /* 0x000fe200000e060a */
[----:B------:R-:W-:-:S03]  /*a380*/  SHF.R.S32.HI R3, RZ, 0x3, R2 ;  /* 0x00000003ff037819 */ /* 0x000fc60000011402 */
[----:B------:R-:W-:Y:S01]  /*a390*/  IMAD R0, R0, c[0x0][0x1f0], RZ ;  /* 0x00007c0000007a24 */ /* 0x000fe200078e02ff */
[----:B------:R-:W-:Y:S01]  /*a3a0*/  ISETP.GE.AND P0, PT, R3, R8, PT ;  /* 0x000000080300720c */ /* 0x000fe20003f06270 */
[----:B------:R-:W-:-:S04]  /*a3b0*/  IMAD.WIDE.U32 R4, R9, c[0x0][0x1f0], R4 ;  /* 0x00007c0009047a25 */ /* 0x000fc800078e0004 */
[----:B------:R-:W-:-:S04]  /*a3c0*/  IMAD R0, R9, c[0x0][0x1f4], R0 ;  /* 0x00007d0009007a24 */ /* 0x000fc800078e0200 */
[----:B----4-:R-:W-:-:S04]  /*a3d0*/  IMAD.IADD R7, R5, 0x1, R0 ;  /* 0x0000000105077824 */ /* 0x010fc800078e0200 */
[----:B------:R-:W-:Y:S05]  /*a3e0*/  @P0 BRA `(.L_x_580) ;  /* 0x000000b000000947 */ /* 0x000fea0003800000 */
        /* <DEDUP_REMOVED lines=9> */
[----:B---3--:R3:W-:Y:S04]  /*a480*/  @!P2 STG.E.128 [R12.64], R40 ;  /* 0x000000280c00a986 */ /* 0x0087e8000c101d06 */
[----:B--2---:R3:W-:Y:S02]  /*a490*/  @!P1 STG.E.128 [R12.64+0x80], R24 ;  /* 0x000080180c009986 */ /* 0x0047e4000c101d06 */
.L_x_580:
[----:B------:R-:W-:Y:S05]  /*a4a0*/  BSYNC B0 ;  /* 0x0000000000007941 */ /* 0x000fea0003800000 */
.L_x_579:
[----:B------:R-:W-:Y:S01]  /*a4b0*/  LEA.HI.SX32 R3, R2, 0x10, 0x1d ;  /* 0x0000001002037811 */ /* 0x000fe200078feaff */
[----:B------:R-:W-:Y:S03]  /*a4c0*/  BSSY B0, `(.L_x_581) ;  /* 0x0000011000007945 */ /* 0x000fe60003800000 */
[----:B------:R-:W-:-:S13]  /*a4d0*/  ISETP.GE.AND P0, PT, R3, R8, PT ;  /* 0x000000080300720c */ /* 0x000fda0003f06270 */
[----:B------:R-:W-:Y:S05]  /*a4e0*/  @P0 BRA `(.L_x_582) ;  /* 0x000000e000000947 */ /* 0x000fea0003800000 */
[----:B------:R-:W-:Y:S01]  /*a4f0*/  IADD3 R3, P0, R166, 0x10, RZ ;  /* 0x00000010a6037810 */ /* 0x000fe20007f1e0ff */
[----:B------:R-:W-:Y:S01]  /*a500*/  IMAD.MOV.U32 R10, RZ, RZ, R4 ;  /* 0x000000ffff0a7224 */ /* 0x000fe200078e0004 */
[----:B------:R-:W-:Y:S02]  /*a510*/  MOV R11, R7 ;  /* 0x00000007000b7202 */ /* 0x000fe40000000f00 */
[----:B------:R-:W-:Y:S01]  /*a520*/  ISETP.GE.AND P1, PT, R164, c[0x0][0x220], PT ;  /* 0x00008800a4007a0c */ /* 0x000fe20003f26270 */
[----:B------:R-:W-:Y:S01]  /*a530*/  IMAD.X R0, RZ, RZ, R167, P0 ;  /* 0x000000ffff007224 */ /* 0x000fe200000e06a7 */
[----:B------:R-:W-:Y:S01]  /*a540*/  ISETP.GE.AND P0, PT, R156, c[0x0][0x220], PT ;  /* 0x000088009c007a0c */ /* 0x000fe20003f06270 */
[----:B------:R-:W-:-:S04]  /*a550*/  IMAD.WIDE.U32 R10, R3, c[0x0][0x1e8], R10 ;  /* 0x00007a00030a7a25 */ /* 0x000fc800078e000a */
[----:B------:R-:W-:Y:S01]  /*a560*/  IMAD R0, R0, c[0x0][0x1e8], RZ ;  /* 0x00007a0000007a24 */ /* 0x000fe200078e02ff */
[----:B---3--:R-:W-:-:S03]  /*a570*/  LEA R12, P2, R10, c[0x0][0x1d0], 0x1 ;  /* 0x000074000a0c7a11 */ /* 0x008fc600078408ff */
[----:B------:R-:W-:-:S04]  /*a580*/  IMAD R0, R3, c[0x0][0x1ec], R0 ;  /* 0x00007b0003007a24 */ /* 0x000fc800078e0200 */
[----:B------:R-:W-:-:S05]  /*a590*/  IMAD.IADD R0, R11, 0x1, R0 ;  /* 0x000000010b007824 */ /* 0x000fca00078e0200 */
[----:B------:R-:W-:-:S05]  /*a5a0*/  LEA.HI.X R13, R10, c[0x0][0x1d4], R0, 0x1, P2 ;  /* 0x000075000a0d7a11 */ /* 0x000fca00010f0c00 */
[----:B------:R3:W-:Y:S04]  /*a5b0*/  @!P1 STG.E.128 [R12.64], R36 ;  /* 0x000000240c009986 */ /* 0x0007e8000c101d06 */
[----:B-1----:R3:W-:Y:S02]  /*a5c0*/  @!P0 STG.E.128 [R12.64+0x80], R20 ;  /* 0x000080140c008986 */ /* 0x0027e4000c101d06 */
.L_x_582:
[----:B------:R-:W-:Y:S05]  /*a5d0*/  BSYNC B0 ;  /* 0x0000000000007941 */ /* 0x000fea0003800000 */
.L_x_581:
        /* <DEDUP_REMOVED lines=18> */
.L_x_584:
[----:B------:R-:W-:Y:S05]  /*a700*/  BSYNC B0 ;  /* 0x0000000000007941 */ /* 0x000fea0003800000 */
.L_x_583:
[----:B------:R-:W-:-:S04]  /*a710*/  LEA.HI.SX32 R3, R2, 0x30, 0x1d ;  /* 0x0000003002037811 */ /* 0x000fc800078feaff */
[----:B------:R-:W-:-:S13]  /*a720*/  ISETP.GE.AND P0, PT, R3, R8, PT ;  /* 0x000000080300720c */ /* 0x000fda0003f06270 */
[----:B------:R-:W-:Y:S05]  /*a730*/  @P0 EXIT ;  /* 0x000000000000094d */ /* 0x000fea0003800000 */
[----:B------:R-:W-:Y:S02]  /*a740*/  IADD3 R0, P0, R166, 0x30, RZ ;  /* 0x00000030a6007810 */ /* 0x000fe40007f1e0ff */
        /* <DEDUP_REMOVED lines=9> */
[----:B--2---:R2:W-:Y:S01]  /*a7e0*/  @!P0 STG.E.128 [R2.64], R28 ;  /* 0x0000001c02008986 */ /* 0x0045e2000c101d06 */
[----:B------:R-:W-:-:S13]  /*a7f0*/  ISETP.GE.AND P0, PT, R156, c[0x0][0x220], PT ;  /* 0x000088009c007a0c */ /* 0x000fda0003f06270 */
[----:B------:R-:W-:Y:S05]  /*a800*/  @P0 EXIT ;  /* 0x000000000000094d */ /* 0x000fea0003800000 */
[----:B-1----:R-:W-:Y:S01]  /*a810*/  STG.E.128 [R2.64+0x80], R44 ;  /* 0x0000802c02007986 */ /* 0x002fe2000c101d06 */
[----:B------:R-:W-:Y:S05]  /*a820*/  EXIT ;  /* 0x000000000000794d */ /* 0x000fea0003800000 */
.L_x_538:
[----:B-1----:R-:W1:Y:S01]  /*a830*/  LDC.U8 R2, c[0x0][0x329] ;  /* 0x0000ca40ff027b82 */ /* 0x002e620000000000 */
[----:B------:R-:W-:Y:S01]  /*a840*/  ISETP.NE.AND P4, PT, R152, -0x1, PT ;  /* 0xffffffff9800780c */ /* 0x000fe20003f85270 */
[----:B------:R-:W-:Y:S01]  /*a850*/  BSSY B0, `(.L_x_585) ;  /* 0x0000040000007945 */ /* 0x000fe20003800000 */
[----:B------:R-:W-:-:S05]  /*a860*/  IADD3 R157, -R18, R157, RZ ;  /* 0x0000009d129d7210 */ /* 0x000fca0007ffe1ff */
[----:B------:R-:W2:Y:S06]  /*a870*/  LDC.U8 R3, c[0x0][0x328] ;  /* 0x0000ca00ff037b82 */ /* 0x000eac0000000000 */
[----:B------:R-:W-:Y:S01]  /*a880*/  @!P4 SHF.R.S32.HI R13, RZ, 0x1f, R0 ;  /* 0x0000001fff0dc819 */ /* 0x000fe20000011400 */
[----:B------:R-:W-:-:S04]  /*a890*/  @P4 IMAD.WIDE.U32 R14, R152, c[0x0][0x1e8], RZ ;  /* 0x00007a00980e4a25 */ /* 0x000fc800078e00ff */
[----:B------:R-:W-:Y:S02]  /*a8a0*/  @!P4 IMAD R13, R13, c[0x0][0x1e0], RZ ;  /* 0x000078000d0dca24 */ /* 0x000fe400078e02ff */
[----:B------:R-:W-:Y:S02]  /*a8b0*/  @P4 IMAD R5, R152, c[0x0][0x1ec], R15 ;  /* 0x00007b0098054a24 */ /* 0x000fe400078e020f */
[----:B------:R-:W-:Y:S01]  /*a8c0*/  @!P4 IMAD.WIDE.U32 R8, R0, c[0x0][0x1e0], RZ ;  /* 0x000078000008ca25 */ /* 0x000fe200078e00ff */
[----:B-1----:R-:W-:-:S04]  /*a8d0*/  ISETP.NE.AND P1, PT, R2, RZ, PT ;  /* 0x000000ff0200720c */ /* 0x002fc80003f25270 */
[----:B------:R-:W-:Y:S02]  /*a8e0*/  @!P4 MOV R14, R8 ;  /* 0x00000008000ec202 */ /* 0x000fe40000000f00 */
[----:B--2---:R-:W-:Y:S02]  /*a8f0*/  ISETP.NE.AND P3, PT, R3, RZ, PT ;  /* 0x000000ff0300720c */ /* 0x004fe40003f65270 */
[----:B------:R-:W-:Y:S02]  /*a900*/  SHF.R.S32.HI R3, RZ, 0x1f, R92 ;  /* 0x0000001fff037819 */ /* 0x000fe4000001145c */
[----:B------:R-:W-:-:S03]  /*a910*/  ISETP.NE.OR P2, PT, R2, RZ, !P3 ;  /* 0x000000ff0200720c */ /* 0x000fc60005f45670 */
[----:B------:R-:W-:Y:S01]  /*a920*/  @P1 IMAD.MOV.U32 R11, RZ, RZ, c[0x0][0x210] ;  /* 0x00008400ff0b1624 */ /* 0x000fe200078e00ff */
[----:B------:R-:W-:Y:S01]  /*a930*/  LEA.HI R4, R3, R92, RZ, 0x3 ;  /* 0x0000005c03047211 */ /* 0x000fe200078f18ff */
[----:B------:R-:W-:Y:S01]  /*a940*/  @!P1 IMAD.MOV.U32 R2, RZ, RZ, c[0x0][0x214] ;  /* 0x00008500ff029624 */ /* 0x000fe200078e00ff */
[----:B------:R-:W-:Y:S01]  /*a950*/  ISETP.NE.OR P0, PT, R152, -0x1, P2 ;  /* 0xffffffff9800780c */ /* 0x000fe20001705670 */
[----:B------:R-:W-:Y:S01]  /*a960*/  @P1 IMAD R11, R11, c[0x0][0x214], RZ ;  /* 0x000085000b0b1a24 */ /* 0x000fe200078e02ff */
[----:B------:R-:W-:Y:S01]  /*a970*/  LOP3.LUT R3, R4, 0xfffffff8, RZ, 0xc0, !PT ;  /* 0xfffffff804037812 */ /* 0x000fe200078ec0ff */
[----:B------:R-:W-:Y:S01]  /*a980*/  @P1 IMAD.MOV.U32 R7, RZ, RZ, 0x1 ;  /* 0x00000001ff071424 */ /* 0x000fe200078e00ff */
[----:B------:R-:W-:Y:S01]  /*a990*/  @!P1 SEL R11, R2, c[0x0][0x234], !P3 ;  /* 0x00008d00020b9a07 */ /* 0x000fe20005800000 */
[----:B------:R-:W-:Y:S01]  /*a9a0*/  @!P4 IMAD R2, R0, c[0x0][0x1e4], R13 ;  /* 0x000079000002ca24 */ /* 0x000fe200078e020d */
[----:B------:R-:W-:Y:S01]  /*a9b0*/  SHF.R.S32.HI R4, RZ, 0x3, R4 ;  /* 0x00000003ff047819 */ /* 0x000fe20000011404 */
[----:B------:R-:W-:Y:S01]  /*a9c0*/  IMAD.IADD R92, R92, 0x1, -R3 ;  /* 0x000000015c5c7824 */ /* 0x000fe200078e0a03 */
[----:B------:R-:W-:Y:S01]  /*a9d0*/  @P1 MOV R3, c[0x0][0x210] ;  /* 0x0000840000031a02 */ /* 0x000fe20000000f00 */
[----:B------:R-:W-:Y:S01]  /*a9e0*/  @!P1 IMAD R7, R11, c[0x0][0x1c0], RZ ;  /* 0x000070000b079a24 */ /* 0x000fe200078e02ff */
[----:B------:R-:W-:Y:S01]  /*a9f0*/  SHF.R.S32.HI R13, RZ, 0x1f, R26 ;  /* 0x0000001fff0d7819 */ /* 0x000fe2000001141a */
[----:B------:R-:W-:-:S02]  /*aa00*/  @!P4 IMAD.IADD R5, R9, 0x1, R2 ;  /* 0x000000010905c824 */ /* 0x000fc400078e0202 */
[C---:B------:R-:W-:Y:S02]  /*aa10*/  @!P0 IMAD R152, R0.reuse, c[0x0][0x214], RZ ;  /* 0x0000850000988a24 */ /* 0x040fe400078e02ff */
[----:B------:R-:W-:Y:S02]  /*aa20*/  IMAD R0, R0, R7, RZ ;  /* 0x0000000700007224 */ /* 0x000fe400078e02ff */
[----:B------:R-:W-:Y:S01]  /*aa30*/  CS2R R6, SRZ ;  /* 0x0000000000067805 */ /* 0x000fe2000001ff00 */
[----:B------:R-:W-:Y:S01]  /*aa40*/  @!P1 IMAD.MOV.U32 R3, RZ, RZ, 0x1 ;  /* 0x00000001ff039424 */ /* 0x000fe200078e00ff */
[--C-:B------:R-:W-:Y:S01]  /*aa50*/  @!P2 SHF.R.S32.HI R7, RZ, 0x1f, R152.reuse ;  /* 0x0000001fff07a819 */ /* 0x100fe20000011498 */
[----:B------:R-:W-:Y:S01]  /*aa60*/  @!P2 IMAD.MOV.U32 R6, RZ, RZ, R152 ;  /* 0x000000ffff06a224 */ /* 0x000fe200078e0098 */
[----:B------:R-:W-:Y:S01]  /*aa70*/  SEL R2, R0, RZ, P2 ;  /* 0x000000ff00027207 */ /* 0x000fe20001000000 */
[----:B------:R-:W-:Y:S01]  /*aa80*/  IMAD.SHL.U32 R0, R92, 0x8, RZ ;  /* 0x000000085c007824 */ /* 0x000fe200078e00ff */
[----:B------:R-:W-:Y:S01]  /*aa90*/  ISETP.GE.AND P2, PT, R4, R157, PT ;  /* 0x0000009d0400720c */ /* 0x000fe20003f46270 */
[----:B------:R-:W-:-:S02]  /*aaa0*/  IMAD R13, R13, c[0x0][0x1f0], RZ ;  /* 0x00007c000d0d7a24 */ /* 0x000fc400078e02ff */
[----:B------:R-:W-:Y:S01]  /*aab0*/  IMAD R11, R26, R11, R2 ;  /* 0x0000000b1a0b7224 */ /* 0x000fe200078e0202 */
[----:B------:R-:W-:Y:S01]  /*aac0*/  IADD3 R14, P0, R0, R14, RZ ;  /* 0x0000000e000e7210 */ /* 0x000fe20007f1e0ff */
[----:B------:R-:W-:Y:S02]  /*aad0*/  IMAD R2, R18, R3, RZ ;  /* 0x0000000312027224 */ /* 0x000fe400078e02ff */
[----:B------:R-:W-:Y:S01]  /*aae0*/  IMAD R13, R26, c[0x0][0x1f4], R13 ;  /* 0x00007d001a0d7a24 */ /* 0x000fe200078e020d */
[----:B------:R-:W-:Y:S02]  /*aaf0*/  LEA.HI.X.SX32 R15, R0, R5, 0x1, P0 ;  /* 0x00000005000f7211 */ /* 0x000fe400000f0eff */
[----:B------:R-:W-:Y:S02]  /*ab00*/  SHF.R.S32.HI R9, RZ, 0x1f, R2 ;  /* 0x0000001fff097819 */ /* 0x000fe40000011402 */
[----:B------:R-:W-:Y:S01]  /*ab10*/  IADD3 R2, P1, P0, R2, R6, R11 ;  /* 0x0000000602027210 */ /* 0x000fe2000783e00b */
[----:B------:R-:W-:Y:S01]  /*ab20*/  IMAD.WIDE.U32 R26, R26, c[0x0][0x1f0], R14 ;  /* 0x00007c001a1a7a25 */ /* 0x000fe200078e000e */
[----:B------:R-:W-:-:S02]  /*ab30*/  SHF.R.S32.HI R5, RZ, 0x1f, R4 ;  /* 0x0000001fff057819 */ /* 0x000fc40000011404 */
[----:B------:R-:W-:Y:S01]  /*ab40*/  SHF.R.S32.HI R6, RZ, 0x1f, R11 ;  /* 0x0000001fff067819 */ /* 0x000fe2000001140b */
[----:B------:R-:W-:Y:S02]  /*ab50*/  IMAD.IADD R13, R13, 0x1, R27 ;  /* 0x000000010d0d7824 */ /* 0x000fe400078e021b */
[----:B------:R-:W-:Y:S01]  /*ab60*/  IMAD.WIDE R14, R167, 0x40, R4 ;  /* 0x00000040a70e7825 */ /* 0x000fe200078e0204 */
[----:B------:R-:W-:Y:S02]  /*ab70*/  IADD3.X R9, R9, R7, R6, P1, P0 ;  /* 0x0000000709097210 */ /* 0x000fe40000fe0406 */
[----:B------:R-:W-:Y:S01]  /*ab80*/  IADD3 R7, R0, 0x40, RZ ;  /* 0x0000004000077810 */ /* 0x000fe20007ffe0ff */
[----:B------:R-:W-:Y:S05]  /*ab90*/  @P2 BRA `(.L_x_586) ;  /* 0x000000b000002947 */ /* 0x000fea0003800000 */
[----:B------:R-:W-:Y:S01]  /*aba0*/  IMAD R11, R15, c[0x0][0x1e8], RZ ;  /* 0x00007a000f0b7a24 */ /* 0x000fe200078e02ff */
[----:B------:R-:W-:Y:S01]  /*abb0*/  ISETP.GE.AND P1, PT, R0, c[0x0][0x220], PT ;  /* 0x0000880000007a0c */ /* 0x000fe20003f26270 */
[----:B------:R-:W-:Y:S01]  /*abc0*/  IMAD.MOV.U32 R12, RZ, RZ, R26 ;  /* 0x000000ffff0c7224 */ /* 0x000fe200078e001a */
[----:B------:R-:W-:Y:S01]  /*abd0*/  ISETP.GE.AND P0, PT, R7, c[0x0][0x220], PT ;  /* 0x0000880007007a0c */ /* 0x000fe20003f06270 */
[----:B------:R-:W-:-:S02]  /*abe0*/  IMAD R6, R14, c[0x0][0x1ec], R11 ;  /* 0x00007b000e067a24 */ /* 0x000fc400078e020b */
[----:B------:R-:W-:-:S05]  /*abf0*/  IMAD.WIDE.U32 R16, R14, c[0x0][0x1e8], R12 ;  /* 0x00007a000e107a25 */ /* 0x000fca00078e000c */
[----:B------:R-:W-:Y:S02]  /*ac00*/  IADD3 R6, R17, R6, RZ ;  /* 0x0000000611067210 */ /* 0x000fe40007ffe0ff */
[----:B------:R-:W-:-:S04]  /*ac10*/  LEA R10, P2, R16, c[0x0][0x1d0], 0x1 ;  /* 0x00007400100a7a11 */ /* 0x000fc800078408ff */
[----:B------:R-:W-:-:S05]  /*ac20*/  LEA.HI.X R11, R16, c[0x0][0x1d4], R6, 0x1, P2 ;  /* 0x00007500100b7a11 */ /* 0x000fca00010f0c06 */
[----:B------:R1:W-:Y:S04]  /*ac30*/  @!P1 STG.E.128 [R10.64], RZ ;  /* 0x000000ff0a009986 */ /* 0x0003e8000c101d06 */
[----:B------:R1:W-:Y:S02]  /*ac40*/  @!P0 STG.E.128 [R10.64+0x80], RZ ;  /* 0x000080ff0a008986 */ /* 0x0003e4000c101d06 */
.L_x_586:
[----:B------:R-:W-:Y:S05]  /*ac50*/  BSYNC B0 ;  /* 0x0000000000007941 */ /* 0x000fea0003800000 */
.L_x_585:
[----:B-1----:R-:W-:Y:S01]  /*ac60*/  IADD3 R10, R4, 0x10, RZ ;  /* 0x00000010040a7810 */ /* 0x002fe20007ffe0ff */
        /* <DEDUP_REMOVED lines=17> */
.L_x_588:
[----:B------:R-:W-:Y:S05]  /*ad80*/  BSYNC B0 ;  /* 0x0000000000007941 */ /* 0x000fea0003800000 */
.L_x_587:
[----:B------:R-:W-:Y:S01]  /*ad90*/  IADD3 R8, R4, 0x20, RZ ;  /* 0x0000002004087810 */ /* 0x000fe20007ffe0ff */
        /* <DEDUP_REMOVED lines=11> */
[----:B-1----:R-:W-:-:S03]  /*ae50*/  LEA R18, P2, R16, c[0x0][0x1d0], 0x1 ;  /* 0x0000740010127a11 */ /* 0x002fc600078408ff */
[----:B------:R-:W-:-:S04]  /*ae60*/  IMAD R6, R11, c[0x0][0x1ec], R6 ;  /* 0x00007b000b067a24 */ /* 0x000fc800078e0206 */
[----:B------:R-:W-:-:S05]  /*ae70*/  IMAD.IADD R6, R17, 0x1, R6 ;  /* 0x0000000111067824 */ /* 0x000fca00078e0206 */
[----:B------:R-:W-:-:S05]  /*ae80*/  LEA.HI.X R19, R16, c[0x0][0x1d4], R6, 0x1, P2 ;  /* 0x0000750010137a11 */ /* 0x000fca00010f0c06 */
[----:B------:R1:W-:Y:S04]  /*ae90*/  @!P1 STG.E.128 [R18.64], RZ ;  /* 0x000000ff12009986 */ /* 0x0003e8000c101d06 */
[----:B------:R1:W-:Y:S02]  /*aea0*/  @!P0 STG.E.128 [R18.64+0x80], RZ ;  /* 0x000080ff12008986 */ /* 0x0003e4000c101d06 */
.L_x_590:
[----:B------:R-:W-:Y:S05]  /*aeb0*/  BSYNC B0 ;  /* 0x0000000000007941 */ /* 0x000fea0003800000 */
.L_x_589:
[----:B------:R-:W-:Y:S01]  /*aec0*/  IADD3 R6, R4, 0x30, RZ ;  /* 0x0000003004067810 */ /* 0x000fe20007ffe0ff */
[----:B------:R-:W-:Y:S03]  /*aed0*/  BSSY B0, `(.L_x_591) ;  /* 0x0000011000007945 */ /* 0x000fe60003800000 */
[----:B------:R-:W-:-:S13]  /*aee0*/  ISETP.GE.AND P0, PT, R6, R157, PT ;  /* 0x0000009d0600720c */ /* 0x000fda0003f06270 */
[----:B------:R-:W-:Y:S05]  /*aef0*/  @P0 BRA `(.L_x_592) ;  /* 0x000000e000000947 */ /* 0x000fea0003800000 */
[----:B------:R-:W-:Y:S01]  /*af00*/  IADD3 R12, P0, R14, 0x30, RZ ;  /* 0x000000300e0c7810 */ /* 0x000fe20007f1e0ff */
[----:B------:R-:W-:Y:S01]  /*af10*/  IMAD.MOV.U32 R14, RZ, RZ, R26 ;  /* 0x000000ffff0e7224 */ /* 0x000fe200078e001a */
[----:B------:R-:W-:-:S03]  /*af20*/  ISETP.GE.AND P1, PT, R0, c[0x0][0x220], PT ;  /* 0x0000880000007a0c */ /* 0x000fc60003f26270 */
[----:B------:R-:W-:Y:S01]  /*af30*/  IMAD.X R11, RZ, RZ, R15, P0 ;  /* 0x000000ffff0b7224 */ /* 0x000fe200000e060f */
[----:B------:R-:W-:Y:S02]  /*af40*/  MOV R15, R13 ;  /* 0x0000000d000f7202 */ /* 0x000fe40000000f00 */
[----:B------:R-:W-:Y:S01]  /*af50*/  ISETP.GE.AND P0, PT, R7, c[0x0][0x220], PT ;  /* 0x0000880007007a0c */ /* 0x000fe20003f06270 */
[----:B------:R-:W-:Y:S02]  /*af60*/  IMAD R11, R11, c[0x0][0x1e8], RZ ;  /* 0x00007a000b0b7a24 */ /* 0x000fe400078e02ff */
[----:B------:R-:W-:-:S04]  /*af70*/  IMAD.WIDE.U32 R14, R12, c[0x0][0x1e8], R14 ;  /* 0x00007a000c0e7a25 */ /* 0x000fc800078e000e */
[----:B------:R-:W-:Y:S01]  /*af80*/  IMAD R11, R12, c[0x0][0x1ec], R11 ;  /* 0x00007b000c0b7a24 */ /* 0x000fe200078e020b */
[----:B------:R-:W-:-:S03]  /*af90*/  LEA R12, P2, R14, c[0x0][0x1d0], 0x1 ;  /* 0x000074000e0c7a11 */ /* 0x000fc600078408ff */
[----:B------:R-:W-:-:S05]  /*afa0*/  IMAD.IADD R11, R15, 0x1, R11 ;  /* 0x000000010f0b7824 */ /* 0x000fca00078e020b */
[----:B------:R-:W-:-:S05]  /*afb0*/  LEA.HI.X R13, R14, c[0x0][0x1d4], R11, 0x1, P2 ;  /* 0x000075000e0d7a11 */ /* 0x000fca00010f0c0b */
[----:B------:R2:W-:Y:S04]  /*afc0*/  @!P1 STG.E.128 [R12.64], RZ ;  /* 0x000000ff0c009986 */ /* 0x0005e8000c101d06 */
[----:B------:R2:W-:Y:S02]  /*afd0*/  @!P0 STG.E.128 [R12.64+0x80], RZ ;  /* 0x000080ff0c008986 */ /* 0x0005e4000c101d06 */
.L_x_592:
[----:B------:R-:W-:Y:S05]  /*afe0*/  BSYNC B0 ;  /* 0x0000000000007941 */ /* 0x000fea0003800000 */
.L_x_591:
[----:B------:R-:W-:-:S04]  /*aff0*/  ISETP.NE.AND P6, PT, R92, RZ, PT ;  /* 0x000000ff5c00720c */ /* 0x000fc80003fc5270 */
[-C--:B------:R-:W-:Y:S02]  /*b000*/  ISETP.GE.OR P5, PT, R4, R157.reuse, P6 ;  /* 0x0000009d0400720c */ /* 0x080fe400037a6670 */
[-C--:B------:R-:W-:Y:S02]  /*b010*/  ISETP.GE.OR P4, PT, R10, R157.reuse, P6 ;  /* 0x0000009d0a00720c */ /* 0x080fe40003786670 */
[-C--:B------:R-:W-:Y:S02]  /*b020*/  ISETP.GE.OR P3, PT, R8, R157.reuse, P6 ;  /* 0x0000009d0800720c */ /* 0x080fe40003766670 */
[----:B------:R-:W-:-:S07]  /*b030*/  ISETP.GE.OR P6, PT, R6, R157, P6 ;  /* 0x0000009d0600720c */ /* 0x000fce00037c6670 */
[-C--:B------:R-:W-:Y:S02]  /*b040*/  @!P5 IMAD R11, R4, R3.reuse, RZ ;  /* 0x00000003040bd224 */ /* 0x080fe400078e02ff */
[-C--:B------:R-:W-:Y:S02]  /*b050*/  @!P4 IMAD R0, R10, R3.reuse, RZ ;  /* 0x000000030a00c224 */ /* 0x080fe400078e02ff */
[----:B------:R-:W-:Y:S01]  /*b060*/  @!P3 IMAD R4, R8, R3, RZ ;  /* 0x000000030804b224 */ /* 0x000fe200078e02ff */
[CC--:B------:R-:W-:Y:S02]  /*b070*/  @!P5 IADD3 R10, P0, R11.reuse, R2.reuse, RZ ;  /* 0x000000020b0ad210 */ /* 0x0c0fe40007f1e0ff */
[----:B------:R-:W-:Y:S02]  /*b080*/  @!P4 IADD3 R5, P1, R0, R2, RZ ;  /* 0x000000020005c210 */ /* 0x000fe40007f3e0ff */
[----:B------:R-:W-:Y:S02]  /*b090*/  @!P5 LEA.HI.X.SX32 R11, R11, R9, 0x1, P0 ;  /* 0x000000090b0bd211 */ /* 0x000fe400000f0eff */
[----:B------:R-:W-:-:S02]  /*b0a0*/  @!P5 LEA R14, P2, R10, c[0x0][0x200], 0x2 ;  /* 0x000080000a0eda11 */ /* 0x000fc400078410ff */
[----:B------:R-:W-:Y:S02]  /*b0b0*/  @!P3 IADD3 R7, P0, R4, R2, RZ ;  /* 0x000000020407b210 */ /* 0x000fe40007f1e0ff */
[-C--:B------:R-:W-:Y:S02]  /*b0c0*/  @!P4 LEA.HI.X.SX32 R0, R0, R9.reuse, 0x1, P1 ;  /* 0x000000090000c211 */ /* 0x080fe400008f0eff */
[----:B------:R-:W-:Y:S02]  /*b0d0*/  @!P5 LEA.HI.X R15, R10, c[0x0][0x204], R11, 0x2, P2 ;  /* 0x000081000a0fda11 */ /* 0x000fe400010f140b */
[----:B--2---:R-:W-:Y:S02]  /*b0e0*/  @!P4 LEA R12, P1, R5, c[0x0][0x200], 0x2 ;  /* 0x00008000050cca11 */ /* 0x004fe400078210ff */
[----:B------:R-:W-:Y:S02]  /*b0f0*/  @!P3 LEA.HI.X.SX32 R4, R4, R9, 0x1, P0 ;  /* 0x000000090404b211 */ /* 0x000fe400000f0eff */
[----:B------:R-:W-:-:S02]  /*b100*/  @!P3 LEA R10, P0, R7, c[0x0][0x200], 0x2 ;  /* 0x00008000070aba11 */ /* 0x000fc400078010ff */
[----:B------:R-:W-:Y:S01]  /*b110*/  @!P4 LEA.HI.X R13, R5, c[0x0][0x204], R0, 0x2, P1 ;  /* 0x00008100050dca11 */ /* 0x000fe200008f1400 */
[----:B------:R-:W-:Y:S01]  /*b120*/  @!P5 IMAD.MOV.U32 R0, RZ, RZ, 0x7f800000 ;  /* 0x7f800000ff00d424 */ /* 0x000fe200078e00ff */
[----:B------:R-:W-:Y:S01]  /*b130*/  @!P3 LEA.HI.X R11, R7, c[0x0][0x204], R4, 0x2, P0 ;  /* 0x00008100070bba11 */ /* 0x000fe200000f1404 */
[----:B------:R-:W-:Y:S02]  /*b140*/  @!P4 IMAD.MOV.U32 R7, RZ, RZ, 0x7f800000 ;  /* 0x7f800000ff07c424 */ /* 0x000fe400078e00ff */
[----:B------:R-:W-:Y:S01]  /*b150*/  @!P3 IMAD.MOV.U32 R5, RZ, RZ, 0x7f800000 ;  /* 0x7f800000ff05b424 */ /* 0x000fe200078e00ff */
[----:B------:R2:W-:Y:S04]  /*b160*/  @!P5 STG.E [R14.64], R0 ;  /* 0x000000000e00d986 */ /* 0x0005e8000c101906 */
[----:B------:R2:W-:Y:S04]  /*b170*/  @!P4 STG.E [R12.64], R7 ;  /* 0x000000070c00c986 */ /* 0x0005e8000c101906 */
[----:B------:R2:W-:Y:S01]  /*b180*/  @!P3 STG.E [R10.64], R5 ;  /* 0x000000050a00b986 */ /* 0x0005e2000c101906 */
[----:B------:R-:W-:Y:S05]  /*b190*/  @P6 EXIT ;  /* 0x000000000000694d */ /* 0x000fea0003800000 */
[----:B------:R-:W-:-:S05]  /*b1a0*/  IMAD R3, R6, R3, RZ ;  /* 0x0000000306037224 */ /* 0x000fca00078e02ff */
[----:B------:R-:W-:-:S04]  /*b1b0*/  IADD3 R2, P0, R3, R2, RZ ;  /* 0x0000000203027210 */ /* 0x000fc80007f1e0ff */
[----:B------:R-:W-:Y:S02]  /*b1c0*/  LEA.HI.X.SX32 R3, R3, R9, 0x1, P0 ;  /* 0x0000000903037211 */ /* 0x000fe400000f0eff */
[----:B------:R-:W-:-:S04]  /*b1d0*/  LEA R4, P0, R2, c[0x0][0x200], 0x2 ;  /* 0x0000800002047a11 */ /* 0x000fc800078010ff */
[----:B--2---:R-:W-:Y:S01]  /*b1e0*/  LEA.HI.X R5, R2, c[0x0][0x204], R3, 0x2, P0 ;  /* 0x0000810002057a11 */ /* 0x004fe200000f1403 */
[----:B------:R-:W-:-:S05]  /*b1f0*/  IMAD.MOV.U32 R3, RZ, RZ, 0x7f800000 ;  /* 0x7f800000ff037424 */ /* 0x000fca00078e00ff */
[----:B------:R-:W-:Y:S01]  /*b200*/  STG.E [R4.64], R3 ;  /* 0x0000000304007986 */ /* 0x000fe2000c101906 */
[----:B------:R-:W-:Y:S05]  /*b210*/  EXIT ;  /* 0x000000000000794d */ /* 0x000fea0003800000 */
.L_x_593:
        /* <DEDUP_REMOVED lines=14> */
.L_x_1404:


//--------------------- .text._ZN5flash16flash_fwd_kernelI23Flash_fwd_kernel_traitsILi128ELi64ELi64ELi4ELb0ELb0EN7cutlass6half_tE19Flash_kernel_traitsILi128ELi64ELi64ELi4ES3_EELb0ELb1ELb0ELb0ELb0ELb0ELb1ELb0EEEvNS_16Flash_fwd_paramsE --------------------------
	.section	.text._ZN5flash16flash_fwd_kernelI23Flash_fwd_kernel_traitsILi128ELi64ELi64ELi4ELb0ELb0EN7cutlass6half_tE19Flash_kernel_traitsILi128ELi64ELi64ELi4ES3_EELb0ELb1ELb0ELb0ELb0ELb0ELb1ELb0EEEvNS_16Flash_fwd_paramsE,"ax",@progbits
	.sectioninfo	@"SHI_REGISTERS=205"
	.align	128
        .global         _ZN5flash16flash_fwd_kernelI23Flash_fwd_kernel_traitsILi128ELi64ELi64ELi4ELb0ELb0EN7cutlass6half_tE19Flash_kernel_traitsILi128ELi64ELi64ELi4ES3_EELb0ELb1ELb0ELb0ELb0ELb0ELb1ELb0EEEvNS_16Flash_fwd_paramsE
        .type           _ZN5flash16flash_fwd_kernelI23Flash_fwd_kernel_traitsILi128ELi64ELi64ELi4ELb0ELb0EN7cutlass6half_tE19Flash_kernel_traitsILi128ELi64ELi64ELi4ES3_EELb0ELb1ELb0ELb0ELb0ELb0ELb1ELb0EEEvNS_16Flash_fwd_paramsE,@function
        .size           _ZN5flash16flash_fwd_kernelI23Flash_fwd_kernel_traitsILi128ELi64ELi64ELi4ELb0ELb0EN7cutlass6half_tE19Flash_kernel_traitsILi128ELi64ELi64ELi4ES3_EELb0ELb1ELb0ELb0ELb0ELb0ELb1ELb0EEEvNS_16Flash_fwd_paramsE,(.L_x_1405 - _ZN5flash16flash_fwd_kernelI23Flash_fwd_kernel_traitsILi128ELi64ELi64ELi4ELb0ELb0EN7cutlass6half_tE19Flash_kernel_traitsILi128ELi64ELi64ELi4ES3_EELb0ELb1ELb0ELb0ELb0ELb0ELb1ELb0EEEvNS_16Flash_fwd_paramsE)
        .other          _ZN5flash16flash_fwd_kernelI23Flash_fwd_kernel_traitsILi128ELi64ELi64ELi4ELb0ELb0EN7cutlass6half_tE19Flash_kernel_traitsILi128ELi64ELi64ELi4ES3_EELb0ELb1ELb0ELb0ELb0ELb0ELb1ELb0EEEvNS_16Flash_fwd_paramsE,@"STO_CUDA_ENTRY STV_DEFAULT"
_ZN5flash16flash_fwd_kernelI23Flash_fwd_kernel_traitsILi128ELi64ELi64ELi4ELb0ELb0EN7cutlass6half_tE19Flash_kernel_traitsILi128ELi64ELi64ELi4ES3_EELb0ELb1ELb0ELb0ELb0ELb0ELb1ELb0EEEvNS_16Flash_fwd_paramsE:
.text._ZN5flash16flash_fwd_kernelI23Flash_fwd_kernel_traitsILi128ELi64ELi64ELi4ELb0ELb0EN7cutlass6half_tE19Flash_kernel_traitsILi128ELi64ELi64ELi4ES3_EELb0ELb1ELb0ELb0ELb0ELb0ELb1ELb0EEEvNS_16Flash_fwd_paramsE:
        /* <DEDUP_REMOVED lines=33> */
.L_x_594:
[----:B-1-34-:R-:W-:Y:S02]  /*0210*/  MOV R2, c[0x0][0x218] ;  /* 0x0000860000027a02 */ /* 0x01afe40000000f00 */
.L_x_595:
        /* <DEDUP_REMOVED lines=49> */
.L_x_597:
        /* <DEDUP_REMOVED lines=40> */
.L_x_598:
        /* <DEDUP_REMOVED lines=86> */
.L_x_600:
[----:B------:R-:W-:Y:S05]  /*0d10*/  BSYNC B0 ;  /* 0x0000000000007941 */ /* 0x000fea0003800000 */
.L_x_599:
        /* <DEDUP_REMOVED lines=29> */
.L_x_602:
[----:B------:R-:W-:Y:S05]  /*0ef0*/  BSYNC B0 ;  /* 0x0000000000007941 */ /* 0x000fea0003800000 */
.L_x_601:
        /* <DEDUP_REMOVED lines=29> */
.L_x_604:
[----:B------:R-:W-:Y:S05]  /*10d0*/  BSYNC B0 ;  /* 0x0000000000007941 */ /* 0x000fea0003800000 */
.L_x_603:
        /* <DEDUP_REMOVED lines=32> */
.L_x_606:
[----:B------:R-:W-:Y:S05]  /*12e0*/  BSYNC B0 ;  /* 0x0000000000007941 */ /* 0x000fea0003800000 */
.L_x_605:
        /* <DEDUP_REMOVED lines=28> */
.L_x_608:
[----:B------:R-:W-:Y:S05]  /*14b0*/  BSYNC B0 ;  /* 0x0000000000007941 */ /* 0x000fea0003800000 */
.L_x_607:
        /* <DEDUP_REMOVED lines=24> */
.L_x_610:
[----:B------:R-:W-:Y:S05]  /*1640*/  BSYNC B0 ;  /* 0x0000000000007941 */ /* 0x000fea0003800000 */
.L_x_609:
        /* <DEDUP_REMOVED lines=23> */
.L_x_612:
[----:B------:R-:W-:Y:S05]  /*17c0*/  BSYNC B0 ;  /* 0x0000000000007941 */ /* 0x000fea0003800000 */
.L_x_611:
        /* <DEDUP_REMOVED lines=28> */
.L_x_614:
[----:B------:R-:W-:Y:S05]  /*1990*/  BSYNC B0 ;  /* 0x0000000000007941 */ /* 0x000fea0003800000 */
.L_x_613:
        /* <DEDUP_REMOVED lines=66> */
.L_x_616:
[----:B------:R-:W-:Y:S05]  /*1dc0*/  BSYNC B0 ;  /* 0x0000000000007941 */ /* 0x000fea0003800000 */
.L_x_615:
        /* <DEDUP_REMOVED lines=26> */
.L_x_618:
[----:B------:R-:W-:Y:S05]  /*1f70*/  BSYNC B0 ;  /* 0x0000000000007941 */ /* 0x000fea0003800000 */
.L_x_617:
        /* <DEDUP_REMOVED lines=25> */
.L_x_620:
[----:B------:R-:W-:Y:S05]  /*2110*/  BSYNC B0 ;  /* 0x0000000000007941 */ /* 0x000fea0003800000 */
.L_x_619:
        /* <DEDUP_REMOVED lines=30> */
.L_x_622:
[----:B------:R-:W-:Y:S05]  /*2300*/  BSYNC B0 ;  /* 0x0000000000007941 */ /* 0x000fea0003800000 */
.L_x_621:
        /* <DEDUP_REMOVED lines=15> */
[----:B-1----:R-:W1:Y:S04]  /*2400*/  LDSM.16.M88.4 R8, [R146+0x5800] ;  /* 0x005800009208783b */ /* 0x002e680000000200 */
[----:B---3--:R-:W-:Y:S04]  /*2410*/  LDSM.16.M88.4 R20, [R145] ;  /* 0x000000009114783b */ /* 0x008fe80000000200 */
[----:B------:R-:W3:Y:S04]  /*2420*/  LDSM.16.M88.4 R16, [R102+0x4000] ;  /* 0x004000006610783b */ /* 0x000ee80000000200 */
[----:B------:R-:W-:Y:S04]  /*2430*/  LDSM.16.M88.4 R44, [R139+0x4000] ;  /* 0x004000008b2c783b */ /* 0x000fe80000000200 */
[----:B------:R-:W4:Y:S04]  /*2440*/  LDSM.16.M88.4 R36, [R102+0x4800] ;  /* 0x004800006624783b */ /* 0x000f280000000200 */
[----:B------:R-:W1:Y:S04]  /*2450*/  LDSM.16.M88.4 R12, [R102+0x5000] ;  /* 0x00500000660c783b */ /* 0x000e680000000200 */
[----:B------:R-:W-:Y:S01]  /*2460*/  LDSM.16.M88.4 R80, [R142] ;  /* 0x000000008e50783b */ /* 0x000fe20000000200 */
[C---:B-----5:R-:W-:Y:S03]  /*2470*/  HMMA.16816.F32 R32, R84.reuse, R24, RZ ;  /* 0x000000185420723c */ /* 0x060fe600000018ff */
[----:B------:R-:W-:Y:S04]  /*2480*/  LDSM.16.M88.4 R48, [R102+0x5800] ;  /* 0x005800006630783b */ /* 0x000fe80000000200 */
[----:B------:R-:W-:Y:S01]  /*2490*/  LDSM.16.M88.4 R60, [R147+0x2000] ;  /* 0x00200000933c783b */ /* 0x000fe20000000200 */
[C---:B------:R-:W-:Y:S03]  /*24a0*/  HMMA.16816.F32 R40, R84.reuse, R52, RZ ;  /* 0x000000345428723c */ /* 0x040fe600000018ff */
[----:B------:R-:W-:Y:S04]  /*24b0*/  LDSM.16.M88.4 R96, [R141+0x800] ;  /* 0x000800008d60783b */ /* 0x000fe80000000200 */
[----:B------:R-:W-:Y:S01]  /*24c0*/  LDSM.16.M88.4 R56, [R102+0x6000] ;  /* 0x006000006638783b */ /* 0x000fe20000000200 */
[C---:B--2---:R-:W-:Y:S03]  /*24d0*/  HMMA.16816.F32 R72, R84.reuse, R68, RZ ;  /* 0x000000445448723c */ /* 0x044fe600000018ff */
[----:B------:R-:W-:Y:S04]  /*24e0*/  LDSM.16.M88.4 R76, [R141+0x1000] ;  /* 0x001000008d4c783b */ /* 0x000fe80000000200 */
[----:B------:R-:W-:Y:S01]  /*24f0*/  LDSM.16.M88.4 R88, [R146+0x6800] ;  /* 0x006800009258783b */ /* 0x000fe20000000200 */
[C---:B------:R-:W-:Y:S03]  /*2500*/  HMMA.16816.F32 R24, R84.reuse, R26, RZ ;  /* 0x0000001a5418723c */ /* 0x040fe600000018ff */
[----:B------:R-:W-:Y:S04]  /*2510*/  LDSM.16.M88.4 R92, [R139+0x5800] ;  /* 0x005800008b5c783b */ /* 0x000fe80000000200 */
[----:B------:R-:W0:Y:S01]  /*2520*/  LDGDEPBAR ;  /* 0x00000000000079af */ /* 0x000e220000000000 */
[C---:B------:R-:W-:Y:S08]  /*2530*/  HMMA.16816.F32 R52, R84.reuse, R54, RZ ;  /* 0x000000365434723c */ /* 0x040ff000000018ff */
[C---:B------:R-:W-:Y:S08]  /*2540*/  HMMA.16816.F32 R68, R84.reuse, R70, RZ ;  /* 0x000000465444723c */ /* 0x040ff000000018ff */
[C---:B-1----:R-:W-:Y:S08]  /*2550*/  HMMA.16816.F32 R64, R84.reuse, R8, RZ ;  /* 0x000000085440723c */ /* 0x042ff000000018ff */
[----:B------:R-:W-:Y:S01]  /*2560*/  HMMA.16816.F32 R84, R84, R10, RZ ;  /* 0x0000000a5454723c */ /* 0x000fe200000018ff */
[----:B------:R-:W1:Y:S07]  /*2570*/  LDSM.16.M88.4 R8, [R143] ;  /* 0x000000008f08783b */ /* 0x000e6e0000000200 */
[C---:B---3--:R-:W-:Y:S08]  /*2580*/  HMMA.16816.F32 R32, R20.reuse, R16, R32 ;  /* 0x000000101420723c */ /* 0x048ff00000001820 */
[C---:B------:R-:W-:Y:S01]  /*2590*/  HMMA.16816.F32 R24, R20.reuse, R18, R24 ;  /* 0x000000121418723c */ /* 0x040fe20000001818 */
[----:B------:R-:W2:Y:S07]  /*25a0*/  LDSM.16.M88.4 R16, [R141] ;  /* 0x000000008d10783b */ /* 0x000eae0000000200 */
[C---:B----4-:R-:W-:Y:S08]  /*25b0*/  HMMA.16816.F32 R40, R20.reuse, R36, R40 ;  /* 0x000000241428723c */ /* 0x050ff00000001828 */
[C---:B------:R-:W-:Y:S01]  /*25c0*/  HMMA.16816.F32 R52, R20.reuse, R38, R52 ;  /* 0x000000261434723c */ /* 0x040fe20000001834 */
[----:B------:R-:W3:Y:S07]  /*25d0*/  LDSM.16.M88.4 R36, [R139+0x4800] ;  /* 0x004800008b24783b */ /* 0x000eee0000000200 */
[----:B------:R-:W-:Y:S08]  /*25e0*/  HMMA.16816.F32 R72, R20, R12, R72 ;  /* 0x0000000c1448723c */ /* 0x000ff00000001848 */
[C---:B-1----:R-:W-:Y:S08]  /*25f0*/  HMMA.16816.F32 R32, R8.reuse, R44, R32 ;  /* 0x0000002c0820723c */ /* 0x042ff00000001820 */
[----:B------:R-:W-:Y:S01]  /*2600*/  HMMA.16816.F32 R24, R8, R46, R24 ;  /* 0x0000002e0818723c */ /* 0x000fe20000001818 */
[----:B------:R-:W-:Y:S07]  /*2610*/  LDSM.16.M88.4 R44, [R102+0x6800] ;  /* 0x00680000662c783b */ /* 0x000fee0000000200 */
[----:B------:R-:W-:Y:S01]  /*2620*/  HMMA.16816.F32 R68, R20, R14, R68 ;  /* 0x0000000e1444723c */ /* 0x000fe20000001844 */
[----:B------:R-:W1:Y:S07]  /*2630*/  LDSM.16.M88.4 R12, [R146+0x6000] ;  /* 0x00600000920c783b */ /* 0x000e6e0000000200 */
[----:B--2---:R-:W-:Y:S08]  /*2640*/  HMMA.16816.F32 R32, R80, R16, R32 ;  /* 0x000000105020723c */ /* 0x004ff00000001820 */
[C---:B------:R-:W-:Y:S08]  /*2650*/  HMMA.16816.F32 R64, R20.reuse, R48, R64 ;  /* 0x000000301440723c */ /* 0x040ff00000001840 */
[----:B------:R-:W-:Y:S01]  /*2660*/  HMMA.16816.F32 R84, R20, R50, R84 ;  /* 0x000000321454723c */ /* 0x000fe20000001854 */
[----:B------:R-:W2:Y:S04]  /*2670*/  LDSM.16.M88.4 R20, [R139+0x5000] ;  /* 0x005000008b14783b */ /* 0x000ea80000000200 */
[----:B------:R-:W4:Y:S03]  /*2680*/  LDSM.16.M88.4 R48, [R145+0x2000] ;  /* 0x002000009130783b */ /* 0x000f260000000200 */
[----:B------:R-:W-:Y:S01]  /*2690*/  HMMA.16816.F32 R24, R80, R18, R24 ;  /* 0x000000125018723c */ /* 0x000fe20000001818 */
[----:B------:R-:W-:Y:S07]  /*26a0*/  LDSM.16.M88.4 R16, [R143+0x2000] ;  /* 0x002000008f10783b */ /* 0x000fee0000000200 */
[C---:B---3--:R-:W-:Y:S08]  /*26b0*/  HMMA.16816.F32 R40, R8.reuse, R36, R40 ;  /* 0x000000240828723c */ /* 0x048ff00000001828 */
[----:B------:R-:W-:Y:S01]  /*26c0*/  HMMA.16816.F32 R52, R8, R38, R52 ;  /* 0x000000260834723c */ /* 0x000fe20000001834 */
[----:B------:R-:W3:Y:S07]  /*26d0*/  LDSM.16.M88.4 R36, [R139+0x6000] ;  /* 0x006000008b24783b */ /* 0x000eee0000000200 */
[C---:B-1----:R-:W-:Y:S08]  /*26e0*/  HMMA.16816.F32 R32, R60.reuse, R12, R32 ;  /* 0x0000000c3c20723c */ /* 0x042ff00000001820 */
[----:B------:R-:W-:Y:S01]  /*26f0*/  HMMA.16816.F32 R24, R60, R14, R24 ;  /* 0x0000000e3c18723c */ /* 0x000fe20000001818 */
[----:B------:R-:W-:Y:S07]  /*2700*/  LDSM.16.M88.4 R12, [R142+0x2000] ;  /* 0x002000008e0c783b */ /* 0x000fee0000000200 */
[----:B--2---:R-:W-:Y:S08]  /*2710*/  HMMA.16816.F32 R72, R8, R20, R72 ;  /* 0x000000140848723c */ /* 0x004ff00000001848 */
[----:B------:R-:W-:Y:S08]  /*2720*/  HMMA.16816.F32 R40, R80, R96, R40 ;  /* 0x000000605028723c */ /* 0x000ff00000001828 */
[----:B----4-:R-:W-:Y:S08]  /*2730*/  HMMA.16816.F32 R32, R48, R56, R32 ;  /* 0x000000383020723c */ /* 0x010ff00000001820 */
[----:B------:R-:W-:Y:S08]  /*2740*/  HMMA.16816.F32 R52, R80, R98, R52 ;  /* 0x000000625034723c */ /* 0x000ff00000001834 */
[----:B------:R-:W-:Y:S01]  /*2750*/  HMMA.16816.F32 R24, R48, R58, R24 ;  /* 0x0000003a3018723c */ /* 0x000fe20000001818 */
[----:B------:R-:W1:Y:S07]  /*2760*/  LDSM.16.M88.4 R56, [R146+0x7000] ;  /* 0x007000009238783b */ /* 0x000e6e0000000200 */
[----:B------:R-:W-:Y:S01]  /*2770*/  HMMA.16816.F32 R68, R8, R22, R68 ;  /* 0x000000160844723c */ /* 0x000fe20000001844 */
[----:B------:R-:W2:Y:S07]  /*2780*/  LDSM.16.M88.4 R20, [R141+0x2000] ;  /* 0x002000008d14783b */ /* 0x000eae0000000200 */
[----:B------:R-:W-:Y:S08]  /*2790*/  HMMA.16816.F32 R72, R80, R76, R72 ;  /* 0x0000004c5048723c */ /* 0x000ff00000001848 */
[----:B------:R-:W-:Y:S08]  /*27a0*/  HMMA.16816.F32 R40, R60, R88, R40 ;  /* 0x000000583c28723c */ /* 0x000ff00000001828 */
[----:B---3--:R-:W-:Y:S08]  /*27b0*/  HMMA.16816.F32 R32, R16, R36, R32 ;  /* 0x000000241020723c */ /* 0x008ff00000001820 */
[----:B------:R-:W-:Y:S01]  /*27c0*/  HMMA.16816.F32 R52, R60, R90, R52 ;  /* 0x0000005a3c34723c */ /* 0x000fe20000001834 */
[----:B------:R-:W3:Y:S07]  /*27d0*/  LDSM.16.M88.4 R88, [R141+0x1800] ;  /* 0x001800008d58783b */ /* 0x000eee0000000200 */
[----:B------:R-:W-:Y:S01]  /*27e0*/  HMMA.16816.F32 R24, R16, R38, R24 ;  /* 0x000000261018723c */ /* 0x000fe20000001818 */
[----:B------:R-:W4:Y:S07]  /*27f0*/  LDSM.16.M88.4 R36, [R102+0x7000] ;  /* 0x007000006624783b */ /* 0x000f2e0000000200 */
[----:B------:R-:W-:Y:S08]  /*2800*/  HMMA.16816.F32 R64, R8, R92, R64 ;  /* 0x0000005c0840723c */ /* 0x000ff00000001840 */
[----:B------:R-:W-:Y:S01]  /*2810*/  HMMA.16816.F32 R76, R80, R78, R68 ;  /* 0x0000004e504c723c */ /* 0x000fe20000001844 */
[----:B------:R-:W-:Y:S07]  /*2820*/  LDSM.16.M88.4 R68, [R141+0x2800] ;  /* 0x002800008d44783b */ /* 0x000fee0000000200 */
[----:B-1----:R-:W-:Y:S08]  /*2830*/  HMMA.16816.F32 R72, R60, R56, R72 ;  /* 0x000000383c48723c */ /* 0x002ff00000001848 */
[----:B------:R-:W-:Y:S08]  /*2840*/  HMMA.16816.F32 R40, R48, R44, R40 ;  /* 0x0000002c3028723c */ /* 0x000ff00000001828 */
[----:B--2---:R-:W-:Y:S08]  /*2850*/  HMMA.16816.F32 R32, R12, R20, R32 ;  /* 0x000000140c20723c */ /* 0x004ff00000001820 */
[----:B------:R-:W-:Y:S01]  /*2860*/  HMMA.16816.F32 R52, R48, R46, R52 ;  /* 0x0000002e3034723c */ /* 0x000fe20000001834 */
[----:B------:R-:W1:Y:S07]  /*2870*/  LDSM.16.M88.4 R44, [R146+0x7800] ;  /* 0x00780000922c783b */ /* 0x000e6e0000000200 */
[----:B------:R-:W-:Y:S01]  /*2880*/  HMMA.16816.F32 R84, R8, R94, R84 ;  /* 0x0000005e0854723c */ /* 0x000fe20000001854 */
[----:B------:R-:W2:Y:S07]  /*2890*/  LDSM.16.M88.4 R8, [R139+0x6800] ;  /* 0x006800008b08783b */ /* 0x000eae0000000200 */
[----:B---3--:R-:W-:Y:S01]  /*28a0*/  HMMA.16816.F32 R64, R80, R88, R64 ;  /* 0x000000585040723c */ /* 0x008fe20000001840 */
[----:B------:R-:W-:-:S02]  /*28b0*/  FMUL.FTZ R3, R32, c[0x0][0x2ec] ;  /* 0x0000bb0020037a20 */ /* 0x000fc40000410000 */
[----:B------:R-:W-:Y:S02]  /*28c0*/  FMUL.FTZ R6, R33, c[0x0][0x2ec] ;  /* 0x0000bb0021067a20 */ /* 0x000fe40000410000 */
[----:B------:R-:W-:Y:S02]  /*28d0*/  FMUL.FTZ R5, R34, c[0x0][0x2ec] ;  /* 0x0000bb0022057a20 */ /* 0x000fe40000410000 */
[----:B------:R-:W-:Y:S01]  /*28e0*/  MUFU.TANH R3, R3 ;  /* 0x0000000300037308 */ /* 0x000fe20000002400 */
[----:B------:R-:W-:Y:S01]  /*28f0*/  HMMA.16816.F32 R24, R12, R22, R24 ;  /* 0x000000160c18723c */ /* 0x000fe20000001818 */
[----:B------:R-:W-:Y:S06]  /*2900*/  LDSM.16.M88.4 R20, [R139+0x7000] ;  /* 0x007000008b14783b */ /* 0x000fec0000000200 */
[----:B------:R-:W3:Y:S01]  /*2910*/  MUFU.TANH R6, R6 ;  /* 0x0000000600067308 */ /* 0x000ee20000002400 */
[----:B------:R-:W-:Y:S07]  /*2920*/  HMMA.16816.F32 R76, R60, R58, R76 ;  /* 0x0000003a3c4c723c */ /* 0x000fee000000184c */
[----:B------:R-:W-:Y:S01]  /*2930*/  MUFU.TANH R5, R5 ;  /* 0x0000000500057308 */ /* 0x000fe20000002400 */
[----:B----4-:R-:W-:Y:S07]  /*2940*/  HMMA.16816.F32 R72, R48, R36, R72 ;  /* 0x000000243048723c */ /* 0x010fee0000001848 */
[----:B------:R-:W-:Y:S01]  /*2950*/  FMUL.FTZ R36, R35, c[0x0][0x2ec] ;  /* 0x0000bb0023247a20 */ /* 0x000fe20000410000 */
[----:B------:R-:W-:Y:S01]  /*2960*/  HMMA.16816.F32 R84, R80, R90, R84 ;  /* 0x0000005a5054723c */ /* 0x000fe20000001854 */
[----:B------:R-:W4:Y:S01]  /*2970*/  LDSM.16.M88.4 R32, [R102+0x7800] ;  /* 0x007800006620783b */ /* 0x000f220000000200 */
[----:B------:R-:W-:-:S02]  /*2980*/  FMUL.FTZ R24, R24, c[0x0][0x2ec] ;  /* 0x0000bb0018187a20 */ /* 0x000fc40000410000 */
[----:B------:R-:W-:Y:S01]  /*2990*/  FMUL.FTZ R25, R25, c[0x0][0x2ec] ;  /* 0x0000bb0019197a20 */ /* 0x000fe20000410000 */
[----:B------:R-:W5:Y:S01]  /*29a0*/  MUFU.TANH R36, R36 ;  /* 0x0000002400247308 */ /* 0x000f620000002400 */
[----:B------:R-:W-:Y:S02]  /*29b0*/  FMUL.FTZ R26, R26, c[0x0][0x2ec] ;  /* 0x0000bb001a1a7a20 */ /* 0x000fe40000410000 */
[----:B-1----:R-:W-:Y:S05]  /*29c0*/  HMMA.16816.F32 R64, R60, R44, R64 ;  /* 0x0000002c3c40723c */ /* 0x002fea0000001840 */
[----:B------:R-:W1:Y:S03]  /*29d0*/  MUFU.TANH R37, R24 ;  /* 0x0000001800257308 */ /* 0x000e660000002400 */
[----:B------:R-:W-:Y:S05]  /*29e0*/  HMMA.16816.F32 R76, R48, R38, R76 ;  /* 0x00000026304c723c */ /* 0x000fea000000184c */
[----:B------:R-:W-:Y:S02]  /*29f0*/  MUFU.TANH R56, R25 ;  /* 0x0000001900387308 */ /* 0x000fe40000002400 */
[----:B------:R-:W-:Y:S01]  /*2a00*/  FMUL.FTZ R39, R27, c[0x0][0x2ec] ;  /* 0x0000bb001b277a20 */ /* 0x000fe20000410000 */
[----:B------:R-:W-:Y:S05]  /*2a10*/  HMMA.16816.F32 R84, R60, R46, R84 ;  /* 0x0000002e3c54723c */ /* 0x000fea0000001854 */
[----:B------:R1:W1:Y:S03]  /*2a20*/  MUFU.TANH R38, R26 ;  /* 0x0000001a00267308 */ /* 0x0002660000002400 */
[C---:B--2---:R-:W-:Y:S05]  /*2a30*/  HMMA.16816.F32 R40, R16.reuse, R8, R40 ;  /* 0x000000081028723c */ /* 0x044fea0000001828 */
[----:B------:R-:W2:Y:S03]  /*2a40*/  MUFU.TANH R39, R39 ;  /* 0x0000002700277308 */ /* 0x000ea60000002400 */
[----:B------:R-:W-:Y:S01]  /*2a50*/  HMMA.16816.F32 R52, R16, R10, R52 ;  /* 0x0000000a1034723c */ /* 0x000fe20000001834 */
[----:B------:R-:W-:Y:S04]  /*2a60*/  LDSM.16.M88.4 R8, [R141+0x3000] ;  /* 0x003000008d08783b */ /* 0x000fe80000000200 */
[----:B-1----:R-:W1:Y:S03]  /*2a70*/  LDSM.16.M88.4 R24, [R139+0x7800] ;  /* 0x007800008b18783b */ /* 0x002e660000000200 */
[----:B----4-:R-:W-:Y:S08]  /*2a80*/  HMMA.16816.F32 R64, R48, R32, R64 ;  /* 0x000000203040723c */ /* 0x010ff00000001840 */
[C---:B------:R-:W-:Y:S08]  /*2a90*/  HMMA.16816.F32 R72, R16.reuse, R20, R72 ;  /* 0x000000141048723c */ /* 0x040ff00000001848 */
[----:B------:R-:W-:Y:S01]  /*2aa0*/  HMMA.16816.F32 R76, R16, R22, R76 ;  /* 0x00000016104c723c */ /* 0x000fe2000000184c */
[----:B------:R-:W4:Y:S01]  /*2ab0*/  LDSM.16.M88.4 R20, [R141+0x3800] ;  /* 0x003800008d14783b */ /* 0x000f220000000200 */
[----:B------:R-:W-:-:S06]  /*2ac0*/  DEPBAR.LE SB0, 0x0 ;  /* 0x000080000000791a */ /* 0x000fcc0000000000 */
[----:B------:R-:W-:Y:S08]  /*2ad0*/  HMMA.16816.F32 R84, R48, R34, R84 ;  /* 0x000000223054723c */ /* 0x000ff00000001854 */
[----:B------:R-:W-:Y:S08]  /*2ae0*/  HMMA.16816.F32 R40, R12, R68, R40 ;  /* 0x000000440c28723c */ /* 0x000ff00000001828 */
[----:B-1----:R-:W-:Y:S08]  /*2af0*/  HMMA.16816.F32 R64, R16, R24, R64 ;  /* 0x000000181040723c */ /* 0x002ff00000001840 */
[----:B------:R-:W-:Y:S08]  /*2b00*/  HMMA.16816.F32 R52, R12, R70, R52 ;  /* 0x000000460c34723c */ /* 0x000ff00000001834 */
[----:B------:R-:W-:Y:S01]  /*2b10*/  HMMA.16816.F32 R84, R16, R26, R84 ;  /* 0x0000001a1054723c */ /* 0x000fe20000001854 */
[----:B------:R-:W-:-:S02]  /*2b20*/  FMUL.FTZ R40, R40, c[0x0][0x2ec] ;  /* 0x0000bb0028287a20 */ /* 0x000fc40000410000 */
[----:B------:R-:W-:Y:S02]  /*2b30*/  FMUL.FTZ R41, R41, c[0x0][0x2ec] ;  /* 0x0000bb0029297a20 */ /* 0x000fe40000410000 */
[----:B------:R-:W-:Y:S02]  /*2b40*/  FMUL.FTZ R42, R42, c[0x0][0x2ec] ;  /* 0x0000bb002a2a7a20 */ /* 0x000fe40000410000 */
[----:B------:R-:W-:Y:S01]  /*2b50*/  FMUL.FTZ R43, R43, c[0x0][0x2ec] ;  /* 0x0000bb002b2b7a20 */ /* 0x000fe20000410000 */
[----:B------:R-:W-:Y:S01]  /*2b60*/  HMMA.16816.F32 R76, R12, R10, R76 ;  /* 0x0000000a0c4c723c */ /* 0x000fe2000000184c */
[----:B------:R-:W1:Y:S01]  /*2b70*/  MUFU.TANH R40, R40 ;  /* 0x0000002800287308 */ /* 0x000e620000002400 */
[----:B------:R-:W-:-:S05]  /*2b80*/  IADD3 R18, R100, 0x31, RZ ;  /* 0x0000003164127810 */ /* 0x000fca0007ffe0ff */
[----:B------:R-:W-:Y:S01]  /*2b90*/  IADD3 R11, R31, 0x8, RZ ;  /* 0x000000081f0b7810 */ /* 0x000fe20007ffe0ff */
[C---:B------:R-:W-:Y:S01]  /*2ba0*/  HMMA.16816.F32 R72, R12.reuse, R8, R72 ;  /* 0x000000080c48723c */ /* 0x040fe20000001848 */
[----:B------:R-:W-:Y:S01]  /*2bb0*/  IADD3 R10, R100, 0x1, RZ ;  /* 0x00000001640a7810 */ /* 0x000fe20007ffe0ff */
[----:B------:R-:W-:Y:S01]  /*2bc0*/  MUFU.TANH R41, R41 ;  /* 0x0000002900297308 */ /* 0x000fe20000002400 */
[----:B------:R-:W-:Y:S01]  /*2bd0*/  IMNMX R102, R11, R30, PT ;  /* 0x0000001e0b667217 */ /* 0x000fe20003800200 */
[----:B------:R-:W-:Y:S01]  /*2be0*/  FMUL.FTZ R32, R54, c[0x0][0x2ec] ;  /* 0x0000bb0036207a20 */ /* 0x000fe20000410000 */
[C---:B------:R-:W-:Y:S01]  /*2bf0*/  ISETP.GE.AND P6, PT, R10.reuse, R103, PT ;  /* 0x000000670a00720c */ /* 0x040fe20003fc6270 */
[----:B------:R-:W-:Y:S01]  /*2c00*/  FMUL.FTZ R33, R55, c[0x0][0x2ec] ;  /* 0x0000bb0037217a20 */ /* 0x000fe20000410000 */
[----:B------:R-:W-:Y:S01]  /*2c10*/  ISETP.GE.AND P2, PT, R10, R102, PT ;  /* 0x000000660a00720c */ /* 0x000fe20003f46270 */
[----:B----4-:R-:W-:Y:S01]  /*2c20*/  HMMA.16816.F32 R64, R12, R20, R64 ;  /* 0x000000140c40723c */ /* 0x010fe20000001840 */
[----:B------:R-:W-:Y:S01]  /*2c30*/  FMUL.FTZ R8, R52, c[0x0][0x2ec] ;  /* 0x0000bb0034087a20 */ /* 0x000fe20000410000 */
[----:B------:R-:W4:Y:S01]  /*2c40*/  MUFU.TANH R42, R42 ;  /* 0x0000002a002a7308 */ /* 0x000f220000002400 */
[----:B------:R-:W-:Y:S01]  /*2c50*/  IADD3 R10, R100, 0x8, RZ ;  /* 0x00000008640a7810 */ /* 0x000fe20007ffe0ff */
[----:B------:R-:W-:Y:S01]  /*2c60*/  FMUL.FTZ R9, R53, c[0x0][0x2ec] ;  /* 0x0000bb0035097a20 */ /* 0x000fe20000410000 */
[----:B---3--:R-:W-:-:S02]  /*2c70*/  FSEL R19, R6, -INF , !P6 ;  /* 0xff80000006137808 */ /* 0x008fc40007000000 */
[-C--:B------:R-:W-:Y:S01]  /*2c80*/  ISETP.GE.AND P4, PT, R10, R103.reuse, PT ;  /* 0x000000670a00720c */ /* 0x080fe20003f86270 */
[----:B------:R-:W-:Y:S01]  /*2c90*/  HMMA.16816.F32 R84, R12, R22, R84 ;  /* 0x000000160c54723c */ /* 0x000fe20000001854 */
[----:B------:R-:W-:Y:S01]  /*2ca0*/  FMUL.FTZ R24, R76, c[0x0][0x2ec] ;  /* 0x0000bb004c187a20 */ /* 0x000fe20000410000 */
[----:B------:R-:W3:Y:S01]  /*2cb0*/  MUFU.TANH R8, R8 ;  /* 0x0000000800087308 */ /* 0x000ee20000002400 */
[C---:B------:R-:W-:Y:S01]  /*2cc0*/  IADD3 R11, R100.reuse, 0x9, RZ ;  /* 0x00000009640b7810 */ /* 0x040fe20007ffe0ff */
[----:B------:R-:W-:Y:S01]  /*2cd0*/  FMUL.FTZ R25, R77, c[0x0][0x2ec] ;  /* 0x0000bb004d197a20 */ /* 0x000fe20000410000 */
[----:B------:R-:W-:Y:S01]  /*2ce0*/  IADD3 R6, R100, 0x11, RZ ;  /* 0x0000001164067810 */ /* 0x000fe20007ffe0ff */
[----:B------:R-:W-:Y:S01]  /*2cf0*/  FMUL.FTZ R26, R78, c[0x0][0x2ec] ;  /* 0x0000bb004e1a7a20 */ /* 0x000fe20000410000 */
[-C--:B------:R-:W-:Y:S01]  /*2d00*/  ISETP.GE.AND P0, PT, R10, R102.reuse, PT ;  /* 0x000000660a00720c */ /* 0x080fe20003f06270 */
[----:B------:R-:W-:Y:S01]  /*2d10*/  FMUL.FTZ R72, R72, c[0x0][0x2ec] ;  /* 0x0000bb0048487a20 */ /* 0x000fe20000410000 */
[----:B------:R-:W-:Y:S01]  /*2d20*/  IADD3 R10, R100, 0x10, RZ ;  /* 0x00000010640a7810 */ /* 0x000fe20007ffe0ff */
[----:B------:R-:W1:Y:S01]  /*2d30*/  MUFU.TANH R43, R43 ;  /* 0x0000002b002b7308 */ /* 0x000e620000002400 */
[----:B-----5:R-:W-:Y:S01]  /*2d40*/  FSEL R36, R36, -INF , !P2 ;  /* 0xff80000024247808 */ /* 0x020fe20005000000 */
[----:B------:R-:W-:Y:S01]  /*2d50*/  FMUL.FTZ R73, R73, c[0x0][0x2ec] ;  /* 0x0000bb0049497a20 */ /* 0x000fe20000410000 */
[----:B------:R-:W-:Y:S01]  /*2d60*/  FSEL R37, R37, -INF , !P4 ;  /* 0xff80000025257808 */ /* 0x000fe20006000000 */
[----:B------:R-:W-:Y:S01]  /*2d70*/  FMUL.FTZ R74, R74, c[0x0][0x2ec] ;  /* 0x0000bb004a4a7a20 */ /* 0x000fe20000410000 */
[-C--:B------:R-:W-:Y:S01]  /*2d80*/  ISETP.GE.AND P3, PT, R11, R103.reuse, PT ;  /* 0x000000670b00720c */ /* 0x080fe20003f66270 */
[----:B------:R-:W-:Y:S01]  /*2d90*/  FMUL.FTZ R67, R67, c[0x0][0x2ec] ;  /* 0x0000bb0043437a20 */ /* 0x000fe20000410000 */
[CC--:B------:R-:W-:Y:S01]  /*2da0*/  ISETP.GE.AND P2, PT, R6.reuse, R103.reuse, PT ;  /* 0x000000670600720c */ /* 0x0c0fe20003f46270 */
[----:B------:R-:W5:Y:S01]  /*2db0*/  MUFU.TANH R32, R32 ;  /* 0x0000002000207308 */ /* 0x000f620000002400 */
[-C--:B------:R-:W-:Y:S01]  /*2dc0*/  ISETP.GE.AND P4, PT, R6, R102.reuse, PT ;  /* 0x000000660600720c */ /* 0x080fe20003f86270 */
[----:B------:R-:W-:Y:S01]  /*2dd0*/  FMUL.FTZ R75, R75, c[0x0][0x2ec] ;  /* 0x0000bb004b4b7a20 */ /* 0x000fe20000410000 */
[----:B------:R-:W-:Y:S01]  /*2de0*/  IADD3 R6, R100, 0x18, RZ ;  /* 0x0000001864067810 */ /* 0x000fe20007ffe0ff */
[----:B------:R-:W-:Y:S01]  /*2df0*/  FMUL.FTZ R16, R79, c[0x0][0x2ec] ;  /* 0x0000bb004f107a20 */ /* 0x000fe20000410000 */
[-C--:B------:R-:W-:Y:S01]  /*2e00*/  ISETP.GE.AND P5, PT, R11, R102.reuse, PT ;  /* 0x000000660b00720c */ /* 0x080fe20003fa6270 */
[----:B------:R-:W-:Y:S01]  /*2e10*/  FMUL.FTZ R64, R64, c[0x0][0x2ec] ;  /* 0x0000bb0040407a20 */ /* 0x000fe20000410000 */
[CC--:B------:R-:W-:Y:S01]  /*2e20*/  ISETP.GE.AND P1, PT, R10.reuse, R103.reuse, PT ;  /* 0x000000670a00720c */ /* 0x0c0fe20003f26270 */
[----:B------:R-:W1:Y:S01]  /*2e30*/  MUFU.TANH R9, R9 ;  /* 0x0000000900097308 */ /* 0x000e620000002400 */
[-C--:B------:R-:W-:Y:S01]  /*2e40*/  ISETP.GE.AND P6, PT, R10, R102.reuse, PT ;  /* 0x000000660a00720c */ /* 0x080fe20003fc6270 */
[----:B------:R-:W-:Y:S01]  /*2e50*/  FMUL.FTZ R65, R65, c[0x0][0x2ec] ;  /* 0x0000bb0041417a20 */ /* 0x000fe20000410000 */
[----:B------:R-:W-:Y:S01]  /*2e60*/  IADD3 R10, R100, 0x19, RZ ;  /* 0x00000019640a7810 */ /* 0x000fe20007ffe0ff */
[----:B------:R-:W-:Y:S01]  /*2e70*/  FMUL.FTZ R66, R66, c[0x0][0x2ec] ;  /* 0x0000bb0042427a20 */ /* 0x000fe20000410000 */
[----:B------:R-:W-:Y:S01]  /*2e80*/  FSEL R38, R38, -INF , !P0 ;  /* 0xff80000026267808 */ /* 0x000fe20004000000 */
[----:B------:R-:W-:Y:S01]  /*2e90*/  FMUL.FTZ R84, R84, c[0x0][0x2ec] ;  /* 0x0000bb0054547a20 */ /* 0x000fe20000410000 */
[----:B------:R-:W-:Y:S01]  /*2ea0*/  FSEL R21, R56, -INF , !P3 ;  /* 0xff80000038157808 */ /* 0x000fe20005800000 */
[----:B------:R-:W3:Y:S01]  /*2eb0*/  MUFU.TANH R24, R24 ;  /* 0x0000001800187308 */ /* 0x000ee20000002400 */
[----:B------:R-:W-:Y:S01]  /*2ec0*/  IADD3 R11, R100, 0x20, RZ ;  /* 0x00000020640b7810 */ /* 0x000fe20007ffe0ff */
[----:B------:R-:W-:Y:S01]  /*2ed0*/  FMUL.FTZ R85, R85, c[0x0][0x2ec] ;  /* 0x0000bb0055557a20 */ /* 0x000fe20000410000 */
[----:B------:R-:W-:Y:S01]  /*2ee0*/  ISETP.GE.AND P0, PT, R6, R103, PT ;  /* 0x000000670600720c */ /* 0x000fe20003f06270 */
[----:B------:R-:W-:Y:S01]  /*2ef0*/  FMUL.FTZ R86, R86, c[0x0][0x2ec] ;  /* 0x0000bb0056567a20 */ /* 0x000fe20000410000 */
[----:B------:R-:W-:Y:S01]  /*2f00*/  ISETP.GE.AND P3, PT, R6, R102, PT ;  /* 0x000000660600720c */ /* 0x000fe20003f66270 */
[----:B------:R-:W-:Y:S01]  /*2f10*/  FMUL.FTZ R87, R87, c[0x0][0x2ec] ;  /* 0x0000bb0057577a20 */ /* 0x000fe20000410000 */
[----:B--2---:R-:W-:Y:S01]  /*2f20*/  FSEL R6, R39, -INF , !P5 ;  /* 0xff80000027067808 */ /* 0x004fe20006800000 */
[----:B------:R-:W2:Y:S01]  /*2f30*/  MUFU.TANH R33, R33 ;  /* 0x0000002100217308 */ /* 0x000ea20000002400 */
[----:B-1----:R-:W-:-:S02]  /*2f40*/  FSEL R17, R40, -INF , !P1 ;  /* 0xff80000028117808 */ /* 0x002fc40004800000 */
[CC--:B------:R-:W-:Y:S02]  /*2f50*/  ISETP.GE.AND P5, PT, R10.reuse, R103.reuse, PT ;  /* 0x000000670a00720c */ /* 0x0c0fe40003fa6270 */
[----:B------:R-:W-:Y:S02]  /*2f60*/  ISETP.GE.AND P1, PT, R10, R102, PT ;  /* 0x000000660a00720c */ /* 0x000fe40003f26270 */
[----:B----4-:R-:W-:Y:S01]  /*2f70*/  FSEL R14, R42, -INF , !P6 ;  /* 0xff8000002a0e7808 */ /* 0x010fe20007000000 */
[----:B------:R-:W1:Y:S01]  /*2f80*/  MUFU.TANH R117, R72 ;  /* 0x0000004800757308 */ /* 0x000e620000002400 */
[----:B------:R-:W-:Y:S02]  /*2f90*/  FSEL R13, R41, -INF , !P2 ;  /* 0xff800000290d7808 */ /* 0x000fe40005000000 */
[----:B------:R-:W-:Y:S02]  /*2fa0*/  IADD3 R10, R100, 0x21, RZ ;  /* 0x00000021640a7810 */ /* 0x000fe40007ffe0ff */
[----:B------:R-:W-:-:S02]  /*2fb0*/  ISETP.GE.AND P6, PT, R11, R103, PT ;  /* 0x000000670b00720c */ /* 0x000fc40003fc6270 */
[-C--:B------:R-:W-:Y:S01]  /*2fc0*/  ISETP.GE.AND P2, PT, R11, R102.reuse, PT ;  /* 0x000000660b00720c */ /* 0x080fe20003f46270 */
[----:B------:R-:W4:Y:S01]  /*2fd0*/  MUFU.TANH R116, R67 ;  /* 0x0000004300747308 */ /* 0x000f220000002400 */
[----:B---3--:R-:W-:Y:S02]  /*2fe0*/  FSEL R11, R8, -INF , !P0 ;  /* 0xff800000080b7808 */ /* 0x008fe40004000000 */
[----:B------:R-:W-:Y:S02]  /*2ff0*/  IADD3 R8, R100, 0x28, RZ ;  /* 0x0000002864087810 */ /* 0x000fe40007ffe0ff */
[----:B------:R-:W-:Y:S02]  /*3000*/  FSEL R12, R43, -INF , !P4 ;  /* 0xff8000002b0c7808 */ /* 0x000fe40006000000 */
[C---:B------:R-:W-:Y:S01]  /*3010*/  ISETP.GE.AND P4, PT, R10.reuse, R103, PT ;  /* 0x000000670a00720c */ /* 0x040fe20003f86270 */
[----:B------:R-:W-:Y:S01]  /*3020*/  MUFU.TANH R115, R73 ;  /* 0x0000004900737308 */ /* 0x000fe20000002400 */
[----:B------:R-:W-:-:S02]  /*3030*/  ISETP.GE.AND P0, PT, R10, R102, PT ;  /* 0x000000660a00720c */ /* 0x000fc40003f06270 */
[----:B-----5:R-:W-:Y:S02]  /*3040*/  FSEL R10, R32, -INF , !P3 ;  /* 0xff800000200a7808 */ /* 0x020fe40005800000 */
[----:B------:R-:W-:Y:S02]  /*3050*/  ISETP.GE.AND P3, PT, R8, R103, PT ;  /* 0x000000670800720c */ /* 0x000fe40003f66270 */
[----:B------:R-:W-:Y:S01]  /*3060*/  IADD3 R15, R100, 0x29, RZ ;  /* 0x00000029640f7810 */ /* 0x000fe20007ffe0ff */
[----:B------:R-:W3:Y:S01]  /*3070*/  MUFU.TANH R132, R74 ;  /* 0x0000004a00847308 */ /* 0x000ee20000002400 */
[----:B------:R-:W-:Y:S02]  /*3080*/  FSEL R9, R9, -INF , !P5 ;  /* 0xff80000009097808 */ /* 0x000fe40006800000 */
[----:B------:R-:W-:Y:S02]  /*3090*/  ISETP.GE.AND P5, PT, R8, R102, PT ;  /* 0x000000660800720c */ /* 0x000fe40003fa6270 */
[----:B------:R-:W-:-:S02]  /*30a0*/  FSEL R27, R24, -INF , !P3 ;  /* 0xff800000181b7808 */ /* 0x000fc40005800000 */
[----:B--2---:R-:W-:Y:S01]  /*30b0*/  FSEL R8, R33, -INF , !P1 ;  /* 0xff80000021087808 */ /* 0x004fe20004800000 */
[----:B------:R-:W2:Y:S01]  /*30c0*/  MUFU.TANH R126, R75 ;  /* 0x0000004b007e7308 */ /* 0x000ea20000002400 */
[----:B-1----:R-:W-:Y:S02]  /*30d0*/  FSEL R117, R117, -INF , !P6 ;  /* 0xff80000075757808 */ /* 0x002fe40007000000 */
[-C--:B------:R-:W-:Y:S02]  /*30e0*/  ISETP.GE.AND P3, PT, R18, R102.reuse, PT ;  /* 0x000000661200720c */ /* 0x080fe40003f66270 */
[C---:B------:R-:W-:Y:S02]  /*30f0*/  ISETP.GE.AND P1, PT, R15.reuse, R103, PT ;  /* 0x000000670f00720c */ /* 0x040fe40003f26270 */
[----:B------:R-:W-:Y:S01]  /*3100*/  ISETP.GE.AND P6, PT, R15, R102, PT ;  /* 0x000000660f00720c */ /* 0x000fe20003fc6270 */
[----:B------:R-:W1:Y:S01]  /*3110*/  MUFU.TANH R25, R25 ;  /* 0x0000001900197308 */ /* 0x000e620000002400 */
[----:B------:R-:W-:-:S02]  /*3120*/  IADD3 R15, R100, 0x30, RZ ;  /* 0x00000030640f7810 */ /* 0x000fc40007ffe0ff */
[----:B----4-:R-:W-:Y:S02]  /*3130*/  FSEL R116, R116, -INF , !P3 ;  /* 0xff80000074747808 */ /* 0x010fe40005800000 */
[----:B---3--:R-:W-:Y:S02]  /*3140*/  FSEL R132, R132, -INF , !P2 ;  /* 0xff80000084847808 */ /* 0x008fe40005000000 */
[----:B------:R-:W-:Y:S01]  /*3150*/  FSEL R115, R115, -INF , !P4 ;  /* 0xff80000073737808 */ /* 0x000fe20006000000 */
[----:B------:R-:W3:Y:S01]  /*3160*/  MUFU.TANH R26, R26 ;  /* 0x0000001a001a7308 */ /* 0x000ee20000002400 */
[----:B------:R-:W-:Y:S02]  /*3170*/  ISETP.GE.AND P3, PT, R101, 0x2, PT ;  /* 0x000000026500780c */ /* 0x000fe40003f66270 */
[C---:B------:R-:W-:Y:S02]  /*3180*/  ISETP.GE.AND P2, PT, R15.reuse, R103, PT ;  /* 0x000000670f00720c */ /* 0x040fe40003f46270 */
[----:B------:R-:W-:-:S02]  /*3190*/  ISETP.GE.AND P4, PT, R15, R102, PT ;  /* 0x000000660f00720c */ /* 0x000fc40003f86270 */
[----:B------:R-:W-:Y:S01]  /*31a0*/  IADD3 R15, R100, 0x38, RZ ;  /* 0x00000038640f7810 */ /* 0x000fe20007ffe0ff */
[----:B------:R-:W4:Y:S01]  /*31b0*/  MUFU.TANH R16, R16 ;  /* 0x0000001000107308 */ /* 0x000f220000002400 */
[----:B--2---:R-:W-:Y:S02]  /*31c0*/  FSEL R126, R126, -INF , !P0 ;  /* 0xff8000007e7e7808 */ /* 0x004fe40004000000 */
[----:B-1----:R-:W-:Y:S02]  /*31d0*/  FSEL R25, R25, -INF , !P1 ;  /* 0xff80000019197808 */ /* 0x002fe40004800000 */
[----:B------:R-:W-:Y:S02]  /*31e0*/  ISETP.GE.AND P0, PT, R18, R103, PT ;  /* 0x000000671200720c */ /* 0x000fe40003f06270 */
[----:B------:R-:W-:Y:S01]  /*31f0*/  ISETP.GE.AND P1, PT, R15, R102, PT ;  /* 0x000000660f00720c */ /* 0x000fe20003f26270 */
[----:B------:R-:W1:Y:S01]  /*3200*/  MUFU.TANH R127, R64 ;  /* 0x00000040007f7308 */ /* 0x000e620000002400 */
[----:B---3--:R-:W-:-:S02]  /*3210*/  FSEL R26, R26, -INF , !P5 ;  /* 0xff8000001a1a7808 */ /* 0x008fc40006800000 */
[----:B------:R-:W-:Y:S02]  /*3220*/  ISETP.GE.AND P5, PT, R15, R103, PT ;  /* 0x000000670f00720c */ /* 0x000fe40003fa6270 */
[----:B------:R-:W-:-:S03]  /*3230*/  IADD3 R15, R100, 0x39, RZ ;  /* 0x00000039640f7810 */ /* 0x000fc60007ffe0ff */
[----:B------:R-:W2:Y:S01]  /*3240*/  MUFU.TANH R122, R65 ;  /* 0x00000041007a7308 */ /* 0x000ea20000002400 */
[----:B----4-:R-:W-:Y:S02]  /*3250*/  FSEL R24, R16, -INF , !P6 ;  /* 0xff80000010187808 */ /* 0x010fe40007000000 */
[----:B------:R-:W-:-:S04]  /*3260*/  ISETP.GE.AND P6, PT, R100, R103, PT ;  /* 0x000000676400720c */ /* 0x000fc80003fc6270 */
[----:B------:R-:W-:Y:S01]  /*3270*/  FSEL R3, R3, -INF , !P6 ;  /* 0xff80000003037808 */ /* 0x000fe20007000000 */
[----:B------:R-:W3:Y:S01]  /*3280*/  MUFU.TANH R120, R66 ;  /* 0x0000004200787308 */ /* 0x000ee20000002400 */
[----:B-1----:R-:W-:Y:S01]  /*3290*/  FSEL R127, R127, -INF , !P2 ;  /* 0xff8000007f7f7808 */ /* 0x002fe20005000000 */
[----:B------:R-:W-:Y:S01]  /*32a0*/  BAR.SYNC.DEFER_BLOCKING 0x0 ;  /* 0x0000000000007b1d */ /* 0x000fe20000010000 */
[----:B------:R-:W-:-:S04]  /*32b0*/  ISETP.GE.AND P2, PT, R100, R102, PT ;  /* 0x000000666400720c */ /* 0x000fc80003f46270 */
[----:B------:R-:W-:Y:S01]  /*32c0*/  FSEL R5, R5, -INF , !P2 ;  /* 0xff80000005057808 */ /* 0x000fe20005000000 */
[----:B------:R-:W1:Y:S01]  /*32d0*/  MUFU.TANH R121, R84 ;  /* 0x0000005400797308 */ /* 0x000e620000002400 */
[----:B--2---:R-:W-:Y:S02]  /*32e0*/  FSEL R122, R122, -INF , !P0 ;  /* 0xff8000007a7a7808 */ /* 0x004fe40004000000 */
[----:B------:R-:W-:-:S05]  /*32f0*/  ISETP.GE.AND P0, PT, R15, R102, PT ;  /* 0x000000660f00720c */ /* 0x000fca0003f06270 */
[----:B------:R-:W2:Y:S01]  /*3300*/  MUFU.TANH R119, R85 ;  /* 0x0000005500777308 */ /* 0x000ea20000002400 */
[----:B---3--:R-:W-:Y:S02]  /*3310*/  FSEL R120, R120, -INF , !P4 ;  /* 0xff80000078787808 */ /* 0x008fe40006000000 */
[----:B------:R-:W-:-:S05]  /*3320*/  ISETP.GE.AND P4, PT, R15, R103, PT ;  /* 0x000000670f00720c */ /* 0x000fca0003f86270 */
        /* <DEDUP_REMOVED lines=40> */
[----:B------:R-:W-:Y:S01]  /*35b0*/  @!P2 LEA.HI.X R33, R16, c[0x0][0x16c], R15, 0x1, P6 ;  /* 0x00005b001021aa11 */ /* 0x000fe200030f0c0f */
[----:B------:R1:W-:Y:S01]  /*35c0*/  @P2 STS.128 [R155+0x4800], RZ ;  /* 0x004800ff9b002388 */ /* 0x0003e20000000c00 */
[----:B------:R-:W-:-:S03]  /*35d0*/  @!P2 LEA R40, P4, R7, c[0x0][0x168], 0x1 ;  /* 0x00005a000728aa11 */ /* 0x000fc600078808ff */
        /* <DEDUP_REMOVED lines=8> */
[----:B------:R1:W-:Y:S01]  /*3660*/  @!P1 LDGSTS.E.BYPASS.LTC128B.128 [R155+0x6800], [R30.64+0x80] ;  /* 0x068000801e9b9fae */ /* 0x0003e2000b901d46 */
[----:B--2---:R-:W-:-:S03]  /*3670*/  @!P1 LEA R34, P0, R16, c[0x0][0x168], 0x1 ;  /* 0x00005a0010229a11 */ /* 0x004fc600078008ff */
[----:B------:R1:W-:Y:S01]  /*3680*/  @P2 STS.128 [R155+0x5000], RZ ;  /* 0x005000ff9b002388 */ /* 0x0003e20000000c00 */
[--C-:B------:R-:W-:Y:S01]  /*3690*/  @!P1 LEA.HI.X R35, R16, c[0x0][0x16c], R15.reuse, 0x1, P0 ;  /* 0x00005b0010239a11 */ /* 0x100fe200000f0c0f */
[----:B------:R-:W-:Y:S02]  /*36a0*/  IMAD.X R16, R148, 0x1, R15, P5 ;  /* 0x0000000194107824 */ /* 0x000fe400028e060f */
        /* <DEDUP_REMOVED lines=23> */
.L_x_625:
[----:B------:R-:W-:Y:S05]  /*3820*/  BSYNC B0 ;  /* 0x0000000000007941 */ /* 0x000fea0003800000 */
.L_x_624:
[----:B------:R-:W0:Y:S02]  /*3830*/  LDGDEPBAR ;  /* 0x00000000000079af */ /* 0x000e240000000000 */
.L_x_623:
[----:B------:R-:W-:Y:S02]  /*3840*/  FMNMX.FTZ R16, R3, R19, !PT ;  /* 0x0000001303107209 */ /* 0x000fe40007810000 */
[----:B-1----:R-:W-:Y:S02]  /*3850*/  FMNMX.FTZ R23, R5, R36, !PT ;  /* 0x0000002405177209 */ /* 0x002fe40007810000 */
        /* <DEDUP_REMOVED lines=43> */
[----:B------:R-:W3:Y:S04]  /*3b10*/  LDSM.16.MT88.4 R48, [R138+0xa000] ;  /* 0x00a000008a30783b */ /* 0x000ee80000004200 */
[----:B------:R-:W4:Y:S01]  /*3b20*/  LDSM.16.MT88.4 R56, [R137+0xa000] ;  /* 0x00a000008938783b */ /* 0x000f220000004200 */
        /* <DEDUP_REMOVED lines=14> */
[--C-:B------:R-:W-:Y:S01]  /*3c10*/  FFMA.FTZ R29, R11, c[0x0][0x23c], -R124.reuse ;  /* 0x00008f000b1d7a23 */ /* 0x100fe2000001087c */
[----:B------:R-:W-:Y:S01]  /*3c20*/  LDSM.16.MT88.4 R20, [R136+0x8800] ;  /* 0x008800008814783b */ /* 0x000fe20000004200 */
[----:B------:R-:W-:Y:S01]  /*3c30*/  FFMA.FTZ R0, R9, c[0x0][0x23c], -R124 ;  /* 0x00008f0009007a23 */ /* 0x000fe2000001087c */
[----:B------:R-:W1:Y:S01]  /*3c40*/  MUFU.EX2 R34, R34 ;  /* 0x0000002200227308 */ /* 0x000e620000000800 */
[----:B------:R-:W-:-:S02]  /*3c50*/  FFMA.FTZ R109, R5, c[0x0][0x23c], -R113 ;  /* 0x00008f00056d7a23 */ /* 0x000fc40000010871 */
[--C-:B------:R-:W-:Y:S02]  /*3c60*/  FFMA.FTZ R106, R36, c[0x0][0x23c], -R113.reuse ;  /* 0x00008f00246a7a23 */ /* 0x100fe40000010871 */
[--C-:B------:R-:W-:Y:S02]  /*3c70*/  FFMA.FTZ R104, R38, c[0x0][0x23c], -R113.reuse ;  /* 0x00008f0026687a23 */ /* 0x100fe40000010871 */
[--C-:B------:R-:W-:Y:S01]  /*3c80*/  FFMA.FTZ R33, R6, c[0x0][0x23c], -R113.reuse ;  /* 0x00008f0006217a23 */ /* 0x100fe20000010871 */
[----:B------:R-:W-:Y:S01]  /*3c90*/  MUFU.EX2 R105, R105 ;  /* 0x0000006900697308 */ /* 0x000fe20000000800 */
[----:B------:R-:W2:Y:S01]  /*3ca0*/  LDSM.16.MT88.4 R4, [R136+0xa000] ;  /* 0x00a000008804783b */ /* 0x000ea20000004200 */
[--C-:B------:R-:W-:Y:S02]  /*3cb0*/  FFMA.FTZ R111, R14, c[0x0][0x23c], -R113.reuse ;  /* 0x00008f000e6f7a23 */ /* 0x100fe40000010871 */
[--C-:B------:R-:W-:Y:S02]  /*3cc0*/  FFMA.FTZ R32, R12, c[0x0][0x23c], -R113.reuse ;  /* 0x00008f000c207a23 */ /* 0x100fe40000010871 */
[----:B------:R-:W5:Y:S01]  /*3cd0*/  LDSM.16.MT88.4 R12, [R138+0x8800] ;  /* 0x008800008a0c783b */ /* 0x000f620000004200 */
[--C-:B------:R-:W-:Y:S01]  /*3ce0*/  FFMA.FTZ R108, R10, c[0x0][0x23c], -R113.reuse ;  /* 0x00008f000a6c7a23 */ /* 0x100fe20000010871 */
[----:B------:R-:W3:Y:S01]  /*3cf0*/  MUFU.EX2 R30, R30 ;  /* 0x0000001e001e7308 */ /* 0x000ee20000000800 */
[----:B------:R-:W-:Y:S01]  /*3d00*/  FFMA.FTZ R31, R8, c[0x0][0x23c], -R113 ;  /* 0x00008f00081f7a23 */ /* 0x000fe20000010871 */
[----:B-1----:R-:W-:Y:S01]  /*3d10*/  F2FP.PACK_AB R64, R34, R107 ;  /* 0x0000006b2240723e */ /* 0x002fe200000000ff */
[----:B------:R-:W1:Y:S01]  /*3d20*/  LDSM.16.MT88.4 R8, [R137+0x8800] ;  /* 0x008800008908783b */ /* 0x000e620000004200 */
[----:B------:R-:W-:-:S02]  /*3d30*/  FFMA.FTZ R35, R17, c[0x0][0x23c], -R124 ;  /* 0x00008f0011237a23 */ /* 0x000fc4000001087c */
[--C-:B------:R-:W-:Y:S01]  /*3d40*/  FFMA.FTZ R114, R117, c[0x0][0x23c], -R124.reuse ;  /* 0x00008f0075727a23 */ /* 0x100fe2000001087c */
[----:B------:R-:W1:Y:S01]  /*3d50*/  LDSM.16.MT88.4 R16, [R140+0x8800] ;  /* 0x008800008c10783b */ /* 0x000e620000004200 */
[----:B------:R-:W-:Y:S01]  /*3d60*/  MUFU.EX2 R109, R109 ;  /* 0x0000006d006d7308 */ /* 0x000fe20000000800 */
[--C-:B------:R-:W-:Y:S02]  /*3d70*/  FFMA.FTZ R117, R115, c[0x0][0x23c], -R124.reuse ;  /* 0x00008f0073757a23 */ /* 0x100fe4000001087c */
[--C-:B------:R-:W-:Y:S02]  /*3d80*/  FFMA.FTZ R125, R126, c[0x0][0x23c], -R113.reuse ;  /* 0x00008f007e7d7a23 */ /* 0x100fe40000010871 */
[--C-:B------:R-:W-:Y:S02]  /*3d90*/  FFMA.FTZ R115, R27, c[0x0][0x23c], -R124.reuse ;  /* 0x00008f001b737a23 */ /* 0x100fe4000001087c */
[----:B------:R-:W-:Y:S01]  /*3da0*/  FFMA.FTZ R118, R25, c[0x0][0x23c], -R124 ;  /* 0x00008f0019767a23 */ /* 0x000fe2000001087c */
[----:B------:R-:W2:Y:S01]  /*3db0*/  MUFU.EX2 R106, R106 ;  /* 0x0000006a006a7308 */ /* 0x000ea20000000800 */
[----:B---3--:R-:W-:Y:S01]  /*3dc0*/  F2FP.PACK_AB R66, R30, R105 ;  /* 0x000000691e42723e */ /* 0x008fe200000000ff */
[----:B------:R-:W-:-:S02]  /*3dd0*/  FFMA.FTZ R132, R132, c[0x0][0x23c], -R113 ;  /* 0x00008f0084847a23 */ /* 0x000fc40000010871 */
[--C-:B------:R-:W-:Y:S02]  /*3de0*/  FFMA.FTZ R126, R26, c[0x0][0x23c], -R113.reuse ;  /* 0x00008f001a7e7a23 */ /* 0x100fe40000010871 */
[--C-:B------:R-:W-:Y:S02]  /*3df0*/  FFMA.FTZ R123, R24, c[0x0][0x23c], -R113.reuse ;  /* 0x00008f00187b7a23 */ /* 0x100fe40000010871 */
[----:B------:R-:W-:Y:S01]  /*3e00*/  MUFU.EX2 R104, R104 ;  /* 0x0000006800687308 */ /* 0x000fe20000000800 */
[----:B------:R-:W-:Y:S01]  /*3e10*/  LDSM.16.MT88.4 R24, [R138+0x9000] ;  /* 0x009000008a18783b */ /* 0x000fe20000004200 */
[----:B------:R-:W-:Y:S02]  /*3e20*/  FFMA.FTZ R171, R119, c[0x0][0x23c], -R124 ;  /* 0x00008f0077ab7a23 */ /* 0x000fe4000001087c */
[--C-:B------:R-:W-:Y:S02]  /*3e30*/  FFMA.FTZ R116, R116, c[0x0][0x23c], -R113.reuse ;  /* 0x00008f0074747a23 */ /* 0x100fe40000010871 */
[----:B------:R-:W-:-:S02]  /*3e40*/  FFMA.FTZ R112, R112, c[0x0][0x23c], -R113 ;  /* 0x00008f0070707a23 */ /* 0x000fc40000010871 */
[----:B------:R-:W3:Y:S01]  /*3e50*/  MUFU.EX2 R33, R33 ;  /* 0x0000002100217308 */ /* 0x000ee20000000800 */
[----:B--2---:R-:W-:Y:S01]  /*3e60*/  F2FP.PACK_AB R65, R106, R109 ;  /* 0x0000006d6a41723e */ /* 0x004fe200000000ff */
[----:B------:R-:W-:Y:S02]  /*3e70*/  FFMA.FTZ R169, R110, c[0x0][0x23c], -R113 ;  /* 0x00008f006ea97a23 */ /* 0x000fe40000010871 */
[----:B------:R-:W-:Y:S02]  /*3e80*/  FADD.FTZ R34, R107, R34 ;  /* 0x000000226b227221 */ /* 0x000fe40000010000 */
[----:B------:R-:W-:Y:S02]  /*3e90*/  FADD.FTZ R109, R109, R106 ;  /* 0x0000006a6d6d7221 */ /* 0x000fe40000010000 */
[----:B------:R-:W-:Y:S01]  /*3ea0*/  MUFU.EX2 R35, R35 ;  /* 0x0000002300237308 */ /* 0x000fe20000000800 */
[----:B------:R-:W-:-:S04]  /*3eb0*/  FADD.FTZ R105, R105, R34 ;  /* 0x0000002269697221 */ /* 0x000fc80000010000 */
[----:B------:R-:W-:Y:S01]  /*3ec0*/  FADD.FTZ R30, R30, R105 ;  /* 0x000000691e1e7221 */ /* 0x000fe20000010000 */
[----:B---3--:R-:W-:Y:S02]  /*3ed0*/  F2FP.PACK_AB R67, R33, R104 ;  /* 0x000000682143723e */ /* 0x008fe400000000ff */
[----:B------:R-:W2:Y:S01]  /*3ee0*/  MUFU.EX2 R2, R2 ;  /* 0x0000000200027308 */ /* 0x000ea20000000800 */
        /* <DEDUP_REMOVED lines=18> */
[C---:B----4-:R-:W-:Y:S02]  /*4010*/  HMMA.16816.F32 R52, R64.reuse, R56, RZ ;  /* 0x000000384034723c */ /* 0x050fe400000018ff */
[----:B------:R-:W-:Y:S06]  /*4020*/  MUFU.EX2 R115, R115 ;  /* 0x0000007300737308 */ /* 0x000fec0000000800 */
[C---:B------:R-:W-:Y:S02]  /*4030*/  HMMA.16816.F32 R92, R64.reuse, R94, RZ ;  /* 0x0000005e405c723c */ /* 0x040fe400000018ff */
[----:B------:R-:W-:Y:S06]  /*4040*/  MUFU.EX2 R118, R118 ;  /* 0x0000007600767308 */ /* 0x000fec0000000800 */
[C---:B------:R-:W-:Y:S02]  /*4050*/  HMMA.16816.F32 R68, R64.reuse, R70, RZ ;  /* 0x000000464044723c */ /* 0x040fe400000018ff */
[----:B------:R-:W-:Y:S06]  /*4060*/  MUFU.EX2 R132, R132 ;  /* 0x0000008400847308 */ /* 0x000fec0000000800 */
[C---:B------:R-:W-:Y:S02]  /*4070*/  HMMA.16816.F32 R40, R64.reuse, R42, RZ ;  /* 0x0000002a4028723c */ /* 0x040fe400000018ff */
[----:B------:R-:W4:Y:S06]  /*4080*/  MUFU.EX2 R125, R125 ;  /* 0x0000007d007d7308 */ /* 0x000f2c0000000800 */
[C---:B------:R-:W-:Y:S02]  /*4090*/  HMMA.16816.F32 R48, R64.reuse, R50, RZ ;  /* 0x000000324030723c */ /* 0x040fe400000018ff */
[----:B------:R-:W-:Y:S06]  /*40a0*/  MUFU.EX2 R126, R126 ;  /* 0x0000007e007e7308 */ /* 0x000fec0000000800 */
[C---:B------:R-:W-:Y:S02]  /*40b0*/  HMMA.16816.F32 R56, R64.reuse, R58, RZ ;  /* 0x0000003a4038723c */ /* 0x040fe400000018ff */
[----:B------:R-:W1:Y:S06]  /*40c0*/  MUFU.EX2 R123, R123 ;  /* 0x0000007b007b7308 */ /* 0x000e6c0000000800 */
[C---:B------:R-:W-:Y:S02]  /*40d0*/  HMMA.16816.F32 R60, R64.reuse, R4, RZ ;  /* 0x00000004403c723c */ /* 0x040fe400000018ff */
[----:B------:R-:W-:Y:S05]  /*40e0*/  MUFU.EX2 R171, R171 ;  /* 0x000000ab00ab7308 */ /* 0x000fea0000000800 */
[----:B--2---:R-:W-:Y:S01]  /*40f0*/  F2FP.PACK_AB R4, R2, R35 ;  /* 0x000000230204723e */ /* 0x004fe200000000ff */
[----:B------:R-:W-:Y:S01]  /*4100*/  HMMA.16816.F32 R64, R64, R6, RZ ;  /* 0x000000064040723c */ /* 0x000fe200000018ff */
[----:B---3--:R-:W-:Y:S01]  /*4110*/  F2FP.PACK_AB R5, R32, R111 ;  /* 0x0000006f2005723e */ /* 0x008fe200000000ff */
[----:B------:R-:W-:Y:S01]  /*4120*/  MUFU.EX2 R116, R116 ;  /* 0x0000007400747308 */ /* 0x000fe20000000800 */
[----:B------:R-:W-:-:S02]  /*4130*/  FADD.FTZ R35, R35, R30 ;  /* 0x0000001e23237221 */ /* 0x000fc40000010000 */
[----:B------:R-:W-:Y:S02]  /*4140*/  FADD.FTZ R111, R111, R104 ;  /* 0x000000686f6f7221 */ /* 0x000fe40000010000 */
[----:B------:R-:W-:Y:S01]  /*4150*/  F2FP.PACK_AB R6, R0, R29 ;  /* 0x0000001d0006723e */ /* 0x000fe200000000ff */
[----:B------:R-:W-:Y:S01]  /*4160*/  FADD.FTZ R2, R2, R35 ;  /* 0x0000002302027221 */ /* 0x000fe20000010000 */
[----:B-1----:R-:W-:Y:S01]  /*4170*/  F2FP.PACK_AB R7, R31, R108 ;  /* 0x0000006c1f07723e */ /* 0x002fe200000000ff */
[----:B------:R-:W-:Y:S01]  /*4180*/  MUFU.EX2 R112, R112 ;  /* 0x0000007000707308 */ /* 0x000fe20000000800 */
[----:B------:R-:W-:Y:S02]  /*4190*/  FADD.FTZ R111, R32, R111 ;  /* 0x0000006f206f7221 */ /* 0x000fe40000010000 */
[----:B------:R-:W-:Y:S02]  /*41a0*/  FADD.FTZ R29, R29, R2 ;  /* 0x000000021d1d7221 */ /* 0x000fe40000010000 */
[----:B------:R-:W-:Y:S01]  /*41b0*/  FADD.FTZ R108, R108, R111 ;  /* 0x0000006f6c6c7221 */ /* 0x000fe20000010000 */
[----:B-----5:R-:W-:Y:S01]  /*41c0*/  HMMA.16816.F32 R88, R4, R12, R88 ;  /* 0x0000000c0458723c */ /* 0x020fe20000001858 */
        /* <DEDUP_REMOVED lines=19> */
[----:B------:R-:W5:Y:S07]  /*4300*/  LDSM.16.MT88.4 R20, [R137+0x9000] ;  /* 0x009000008914783b */ /* 0x000f6e0000004200 */
        /* <DEDUP_REMOVED lines=21> */
[C---:B-----5:R-:W-:Y:S08]  /*4460*/  HMMA.16816.F32 R80, R4.reuse, R20, R80 ;  /* 0x000000140450723c */ /* 0x060ff00000001850 */
        /* <DEDUP_REMOVED lines=136> */
[----:B--2---:R-:W3:Y:S04]  /*4cf0*/  LDSM.16.M88.4 R8, [R146+0x4000] ;  /* 0x004000009208783b */ /* 0x004ee80000000200 */
[----:B------:R-:W5:Y:S04]  /*4d00*/  LDSM.16.M88.4 R112, [R146+0x4800] ;  /* 0x004800009270783b */ /* 0x000f680000000200 */
[----:B------:R-:W2:Y:S04]  /*4d10*/  LDSM.16.M88.4 R104, [R146+0x5000] ;  /* 0x005000009268783b */ /* 0x000ea80000000200 */
[----:B------:R-:W2:Y:S04]  /*4d20*/  LDSM.16.M88.4 R124, [R146+0x5800] ;  /* 0x00580000927c783b */ /* 0x000ea80000000200 */
[----:B-1----:R-:W-:Y:S04]  /*4d30*/  LDSM.16.M88.4 R16, [R145] ;  /* 0x000000009110783b */ /* 0x002fe80000000200 */
[----:B------:R-:W1:Y:S04]  /*4d40*/  LDSM.16.M88.4 R120, [R144] ;  /* 0x000000009078783b */ /* 0x000e680000000200 */
[----:B------:R-:W1:Y:S04]  /*4d50*/  LDSM.16.M88.4 R116, [R144+0x800] ;  /* 0x000800009074783b */ /* 0x000e680000000200 */
[----:B------:R-:W1:Y:S04]  /*4d60*/  LDSM.16.M88.4 R24, [R144+0x1000] ;  /* 0x001000009018783b */ /* 0x000e680000000200 */
[----:B----4-:R-:W4:Y:S04]  /*4d70*/  LDSM.16.M88.4 R20, [R144+0x1800] ;  /* 0x001800009014783b */ /* 0x010f280000000200 */
[----:B------:R-:W0:Y:S01]  /*4d80*/  LDGDEPBAR ;  /* 0x00000000000079af */ /* 0x000e220000000000 */
[C---:B---3--:R-:W-:Y:S08]  /*4d90*/  HMMA.16816.F32 R12, R28.reuse, R8, RZ ;  /* 0x000000081c0c723c */ /* 0x048ff000000018ff */
[C---:B-----5:R-:W-:Y:S08]  /*4da0*/  HMMA.16816.F32 R4, R28.reuse, R112, RZ ;  /* 0x000000701c04723c */ /* 0x060ff000000018ff */
[C---:B--2---:R-:W-:Y:S08]  /*4db0*/  HMMA.16816.F32 R108, R28.reuse, R104, RZ ;  /* 0x000000681c6c723c */ /* 0x044ff000000018ff */
[C---:B------:R-:W-:Y:S08]  /*4dc0*/  HMMA.16816.F32 R8, R28.reuse, R10, RZ ;  /* 0x0000000a1c08723c */ /* 0x040ff000000018ff */
[C---:B------:R-:W-:Y:S08]  /*4dd0*/  HMMA.16816.F32 R112, R28.reuse, R114, RZ ;  /* 0x000000721c70723c */ /* 0x040ff000000018ff */
[C---:B------:R-:W-:Y:S08]  /*4de0*/  HMMA.16816.F32 R104, R28.reuse, R106, RZ ;  /* 0x0000006a1c68723c */ /* 0x040ff000000018ff */
[C---:B------:R-:W-:Y:S08]  /*4df0*/  HMMA.16816.F32 R32, R28.reuse, R124, RZ ;  /* 0x0000007c1c20723c */ /* 0x040ff000000018ff */
[----:B------:R-:W-:Y:S01]  /*4e00*/  HMMA.16816.F32 R28, R28, R126, RZ ;  /* 0x0000007e1c1c723c */ /* 0x000fe200000018ff */
[----:B------:R-:W-:Y:S07]  /*4e10*/  LDSM.16.M88.4 R124, [R146+0x7800] ;  /* 0x00780000927c783b */ /* 0x000fee0000000200 */
        /* <DEDUP_REMOVED lines=9> */
[C---:B----4-:R-:W-:Y:S08]  /*4eb0*/  HMMA.16816.F32 R32, R16.reuse, R20, R32 ;  /* 0x000000141020723c */ /* 0x050ff00000001820 */
        /* <DEDUP_REMOVED lines=18> */
[----:B------:R-:W1:Y:S07]  /*4fe0*/  LDSM.16.M88.4 R120, [R147+0x2000] ;  /* 0x002000009378783b */ /* 0x000e6e0000000200 */
[C---:B------:R-:W-:Y:S08]  /*4ff0*/  HMMA.16816.F32 R108, R16.reuse, R24, R108 ;  /* 0x00000018106c723c */ /* 0x040ff0000000186c */
[C---:B------:R-:W-:Y:S01]  /*5000*/  HMMA.16816.F32 R104, R16.reuse, R26, R104 ;  /* 0x0000001a1068723c */ /* 0x040fe20000001868 */
[----:B------:R-:W3:Y:S07]  /*5010*/  LDSM.16.M88.4 R24, [R146+0x6000] ;  /* 0x006000009218783b */ /* 0x000eee0000000200 */
[C---:B--2---:R-:W-:Y:S08]  /*5020*/  HMMA.16816.F32 R32, R16.reuse, R20, R32 ;  /* 0x000000141020723c */ /* 0x044ff00000001820 */
[C---:B------:R-:W-:Y:S01]  /*5030*/  HMMA.16816.F32 R28, R16.reuse, R22, R28 ;  /* 0x00000016101c723c */ /* 0x040fe2000000181c */
[----:B------:R-:W2:Y:S07]  /*5040*/  LDSM.16.M88.4 R20, [R146+0x6800] ;  /* 0x006800009214783b */ /* 0x000eae0000000200 */
[C---:B------:R-:W-:Y:S08]  /*5050*/  HMMA.16816.F32 R4, R16.reuse, R116, R4 ;  /* 0x000000741004723c */ /* 0x040ff00000001804 */
[----:B------:R-:W-:Y:S01]  /*5060*/  HMMA.16816.F32 R112, R16, R118, R112 ;  /* 0x000000761070723c */ /* 0x000fe20000001870 */
[----:B------:R-:W4:Y:S04]  /*5070*/  LDSM.16.M88.4 R16, [R146+0x7000] ;  /* 0x007000009210783b */ /* 0x000f280000000200 */
[----:B------:R-:W-:Y:S03]  /*5080*/  LDSM.16.M88.4 R116, [R144+0x3000] ;  /* 0x003000009074783b */ /* 0x000fe60000000200 */
[C---:B-1----:R-:W-:Y:S08]  /*5090*/  HMMA.16816.F32 R32, R120.reuse, R124, R32 ;  /* 0x0000007c7820723c */ /* 0x042ff00000001820 */
[C---:B---3--:R-:W-:Y:S08]  /*50a0*/  HMMA.16816.F32 R12, R120.reuse, R24, R12 ;  /* 0x00000018780c723c */ /* 0x048ff0000000180c */
[C---:B------:R-:W-:Y:S01]  /*50b0*/  HMMA.16816.F32 R8, R120.reuse, R26, R8 ;  /* 0x0000001a7808723c */ /* 0x040fe20000001808 */
[----:B------:R-:W-:Y:S07]  /*50c0*/  LDSM.16.M88.4 R24, [R144+0x2000] ;  /* 0x002000009018783b */ /* 0x000fee0000000200 */
[C---:B--2---:R-:W-:Y:S08]  /*50d0*/  HMMA.16816.F32 R4, R120.reuse, R20, R4 ;  /* 0x000000147804723c */ /* 0x044ff00000001804 */
[C---:B------:R-:W-:Y:S01]  /*50e0*/  HMMA.16816.F32 R112, R120.reuse, R22, R112 ;  /* 0x000000167870723c */ /* 0x040fe20000001870 */
[----:B------:R-:W1:Y:S07]  /*50f0*/  LDSM.16.M88.4 R20, [R145+0x2000] ;  /* 0x002000009114783b */ /* 0x000e6e0000000200 */
[C---:B----4-:R-:W-:Y:S08]  /*5100*/  HMMA.16816.F32 R108, R120.reuse, R16, R108 ;  /* 0x00000010786c723c */ /* 0x050ff0000000186c */
[C---:B------:R-:W-:Y:S01]  /*5110*/  HMMA.16816.F32 R104, R120.reuse, R18, R104 ;  /* 0x000000127868723c */ /* 0x040fe20000001868 */
[----:B------:R-:W2:Y:S07]  /*5120*/  LDSM.16.M88.4 R16, [R144+0x2800] ;  /* 0x002800009010783b */ /* 0x000eae0000000200 */
[----:B------:R-:W-:Y:S01]  /*5130*/  HMMA.16816.F32 R28, R120, R126, R28 ;  /* 0x0000007e781c723c */ /* 0x000fe2000000181c */
[----:B------:R-:W-:Y:S04]  /*5140*/  LDSM.16.M88.4 R120, [R143+0x2000] ;  /* 0x002000008f78783b */ /* 0x000fe80000000200 */
[----:B------:R-:W3:Y:S03]  /*5150*/  LDSM.16.M88.4 R124, [R139+0x6800] ;  /* 0x006800008b7c783b */ /* 0x000ee60000000200 */
[C---:B-1----:R-:W-:Y:S08]  /*5160*/  HMMA.16816.F32 R12, R20.reuse, R24, R12 ;  /* 0x00000018140c723c */ /* 0x042ff0000000180c */
[C---:B------:R-:W-:Y:S01]  /*5170*/  HMMA.16816.F32 R8, R20.reuse, R26, R8 ;  /* 0x0000001a1408723c */ /* 0x040fe20000001808 */
[----:B------:R-:W1:Y:S07]  /*5180*/  LDSM.16.M88.4 R24, [R144+0x3800] ;  /* 0x003800009018783b */ /* 0x000e6e0000000200 */
[C---:B--2---:R-:W-:Y:S08]  /*5190*/  HMMA.16816.F32 R4, R20.reuse, R16, R4 ;  /* 0x000000101404723c */ /* 0x044ff00000001804 */
[C---:B------:R-:W-:Y:S01]  /*51a0*/  HMMA.16816.F32 R112, R20.reuse, R18, R112 ;  /* 0x000000121470723c */ /* 0x040fe20000001870 */
[----:B------:R-:W2:Y:S07]  /*51b0*/  LDSM.16.M88.4 R16, [R139+0x6000] ;  /* 0x006000008b10783b */ /* 0x000eae0000000200 */
[C---:B------:R-:W-:Y:S08]  /*51c0*/  HMMA.16816.F32 R108, R20.reuse, R116, R108 ;  /* 0x00000074146c723c */ /* 0x040ff0000000186c */
[----:B------:R-:W-:Y:S01]  /*51d0*/  HMMA.16816.F32 R104, R20, R118, R104 ;  /* 0x000000761468723c */ /* 0x000fe20000001868 */
[----:B------:R-:W4:Y:S07]  /*51e0*/  LDSM.16.M88.4 R116, [R139+0x7000] ;  /* 0x007000008b74783b */ /* 0x000f2e0000000200 */
[----:B---3--:R-:W-:Y:S08]  /*51f0*/  HMMA.16816.F32 R4, R120, R124, R4 ;  /* 0x0000007c7804723c */ /* 0x008ff00000001804 */
[C---:B-1----:R-:W-:Y:S08]  /*5200*/  HMMA.16816.F32 R32, R20.reuse, R24, R32 ;  /* 0x000000181420723c */ /* 0x042ff00000001820 */
[----:B------:R-:W-:Y:S01]  /*5210*/  HMMA.16816.F32 R28, R20, R26, R28 ;  /* 0x0000001a141c723c */ /* 0x000fe2000000181c */
[----:B------:R-:W-:Y:S04]  /*5220*/  LDSM.16.M88.4 R24, [R142+0x2000] ;  /* 0x002000008e18783b */ /* 0x000fe80000000200 */
[----:B------:R-:W1:Y:S03]  /*5230*/  LDSM.16.M88.4 R20, [R141+0x2000] ;  /* 0x002000008d14783b */ /* 0x000e660000000200 */
[C---:B--2---:R-:W-:Y:S08]  /*5240*/  HMMA.16816.F32 R12, R120.reuse, R16, R12 ;  /* 0x00000010780c723c */ /* 0x044ff0000000180c */
[C---:B------:R-:W-:Y:S01]  /*5250*/  HMMA.16816.F32 R8, R120.reuse, R18, R8 ;  /* 0x000000127808723c */ /* 0x040fe20000001808 */
[----:B------:R-:W2:Y:S07]  /*5260*/  LDSM.16.M88.4 R16, [R141+0x2800] ;  /* 0x002800008d10783b */ /* 0x000eae0000000200 */
[C---:B------:R-:W-:Y:S08]  /*5270*/  HMMA.16816.F32 R112, R120.reuse, R126, R112 ;  /* 0x0000007e7870723c */ /* 0x040ff00000001870 */
[C---:B----4-:R-:W-:Y:S08]  /*5280*/  HMMA.16816.F32 R108, R120.reuse, R116, R108 ;  /* 0x00000074786c723c */ /* 0x050ff0000000186c */
[----:B------:R-:W-:Y:S08]  /*5290*/  HMMA.16816.F32 R104, R120, R118, R104 ;  /* 0x000000767868723c */ /* 0x000ff00000001868 */
[C---:B-1----:R-:W-:Y:S08]  /*52a0*/  HMMA.16816.F32 R12, R24.reuse, R20, R12 ;  /* 0x00000014180c723c */ /* 0x042ff0000000180c */
[C---:B------:R-:W-:Y:S01]  /*52b0*/  HMMA.16816.F32 R8, R24.reuse, R22, R8 ;  /* 0x000000161808723c */ /* 0x040fe20000001808 */
[----:B------:R-:W1:Y:S07]  /*52c0*/  LDSM.16.M88.4 R20, [R141+0x3000] ;  /* 0x003000008d14783b */ /* 0x000e6e0000000200 */
[C---:B--2---:R-:W-:Y:S08]  /*52d0*/  HMMA.16816.F32 R4, R24.reuse, R16, R4 ;  /* 0x000000101804723c */ /* 0x044ff00000001804 */
[----:B------:R-:W-:Y:S01]  /*52e0*/  HMMA.16816.F32 R112, R24, R18, R112 ;  /* 0x000000121870723c */ /* 0x000fe20000001870 */
[----:B------:R-:W-:-:S02]  /*52f0*/  FMUL.FTZ R2, R12, c[0x0][0x2ec] ;  /* 0x0000bb000c027a20 */ /* 0x000fc40000410000 */
[----:B------:R-:W-:Y:S02]  /*5300*/  FMUL.FTZ R16, R13, c[0x0][0x2ec] ;  /* 0x0000bb000d107a20 */ /* 0x000fe40000410000 */
[----:B------:R-:W-:Y:S02]  /*5310*/  FMUL.FTZ R17, R14, c[0x0][0x2ec] ;  /* 0x0000bb000e117a20 */ /* 0x000fe40000410000 */
[----:B------:R-:W-:Y:S01]  /*5320*/  FMUL.FTZ R18, R15, c[0x0][0x2ec] ;  /* 0x0000bb000f127a20 */ /* 0x000fe20000410000 */
[----:B------:R-:W-:Y:S01]  /*5330*/  MUFU.TANH R2, R2 ;  /* 0x0000000200027308 */ /* 0x000fe20000002400 */
[----:B------:R-:W2:Y:S01]  /*5340*/  LDSM.16.M88.4 R12, [R139+0x7800] ;  /* 0x007800008b0c783b */ /* 0x000ea20000000200 */
[----:B------:R-:W-:Y:S02]  /*5350*/  FMUL.FTZ R8, R8, c[0x0][0x2ec] ;  /* 0x0000bb0008087a20 */ /* 0x000fe40000410000 */
[----:B------:R-:W-:Y:S02]  /*5360*/  FMUL.FTZ R10, R10, c[0x0][0x2ec] ;  /* 0x0000bb000a0a7a20 */ /* 0x000fe40000410000 */
[----:B------:R-:W-:-:S02]  /*5370*/  FMUL.FTZ R9, R9, c[0x0][0x2ec] ;  /* 0x0000bb0009097a20 */ /* 0x000fc40000410000 */
[----:B------:R-:W-:Y:S01]  /*5380*/  FMUL.FTZ R4, R4, c[0x0][0x2ec] ;  /* 0x0000bb0004047a20 */ /* 0x000fe20000410000 */
[----:B------:R-:W3:Y:S01]  /*5390*/  MUFU.TANH R18, R18 ;  /* 0x0000001200127308 */ /* 0x000ee20000002400 */
[----:B------:R-:W-:Y:S02]  /*53a0*/  FMUL.FTZ R5, R5, c[0x0][0x2ec] ;  /* 0x0000bb0005057a20 */ /* 0x000fe40000410000 */
[----:B------:R-:W-:Y:S02]  /*53b0*/  FMUL.FTZ R6, R6, c[0x0][0x2ec] ;  /* 0x0000bb0006067a20 */ /* 0x000fe40000410000 */
[----:B------:R-:W-:Y:S01]  /*53c0*/  FMUL.FTZ R125, R7, c[0x0][0x2ec] ;  /* 0x0000bb00077d7a20 */ /* 0x000fe20000410000 */
[C---:B-1----:R-:W-:Y:S02]  /*53d0*/  HMMA.16816.F32 R108, R24.reuse, R20, R108 ;  /* 0x00000014186c723c */ /* 0x042fe4000000186c */
[----:B------:R-:W-:Y:S05]  /*53e0*/  MUFU.TANH R21, R4 ;  /* 0x0000000400157308 */ /* 0x000fea0000002400 */
[----:B------:R-:W-:Y:S01]  /*53f0*/  FMUL.FTZ R20, R11, c[0x0][0x2ec] ;  /* 0x0000bb000b147a20 */ /* 0x000fe20000410000 */
[----:B------:R-:W-:Y:S02]  /*5400*/  HMMA.16816.F32 R104, R24, R22, R104 ;  /* 0x000000161868723c */ /* 0x000fe40000001868 */
[----:B------:R-:W-:Y:S08]  /*5410*/  MUFU.TANH R11, R5 ;  /* 0x00000005000b7308 */ /* 0x000ff00000002400 */
[----:B------:R1:W-:Y:S01]  /*5420*/  MUFU.TANH R116, R6 ;  /* 0x0000000600747308 */ /* 0x0003e20000002400 */
[----:B--2---:R-:W-:Y:S07]  /*5430*/  HMMA.16816.F32 R32, R120, R12, R32 ;  /* 0x0000000c7820723c */ /* 0x004fee0000001820 */
[----:B------:R-:W2:Y:S01]  /*5440*/  MUFU.TANH R8, R8 ;  /* 0x0000000800087308 */ /* 0x000ea20000002400 */
[----:B------:R-:W-:-:S02]  /*5450*/  FMUL.FTZ R108, R108, c[0x0][0x2ec] ;  /* 0x0000bb006c6c7a20 */ /* 0x000fc40000410000 */
[----:B------:R-:W-:Y:S02]  /*5460*/  FMUL.FTZ R109, R109, c[0x0][0x2ec] ;  /* 0x0000bb006d6d7a20 */ /* 0x000fe40000410000 */
[----:B------:R-:W-:Y:S02]  /*5470*/  FMUL.FTZ R110, R110, c[0x0][0x2ec] ;  /* 0x0000bb006e6e7a20 */ /* 0x000fe40000410000 */
[----:B------:R-:W-:Y:S01]  /*5480*/  FMUL.FTZ R12, R113, c[0x0][0x2ec] ;  /* 0x0000bb00710c7a20 */ /* 0x000fe20000410000 */
[----:B-1----:R-:W1:Y:S01]  /*5490*/  LDSM.16.M88.4 R4, [R141+0x3800] ;  /* 0x003800008d04783b */ /* 0x002e620000000200 */
[----:B------:R-:W-:Y:S01]  /*54a0*/  HMMA.16816.F32 R28, R120, R14, R28 ;  /* 0x0000000e781c723c */ /* 0x000fe2000000181c */
[----:B------:R-:W4:Y:S01]  /*54b0*/  MUFU.TANH R16, R16 ;  /* 0x0000001000107308 */ /* 0x000f220000002400 */
[----:B------:R-:W-:Y:S01]  /*54c0*/  FMUL.FTZ R13, R114, c[0x0][0x2ec] ;  /* 0x0000bb00720d7a20 */ /* 0x000fe20000410000 */
[----:B------:R-:W5:Y:S01]  /*54d0*/  S2R R113, SR_TID.X ;  /* 0x0000000000717919 */ /* 0x000f620000002100 */
[----:B------:R-:W-:Y:S01]  /*54e0*/  FMUL.FTZ R105, R105, c[0x0][0x2ec] ;  /* 0x0000bb0069697a20 */ /* 0x000fe20000410000 */
[----:B------:R-:W-:-:S04]  /*54f0*/  DEPBAR.LE SB0, 0x0 ;  /* 0x000080000000791a */ /* 0x000fc80000000000 */
[----:B------:R-:W-:Y:S01]  /*5500*/  MUFU.TANH R10, R10 ;  /* 0x0000000a000a7308 */ /* 0x000fe20000002400 */
[----:B------:R-:W-:Y:S02]  /*5510*/  FMUL.FTZ R106, R106, c[0x0][0x2ec] ;  /* 0x0000bb006a6a7a20 */ /* 0x000fe40000410000 */
[----:B------:R-:W-:Y:S02]  /*5520*/  FMUL.FTZ R111, R111, c[0x0][0x2ec] ;  /* 0x0000bb006f6f7a20 */ /* 0x000fe40000410000 */
[----:B------:R-:W-:Y:S02]  /*5530*/  FMUL.FTZ R104, R104, c[0x0][0x2ec] ;  /* 0x0000bb0068687a20 */ /* 0x000fe40000410000 */
[----:B------:R-:W-:Y:S01]  /*5540*/  FMUL.FTZ R107, R107, c[0x0][0x2ec] ;  /* 0x0000bb006b6b7a20 */ /* 0x000fe20000410000 */
[----:B------:R2:W-:Y:S08]  /*5550*/  MUFU.TANH R19, R9 ;  /* 0x0000000900137308 */ /* 0x0005f00000002400 */
[----:B------:R-:W-:Y:S01]  /*5560*/  MUFU.TANH R20, R20 ;  /* 0x0000001400147308 */ /* 0x000fe20000002400 */
[----:B-----5:R-:W-:-:S05]  /*5570*/  IMAD.SHL.U32 R15, R113, 0x2, RZ ;  /* 0x00000002710f7824 */ /* 0x020fca00078e00ff */
[----:B------:R-:W-:Y:S01]  /*5580*/  LOP3.LUT R15, R15, 0x6, RZ, 0xc0, !PT ;  /* 0x000000060f0f7812 */ /* 0x000fe200078ec0ff */
[----:B--2---:R-:W-:Y:S01]  /*5590*/  FMUL.FTZ R9, R112, c[0x0][0x2ec] ;  /* 0x0000bb0070097a20 */ /* 0x004fe20000410000 */
[----:B------:R-:W-:Y:S01]  /*55a0*/  MUFU.TANH R125, R125 ;  /* 0x0000007d007d7308 */ /* 0x000fe20000002400 */
[----:B------:R-:W-:Y:S02]  /*55b0*/  FMUL.FTZ R112, R115, c[0x0][0x2ec] ;  /* 0x0000bb0073707a20 */ /* 0x000fe40000410000 */
[----:B------:R-:W-:Y:S01]  /*55c0*/  IMAD R14, R0, 0x40, R15 ;  /* 0x00000040000e7824 */ /* 0x000fe200078e020f */
[----:B-1----:R-:W-:Y:S04]  /*55d0*/  HMMA.16816.F32 R32, R24, R4, R32 ;  /* 0x000000041820723c */ /* 0x002fe80000001820 */
[C---:B------:R-:W-:Y:S01]  /*55e0*/  IADD3 R15, R14.reuse, 0x1, RZ ;  /* 0x000000010e0f7810 */ /* 0x040fe20007ffe0ff */
[----:B------:R-:W-:Y:S01]  /*55f0*/  MUFU.TANH R9, R9 ;  /* 0x0000000900097308 */ /* 0x000fe20000002400 */
[----:B------:R-:W-:-:S02]  /*5600*/  IADD3 R22, R14, 0x9, RZ ;  /* 0x000000090e167810 */ /* 0x000fc40007ffe0ff */
[CC--:B------:R-:W-:Y:S01]  /*5610*/  ISETP.GE.AND P5, PT, R15.reuse, R103.reuse, PT ;  /* 0x000000670f00720c */ /* 0x0c0fe20003fa6270 */
[----:B------:R-:W-:Y:S01]  /*5620*/  HMMA.16816.F32 R28, R24, R6, R28 ;  /* 0x00000006181c723c */ /* 0x000fe2000000181c */
[-C--:B------:R-:W-:Y:S02]  /*5630*/  ISETP.GE.AND P6, PT, R15, R102.reuse, PT ;  /* 0x000000660f00720c */ /* 0x080fe40003fc6270 */
[C---:B------:R-:W-:Y:S01]  /*5640*/  IADD3 R15, R14.reuse, 0x8, RZ ;  /* 0x000000080e0f7810 */ /* 0x040fe20007ffe0ff */
[----:B------:R-:W-:Y:S01]  /*5650*/  MUFU.TANH R12, R12 ;  /* 0x0000000c000c7308 */ /* 0x000fe20000002400 */
[----:B------:R-:W-:Y:S02]  /*5660*/  IADD3 R5, R14, 0x10, RZ ;  /* 0x000000100e057810 */ /* 0x000fe40007ffe0ff */
[C---:B------:R-:W-:Y:S02]  /*5670*/  ISETP.GE.AND P4, PT, R15.reuse, R103, PT ;  /* 0x000000670f00720c */ /* 0x040fe40003f86270 */
[----:B------:R-:W-:-:S02]  /*5680*/  ISETP.GE.AND P0, PT, R15, R102, PT ;  /* 0x000000660f00720c */ /* 0x000fc40003f06270 */
[-C--:B------:R-:W-:Y:S01]  /*5690*/  ISETP.GE.AND P3, PT, R22, R103.reuse, PT ;  /* 0x000000671600720c */ /* 0x080fe20003f66270 */
[----:B------:R-:W1:Y:S01]  /*56a0*/  MUFU.TANH R13, R13 ;  /* 0x0000000d000d7308 */ /* 0x000e620000002400 */
[----:B---3--:R-:W-:Y:S02]  /*56b0*/  FSEL R15, R18, -INF , !P6 ;  /* 0xff800000120f7808 */ /* 0x008fe40007000000 */
[----:B------:R-:W-:Y:S01]  /*56c0*/  FSEL R8, R8, -INF , !P4 ;  /* 0xff80000008087808 */ /* 0x000fe20006000000 */
[----:B------:R-:W-:Y:S01]  /*56d0*/  FMUL.FTZ R32, R32, c[0x0][0x2ec] ;  /* 0x0000bb0020207a20 */ /* 0x000fe20000410000 */
[C---:B------:R-:W-:Y:S01]  /*56e0*/  ISETP.GE.AND P6, PT, R5.reuse, R103, PT ;  /* 0x000000670500720c */ /* 0x040fe20003fc6270 */
[----:B------:R-:W-:Y:S01]  /*56f0*/  FMUL.FTZ R34, R34, c[0x0][0x2ec] ;  /* 0x0000bb0022227a20 */ /* 0x000fe20000410000 */
[----:B------:R-:W-:Y:S01]  /*5700*/  ISETP.GE.AND P4, PT, R5, R102, PT ;  /* 0x000000660500720c */ /* 0x000fe20003f86270 */
[----:B------:R-:W2:Y:S01]  /*5710*/  MUFU.TANH R112, R112 ;  /* 0x0000007000707308 */ /* 0x000ea20000002400 */
[----:B----4-:R-:W-:-:S02]  /*5720*/  FSEL R4, R16, -INF , !P5 ;  /* 0xff80000010047808 */ /* 0x010fc40006800000 */
[----:B------:R-:W-:Y:S01]  /*5730*/  IADD3 R5, R14, 0x11, RZ ;  /* 0x000000110e057810 */ /* 0x000fe20007ffe0ff */
[----:B------:R-:W-:Y:S01]  /*5740*/  FMUL.FTZ R29, R29, c[0x0][0x2ec] ;  /* 0x0000bb001d1d7a20 */ /* 0x000fe20000410000 */
[-C--:B------:R-:W-:Y:S01]  /*5750*/  ISETP.GE.AND P5, PT, R22, R102.reuse, PT ;  /* 0x000000661600720c */ /* 0x080fe20003fa6270 */
[----:B------:R-:W-:Y:S01]  /*5760*/  FMUL.FTZ R31, R31, c[0x0][0x2ec] ;  /* 0x0000bb001f1f7a20 */ /* 0x000fe20000410000 */
[----:B------:R-:W-:Y:S01]  /*5770*/  IADD3 R16, R14, 0x18, RZ ;  /* 0x000000180e107810 */ /* 0x000fe20007ffe0ff */
[----:B------:R3:W4:Y:S01]  /*5780*/  MUFU.TANH R124, R108 ;  /* 0x0000006c007c7308 */ /* 0x0007220000002400 */
[----:B------:R-:W-:Y:S02]  /*5790*/  FSEL R18, R21, -INF , !P6 ;  /* 0xff80000015127808 */ /* 0x000fe40007000000 */
[----:B------:R-:W-:Y:S02]  /*57a0*/  FSEL R23, R116, -INF , !P4 ;  /* 0xff80000074177808 */ /* 0x000fe40006000000 */
[----:B------:R-:W-:-:S02]  /*57b0*/  ISETP.GE.AND P6, PT, R16, R102, PT ;  /* 0x000000661000720c */ /* 0x000fc40003fc6270 */
[C---:B------:R-:W-:Y:S01]  /*57c0*/  IADD3 R7, R14.reuse, 0x20, RZ ;  /* 0x000000200e077810 */ /* 0x040fe20007ffe0ff */
[----:B------:R5:W-:Y:S01]  /*57d0*/  MUFU.TANH R120, R109 ;  /* 0x0000006d00787308 */ /* 0x000be20000002400 */
[----:B------:R-:W-:Y:S02]  /*57e0*/  IADD3 R6, R14, 0x21, RZ ;  /* 0x000000210e067810 */ /* 0x000fe40007ffe0ff */
[----:B-1----:R-:W-:Y:S02]  /*57f0*/  FSEL R115, R13, -INF , !P6 ;  /* 0xff8000000d737808 */ /* 0x002fe40007000000 */
[----:B------:R-:W-:-:S03]  /*5800*/  ISETP.GE.AND P6, PT, R6, R103, PT ;  /* 0x000000670600720c */ /* 0x000fc60003fc6270 */
[----:B------:R-:W1:Y:S01]  /*5810*/  MUFU.TANH R121, R110 ;  /* 0x0000006e00797308 */ /* 0x000e620000002400 */
[----:B---3--:R-:W-:Y:S02]  /*5820*/  FMUL.FTZ R108, R33, c[0x0][0x2ec] ;  /* 0x0000bb00216c7a20 */ /* 0x008fe40000410000 */
[----:B------:R-:W-:Y:S01]  /*5830*/  FMUL.FTZ R33, R35, c[0x0][0x2ec] ;  /* 0x0000bb0023217a20 */ /* 0x000fe20000410000 */
[----:B-----5:R-:W-:-:S04]  /*5840*/  FSEL R109, R10, -INF , !P0 ;  /* 0xff8000000a6d7808 */ /* 0x020fc80004000000 */
[----:B------:R-:W-:Y:S01]  /*5850*/  MUFU.TANH R118, R105 ;  /* 0x0000006900767308 */ /* 0x000fe20000002400 */
[----:B------:R-:W-:Y:S02]  /*5860*/  FSEL R10, R19, -INF , !P3 ;  /* 0xff800000130a7808 */ /* 0x000fe40005800000 */
[----:B------:R-:W-:Y:S02]  /*5870*/  IADD3 R19, R14, 0x19, RZ ;  /* 0x000000190e137810 */ /* 0x000fe40007ffe0ff */
[CC--:B------:R-:W-:Y:S02]  /*5880*/  ISETP.GE.AND P0, PT, R5.reuse, R103.reuse, PT ;  /* 0x000000670500720c */ /* 0x0c0fe40003f06270 */
[----:B------:R-:W-:Y:S01]  /*5890*/  ISETP.GE.AND P3, PT, R5, R102, PT ;  /* 0x000000660500720c */ /* 0x000fe20003f66270 */
[----:B------:R-:W3:Y:S01]  /*58a0*/  MUFU.TANH R117, R106 ;  /* 0x0000006a00757308 */ /* 0x000ee20000002400 */
[----:B------:R-:W-:Y:S02]  /*58b0*/  FSEL R5, R20, -INF , !P5 ;  /* 0xff80000014057808 */ /* 0x000fe40006800000 */
[----:B------:R-:W-:-:S02]  /*58c0*/  ISETP.GE.AND P5, PT, R16, R103, PT ;  /* 0x000000671000720c */ /* 0x000fc40003fa6270 */
[-C--:B------:R-:W-:Y:S02]  /*58d0*/  ISETP.GE.AND P4, PT, R19, R103.reuse, PT ;  /* 0x000000671300720c */ /* 0x080fe40003f86270 */
[----:B------:R-:W-:Y:S01]  /*58e0*/  FSEL R16, R11, -INF , !P0 ;  /* 0xff8000000b107808 */ /* 0x000fe20004000000 */
[----:B------:R-:W5:Y:S01]  /*58f0*/  MUFU.TANH R123, R111 ;  /* 0x0000006f007b7308 */ /* 0x000f620000002400 */
[----:B------:R-:W-:Y:S02]  /*5900*/  FSEL R125, R125, -INF , !P3 ;  /* 0xff8000007d7d7808 */ /* 0x000fe40005800000 */
[----:B------:R-:W-:Y:S02]  /*5910*/  FSEL R22, R9, -INF , !P5 ;  /* 0xff80000009167808 */ /* 0x000fe40006800000 */
[----:B------:R-:W-:Y:S02]  /*5920*/  FSEL R20, R12, -INF , !P4 ;  /* 0xff8000000c147808 */ /* 0x000fe40006000000 */
[----:B------:R-:W-:Y:S01]  /*5930*/  ISETP.GE.AND P0, PT, R19, R102, PT ;  /* 0x000000661300720c */ /* 0x000fe20003f06270 */
[----:B------:R-:W3:Y:S01]  /*5940*/  MUFU.TANH R122, R104 ;  /* 0x00000068007a7308 */ /* 0x000ee20000002400 */
[----:B------:R-:W-:-:S02]  /*5950*/  ISETP.GE.AND P3, PT, R7, R103, PT ;  /* 0x000000670700720c */ /* 0x000fc40003f66270 */
[-C--:B------:R-:W-:Y:S02]  /*5960*/  ISETP.GE.AND P5, PT, R7, R102.reuse, PT ;  /* 0x000000660700720c */ /* 0x080fe40003fa6270 */
[----:B------:R-:W-:Y:S02]  /*5970*/  ISETP.GE.AND P4, PT, R6, R102, PT ;  /* 0x000000660600720c */ /* 0x000fe40003f86270 */
[C---:B------:R-:W-:Y:S01]  /*5980*/  IADD3 R7, R14.reuse, 0x28, RZ ;  /* 0x000000280e077810 */ /* 0x040fe20007ffe0ff */
[----:B------:R-:W3:Y:S01]  /*5990*/  MUFU.TANH R119, R107 ;  /* 0x0000006b00777308 */ /* 0x000ee20000002400 */
[----:B------:R-:W-:Y:S02]  /*59a0*/  IADD3 R6, R14, 0x29, RZ ;  /* 0x000000290e067810 */ /* 0x000fe40007ffe0ff */
[----:B--2---:R-:W-:Y:S02]  /*59b0*/  FSEL R21, R112, -INF , !P0 ;  /* 0xff80000070157808 */ /* 0x004fe40004000000 */
[----:B----4-:R-:W-:-:S02]  /*59c0*/  FSEL R124, R124, -INF , !P3 ;  /* 0xff8000007c7c7808 */ /* 0x010fc40005800000 */
[----:B-1----:R-:W-:Y:S01]  /*59d0*/  FSEL R121, R121, -INF , !P5 ;  /* 0xff80000079797808 */ /* 0x002fe20006800000 */
[----:B------:R-:W1:Y:S01]  /*59e0*/  MUFU.TANH R110, R32 ;  /* 0x00000020006e7308 */ /* 0x000e620000002400 */
[CC--:B------:R-:W-:Y:S02]  /*59f0*/  ISETP.GE.AND P0, PT, R7.reuse, R103.reuse, PT ;  /* 0x000000670700720c */ /* 0x0c0fe40003f06270 */
[----:B------:R-:W-:Y:S02]  /*5a00*/  ISETP.GE.AND P3, PT, R7, R102, PT ;  /* 0x000000660700720c */ /* 0x000fe40003f66270 */
[----:B------:R-:W-:Y:S02]  /*5a10*/  ISETP.GE.AND P5, PT, R6, R103, PT ;  /* 0x000000670600720c */ /* 0x000fe40003fa6270 */
[----:B------:R-:W-:Y:S01]  /*5a20*/  IADD3 R7, R14, 0x31, RZ ;  /* 0x000000310e077810 */ /* 0x000fe20007ffe0ff */
[----:B------:R-:W2:Y:S01]  /*5a30*/  MUFU.TANH R105, R34 ;  /* 0x0000002200697308 */ /* 0x000ea20000002400 */
[----:B------:R-:W-:-:S02]  /*5a40*/  FSEL R120, R120, -INF , !P6 ;  /* 0xff80000078787808 */ /* 0x000fc40007000000 */
[-C--:B------:R-:W-:Y:S01]  /*5a50*/  ISETP.GE.AND P6, PT, R6, R102.reuse, PT ;  /* 0x000000660600720c */ /* 0x080fe20003fc6270 */
[----:B------:R-:W-:Y:S01]  /*5a60*/  FMUL.FTZ R6, R28, c[0x0][0x2ec] ;  /* 0x0000bb001c067a20 */ /* 0x000fe20000410000 */
[----:B---3--:R-:W-:Y:S02]  /*5a70*/  FSEL R117, R117, -INF , !P3 ;  /* 0xff80000075757808 */ /* 0x008fe40005800000 */
[----:B------:R-:W-:Y:S01]  /*5a80*/  FSEL R118, R118, -INF , !P5 ;  /* 0xff80000076767808 */ /* 0x000fe20006800000 */
[----:B------:R-:W3:Y:S01]  /*5a90*/  MUFU.TANH R108, R108 ;  /* 0x0000006c006c7308 */ /* 0x000ee20000002400 */
[C---:B------:R-:W-:Y:S02]  /*5aa0*/  ISETP.GE.AND P3, PT, R7.reuse, R103, PT ;  /* 0x000000670700720c */ /* 0x040fe40003f66270 */
[----:B------:R-:W-:Y:S01]  /*5ab0*/  ISETP.GE.AND P5, PT, R7, R102, PT ;  /* 0x000000660700720c */ /* 0x000fe20003fa6270 */
[----:B------:R-:W-:Y:S01]  /*5ac0*/  FMUL.FTZ R7, R30, c[0x0][0x2ec] ;  /* 0x0000bb001e077a20 */ /* 0x000fe20000410000 */
[----:B------:R-:W-:-:S02]  /*5ad0*/  IADD3 R9, R14, 0x30, RZ ;  /* 0x000000300e097810 */ /* 0x000fc40007ffe0ff */
[----:B-----5:R-:W-:Y:S01]  /*5ae0*/  FSEL R123, R123, -INF , !P4 ;  /* 0xff8000007b7b7808 */ /* 0x020fe20006000000 */
[----:B------:R-:W4:Y:S01]  /*5af0*/  MUFU.TANH R33, R33 ;  /* 0x0000002100217308 */ /* 0x000f220000002400 */
[C---:B------:R-:W-:Y:S02]  /*5b00*/  ISETP.GE.AND P4, PT, R9.reuse, R103, PT ;  /* 0x000000670900720c */ /* 0x040fe40003f86270 */
[----:B------:R-:W-:Y:S02]  /*5b10*/  FSEL R122, R122, -INF , !P0 ;  /* 0xff8000007a7a7808 */ /* 0x000fe40004000000 */
[----:B------:R-:W-:Y:S02]  /*5b20*/  ISETP.GE.AND P0, PT, R9, R102, PT ;  /* 0x000000660900720c */ /* 0x000fe40003f06270 */
[----:B------:R-:W-:Y:S01]  /*5b30*/  IADD3 R9, R14, 0x38, RZ ;  /* 0x000000380e097810 */ /* 0x000fe20007ffe0ff */
[----:B------:R-:W5:Y:S01]  /*5b40*/  MUFU.TANH R6, R6 ;  /* 0x0000000600067308 */ /* 0x000f620000002400 */
[----:B------:R-:W-:-:S02]  /*5b50*/  FSEL R119, R119, -INF , !P6 ;  /* 0xff80000077777808 */ /* 0x000fc40007000000 */
[----:B-1----:R-:W-:Y:S02]  /*5b60*/  FSEL R110, R110, -INF , !P4 ;  /* 0xff8000006e6e7808 */ /* 0x002fe40006000000 */
[CC--:B------:R-:W-:Y:S02]  /*5b70*/  ISETP.GE.AND P6, PT, R14.reuse, R103.reuse, PT ;  /* 0x000000670e00720c */ /* 0x0c0fe40003fc6270 */
[C---:B------:R-:W-:Y:S01]  /*5b80*/  ISETP.GE.AND P4, PT, R14.reuse, R102, PT ;  /* 0x000000660e00720c */ /* 0x040fe20003f86270 */
[----:B------:R-:W1:Y:S01]  /*5b90*/  MUFU.TANH R7, R7 ;  /* 0x0000000700077308 */ /* 0x000e620000002400 */
[----:B------:R-:W-:Y:S02]  /*5ba0*/  IADD3 R14, R14, 0x39, RZ ;  /* 0x000000390e0e7810 */ /* 0x000fe40007ffe0ff */
[----:B--2---:R-:W-:Y:S01]  /*5bb0*/  FSEL R105, R105, -INF , !P0 ;  /* 0xff80000069697808 */ /* 0x004fe20004000000 */
[----:B------:R-:W-:Y:S01]  /*5bc0*/  BAR.SYNC.DEFER_BLOCKING 0x0 ;  /* 0x0000000000007b1d */ /* 0x000fe20000010000 */
[----:B------:R-:W-:-:S02]  /*5bd0*/  ISETP.GE.AND P0, PT, R9, R103, PT ;  /* 0x000000670900720c */ /* 0x000fc40003f06270 */
[----:B---3--:R-:W-:Y:S02]  /*5be0*/  FSEL R108, R108, -INF , !P3 ;  /* 0xff8000006c6c7808 */ /* 0x008fe40005800000 */
[-C--:B------:R-:W-:Y:S01]  /*5bf0*/  ISETP.GE.AND P3, PT, R9, R102.reuse, PT ;  /* 0x000000660900720c */ /* 0x080fe20003f66270 */
[----:B------:R-:W2:Y:S01]  /*5c00*/  MUFU.TANH R17, R17 ;  /* 0x0000001100117308 */ /* 0x000ea20000002400 */
[----:B----4-:R-:W-:Y:S02]  /*5c10*/  FSEL R33, R33, -INF , !P5 ;  /* 0xff80000021217808 */ /* 0x010fe40006800000 */
[----:B------:R-:W-:Y:S02]  /*5c20*/  ISETP.GE.AND P5, PT, R14, R103, PT ;  /* 0x000000670e00720c */ /* 0x000fe40003fa6270 */
[----:B-----5:R-:W-:Y:S02]  /*5c30*/  FSEL R103, R6, -INF , !P0 ;  /* 0xff80000006677808 */ /* 0x020fe40004000000 */
[----:B------:R-:W-:Y:S01]  /*5c40*/  ISETP.GE.AND P0, PT, R14, R102, PT ;  /* 0x000000660e00720c */ /* 0x000fe20003f06270 */
[----:B------:R-:W3:Y:S01]  /*5c50*/  MUFU.TANH R106, R29 ;  /* 0x0000001d006a7308 */ /* 0x000ee20000002400 */
[----:B-1----:R-:W-:-:S02]  /*5c60*/  FSEL R102, R7, -INF , !P3 ;  /* 0xff80000007667808 */ /* 0x002fc40005800000 */
[----:B------:R-:W-:Y:S02]  /*5c70*/  ISETP.GE.AND P3, PT, R101, 0x3, PT ;  /* 0x000000036500780c */ /* 0x000fe40003f66270 */
[----:B------:R-:W-:-:S03]  /*5c80*/  FSEL R2, R2, -INF , !P6 ;  /* 0xff80000002027808 */ /* 0x000fc60007000000 */
[----:B------:R-:W1:Y:S01]  /*5c90*/  MUFU.TANH R35, R31 ;  /* 0x0000001f00237308 */ /* 0x000e620000002400 */
[----:B--2---:R-:W-:Y:S02]  /*5ca0*/  FSEL R17, R17, -INF , !P4 ;  /* 0xff80000011117808 */ /* 0x004fe40006000000 */
[----:B---3--:R-:W-:Y:S02]  /*5cb0*/  FSEL R106, R106, -INF , !P5 ;  /* 0xff8000006a6a7808 */ /* 0x008fe40006800000 */
[----:B-1----:R-:W-:-:S03]  /*5cc0*/  FSEL R35, R35, -INF , !P0 ;  /* 0xff80000023237808 */ /* 0x002fc60004000000 */
[----:B------:R-:W-:Y:S05]  /*5cd0*/  @!P3 BRA `(.L_x_627) ;  /* 0x000004a00000b947 */ /* 0x000fea0003800000 */
[----:B------:R-:W-:Y:S01]  /*5ce0*/  IADD3 R6, R101, -0x3, RZ ;  /* 0xfffffffd65067810 */ /* 0x000fe20007ffe0ff */
[----:B------:R1:W-:Y:S01]  /*5cf0*/  @P2 STS.128 [R155+0x4000], RZ ;  /* 0x004000ff9b002388 */ /* 0x0003e20000000c00 */
[----:B------:R-:W-:Y:S02]  /*5d00*/  BSSY B0, `(.L_x_628) ;  /* 0x0000046000007945 */ /* 0x000fe40003800000 */
[----:B------:R-:W-:Y:S01]  /*5d10*/  SHF.R.S32.HI R7, RZ, 0x1f, R6 ;  /* 0x0000001fff077819 */ /* 0x000fe20000011406 */
[----:B------:R-:W-:-:S04]  /*5d20*/  IMAD.WIDE.U32 R12, R6, c[0x0][0x198], RZ ;  /* 0x00006600060c7a25 */ /* 0x000fc800078e00ff */
[----:B------:R-:W-:-:S04]  /*5d30*/  IMAD R7, R7, c[0x0][0x198], RZ ;  /* 0x0000660007077a24 */ /* 0x000fc800078e02ff */
[----:B------:R-:W-:Y:S01]  /*5d40*/  IMAD R7, R6, c[0x0][0x19c], R7 ;  /* 0x0000670006077a24 */ /* 0x000fe200078e0207 */
[----:B------:R-:W-:-:S03]  /*5d50*/  LEA R6, P0, R12, R158, 0x6 ;  /* 0x0000009e0c067211 */ /* 0x000fc600078030ff */
[----:B------:R-:W-:Y:S01]  /*5d60*/  IMAD.IADD R7, R13, 0x1, R7 ;  /* 0x000000010d077824 */ /* 0x000fe200078e0207 */
[C---:B------:R-:W-:Y:S02]  /*5d70*/  @!P2 LEA R30, P5, R6.reuse, c[0x0][0x168], 0x1 ;  /* 0x00005a00061eaa11 */ /* 0x040fe400078a08ff */
[----:B------:R-:W-:Y:S02]  /*5d80*/  @!P1 LEA R126, P4, R6, c[0x0][0x168], 0x1 ;  /* 0x00005a00067e9a11 */ /* 0x000fe400078808ff */
        /* <DEDUP_REMOVED lines=61> */
.L_x_629:
[----:B------:R-:W-:Y:S05]  /*6160*/  BSYNC B0 ;  /* 0x0000000000007941 */ /* 0x000fea0003800000 */
.L_x_628:
[----:B------:R-:W0:Y:S02]  /*6170*/  LDGDEPBAR ;  /* 0x00000000000079af */ /* 0x000e240000000000 */
.L_x_627:
        /* <DEDUP_REMOVED lines=26> */
[----:B--2---:R-:W-:Y:S02]  /*6320*/  FMNMX.FTZ R12, R108, R7, !PT ;  /* 0x000000076c0c7209 */ /* 0x004fe40007810000 */
[----:B------:R-:W-:Y:S02]  /*6330*/  @P3 IADD3 R168, R101, -0x3, RZ ;  /* 0xfffffffd65a83810 */ /* 0x000fe40007ffe0ff */
[----:B------:R-:W-:-:S04]  /*6340*/  FMNMX.FTZ R7, R103, R12, !PT ;  /* 0x0000000c67077209 */ /* 0x000fc80007810000 */
[----:B------:R-:W-:Y:S02]  /*6350*/  FMNMX.FTZ R14, R106, R7, !PT ;  /* 0x000000076a0e7209 */ /* 0x000fe40007810000 */
[----:B------:R-:W-:-:S03]  /*6360*/  FMNMX.FTZ R7, R33, R6, !PT ;  /* 0x0000000621077209 */ /* 0x000fc60007810000 */
[----:B------:R-:W2:Y:S01]  /*6370*/  SHFL.BFLY PT, R9, R14, 0x2, 0x1f ;  /* 0x0c401f000e097f89 */ /* 0x000ea200000e0000 */
[----:B------:R-:W-:-:S04]  /*6380*/  FMNMX.FTZ R12, R102, R7, !PT ;  /* 0x00000007660c7209 */ /* 0x000fc80007810000 */
[----:B------:R-:W-:-:S05]  /*6390*/  FMNMX.FTZ R12, R35, R12, !PT ;  /* 0x0000000c230c7209 */ /* 0x000fca0007810000 */
[----:B------:R-:W3:Y:S01]  /*63a0*/  SHFL.BFLY PT, R7, R12, 0x2, 0x1f ;  /* 0x0c401f000c077f89 */ /* 0x000ee200000e0000 */
[----:B--2---:R-:W-:-:S05]  /*63b0*/  FMNMX.FTZ R9, R14, R9, !PT ;  /* 0x000000090e097209 */ /* 0x004fca0007810000 */
[----:B-1----:R-:W1:Y:S01]  /*63c0*/  SHFL.BFLY PT, R24, R9, 0x1, 0x1f ;  /* 0x0c201f0009187f89 */ /* 0x002e6200000e0000 */
[----:B---3--:R-:W-:-:S05]  /*63d0*/  FMNMX.FTZ R7, R12, R7, !PT ;  /* 0x000000070c077209 */ /* 0x008fca0007810000 */
[----:B------:R-:W2:Y:S01]  /*63e0*/  SHFL.BFLY PT, R6, R7, 0x1, 0x1f ;  /* 0x0c201f0007067f89 */ /* 0x000ea200000e0000 */
[----:B-1----:R-:W-:-:S04]  /*63f0*/  FMNMX.FTZ R24, R9, R24, !PT ;  /* 0x0000001809187209 */ /* 0x002fc80007810000 */
[C---:B------:R-:W-:Y:S01]  /*6400*/  FSETP.NEU.FTZ.AND P1, PT, R24.reuse, -INF , PT ;  /* 0xff8000001800780b */ /* 0x040fe20003f3d000 */
[----:B------:R-:W-:-:S05]  /*6410*/  FMUL.FTZ R107, R24, c[0x0][0x23c] ;  /* 0x00008f00186b7a20 */ /* 0x000fca0000410000 */
[----:B------:R-:W-:-:S05]  /*6420*/  FSEL R107, R107, RZ, P1 ;  /* 0x000000ff6b6b7208 */ /* 0x000fca0000800000 */
[--C-:B------:R-:W-:Y:S01]  /*6430*/  FFMA.FTZ R31, R2, c[0x0][0x23c], -R107.reuse ;  /* 0x00008f00021f7a23 */ /* 0x100fe2000001086b */
[----:B--2---:R-:W-:Y:S01]  /*6440*/  FMNMX.FTZ R2, R7, R6, !PT ;  /* 0x0000000607027209 */ /* 0x004fe20007810000 */
[--C-:B------:R-:W-:Y:S01]  /*6450*/  FFMA.FTZ R27, R8, c[0x0][0x23c], -R107.reuse ;  /* 0x00008f00081b7a23 */ /* 0x100fe2000001086b */
[----:B------:R-:W-:Y:S01]  /*6460*/  FSEL R7, R24, RZ, P1 ;  /* 0x000000ff18077208 */ /* 0x000fe20000800000 */
[--C-:B------:R-:W-:Y:S01]  /*6470*/  FFMA.FTZ R26, R10, c[0x0][0x23c], -R107.reuse ;  /* 0x00008f000a1a7a23 */ /* 0x100fe2000001086b */
[C---:B------:R-:W-:Y:S01]  /*6480*/  FSETP.NEU.FTZ.AND P0, PT, R2.reuse, -INF , PT ;  /* 0xff8000000200780b */ /* 0x040fe20003f1d000 */
[----:B------:R-:W-:Y:S01]  /*6490*/  FMUL.FTZ R104, R2, c[0x0][0x23c] ;  /* 0x00008f0002687a20 */ /* 0x000fe20000410000 */
[----:B------:R-:W1:Y:S01]  /*64a0*/  LDSM.16.MT88.4 R8, [R140+0x8000] ;  /* 0x008000008c08783b */ /* 0x000e620000004200 */
[----:B------:R-:W-:Y:S01]  /*64b0*/  FFMA.FTZ R28, R4, c[0x0][0x23c], -R107 ;  /* 0x00008f00041c7a23 */ /* 0x000fe2000001086b */
[----:B------:R-:W-:Y:S01]  /*64c0*/  FSEL R4, R2, RZ, P0 ;  /* 0x000000ff02047208 */ /* 0x000fe20000000000 */
[----:B------:R-:W-:Y:S01]  /*64d0*/  FADD.FTZ R34, R100, -R7 ;  /* 0x8000000764227221 */ /* 0x000fe20000010000 */
[----:B------:R-:W-:Y:S01]  /*64e0*/  FSEL R104, R104, RZ, P0 ;  /* 0x000000ff68687208 */ /* 0x000fe20000000000 */
[----:B------:R-:W-:Y:S01]  /*64f0*/  MUFU.EX2 R31, R31 ;  /* 0x0000001f001f7308 */ /* 0x000fe20000000800 */
[----:B------:R-:W-:-:S02]  /*6500*/  FFMA.FTZ R100, R18, c[0x0][0x23c], -R107 ;  /* 0x00008f0012647a23 */ /* 0x000fc4000001086b */
[----:B------:R-:W-:Y:S02]  /*6510*/  FADD.FTZ R3, R3, -R4 ;  /* 0x8000000403037221 */ /* 0x000fe40000010000 */
[--C-:B------:R-:W-:Y:S02]  /*6520*/  FFMA.FTZ R25, R15, c[0x0][0x23c], -R104.reuse ;  /* 0x00008f000f197a23 */ /* 0x100fe40000010868 */
[----:B------:R-:W2:Y:S01]  /*6530*/  LDSM.16.MT88.4 R12, [R138+0x8000] ;  /* 0x008000008a0c783b */ /* 0x000ea20000004200 */
[--C-:B------:R-:W-:Y:S01]  /*6540*/  FFMA.FTZ R32, R17, c[0x0][0x23c], -R104.reuse ;  /* 0x00008f0011207a23 */ /* 0x100fe20000010868 */
[----:B------:R-:W3:Y:S01]  /*6550*/  MUFU.EX2 R28, R28 ;  /* 0x0000001c001c7308 */ /* 0x000ee20000000800 */
[----:B------:R-:W-:Y:S02]  /*6560*/  FFMA.FTZ R29, R109, c[0x0][0x23c], -R104 ;  /* 0x00008f006d1d7a23 */ /* 0x000fe40000010868 */
[----:B------:R-:W-:Y:S02]  /*6570*/  FMUL.FTZ R34, R34, c[0x0][0x23c] ;  /* 0x00008f0022227a20 */ /* 0x000fe40000410000 */
[----:B------:R-:W-:-:S02]  /*6580*/  FMUL.FTZ R3, R3, c[0x0][0x23c] ;  /* 0x00008f0003037a20 */ /* 0x000fc40000410000 */
[--C-:B------:R-:W-:Y:S01]  /*6590*/  FFMA.FTZ R30, R5, c[0x0][0x23c], -R104.reuse ;  /* 0x00008f00051e7a23 */ /* 0x100fe20000010868 */
[----:B------:R-:W-:Y:S01]  /*65a0*/  MUFU.EX2 R27, R27 ;  /* 0x0000001b001b7308 */ /* 0x000fe20000000800 */
[--C-:B------:R-:W-:Y:S02]  /*65b0*/  FFMA.FTZ R109, R16, c[0x0][0x23c], -R107.reuse ;  /* 0x00008f00106d7a23 */ /* 0x100fe4000001086b */
[----:B------:R-:W-:Y:S01]  /*65c0*/  LDSM.16.MT88.4 R16, [R136+0xa000] ;  /* 0x00a000008810783b */ /* 0x000fe20000004200 */
[--C-:B------:R-:W-:Y:S02]  /*65d0*/  FFMA.FTZ R111, R22, c[0x0][0x23c], -R107.reuse ;  /* 0x00008f00166f7a23 */ /* 0x100fe4000001086b */
[----:B------:R-:W-:Y:S02]  /*65e0*/  FFMA.FTZ R112, R20, c[0x0][0x23c], -R107 ;  /* 0x00008f0014707a23 */ /* 0x000fe4000001086b */
[----:B------:R-:W4:Y:S01]  /*65f0*/  MUFU.EX2 R26, R26 ;  /* 0x0000001a001a7308 */ /* 0x000f220000000800 */
[----:B---3--:R-:W-:Y:S01]  /*6600*/  F2FP.PACK_AB R4, R28, R31 ;  /* 0x0000001f1c04723e */ /* 0x008fe200000000ff */
[----:B------:R-:W-:-:S02]  /*6610*/  FFMA.FTZ R113, R23, c[0x0][0x23c], -R104 ;  /* 0x00008f0017717a23 */ /* 0x000fc40000010868 */
[--C-:B------:R-:W-:Y:S02]  /*6620*/  FFMA.FTZ R116, R125, c[0x0][0x23c], -R104.reuse ;  /* 0x00008f007d747a23 */ /* 0x100fe40000010868 */
[--C-:B------:R-:W-:Y:S02]  /*6630*/  FFMA.FTZ R115, R115, c[0x0][0x23c], -R104.reuse ;  /* 0x00008f0073737a23 */ /* 0x100fe40000010868 */
[----:B------:R-:W-:Y:S01]  /*6640*/  MUFU.EX2 R32, R32 ;  /* 0x0000002000207308 */ /* 0x000fe20000000800 */
[----:B------:R-:W-:Y:S02]  /*6650*/  FFMA.FTZ R114, R21, c[0x0][0x23c], -R104 ;  /* 0x00008f0015727a23 */ /* 0x000fe40000010868 */
[----:B------:R-:W-:Y:S01]  /*6660*/  LDSM.16.MT88.4 R20, [R137+0x8800] ;  /* 0x008800008914783b */ /* 0x000fe20000004200 */
[--C-:B------:R-:W-:Y:S02]  /*6670*/  FFMA.FTZ R125, R120, c[0x0][0x23c], -R107.reuse ;  /* 0x00008f00787d7a23 */ /* 0x100fe4000001086b */
[----:B------:R-:W-:-:S02]  /*6680*/  FFMA.FTZ R127, R118, c[0x0][0x23c], -R107 ;  /* 0x00008f00767f7a23 */ /* 0x000fc4000001086b */
[----:B------:R-:W3:Y:S01]  /*6690*/  MUFU.EX2 R25, R25 ;  /* 0x0000001900197308 */ /* 0x000ee20000000800 */
[----:B----4-:R-:W-:Y:S01]  /*66a0*/  F2FP.PACK_AB R6, R26, R27 ;  /* 0x0000001b1a06723e */ /* 0x010fe200000000ff */
[--C-:B------:R-:W-:Y:S02]  /*66b0*/  FFMA.FTZ R120, R122, c[0x0][0x23c], -R107.reuse ;  /* 0x00008f007a787a23 */ /* 0x100fe4000001086b */
[--C-:B------:R-:W-:Y:S02]  /*66c0*/  FFMA.FTZ R118, R121, c[0x0][0x23c], -R104.reuse ;  /* 0x00008f0079767a23 */ /* 0x100fe40000010868 */
[----:B------:R-:W-:Y:S02]  /*66d0*/  FFMA.FTZ R124, R124, c[0x0][0x23c], -R107 ;  /* 0x00008f007c7c7a23 */ /* 0x000fe4000001086b */
[----:B------:R-:W-:Y:S01]  /*66e0*/  MUFU.EX2 R29, R29 ;  /* 0x0000001d001d7308 */ /* 0x000fe20000000800 */
[--C-:B------:R-:W-:Y:S02]  /*66f0*/  FFMA.FTZ R121, R123, c[0x0][0x23c], -R104.reuse ;  /* 0x00008f007b797a23 */ /* 0x100fe40000010868 */
[----:B------:R-:W-:-:S02]  /*6700*/  FFMA.FTZ R117, R117, c[0x0][0x23c], -R104 ;  /* 0x00008f0075757a23 */ /* 0x000fc40000010868 */
[--C-:B------:R-:W-:Y:S02]  /*6710*/  FFMA.FTZ R122, R119, c[0x0][0x23c], -R104.reuse ;  /* 0x00008f00777a7a23 */ /* 0x100fe40000010868 */
[--C-:B------:R-:W-:Y:S01]  /*6720*/  FFMA.FTZ R119, R108, c[0x0][0x23c], -R107.reuse ;  /* 0x00008f006c777a23 */ /* 0x100fe2000001086b */
[----:B------:R-:W4:Y:S01]  /*6730*/  MUFU.EX2 R34, R34 ;  /* 0x0000002200227308 */ /* 0x000f220000000800 */
[----:B---3--:R-:W-:Y:S01]  /*6740*/  F2FP.PACK_AB R5, R25, R32 ;  /* 0x000000201905723e */ /* 0x008fe200000000ff */
[----:B------:R-:W-:Y:S02]  /*6750*/  FFMA.FTZ R108, R33, c[0x0][0x23c], -R104 ;  /* 0x00008f00216c7a23 */ /* 0x000fe40000010868 */
[--C-:B------:R-:W-:Y:S02]  /*6760*/  FFMA.FTZ R110, R110, c[0x0][0x23c], -R107.reuse ;  /* 0x00008f006e6e7a23 */ /* 0x100fe4000001086b */
[--C-:B------:R-:W-:Y:S02]  /*6770*/  FFMA.FTZ R103, R103, c[0x0][0x23c], -R107.reuse ;  /* 0x00008f0067677a23 */ /* 0x100fe4000001086b */
[----:B------:R-:W3:Y:S01]  /*6780*/  MUFU.EX2 R3, R3 ;  /* 0x0000000300037308 */ /* 0x000ee20000000800 */
[----:B------:R-:W-:-:S02]  /*6790*/  FFMA.FTZ R106, R106, c[0x0][0x23c], -R107 ;  /* 0x00008f006a6a7a23 */ /* 0x000fc4000001086b */
[--C-:B------:R-:W-:Y:S02]  /*67a0*/  FFMA.FTZ R105, R105, c[0x0][0x23c], -R104.reuse ;  /* 0x00008f0069697a23 */ /* 0x100fe40000010868 */
[--C-:B------:R-:W-:Y:S02]  /*67b0*/  FFMA.FTZ R33, R102, c[0x0][0x23c], -R104.reuse ;  /* 0x00008f0066217a23 */ /* 0x100fe40000010868 */
[----:B------:R-:W-:Y:S01]  /*67c0*/  FFMA.FTZ R35, R35, c[0x0][0x23c], -R104 ;  /* 0x00008f0023237a23 */ /* 0x000fe20000010868 */
[----:B------:R-:W5:Y:S01]  /*67d0*/  MUFU.EX2 R30, R30 ;  /* 0x0000001e001e7308 */ /* 0x000f620000000800 */
[-C--:B----4-:R-:W-:Y:S02]  /*67e0*/  FMUL.FTZ R96, R96, R34.reuse ;  /* 0x0000002260607220 */ /* 0x090fe40000410000 */
[-C--:B------:R-:W-:Y:S02]  /*67f0*/  FMUL.FTZ R97, R97, R34.reuse ;  /* 0x0000002261617220 */ /* 0x080fe40000410000 */
[----:B------:R-:W-:-:S02]  /*6800*/  FMUL.FTZ R92, R92, R34 ;  /* 0x000000225c5c7220 */ /* 0x000fc40000410000 */
[-C--:B------:R-:W-:Y:S01]  /*6810*/  FMUL.FTZ R93, R93, R34.reuse ;  /* 0x000000225d5d7220 */ /* 0x080fe20000410000 */
[----:B------:R-:W-:Y:S01]  /*6820*/  MUFU.EX2 R100, R100 ;  /* 0x0000006400647308 */ /* 0x000fe20000000800 */
[-C--:B---3--:R-:W-:Y:S02]  /*6830*/  FMUL.FTZ R98, R98, R3.reuse ;  /* 0x0000000362627220 */ /* 0x088fe40000410000 */
[-C--:B------:R-:W-:Y:S02]  /*6840*/  FMUL.FTZ R99, R99, R3.reuse ;  /* 0x0000000363637220 */ /* 0x080fe40000410000 */
[-C--:B------:R-:W-:Y:S02]  /*6850*/  FMUL.FTZ R94, R94, R3.reuse ;  /* 0x000000035e5e7220 */ /* 0x080fe40000410000 */
[----:B------:R-:W-:Y:S01]  /*6860*/  FMUL.FTZ R95, R95, R3 ;  /* 0x000000035f5f7220 */ /* 0x000fe20000410000 */
[----:B-----5:R-:W-:Y:S01]  /*6870*/  F2FP.PACK_AB R7, R30, R29 ;  /* 0x0000001d1e07723e */ /* 0x020fe200000000ff */
[-C--:B------:R-:W-:Y:S01]  /*6880*/  FMUL.FTZ R88, R88, R34.reuse ;  /* 0x0000002258587220 */ /* 0x080fe20000410000 */
[----:B------:R-:W3:Y:S01]  /*6890*/  MUFU.EX2 R109, R109 ;  /* 0x0000006d006d7308 */ /* 0x000ee20000000800 */
[----:B------:R-:W-:-:S02]  /*68a0*/  FMUL.FTZ R89, R89, R34 ;  /* 0x0000002259597220 */ /* 0x000fc40000410000 */
[-C--:B------:R-:W-:Y:S02]  /*68b0*/  FMUL.FTZ R90, R90, R3.reuse ;  /* 0x000000035a5a7220 */ /* 0x080fe40000410000 */
[C---:B-1----:R-:W-:Y:S01]  /*68c0*/  HMMA.16816.F32 R96, R4.reuse, R8, R96 ;  /* 0x000000080460723c */ /* 0x042fe20000001860 */
[-C--:B------:R-:W-:Y:S02]  /*68d0*/  FMUL.FTZ R91, R91, R3.reuse ;  /* 0x000000035b5b7220 */ /* 0x080fe40000410000 */
[-C--:B------:R-:W-:Y:S01]  /*68e0*/  FMUL.FTZ R84, R84, R34.reuse ;  /* 0x0000002254547220 */ /* 0x080fe20000410000 */
[----:B------:R-:W-:Y:S01]  /*68f0*/  MUFU.EX2 R111, R111 ;  /* 0x0000006f006f7308 */ /* 0x000fe20000000800 */
[----:B------:R-:W-:Y:S02]  /*6900*/  FMUL.FTZ R85, R85, R34 ;  /* 0x0000002255557220 */ /* 0x000fe40000410000 */
[-C--:B------:R-:W-:Y:S01]  /*6910*/  FMUL.FTZ R86, R86, R3.reuse ;  /* 0x0000000356567220 */ /* 0x080fe20000410000 */
[----:B------:R-:W-:Y:S01]  /*6920*/  HMMA.16816.F32 R92, R4, R10, R92 ;  /* 0x0000000a045c723c */ /* 0x000fe2000000185c */
[----:B------:R-:W1:Y:S01]  /*6930*/  LDSM.16.MT88.4 R8, [R137+0x8000] ;  /* 0x008000008908783b */ /* 0x000e620000004200 */
[----:B------:R-:W-:-:S02]  /*6940*/  FMUL.FTZ R87, R87, R3 ;  /* 0x0000000357577220 */ /* 0x000fc40000410000 */
[-C--:B------:R-:W-:Y:S01]  /*6950*/  FMUL.FTZ R80, R80, R34.reuse ;  /* 0x0000002250507220 */ /* 0x080fe20000410000 */
[----:B------:R-:W-:Y:S01]  /*6960*/  MUFU.EX2 R112, R112 ;  /* 0x0000007000707308 */ /* 0x000fe20000000800 */
[-C--:B------:R-:W-:Y:S02]  /*6970*/  FMUL.FTZ R81, R81, R34.reuse ;  /* 0x0000002251517220 */ /* 0x080fe40000410000 */
[C---:B--2---:R-:W-:Y:S01]  /*6980*/  HMMA.16816.F32 R88, R4.reuse, R12, R88 ;  /* 0x0000000c0458723c */ /* 0x044fe20000001858 */
[-C--:B------:R-:W-:Y:S02]  /*6990*/  FMUL.FTZ R82, R82, R3.reuse ;  /* 0x0000000352527220 */ /* 0x080fe40000410000 */
[-C--:B------:R-:W-:Y:S02]  /*69a0*/  FMUL.FTZ R83, R83, R3.reuse ;  /* 0x0000000353537220 */ /* 0x080fe40000410000 */
[-C--:B------:R-:W-:Y:S01]  /*69b0*/  FMUL.FTZ R76, R76, R34.reuse ;  /* 0x000000224c4c7220 */ /* 0x080fe20000410000 */
[----:B------:R-:W-:Y:S01]  /*69c0*/  MUFU.EX2 R113, R113 ;  /* 0x0000007100717308 */ /* 0x000fe20000000800 */
[----:B------:R-:W-:Y:S01]  /*69d0*/  FMUL.FTZ R77, R77, R34 ;  /* 0x000000224d4d7220 */ /* 0x000fe20000410000 */
[----:B------:R-:W-:Y:S01]  /*69e0*/  HMMA.16816.F32 R84, R4, R14, R84 ;  /* 0x0000000e0454723c */ /* 0x000fe20000001854 */
[----:B------:R-:W2:Y:S01]  /*69f0*/  LDSM.16.MT88.4 R12, [R136+0x8000] ;  /* 0x00800000880c783b */ /* 0x000ea20000004200 */
        /* <DEDUP_REMOVED lines=15> */
[----:B-1----:R-:W-:Y:S01]  /*6af0*/  HMMA.16816.F32 R80, R4, R8, R80 ;  /* 0x000000080450723c */ /* 0x002fe20000001850 */
[-C--:B------:R-:W-:Y:S02]  /*6b00*/  FMUL.FTZ R38, R38, R3.reuse ;  /* 0x0000000326267220 */ /* 0x080fe40000410000 */
[----:B------:R-:W-:-:S02]  /*6b10*/  FMUL.FTZ R39, R39, R3 ;  /* 0x0000000327277220 */ /* 0x000fc40000410000 */
[-C--:B------:R-:W-:Y:S01]  /*6b20*/  FMUL.FTZ R40, R40, R34.reuse ;  /* 0x0000002228287220 */ /* 0x080fe20000410000 */
[----:B------:R-:W-:Y:S01]  /*6b30*/  MUFU.EX2 R124, R124 ;  /* 0x0000007c007c7308 */ /* 0x000fe20000000800 */
[-C--:B------:R-:W-:Y:S01]  /*6b40*/  FMUL.FTZ R41, R41, R34.reuse ;  /* 0x0000002229297220 */ /* 0x080fe20000410000 */
[C---:B------:R-:W-:Y:S01]  /*6b50*/  HMMA.16816.F32 R76, R4.reuse, R10, R76 ;  /* 0x0000000a044c723c */ /* 0x040fe2000000184c */
[----:B------:R-:W1:Y:S01]  /*6b60*/  LDSM.16.MT88.4 R8, [R140+0xa000] ;  /* 0x00a000008c08783b */ /* 0x000e620000004200 */
[-C--:B------:R-:W-:Y:S02]  /*6b70*/  FMUL.FTZ R42, R42, R3.reuse ;  /* 0x000000032a2a7220 */ /* 0x080fe40000410000 */
[----:B------:R-:W-:Y:S02]  /*6b80*/  FMUL.FTZ R43, R43, R3 ;  /* 0x000000032b2b7220 */ /* 0x000fe40000410000 */
[-C--:B------:R-:W-:Y:S01]  /*6b90*/  FMUL.FTZ R44, R44, R34.reuse ;  /* 0x000000222c2c7220 */ /* 0x080fe20000410000 */
[----:B------:R-:W1:Y:S01]  /*6ba0*/  MUFU.EX2 R125, R125 ;  /* 0x0000007d007d7308 */ /* 0x000e620000000800 */
[----:B--2---:R-:W-:Y:S01]  /*6bb0*/  HMMA.16816.F32 R72, R4, R12, R72 ;  /* 0x0000000c0448723c */ /* 0x004fe20000001848 */
[----:B------:R-:W-:-:S02]  /*6bc0*/  FMUL.FTZ R45, R45, R34 ;  /* 0x000000222d2d7220 */ /* 0x000fc40000410000 */
[-C--:B------:R-:W-:Y:S02]  /*6bd0*/  FMUL.FTZ R46, R46, R3.reuse ;  /* 0x000000032e2e7220 */ /* 0x080fe40000410000 */
[-C--:B------:R-:W-:Y:S02]  /*6be0*/  FMUL.FTZ R47, R47, R3.reuse ;  /* 0x000000032f2f7220 */ /* 0x080fe40000410000 */
[-C--:B------:R-:W-:Y:S01]  /*6bf0*/  FMUL.FTZ R48, R48, R34.reuse ;  /* 0x0000002230307220 */ /* 0x080fe20000410000 */
[----:B------:R-:W-:Y:S01]  /*6c00*/  HMMA.16816.F32 R68, R4, R14, R68 ;  /* 0x0000000e0444723c */ /* 0x000fe20000001844 */
[----:B------:R-:W2:Y:S01]  /*6c10*/  LDSM.16.MT88.4 R12, [R138+0xa000] ;  /* 0x00a000008a0c783b */ /* 0x000ea20000004200 */
        /* <DEDUP_REMOVED lines=15> */
[C---:B-1----:R-:W-:Y:S01]  /*6d10*/  HMMA.16816.F32 R36, R4.reuse, R8, R36 ;  /* 0x000000080424723c */ /* 0x042fe20000001824 */
[-C--:B------:R-:W-:Y:S01]  /*6d20*/  FMUL.FTZ R61, R61, R34.reuse ;  /* 0x000000223d3d7220 */ /* 0x080fe20000410000 */
[----:B------:R-:W1:Y:S01]  /*6d30*/  MUFU.EX2 R121, R121 ;  /* 0x0000007900797308 */ /* 0x000e620000000800 */
        /* <DEDUP_REMOVED lines=9> */
[C---:B--2---:R-:W-:Y:S01]  /*6dd0*/  HMMA.16816.F32 R44, R4.reuse, R12, R44 ;  /* 0x0000000c042c723c */ /* 0x044fe2000000182c */
[----:B------:R-:W-:Y:S02]  /*6de0*/  FFMA.FTZ R31, R171, R34, R31 ;  /* 0x00000022ab1f7223 */ /* 0x000fe4000001001f */
[----:B------:R-:W2:Y:S01]  /*6df0*/  MUFU.EX2 R122, R122 ;  /* 0x0000007a007a7308 */ /* 0x000ea20000000800 */
[----:B------:R-:W-:Y:S02]  /*6e00*/  FFMA.FTZ R32, R169, R3, R32 ;  /* 0x00000003a9207223 */ /* 0x000fe40000010020 */
[----:B------:R-:W-:Y:S02]  /*6e10*/  FADD.FTZ R28, R28, R31 ;  /* 0x0000001f1c1c7221 */ /* 0x000fe40000010000 */
[----:B------:R-:W-:Y:S01]  /*6e20*/  HMMA.16816.F32 R48, R4, R14, R48 ;  /* 0x0000000e0430723c */ /* 0x000fe20000001830 */
[----:B------:R-:W2:Y:S01]  /*6e30*/  LDSM.16.MT88.4 R12, [R140+0x8800] ;  /* 0x008800008c0c783b */ /* 0x000ea20000004200 */
[----:B------:R-:W-:Y:S01]  /*6e40*/  FADD.FTZ R32, R25, R32 ;  /* 0x0000002019207221 */ /* 0x000fe20000010000 */
[----:B------:R-:W-:Y:S01]  /*6e50*/  MUFU.EX2 R110, R110 ;  /* 0x0000006e006e7308 */ /* 0x000fe20000000800 */
[----:B------:R-:W-:Y:S01]  /*6e60*/  FADD.FTZ R3, R27, R28 ;  /* 0x0000001c1b037221 */ /* 0x000fe20000010000 */
[----:B------:R-:W-:Y:S01]  /*6e70*/  MOV R28, R0 ;  /* 0x00000000001c7202 */ /* 0x000fe20000000f00 */
[----:B------:R-:W-:-:S02]  /*6e80*/  FADD.FTZ R29, R29, R32 ;  /* 0x000000201d1d7221 */ /* 0x000fc40000010000 */
[----:B------:R-:W-:Y:S01]  /*6e90*/  HMMA.16816.F32 R60, R4, R16, R60 ;  /* 0x00000010043c723c */ /* 0x000fe2000000183c */
[----:B------:R-:W-:Y:S02]  /*6ea0*/  FADD.FTZ R3, R26, R3 ;  /* 0x000000031a037221 */ /* 0x000fe40000010000 */
[----:B------:R-:W2:Y:S01]  /*6eb0*/  MUFU.EX2 R119, R119 ;  /* 0x0000007700777308 */ /* 0x000ea20000000800 */
[----:B------:R-:W-:-:S04]  /*6ec0*/  FADD.FTZ R30, R30, R29 ;  /* 0x0000001d1e1e7221 */ /* 0x000fc80000010000 */
[C---:B------:R-:W-:Y:S01]  /*6ed0*/  HMMA.16816.F32 R64, R4.reuse, R18, R64 ;  /* 0x000000120440723c */ /* 0x040fe20000001840 */
[----:B------:R-:W2:Y:S02]  /*6ee0*/  LDSM.16.MT88.4 R16, [R136+0x8800] ;  /* 0x008800008810783b */ /* 0x000ea40000004200 */
[----:B------:R-:W-:Y:S05]  /*6ef0*/  MUFU.EX2 R103, R103 ;  /* 0x0000006700677308 */ /* 0x000fea0000000800 */
[C---:B-1----:R-:W-:Y:S03]  /*6f00*/  HMMA.16816.F32 R52, R4.reuse, R8, R52 ;  /* 0x000000080434723c */ /* 0x042fe60000001834 */
[----:B------:R-:W-:Y:S05]  /*6f10*/  MUFU.EX2 R106, R106 ;  /* 0x0000006a006a7308 */ /* 0x000fea0000000800 */
[----:B------:R-:W-:Y:S01]  /*6f20*/  HMMA.16816.F32 R56, R4, R10, R56 ;  /* 0x0000000a0438723c */ /* 0x000fe20000001838 */
[----:B------:R-:W1:Y:S02]  /*6f30*/  LDSM.16.MT88.4 R8, [R138+0x8800] ;  /* 0x008800008a08783b */ /* 0x000e640000004200 */
[----:B------:R-:W-:Y:S04]  /*6f40*/  MUFU.EX2 R105, R105 ;  /* 0x0000006900697308 */ /* 0x000fe80000000800 */
[----:B---3--:R-:W-:-:S02]  /*6f50*/  F2FP.PACK_AB R4, R109, R100 ;  /* 0x000000646d04723e */ /* 0x008fc400000000ff */
[----:B----4-:R-:W-:Y:S02]  /*6f60*/  F2FP.PACK_AB R5, R116, R113 ;  /* 0x000000717405723e */ /* 0x010fe400000000ff */
[----:B------:R-:W3:Y:S01]  /*6f70*/  MUFU.EX2 R108, R108 ;  /* 0x0000006c006c7308 */ /* 0x000ee20000000800 */
[----:B------:R-:W-:Y:S01]  /*6f80*/  F2FP.PACK_AB R6, R112, R111 ;  /* 0x0000006f7006723e */ /* 0x000fe200000000ff */
[----:B------:R-:W-:Y:S01]  /*6f90*/  FADD.FTZ R113, R113, R30 ;  /* 0x0000001e71717221 */ /* 0x000fe20000010000 */
[----:B-----5:R-:W-:-:S03]  /*6fa0*/  F2FP.PACK_AB R7, R114, R115 ;  /* 0x000000737207723e */ /* 0x020fc600000000ff */
[----:B------:R-:W-:Y:S02]  /*6fb0*/  FADD.FTZ R116, R116, R113 ;  /* 0x0000007174747221 */ /* 0x000fe40000010000 */
[----:B------:R-:W-:Y:S02]  /*6fc0*/  MUFU.EX2 R33, R33 ;  /* 0x0000002100217308 */ /* 0x000fe40000000800 */
[C---:B--2---:R-:W-:Y:S08]  /*6fd0*/  HMMA.16816.F32 R96, R4.reuse, R12, R96 ;  /* 0x0000000c0460723c */ /* 0x044ff00000001860 */
[C---:B------:R-:W-:Y:S01]  /*6fe0*/  HMMA.16816.F32 R92, R4.reuse, R14, R92 ;  /* 0x0000000e045c723c */ /* 0x040fe2000000185c */
[----:B------:R-:W2:Y:S07]  /*6ff0*/  LDSM.16.MT88.4 R12, [R140+0xa800] ;  /* 0x00a800008c0c783b */ /* 0x000eae0000004200 */
[C---:B------:R-:W-:Y:S08]  /*7000*/  HMMA.16816.F32 R72, R4.reuse, R16, R72 ;  /* 0x000000100448723c */ /* 0x040ff00000001848 */
[C---:B-1----:R-:W-:Y:S08]  /*7010*/  HMMA.16816.F32 R88, R4.reuse, R8, R88 ;  /* 0x000000080458723c */ /* 0x042ff00000001858 */
[C---:B------:R-:W-:Y:S01]  /*7020*/  HMMA.16816.F32 R84, R4.reuse, R10, R84 ;  /* 0x0000000a0454723c */ /* 0x040fe20000001854 */
[----:B------:R-:W1:Y:S07]  /*7030*/  LDSM.16.MT88.4 R8, [R138+0xa800] ;  /* 0x00a800008a08783b */ /* 0x000e6e0000004200 */
[C---:B------:R-:W-:Y:S01]  /*7040*/  HMMA.16816.F32 R68, R4.reuse, R18, R68 ;  /* 0x000000120444723c */ /* 0x040fe20000001844 */
[----:B------:R-:W4:Y:S07]  /*7050*/  LDSM.16.MT88.4 R16, [R137+0xa800] ;  /* 0x00a800008910783b */ /* 0x000f2e0000004200 */
        /* <DEDUP_REMOVED lines=15> */
[----:B------:R-:W-:-:S02]  /*7150*/  F2FP.PACK_AB R4, R125, R124 ;  /* 0x0000007c7d04723e */ /* 0x000fc400000000ff */
[----:B------:R-:W-:Y:S02]  /*7160*/  F2FP.PACK_AB R5, R121, R118 ;  /* 0x000000767905723e */ /* 0x000fe400000000ff */
[----:B------:R-:W-:Y:S02]  /*7170*/  F2FP.PACK_AB R6, R127, R120 ;  /* 0x000000787f06723e */ /* 0x000fe400000000ff */
[----:B------:R-:W-:-:S07]  /*7180*/  F2FP.PACK_AB R7, R122, R117 ;  /* 0x000000757a07723e */ /* 0x000fce00000000ff */
[C---:B-1----:R-:W-:Y:S08]  /*7190*/  HMMA.16816.F32 R80, R4.reuse, R8, R80 ;  /* 0x000000080450723c */ /* 0x042ff00000001850 */
[C---:B------:R-:W-:Y:S01]  /*71a0*/  HMMA.16816.F32 R76, R4.reuse, R10, R76 ;  /* 0x0000000a044c723c */ /* 0x040fe2000000184c */
[----:B------:R-:W1:Y:S07]  /*71b0*/  LDSM.16.MT88.4 R8, [R138+0xb000] ;  /* 0x00b000008a08783b */ /* 0x000e6e0000004200 */
[C---:B----4-:R-:W-:Y:S08]  /*71c0*/  HMMA.16816.F32 R96, R4.reuse, R16, R96 ;  /* 0x000000100460723c */ /* 0x050ff00000001860 */
[C---:B--2---:R-:W-:Y:S08]  /*71d0*/  HMMA.16816.F32 R88, R4.reuse, R12, R88 ;  /* 0x0000000c0458723c */ /* 0x044ff00000001858 */
[C---:B------:R-:W-:Y:S01]  /*71e0*/  HMMA.16816.F32 R84, R4.reuse, R14, R84 ;  /* 0x0000000e0454723c */ /* 0x040fe20000001854 */
[----:B------:R-:W2:Y:S07]  /*71f0*/  LDSM.16.MT88.4 R12, [R140+0xb000] ;  /* 0x00b000008c0c783b */ /* 0x000eae0000004200 */
[C---:B------:R-:W-:Y:S01]  /*7200*/  HMMA.16816.F32 R92, R4.reuse, R18, R92 ;  /* 0x00000012045c723c */ /* 0x040fe2000000185c */
[----:B------:R-:W4:Y:S07]  /*7210*/  LDSM.16.MT88.4 R16, [R136+0x9000] ;  /* 0x009000008810783b */ /* 0x000f2e0000004200 */
[C---:B------:R-:W-:Y:S01]  /*7220*/  HMMA.16816.F32 R60, R4.reuse, R20, R60 ;  /* 0x00000014043c723c */ /* 0x040fe2000000183c */
[----:B------:R-:W5:Y:S07]  /*7230*/  MUFU.EX2 R20, R35 ;  /* 0x0000002300147308 */ /* 0x000f6e0000000800 */
[C---:B-1----:R-:W-:Y:S08]  /*7240*/  HMMA.16816.F32 R44, R4.reuse, R8, R44 ;  /* 0x00000008042c723c */ /* 0x042ff0000000182c */
[C---:B------:R-:W-:Y:S01]  /*7250*/  HMMA.16816.F32 R48, R4.reuse, R10, R48 ;  /* 0x0000000a0430723c */ /* 0x040fe20000001830 */
[----:B------:R-:W-:Y:S07]  /*7260*/  LDSM.16.MT88.4 R8, [R137+0x9800] ;  /* 0x009800008908783b */ /* 0x000fee0000004200 */
[C---:B------:R-:W-:Y:S08]  /*7270*/  HMMA.16816.F32 R64, R4.reuse, R22, R64 ;  /* 0x000000160440723c */ /* 0x040ff00000001840 */
[C---:B--2---:R-:W-:Y:S08]  /*7280*/  HMMA.16816.F32 R36, R4.reuse, R12, R36 ;  /* 0x0000000c0424723c */ /* 0x044ff00000001824 */
[C---:B------:R-:W-:Y:S01]  /*7290*/  HMMA.16816.F32 R40, R4.reuse, R14, R40 ;  /* 0x0000000e0428723c */ /* 0x040fe20000001828 */
[----:B------:R-:W1:Y:S07]  /*72a0*/  LDSM.16.MT88.4 R12, [R137+0xb000] ;  /* 0x00b00000890c783b */ /* 0x000e6e0000004200 */
[C---:B----4-:R-:W-:Y:S08]  /*72b0*/  HMMA.16816.F32 R72, R4.reuse, R16, R72 ;  /* 0x000000100448723c */ /* 0x050ff00000001848 */
[C---:B------:R-:W-:Y:S01]  /*72c0*/  HMMA.16816.F32 R68, R4.reuse, R18, R68 ;  /* 0x000000120444723c */ /* 0x040fe20000001844 */
[----:B------:R-:W2:Y:S07]  /*72d0*/  LDSM.16.MT88.4 R16, [R140+0x9800] ;  /* 0x009800008c10783b */ /* 0x000eae0000004200 */
[C---:B-1----:R-:W-:Y:S08]  /*72e0*/  HMMA.16816.F32 R52, R4.reuse, R12, R52 ;  /* 0x0000000c0434723c */ /* 0x042ff00000001834 */
[----:B------:R-:W-:Y:S01]  /*72f0*/  HMMA.16816.F32 R56, R4, R14, R56 ;  /* 0x0000000e0438723c */ /* 0x000fe20000001838 */
[----:B------:R-:W1:Y:S06]  /*7300*/  LDSM.16.MT88.4 R12, [R138+0x9800] ;  /* 0x009800008a0c783b */ /* 0x000e6c0000004200 */
[----:B------:R-:W-:-:S02]  /*7310*/  F2FP.PACK_AB R4, R119, R110 ;  /* 0x0000006e7704723e */ /* 0x000fc400000000ff */
[----:B---3--:R-:W-:Y:S02]  /*7320*/  F2FP.PACK_AB R5, R108, R105 ;  /* 0x000000696c05723e */ /* 0x008fe400000000ff */
[----:B------:R-:W-:Y:S02]  /*7330*/  F2FP.PACK_AB R6, R106, R103 ;  /* 0x000000676a06723e */ /* 0x000fe400000000ff */
[----:B-----5:R-:W-:-:S07]  /*7340*/  F2FP.PACK_AB R7, R20, R33 ;  /* 0x000000211407723e */ /* 0x020fce00000000ff */
        /* <DEDUP_REMOVED lines=11> */
[----:B------:R-:W-:Y:S01]  /*7400*/  HMMA.16816.F32 R48, R4, R10, R48 ;  /* 0x0000000a0430723c */ /* 0x000fe20000001830 */
[----:B------:R-:W-:Y:S01]  /*7410*/  FADD.FTZ R9, R115, R116 ;  /* 0x0000007473097221 */ /* 0x000fe20000010000 */
[-C--:B------:R-:W-:Y:S01]  /*7420*/  MOV R100, R24.reuse ;  /* 0x0000001800647202 */ /* 0x080fe20000000f00 */
[----:B------:R-:W-:Y:S01]  /*7430*/  FADD.FTZ R8, R109, R8 ;  /* 0x000000086d087221 */ /* 0x000fe20000010000 */
[----:B------:R-:W-:Y:S01]  /*7440*/  @P3 MOV R100, R24 ;  /* 0x0000001800643202 */ /* 0x000fe20000000f00 */
[----:B------:R-:W-:-:S02]  /*7450*/  FADD.FTZ R9, R114, R9 ;  /* 0x0000000972097221 */ /* 0x000fc40000010000 */
[----:B------:R-:W-:Y:S01]  /*7460*/  FADD.FTZ R3, R111, R8 ;  /* 0x000000086f037221 */ /* 0x000fe20000010000 */
[C---:B--2---:R-:W-:Y:S01]  /*7470*/  HMMA.16816.F32 R72, R4.reuse, R16, R72 ;  /* 0x000000100448723c */ /* 0x044fe20000001848 */
[----:B------:R-:W-:Y:S02]  /*7480*/  FADD.FTZ R8, R118, R9 ;  /* 0x0000000976087221 */ /* 0x000fe40000010000 */
[----:B------:R-:W-:Y:S02]  /*7490*/  FADD.FTZ R3, R112, R3 ;  /* 0x0000000370037221 */ /* 0x000fe40000010000 */
[----:B------:R-:W-:Y:S02]  /*74a0*/  FADD.FTZ R8, R121, R8 ;  /* 0x0000000879087221 */ /* 0x000fe40000010000 */
[----:B------:R-:W-:Y:S01]  /*74b0*/  FADD.FTZ R124, R124, R3 ;  /* 0x000000037c7c7221 */ /* 0x000fe20000010000 */
[----:B------:R-:W-:Y:S01]  /*74c0*/  HMMA.16816.F32 R68, R4, R18, R68 ;  /* 0x000000120444723c */ /* 0x000fe20000001844 */
[----:B------:R-:W2:Y:S01]  /*74d0*/  LDSM.16.MT88.4 R16, [R137+0xb800] ;  /* 0x00b800008910783b */ /* 0x000ea20000004200 */
[----:B------:R-:W-:Y:S01]  /*74e0*/  FADD.FTZ R117, R117, R8 ;  /* 0x0000000875757221 */ /* 0x000fe20000010000 */
[-C--:B------:R-:W-:Y:S01]  /*74f0*/  MOV R3, R2.reuse ;  /* 0x0000000200037202 */ /* 0x080fe20000000f00 */
[----:B------:R-:W-:Y:S01]  /*7500*/  FADD.FTZ R125, R125, R124 ;  /* 0x0000007c7d7d7221 */ /* 0x000fe20000010000 */
[----:B------:R-:W-:Y:S01]  /*7510*/  @P3 MOV R3, R2 ;  /* 0x0000000200033202 */ /* 0x000fe20000000f00 */
[----:B------:R-:W-:-:S02]  /*7520*/  FADD.FTZ R122, R122, R117 ;  /* 0x000000757a7a7221 */ /* 0x000fc40000010000 */
[C---:B-1----:R-:W-:Y:S01]  /*7530*/  HMMA.16816.F32 R36, R4.reuse, R12, R36 ;  /* 0x0000000c0424723c */ /* 0x042fe20000001824 */
[----:B------:R-:W-:Y:S02]  /*7540*/  FADD.FTZ R120, R120, R125 ;  /* 0x0000007d78787221 */ /* 0x000fe40000010000 */
[----:B------:R-:W-:Y:S02]  /*7550*/  FADD.FTZ R105, R105, R122 ;  /* 0x0000007a69697221 */ /* 0x000fe40000010000 */
[----:B------:R-:W-:Y:S02]  /*7560*/  FADD.FTZ R127, R127, R120 ;  /* 0x000000787f7f7221 */ /* 0x000fe40000010000 */
[----:B------:R-:W-:Y:S01]  /*7570*/  FADD.FTZ R108, R108, R105 ;  /* 0x000000696c6c7221 */ /* 0x000fe20000010000 */
[----:B------:R-:W-:Y:S01]  /*7580*/  HMMA.16816.F32 R40, R4, R14, R40 ;  /* 0x0000000e0428723c */ /* 0x000fe20000001828 */
[----:B------:R-:W1:Y:S01]  /*7590*/  LDSM.16.MT88.4 R12, [R136+0xb800] ;  /* 0x00b80000880c783b */ /* 0x000e620000004200 */
[----:B------:R-:W-:-:S02]  /*75a0*/  FADD.FTZ R110, R110, R127 ;  /* 0x0000007f6e6e7221 */ /* 0x000fc40000010000 */
[----:B------:R-:W-:Y:S02]  /*75b0*/  FADD.FTZ R33, R33, R108 ;  /* 0x0000006c21217221 */ /* 0x000fe40000010000 */
[----:B------:R-:W-:Y:S02]  /*75c0*/  FADD.FTZ R110, R119, R110 ;  /* 0x0000006e776e7221 */ /* 0x000fe40000010000 */
[----:B------:R-:W-:Y:S02]  /*75d0*/  FADD.FTZ R169, R20, R33 ;  /* 0x0000002114a97221 */ /* 0x000fe40000010000 */
[----:B------:R-:W-:-:S04]  /*75e0*/  FADD.FTZ R103, R103, R110 ;  /* 0x0000006e67677221 */ /* 0x000fc80000010000 */
[----:B------:R-:W-:Y:S01]  /*75f0*/  FADD.FTZ R171, R106, R103 ;  /* 0x000000676aab7221 */ /* 0x000fe20000010000 */
[C---:B--2---:R-:W-:Y:S08]  /*7600*/  HMMA.16816.F32 R52, R4.reuse, R16, R52 ;  /* 0x000000100434723c */ /* 0x044ff00000001834 */
[C---:B------:R-:W-:Y:S08]  /*7610*/  HMMA.16816.F32 R56, R4.reuse, R18, R56 ;  /* 0x000000120438723c */ /* 0x040ff00000001838 */
[C---:B-1----:R-:W-:Y:S08]  /*7620*/  HMMA.16816.F32 R60, R4.reuse, R12, R60 ;  /* 0x0000000c043c723c */ /* 0x042ff0000000183c */
[----:B------:R-:W-:Y:S01]  /*7630*/  HMMA.16816.F32 R64, R4, R14, R64 ;  /* 0x0000000e0440723c */ /* 0x000fe20000001840 */
[----:B------:R-:W-:Y:S05]  /*7640*/  @!UPT UIADD3 URZ, URZ, URZ, URZ ;  /* 0x0000003f3f3ff290 */ /* 0x000fea000fffe03f */
[----:B------:R-:W-:Y:S11]  /*7650*/  @P3 BRA `(.L_x_630) ;  /* 0x0000001000003947 */ /* 0x000ff60003800000 */
.L_x_626:
[----:B------:R-:W-:-:S07]  /*7660*/  IADD3 R168, R28, -0x1, RZ ;  /* 0xffffffff1ca87810 */ /* 0x000fce0007ffe0ff */
.L_x_630:
        /* <DEDUP_REMOVED lines=9> */
.L_x_634:
        /* <DEDUP_REMOVED lines=72> */
.L_x_632:
[----:B------:R-:W-:Y:S04]  /*7b80*/  DEPBAR.LE SB0, 0x0 ;  /* 0x000080000000791a */ /* 0x000fe80000000000 */
[----:B------:R-:W-:Y:S01]  /*7b90*/  BAR.SYNC.DEFER_BLOCKING 0x0 ;  /* 0x0000000000007b1d */ /* 0x000fe20000010000 */
[----:B------:R-:W-:Y:S01]  /*7ba0*/  SHF.R.S32.HI R2, RZ, 0x1f, R168 ;  /* 0x0000001fff027819 */ /* 0x000fe200000114a8 */
[----:B------:R-:W-:Y:S02]  /*7bb0*/  IMAD R101, R150, R168, RZ ;  /* 0x000000a896657224 */ /* 0x000fe400078e02ff */
[-C--:B------:R-:W-:Y:S04]  /*7bc0*/  IMAD.WIDE.U32 R174, R168, R151.reuse, R172 ;  /* 0x00000097a8ae7225 */ /* 0x080fe800078e00ac */
[----:B------:R-:W-:Y:S01]  /*7bd0*/  IMAD R101, R2, R151, R101 ;  /* 0x0000009702657224 */ /* 0x000fe200078e0265 */
[C---:B------:R-:W-:Y:S02]  /*7be0*/  @!P3 LEA R188, P4, R174.reuse, c[0x0][0x170], 0x1 ;  /* 0x00005c00aebcba11 */ /* 0x040fe400078808ff */
[C---:B------:R-:W-:Y:S02]  /*7bf0*/  @!P2 LEA R176, P1, R174.reuse, c[0x0][0x170], 0x1 ;  /* 0x00005c00aeb0aa11 */ /* 0x040fe400078208ff */
[----:B------:R-:W-:Y:S02]  /*7c00*/  IADD3 R101, R175, R101, RZ ;  /* 0x00000065af657210 */ /* 0x000fe40007ffe0ff */
[C---:B------:R-:W-:Y:S02]  /*7c10*/  IADD3 R2, P0, R161.reuse, R174, RZ ;  /* 0x000000aea1027210 */ /* 0x040fe40007f1e0ff */
[C-C-:B------:R-:W-:Y:S02]  /*7c20*/  @!P3 LEA.HI.X R189, R174.reuse, c[0x0][0x174], R101.reuse, 0x1, P4 ;  /* 0x00005d00aebdba11 */ /* 0x140fe400020f0c65 */
[----:B------:R-:W-:Y:S02]  /*7c30*/  @!P2 LEA.HI.X R177, R174, c[0x0][0x174], R101, 0x1, P1 ;  /* 0x00005d00aeb1aa11 */ /* 0x000fe400008f0c65 */
[----:B------:R-:W-:Y:S02]  /*7c40*/  @!P3 LEA R178, P5, R2, c[0x0][0x170], 0x1 ;  /* 0x00005c0002b2ba11 */ /* 0x000fe400078a08ff */
[----:B------:R-:W-:Y:S01]  /*7c50*/  IADD3.X R101, R160, R101, RZ, P0, !PT ;  /* 0x00000065a0657210 */ /* 0x000fe200007fe4ff */
[----:B------:R-:W-:Y:S01]  /*7c60*/  @P3 STS.128 [R155+0x8000], RZ ;  /* 0x008000ff9b003388 */ /* 0x000fe20000000c00 */
[C---:B------:R-:W-:Y:S02]  /*7c70*/  @!P2 LEA R174, P1, R2.reuse, c[0x0][0x170], 0x1 ;  /* 0x00005c0002aeaa11 */ /* 0x040fe400078208ff */
[C-C-:B------:R-:W-:Y:S02]  /*7c80*/  @!P3 LEA.HI.X R179, R2.reuse, c[0x0][0x174], R101.reuse, 0x1, P5 ;  /* 0x00005d0002b3ba11 */ /* 0x140fe400028f0c65 */
[----:B------:R-:W-:Y:S01]  /*7c90*/  @!P2 LEA.HI.X R175, R2, c[0x0][0x174], R101, 0x1, P1 ;  /* 0x00005d0002afaa11 */ /* 0x000fe200008f0c65 */
[----:B------:R-:W-:Y:S01]  /*7ca0*/  @!PT LDS RZ, [RZ] ;  /* 0x00000000fffff984 */ /* 0x000fe20000000800 */
[----:B------:R-:W-:Y:S01]  /*7cb0*/  @!PT LDS RZ, [RZ] ;  /* 0x00000000fffff984 */ /* 0x000fe20000000800 */
[----:B------:R-:W-:Y:S01]  /*7cc0*/  @!PT LDS RZ, [RZ] ;  /* 0x00000000fffff984 */ /* 0x000fe20000000800 */
[----:B------:R1:W-:Y:S01]  /*7cd0*/  @!P3 LDGSTS.E.BYPASS.LTC128B.128 [R155+0x8000], [R188.64] ;  /* 0x08000000bc9bbfae */ /* 0x0003e2000b901d46 */
[C---:B------:R-:W-:Y:S04]  /*7ce0*/  IADD3 R100, P4, R161.reuse, R2, RZ ;  /* 0x00000002a1647210 */ /* 0x040fe80007f9e0ff */
[----:B------:R-:W-:Y:S01]  /*7cf0*/  @!P3 LEA R186, P5, R100, c[0x0][0x170], 0x1 ;  /* 0x00005c0064baba11 */ /* 0x000fe200078a08ff */
[----:B------:R-:W-:Y:S01]  /*7d00*/  @P2 STS.128 [R155+0xa000], RZ ;  /* 0x00a000ff9b002388 */ /* 0x000fe20000000c00 */
[----:B------:R-:W-:Y:S02]  /*7d10*/  IADD3.X R101, R160, R101, RZ, P4, !PT ;  /* 0x00000065a0657210 */ /* 0x000fe400027fe4ff */
[C---:B------:R-:W-:Y:S02]  /*7d20*/  @!P2 LEA R182, P1, R100.reuse, c[0x0][0x170], 0x1 ;  /* 0x00005c0064b6aa11 */ /* 0x040fe400078208ff */
[C-C-:B------:R-:W-:Y:S01]  /*7d30*/  @!P3 LEA.HI.X R187, R100.reuse, c[0x0][0x174], R101.reuse, 0x1, P5 ;  /* 0x00005d0064bbba11 */ /* 0x140fe200028f0c65 */
[----:B------:R-:W-:Y:S01]  /*7d40*/  @!PT LDS RZ, [RZ] ;  /* 0x00000000fffff984 */ /* 0x000fe20000000800 */
[----:B------:R-:W-:Y:S01]  /*7d50*/  @!PT LDS RZ, [RZ] ;  /* 0x00000000fffff984 */ /* 0x000fe20000000800 */
[----:B------:R-:W-:Y:S01]  /*7d60*/  @!PT LDS RZ, [RZ] ;  /* 0x00000000fffff984 */ /* 0x000fe20000000800 */
[----:B------:R2:W-:Y:S01]  /*7d70*/  @!P2 LDGSTS.E.BYPASS.LTC128B.128 [R155+0xa000], [R176.64+0x80] ;  /* 0x0a000080b09bafae */ /* 0x0005e2000b901d46 */
[----:B------:R-:W-:Y:S02]  /*7d80*/  @!P2 LEA.HI.X R183, R100, c[0x0][0x174], R101, 0x1, P1 ;  /* 0x00005d0064b7aa11 */ /* 0x000fe400008f0c65 */
[----:B------:R-:W-:Y:S03]  /*7d90*/  IADD3 R3, P0, R161, R100, RZ ;  /* 0x00000064a1037210 */ /* 0x000fe60007f1e0ff */
[----:B------:R-:W-:Y:S01]  /*7da0*/  @P3 STS.128 [R155+0x8800], RZ ;  /* 0x008800ff9b003388 */ /* 0x000fe20000000c00 */
[C---:B------:R-:W-:Y:S02]  /*7db0*/  @!P3 LEA R184, P4, R3.reuse, c[0x0][0x170], 0x1 ;  /* 0x00005c0003b8ba11 */ /* 0x040fe400078808ff */
[----:B------:R-:W-:Y:S02]  /*7dc0*/  IADD3.X R2, R160, R101, RZ, P0, !PT ;  /* 0x00000065a0027210 */ /* 0x000fe400007fe4ff */
[C---:B------:R-:W-:Y:S01]  /*7dd0*/  @!P2 LEA R180, P0, R3.reuse, c[0x0][0x170], 0x1 ;  /* 0x00005c0003b4aa11 */ /* 0x040fe200078008ff */
[----:B------:R-:W-:Y:S01]  /*7de0*/  @!PT LDS RZ, [RZ] ;  /* 0x00000000fffff984 */ /* 0x000fe20000000800 */
[----:B------:R-:W-:Y:S01]  /*7df0*/  @!PT LDS RZ, [RZ] ;  /* 0x00000000fffff984 */ /* 0x000fe20000000800 */
[----:B------:R-:W-:Y:S01]  /*7e00*/  @!PT LDS RZ, [RZ] ;  /* 0x00000000fffff984 */ /* 0x000fe20000000800 */
[----:B------:R3:W-:Y:S01]  /*7e10*/  @!P3 LDGSTS.E.BYPASS.LTC128B.128 [R155+0x8800], [R178.64] ;  /* 0x08800000b29bbfae */ /* 0x0007e2000b901d46 */
[C-C-:B------:R-:W-:Y:S02]  /*7e20*/  @!P3 LEA.HI.X R185, R3.reuse, c[0x0][0x174], R2.reuse, 0x1, P4 ;  /* 0x00005d0003b9ba11 */ /* 0x140fe400020f0c02 */
[----:B------:R-:W-:Y:S02]  /*7e30*/  @!P2 LEA.HI.X R181, R3, c[0x0][0x174], R2, 0x1, P0 ;  /* 0x00005d0003b5aa11 */ /* 0x000fe400000f0c02 */
[----:B------:R-:W-:Y:S01]  /*7e40*/  ISETP.GT.AND P4, PT, R168, RZ, PT ;  /* 0x000000ffa800720c */ /* 0x000fe20003f84270 */
        /* <DEDUP_REMOVED lines=26> */
[----:B------:R-:W1:Y:S06]  /*7ff0*/  LDSM.16.M88.4 R108, [R146+0x4000] ;  /* 0x00400000926c783b */ /* 0x000e6c0000000200 */
[----:B------:R-:W2:Y:S06]  /*8000*/  LDSM.16.M88.4 R112, [R146+0x4800] ;  /* 0x004800009270783b */ /* 0x000eac0000000200 */
[----:B------:R-:W2:Y:S06]  /*8010*/  LDSM.16.M88.4 R116, [R146+0x5000] ;  /* 0x005000009274783b */ /* 0x000eac0000000200 */
[----:B------:R-:W0:Y:S06]  /*8020*/  LDGDEPBAR ;  /* 0x00000000000079af */ /* 0x000e2c0000000000 */
[----:B------:R-:W3:Y:S06]  /*8030*/  LDSM.16.M88.4 R120, [R146+0x5800] ;  /* 0x005800009278783b */ /* 0x000eec0000000200 */
[----:B------:R-:W-:Y:S06]  /*8040*/  LDSM.16.M88.4 R124, [R145] ;  /* 0x00000000917c783b */ /* 0x000fec0000000200 */
[----:B------:R-:W3:Y:S01]  /*8050*/  LDSM.16.M88.4 R128, [R144] ;  /* 0x000000009080783b */ /* 0x000ee20000000200 */
[C---:B-1----:R-:W-:Y:S05]  /*8060*/  HMMA.16816.F32 R4, R104.reuse, R108, RZ ;  /* 0x0000006c6804723c */ /* 0x042fea00000018ff */
[----:B------:R-:W1:Y:S03]  /*8070*/  LDSM.16.M88.4 R132, [R144+0x800] ;  /* 0x000800009084783b */ /* 0x000e660000000200 */
[C---:B------:R-:W-:Y:S03]  /*8080*/  HMMA.16816.F32 R8, R104.reuse, R110, RZ ;  /* 0x0000006e6808723c */ /* 0x040fe600000018ff */
[----:B------:R-:W1:Y:S05]  /*8090*/  LDSM.16.M88.4 R108, [R144+0x1000] ;  /* 0x00100000906c783b */ /* 0x000e6a0000000200 */
[C---:B--2---:R-:W-:Y:S08]  /*80a0*/  HMMA.16816.F32 R12, R104.reuse, R112, RZ ;  /* 0x00000070680c723c */ /* 0x044ff000000018ff */
[C---:B------:R-:W-:Y:S01]  /*80b0*/  HMMA.16816.F32 R16, R104.reuse, R114, RZ ;  /* 0x000000726810723c */ /* 0x040fe200000018ff */
[----:B------:R-:W2:Y:S07]  /*80c0*/  LDSM.16.M88.4 R112, [R144+0x1800] ;  /* 0x001800009070783b */ /* 0x000eae0000000200 */
[C---:B------:R-:W-:Y:S08]  /*80d0*/  HMMA.16816.F32 R20, R104.reuse, R116, RZ ;  /* 0x000000746814723c */ /* 0x040ff000000018ff */
[C---:B------:R-:W-:Y:S01]  /*80e0*/  HMMA.16816.F32 R24, R104.reuse, R118, RZ ;  /* 0x000000766818723c */ /* 0x040fe200000018ff */
[----:B------:R-:W-:Y:S07]  /*80f0*/  LDSM.16.M88.4 R116, [R139+0x4000] ;  /* 0x004000008b74783b */ /* 0x000fee0000000200 */
[C---:B---3--:R-:W-:Y:S08]  /*8100*/  HMMA.16816.F32 R28, R104.reuse, R120, RZ ;  /* 0x00000078681c723c */ /* 0x048ff000000018ff */
[----:B------:R-:W-:Y:S01]  /*8110*/  HMMA.16816.F32 R32, R104, R122, RZ ;  /* 0x0000007a6820723c */ /* 0x000fe200000018ff */
[----:B------:R-:W3:Y:S06]  /*8120*/  LDSM.16.M88.4 R104, [R143] ;  /* 0x000000008f68783b */ /* 0x000eec0000000200 */
[----:B------:R-:W2:Y:S01]  /*8130*/  LDSM.16.M88.4 R120, [R139+0x4800] ;  /* 0x004800008b78783b */ /* 0x000ea20000000200 */
[C---:B------:R-:W-:Y:S08]  /*8140*/  HMMA.16816.F32 R4, R124.reuse, R128, R4 ;  /* 0x000000807c04723c */ /* 0x040ff00000001804 */
[C---:B------:R-:W-:Y:S01]  /*8150*/  HMMA.16816.F32 R8, R124.reuse, R130, R8 ;  /* 0x000000827c08723c */ /* 0x040fe20000001808 */
[----:B------:R-:W3:Y:S07]  /*8160*/  LDSM.16.M88.4 R128, [R139+0x5000] ;  /* 0x005000008b80783b */ /* 0x000eee0000000200 */
[C---:B-1----:R-:W-:Y:S08]  /*8170*/  HMMA.16816.F32 R12, R124.reuse, R132, R12 ;  /* 0x000000847c0c723c */ /* 0x042ff0000000180c */
[C---:B------:R-:W-:Y:S08]  /*8180*/  HMMA.16816.F32 R16, R124.reuse, R134, R16 ;  /* 0x000000867c10723c */ /* 0x040ff00000001810 */
[C---:B------:R-:W-:Y:S08]  /*8190*/  HMMA.16816.F32 R20, R124.reuse, R108, R20 ;  /* 0x0000006c7c14723c */ /* 0x040ff00000001814 */
[C---:B------:R-:W-:Y:S01]  /*81a0*/  HMMA.16816.F32 R24, R124.reuse, R110, R24 ;  /* 0x0000006e7c18723c */ /* 0x040fe20000001818 */
[----:B------:R-:W1:Y:S07]  /*81b0*/  LDSM.16.M88.4 R108, [R139+0x5800] ;  /* 0x005800008b6c783b */ /* 0x000e6e0000000200 */
[C---:B--2---:R-:W-:Y:S08]  /*81c0*/  HMMA.16816.F32 R28, R124.reuse, R112, R28 ;  /* 0x000000707c1c723c */ /* 0x044ff0000000181c */
[----:B------:R-:W-:Y:S01]  /*81d0*/  HMMA.16816.F32 R32, R124, R114, R32 ;  /* 0x000000727c20723c */ /* 0x000fe20000001820 */
[----:B------:R-:W-:Y:S06]  /*81e0*/  LDSM.16.M88.4 R112, [R142] ;  /* 0x000000008e70783b */ /* 0x000fec0000000200 */
[----:B------:R-:W-:Y:S01]  /*81f0*/  LDSM.16.M88.4 R124, [R141+0x1000] ;  /* 0x001000008d7c783b */ /* 0x000fe20000000200 */
[C---:B---3--:R-:W-:Y:S08]  /*8200*/  HMMA.16816.F32 R4, R104.reuse, R116, R4 ;  /* 0x000000746804723c */ /* 0x048ff00000001804 */
[C---:B------:R-:W-:Y:S01]  /*8210*/  HMMA.16816.F32 R8, R104.reuse, R118, R8 ;  /* 0x000000766808723c */ /* 0x040fe20000001808 */
[----:B------:R-:W2:Y:S07]  /*8220*/  LDSM.16.M88.4 R116, [R141] ;  /* 0x000000008d74783b */ /* 0x000eae0000000200 */
[C---:B------:R-:W-:Y:S08]  /*8230*/  HMMA.16816.F32 R12, R104.reuse, R120, R12 ;  /* 0x00000078680c723c */ /* 0x040ff0000000180c */
[C---:B------:R-:W-:Y:S01]  /*8240*/  HMMA.16816.F32 R16, R104.reuse, R122, R16 ;  /* 0x0000007a6810723c */ /* 0x040fe20000001810 */
[----:B------:R-:W3:Y:S07]  /*8250*/  LDSM.16.M88.4 R120, [R141+0x800] ;  /* 0x000800008d78783b */ /* 0x000eee0000000200 */
[C---:B------:R-:W-:Y:S08]  /*8260*/  HMMA.16816.F32 R20, R104.reuse, R128, R20 ;  /* 0x000000806814723c */ /* 0x040ff00000001814 */
[C---:B------:R-:W-:Y:S01]  /*8270*/  HMMA.16816.F32 R24, R104.reuse, R130, R24 ;  /* 0x000000826818723c */ /* 0x040fe20000001818 */
[----:B------:R-:W4:Y:S07]  /*8280*/  LDSM.16.M88.4 R128, [R141+0x1800] ;  /* 0x001800008d80783b */ /* 0x000f2e0000000200 */
[C---:B-1----:R-:W-:Y:S08]  /*8290*/  HMMA.16816.F32 R28, R104.reuse, R108, R28 ;  /* 0x0000006c681c723c */ /* 0x042ff0000000181c */
[----:B------:R-:W-:Y:S01]  /*82a0*/  HMMA.16816.F32 R32, R104, R110, R32 ;  /* 0x0000006e6820723c */ /* 0x000fe20000001820 */
[----:B------:R-:W-:Y:S06]  /*82b0*/  LDSM.16.M88.4 R104, [R147+0x2000] ;  /* 0x002000009368783b */ /* 0x000fec0000000200 */
[----:B------:R-:W1:Y:S01]  /*82c0*/  LDSM.16.M88.4 R108, [R146+0x6000] ;  /* 0x00600000926c783b */ /* 0x000e620000000200 */
[C---:B--2---:R-:W-:Y:S08]  /*82d0*/  HMMA.16816.F32 R4, R112.reuse, R116, R4 ;  /* 0x000000747004723c */ /* 0x044ff00000001804 */
[C---:B------:R-:W-:Y:S01]  /*82e0*/  HMMA.16816.F32 R8, R112.reuse, R118, R8 ;  /* 0x000000767008723c */ /* 0x040fe20000001808 */
[----:B------:R-:W2:Y:S07]  /*82f0*/  LDSM.16.M88.4 R116, [R146+0x6800] ;  /* 0x006800009274783b */ /* 0x000eae0000000200 */
[C---:B---3--:R-:W-:Y:S08]  /*8300*/  HMMA.16816.F32 R12, R112.reuse, R120, R12 ;  /* 0x00000078700c723c */ /* 0x048ff0000000180c */
[C---:B------:R-:W-:Y:S01]  /*8310*/  HMMA.16816.F32 R16, R112.reuse, R122, R16 ;  /* 0x0000007a7010723c */ /* 0x040fe20000001810 */
[----:B------:R-:W3:Y:S07]  /*8320*/  LDSM.16.M88.4 R120, [R146+0x7000] ;  /* 0x007000009278783b */ /* 0x000eee0000000200 */
[C---:B------:R-:W-:Y:S08]  /*8330*/  HMMA.16816.F32 R20, R112.reuse, R124, R20 ;  /* 0x0000007c7014723c */ /* 0x040ff00000001814 */
[C---:B------:R-:W-:Y:S01]  /*8340*/  HMMA.16816.F32 R24, R112.reuse, R126, R24 ;  /* 0x0000007e7018723c */ /* 0x040fe20000001818 */
[----:B------:R-:W3:Y:S07]  /*8350*/  LDSM.16.M88.4 R124, [R146+0x7800] ;  /* 0x00780000927c783b */ /* 0x000eee0000000200 */
[C---:B----4-:R-:W-:Y:S08]  /*8360*/  HMMA.16816.F32 R28, R112.reuse, R128, R28 ;  /* 0x00000080701c723c */ /* 0x050ff0000000181c */
[----:B------:R-:W-:Y:S01]  /*8370*/  HMMA.16816.F32 R32, R112, R130, R32 ;  /* 0x000000827020723c */ /* 0x000fe20000001820 */
[----:B------:R-:W-:Y:S06]  /*8380*/  LDSM.16.M88.4 R112, [R144+0x2000] ;  /* 0x002000009070783b */ /* 0x000fec0000000200 */
[----:B------:R-:W-:Y:S01]  /*8390*/  LDSM.16.M88.4 R128, [R144+0x3800] ;  /* 0x003800009080783b */ /* 0x000fe20000000200 */
[C---:B-1----:R-:W-:Y:S08]  /*83a0*/  HMMA.16816.F32 R4, R104.reuse, R108, R4 ;  /* 0x0000006c6804723c */ /* 0x042ff00000001804 */
[C---:B------:R-:W-:Y:S01]  /*83b0*/  HMMA.16816.F32 R8, R104.reuse, R110, R8 ;  /* 0x0000006e6808723c */ /* 0x040fe20000001808 */
[----:B------:R-:W1:Y:S07]  /*83c0*/  LDSM.16.M88.4 R108, [R145+0x2000] ;  /* 0x00200000916c783b */ /* 0x000e6e0000000200 */
[C---:B--2---:R-:W-:Y:S08]  /*83d0*/  HMMA.16816.F32 R12, R104.reuse, R116, R12 ;  /* 0x00000074680c723c */ /* 0x044ff0000000180c */
[C---:B------:R-:W-:Y:S01]  /*83e0*/  HMMA.16816.F32 R16, R104.reuse, R118, R16 ;  /* 0x000000766810723c */ /* 0x040fe20000001810 */
[----:B------:R-:W2:Y:S07]  /*83f0*/  LDSM.16.M88.4 R116, [R144+0x2800] ;  /* 0x002800009074783b */ /* 0x000eae0000000200 */
[C---:B---3--:R-:W-:Y:S08]  /*8400*/  HMMA.16816.F32 R20, R104.reuse, R120, R20 ;  /* 0x000000786814723c */ /* 0x048ff00000001814 */
[C---:B------:R-:W-:Y:S01]  /*8410*/  HMMA.16816.F32 R24, R104.reuse, R122, R24 ;  /* 0x0000007a6818723c */ /* 0x040fe20000001818 */
[----:B------:R-:W3:Y:S07]  /*8420*/  LDSM.16.M88.4 R120, [R144+0x3000] ;  /* 0x003000009078783b */ /* 0x000eee0000000200 */
[C---:B------:R-:W-:Y:S08]  /*8430*/  HMMA.16816.F32 R28, R104.reuse, R124, R28 ;  /* 0x0000007c681c723c */ /* 0x040ff0000000181c */
[----:B------:R-:W-:Y:S01]  /*8440*/  HMMA.16816.F32 R32, R104, R126, R32 ;  /* 0x0000007e6820723c */ /* 0x000fe20000001820 */
[----:B------:R-:W-:Y:S06]  /*8450*/  LDSM.16.M88.4 R104, [R143+0x2000] ;  /* 0x002000008f68783b */ /* 0x000fec0000000200 */
[----:B------:R-:W4:Y:S01]  /*8460*/  LDSM.16.M88.4 R124, [R139+0x6000] ;  /* 0x006000008b7c783b */ /* 0x000f220000000200 */
        /* <DEDUP_REMOVED lines=8> */
[----:B------:R-:W-:Y:S07]  /*84f0*/  LDSM.16.M88.4 R120, [R142+0x2000] ;  /* 0x002000008e78783b */ /* 0x000fee0000000200 */
[C---:B------:R-:W-:Y:S08]  /*8500*/  HMMA.16816.F32 R28, R108.reuse, R128, R28 ;  /* 0x000000806c1c723c */ /* 0x040ff0000000181c */
[----:B------:R-:W-:Y:S01]  /*8510*/  HMMA.16816.F32 R32, R108, R130, R32 ;  /* 0x000000826c20723c */ /* 0x000fe20000001820 */
[----:B------:R-:W3:Y:S06]  /*8520*/  LDSM.16.M88.4 R108, [R139+0x7800] ;  /* 0x007800008b6c783b */ /* 0x000eec0000000200 */
[----:B------:R-:W3:Y:S01]  /*8530*/  LDSM.16.M88.4 R128, [R141+0x2000] ;  /* 0x002000008d80783b */ /* 0x000ee20000000200 */
        /* <DEDUP_REMOVED lines=8> */
[----:B------:R-:W1:Y:S06]  /*85c0*/  LDSM.16.M88.4 R104, [R141+0x2800] ;  /* 0x002800008d68783b */ /* 0x000e6c0000000200 */
[----:B------:R-:W2:Y:S01]  /*85d0*/  LDSM.16.M88.4 R108, [R141+0x3000] ;  /* 0x003000008d6c783b */ /* 0x000ea20000000200 */
[C---:B------:R-:W-:Y:S08]  /*85e0*/  HMMA.16816.F32 R4, R120.reuse, R128, R4 ;  /* 0x000000807804723c */ /* 0x040ff00000001804 */
        /* <DEDUP_REMOVED lines=9> */
[----:B------:R-:W-:Y:S03]  /*8680*/  FMUL.FTZ R202, R9, c[0x0][0x2ec] ;  /* 0x0000bb0009ca7a20 */ /* 0x000fe60000410000 */
[----:B------:R-:W1:Y:S01]  /*8690*/  MUFU.TANH R198, R198 ;  /* 0x000000c600c67308 */ /* 0x000e620000002400 */
[C---:B------:R-:W-:Y:S01]  /*86a0*/  HMMA.16816.F32 R16, R120.reuse, R106, R16 ;  /* 0x0000006a7810723c */ /* 0x040fe20000001810 */
[----:B------:R-:W4:Y:S01]  /*86b0*/  LDSM.16.M88.4 R104, [R141+0x3800] ;  /* 0x003800008d68783b */ /* 0x000f220000000200 */
[----:B------:R-:W-:Y:S04]  /*86c0*/  DEPBAR.LE SB0, 0x0 ;  /* 0x000080000000791a */ /* 0x000fe80000000000 */
[----:B------:R-:W-:Y:S02]  /*86d0*/  FMUL.FTZ R201, R10, c[0x0][0x2ec] ;  /* 0x0000bb000ac97a20 */ /* 0x000fe40000410000 */
[C---:B--2---:R-:W-:Y:S01]  /*86e0*/  HMMA.16816.F32 R20, R120.reuse, R108, R20 ;  /* 0x0000006c7814723c */ /* 0x044fe20000001814 */
[----:B------:R-:W2:Y:S01]  /*86f0*/  MUFU.TANH R197, R197 ;  /* 0x000000c500c57308 */ /* 0x000ea20000002400 */
[----:B------:R-:W-:Y:S03]  /*8700*/  BAR.SYNC.DEFER_BLOCKING 0x0 ;  /* 0x0000000000007b1d */ /* 0x000fe60000010000 */
[----:B------:R-:W-:Y:S03]  /*8710*/  FMUL.FTZ R199, R11, c[0x0][0x2ec] ;  /* 0x0000bb000bc77a20 */ /* 0x000fe60000410000 */
        /* <DEDUP_REMOVED lines=10> */
[----:B-----5:R-:W-:Y:S02]  /*87c0*/  FMUL.FTZ R187, R19, c[0x0][0x2ec] ;  /* 0x0000bb0013bb7a20 */ /* 0x020fe40000410000 */
        /* <DEDUP_REMOVED lines=10> */
[----:B------:R-:W-:Y:S02]  /*8870*/  FMUL.FTZ R181, R26, c[0x0][0x2ec] ;  /* 0x0000bb001ab57a20 */ /* 0x000fe40000410000 */
[----:B------:R-:W-:Y:S02]  /*8880*/  FMUL.FTZ R179, R27, c[0x0][0x2ec] ;  /* 0x0000bb001bb37a20 */ /* 0x000fe40000410000 */
        /* <DEDUP_REMOVED lines=34> */
.L_x_633:
        /* <DEDUP_REMOVED lines=150> */
[----:B------:R-:W-:Y:S01]  /*9410*/  MUFU.EX2 R129, R129 ;  /* 0x0000008100817308 */ /* 0x000fe20000000800 */
[----:B------:R-:W2:Y:S01]  /*9420*/  LDSM.16.MT88.4 R80, [R140+0xa000] ;  /* 0x00a000008c50783b */ /* 0x000ea20000004200 */
        /* <DEDUP_REMOVED lines=9> */
[----:B------:R-:W-:Y:S01]  /*94c0*/  MUFU.EX2 R131, R131 ;  /* 0x0000008300837308 */ /* 0x000fe20000000800 */
[C---:B------:R-:W-:Y:S02]  /*94d0*/  FMUL.FTZ R30, R0.reuse, R74 ;  /* 0x0000004a001e7220 */ /* 0x040fe40000410000 */
[----:B------:R-:W-:Y:S02]  /*94e0*/  FMUL.FTZ R31, R0, R75 ;  /* 0x0000004b001f7220 */ /* 0x000fe40000410000 */
[----:B------:R-:W3:Y:S01]  /*94f0*/  LDSM.16.MT88.4 R72, [R138+0xa000] ;  /* 0x00a000008a48783b */ /* 0x000ee20000004200 */
        /* <DEDUP_REMOVED lines=9> */
[----:B------:R-:W-:Y:S01]  /*9590*/  MUFU.EX2 R133, R133 ;  /* 0x0000008500857308 */ /* 0x000fe20000000800 */
[--C-:B------:R-:W-:Y:S02]  /*95a0*/  FFMA.FTZ R123, R191, c[0x0][0x23c], -R104.reuse ;  /* 0x00008f00bf7b7a23 */ /* 0x100fe40000010868 */
[--C-:B------:R-:W-:Y:S02]  /*95b0*/  FFMA.FTZ R125, R190, c[0x0][0x23c], -R105.reuse ;  /* 0x00008f00be7d7a23 */ /* 0x100fe40000010869 */
[C---:B--2---:R-:W-:Y:S04]  /*95c0*/  HMMA.16816.F32 R36, R96.reuse, R80, R36 ;  /* 0x000000506024723c */ /* 0x044fe80000001824 */
[--C-:B------:R-:W-:Y:S01]  /*95d0*/  FFMA.FTZ R124, R188, c[0x0][0x23c], -R105.reuse ;  /* 0x00008f00bc7c7a23 */ /* 0x100fe20000010869 */
[----:B------:R-:W-:Y:S01]  /*95e0*/  MUFU.EX2 R134, R134 ;  /* 0x0000008600867308 */ /* 0x000fe20000000800 */
[--C-:B------:R-:W-:Y:S02]  /*95f0*/  FFMA.FTZ R126, R189, c[0x0][0x23c], -R104.reuse ;  /* 0x00008f00bd7e7a23 */ /* 0x100fe40000010868 */
[C---:B------:R-:W-:Y:S01]  /*9600*/  HMMA.16816.F32 R40, R96.reuse, R82, R40 ;  /* 0x000000526028723c */ /* 0x040fe20000001828 */
[----:B------:R-:W-:Y:S03]  /*9610*/  LDSM.16.MT88.4 R80, [R138+0x8800] ;  /* 0x008800008a50783b */ /* 0x000fe60000004200 */
[--C-:B------:R-:W-:Y:S02]  /*9620*/  FFMA.FTZ R127, R187, c[0x0][0x23c], -R104.reuse ;  /* 0x00008f00bb7f7a23 */ /* 0x100fe40000010868 */
[--C-:B------:R-:W-:Y:S01]  /*9630*/  FFMA.FTZ R176, R176, c[0x0][0x23c], -R105.reuse ;  /* 0x00008f00b0b07a23 */ /* 0x100fe20000010869 */
[----:B------:R-:W-:Y:S01]  /*9640*/  MUFU.EX2 R135, R135 ;  /* 0x0000008700877308 */ /* 0x000fe20000000800 */
[--C-:B------:R-:W-:Y:S01]  /*9650*/  FFMA.FTZ R179, R178, c[0x0][0x23c], -R105.reuse ;  /* 0x00008f00b2b37a23 */ /* 0x100fe20000010869 */
[C---:B---3--:R-:W-:Y:S03]  /*9660*/  HMMA.16816.F32 R44, R96.reuse, R72, R44 ;  /* 0x00000048602c723c */ /* 0x048fe6000000182c */
[--C-:B------:R-:W-:Y:S02]  /*9670*/  FFMA.FTZ R177, R177, c[0x0][0x23c], -R104.reuse ;  /* 0x00008f00b1b17a23 */ /* 0x100fe40000010868 */
[--C-:B------:R-:W-:Y:S03]  /*9680*/  FFMA.FTZ R178, R175, c[0x0][0x23c], -R104.reuse ;  /* 0x00008f00afb27a23 */ /* 0x100fe60000010868 */
[----:B------:R-:W-:Y:S01]  /*9690*/  MUFU.EX2 R120, R120 ;  /* 0x0000007800787308 */ /* 0x000fe20000000800 */
[--C-:B------:R-:W-:Y:S01]  /*96a0*/  FFMA.FTZ R174, R174, c[0x0][0x23c], -R105.reuse ;  /* 0x00008f00aeae7a23 */ /* 0x100fe20000010869 */
[C---:B------:R-:W-:Y:S01]  /*96b0*/  HMMA.16816.F32 R48, R96.reuse, R74, R48 ;  /* 0x0000004a6030723c */ /* 0x040fe20000001830 */
[----:B------:R-:W1:Y:S02]  /*96c0*/  LDSM.16.MT88.4 R72, [R140+0x8800] ;  /* 0x008800008c48783b */ /* 0x000e640000004200 */
[----:B------:R-:W-:Y:S02]  /*96d0*/  FFMA.FTZ R105, R170, c[0x0][0x23c], -R105 ;  /* 0x00008f00aa697a23 */ /* 0x000fe40000010869 */
[--C-:B------:R-:W-:Y:S03]  /*96e0*/  FFMA.FTZ R102, R102, c[0x0][0x23c], -R104.reuse ;  /* 0x00008f0066667a23 */ /* 0x100fe60000010868 */
[C---:B------:R-:W-:Y:S01]  /*96f0*/  HMMA.16816.F32 R52, R96.reuse, R68, R52 ;  /* 0x000000446034723c */ /* 0x040fe20000001834 */
[----:B------:R-:W2:Y:S03]  /*9700*/  MUFU.EX2 R121, R121 ;  /* 0x0000007900797308 */ /* 0x000ea60000000800 */
[----:B------:R-:W-:Y:S02]  /*9710*/  FFMA.FTZ R104, R101, c[0x0][0x23c], -R104 ;  /* 0x00008f0065687a23 */ /* 0x000fe40000010868 */
[----:B------:R-:W-:Y:S02]  /*9720*/  FFMA.FTZ R119, R2, R171, R119 ;  /* 0x000000ab02777223 */ /* 0x000fe40000010077 */
[C---:B------:R-:W-:Y:S03]  /*9730*/  HMMA.16816.F32 R56, R96.reuse, R70, R56 ;  /* 0x000000466038723c */ /* 0x040fe60000001838 */
[----:B------:R-:W-:Y:S01]  /*9740*/  MUFU.EX2 R122, R122 ;  /* 0x0000007a007a7308 */ /* 0x000fe20000000800 */
[----:B------:R-:W-:Y:S02]  /*9750*/  FFMA.FTZ R115, R0, R169, R115 ;  /* 0x000000a900737223 */ /* 0x000fe40000010073 */
[----:B------:R-:W-:Y:S02]  /*9760*/  FADD.FTZ R118, R118, R119 ;  /* 0x0000007776767221 */ /* 0x000fe40000010000 */
[C---:B------:R-:W-:Y:S04]  /*9770*/  HMMA.16816.F32 R60, R96.reuse, R76, R60 ;  /* 0x0000004c603c723c */ /* 0x040fe8000000183c */
[----:B------:R-:W-:Y:S01]  /*9780*/  FADD.FTZ R114, R114, R115 ;  /* 0x0000007372727221 */ /* 0x000fe20000010000 */
[----:B------:R-:W3:Y:S01]  /*9790*/  MUFU.EX2 R123, R123 ;  /* 0x0000007b007b7308 */ /* 0x000ee20000000800 */
[----:B------:R-:W-:Y:S02]  /*97a0*/  FADD.FTZ R117, R117, R118 ;  /* 0x0000007675757221 */ /* 0x000fe40000010000 */
[----:B------:R-:W-:Y:S01]  /*97b0*/  HMMA.16816.F32 R64, R96, R78, R64 ;  /* 0x0000004e6040723c */ /* 0x000fe20000001840 */
[----:B------:R-:W-:Y:S03]  /*97c0*/  LDSM.16.MT88.4 R76, [R138+0xa800] ;  /* 0x00a800008a4c783b */ /* 0x000fe60000004200 */
[C---:B--2---:R-:W-:Y:S01]  /*97d0*/  F2FP.PACK_AB R68, R121.reuse, R120 ;  /* 0x000000787944723e */ /* 0x044fe200000000ff */
[----:B------:R-:W-:Y:S02]  /*97e0*/  FADD.FTZ R117, R116, R117 ;  /* 0x0000007574757221 */ /* 0x000fe40000010000 */
[----:B------:R-:W-:Y:S02]  /*97f0*/  MUFU.EX2 R125, R125 ;  /* 0x0000007d007d7308 */ /* 0x000fe40000000800 */
[----:B------:R-:W-:Y:S04]  /*9800*/  FADD.FTZ R120, R120, R117 ;  /* 0x0000007578787221 */ /* 0x000fe80000010000 */
[----:B------:R-:W-:Y:S04]  /*9810*/  FADD.FTZ R120, R121, R120 ;  /* 0x0000007879787221 */ /* 0x000fe80000010000 */
[----:B------:R-:W2:Y:S01]  /*9820*/  MUFU.EX2 R124, R124 ;  /* 0x0000007c007c7308 */ /* 0x000ea20000000800 */
[----:B---3--:R-:W-:Y:S09]  /*9830*/  F2FP.PACK_AB R69, R123, R122 ;  /* 0x0000007a7b45723e */ /* 0x008ff200000000ff */
[----:B------:R-:W-:Y:S10]  /*9840*/  MUFU.EX2 R126, R126 ;  /* 0x0000007e007e7308 */ /* 0x000ff40000000800 */
[----:B------:R-:W3:Y:S01]  /*9850*/  MUFU.EX2 R127, R127 ;  /* 0x0000007f007f7308 */ /* 0x000ee20000000800 */
[C---:B--2---:R-:W-:Y:S01]  /*9860*/  F2FP.PACK_AB R70, R124.reuse, R125 ;  /* 0x0000007d7c46723e */ /* 0x044fe200000000ff */
[----:B------:R-:W-:Y:S04]  /*9870*/  FADD.FTZ R125, R125, R120 ;  /* 0x000000787d7d7221 */ /* 0x000fe80000010000 */
[----:B------:R-:W-:Y:S04]  /*9880*/  FADD.FTZ R125, R124, R125 ;  /* 0x0000007d7c7d7221 */ /* 0x000fe80000010000 */
[----:B------:R-:W-:Y:S10]  /*9890*/  MUFU.EX2 R176, R176 ;  /* 0x000000b000b07308 */ /* 0x000ff40000000800 */
[----:B------:R-:W-:Y:S01]  /*98a0*/  MUFU.EX2 R179, R179 ;  /* 0x000000b300b37308 */ /* 0x000fe20000000800 */
[----:B---3--:R-:W-:Y:S09]  /*98b0*/  F2FP.PACK_AB R71, R127, R126 ;  /* 0x0000007e7f47723e */ /* 0x008ff200000000ff */
[----:B------:R-:W-:Y:S01]  /*98c0*/  MUFU.EX2 R177, R177 ;  /* 0x000000b100b17308 */ /* 0x000fe20000000800 */
[C---:B-1----:R-:W-:Y:S08]  /*98d0*/  HMMA.16816.F32 R4, R68.reuse, R72, R4 ;  /* 0x000000484404723c */ /* 0x042ff00000001804 */
[C---:B------:R-:W-:Y:S01]  /*98e0*/  HMMA.16816.F32 R8, R68.reuse, R74, R8 ;  /* 0x0000004a4408723c */ /* 0x040fe20000001808 */
[----:B------:R-:W1:Y:S01]  /*98f0*/  LDSM.16.MT88.4 R72, [R140+0xa800] ;  /* 0x00a800008c48783b */ /* 0x000e620000004200 */
[----:B------:R-:W2:Y:S06]  /*9900*/  MUFU.EX2 R178, R178 ;  /* 0x000000b200b27308 */ /* 0x000eac0000000800 */
[C---:B------:R-:W-:Y:S04]  /*9910*/  HMMA.16816.F32 R12, R68.reuse, R80, R12 ;  /* 0x00000050440c723c */ /* 0x040fe8000000180c */
[----:B------:R-:W-:Y:S04]  /*9920*/  MUFU.EX2 R174, R174 ;  /* 0x000000ae00ae7308 */ /* 0x000fe80000000800 */
[C---:B------:R-:W-:Y:S01]  /*9930*/  HMMA.16816.F32 R16, R68.reuse, R82, R16 ;  /* 0x000000524410723c */ /* 0x040fe20000001810 */
[----:B------:R-:W3:Y:S05]  /*9940*/  LDSM.16.MT88.4 R80, [R137+0xa800] ;  /* 0x00a800008950783b */ /* 0x000eea0000004200 */
[----:B------:R2:W4:Y:S02]  /*9950*/  MUFU.EX2 R175, R105 ;  /* 0x0000006900af7308 */ /* 0x0005240000000800 */
[C---:B------:R-:W-:Y:S08]  /*9960*/  HMMA.16816.F32 R20, R68.reuse, R84, R20 ;  /* 0x000000544414723c */ /* 0x040ff00000001814 */
[C---:B------:R-:W-:Y:S01]  /*9970*/  HMMA.16816.F32 R24, R68.reuse, R86, R24 ;  /* 0x000000564418723c */ /* 0x040fe20000001818 */
[----:B------:R-:W5:Y:S01]  /*9980*/  LDSM.16.MT88.4 R84, [R136+0xa800] ;  /* 0x00a800008854783b */ /* 0x000f620000004200 */
[----:B------:R-:W-:Y:S06]  /*9990*/  MUFU.EX2 R102, R102 ;  /* 0x0000006600667308 */ /* 0x000fec0000000800 */
[C---:B------:R-:W-:Y:S04]  /*99a0*/  HMMA.16816.F32 R28, R68.reuse, R88, R28 ;  /* 0x00000058441c723c */ /* 0x040fe8000000181c */
[----:B------:R3:W3:Y:S01]  /*99b0*/  MUFU.EX2 R101, R104 ;  /* 0x0000006800657308 */ /* 0x0006e20000000800 */
[----:B--2---:R-:W-:Y:S03]  /*99c0*/  F2FP.PACK_AB R105, R178, R177 ;  /* 0x000000b1b269723e */ /* 0x004fe600000000ff */
[C---:B------:R-:W-:Y:S01]  /*99d0*/  HMMA.16816.F32 R32, R68.reuse, R90, R32 ;  /* 0x0000005a4420723c */ /* 0x040fe20000001820 */
[----:B------:R-:W-:Y:S03]  /*99e0*/  LDSM.16.MT88.4 R88, [R138+0x9000] ;  /* 0x009000008a58783b */ /* 0x000fe60000004200 */
[----:B----4-:R-:W-:Y:S04]  /*99f0*/  F2FP.PACK_AB R106, R175, R174 ;  /* 0x000000aeaf6a723e */ /* 0x010fe800000000ff */
[C---:B-1----:R-:W-:Y:S08]  /*9a00*/  HMMA.16816.F32 R36, R68.reuse, R72, R36 ;  /* 0x000000484424723c */ /* 0x042ff00000001824 */
[C---:B------:R-:W-:Y:S01]  /*9a10*/  HMMA.16816.F32 R40, R68.reuse, R74, R40 ;  /* 0x0000004a4428723c */ /* 0x040fe20000001828 */
[----:B------:R-:W1:Y:S03]  /*9a20*/  LDSM.16.MT88.4 R72, [R140+0x9000] ;  /* 0x009000008c48783b */ /* 0x000e660000004200 */
[----:B---3--:R-:W-:Y:S02]  /*9a30*/  F2FP.PACK_AB R104, R179, R176 ;  /* 0x000000b0b368723e */ /* 0x008fe400000000ff */
[----:B------:R-:W-:Y:S02]  /*9a40*/  F2FP.PACK_AB R107, R101, R102 ;  /* 0x00000066656b723e */ /* 0x000fe400000000ff */
[C---:B------:R-:W-:Y:S08]  /*9a50*/  HMMA.16816.F32 R44, R68.reuse, R76, R44 ;  /* 0x0000004c442c723c */ /* 0x040ff0000000182c */
[C---:B------:R-:W-:Y:S01]  /*9a60*/  HMMA.16816.F32 R48, R68.reuse, R78, R48 ;  /* 0x0000004e4430723c */ /* 0x040fe20000001830 */
[----:B------:R-:W2:Y:S07]  /*9a70*/  LDSM.16.MT88.4 R76, [R137+0x9000] ;  /* 0x00900000894c783b */ /* 0x000eae0000004200 */
[C---:B------:R-:W-:Y:S08]  /*9a80*/  HMMA.16816.F32 R52, R68.reuse, R80, R52 ;  /* 0x000000504434723c */ /* 0x040ff00000001834 */
[C---:B------:R-:W-:Y:S01]  /*9a90*/  HMMA.16816.F32 R56, R68.reuse, R82, R56 ;  /* 0x000000524438723c */ /* 0x040fe20000001838 */
[----:B------:R-:W3:Y:S07]  /*9aa0*/  LDSM.16.MT88.4 R80, [R136+0x9000] ;  /* 0x009000008850783b */ /* 0x000eee0000004200 */
[C---:B-----5:R-:W-:Y:S08]  /*9ab0*/  HMMA.16816.F32 R60, R68.reuse, R84, R60 ;  /* 0x00000054443c723c */ /* 0x060ff0000000183c */
[----:B------:R-:W-:Y:S01]  /*9ac0*/  HMMA.16816.F32 R64, R68, R86, R64 ;  /* 0x000000564440723c */ /* 0x000fe20000001840 */
[----:B------:R-:W-:Y:S06]  /*9ad0*/  LDSM.16.MT88.4 R84, [R138+0xb000] ;  /* 0x00b000008a54783b */ /* 0x000fec0000004200 */
[----:B------:R-:W-:Y:S01]  /*9ae0*/  F2FP.PACK_AB R68, R129, R128 ;  /* 0x000000808144723e */ /* 0x000fe200000000ff */
[----:B------:R-:W-:Y:S01]  /*9af0*/  FADD.FTZ R128, R128, R125 ;  /* 0x0000007d80807221 */ /* 0x000fe20000010000 */
[----:B------:R-:W-:Y:S03]  /*9b00*/  F2FP.PACK_AB R69, R131, R130 ;  /* 0x000000828345723e */ /* 0x000fe600000000ff */
[----:B------:R-:W-:Y:S01]  /*9b10*/  F2FP.PACK_AB R70, R133, R132 ;  /* 0x000000848546723e */ /* 0x000fe200000000ff */
[----:B------:R-:W-:Y:S01]  /*9b20*/  FADD.FTZ R129, R129, R128 ;  /* 0x0000008081817221 */ /* 0x000fe20000010000 */
[----:B------:R-:W-:Y:S03]  /*9b30*/  F2FP.PACK_AB R71, R135, R134 ;  /* 0x000000868747723e */ /* 0x000fe600000000ff */
[----:B------:R-:W-:Y:S04]  /*9b40*/  FADD.FTZ R132, R132, R129 ;  /* 0x0000008184847221 */ /* 0x000fe80000010000 */
        /* <DEDUP_REMOVED lines=8> */
[C---:B------:R-:W-:Y:S04]  /*9bd0*/  HMMA.16816.F32 R16, R68.reuse, R90, R16 ;  /* 0x0000005a4410723c */ /* 0x040fe80000001810 */
[----:B------:R-:W-:Y:S04]  /*9be0*/  FADD.FTZ R171, R175, R174 ;  /* 0x000000aeafab7221 */ /* 0x000fe80000010000 */
[C---:B--2---:R-:W-:Y:S08]  /*9bf0*/  HMMA.16816.F32 R20, R68.reuse, R76, R20 ;  /* 0x0000004c4414723c */ /* 0x044ff00000001814 */
[C---:B------:R-:W-:Y:S01]  /*9c00*/  HMMA.16816.F32 R24, R68.reuse, R78, R24 ;  /* 0x0000004e4418723c */ /* 0x040fe20000001818 */
[----:B------:R-:W2:Y:S07]  /*9c10*/  LDSM.16.MT88.4 R76, [R137+0xb000] ;  /* 0x00b00000894c783b */ /* 0x000eae0000004200 */
[C---:B---3--:R-:W-:Y:S08]  /*9c20*/  HMMA.16816.F32 R28, R68.reuse, R80, R28 ;  /* 0x00000050441c723c */ /* 0x048ff0000000181c */
[C---:B------:R-:W-:Y:S01]  /*9c30*/  HMMA.16816.F32 R32, R68.reuse, R82, R32 ;  /* 0x000000524420723c */ /* 0x040fe20000001820 */
[----:B------:R-:W3:Y:S07]  /*9c40*/  LDSM.16.MT88.4 R80, [R136+0xb000] ;  /* 0x00b000008850783b */ /* 0x000eee0000004200 */
[C---:B-1----:R-:W-:Y:S08]  /*9c50*/  HMMA.16816.F32 R36, R68.reuse, R72, R36 ;  /* 0x000000484424723c */ /* 0x042ff00000001824 */
[C---:B------:R-:W-:Y:S08]  /*9c60*/  HMMA.16816.F32 R40, R68.reuse, R74, R40 ;  /* 0x0000004a4428723c */ /* 0x040ff00000001828 */
[C---:B------:R-:W-:Y:S08]  /*9c70*/  HMMA.16816.F32 R44, R68.reuse, R84, R44 ;  /* 0x00000054442c723c */ /* 0x040ff0000000182c */
[C---:B------:R-:W-:Y:S01]  /*9c80*/  HMMA.16816.F32 R48, R68.reuse, R86, R48 ;  /* 0x000000564430723c */ /* 0x040fe20000001830 */
[----:B------:R-:W1:Y:S07]  /*9c90*/  LDSM.16.MT88.4 R84, [R138+0x9800] ;  /* 0x009800008a54783b */ /* 0x000e6e0000004200 */
[C---:B--2---:R-:W-:Y:S08]  /*9ca0*/  HMMA.16816.F32 R52, R68.reuse, R76, R52 ;  /* 0x0000004c4434723c */ /* 0x044ff00000001834 */
[C---:B------:R-:W-:Y:S01]  /*9cb0*/  HMMA.16816.F32 R56, R68.reuse, R78, R56 ;  /* 0x0000004e4438723c */ /* 0x040fe20000001838 */
[----:B------:R-:W2:Y:S07]  /*9cc0*/  LDSM.16.MT88.4 R76, [R137+0x9800] ;  /* 0x00980000894c783b */ /* 0x000eae0000004200 */
[C---:B---3--:R-:W-:Y:S08]  /*9cd0*/  HMMA.16816.F32 R60, R68.reuse, R80, R60 ;  /* 0x00000050443c723c */ /* 0x048ff0000000183c */
[----:B------:R-:W-:Y:S01]  /*9ce0*/  HMMA.16816.F32 R64, R68, R82, R64 ;  /* 0x000000524440723c */ /* 0x000fe20000001840 */
[----:B------:R-:W3:Y:S07]  /*9cf0*/  LDSM.16.MT88.4 R68, [R136+0x9800] ;  /* 0x009800008844783b */ /* 0x000eee0000004200 */
[C---:B------:R-:W-:Y:S01]  /*9d00*/  HMMA.16816.F32 R96, R104.reuse, R92, R4 ;  /* 0x0000005c6860723c */ /* 0x040fe20000001804 */
[----:B------:R-:W4:Y:S07]  /*9d10*/  LDSM.16.MT88.4 R4, [R138+0xb800] ;  /* 0x00b800008a04783b */ /* 0x000f2e0000004200 */
[C---:B------:R-:W-:Y:S01]  /*9d20*/  HMMA.16816.F32 R92, R104.reuse, R94, R8 ;  /* 0x0000005e685c723c */ /* 0x040fe20000001808 */
[----:B------:R-:W5:Y:S07]  /*9d30*/  LDSM.16.MT88.4 R8, [R137+0xb800] ;  /* 0x00b800008908783b */ /* 0x000f6e0000004200 */
[C---:B-1----:R-:W-:Y:S01]  /*9d40*/  HMMA.16816.F32 R88, R104.reuse, R84, R12 ;  /* 0x000000546858723c */ /* 0x042fe2000000180c */
[----:B------:R-:W1:Y:S07]  /*9d50*/  LDSM.16.MT88.4 R12, [R136+0xb800] ;  /* 0x00b80000880c783b */ /* 0x000e6e0000004200 */
[C---:B------:R-:W-:Y:S08]  /*9d60*/  HMMA.16816.F32 R84, R104.reuse, R86, R16 ;  /* 0x000000566854723c */ /* 0x040ff00000001810 */
[C---:B--2---:R-:W-:Y:S08]  /*9d70*/  HMMA.16816.F32 R80, R104.reuse, R76, R20 ;  /* 0x0000004c6850723c */ /* 0x044ff00000001814 */
[C---:B------:R-:W-:Y:S08]  /*9d80*/  HMMA.16816.F32 R76, R104.reuse, R78, R24 ;  /* 0x0000004e684c723c */ /* 0x040ff00000001818 */
[C---:B---3--:R-:W-:Y:S08]  /*9d90*/  HMMA.16816.F32 R72, R104.reuse, R68, R28 ;  /* 0x000000446848723c */ /* 0x048ff0000000181c */
[C---:B------:R-:W-:Y:S08]  /*9da0*/  HMMA.16816.F32 R68, R104.reuse, R70, R32 ;  /* 0x000000466844723c */ /* 0x040ff00000001820 */
[C---:B------:R-:W-:Y:S08]  /*9db0*/  HMMA.16816.F32 R36, R104.reuse, R108, R36 ;  /* 0x0000006c6824723c */ /* 0x040ff00000001824 */
[C---:B------:R-:W-:Y:S08]  /*9dc0*/  HMMA.16816.F32 R40, R104.reuse, R110, R40 ;  /* 0x0000006e6828723c */ /* 0x040ff00000001828 */
        /* <DEDUP_REMOVED lines=8> */
[----:B------:R-:W-:Y:S01]  /*9e50*/  FADD.FTZ R126, R126, R123 ;  /* 0x0000007b7e7e7221 */ /* 0x000fe20000010000 */
[C---:B-1----:R-:W-:Y:S03]  /*9e60*/  HMMA.16816.F32 R60, R104.reuse, R12, R60 ;  /* 0x0000000c683c723c */ /* 0x042fe6000000183c */
[----:B------:R-:W-:Y:S04]  /*9e70*/  FADD.FTZ R127, R127, R126 ;  /* 0x0000007e7f7f7221 */ /* 0x000fe80000010000 */
[----:B------:R-:W-:Y:S01]  /*9e80*/  FADD.FTZ R130, R130, R127 ;  /* 0x0000007f82827221 */ /* 0x000fe20000010000 */
[----:B------:R-:W-:Y:S04]  /*9e90*/  HMMA.16816.F32 R64, R104, R14, R64 ;  /* 0x0000000e6840723c */ /* 0x000fe80000001840 */
[----:B------:R-:W-:Y:S04]  /*9ea0*/  FADD.FTZ R131, R131, R130 ;  /* 0x0000008283837221 */ /* 0x000fe80000010000 */
[----:B------:R-:W-:Y:S04]  /*9eb0*/  FADD.FTZ R0, R134, R131 ;  /* 0x0000008386007221 */ /* 0x000fe80000010000 */
[----:B------:R-:W-:Y:S04]  /*9ec0*/  FADD.FTZ R0, R135, R0 ;  /* 0x0000000087007221 */ /* 0x000fe80000010000 */
[----:B------:R-:W-:Y:S01]  /*9ed0*/  FADD.FTZ R177, R177, R0 ;  /* 0x00000000b1b17221 */ /* 0x000fe20000010000 */
[----:B------:R-:W-:Y:S03]  /*9ee0*/  MOV R0, R3 ;  /* 0x0000000300007202 */ /* 0x000fe60000000f00 */
[----:B------:R-:W-:Y:S04]  /*9ef0*/  FADD.FTZ R177, R178, R177 ;  /* 0x000000b1b2b17221 */ /* 0x000fe80000010000 */
[----:B------:R-:W-:Y:S04]  /*9f00*/  FADD.FTZ R102, R102, R177 ;  /* 0x000000b166667221 */ /* 0x000fe80000010000 */
[----:B------:R-:W-:Y:S01]  /*9f10*/  FADD.FTZ R169, R101, R102 ;  /* 0x0000006665a97221 */ /* 0x000fe20000010000 */
[----:B------:R-:W-:-:S05]  /*9f20*/  @P4 BRA `(.L_x_632) ;  /* 0xffffdc5000004947 */ /* 0x000fca000383ffff */
.L_x_631:
        /* <DEDUP_REMOVED lines=167> */
[----:B------:R-:W-:Y:S01]  /*a9a0*/  STS [R19], R80 ;  /* 0x0000005013007388 */ /* 0x000fe20000000800 */
[----:B------:R-:W-:-:S03]  /*a9b0*/  @!P2 MOV R49, 0x1 ;  /* 0x000000010031a802 */ /* 0x000fc60000000f00 */
[----:B------:R-:W-:Y:S01]  /*a9c0*/  STS [R19+0x400], R82 ;  /* 0x0004005213007388 */ /* 0x000fe20000000800 */
[----:B-1----:R-:W-:Y:S01]  /*a9d0*/  ISETP.NE.AND P5, PT, R14, RZ, PT ;  /* 0x000000ff0e00720c */ /* 0x002fe20003fa5270 */
[----:B------:R-:W-:Y:S02]  /*a9e0*/  @P2 IMAD.MOV.U32 R14, RZ, RZ, c[0x0][0x210] ;  /* 0x00008400ff0e2624 */ /* 0x000fe400078e00ff */
[----:B------:R-:W-:Y:S01]  /*a9f0*/  STS [R23], R76 ;  /* 0x0000004c17007388 */ /* 0x000fe20000000800 */
        /* <DEDUP_REMOVED lines=19> */
[----:B------:R3:W-:Y:S04]  /*ab30*/  STS [R19+0x2400], R54 ;  /* 0x0024003613007388 */ /* 0x0007e80000000800 */
[----:B------:R4:W-:Y:S04]  /*ab40*/  STS [R23+0x2000], R56 ;  /* 0x0020003817007388 */ /* 0x0009e80000000800 */
[----:B------:R4:W-:Y:S04]  /*ab50*/  STS [R23+0x2400], R58 ;  /* 0x0024003a17007388 */ /* 0x0009e80000000800 */
[----:B------:R4:W-:Y:S01]  /*ab60*/  STS [R21+0x2000], R60 ;  /* 0x0020003c15007388 */ /* 0x0009e20000000800 */
[----:B-1----:R-:W-:Y:S01]  /*ab70*/  @P2 MOV R48, 0x1 ;  /* 0x0000000100302802 */ /* 0x002fe20000000f00 */
[----:B------:R-:W-:-:S02]  /*ab80*/  @!P2 IMAD R48, R14, c[0x0][0x1c0], RZ ;  /* 0x000070000e30aa24 */ /* 0x000fc400078e02ff */
[----:B------:R4:W-:Y:S04]  /*ab90*/  STS [R21+0x2400], R62 ;  /* 0x0024003e15007388 */ /* 0x0009e80000000800 */
[----:B------:R4:W-:Y:S01]  /*aba0*/  STS [R25+0x2000], R64 ;  /* 0x0020004019007388 */ /* 0x0009e20000000800 */
[----:B--2---:R-:W-:-:S03]  /*abb0*/  CS2R R52, SRZ ;  /* 0x0000000000347805 */ /* 0x004fc6000001ff00 */
[----:B------:R4:W-:Y:S04]  /*abc0*/  STS [R25+0x2400], R66 ;  /* 0x0024004219007388 */ /* 0x0009e80000000800 */
[----:B------:R-:W-:Y:S06]  /*abd0*/  BAR.SYNC.DEFER_BLOCKING 0x0 ;  /* 0x0000000000007b1d */ /* 0x000fec0000010000 */
[----:B------:R-:W1:Y:S04]  /*abe0*/  S2R R7, SR_CTAID.Y ;  /* 0x0000000000077919 */ /* 0x000e680000002600 */
[----:B------:R-:W2:Y:S04]  /*abf0*/  S2R R8, SR_CTAID.X ;  /* 0x0000000000087919 */ /* 0x000ea80000002500 */
[----:B------:R-:W5:Y:S04]  /*ac00*/  S2R R9, SR_CTAID.Z ;  /* 0x0000000000097919 */ /* 0x000f680000002700 */
[----:B------:R4:W4:Y:S04]  /*ac10*/  LDS.128 R40, [R155] ;  /* 0x000000009b287984 */ /* 0x0009280000000c00 */
[----:B------:R4:W4:Y:S01]  /*ac20*/  LDS.128 R36, [R155+0x800] ;  /* 0x000800009b247984 */ /* 0x0009220000000c00 */
[----:B-1----:R-:W-:Y:S01]  /*ac30*/  IMAD R48, R7, R48, RZ ;  /* 0x0000003007307224 */ /* 0x002fe200078e02ff */
[----:B------:R-:W-:-:S02]  /*ac40*/  @!P0 SHF.R.S32.HI R15, RZ, 0x1f, R7 ;  /* 0x0000001fff0f8819 */ /* 0x000fc40000011407 */
[----:B------:R1:W1:Y:S01]  /*ac50*/  LDS.128 R32, [R155+0x1000] ;  /* 0x001000009b207984 */ /* 0x0002620000000c00 */
[----:B------:R-:W-:Y:S01]  /*ac60*/  @!P1 IMAD R13, R7, c[0x0][0x214], RZ ;  /* 0x00008500070d9a24 */ /* 0x000fe200078e02ff */
[----:B------:R-:W-:Y:S02]  /*ac70*/  SEL R48, R48, RZ, P1 ;  /* 0x000000ff30307207 */ /* 0x000fe40000800000 */
[----:B------:R1:W1:Y:S01]  /*ac80*/  LDS.128 R28, [R155+0x1800] ;  /* 0x001800009b1c7984 */ /* 0x0002620000000c00 */
[----:B--2---:R-:W-:Y:S01]  /*ac90*/  IMAD R0, R8, R49, RZ ;  /* 0x0000003108007224 */ /* 0x004fe200078e02ff */
[----:B------:R-:W-:Y:S01]  /*aca0*/  @!P1 SEL R13, R13, R152, !P0 ;  /* 0x000000980d0d9207 */ /* 0x000fe20004000000 */
[----:B------:R-:W-:Y:S01]  /*acb0*/  @!P0 IMAD R50, R15, c[0x0][0x1e0], RZ ;  /* 0x000078000f328a24 */ /* 0x000fe200078e02ff */
[----:B------:R2:W1:Y:S01]  /*acc0*/  LDS.128 R24, [R155+0x2000] ;  /* 0x002000009b187984 */ /* 0x0004620000000c00 */
[----:B-----5:R-:W-:Y:S01]  /*acd0*/  IMAD R48, R9, R14, R48 ;  /* 0x0000000e09307224 */ /* 0x020fe200078e0230 */
[----:B------:R-:W-:Y:S01]  /*ace0*/  @!P1 MOV R52, R13 ;  /* 0x0000000d00349202 */ /* 0x000fe20000000f00 */
[C---:B------:R-:W-:Y:S01]  /*acf0*/  @!P0 IMAD R50, R7.reuse, c[0x0][0x1e4], R50 ;  /* 0x0000790007328a24 */ /* 0x040fe200078e0232 */
[----:B------:R2:W1:Y:S01]  /*ad00*/  LDS.128 R20, [R155+0x2800] ;  /* 0x002800009b147984 */ /* 0x0004620000000c00 */
[----:B------:R-:W-:Y:S01]  /*ad10*/  SHF.L.U32 R15, R0, 0x6, RZ ;  /* 0x00000006000f7819 */ /* 0x000fe200000006ff */
[----:B---3--:R-:W-:Y:S01]  /*ad20*/  @!P0 IMAD.WIDE.U32 R54, R7, c[0x0][0x1e0], RZ ;  /* 0x0000780007368a25 */ /* 0x008fe200078e00ff */
[----:B------:R-:W-:Y:S01]  /*ad30*/  @!P1 SHF.R.S32.HI R53, RZ, 0x1f, R13 ;  /* 0x0000001fff359819 */ /* 0x000fe2000001140d */
[----:B------:R2:W3:Y:S01]  /*ad40*/  LDS.128 R16, [R155+0x3000] ;  /* 0x003000009b107984 */ /* 0x0004e20000000c00 */
        /* <DEDUP_REMOVED lines=28> */
.L_x_636:
[----:B------:R-:W-:Y:S05]  /*af10*/  BSYNC B0 ;  /* 0x0000000000007941 */ /* 0x000fea0003800000 */
.L_x_635:
        /* <DEDUP_REMOVED lines=12> */
[----:B--2---:R-:W-:-:S04]  /*afe0*/  IMAD.IADD R7, R5, 0x1, R0 ;  /* 0x0000000105077824 */ /* 0x004fc800078e0200 */
        /* <DEDUP_REMOVED lines=10> */
[----:B----4-:R2:W-:Y:S04]  /*b090*/  @!P2 STG.E.128 [R12.64], R40 ;  /* 0x000000280c00a986 */ /* 0x0105e8000c101d06 */
[----:B-1----:R2:W-:Y:S02]  /*b0a0*/  @!P1 STG.E.128 [R12.64+0x80], R24 ;  /* 0x000080180c009986 */ /* 0x0025e4000c101d06 */
.L_x_638:
[----:B------:R-:W-:Y:S05]  /*b0b0*/  BSYNC B0 ;  /* 0x0000000000007941 */ /* 0x000fea0003800000 */
.L_x_637:
        /* <DEDUP_REMOVED lines=12> */
[----:B--2---:R-:W-:-:S03]  /*b180*/  LEA R12, P2, R10, c[0x0][0x1d0], 0x1 ;  /* 0x000074000a0c7a11 */ /* 0x004fc600078408ff */
[----:B------:R-:W-:-:S04]  /*b190*/  IMAD R0, R3, c[0x0][0x1ec], R0 ;  /* 0x00007b0003007a24 */ /* 0x000fc800078e0200 */
[----:B------:R-:W-:-:S05]  /*b1a0*/  IMAD.IADD R0, R11, 0x1, R0 ;  /* 0x000000010b007824 */ /* 0x000fca00078e0200 */
[----:B------:R-:W-:-:S05]  /*b1b0*/  LEA.HI.X R13, R10, c[0x0][0x1d4], R0, 0x1, P2 ;  /* 0x000075000a0d7a11 */ /* 0x000fca00010f0c00 */
[----:B----4-:R2:W-:Y:S04]  /*b1c0*/  @!P1 STG.E.128 [R12.64], R36 ;  /* 0x000000240c009986 */ /* 0x0105e8000c101d06 */
[----:B-1----:R2:W-:Y:S02]  /*b1d0*/  @!P0 STG.E.128 [R12.64+0x80], R20 ;  /* 0x000080140c008986 */ /* 0x0025e4000c101d06 */
.L_x_640:
[----:B------:R-:W-:Y:S05]  /*b1e0*/  BSYNC B0 ;  /* 0x0000000000007941 */ /* 0x000fea0003800000 */
.L_x_639:
        /* <DEDUP_REMOVED lines=16> */
[----:B-1----:R1:W-:Y:S04]  /*b2f0*/  @!P1 STG.E.128 [R12.64], R32 ;  /* 0x000000200c009986 */ /* 0x0023e8000c101d06 */
[----:B---3--:R1:W-:Y:S02]  /*b300*/  @!P0 STG.E.128 [R12.64+0x80], R16 ;  /* 0x000080100c008986 */ /* 0x0083e4000c101d06 */
.L_x_642:
[----:B------:R-:W-:Y:S05]  /*b310*/  BSYNC B0 ;  /* 0x0000000000007941 */ /* 0x000fea0003800000 */
.L_x_641:
        /* <DEDUP_REMOVED lines=13> */
[----:B-1----:R1:W-:Y:S01]  /*b3f0*/  @!P0 STG.E.128 [R2.64], R28 ;  /* 0x0000001c02008986 */ /* 0x0023e2000c101d06 */
[----:B------:R-:W-:-:S13]  /*b400*/  ISETP.GE.AND P0, PT, R156, c[0x0][0x220], PT ;  /* 0x000088009c007a0c */ /* 0x000fda0003f06270 */
[----:B------:R-:W-:Y:S05]  /*b410*/  @P0 EXIT ;  /* 0x000000000000094d */ /* 0x000fea0003800000 */
[----:B------:R-:W-:Y:S01]  /*b420*/  STG.E.128 [R2.64+0x80], R44 ;  /* 0x0000802c02007986 */ /* 0x000fe2000c101d06 */
[----:B------:R-:W-:Y:S05]  /*b430*/  EXIT ;  /* 0x000000000000794d */ /* 0x000fea0003800000 */
.L_x_596:
        /* <DEDUP_REMOVED lines=66> */
.L_x_644:
[----:B------:R-:W-:Y:S05]  /*b860*/  BSYNC B0 ;  /* 0x0000000000007941 */ /* 0x000fea0003800000 */
.L_x_643:
        /* <DEDUP_REMOVED lines=18> */
.L_x_646:
[----:B------:R-:W-:Y:S05]  /*b990*/  BSYNC B0 ;  /* 0x0000000000007941 */ /* 0x000fea0003800000 */
.L_x_645:
        /* <DEDUP_REMOVED lines=18> */
.L_x_648:
[----:B------:R-:W-:Y:S05]  /*bac0*/  BSYNC B0 ;  /* 0x0000000000007941 */ /* 0x000fea0003800000 */
.L_x_647:
        /* <DEDUP_REMOVED lines=18> */
.L_x_650:
[----:B------:R-:W-:Y:S05]  /*bbf0*/  BSYNC B0 ;  /* 0x0000000000007941 */ /* 0x000fea0003800000 */
.L_x_649:
        /* <DEDUP_REMOVED lines=35> */
.L_x_651:
        /* <DEDUP_REMOVED lines=13> */
.L_x_1405:


//--------------------- .text._ZN5flash16flash_fwd_kernelI23Flash_fwd_kernel_traitsILi128ELi64ELi64ELi4ELb0ELb0EN7cutlass6half_tE19Flash_kernel_traitsILi128ELi64ELi64ELi4ES3_EELb0ELb1ELb0ELb1ELb0ELb0ELb0ELb0EEEvNS_16Flash_fwd_paramsE --------------------------
	.section	.text._ZN5flash16flash_fwd_kernelI23Flash_fwd_kernel_traitsILi128ELi64ELi64ELi4ELb0ELb0EN7cutlass6half_tE19Flash_kernel_traitsILi128ELi64ELi64ELi4ES3_EELb0ELb1ELb0ELb1ELb0ELb0ELb0ELb0EEEvNS_16Flash_fwd_paramsE,"ax",@progbits
	.sectioninfo	@"SHI_REGISTERS=195"
	.align	128
        .global         _ZN5flash16flash_fwd_kernelI23Flash_fwd_kernel_traitsILi128ELi64ELi64ELi4ELb0ELb0EN7cutlass6half_tE19Flash_kernel_traitsILi128ELi64ELi64ELi4ES3_EELb0ELb1ELb0ELb1ELb0ELb0ELb0ELb0EEEvNS_16Flash_fwd_paramsE
        .type           _ZN5flash16flash_fwd_kernelI23Flash_fwd_kernel_traitsILi128ELi64ELi64ELi4ELb0ELb0EN7cutlass6half_tE19Flash_kernel_traitsILi128ELi64ELi64ELi4ES3_EELb0ELb1ELb0ELb1ELb0ELb0ELb0ELb0EEEvNS_16Flash_fwd_paramsE,@function
        .size           _ZN5flash16flash_fwd_kernelI23Flash_fwd_kernel_traitsILi128ELi64ELi64ELi4ELb0ELb0EN7cutlass6half_tE19Flash_kernel_traitsILi128ELi64ELi64ELi4ES3_EELb0ELb1ELb0ELb1ELb0ELb0ELb0ELb0EEEvNS_16Flash_fwd_paramsE,(.L_x_1406 - _ZN5flash16flash_fwd_kernelI23Flash_fwd_kernel_traitsILi128ELi64ELi64ELi4ELb0ELb0EN7cutlass6half_tE19Flash_kernel_traitsILi128ELi64ELi64ELi4ES3_EELb0ELb1ELb0ELb1ELb0ELb0ELb0ELb0EEEvNS_16Flash_fwd_paramsE)
        .other          _ZN5flash16flash_fwd_kernelI23Flash_fwd_kernel_traitsILi128ELi64ELi64ELi4ELb0ELb0EN7cutlass6half_tE19Flash_kernel_traitsILi128ELi64ELi64ELi4ES3_EELb0ELb1ELb0ELb1ELb0ELb0ELb0ELb0EEEvNS_16Flash_fwd_paramsE,@"STO_CUDA_ENTRY STV_DEFAULT"
_ZN5flash16flash_fwd_kernelI23Flash_fwd_kernel_traitsILi128ELi64ELi64ELi4ELb0ELb0EN7cutlass6half_tE19Flash_kernel_traitsILi128ELi64ELi64ELi4ES3_EELb0ELb1ELb0ELb1ELb0ELb0ELb0ELb0EEEvNS_16Flash_fwd_paramsE:
.text._ZN5flash16flash_fwd_kernelI23Flash_fwd_kernel_traitsILi128ELi64ELi64ELi4ELb0ELb0EN7cutlass6half_tE19Flash_kernel_traitsILi128ELi64ELi64ELi4ES3_EELb0ELb1ELb0ELb1ELb0ELb0ELb0ELb0EEEvNS_16Flash_fwd_paramsE:
        /* <DEDUP_REMOVED lines=33> */
.L_x_652:
[----:B-1-34-:R-:W-:Y:S02]  /*0210*/  MOV R2, c[0x0][0x218] ;  /* 0x0000860000027a02 */ /* 0x01afe40000000f00 */
.L_x_653:
        /* <DEDUP_REMOVED lines=26> */
[----:B------:R-:W-:Y:S02]  /*03c0*/  ISETP.NE.AND P0, PT, R5, -0x1, PT ;  /* 0xffffffff0500780c */ /* 0x000fe40003f05270 */
[----:B------:R-:W-:-:S09]  /*03d0*/  SHF.R.S32.HI R29, RZ, 0x1f, R28 ;  /* 0x0000001fff1d7819 */ /* 0x000fd2000001141c */
        /* <DEDUP_REMOVED lines=22> */
.L_x_655:
[----:B------:R-:W-:-:S04]  /*0540*/  IABS R4, c[0x0][0x1c8] ;  /* 0x0000720000047a13 */ /* 0x000fc80000000000 */
[----:B------:R-:W1:Y:S08]  /*0550*/  I2F.RP R6, R4 ;  /* 0x0000000400067306 */ /* 0x000e700000209400 */
[----:B-1----:R-:W1:Y:S02]  /*0560*/  MUFU.RCP R8, R6 ;  /* 0x0000000600087308 */ /* 0x002e640000001000 */
[----:B-1----:R-:W-:-:S06]  /*0570*/  IADD3 R8, R8, 0xffffffe, RZ ;  /* 0x0ffffffe08087810 */ /* 0x002fcc0007ffe0ff */
[----:B------:R-:W1:Y:S02]  /*0580*/  F2I.FTZ.U32.TRUNC.NTZ R9, R8 ;  /* 0x0000000800097305 */ /* 0x000e64000021f000 */
[----:B-1----:R-:W-:Y:S02]  /*0590*/  IMAD.MOV R2, RZ, RZ, -R9 ;  /* 0x000000ffff027224 */ /* 0x002fe400078e0a09 */
[----:B------:R-:W-:Y:S02]  /*05a0*/  IMAD.MOV.U32 R8, RZ, RZ, RZ ;  /* 0x000000ffff087224 */ /* 0x000fe400078e00ff */
[----:B------:R-:W-:Y:S01]  /*05b0*/  IMAD R3, R2, R4, RZ ;  /* 0x0000000402037224 */ /* 0x000fe200078e02ff */
[----:B------:R-:W-:-:S03]  /*05c0*/  IABS R2, R28 ;  /* 0x0000001c00027213 */ /* 0x000fc60000000000 */
[----:B------:R-:W-:-:S06]  /*05d0*/  IMAD.HI.U32 R3, R9, R3, R8 ;  /* 0x0000000309037227 */ /* 0x000fcc00078e0008 */
[----:B------:R-:W-:-:S04]  /*05e0*/  IMAD.HI.U32 R118, R3, R2, RZ ;  /* 0x0000000203767227 */ /* 0x000fc800078e00ff */
[----:B------:R-:W-:-:S04]  /*05f0*/  IMAD.MOV R3, RZ, RZ, -R118 ;  /* 0x000000ffff037224 */ /* 0x000fc800078e0a76 */
[----:B------:R-:W-:Y:S01]  /*0600*/  IMAD R3, R4, R3, R2 ;  /* 0x0000000304037224 */ /* 0x000fe200078e0202 */
[----:B------:R-:W-:-:S04]  /*0610*/  LOP3.LUT R2, R28, c[0x0][0x1c8], RZ, 0x3c, !PT ;  /* 0x000072001c027a12 */ /* 0x000fc800078e3cff */
[----:B------:R-:W-:Y:S02]  /*0620*/  ISETP.GT.U32.AND P2, PT, R4, R3, PT ;  /* 0x000000030400720c */ /* 0x000fe40003f44070 */
[----:B------:R-:W-:-:S11]  /*0630*/  ISETP.GE.AND P1, PT, R2, RZ, PT ;  /* 0x000000ff0200720c */ /* 0x000fd60003f26270 */
[-C--:B------:R-:W-:Y:S02]  /*0640*/  @!P2 IADD3 R3, R3, -R4.reuse, RZ ;  /* 0x800000040303a210 */ /* 0x080fe40007ffe0ff */
[----:B------:R-:W-:Y:S02]  /*0650*/  @!P2 IADD3 R118, R118, 0x1, RZ ;  /* 0x000000017676a810 */ /* 0x000fe40007ffe0ff */
[----:B------:R-:W-:Y:S01]  /*0660*/  ISETP.GE.U32.AND P3, PT, R3, R4, PT ;  /* 0x000000040300720c */ /* 0x000fe20003f66070 */
[----:B------:R-:W-:Y:S01]  /*0670*/  @P0 IMAD.IADD R3, R0, 0x1, R5 ;  /* 0x0000000100030824 */ /* 0x000fe200078e0205 */
[----:B------:R-:W-:-:S03]  /*0680*/  ISETP.NE.AND P2, PT, RZ, c[0x0][0x1c8], PT ;  /* 0x00007200ff007a0c */ /* 0x000fc60003f45270 */
[----:B------:R-:W-:-:S04]  /*0690*/  @P0 IMAD.WIDE.U32 R4, R3, c[0x0][0x1a0], RZ ;  /* 0x0000680003040a25 */ /* 0x000fc800078e00ff */
[----:B------:R-:W-:-:S04]  /*06a0*/  @P0 IMAD R3, R3, c[0x0][0x1a4], R5 ;  /* 0x0000690003030a24 */ /* 0x000fc800078e0205 */
[----:B------:R-:W-:-:S04]  /*06b0*/  @P3 IADD3 R118, R118, 0x1, RZ ;  /* 0x0000000176763810 */ /* 0x000fc80007ffe0ff */
[----:B------:R-:W-:Y:S02]  /*06c0*/  @!P1 IADD3 R118, -R118, RZ, RZ ;  /* 0x000000ff76769210 */ /* 0x000fe40007ffe1ff */
        /* <DEDUP_REMOVED lines=12> */
.L_x_656:
[----:B------:R-:W-:Y:S01]  /*0790*/  SHF.R.S32.HI R14, RZ, 0x1f, R153 ;  /* 0x0000001fff0e7819 */ /* 0x000fe20000011499 */
[----:B------:R-:W-:Y:S01]  /*07a0*/  IMAD R33, R29, c[0x0][0x1a8], RZ ;  /* 0x00006a001d217a24 */ /* 0x000fe200078e02ff */
[----:B------:R-:W-:Y:S01]  /*07b0*/  SHF.R.S32.HI R121, RZ, 0x1f, R118 ;  /* 0x0000001fff797819 */ /* 0x000fe20000011476 */
[----:B------:R-:W-:Y:S01]  /*07c0*/  BSSY B0, `(.L_x_657) ;  /* 0x0000053000007945 */ /* 0x000fe20003800000 */
[-C--:B------:R-:W-:Y:S01]  /*07d0*/  LEA.HI R8, R14, R153.reuse, RZ, 0x3 ;  /* 0x000000990e087211 */ /* 0x080fe200078f18ff */
[----:B------:R-:W-:Y:S01]  /*07e0*/  IMAD R33, R28, c[0x0][0x1ac], R33 ;  /* 0x00006b001c217a24 */ /* 0x000fe200078e0221 */
[----:B------:R-:W-:Y:S01]  /*07f0*/  LEA.HI R16, R14, R153, RZ, 0x4 ;  /* 0x000000990e107211 */ /* 0x000fe200078f20ff */
[C---:B------:R-:W-:Y:S01]  /*0800*/  IMAD R163, R121.reuse, c[0x0][0x1b0], RZ ;  /* 0x00006c0079a37a24 */ /* 0x040fe200078e02ff */
[----:B------:R-:W-:Y:S01]  /*0810*/  SHF.R.S32.HI R26, RZ, 0x3, R8 ;  /* 0x00000003ff1a7819 */ /* 0x000fe20000011408 */
[----:B------:R-:W-:Y:S01]  /*0820*/  IMAD R121, R121, c[0x0][0x1b8], RZ ;  /* 0x00006e0079797a24 */ /* 0x000fe200078e02ff */
[----:B------:R-:W-:Y:S01]  /*0830*/  LOP3.LUT R8, R8, 0xfffffff8, RZ, 0xc0, !PT ;  /* 0xfffffff808087812 */ /* 0x000fe200078ec0ff */
[----:B------:R-:W-:Y:S01]  /*0840*/  IMAD R163, R118, c[0x0][0x1b4], R163 ;  /* 0x00006d0076a37a24 */ /* 0x000fe200078e02a3 */
[----:B------:R-:W-:Y:S01]  /*0850*/  LOP3.LUT R0, R16, 0xfffffff0, RZ, 0xc0, !PT ;  /* 0xfffffff010007812 */ /* 0x000fe200078ec0ff */
[----:B------:R-:W-:Y:S01]  /*0860*/  IMAD.SHL.U32 R9, R26, 0x40, RZ ;  /* 0x000000401a097824 */ /* 0x000fe200078e00ff */
[----:B------:R-:W-:Y:S01]  /*0870*/  SHF.R.S32.HI R27, RZ, 0x1f, R26 ;  /* 0x0000001fff1b7819 */ /* 0x000fe2000001141a */
[----:B------:R-:W-:-:S02]  /*0880*/  IMAD.IADD R8, R153, 0x1, -R8 ;  /* 0x0000000199087824 */ /* 0x000fc400078e0a08 */
[----:B------:R-:W-:Y:S01]  /*0890*/  IMAD.IADD R21, R153, 0x1, -R0 ;  /* 0x0000000199157824 */ /* 0x000fe200078e0a00 */
[----:B------:R-:W-:Y:S01]  /*08a0*/  LOP3.LUT R9, R9, 0x1c0, RZ, 0xc0, !PT ;  /* 0x000001c009097812 */ /* 0x000fe200078ec0ff */
[----:B------:R-:W-:Y:S02]  /*08b0*/  IMAD.SHL.U32 R164, R8, 0x8, RZ ;  /* 0x0000000808a47824 */ /* 0x000fe400078e00ff */
[----:B------:R-:W-:Y:S01]  /*08c0*/  IMAD R121, R118, c[0x0][0x1bc], R121 ;  /* 0x00006f0076797a24 */ /* 0x000fe200078e0279 */
[----:B------:R-:W-:Y:S01]  /*08d0*/  SHF.R.U32.HI R154, RZ, 0x3, R9 ;  /* 0x00000003ff9a7819 */ /* 0x000fe20000011609 */
[----:B------:R-:W-:Y:S01]  /*08e0*/  IMAD.WIDE R166, R167, 0x40, R26 ;  /* 0x00000040a7a67825 */ /* 0x000fe200078e021a */
[--C-:B------:R-:W-:Y:S02]  /*08f0*/  LOP3.LUT R5, R9, 0x38, R164.reuse, 0xf8, !PT ;  /* 0x0000003809057812 */ /* 0x100fe400078ef8a4 */
[----:B------:R-:W-:Y:S01]  /*0900*/  SHF.R.S32.HI R165, RZ, 0x1f, R164 ;  /* 0x0000001fffa57819 */ /* 0x000fe200000114a4 */
[----:B------:R-:W-:Y:S01]  /*0910*/  IMAD R9, R27, c[0x0][0x198], RZ ;  /* 0x000066001b097a24 */ /* 0x000fe200078e02ff */
[----:B------:R-:W-:-:S02]  /*0920*/  LOP3.LUT R154, R5, R154, RZ, 0x3c, !PT ;  /* 0x0000009a059a7212 */ /* 0x000fc400078e3cff */
[-C--:B------:R-:W-:Y:S01]  /*0930*/  LEA.HI R5, R14, R153.reuse, RZ, 0x6 ;  /* 0x000000990e057211 */ /* 0x080fe200078f30ff */
[----:B------:R-:W-:Y:S01]  /*0940*/  IMAD.WIDE.U32 R24, R26, c[0x0][0x198], R164 ;  /* 0x000066001a187a25 */ /* 0x000fe200078e00a4 */
[----:B------:R-:W-:Y:S02]  /*0950*/  IADD3 R30, P0, R164, R30, RZ ;  /* 0x0000001ea41e7210 */ /* 0x000fe40007f1e0ff */
[----:B------:R-:W-:Y:S01]  /*0960*/  SHF.R.S32.HI R0, RZ, 0x1f, R21 ;  /* 0x0000001fff007819 */ /* 0x000fe20000011415 */
[----:B------:R-:W-:Y:S01]  /*0970*/  IMAD.SHL.U32 R5, R5, 0x8, RZ ;  /* 0x0000000805057824 */ /* 0x000fe200078e00ff */
[----:B------:R-:W-:Y:S01]  /*0980*/  LEA.HI R14, R14, R153, RZ, 0x5 ;  /* 0x000000990e0e7211 */ /* 0x000fe200078f28ff */
[----:B------:R-:W-:Y:S01]  /*0990*/  IMAD.X R31, R165, 0x1, R11, P0 ;  /* 0x00000001a51f7824 */ /* 0x000fe200000e060b */
[----:B------:R-:W-:Y:S01]  /*09a0*/  IADD3 R158, P0, R158, R24, RZ ;  /* 0x000000189e9e7210 */ /* 0x000fe20007f1e0ff */
[----:B------:R-:W-:Y:S01]  /*09b0*/  IMAD R2, R26, c[0x0][0x19c], R9 ;  /* 0x000067001a027a24 */ /* 0x000fe200078e0209 */
[----:B------:R-:W-:Y:S01]  /*09c0*/  LOP3.LUT R154, R154, 0xfffffe00, R5, 0xf8, !PT ;  /* 0xfffffe009a9a7812 */ /* 0x000fe200078ef805 */
[----:B------:R-:W-:Y:S01]  /*09d0*/  IMAD.WIDE.U32 R10, R26, c[0x0][0x1a0], R164 ;  /* 0x000068001a0a7a25 */ /* 0x000fe200078e00a4 */
[----:B------:R-:W-:-:S02]  /*09e0*/  LEA.HI R0, R0, R21, RZ, 0x3 ;  /* 0x0000001500007211 */ /* 0x000fc400078f18ff */
[----:B------:R-:W-:Y:S01]  /*09f0*/  IADD3.X R159, R7, R25, R2, P0, !PT ;  /* 0x00000019079f7210 */ /* 0x000fe200007fe402 */
[----:B------:R-:W-:Y:S01]  /*0a00*/  IMAD R5, R27, c[0x0][0x1a0], RZ ;  /* 0x000068001b057a24 */ /* 0x000fe200078e02ff */
[----:B------:R-:W-:Y:S01]  /*0a10*/  IADD3 R6, P0, R4, R10, RZ ;  /* 0x0000000a04067210 */ /* 0x000fe20007f1e0ff */
[----:B------:R-:W-:Y:S01]  /*0a20*/  IMAD.MOV.U32 R10, RZ, RZ, 0x20 ;  /* 0x00000020ff0a7424 */ /* 0x000fe200078e00ff */
[----:B------:R-:W-:Y:S01]  /*0a30*/  LOP3.LUT R4, R0, 0xfffffff8, RZ, 0xc0, !PT ;  /* 0xfffffff800047812 */ /* 0x000fe200078ec0ff */
[----:B------:R-:W-:Y:S01]  /*0a40*/  IMAD R2, R26, c[0x0][0x1a4], R5 ;  /* 0x000069001a027a24 */ /* 0x000fe200078e0205 */
[----:B------:R-:W-:Y:S01]  /*0a50*/  IADD3 R155, R164, 0x40, RZ ;  /* 0x00000040a49b7810 */ /* 0x000fe20007ffe0ff */
[----:B------:R-:W-:-:S03]  /*0a60*/  IMAD.WIDE.U32 R158, R118, c[0x0][0x1b0], R158 ;  /* 0x00006c00769e7a25 */ /* 0x000fc600078e009e */
[----:B------:R-:W-:Y:S01]  /*0a70*/  IADD3.X R7, R3, R11, R2, P0, !PT ;  /* 0x0000000b03077210 */ /* 0x000fe200007fe402 */
[----:B------:R-:W-:Y:S01]  /*0a80*/  IMAD.IADD R21, R21, 0x1, -R4 ;  /* 0x0000000115157824 */ /* 0x000fe200078e0a04 */
[----:B------:R-:W-:Y:S01]  /*0a90*/  LOP3.LUT R4, R14, 0xffffffe0, RZ, 0xc0, !PT ;  /* 0xffffffe00e047812 */ /* 0x000fe200078ec0ff */
[----:B------:R-:W-:Y:S01]  /*0aa0*/  IMAD.IADD R2, R156, 0x1, -R19 ;  /* 0x000000019c027824 */ /* 0x000fe200078e0a13 */
[----:B------:R-:W-:Y:S01]  /*0ab0*/  SHF.R.S32.HI R14, RZ, 0x5, R14 ;  /* 0x00000005ff0e7819 */ /* 0x000fe2000001140e */
[----:B------:R-:W-:Y:S01]  /*0ac0*/  IMAD.WIDE.U32 R118, R118, c[0x0][0x1b8], R6 ;  /* 0x00006e0076767a25 */ /* 0x000fe200078e0006 */
[----:B------:R-:W-:Y:S02]  /*0ad0*/  R2P PR, R21, 0x6 ;  /* 0x0000000615007804 */ /* 0x000fe40000000000 */
[----:B------:R-:W-:Y:S01]  /*0ae0*/  ISETP.GE.AND P0, PT, R26, R2, PT ;  /* 0x000000021a00720c */ /* 0x000fe20003f06270 */
[----:B------:R-:W-:Y:S02]  /*0af0*/  IMAD.MOV.U32 R7, RZ, RZ, 0x10 ;  /* 0x00000010ff077424 */ /* 0x000fe400078e00ff */
[----:B------:R-:W-:Y:S01]  /*0b00*/  IMAD.WIDE.U32 R30, R28, c[0x0][0x1a8], R30 ;  /* 0x00006a001c1e7a25 */ /* 0x000fe200078e001e */
[----:B------:R-:W-:-:S02]  /*0b10*/  SEL R5, R10, 0xffffffe0, !P2 ;  /* 0xffffffe00a057807 */ /* 0x000fc40005000000 */
[----:B------:R-:W-:Y:S01]  /*0b20*/  SEL R7, R7, 0xfffffff0, !P1 ;  /* 0xfffffff007077807 */ /* 0x000fe20004800000 */
[----:B------:R-:W-:Y:S02]  /*0b30*/  IMAD.IADD R25, R153, 0x1, -R4 ;  /* 0x0000000199197824 */ /* 0x000fe400078e0a04 */
[----:B------:R-:W-:Y:S02]  /*0b40*/  IMAD.SHL.U32 R154, R154, 0x2, RZ ;  /* 0x000000029a9a7824 */ /* 0x000fe400078e00ff */
[----:B------:R-:W-:Y:S02]  /*0b50*/  IMAD.IADD R33, R31, 0x1, R33 ;  /* 0x000000011f217824 */ /* 0x000fe400078e0221 */
[----:B------:R-:W-:Y:S02]  /*0b60*/  IMAD.IADD R163, R159, 0x1, R163 ;  /* 0x000000019fa37824 */ /* 0x000fe400078e02a3 */
[----:B------:R-:W-:Y:S01]  /*0b70*/  IMAD.IADD R121, R119, 0x1, R121 ;  /* 0x0000000177797824 */ /* 0x000fe200078e0279 */
        /* <DEDUP_REMOVED lines=23> */
.L_x_658:
[----:B------:R-:W-:Y:S05]  /*0cf0*/  BSYNC B0 ;  /* 0x0000000000007941 */ /* 0x000fea0003800000 */
.L_x_657:
        /* <DEDUP_REMOVED lines=29> */
.L_x_660:
[----:B------:R-:W-:Y:S05]  /*0ed0*/  BSYNC B0 ;  /* 0x0000000000007941 */ /* 0x000fea0003800000 */
.L_x_659:
        /* <DEDUP_REMOVED lines=29> */
.L_x_662:
[----:B------:R-:W-:Y:S05]  /*10b0*/  BSYNC B0 ;  /* 0x0000000000007941 */ /* 0x000fea0003800000 */
.L_x_661:
[----:B------:R-:W-:Y:S01]  /*10c0*/  IADD3 R11, R26, 0x30, RZ ;  /* 0x000000301a0b7810 */ /* 0x000fe20007ffe0ff */
[----:B------:R-:W-:Y:S01]  /*10d0*/  IMAD.MOV.U32 R17, RZ, RZ, c[0x0][0x198] ;  /* 0x00006600ff117624 */ /* 0x000fe200078e00ff */
[----:B------:R-:W-:Y:S01]  /*10e0*/  BSSY B0, `(.L_x_663) ;  /* 0x000001e000007945 */ /* 0x000fe20003800000 */
[----:B------:R-:W-:Y:S01]  /*10f0*/  IMAD.MOV.U32 R4, RZ, RZ, 0x6 ;  /* 0x00000006ff047424 */ /* 0x000fe200078e00ff */
[----:B------:R-:W-:Y:S01]  /*1100*/  ISETP.GE.AND P0, PT, R11, R2, PT ;  /* 0x000000020b00720c */ /* 0x000fe20003f06270 */
[----:B------:R-:W-:-:S03]  /*1110*/  IMAD.SHL.U32 R97, R17, 0x40, RZ ;  /* 0x0000004011617824 */ /* 0x000fc600078e00ff */
        /* <DEDUP_REMOVED lines=26> */
.L_x_664:
[----:B------:R-:W-:Y:S05]  /*12c0*/  BSYNC B0 ;  /* 0x0000000000007941 */ /* 0x000fea0003800000 */
.L_x_663:
[----:B------:R-:W-:Y:S01]  /*12d0*/  IADD3 R122, R116, -0x1, RZ ;  /* 0xffffffff747a7810 */ /* 0x000fe20007ffe0ff */
[----:B------:R-:W-:Y:S01]  /*12e0*/  BSSY B0, `(.L_x_665) ;  /* 0x000001b000007945 */ /* 0x000fe20003800000 */
[----:B------:R-:W-:Y:S02]  /*12f0*/  MOV R162, R158 ;  /* 0x0000009e00a27202 */ /* 0x000fe40000000f00 */
[----:B------:R-:W-:Y:S01]  /*1300*/  SHF.R.S32.HI R6, RZ, 0x1f, R122 ;  /* 0x0000001fff067819 */ /* 0x000fe2000001147a */
[C---:B------:R-:W-:Y:S02]  /*1310*/  IMAD R2, R122.reuse, -0x40, R99 ;  /* 0xffffffc07a027824 */ /* 0x040fe400078e0263 */
[----:B------:R-:W-:Y:S02]  /*1320*/  IMAD R9, R3, R122, RZ ;  /* 0x0000007a03097224 */ /* 0x000fe400078e02ff */
[----:B------:R-:W-:Y:S01]  /*1330*/  IMAD.WIDE.U32 R30, R122, R97, R162 ;  /* 0x000000617a1e7225 */ /* 0x000fe200078e00a2 */
[----:B------:R-:W-:-:S03]  /*1340*/  ISETP.GE.AND P0, PT, R26, R2, PT ;  /* 0x000000021a00720c */ /* 0x000fc60003f06270 */
[----:B------:R-:W-:-:S05]  /*1350*/  IMAD R9, R6, R97, R9 ;  /* 0x0000006106097224 */ /* 0x000fca00078e0209 */
[----:B--2---:R-:W-:-:S05]  /*1360*/  IADD3 R33, R31, R9, RZ ;  /* 0x000000091f217210 */ /* 0x004fca0007ffe0ff */
        /* <DEDUP_REMOVED lines=18> */
.L_x_666:
[----:B------:R-:W-:Y:S05]  /*1490*/  BSYNC B0 ;  /* 0x0000000000007941 */ /* 0x000fea0003800000 */
.L_x_665:
        /* <DEDUP_REMOVED lines=9> */
[C---:B--2---:R-:W-:Y:S01]  /*1530*/  @!P1 LEA R34, P2, R18.reuse, c[0x0][0x168], 0x1 ;  /* 0x00005a0012229a11 */ /* 0x044fe200078408ff */
        /* <DEDUP_REMOVED lines=14> */
.L_x_668:
[----:B------:R-:W-:Y:S05]  /*1620*/  BSYNC B0 ;  /* 0x0000000000007941 */ /* 0x000fea0003800000 */
.L_x_667:
        /* <DEDUP_REMOVED lines=23> */
.L_x_670:
[----:B------:R-:W-:Y:S05]  /*17a0*/  BSYNC B0 ;  /* 0x0000000000007941 */ /* 0x000fea0003800000 */
.L_x_669:
[----:B------:R-:W-:Y:S01]  /*17b0*/  ISETP.GE.AND P0, PT, R11, R2, PT ;  /* 0x000000020b00720c */ /* 0x000fe20003f06270 */
[----:B------:R-:W-:-:S12]  /*17c0*/  BSSY B0, `(.L_x_671) ;  /* 0x0000018000007945 */ /* 0x000fd80003800000 */
        /* <DEDUP_REMOVED lines=23> */
.L_x_672:
[----:B------:R-:W-:Y:S05]  /*1940*/  BSYNC B0 ;  /* 0x0000000000007941 */ /* 0x000fea0003800000 */
.L_x_671:
[----:B------:R-:W-:Y:S01]  /*1950*/  ISETP.NE.U32.AND P1, PT, RZ, c[0x0][0x318], PT ;  /* 0x0000c600ff007a0c */ /* 0x000fe20003f25070 */
[----:B------:R-:W0:Y:S03]  /*1960*/  LDGDEPBAR ;  /* 0x00000000000079af */ /* 0x000e260000000000 */
[----:B------:R-:W-:-:S13]  /*1970*/  ISETP.NE.AND.EX P1, PT, RZ, c[0x0][0x31c], PT, P1 ;  /* 0x0000c700ff007a0c */ /* 0x000fda0003f25310 */
[----:B------:R-:W-:Y:S01]  /*1980*/  @P1 SHF.R.S32.HI R9, RZ, 0x1f, R23 ;  /* 0x0000001fff091819 */ /* 0x000fe20000011417 */
[----:B------:R-:W-:-:S04]  /*1990*/  @P1 IMAD.WIDE.U32 R28, R23, c[0x0][0x320], R28 ;  /* 0x0000c800171c1a25 */ /* 0x000fc800078e001c */
[----:B------:R-:W-:Y:S01]  /*19a0*/  @P1 IMAD R18, R9, c[0x0][0x320], RZ ;  /* 0x0000c80009121a24 */ /* 0x000fe200078e02ff */
[----:B---3--:R-:W-:Y:S01]  /*19b0*/  @P1 LEA R30, P0, R28, c[0x0][0x318], 0x2 ;  /* 0x0000c6001c1e1a11 */ /* 0x008fe200078010ff */
[----:B------:R-:W-:-:S04]  /*19c0*/  DEPBAR.LE SB0, 0x0 ;  /* 0x000080000000791a */ /* 0x000fc80000000000 */
[----:B------:R-:W-:-:S04]  /*19d0*/  @P1 IMAD R18, R23, c[0x0][0x324], R18 ;  /* 0x0000c90017121a24 */ /* 0x000fc800078e0212 */
[----:B------:R-:W-:-:S05]  /*19e0*/  @P1 IMAD.IADD R18, R29, 0x1, R18 ;  /* 0x000000011d121824 */ /* 0x000fca00078e0212 */
[----:B------:R-:W-:-:S05]  /*19f0*/  @P1 LEA.HI.X R31, R28, c[0x0][0x31c], R18, 0x2, P0 ;  /* 0x0000c7001c1f1a11 */ /* 0x000fca00000f1412 */
[----:B------:R-:W3:Y:S01]  /*1a00*/  @P1 LDG.E R17, [R30.64] ;  /* 0x000000061e111981 */ /* 0x000ee2000c1e1900 */
[----:B------:R-:W-:Y:S01]  /*1a10*/  SHF.R.S32.HI R23, RZ, 0x4, R16 ;  /* 0x00000004ff177819 */ /* 0x000fe20000011410 */
[----:B------:R-:W-:Y:S01]  /*1a20*/  IMAD.SHL.U32 R18, R8, 0x40, RZ ;  /* 0x0000004008127824 */ /* 0x000fe200078e00ff */
[----:B------:R-:W-:Y:S01]  /*1a30*/  ISETP.GE.AND P0, PT, R26, R2, PT ;  /* 0x000000021a00720c */ /* 0x000fe20003f06270 */
[----:B------:R-:W-:Y:S01]  /*1a40*/  BAR.SYNC.DEFER_BLOCKING 0x0 ;  /* 0x0000000000007b1d */ /* 0x000fe20000010000 */
[----:B------:R-:W-:Y:S01]  /*1a50*/  LEA.HI R16, R16, R23, RZ, 0x1 ;  /* 0x0000001710107211 */ /* 0x000fe200078f08ff */
[----:B------:R-:W-:Y:S01]  /*1a60*/  IMAD.MOV.U32 R9, RZ, RZ, c[0x0][0x1a0] ;  /* 0x00006800ff097624 */ /* 0x000fe200078e00ff */
[----:B------:R-:W-:Y:S01]  /*1a70*/  LOP3.LUT R18, R18, 0x1c0, RZ, 0xc0, !PT ;  /* 0x000001c012127812 */ /* 0x000fe200078ec0ff */
[----:B------:R-:W-:Y:S01]  /*1a80*/  IMAD.SHL.U32 R145, R26, 0x8, RZ ;  /* 0x000000081a917824 */ /* 0x000fe200078e00ff */
[----:B------:R-:W-:Y:S01]  /*1a90*/  LOP3.LUT R16, R16, 0xfffffffe, RZ, 0xc0, !PT ;  /* 0xfffffffe10107812 */ /* 0x000fe200078ec0ff */
[----:B------:R-:W-:Y:S01]  /*1aa0*/  IMAD.SHL.U32 R21, R21, 0x40, RZ ;  /* 0x0000004015157824 */ /* 0x000fe200078e00ff */
[C---:B------:R-:W-:Y:S01]  /*1ab0*/  SHF.L.U64.HI R149, R9.reuse, R4, c[0x0][0x1a4] ;  /* 0x0000690009957619 */ /* 0x040fe20000010204 */
[----:B------:R-:W-:Y:S01]  /*1ac0*/  IMAD.SHL.U32 R150, R9, 0x40, RZ ;  /* 0x0000004009967824 */ /* 0x000fe200078e00ff */
[----:B------:R-:W-:Y:S01]  /*1ad0*/  LOP3.LUT R145, R18, 0x8, R145, 0xf8, !PT ;  /* 0x0000000812917812 */ /* 0x000fe200078ef891 */
[----:B------:R-:W-:Y:S01]  /*1ae0*/  IMAD.IADD R16, R23, 0x1, -R16 ;  /* 0x0000000117107824 */ /* 0x000fe200078e0a10 */
[----:B------:R-:W-:Y:S01]  /*1af0*/  LOP3.LUT R21, R21, 0x1c0, RZ, 0xc0, !PT ;  /* 0x000001c015157812 */ /* 0x000fe200078ec0ff */
[----:B------:R-:W-:Y:S01]  /*1b00*/  IMAD R23, R149, R122, RZ ;  /* 0x0000007a95177224 */ /* 0x000fe200078e02ff */
[----:B------:R-:W-:Y:S01]  /*1b10*/  SHF.R.U32.HI R18, RZ, 0x3, R18 ;  /* 0x00000003ff127819 */ /* 0x000fe20000011612 */
[----:B------:R-:W-:Y:S01]  /*1b20*/  IMAD.SHL.U32 R4, R16, 0x8, RZ ;  /* 0x0000000810047824 */ /* 0x000fe200078e00ff */
[----:B------:R-:W-:Y:S01]  /*1b30*/  SHF.R.S32.HI R152, RZ, 0x1f, R25 ;  /* 0x0000001fff987819 */ /* 0x000fe20000011419 */
[----:B------:R-:W-:Y:S01]  /*1b40*/  IMAD R19, R14, 0x10, R19 ;  /* 0x000000100e137824 */ /* 0x000fe200078e0213 */
[----:B------:R-:W-:Y:S01]  /*1b50*/  LOP3.LUT R145, R145, R18, RZ, 0x3c, !PT ;  /* 0x0000001291917212 */ /* 0x000fe200078e3cff */
[-C--:B------:R-:W-:Y:S01]  /*1b60*/  IMAD R6, R6, R150.reuse, R23 ;  /* 0x0000009606067224 */ /* 0x080fe200078e0217 */
[----:B------:R-:W-:Y:S01]  /*1b70*/  LOP3.LUT R4, R21, 0x8, R4, 0xf8, !PT ;  /* 0x0000000815047812 */ /* 0x000fe200078ef804 */
[----:B------:R-:W-:Y:S01]  /*1b80*/  IMAD.MOV.U32 R120, RZ, RZ, R118 ;  /* 0x000000ffff787224 */ /* 0x000fe200078e0076 */
[----:B------:R-:W-:Y:S01]  /*1b90*/  SHF.R.U32.HI R21, RZ, 0x3, R21 ;  /* 0x00000003ff157819 */ /* 0x000fe20000011615 */
[----:B------:R-:W-:Y:S01]  /*1ba0*/  IMAD R145, R16, 0x200, R145 ;  /* 0x0000020010917824 */ /* 0x000fe200078e0291 */
[----:B------:R-:W-:Y:S01]  /*1bb0*/  LEA.HI R152, R152, R25, RZ, 0x2 ;  /* 0x0000001998987211 */ /* 0x000fe200078f10ff */
[----:B------:R4:W-:Y:S01]  /*1bc0*/  @P0 STS.128 [R154+0x8000], RZ ;  /* 0x008000ff9a000388 */ /* 0x0009e20000000c00 */
[----:B------:R-:W-:Y:S01]  /*1bd0*/  LOP3.LUT R4, R4, R21, RZ, 0x3c, !PT ;  /* 0x0000001504047212 */ /* 0x000fe200078e3cff */
[----:B------:R-:W-:Y:S01]  /*1be0*/  IMAD.SHL.U32 R21, R0, 0x40, RZ ;  /* 0x0000004000157824 */ /* 0x000fe200078e00ff */
[----:B------:R-:W3:Y:S01]  /*1bf0*/  @P1 MUFU.RCP R16, c[0x0][0x238] ;  /* 0x00008e0000101b08 */ /* 0x000ee20000001000 */
[----:B------:R4:W-:Y:S01]  /*1c00*/  @P0 STS.128 [R154+0xa000], RZ ;  /* 0x00a000ff9a000388 */ /* 0x0009e20000000c00 */
[----:B------:R-:W-:Y:S01]  /*1c10*/  SHF.R.S32.HI R152, RZ, 0x2, R152 ;  /* 0x00000002ff987819 */ /* 0x000fe20000011498 */
[----:B------:R-:W-:Y:S01]  /*1c20*/  IMAD.SHL.U32 R153, R153, 0x2, RZ ;  /* 0x0000000299997824 */ /* 0x000fe200078e00ff */
[----:B------:R-:W-:Y:S01]  /*1c30*/  LOP3.LUT R21, R21, 0xfffffe00, RZ, 0xc0, !PT ;  /* 0xfffffe0015157812 */ /* 0x000fe200078ec0ff */
[----:B------:R-:W-:Y:S01]  /*1c40*/  IMAD.MOV.U32 R0, RZ, RZ, RZ ;  /* 0x000000ffff007224 */ /* 0x000fe200078e00ff */
[----:B------:R-:W-:Y:S02]  /*1c50*/  BSSY B0, `(.L_x_673) ;  /* 0x000001e000007945 */ /* 0x000fe40003800000 */
[----:B------:R-:W-:Y:S01]  /*1c60*/  LOP3.LUT R153, R153, 0x6, RZ, 0xc0, !PT ;  /* 0x0000000699997812 */ /* 0x000fe200078ec0ff */
[----:B------:R-:W-:Y:S01]  /*1c70*/  IMAD R23, R14, 0x400, R21 ;  /* 0x000004000e177824 */ /* 0x000fe200078e0215 */
[----:B------:R-:W-:Y:S01]  /*1c80*/  IADD3 R14, R19, 0x1, R152 ;  /* 0x00000001130e7810 */ /* 0x000fe20007ffe098 */
[----:B------:R-:W-:-:S03]  /*1c90*/  IMAD.WIDE.U32 R18, R122, R150, R120 ;  /* 0x000000967a127225 */ /* 0x000fc600078e0078 */
[----:B------:R-:W-:Y:S01]  /*1ca0*/  IADD3 R14, R99, R14, -R156 ;  /* 0x0000000e630e7210 */ /* 0x000fe20007ffe89c */
[C---:B------:R-:W-:Y:S01]  /*1cb0*/  IMAD.IADD R146, R4.reuse, 0x1, R23 ;  /* 0x0000000104927824 */ /* 0x040fe200078e0217 */
[----:B------:R-:W-:-:S03]  /*1cc0*/  LOP3.LUT R4, R4, R21, RZ, 0xfc, !PT ;  /* 0x0000001504047212 */ /* 0x000fc600078efcff */
[----:B------:R-:W-:Y:S02]  /*1cd0*/  IMAD.SHL.U32 R146, R146, 0x2, RZ ;  /* 0x0000000292927824 */ /* 0x000fe400078e00ff */
[----:B---3--:R-:W-:Y:S02]  /*1ce0*/  @P1 FMUL.FTZ R0, R17, R16 ;  /* 0x0000001011001220 */ /* 0x008fe40000410000 */
[----:B------:R-:W-:Y:S01]  /*1cf0*/  IMAD.IADD R17, R19, 0x1, R6 ;  /* 0x0000000113117824 */ /* 0x000fe200078e0206 */
[----:B------:R-:W-:Y:S01]  /*1d00*/  IADD3 R6, R14, c[0x0][0x2e8], RZ ;  /* 0x0000ba000e067a10 */ /* 0x000fe20007ffe0ff */
[----:B------:R-:W-:Y:S05]  /*1d10*/  @P0 BRA `(.L_x_674) ;  /* 0x0000011000000947 */ /* 0x000fea0003800000 */
[----:B----4-:R-:W-:Y:S02]  /*1d20*/  ISETP.GE.AND P1, PT, R164, c[0x0][0x220], PT ;  /* 0x00008800a4007a0c */ /* 0x010fe40003f26270 */
        /* <DEDUP_REMOVED lines=16> */
.L_x_674:
[----:B----4-:R-:W-:Y:S05]  /*1e30*/  BSYNC B0 ;  /* 0x0000000000007941 */ /* 0x010fea0003800000 */
.L_x_673:
        /* <DEDUP_REMOVED lines=26> */
.L_x_676:
[----:B------:R-:W-:Y:S05]  /*1fe0*/  BSYNC B0 ;  /* 0x0000000000007941 */ /* 0x000fea0003800000 */
.L_x_675:
        /* <DEDUP_REMOVED lines=25> */
.L_x_678:
[----:B------:R-:W-:Y:S05]  /*2180*/  BSYNC B0 ;  /* 0x0000000000007941 */ /* 0x000fea0003800000 */
.L_x_677:
[----:B------:R-:W-:Y:S01]  /*2190*/  ISETP.GE.AND P0, PT, R11, R2, PT ;  /* 0x000000020b00720c */ /* 0x000fe20003f06270 */
[----:B------:R-:W-:Y:S01]  /*21a0*/  BSSY B0, `(.L_x_679) ;  /* 0x000001c000007945 */ /* 0x000fe20003800000 */
[----:B------:R-:W-:-:S04]  /*21b0*/  LOP3.LUT P1, RZ, R8, 0x4, RZ, 0xc0, !PT ;  /* 0x0000000408ff7812 */ /* 0x000fc8000782c0ff */
[----:B------:R-:W-:-:S07]  /*21c0*/  SEL R2, R10, 0xffffffe0, !P1 ;  /* 0xffffffe00a027807 */ /* 0x000fce0004800000 */
        /* <DEDUP_REMOVED lines=25> */
.L_x_680:
[----:B------:R-:W-:Y:S05]  /*2360*/  BSYNC B0 ;  /* 0x0000000000007941 */ /* 0x000fea0003800000 */
.L_x_679:
[----:B------:R-:W-:Y:S01]  /*2370*/  IMAD.SHL.U32 R145, R145, 0x2, RZ ;  /* 0x0000000291917824 */ /* 0x000fe200078e00ff */
[----:B------:R-:W-:Y:S01]  /*2380*/  LDSM.16.M88.4 R76, [R146] ;  /* 0x00000000924c783b */ /* 0x000fe20000000200 */
[----:B------:R-:W-:Y:S01]  /*2390*/  LOP3.LUT P0, RZ, R8, 0x2, RZ, 0xc0, !PT ;  /* 0x0000000208ff7812 */ /* 0x000fe2000780c0ff */
[--C-:B------:R-:W-:Y:S01]  /*23a0*/  IMAD R144, R7, 0x2, R146.reuse ;  /* 0x0000000207907824 */ /* 0x100fe200078e0292 */
[----:B------:R-:W-:Y:S01]  /*23b0*/  IMNMX R123, R6, R99, PT ;  /* 0x00000063067b7217 */ /* 0x000fe20003800200 */
[----:B------:R-:W5:Y:S01]  /*23c0*/  LDSM.16.M88.4 R24, [R145+0x4000] ;  /* 0x004000009118783b */ /* 0x000f620000000200 */
[----:B------:R-:W-:Y:S01]  /*23d0*/  IADD3 R8, R145, 0x4000, RZ ;  /* 0x0000400091087810 */ /* 0x000fe20007ffe0ff */
[----:B------:R-:W-:Y:S01]  /*23e0*/  IMAD R142, R5, 0x2, R146 ;  /* 0x00000002058e7824 */ /* 0x000fe200078e0292 */
[----:B------:R-:W-:Y:S01]  /*23f0*/  IADD3 R143, R145, 0x4020, RZ ;  /* 0x00004020918f7810 */ /* 0x000fe20007ffe0ff */
[----:B------:R-:W1:Y:S01]  /*2400*/  LDSM.16.M88.4 R48, [R145+0x5000] ;  /* 0x005000009130783b */ /* 0x000e620000000200 */
[----:B------:R-:W-:-:S02]  /*2410*/  IMAD R139, R2, 0x2, R145 ;  /* 0x00000002028b7824 */ /* 0x000fc400078e0291 */
[----:B------:R-:W-:Y:S01]  /*2420*/  IMAD R141, R5, 0x2, R144 ;  /* 0x00000002058d7824 */ /* 0x000fe200078e0290 */
[----:B------:R-:W-:Y:S02]  /*2430*/  LDSM.16.M88.4 R64, [R144] ;  /* 0x000000009040783b */ /* 0x000fe40000000200 */
[----:B------:R-:W-:Y:S02]  /*2440*/  @P0 IADD3 R143, R8, -0x20, RZ ;  /* 0xffffffe0088f0810 */ /* 0x000fe40007ffe0ff */
[----:B------:R-:W-:Y:S02]  /*2450*/  LDSM.16.M88.4 R56, [R145+0x4800] ;  /* 0x004800009138783b */ /* 0x000fe40000000200 */
[C---:B------:R-:W-:Y:S01]  /*2460*/  IADD3 R135, R143.reuse, 0x800, RZ ;  /* 0x000008008f877810 */ /* 0x040fe20007ffe0ff */
[----:B------:R-:W-:Y:S01]  /*2470*/  IMAD R132, R2, 0x2, R143 ;  /* 0x0000000202847824 */ /* 0x000fe200078e028f */
[----:B-1----:R-:W1:Y:S01]  /*2480*/  LDSM.16.M88.4 R36, [R143] ;  /* 0x000000008f24783b */ /* 0x002e620000000200 */
[----:B------:R-:W-:Y:S01]  /*2490*/  IMAD R2, R122, 0x40, R153 ;  /* 0x000000407a027824 */ /* 0x000fe200078e0299 */
[----:B------:R-:W-:-:S02]  /*24a0*/  IADD3 R134, R143, 0x1000, RZ ;  /* 0x000010008f867810 */ /* 0x000fc40007ffe0ff */
[----:B------:R-:W2:Y:S01]  /*24b0*/  LDSM.16.M88.4 R12, [R143+0x1000] ;  /* 0x001000008f0c783b */ /* 0x000ea20000000200 */
[C---:B------:R-:W-:Y:S02]  /*24c0*/  IADD3 R133, R143.reuse, 0x1800, RZ ;  /* 0x000018008f857810 */ /* 0x040fe40007ffe0ff */
[C---:B------:R-:W-:Y:S01]  /*24d0*/  IADD3 R131, R143.reuse, 0x2000, RZ ;  /* 0x000020008f837810 */ /* 0x040fe20007ffe0ff */
[----:B------:R-:W-:Y:S01]  /*24e0*/  LDSM.16.M88.4 R80, [R142] ;  /* 0x000000008e50783b */ /* 0x000fe20000000200 */
[C---:B------:R-:W-:Y:S02]  /*24f0*/  IADD3 R130, R143.reuse, 0x2800, RZ ;  /* 0x000028008f827810 */ /* 0x040fe40007ffe0ff */
[C---:B------:R-:W-:Y:S01]  /*2500*/  IADD3 R129, R143.reuse, 0x3000, RZ ;  /* 0x000030008f817810 */ /* 0x040fe20007ffe0ff */
[----:B------:R-:W3:Y:S01]  /*2510*/  LDSM.16.M88.4 R88, [R139+0x4000] ;  /* 0x004000008b58783b */ /* 0x000ee20000000200 */
[----:B------:R-:W-:-:S03]  /*2520*/  IADD3 R128, R143, 0x3800, RZ ;  /* 0x000038008f807810 */ /* 0x000fc60007ffe0ff */
[----:B------:R-:W4:Y:S04]  /*2530*/  LDSM.16.M88.4 R40, [R145+0x5800] ;  /* 0x005800009128783b */ /* 0x000f280000000200 */
[----:B--2---:R-:W2:Y:S01]  /*2540*/  LDSM.16.M88.4 R32, [R143+0x800] ;  /* 0x000800008f20783b */ /* 0x004ea20000000200 */
[C---:B-----5:R-:W-:Y:S03]  /*2550*/  HMMA.16816.F32 R28, R76.reuse, R24, RZ ;  /* 0x000000184c1c723c */ /* 0x060fe600000018ff */
[----:B------:R-:W5:Y:S04]  /*2560*/  LDSM.16.M88.4 R8, [R139+0x5000] ;  /* 0x005000008b08783b */ /* 0x000f680000000200 */
[----:B---3--:R-:W-:Y:S01]  /*2570*/  LDSM.16.M88.4 R20, [R141] ;  /* 0x000000008d14783b */ /* 0x008fe20000000200 */
[C---:B------:R-:W-:Y:S03]  /*2580*/  HMMA.16816.F32 R24, R76.reuse, R26, RZ ;  /* 0x0000001a4c18723c */ /* 0x040fe600000018ff */
[----:B------:R-:W3:Y:S04]  /*2590*/  LDSM.16.M88.4 R68, [R132] ;  /* 0x000000008444783b */ /* 0x000ee80000000200 */
[----:B------:R-:W2:Y:S01]  /*25a0*/  LDSM.16.M88.4 R92, [R143+0x1800] ;  /* 0x001800008f5c783b */ /* 0x000ea20000000200 */
[C---:B------:R-:W-:Y:S03]  /*25b0*/  HMMA.16816.F32 R52, R76.reuse, R48, RZ ;  /* 0x000000304c34723c */ /* 0x040fe600000018ff */
[----:B------:R-:W2:Y:S04]  /*25c0*/  LDSM.16.M88.4 R16, [R139+0x4800] ;  /* 0x004800008b10783b */ /* 0x000ea80000000200 */
[----:B------:R-:W-:Y:S01]  /*25d0*/  LDSM.16.M88.4 R84, [R146+0x2000] ;  /* 0x002000009254783b */ /* 0x000fe20000000200 */
[----:B------:R-:W-:Y:S03]  /*25e0*/  HMMA.16816.F32 R48, R76, R50, RZ ;  /* 0x000000324c30723c */ /* 0x000fe600000018ff */
[----:B------:R-:W-:Y:S04]  /*25f0*/  LDSM.16.M88.4 R72, [R139+0x5800] ;  /* 0x005800008b48783b */ /* 0x000fe80000000200 */
[----:B------:R-:W0:Y:S01]  /*2600*/  LDGDEPBAR ;  /* 0x00000000000079af */ /* 0x000e220000000000 */
[----:B-1----:R-:W-:Y:S08]  /*2610*/  HMMA.16816.F32 R28, R64, R36, R28 ;  /* 0x00000024401c723c */ /* 0x002ff0000000181c */
[C---:B------:R-:W-:Y:S08]  /*2620*/  HMMA.16816.F32 R60, R76.reuse, R56, RZ ;  /* 0x000000384c3c723c */ /* 0x040ff000000018ff */
[----:B------:R-:W-:Y:S08]  /*2630*/  HMMA.16816.F32 R56, R76, R58, RZ ;  /* 0x0000003a4c38723c */ /* 0x000ff000000018ff */
[C---:B------:R-:W-:Y:S01]  /*2640*/  HMMA.16816.F32 R24, R64.reuse, R38, R24 ;  /* 0x000000264018723c */ /* 0x040fe20000001818 */
[----:B------:R-:W-:Y:S07]  /*2650*/  LDSM.16.M88.4 R36, [R132+0x1800] ;  /* 0x001800008424783b */ /* 0x000fee0000000200 */
[C---:B------:R-:W-:Y:S08]  /*2660*/  HMMA.16816.F32 R52, R64.reuse, R12, R52 ;  /* 0x0000000c4034723c */ /* 0x040ff00000001834 */
[----:B------:R-:W-:Y:S01]  /*2670*/  HMMA.16816.F32 R48, R64, R14, R48 ;  /* 0x0000000e4030723c */ /* 0x000fe20000001830 */
[----:B------:R-:W1:Y:S07]  /*2680*/  LDSM.16.M88.4 R12, [R132+0x1000] ;  /* 0x00100000840c783b */ /* 0x000e6e0000000200 */
[----:B------:R-:W-:Y:S08]  /*2690*/  HMMA.16816.F32 R28, R80, R88, R28 ;  /* 0x00000058501c723c */ /* 0x000ff0000000181c */
[C---:B----4-:R-:W-:Y:S08]  /*26a0*/  HMMA.16816.F32 R44, R76.reuse, R40, RZ ;  /* 0x000000284c2c723c */ /* 0x050ff000000018ff */
[----:B------:R-:W-:Y:S01]  /*26b0*/  HMMA.16816.F32 R76, R76, R42, RZ ;  /* 0x0000002a4c4c723c */ /* 0x000fe200000018ff */
[----:B------:R-:W-:Y:S07]  /*26c0*/  LDSM.16.M88.4 R40, [R132+0x800] ;  /* 0x000800008428783b */ /* 0x000fee0000000200 */
[----:B--2---:R-:W-:Y:S08]  /*26d0*/  HMMA.16816.F32 R56, R64, R34, R56 ;  /* 0x000000224038723c */ /* 0x004ff00000001838 */
[----:B------:R-:W-:Y:S01]  /*26e0*/  HMMA.16816.F32 R24, R80, R90, R24 ;  /* 0x0000005a5018723c */ /* 0x000fe20000001818 */
[----:B------:R-:W-:Y:S07]  /*26f0*/  LDSM.16.M88.4 R88, [R143+0x2000] ;  /* 0x002000008f58783b */ /* 0x000fee0000000200 */
[----:B------:R-:W-:Y:S01]  /*2700*/  HMMA.16816.F32 R60, R64, R32, R60 ;  /* 0x00000020403c723c */ /* 0x000fe2000000183c */
[----:B------:R-:W2:Y:S07]  /*2710*/  LDSM.16.M88.4 R32, [R145+0x6000] ;  /* 0x006000009120783b */ /* 0x000eae0000000200 */
[C---:B-----5:R-:W-:Y:S08]  /*2720*/  HMMA.16816.F32 R52, R80.reuse, R8, R52 ;  /* 0x000000085034723c */ /* 0x060ff00000001834 */
[----:B------:R-:W-:Y:S01]  /*2730*/  HMMA.16816.F32 R48, R80, R10, R48 ;  /* 0x0000000a5030723c */ /* 0x000fe20000001830 */
[----:B------:R-:W4:Y:S07]  /*2740*/  LDSM.16.M88.4 R8, [R145+0x7000] ;  /* 0x007000009108783b */ /* 0x000f2e0000000200 */
[----:B---3--:R-:W-:Y:S08]  /*2750*/  HMMA.16816.F32 R28, R20, R68, R28 ;  /* 0x00000044141c723c */ /* 0x008ff0000000181c */
[C---:B------:R-:W-:Y:S08]  /*2760*/  HMMA.16816.F32 R44, R64.reuse, R92, R44 ;  /* 0x0000005c402c723c */ /* 0x040ff0000000182c */
[----:B------:R-:W-:Y:S01]  /*2770*/  HMMA.16816.F32 R64, R64, R94, R76 ;  /* 0x0000005e4040723c */ /* 0x000fe2000000184c */
[----:B------:R-:W3:Y:S04]  /*2780*/  LDSM.16.M88.4 R76, [R144+0x2000] ;  /* 0x00200000904c783b */ /* 0x000ee80000000200 */
[----:B------:R-:W-:Y:S03]  /*2790*/  LDSM.16.M88.4 R92, [R145+0x7800] ;  /* 0x00780000915c783b */ /* 0x000fe60000000200 */
[----:B------:R-:W-:Y:S08]  /*27a0*/  HMMA.16816.F32 R56, R80, R18, R56 ;  /* 0x000000125038723c */ /* 0x000ff00000001838 */
[----:B------:R-:W-:Y:S01]  /*27b0*/  HMMA.16816.F32 R24, R20, R70, R24 ;  /* 0x000000461418723c */ /* 0x000fe20000001818 */
[----:B------:R-:W-:Y:S07]  /*27c0*/  LDSM.16.M88.4 R68, [R143+0x3000] ;  /* 0x003000008f44783b */ /* 0x000fee0000000200 */
[----:B------:R-:W-:Y:S01]  /*27d0*/  HMMA.16816.F32 R60, R80, R16, R60 ;  /* 0x00000010503c723c */ /* 0x000fe2000000183c */
[----:B------:R-:W5:Y:S07]  /*27e0*/  LDSM.16.M88.4 R16, [R145+0x6800] ;  /* 0x006800009110783b */ /* 0x000f6e0000000200 */
[C---:B-1----:R-:W-:Y:S08]  /*27f0*/  HMMA.16816.F32 R52, R20.reuse, R12, R52 ;  /* 0x0000000c1434723c */ /* 0x042ff00000001834 */
[----:B------:R-:W-:Y:S01]  /*2800*/  HMMA.16816.F32 R48, R20, R14, R48 ;  /* 0x0000000e1430723c */ /* 0x000fe20000001830 */
[----:B------:R-:W-:Y:S07]  /*2810*/  LDSM.16.M88.4 R12, [R142+0x2000] ;  /* 0x002000008e0c783b */ /* 0x000fee0000000200 */
[----:B--2---:R-:W-:Y:S08]  /*2820*/  HMMA.16816.F32 R28, R84, R32, R28 ;  /* 0x00000020541c723c */ /* 0x004ff0000000181c */
[C---:B------:R-:W-:Y:S08]  /*2830*/  HMMA.16816.F32 R44, R80.reuse, R72, R44 ;  /* 0x00000048502c723c */ /* 0x040ff0000000182c */
[----:B------:R-:W-:Y:S01]  /*2840*/  HMMA.16816.F32 R80, R80, R74, R64 ;  /* 0x0000004a5050723c */ /* 0x000fe20000001840 */
[----:B------:R-:W-:Y:S04]  /*2850*/  LDSM.16.M88.4 R72, [R143+0x2800] ;  /* 0x002800008f48783b */ /* 0x000fe80000000200 */
[----:B------:R-:W-:Y:S03]  /*2860*/  LDSM.16.M88.4 R64, [R143+0x3800] ;  /* 0x003800008f40783b */ /* 0x000fe60000000200 */
[----:B------:R-:W-:Y:S08]  /*2870*/  HMMA.16816.F32 R56, R20, R42, R56 ;  /* 0x0000002a1438723c */ /* 0x000ff00000001838 */
[----:B------:R-:W-:Y:S01]  /*2880*/  HMMA.16816.F32 R24, R84, R34, R24 ;  /* 0x000000225418723c */ /* 0x000fe20000001818 */
[----:B------:R-:W-:Y:S07]  /*2890*/  LDSM.16.M88.4 R32, [R139+0x7000] ;  /* 0x007000008b20783b */ /* 0x000fee0000000200 */
[----:B------:R-:W-:Y:S01]  /*28a0*/  HMMA.16816.F32 R60, R20, R40, R60 ;  /* 0x00000028143c723c */ /* 0x000fe2000000183c */
[----:B------:R-:W1:Y:S07]  /*28b0*/  LDSM.16.M88.4 R40, [R139+0x6000] ;  /* 0x006000008b28783b */ /* 0x000e6e0000000200 */
[C---:B----4-:R-:W-:Y:S08]  /*28c0*/  HMMA.16816.F32 R52, R84.reuse, R8, R52 ;  /* 0x000000085434723c */ /* 0x050ff00000001834 */
[----:B------:R-:W-:Y:S01]  /*28d0*/  HMMA.16816.F32 R48, R84, R10, R48 ;  /* 0x0000000a5430723c */ /* 0x000fe20000001830 */
[----:B------:R-:W-:Y:S07]  /*28e0*/  LDSM.16.M88.4 R8, [R141+0x2000] ;  /* 0x002000008d08783b */ /* 0x000fee0000000200 */
[----:B---3--:R-:W-:Y:S08]  /*28f0*/  HMMA.16816.F32 R28, R76, R88, R28 ;  /* 0x000000584c1c723c */ /* 0x008ff0000000181c */
[C---:B------:R-:W-:Y:S08]  /*2900*/  HMMA.16816.F32 R44, R20.reuse, R36, R44 ;  /* 0x00000024142c723c */ /* 0x040ff0000000182c */
[----:B------:R-:W-:Y:S01]  /*2910*/  HMMA.16816.F32 R80, R20, R38, R80 ;  /* 0x000000261450723c */ /* 0x000fe20000001850 */
[----:B------:R-:W2:Y:S04]  /*2920*/  LDSM.16.M88.4 R20, [R132+0x2000] ;  /* 0x002000008414783b */ /* 0x000ea80000000200 */
[----:B------:R-:W3:Y:S03]  /*2930*/  LDSM.16.M88.4 R36, [R139+0x6800] ;  /* 0x006800008b24783b */ /* 0x000ee60000000200 */
[----:B-----5:R-:W-:Y:S08]  /*2940*/  HMMA.16816.F32 R56, R84, R18, R56 ;  /* 0x000000125438723c */ /* 0x020ff00000001838 */
[C---:B------:R-:W-:Y:S08]  /*2950*/  HMMA.16816.F32 R24, R76.reuse, R90, R24 ;  /* 0x0000005a4c18723c */ /* 0x040ff00000001818 */
[C---:B------:R-:W-:Y:S08]  /*2960*/  HMMA.16816.F32 R52, R76.reuse, R68, R52 ;  /* 0x000000444c34723c */ /* 0x040ff00000001834 */
[----:B------:R-:W-:Y:S08]  /*2970*/  HMMA.16816.F32 R48, R76, R70, R48 ;  /* 0x000000464c30723c */ /* 0x000ff00000001830 */
[----:B-1----:R-:W-:Y:S01]  /*2980*/  HMMA.16816.F32 R68, R12, R40, R28 ;  /* 0x000000280c44723c */ /* 0x002fe2000000181c */
[----:B------:R-:W-:Y:S07]  /*2990*/  LDSM.16.M88.4 R28, [R132+0x2800] ;  /* 0x00280000841c783b */ /* 0x000fee0000000200 */
[C---:B------:R-:W-:Y:S01]  /*29a0*/  HMMA.16816.F32 R60, R84.reuse, R16, R60 ;  /* 0x00000010543c723c */ /* 0x040fe2000000183c */
[----:B------:R-:W1:Y:S07]  /*29b0*/  LDSM.16.M88.4 R16, [R139+0x7800] ;  /* 0x007800008b10783b */ /* 0x000e6e0000000200 */
[C---:B------:R-:W-:Y:S08]  /*29c0*/  HMMA.16816.F32 R44, R84.reuse, R92, R44 ;  /* 0x0000005c542c723c */ /* 0x040ff0000000182c */
[----:B------:R-:W-:Y:S08]  /*29d0*/  HMMA.16816.F32 R80, R84, R94, R80 ;  /* 0x0000005e5450723c */ /* 0x000ff00000001850 */
[----:B------:R-:W-:Y:S08]  /*29e0*/  HMMA.16816.F32 R56, R76, R74, R56 ;  /* 0x0000004a4c38723c */ /* 0x000ff00000001838 */
[----:B------:R-:W-:Y:S08]  /*29f0*/  HMMA.16816.F32 R24, R12, R42, R24 ;  /* 0x0000002a0c18723c */ /* 0x000ff00000001818 */
[----:B--2---:R-:W-:Y:S07]  /*2a00*/  HMMA.16816.F32 R68, R8, R20, R68 ;  /* 0x000000140844723c */ /* 0x004fee0000001844 */
[----:B------:R-:W-:Y:S01]  /*2a10*/  IADD3 R20, R6, 0x8, RZ ;  /* 0x0000000806147810 */ /* 0x000fe20007ffe0ff */
[----:B------:R-:W-:Y:S01]  /*2a20*/  HMMA.16816.F32 R60, R76, R72, R60 ;  /* 0x000000484c3c723c */ /* 0x000fe2000000183c */
[----:B------:R-:W-:-:S02]  /*2a30*/  IADD3 R6, R2, 0x9, RZ ;  /* 0x0000000902067810 */ /* 0x000fc40007ffe0ff */
[----:B------:R-:W-:Y:S02]  /*2a40*/  IMNMX R117, R20, R99, PT ;  /* 0x0000006314757217 */ /* 0x000fe40003800200 */
[C---:B------:R-:W-:Y:S02]  /*2a50*/  ISETP.GE.AND P3, PT, R6.reuse, R123, PT ;  /* 0x0000007b0600720c */ /* 0x040fe40003f66270 */
[----:B------:R-:W-:Y:S01]  /*2a60*/  ISETP.GE.AND P5, PT, R6, R117, PT ;  /* 0x000000750600720c */ /* 0x000fe20003fa6270 */
[C---:B------:R-:W-:Y:S01]  /*2a70*/  HMMA.16816.F32 R44, R76.reuse, R64, R44 ;  /* 0x000000404c2c723c */ /* 0x040fe2000000182c */
[----:B------:R-:W2:Y:S07]  /*2a80*/  I2F R6, R6 ;  /* 0x0000000600067306 */ /* 0x000eae0000201400 */
[----:B------:R-:W-:Y:S08]  /*2a90*/  HMMA.16816.F32 R80, R76, R66, R80 ;  /* 0x000000424c50723c */ /* 0x000ff00000001850 */
[----:B---3--:R-:W-:Y:S08]  /*2aa0*/  HMMA.16816.F32 R56, R12, R38, R56 ;  /* 0x000000260c38723c */ /* 0x008ff00000001838 */
[----:B------:R-:W-:Y:S01]  /*2ab0*/  HMMA.16816.F32 R24, R8, R22, R24 ;  /* 0x000000160818723c */ /* 0x000fe20000001818 */
[----:B------:R-:W3:Y:S07]  /*2ac0*/  LDSM.16.M88.4 R20, [R132+0x3000] ;  /* 0x003000008414783b */ /* 0x000eee0000000200 */
[C---:B------:R-:W-:Y:S01]  /*2ad0*/  HMMA.16816.F32 R52, R12.reuse, R32, R52 ;  /* 0x000000200c34723c */ /* 0x040fe20000001834 */
[----:B------:R-:W-:Y:S06]  /*2ae0*/  I2F R33, R2 ;  /* 0x0000000200217306 */ /* 0x000fec0000201400 */
[----:B------:R-:W-:Y:S01]  /*2af0*/  IADD3 R32, R2, 0x1, RZ ;  /* 0x0000000102207810 */ /* 0x000fe20007ffe0ff */
[----:B------:R-:W-:Y:S03]  /*2b00*/  HMMA.16816.F32 R48, R12, R34, R48 ;  /* 0x000000220c30723c */ /* 0x000fe60000001830 */
[----:B------:R-:W-:-:S02]  /*2b10*/  ISETP.GE.AND P6, PT, R32, R123, PT ;  /* 0x0000007b2000720c */ /* 0x000fc40003fc6270 */
[-C--:B------:R-:W-:Y:S02]  /*2b20*/  ISETP.GE.AND P2, PT, R32, R117.reuse, PT ;  /* 0x000000752000720c */ /* 0x080fe40003f46270 */
[----:B------:R-:W-:Y:S01]  /*2b30*/  IADD3 R34, R2, 0x8, RZ ;  /* 0x0000000802227810 */ /* 0x000fe20007ffe0ff */
[C---:B------:R-:W-:Y:S01]  /*2b40*/  HMMA.16816.F32 R60, R12.reuse, R36, R60 ;  /* 0x000000240c3c723c */ /* 0x040fe2000000183c */
[----:B--2---:R-:W-:Y:S02]  /*2b50*/  FFMA.FTZ R27, R6, R0, R27 ;  /* 0x00000000061b7223 */ /* 0x004fe4000001001b */
[C---:B------:R-:W-:Y:S02]  /*2b60*/  ISETP.GE.AND P0, PT, R34.reuse, R117, PT ;  /* 0x000000752200720c */ /* 0x040fe40003f06270 */
[----:B------:R-:W-:Y:S02]  /*2b70*/  ISETP.GE.AND P4, PT, R34, R123, PT ;  /* 0x0000007b2200720c */ /* 0x000fe40003f86270 */
[----:B------:R-:W-:Y:S01]  /*2b80*/  FSEL R27, R27, -INF , !P5 ;  /* 0xff8000001b1b7808 */ /* 0x000fe20006800000 */
[C---:B-1----:R-:W-:Y:S01]  /*2b90*/  HMMA.16816.F32 R44, R12.reuse, R16, R44 ;  /* 0x000000100c2c723c */ /* 0x042fe2000000182c */
[----:B------:R-:W1:Y:S07]  /*2ba0*/  I2F R17, R34 ;  /* 0x0000002200117306 */ /* 0x000e6e0000201400 */
[----:B------:R-:W-:Y:S01]  /*2bb0*/  HMMA.16816.F32 R80, R12, R18, R80 ;  /* 0x000000120c50723c */ /* 0x000fe20000001850 */
[----:B------:R-:W2:Y:S01]  /*2bc0*/  LDSM.16.M88.4 R12, [R132+0x3800] ;  /* 0x00380000840c783b */ /* 0x000ea20000000200 */
[----:B------:R-:W4:Y:S01]  /*2bd0*/  I2F R16, R32 ;  /* 0x0000002000107306 */ /* 0x000f220000201400 */
[----:B------:R-:W-:-:S04]  /*2be0*/  DEPBAR.LE SB0, 0x0 ;  /* 0x000080000000791a */ /* 0x000fc80000000000 */
[C---:B------:R-:W-:Y:S01]  /*2bf0*/  IADD3 R18, R2.reuse, 0x11, RZ ;  /* 0x0000001102127810 */ /* 0x040fe20007ffe0ff */
[C---:B------:R-:W-:Y:S01]  /*2c00*/  HMMA.16816.F32 R56, R8.reuse, R30, R56 ;  /* 0x0000001e0838723c */ /* 0x040fe20000001838 */
[CC--:B-1----:R-:W-:Y:S01]  /*2c10*/  FFMA.FTZ R26, R17.reuse, R0.reuse, R26 ;  /* 0x00000000111a7223 */ /* 0x0c2fe2000001001a */
[----:B------:R-:W-:Y:S01]  /*2c20*/  IADD3 R34, R2, 0x28, RZ ;  /* 0x0000002802227810 */ /* 0x000fe20007ffe0ff */
[-C--:B------:R-:W-:Y:S02]  /*2c30*/  FFMA.FTZ R24, R17, R0.reuse, R24 ;  /* 0x0000000011187223 */ /* 0x080fe40000010018 */
[----:B------:R-:W-:Y:S02]  /*2c40*/  I2F R17, R18 ;  /* 0x0000001200117306 */ /* 0x000fe40000201400 */
[-C--:B------:R-:W-:Y:S01]  /*2c50*/  FFMA.FTZ R30, R6, R0.reuse, R25 ;  /* 0x00000000061e7223 */ /* 0x080fe20000010019 */
[----:B---3--:R-:W-:Y:S01]  /*2c60*/  HMMA.16816.F32 R52, R8, R20, R52 ;  /* 0x000000140834723c */ /* 0x008fe20000001834 */
[----:B------:R-:W-:Y:S01]  /*2c70*/  FSEL R25, R26, -INF , !P0 ;  /* 0xff8000001a197808 */ /* 0x000fe20004000000 */
[----:B----4-:R-:W-:Y:S01]  /*2c80*/  FFMA.FTZ R69, R16, R0, R69 ;  /* 0x0000000010457223 */ /* 0x010fe20000010045 */
[----:B------:R-:W-:-:S02]  /*2c90*/  IADD3 R32, R2, 0x18, RZ ;  /* 0x0000001802207810 */ /* 0x000fc40007ffe0ff */
[----:B------:R-:W-:Y:S02]  /*2ca0*/  FSEL R26, R30, -INF , !P3 ;  /* 0xff8000001e1a7808 */ /* 0x000fe40005800000 */
[----:B------:R-:W1:Y:S01]  /*2cb0*/  I2F R31, R32 ;  /* 0x00000020001f7306 */ /* 0x000e620000201400 */
[C---:B------:R-:W-:Y:S01]  /*2cc0*/  HMMA.16816.F32 R48, R8.reuse, R22, R48 ;  /* 0x000000160830723c */ /* 0x040fe20000001830 */
[----:B------:R-:W-:Y:S02]  /*2cd0*/  IADD3 R30, R2, 0x21, RZ ;  /* 0x00000021021e7810 */ /* 0x000fe40007ffe0ff */
[C---:B------:R-:W-:Y:S02]  /*2ce0*/  ISETP.GE.AND P0, PT, R32.reuse, R123, PT ;  /* 0x0000007b2000720c */ /* 0x040fe40003f06270 */
[----:B------:R-:W-:Y:S02]  /*2cf0*/  ISETP.GE.AND P3, PT, R32, R117, PT ;  /* 0x000000752000720c */ /* 0x000fe40003f66270 */
[----:B------:R-:W3:Y:S01]  /*2d00*/  I2F R22, R30 ;  /* 0x0000001e00167306 */ /* 0x000ee20000201400 */
[----:B------:R-:W-:Y:S01]  /*2d10*/  HMMA.16816.F32 R60, R8, R28, R60 ;  /* 0x0000001c083c723c */ /* 0x000fe2000000183c */
[----:B------:R-:W-:-:S02]  /*2d20*/  FSEL R24, R24, -INF , !P4 ;  /* 0xff80000018187808 */ /* 0x000fc40006000000 */
[-C--:B------:R-:W-:Y:S02]  /*2d30*/  ISETP.GE.AND P4, PT, R18, R117.reuse, PT ;  /* 0x000000751200720c */ /* 0x080fe40003f86270 */
[C---:B------:R-:W-:Y:S01]  /*2d40*/  IADD3 R6, R2.reuse, 0x19, RZ ;  /* 0x0000001902067810 */ /* 0x040fe20007ffe0ff */
[CC--:B-1----:R-:W-:Y:S01]  /*2d50*/  FFMA.FTZ R20, R31.reuse, R0.reuse, R56 ;  /* 0x000000001f147223 */ /* 0x0c2fe20000010038 */
[----:B------:R-:W-:Y:S01]  /*2d60*/  IADD3 R28, R2, 0x10, RZ ;  /* 0x00000010021c7810 */ /* 0x000fe20007ffe0ff */
[-C--:B------:R-:W-:Y:S01]  /*2d70*/  FFMA.FTZ R21, R31, R0.reuse, R58 ;  /* 0x000000001f157223 */ /* 0x080fe2000001003a */
[C---:B--2---:R-:W-:Y:S01]  /*2d80*/  HMMA.16816.F32 R44, R8.reuse, R12, R44 ;  /* 0x0000000c082c723c */ /* 0x044fe2000000182c */
[----:B------:R-:W1:Y:S01]  /*2d90*/  I2F R31, R34 ;  /* 0x00000022001f7306 */ /* 0x000e620000201400 */
[-C--:B------:R-:W-:Y:S01]  /*2da0*/  FFMA.FTZ R29, R16, R0.reuse, R71 ;  /* 0x00000000101d7223 */ /* 0x080fe20000010047 */
[----:B------:R-:W-:Y:S02]  /*2db0*/  FSEL R20, R20, -INF , !P0 ;  /* 0xff80000014147808 */ /* 0x000fe40004000000 */
[----:B------:R-:W-:Y:S01]  /*2dc0*/  FSEL R21, R21, -INF , !P3 ;  /* 0xff80000015157808 */ /* 0x000fe20005800000 */
[-C--:B---3--:R-:W-:Y:S01]  /*2dd0*/  FFMA.FTZ R53, R22, R0.reuse, R53 ;  /* 0x0000000016357223 */ /* 0x088fe20000010035 */
[----:B------:R-:W-:Y:S01]  /*2de0*/  ISETP.GE.AND P0, PT, R30, R117, PT ;  /* 0x000000751e00720c */ /* 0x000fe20003f06270 */
[----:B------:R-:W-:Y:S01]  /*2df0*/  FFMA.FTZ R55, R22, R0, R55 ;  /* 0x0000000016377223 */ /* 0x000fe20000010037 */
[----:B------:R-:W2:Y:S01]  /*2e00*/  I2F R19, R28 ;  /* 0x0000001c00137306 */ /* 0x000ea20000201400 */
[----:B------:R-:W-:Y:S01]  /*2e10*/  ISETP.GE.AND P3, PT, R34, R123, PT ;  /* 0x0000007b2200720c */ /* 0x000fe20003f66270 */
[----:B------:R-:W-:Y:S01]  /*2e20*/  HMMA.16816.F32 R80, R8, R14, R80 ;  /* 0x0000000e0850723c */ /* 0x000fe20000001850 */
[----:B------:R-:W-:-:S02]  /*2e30*/  IADD3 R22, R2, 0x31, RZ ;  /* 0x0000003102167810 */ /* 0x000fc40007ffe0ff */
[----:B------:R-:W-:Y:S02]  /*2e40*/  FSEL R16, R69, -INF , !P6 ;  /* 0xff80000045107808 */ /* 0x000fe40007000000 */
[C---:B------:R-:W-:Y:S01]  /*2e50*/  ISETP.GE.AND P1, PT, R28.reuse, R123, PT ;  /* 0x0000007b1c00720c */ /* 0x040fe20003f26270 */
[CC--:B-1----:R-:W-:Y:S01]  /*2e60*/  FFMA.FTZ R48, R31.reuse, R0.reuse, R48 ;  /* 0x000000001f307223 */ /* 0x0c2fe20000010030 */
[----:B------:R-:W-:Y:S01]  /*2e70*/  ISETP.GE.AND P6, PT, R28, R117, PT ;  /* 0x000000751c00720c */ /* 0x000fe20003fc6270 */
[-C--:B------:R-:W-:Y:S01]  /*2e80*/  FFMA.FTZ R50, R31, R0.reuse, R50 ;  /* 0x000000001f327223 */ /* 0x080fe20000010032 */
[----:B------:R-:W-:Y:S02]  /*2e90*/  FSEL R29, R29, -INF , !P2 ;  /* 0xff8000001d1d7808 */ /* 0x000fe40005000000 */
[-C--:B------:R-:W-:Y:S01]  /*2ea0*/  ISETP.GE.AND P2, PT, R18, R123.reuse, PT ;  /* 0x0000007b1200720c */ /* 0x080fe20003f46270 */
[-C--:B------:R-:W-:Y:S01]  /*2eb0*/  FFMA.FTZ R18, R17, R0.reuse, R61 ;  /* 0x0000000011127223 */ /* 0x080fe2000001003d */
[----:B------:R-:W-:Y:S01]  /*2ec0*/  FSEL R169, R55, -INF , !P0 ;  /* 0xff80000037a97808 */ /* 0x000fe20004000000 */
[CC--:B--2---:R-:W-:Y:S01]  /*2ed0*/  FFMA.FTZ R28, R19.reuse, R0.reuse, R60 ;  /* 0x00000000131c7223 */ /* 0x0c4fe2000001003c */
[----:B------:R-:W-:Y:S01]  /*2ee0*/  FSEL R168, R48, -INF , !P3 ;  /* 0xff80000030a87808 */ /* 0x000fe20005800000 */
[-C--:B------:R-:W-:Y:S01]  /*2ef0*/  FFMA.FTZ R62, R19, R0.reuse, R62 ;  /* 0x00000000133e7223 */ /* 0x080fe2000001003e */
[C---:B------:R-:W-:Y:S01]  /*2f00*/  ISETP.GE.AND P0, PT, R22.reuse, R123, PT ;  /* 0x0000007b1600720c */ /* 0x040fe20003f06270 */
[----:B------:R-:W-:Y:S01]  /*2f10*/  FFMA.FTZ R19, R17, R0, R63 ;  /* 0x0000000011137223 */ /* 0x000fe2000001003f */
[----:B------:R-:W-:-:S02]  /*2f20*/  ISETP.GE.AND P3, PT, R22, R117, PT ;  /* 0x000000751600720c */ /* 0x000fc40003f66270 */
[----:B------:R-:W-:Y:S01]  /*2f30*/  IADD3 R32, R2, 0x20, RZ ;  /* 0x0000002002207810 */ /* 0x000fe20007ffe0ff */
[----:B------:R-:W1:Y:S01]  /*2f40*/  I2F R22, R22 ;  /* 0x0000001600167306 */ /* 0x000e620000201400 */
[----:B------:R-:W-:Y:S02]  /*2f50*/  FSEL R28, R28, -INF , !P1 ;  /* 0xff8000001c1c7808 */ /* 0x000fe40004800000 */
[C---:B------:R-:W-:Y:S02]  /*2f60*/  ISETP.GE.AND P5, PT, R6.reuse, R123, PT ;  /* 0x0000007b0600720c */ /* 0x040fe40003fa6270 */
[----:B------:R-:W-:Y:S02]  /*2f70*/  ISETP.GE.AND P1, PT, R6, R117, PT ;  /* 0x000000750600720c */ /* 0x000fe40003f26270 */
[----:B------:R-:W-:Y:S01]  /*2f80*/  FSEL R17, R62, -INF , !P6 ;  /* 0xff8000003e117808 */ /* 0x000fe20007000000 */
[----:B------:R-:W2:Y:S01]  /*2f90*/  I2F R6, R6 ;  /* 0x0000000600067306 */ /* 0x000ea20000201400 */
[----:B------:R-:W-:-:S02]  /*2fa0*/  FSEL R18, R18, -INF , !P2 ;  /* 0xff80000012127808 */ /* 0x000fc40005000000 */
[----:B------:R-:W-:Y:S02]  /*2fb0*/  FSEL R19, R19, -INF , !P4 ;  /* 0xff80000013137808 */ /* 0x000fe40006000000 */
[C---:B------:R-:W-:Y:S02]  /*2fc0*/  ISETP.GE.AND P6, PT, R32.reuse, R123, PT ;  /* 0x0000007b2000720c */ /* 0x040fe40003fc6270 */
[----:B------:R-:W-:Y:S01]  /*2fd0*/  ISETP.GE.AND P2, PT, R32, R117, PT ;  /* 0x000000752000720c */ /* 0x000fe20003f46270 */
[----:B------:R3:W4:Y:S01]  /*2fe0*/  I2F R35, R32 ;  /* 0x0000002000237306 */ /* 0x0007220000201400 */
[----:B------:R-:W-:Y:S01]  /*2ff0*/  ISETP.GE.AND P4, PT, R30, R123, PT ;  /* 0x0000007b1e00720c */ /* 0x000fe20003f86270 */
[-C--:B-1----:R-:W-:Y:S01]  /*3000*/  FFMA.FTZ R47, R22, R0.reuse, R47 ;  /* 0x00000000162f7223 */ /* 0x082fe2000001002f */
[----:B------:R-:W-:Y:S01]  /*3010*/  IADD3 R30, R2, 0x30, RZ ;  /* 0x00000030021e7810 */ /* 0x000fe20007ffe0ff */
[----:B------:R-:W-:Y:S01]  /*3020*/  FFMA.FTZ R45, R22, R0, R45 ;  /* 0x00000000162d7223 */ /* 0x000fe2000001002d */
[----:B------:R-:W-:-:S02]  /*3030*/  IADD3 R10, R2, 0x38, RZ ;  /* 0x00000038020a7810 */ /* 0x000fc40007ffe0ff */
[----:B------:R-:W-:Y:S01]  /*3040*/  IADD3 R8, R2, 0x39, RZ ;  /* 0x0000003902087810 */ /* 0x000fe20007ffe0ff */
[----:B------:R-:W1:Y:S01]  /*3050*/  I2F R13, R30 ;  /* 0x0000001e000d7306 */ /* 0x000e620000201400 */
[CC--:B--2---:R-:W-:Y:S01]  /*3060*/  FFMA.FTZ R57, R6.reuse, R0.reuse, R57 ;  /* 0x0000000006397223 */ /* 0x0c4fe20000010039 */
[----:B------:R-:W-:Y:S01]  /*3070*/  FSEL R107, R47, -INF , !P3 ;  /* 0xff8000002f6b7808 */ /* 0x000fe20005800000 */
[-C--:B------:R-:W-:Y:S01]  /*3080*/  FFMA.FTZ R23, R6, R0.reuse, R59 ;  /* 0x0000000006177223 */ /* 0x080fe2000001003b */
[----:B------:R-:W-:Y:S02]  /*3090*/  ISETP.GE.AND P3, PT, R116, 0x2, PT ;  /* 0x000000027400780c */ /* 0x000fe40003f66270 */
[----:B------:R-:W-:Y:S02]  /*30a0*/  FSEL R6, R57, -INF , !P5 ;  /* 0xff80000039067808 */ /* 0x000fe40006800000 */
[----:B---3--:R-:W-:Y:S01]  /*30b0*/  IADD3 R32, R2, 0x29, RZ ;  /* 0x0000002902207810 */ /* 0x008fe20007ffe0ff */
[----:B------:R-:W2:Y:S01]  /*30c0*/  I2F R11, R10 ;  /* 0x0000000a000b7306 */ /* 0x000ea20000201400 */
[-C--:B----4-:R-:W-:Y:S01]  /*30d0*/  FFMA.FTZ R52, R35, R0.reuse, R52 ;  /* 0x0000000023347223 */ /* 0x090fe20000010034 */
[----:B------:R-:W-:Y:S01]  /*30e0*/  FSEL R23, R23, -INF , !P1 ;  /* 0xff80000017177808 */ /* 0x000fe20004800000 */
[----:B------:R-:W-:Y:S01]  /*30f0*/  FFMA.FTZ R54, R35, R0, R54 ;  /* 0x0000000023367223 */ /* 0x000fe20000010036 */
[----:B------:R-:W-:-:S02]  /*3100*/  FSEL R126, R53, -INF , !P4 ;  /* 0xff800000357e7808 */ /* 0x000fc40006000000 */
[----:B------:R-:W-:Y:S01]  /*3110*/  ISETP.GE.AND P5, PT, R34, R117, PT ;  /* 0x000000752200720c */ /* 0x000fe20003fa6270 */
[CC--:B-1----:R-:W-:Y:S01]  /*3120*/  FFMA.FTZ R46, R13.reuse, R0.reuse, R46 ;  /* 0x000000000d2e7223 */ /* 0x0c2fe2000001002e */
[----:B------:R-:W1:Y:S01]  /*3130*/  I2F R12, R32 ;  /* 0x00000020000c7306 */ /* 0x000e620000201400 */
[----:B------:R-:W-:Y:S01]  /*3140*/  ISETP.GE.AND P1, PT, R32, R123, PT ;  /* 0x0000007b2000720c */ /* 0x000fe20003f26270 */
[-C--:B------:R-:W-:Y:S01]  /*3150*/  FFMA.FTZ R44, R13, R0.reuse, R44 ;  /* 0x000000000d2c7223 */ /* 0x080fe2000001002c */
[-C--:B------:R-:W-:Y:S02]  /*3160*/  ISETP.GE.AND P4, PT, R30, R117.reuse, PT ;  /* 0x000000751e00720c */ /* 0x080fe40003f86270 */
[----:B------:R-:W-:Y:S02]  /*3170*/  FSEL R114, R52, -INF , !P6 ;  /* 0xff80000034727808 */ /* 0x000fe40007000000 */
[----:B------:R-:W-:Y:S01]  /*3180*/  FSEL R125, R54, -INF , !P2 ;  /* 0xff800000367d7808 */ /* 0x000fe20005000000 */
[----:B------:R-:W3:Y:S01]  /*3190*/  I2F R9, R8 ;  /* 0x0000000800097306 */ /* 0x000ee20000201400 */
[----:B------:R-:W-:Y:S01]  /*31a0*/  ISETP.GE.AND P6, PT, R32, R117, PT ;  /* 0x000000752000720c */ /* 0x000fe20003fc6270 */
[CC--:B--2---:R-:W-:Y:S01]  /*31b0*/  FFMA.FTZ R80, R11.reuse, R0.reuse, R80 ;  /* 0x000000000b507223 */ /* 0x0c4fe20000010050 */
[----:B------:R-:W-:Y:S01]  /*31c0*/  ISETP.GE.AND P2, PT, R30, R123, PT ;  /* 0x0000007b1e00720c */ /* 0x000fe20003f46270 */
[----:B------:R-:W-:Y:S01]  /*31d0*/  FFMA.FTZ R82, R11, R0, R82 ;  /* 0x000000000b527223 */ /* 0x000fe20000010052 */
[----:B------:R-:W-:-:S02]  /*31e0*/  FSEL R161, R50, -INF , !P5 ;  /* 0xff80000032a17808 */ /* 0x000fc40006800000 */
[----:B------:R-:W-:Y:S01]  /*31f0*/  FSEL R104, R46, -INF , !P4 ;  /* 0xff8000002e687808 */ /* 0x000fe20006000000 */
[CC--:B-1----:R-:W-:Y:S01]  /*3200*/  FFMA.FTZ R49, R12.reuse, R0.reuse, R49 ;  /* 0x000000000c317223 */ /* 0x0c2fe20000010031 */
[----:B------:R-:W-:Y:S01]  /*3210*/  FSEL R108, R45, -INF , !P0 ;  /* 0xff8000002d6c7808 */ /* 0x000fe20004000000 */
[-C--:B------:R-:W-:Y:S01]  /*3220*/  FFMA.FTZ R51, R12, R0.reuse, R51 ;  /* 0x000000000c337223 */ /* 0x080fe20000010033 */
[C---:B------:R-:W-:Y:S02]  /*3230*/  ISETP.GE.AND P5, PT, R10.reuse, R123, PT ;  /* 0x0000007b0a00720c */ /* 0x040fe40003fa6270 */
[----:B------:R-:W-:Y:S02]  /*3240*/  FSEL R170, R49, -INF , !P1 ;  /* 0xff80000031aa7808 */ /* 0x000fe40004800000 */
[----:B------:R-:W-:Y:S01]  /*3250*/  ISETP.GE.AND P1, PT, R10, R117, PT ;  /* 0x000000750a00720c */ /* 0x000fe20003f26270 */
[-C--:B------:R-:W-:Y:S01]  /*3260*/  FFMA.FTZ R10, R33, R0.reuse, R68 ;  /* 0x00000000210a7223 */ /* 0x080fe20000010044 */
[C---:B------:R-:W-:Y:S01]  /*3270*/  ISETP.GE.AND P4, PT, R8.reuse, R123, PT ;  /* 0x0000007b0800720c */ /* 0x040fe20003f86270 */
[-C--:B---3--:R-:W-:Y:S01]  /*3280*/  FFMA.FTZ R81, R9, R0.reuse, R81 ;  /* 0x0000000009517223 */ /* 0x088fe20000010051 */
[----:B------:R-:W-:Y:S01]  /*3290*/  BAR.SYNC.DEFER_BLOCKING 0x0 ;  /* 0x0000000000007b1d */ /* 0x000fe20000010000 */
[----:B------:R-:W-:Y:S01]  /*32a0*/  ISETP.GE.AND P0, PT, R8, R117, PT ;  /* 0x000000750800720c */ /* 0x000fe20003f06270 */
[-C--:B------:R-:W-:Y:S01]  /*32b0*/  FFMA.FTZ R8, R33, R0.reuse, R70 ;  /* 0x0000000021087223 */ /* 0x080fe20000010046 */
[----:B------:R-:W-:Y:S01]  /*32c0*/  FSEL R127, R51, -INF , !P6 ;  /* 0xff800000337f7808 */ /* 0x000fe20007000000 */
[----:B------:R-:W-:Y:S01]  /*32d0*/  FFMA.FTZ R83, R9, R0, R83 ;  /* 0x0000000009537223 */ /* 0x000fe20000010053 */
[----:B------:R-:W-:-:S02]  /*32e0*/  FSEL R109, R44, -INF , !P2 ;  /* 0xff8000002c6d7808 */ /* 0x000fc40005000000 */
        /* <DEDUP_REMOVED lines=81> */
.L_x_683:
[----:B------:R-:W-:Y:S05]  /*3800*/  BSYNC B0 ;  /* 0x0000000000007941 */ /* 0x000fea0003800000 */
.L_x_682:
[----:B------:R-:W0:Y:S02]  /*3810*/  LDGDEPBAR ;  /* 0x00000000000079af */ /* 0x000e240000000000 */
.L_x_681:
        /* <DEDUP_REMOVED lines=21> */
[----:B------:R-:W-:Y:S02]  /*3970*/  SHF.L.U32 R140, R4, 0x1, RZ ;  /* 0x00000001048c7819 */ /* 0x000fe400000006ff */
[----:B------:R-:W-:Y:S02]  /*3980*/  FMNMX.FTZ R3, R109, R12, !PT ;  /* 0x0000000c6d037209 */ /* 0x000fe40007810000 */
[----:B------:R-:W-:Y:S01]  /*3990*/  LEA R138, R7, R140, 0x1 ;  /* 0x0000008c078a7211 */ /* 0x000fe200078e08ff */
[----:B------:R-:W-:Y:S01]  /*39a0*/  LDSM.16.MT88.4 R92, [R140+0x8000] ;  /* 0x008000008c5c783b */ /* 0x000fe20000004200 */
[----:B------:R-:W-:-:S02]  /*39b0*/  FMNMX.FTZ R3, R108, R3, !PT ;  /* 0x000000036c037209 */ /* 0x000fc40007810000 */
[----:B------:R-:W-:Y:S01]  /*39c0*/  LEA R137, R5, R140, 0x1 ;  /* 0x0000008c05897211 */ /* 0x000fe200078e08ff */
[----:B------:R-:W-:Y:S01]  /*39d0*/  LDSM.16.MT88.4 R40, [R138+0x8000] ;  /* 0x008000008a28783b */ /* 0x000fe20000004200 */
[----:B------:R-:W-:Y:S02]  /*39e0*/  FMNMX.FTZ R12, R112, R3, !PT ;  /* 0x00000003700c7209 */ /* 0x000fe40007810000 */
[----:B------:R-:W-:Y:S01]  /*39f0*/  FMNMX.FTZ R3, R127, R2, !PT ;  /* 0x000000027f037209 */ /* 0x000fe20007810000 */
[----:B------:R-:W-:Y:S01]  /*3a00*/  LDSM.16.MT88.4 R64, [R140+0xa000] ;  /* 0x00a000008c40783b */ /* 0x000fe20000004200 */
[----:B------:R-:W-:Y:S02]  /*3a10*/  FMNMX.FTZ R11, R111, R12, !PT ;  /* 0x0000000c6f0b7209 */ /* 0x000fe40007810000 */
[----:B------:R-:W-:Y:S01]  /*3a20*/  FMNMX.FTZ R2, R104, R3, !PT ;  /* 0x0000000368027209 */ /* 0x000fe20007810000 */
[----:B------:R-:W-:Y:S01]  /*3a30*/  LDSM.16.MT88.4 R48, [R137+0x8000] ;  /* 0x008000008930783b */ /* 0x000fe20000004200 */
[----:B------:R-:W-:-:S02]  /*3a40*/  LEA R136, R5, R138, 0x1 ;  /* 0x0000008a05887211 */ /* 0x000fc400078e08ff */
[----:B------:R-:W-:Y:S01]  /*3a50*/  FMNMX.FTZ R3, R107, R2, !PT ;  /* 0x000000026b037209 */ /* 0x000fe20007810000 */
[----:B------:R-:W2:Y:S03]  /*3a60*/  SHFL.BFLY PT, R12, R11, 0x2, 0x1f ;  /* 0x0c401f000b0c7f89 */ /* 0x000ea600000e0000 */
[----:B-1----:R-:W-:Y:S01]  /*3a70*/  FMNMX.FTZ R14, R106, R3, !PT ;  /* 0x000000036a0e7209 */ /* 0x002fe20007810000 */
[----:B------:R-:W-:Y:S03]  /*3a80*/  LDSM.16.MT88.4 R56, [R136+0x8000] ;  /* 0x008000008838783b */ /* 0x000fe60000004200 */
[----:B------:R-:W-:Y:S01]  /*3a90*/  FMNMX.FTZ R14, R105, R14, !PT ;  /* 0x0000000e690e7209 */ /* 0x000fe20007810000 */
[----:B------:R-:W-:Y:S04]  /*3aa0*/  LDSM.16.MT88.4 R72, [R138+0xa000] ;  /* 0x00a000008a48783b */ /* 0x000fe80000004200 */
[----:B------:R-:W1:Y:S04]  /*3ab0*/  SHFL.BFLY PT, R9, R14, 0x2, 0x1f ;  /* 0x0c401f000e097f89 */ /* 0x000e6800000e0000 */
[----:B------:R-:W-:Y:S01]  /*3ac0*/  LDSM.16.MT88.4 R80, [R137+0xa000] ;  /* 0x00a000008950783b */ /* 0x000fe20000004200 */
[----:B--2---:R-:W-:-:S05]  /*3ad0*/  FMNMX.FTZ R12, R11, R12, !PT ;  /* 0x0000000c0b0c7209 */ /* 0x004fca0007810000 */
[----:B------:R-:W2:Y:S01]  /*3ae0*/  SHFL.BFLY PT, R3, R12, 0x1, 0x1f ;  /* 0x0c201f000c037f89 */ /* 0x000ea200000e0000 */
[----:B-1----:R-:W-:-:S05]  /*3af0*/  FMNMX.FTZ R9, R14, R9, !PT ;  /* 0x000000090e097209 */ /* 0x002fca0007810000 */
[----:B------:R-:W1:Y:S01]  /*3b00*/  SHFL.BFLY PT, R2, R9, 0x1, 0x1f ;  /* 0x0c201f0009027f89 */ /* 0x000e6200000e0000 */
[----:B--2---:R-:W-:-:S03]  /*3b10*/  FMNMX.FTZ R3, R12, R3, !PT ;  /* 0x000000030c037209 */ /* 0x004fc60007810000 */
[----:B------:R-:W-:Y:S01]  /*3b20*/  LDSM.16.MT88.4 R12, [R140+0x8800] ;  /* 0x008800008c0c783b */ /* 0x000fe20000004200 */
[C---:B------:R-:W-:Y:S01]  /*3b30*/  FSETP.NEU.FTZ.AND P0, PT, R3.reuse, -INF , PT ;  /* 0xff8000000300780b */ /* 0x040fe20003f1d000 */
[----:B------:R-:W-:-:S05]  /*3b40*/  FMUL.FTZ R113, R3, c[0x0][0x23c] ;  /* 0x00008f0003717a20 */ /* 0x000fca0000410000 */
[----:B------:R-:W-:Y:S02]  /*3b50*/  FSEL R113, R113, RZ, P0 ;  /* 0x000000ff71717208 */ /* 0x000fe40000000000 */
[----:B-1----:R-:W-:-:S03]  /*3b60*/  FMNMX.FTZ R2, R9, R2, !PT ;  /* 0x0000000209027209 */ /* 0x002fc60007810000 */
[--C-:B------:R-:W-:Y:S01]  /*3b70*/  FFMA.FTZ R101, R10, c[0x0][0x23c], -R113.reuse ;  /* 0x00008f000a657a23 */ /* 0x100fe20000010871 */
[C---:B------:R-:W-:Y:S01]  /*3b80*/  FSETP.NEU.FTZ.AND P0, PT, R2.reuse, -INF , PT ;  /* 0xff8000000200780b */ /* 0x040fe20003f1d000 */
[----:B------:R-:W-:Y:S02]  /*3b90*/  FMUL.FTZ R110, R2, c[0x0][0x23c] ;  /* 0x00008f00026e7a20 */ /* 0x000fe40000410000 */
[--C-:B------:R-:W-:Y:S02]  /*3ba0*/  FFMA.FTZ R100, R16, c[0x0][0x23c], -R113.reuse ;  /* 0x00008f0010647a23 */ /* 0x100fe40000010871 */
[--C-:B------:R-:W-:Y:S01]  /*3bb0*/  FFMA.FTZ R35, R24, c[0x0][0x23c], -R113.reuse ;  /* 0x00008f0018237a23 */ /* 0x100fe20000010871 */
[----:B------:R-:W-:Y:S01]  /*3bc0*/  FSEL R110, R110, RZ, P0 ;  /* 0x000000ff6e6e7208 */ /* 0x000fe20000000000 */
[--C-:B------:R-:W-:Y:S01]  /*3bd0*/  FFMA.FTZ R30, R26, c[0x0][0x23c], -R113.reuse ;  /* 0x00008f001a1e7a23 */ /* 0x100fe20000010871 */
[----:B------:R-:W-:Y:S01]  /*3be0*/  MUFU.EX2 R101, R101 ;  /* 0x0000006500657308 */ /* 0x000fe20000000800 */
[----:B------:R-:W-:-:S02]  /*3bf0*/  FFMA.FTZ R31, R28, c[0x0][0x23c], -R113 ;  /* 0x00008f001c1f7a23 */ /* 0x000fc40000010871 */
[--C-:B------:R-:W-:Y:S02]  /*3c00*/  FFMA.FTZ R103, R8, c[0x0][0x23c], -R110.reuse ;  /* 0x00008f0008677a23 */ /* 0x100fe4000001086e */
[--C-:B------:R-:W-:Y:S01]  /*3c10*/  FFMA.FTZ R102, R29, c[0x0][0x23c], -R110.reuse ;  /* 0x00008f001d667a23 */ /* 0x100fe2000001086e */
[----:B------:R-:W1:Y:S01]  /*3c20*/  LDSM.16.MT88.4 R8, [R138+0x8800] ;  /* 0x008800008a08783b */ /* 0x000e620000004200 */
[--C-:B------:R-:W-:Y:S01]  /*3c30*/  FFMA.FTZ R34, R25, c[0x0][0x23c], -R110.reuse ;  /* 0x00008f0019227a23 */ /* 0x100fe2000001086e */
[----:B------:R-:W2:Y:S01]  /*3c40*/  MUFU.EX2 R100, R100 ;  /* 0x0000006400647308 */ /* 0x000ea20000000800 */
[----:B------:R-:W-:Y:S02]  /*3c50*/  FFMA.FTZ R33, R27, c[0x0][0x23c], -R110 ;  /* 0x00008f001b217a23 */ /* 0x000fe4000001086e */
[--C-:B------:R-:W-:Y:S02]  /*3c60*/  FFMA.FTZ R28, R18, c[0x0][0x23c], -R113.reuse ;  /* 0x00008f00121c7a23 */ /* 0x100fe40000010871 */
[----:B------:R-:W-:-:S02]  /*3c70*/  FFMA.FTZ R29, R20, c[0x0][0x23c], -R113 ;  /* 0x00008f00141d7a23 */ /* 0x000fc40000010871 */
[--C-:B------:R-:W-:Y:S01]  /*3c80*/  FFMA.FTZ R24, R6, c[0x0][0x23c], -R113.reuse ;  /* 0x00008f0006187a23 */ /* 0x100fe20000010871 */
[----:B------:R-:W-:Y:S01]  /*3c90*/  MUFU.EX2 R35, R35 ;  /* 0x0000002300237308 */ /* 0x000fe20000000800 */
[--C-:B------:R-:W-:Y:S02]  /*3ca0*/  FFMA.FTZ R32, R17, c[0x0][0x23c], -R110.reuse ;  /* 0x00008f0011207a23 */ /* 0x100fe4000001086e */
[--C-:B------:R-:W-:Y:S02]  /*3cb0*/  FFMA.FTZ R27, R19, c[0x0][0x23c], -R110.reuse ;  /* 0x00008f00131b7a23 */ /* 0x100fe4000001086e */
[--C-:B------:R-:W-:Y:S01]  /*3cc0*/  FFMA.FTZ R26, R21, c[0x0][0x23c], -R110.reuse ;  /* 0x00008f00151a7a23 */ /* 0x100fe2000001086e */
[----:B------:R-:W-:Y:S01]  /*3cd0*/  LDSM.16.MT88.4 R16, [R137+0x8800] ;  /* 0x008800008910783b */ /* 0x000fe20000004200 */
[----:B------:R-:W-:Y:S01]  /*3ce0*/  FFMA.FTZ R25, R23, c[0x0][0x23c], -R110 ;  /* 0x00008f0017197a23 */ /* 0x000fe2000001086e */
[----:B------:R-:W3:Y:S01]  /*3cf0*/  MUFU.EX2 R30, R30 ;  /* 0x0000001e001e7308 */ /* 0x000ee20000000800 */
[----:B--2---:R-:W-:Y:S01]  /*3d00*/  F2FP.PACK_AB R84, R100, R101 ;  /* 0x000000656454723e */ /* 0x004fe200000000ff */
[----:B------:R-:W-:Y:S01]  /*3d10*/  LDSM.16.MT88.4 R20, [R136+0x8800] ;  /* 0x008800008814783b */ /* 0x000fe20000004200 */
        /* <DEDUP_REMOVED lines=8> */
[----:B------:R-:W2:Y:S01]  /*3da0*/  MUFU.EX2 R102, R102 ;  /* 0x0000006600667308 */ /* 0x000ea20000000800 */
[----:B---3--:R-:W-:Y:S01]  /*3db0*/  F2FP.PACK_AB R86, R30, R35 ;  /* 0x000000231e56723e */ /* 0x008fe200000000ff */
[----:B------:R-:W-:-:S02]  /*3dc0*/  FFMA.FTZ R111, R111, c[0x0][0x23c], -R113 ;  /* 0x00008f006f6f7a23 */ /* 0x000fc40000010871 */
[--C-:B------:R-:W-:Y:S02]  /*3dd0*/  FFMA.FTZ R104, R104, c[0x0][0x23c], -R110.reuse ;  /* 0x00008f0068687a23 */ /* 0x100fe4000001086e */
[--C-:B------:R-:W-:Y:S02]  /*3de0*/  FFMA.FTZ R107, R107, c[0x0][0x23c], -R110.reuse ;  /* 0x00008f006b6b7a23 */ /* 0x100fe4000001086e */
[----:B------:R-:W-:Y:S01]  /*3df0*/  MUFU.EX2 R34, R34 ;  /* 0x0000002200227308 */ /* 0x000fe20000000800 */
[----:B------:R-:W-:Y:S02]  /*3e00*/  FFMA.FTZ R106, R106, c[0x0][0x23c], -R110 ;  /* 0x00008f006a6a7a23 */ /* 0x000fe4000001086e */
[----:B------:R-:W-:-:S04]  /*3e10*/  FADD.FTZ R100, R101, R100 ;  /* 0x0000006465647221 */ /* 0x000fc80000010000 */
[----:B------:R-:W-:Y:S01]  /*3e20*/  FADD.FTZ R35, R35, R100 ;  /* 0x0000006423237221 */ /* 0x000fe20000010000 */
[----:B------:R-:W3:Y:S01]  /*3e30*/  MUFU.EX2 R33, R33 ;  /* 0x0000002100217308 */ /* 0x000ee20000000800 */
[----:B--2---:R-:W-:Y:S01]  /*3e40*/  F2FP.PACK_AB R85, R102, R103 ;  /* 0x000000676655723e */ /* 0x004fe200000000ff */
[----:B------:R-:W-:Y:S02]  /*3e50*/  FADD.FTZ R103, R103, R102 ;  /* 0x0000006667677221 */ /* 0x000fe40000010000 */
[----:B------:R-:W-:-:S04]  /*3e60*/  FADD.FTZ R30, R30, R35 ;  /* 0x000000231e1e7221 */ /* 0x000fc80000010000 */
[----:B------:R-:W-:Y:S01]  /*3e70*/  MUFU.EX2 R31, R31 ;  /* 0x0000001f001f7308 */ /* 0x000fe20000000800 */
[----:B---3--:R-:W-:-:S07]  /*3e80*/  F2FP.PACK_AB R87, R33, R34 ;  /* 0x000000222157723e */ /* 0x008fce00000000ff */
[----:B------:R-:W2:Y:S01]  /*3e90*/  MUFU.EX2 R28, R28 ;  /* 0x0000001c001c7308 */ /* 0x000ea20000000800 */
[----:B------:R-:W-:-:S04]  /*3ea0*/  FADD.FTZ R34, R34, R103 ;  /* 0x0000006722227221 */ /* 0x000fc80000010000 */
[----:B------:R-:W-:Y:S01]  /*3eb0*/  FADD.FTZ R33, R33, R34 ;  /* 0x0000002221217221 */ /* 0x000fe20000010000 */
[C---:B------:R-:W-:Y:S02]  /*3ec0*/  HMMA.16816.F32 R36, R84.reuse, R40, RZ ;  /* 0x000000285424723c */ /* 0x040fe400000018ff */
[----:B------:R-:W-:Y:S06]  /*3ed0*/  MUFU.EX2 R29, R29 ;  /* 0x0000001d001d7308 */ /* 0x000fec0000000800 */
[----:B------:R-:W-:Y:S02]  /*3ee0*/  HMMA.16816.F32 R40, R84, R42, RZ ;  /* 0x0000002a5428723c */ /* 0x000fe400000018ff */
[----:B------:R-:W3:Y:S01]  /*3ef0*/  MUFU.EX2 R24, R24 ;  /* 0x0000001800187308 */ /* 0x000ee20000000800 */
[----:B--2---:R-:W-:Y:S01]  /*3f00*/  F2FP.PACK_AB R4, R28, R31 ;  /* 0x0000001f1c04723e */ /* 0x004fe200000000ff */
[----:B------:R-:W-:-:S04]  /*3f10*/  FADD.FTZ R31, R31, R30 ;  /* 0x0000001e1f1f7221 */ /* 0x000fc80000010000 */
[C---:B------:R-:W-:Y:S01]  /*3f20*/  HMMA.16816.F32 R96, R84.reuse, R92, RZ ;  /* 0x0000005c5460723c */ /* 0x040fe200000018ff */
[----:B------:R-:W-:Y:S01]  /*3f30*/  FADD.FTZ R28, R28, R31 ;  /* 0x0000001f1c1c7221 */ /* 0x000fe20000010000 */
[----:B------:R-:W-:Y:S06]  /*3f40*/  MUFU.EX2 R32, R32 ;  /* 0x0000002000207308 */ /* 0x000fec0000000800 */
[----:B------:R-:W-:Y:S02]  /*3f50*/  HMMA.16816.F32 R92, R84, R94, RZ ;  /* 0x0000005e545c723c */ /* 0x000fe400000018ff */
[----:B------:R-:W2:Y:S01]  /*3f60*/  MUFU.EX2 R27, R27 ;  /* 0x0000001b001b7308 */ /* 0x000ea20000000800 */
[----:B---3--:R-:W-:Y:S01]  /*3f70*/  F2FP.PACK_AB R6, R24, R29 ;  /* 0x0000001d1806723e */ /* 0x008fe200000000ff */
[----:B------:R-:W-:-:S04]  /*3f80*/  FADD.FTZ R29, R29, R28 ;  /* 0x0000001c1d1d7221 */ /* 0x000fc80000010000 */
[C---:B------:R-:W-:Y:S01]  /*3f90*/  HMMA.16816.F32 R60, R84.reuse, R64, RZ ;  /* 0x00000040543c723c */ /* 0x040fe200000018ff */
[----:B------:R-:W-:Y:S01]  /*3fa0*/  FADD.FTZ R29, R24, R29 ;  /* 0x0000001d181d7221 */ /* 0x000fe20000010000 */
        /* <DEDUP_REMOVED lines=8> */
[----:B------:R-:W-:Y:S01]  /*4030*/  HMMA.16816.F32 R48, R84, R50, RZ ;  /* 0x000000325430723c */ /* 0x000fe200000018ff */
[----:B---3--:R-:W-:Y:S01]  /*4040*/  F2FP.PACK_AB R7, R25, R26 ;  /* 0x0000001a1907723e */ /* 0x008fe200000000ff */
[----:B------:R-:W2:Y:S01]  /*4050*/  MUFU.EX2 R115, R115 ;  /* 0x0000007300737308 */ /* 0x000ea20000000800 */
[----:B------:R-:W-:-:S05]  /*4060*/  FADD.FTZ R26, R26, R27 ;  /* 0x0000001b1a1a7221 */ /* 0x000fca0000010000 */
[----:B------:R-:W-:Y:S01]  /*4070*/  HMMA.16816.F32 R52, R84, R56, RZ ;  /* 0x000000385434723c */ /* 0x000fe200000018ff */
[----:B------:R-:W-:Y:S01]  /*4080*/  FADD.FTZ R26, R25, R26 ;  /* 0x0000001a191a7221 */ /* 0x000fe20000010000 */
[----:B------:R-:W-:Y:S06]  /*4090*/  MUFU.EX2 R114, R114 ;  /* 0x0000007200727308 */ /* 0x000fec0000000800 */
[C---:B-1----:R-:W-:Y:S02]  /*40a0*/  HMMA.16816.F32 R36, R4.reuse, R8, R36 ;  /* 0x000000080424723c */ /* 0x042fe40000001824 */
[----:B------:R-:W-:Y:S06]  /*40b0*/  MUFU.EX2 R125, R125 ;  /* 0x0000007d007d7308 */ /* 0x000fec0000000800 */
[C---:B------:R-:W-:Y:S01]  /*40c0*/  HMMA.16816.F32 R40, R4.reuse, R10, R40 ;  /* 0x0000000a0428723c */ /* 0x040fe20000001828 */
[----:B------:R-:W1:Y:S01]  /*40d0*/  LDSM.16.MT88.4 R8, [R140+0xa800] ;  /* 0x00a800008c08783b */ /* 0x000e620000004200 */
[----:B------:R-:W-:Y:S06]  /*40e0*/  MUFU.EX2 R109, R109 ;  /* 0x0000006d006d7308 */ /* 0x000fec0000000800 */
[C---:B------:R-:W-:Y:S02]  /*40f0*/  HMMA.16816.F32 R96, R4.reuse, R12, R96 ;  /* 0x0000000c0460723c */ /* 0x040fe40000001860 */
[----:B------:R-:W-:Y:S06]  /*4100*/  MUFU.EX2 R108, R108 ;  /* 0x0000006c006c7308 */ /* 0x000fec0000000800 */
[----:B------:R-:W-:Y:S01]  /*4110*/  HMMA.16816.F32 R92, R4, R14, R92 ;  /* 0x0000000e045c723c */ /* 0x000fe2000000185c */
[----:B------:R-:W3:Y:S01]  /*4120*/  LDSM.16.MT88.4 R12, [R136+0xa000] ;  /* 0x00a00000880c783b */ /* 0x000ee20000004200 */
[----:B------:R-:W-:Y:S06]  /*4130*/  MUFU.EX2 R112, R112 ;  /* 0x0000007000707308 */ /* 0x000fec0000000800 */
[C---:B------:R-:W-:Y:S02]  /*4140*/  HMMA.16816.F32 R68, R84.reuse, R72, RZ ;  /* 0x000000485444723c */ /* 0x040fe400000018ff */
[----:B------:R-:W-:Y:S06]  /*4150*/  MUFU.EX2 R111, R111 ;  /* 0x0000006f006f7308 */ /* 0x000fec0000000800 */
[C---:B------:R-:W-:Y:S02]  /*4160*/  HMMA.16816.F32 R76, R84.reuse, R80, RZ ;  /* 0x00000050544c723c */ /* 0x040fe400000018ff */
[----:B------:R-:W-:Y:S06]  /*4170*/  MUFU.EX2 R104, R104 ;  /* 0x0000006800687308 */ /* 0x000fec0000000800 */
[----:B------:R-:W-:Y:S02]  /*4180*/  HMMA.16816.F32 R56, R84, R58, RZ ;  /* 0x0000003a5438723c */ /* 0x000fe400000018ff */
[----:B------:R-:W-:Y:S06]  /*4190*/  MUFU.EX2 R107, R107 ;  /* 0x0000006b006b7308 */ /* 0x000fec0000000800 */
[C---:B-1----:R-:W-:Y:S02]  /*41a0*/  HMMA.16816.F32 R60, R4.reuse, R8, R60 ;  /* 0x00000008043c723c */ /* 0x042fe4000000183c */
[----:B------:R-:W-:Y:S06]  /*41b0*/  MUFU.EX2 R106, R106 ;  /* 0x0000006a006a7308 */ /* 0x000fec0000000800 */
[----:B------:R-:W-:Y:S01]  /*41c0*/  HMMA.16816.F32 R64, R4, R10, R64 ;  /* 0x0000000a0440723c */ /* 0x000fe20000001840 */
[----:B------:R-:W1:Y:S07]  /*41d0*/  LDSM.16.MT88.4 R8, [R136+0xa800] ;  /* 0x00a800008808783b */ /* 0x000e6e0000004200 */
[C---:B------:R-:W-:Y:S08]  /*41e0*/  HMMA.16816.F32 R72, R84.reuse, R74, RZ ;  /* 0x0000004a5448723c */ /* 0x040ff000000018ff */
[C---:B------:R-:W-:Y:S08]  /*41f0*/  HMMA.16816.F32 R80, R84.reuse, R82, RZ ;  /* 0x000000525450723c */ /* 0x040ff000000018ff */
[C---:B---3--:R-:W-:Y:S08]  /*4200*/  HMMA.16816.F32 R88, R84.reuse, R12, RZ ;  /* 0x0000000c5458723c */ /* 0x048ff000000018ff */
[----:B------:R-:W-:Y:S01]  /*4210*/  HMMA.16816.F32 R84, R84, R14, RZ ;  /* 0x0000000e5454723c */ /* 0x000fe200000018ff */
[----:B------:R-:W3:Y:S07]  /*4220*/  LDSM.16.MT88.4 R12, [R137+0xa800] ;  /* 0x00a80000890c783b */ /* 0x000eee0000004200 */
[C---:B------:R-:W-:Y:S08]  /*4230*/  HMMA.16816.F32 R44, R4.reuse, R16, R44 ;  /* 0x00000010042c723c */ /* 0x040ff0000000182c */
[C---:B------:R-:W-:Y:S01]  /*4240*/  HMMA.16816.F32 R48, R4.reuse, R18, R48 ;  /* 0x000000120430723c */ /* 0x040fe20000001830 */
[----:B------:R-:W4:Y:S07]  /*4250*/  LDSM.16.MT88.4 R16, [R138+0xa800] ;  /* 0x00a800008a10783b */ /* 0x000f2e0000004200 */
[C---:B-1----:R-:W-:Y:S08]  /*4260*/  HMMA.16816.F32 R88, R4.reuse, R8, R88 ;  /* 0x000000080458723c */ /* 0x042ff00000001858 */
[C---:B------:R-:W-:Y:S01]  /*4270*/  HMMA.16816.F32 R84, R4.reuse, R10, R84 ;  /* 0x0000000a0454723c */ /* 0x040fe20000001854 */
[----:B------:R-:W1:Y:S07]  /*4280*/  LDSM.16.MT88.4 R8, [R140+0x9000] ;  /* 0x009000008c08783b */ /* 0x000e6e0000004200 */
[C---:B------:R-:W-:Y:S07]  /*4290*/  HMMA.16816.F32 R52, R4.reuse, R20, R52 ;  /* 0x000000140434723c */ /* 0x040fee0000001834 */
[----:B------:R-:W-:Y:S01]  /*42a0*/  FFMA.FTZ R21, R170, c[0x0][0x23c], -R113 ;  /* 0x00008f00aa157a23 */ /* 0x000fe20000010871 */
[----:B------:R-:W-:Y:S01]  /*42b0*/  HMMA.16816.F32 R56, R4, R22, R56 ;  /* 0x000000160438723c */ /* 0x000fe20000001838 */
[----:B------:R-:W-:-:S04]  /*42c0*/  FFMA.FTZ R20, R127, c[0x0][0x23c], -R110 ;  /* 0x00008f007f147a23 */ /* 0x000fc8000001086e */
[----:B------:R-:W-:Y:S02]  /*42d0*/  MUFU.EX2 R21, R21 ;  /* 0x0000001500157308 */ /* 0x000fe40000000800 */
[--C-:B------:R-:W-:Y:S01]  /*42e0*/  FFMA.FTZ R22, R169, c[0x0][0x23c], -R110.reuse ;  /* 0x00008f00a9167a23 */ /* 0x100fe2000001086e */
[C---:B---3--:R-:W-:Y:S01]  /*42f0*/  HMMA.16816.F32 R76, R4.reuse, R12, R76 ;  /* 0x0000000c044c723c */ /* 0x048fe2000000184c */
[--C-:B------:R-:W-:Y:S02]  /*4300*/  FFMA.FTZ R23, R161, c[0x0][0x23c], -R110.reuse ;  /* 0x00008f00a1177a23 */ /* 0x100fe4000001086e */
[----:B------:R-:W-:Y:S02]  /*4310*/  FFMA.FTZ R161, R105, c[0x0][0x23c], -R110 ;  /* 0x00008f0069a17a23 */ /* 0x000fe4000001086e */
[----:B------:R-:W3:Y:S03]  /*4320*/  MUFU.EX2 R22, R22 ;  /* 0x0000001600167308 */ /* 0x000ee60000000800 */
[C---:B----4-:R-:W-:Y:S05]  /*4330*/  HMMA.16816.F32 R68, R4.reuse, R16, R68 ;  /* 0x000000100444723c */ /* 0x050fea0000001844 */
[----:B------:R-:W-:Y:S03]  /*4340*/  MUFU.EX2 R23, R23 ;  /* 0x0000001700177308 */ /* 0x000fe60000000800 */
[C---:B------:R-:W-:Y:S01]  /*4350*/  HMMA.16816.F32 R72, R4.reuse, R18, R72 ;  /* 0x000000120448723c */ /* 0x040fe20000001848 */
[----:B------:R-:W4:Y:S04]  /*4360*/  LDSM.16.MT88.4 R16, [R136+0x9000] ;  /* 0x009000008810783b */ /* 0x000f280000004200 */
[----:B------:R-:W5:Y:S03]  /*4370*/  MUFU.EX2 R20, R20 ;  /* 0x0000001400147308 */ /* 0x000f660000000800 */
[----:B------:R-:W-:Y:S01]  /*4380*/  HMMA.16816.F32 R80, R4, R14, R80 ;  /* 0x0000000e0450723c */ /* 0x000fe20000001850 */
[----:B------:R-:W4:Y:S04]  /*4390*/  LDSM.16.MT88.4 R12, [R138+0x9000] ;  /* 0x009000008a0c783b */ /* 0x000f280000004200 */
[----:B------:R-:W4:Y:S02]  /*43a0*/  MUFU.EX2 R161, R161 ;  /* 0x000000a100a17308 */ /* 0x000f240000000800 */
[----:B--2---:R-:W-:Y:S01]  /*43b0*/  F2FP.PACK_AB R4, R115, R124 ;  /* 0x0000007c7304723e */ /* 0x004fe200000000ff */
[----:B------:R-:W-:Y:S01]  /*43c0*/  FADD.FTZ R124, R124, R29 ;  /* 0x0000001d7c7c7221 */ /* 0x000fe20000010000 */
[----:B---3--:R-:W-:Y:S01]  /*43d0*/  F2FP.PACK_AB R5, R22, R125 ;  /* 0x0000007d1605723e */ /* 0x008fe200000000ff */
[----:B------:R-:W-:Y:S01]  /*43e0*/  FADD.FTZ R125, R125, R26 ;  /* 0x0000001a7d7d7221 */ /* 0x000fe20000010000 */
[----:B------:R-:W-:Y:S01]  /*43f0*/  F2FP.PACK_AB R6, R21, R114 ;  /* 0x000000721506723e */ /* 0x000fe200000000ff */
[----:B------:R-:W-:Y:S01]  /*4400*/  FADD.FTZ R115, R115, R124 ;  /* 0x0000007c73737221 */ /* 0x000fe20000010000 */
[----:B-----5:R-:W-:Y:S01]  /*4410*/  F2FP.PACK_AB R7, R20, R23 ;  /* 0x000000171407723e */ /* 0x020fe200000000ff */
[----:B------:R-:W-:-:S02]  /*4420*/  FADD.FTZ R22, R22, R125 ;  /* 0x0000007d16167221 */ /* 0x000fc40000010000 */
[----:B------:R-:W-:Y:S02]  /*4430*/  FADD.FTZ R114, R114, R115 ;  /* 0x0000007372727221 */ /* 0x000fe40000010000 */
[----:B------:R-:W-:Y:S02]  /*4440*/  FADD.FTZ R23, R23, R22 ;  /* 0x0000001617177221 */ /* 0x000fe40000010000 */
[----:B-1----:R-:W-:Y:S01]  /*4450*/  HMMA.16816.F32 R96, R4, R8, R96 ;  /* 0x000000080460723c */ /* 0x002fe20000001860 */
[----:B------:R-:W-:Y:S02]  /*4460*/  FADD.FTZ R114, R21, R114 ;  /* 0x0000007215727221 */ /* 0x000fe40000010000 */
[----:B------:R-:W-:-:S05]  /*4470*/  FADD.FTZ R23, R20, R23 ;  /* 0x0000001714177221 */ /* 0x000fca0000010000 */
[C---:B------:R-:W-:Y:S01]  /*4480*/  HMMA.16816.F32 R92, R4.reuse, R10, R92 ;  /* 0x0000000a045c723c */ /* 0x040fe2000000185c */
[----:B------:R-:W1:Y:S07]  /*4490*/  LDSM.16.MT88.4 R8, [R137+0x9000] ;  /* 0x009000008908783b */ /* 0x000e6e0000004200 */
[C---:B----4-:R-:W-:Y:S08]  /*44a0*/  HMMA.16816.F32 R52, R4.reuse, R16, R52 ;  /* 0x000000100434723c */ /* 0x050ff00000001834 */
[C---:B------:R-:W-:Y:S08]  /*44b0*/  HMMA.16816.F32 R36, R4.reuse, R12, R36 ;  /* 0x0000000c0424723c */ /* 0x040ff00000001824 */
[C---:B------:R-:W-:Y:S01]  /*44c0*/  HMMA.16816.F32 R40, R4.reuse, R14, R40 ;  /* 0x0000000e0428723c */ /* 0x040fe20000001828 */
[----:B------:R-:W2:Y:S07]  /*44d0*/  LDSM.16.MT88.4 R12, [R140+0xb000] ;  /* 0x00b000008c0c783b */ /* 0x000eae0000004200 */
[C---:B------:R-:W-:Y:S01]  /*44e0*/  HMMA.16816.F32 R56, R4.reuse, R18, R56 ;  /* 0x000000120438723c */ /* 0x040fe20000001838 */
[----:B------:R-:W-:Y:S07]  /*44f0*/  LDSM.16.MT88.4 R16, [R137+0x9800] ;  /* 0x009800008910783b */ /* 0x000fee0000004200 */
        /* <DEDUP_REMOVED lines=10> */
[C---:B------:R-:W-:Y:S01]  /*45a0*/  HMMA.16816.F32 R80, R4.reuse, R14, R80 ;  /* 0x0000000e0450723c */ /* 0x040fe20000001850 */
[----:B------:R-:W2:Y:S07]  /*45b0*/  LDSM.16.MT88.4 R12, [R140+0x9800] ;  /* 0x009800008c0c783b */ /* 0x000eae0000004200 */
        /* <DEDUP_REMOVED lines=83> */
[----:B------:R-:W-:Y:S01]  /*4af0*/  @!P0 LEA R20, P2, R5, c[0x0][0x170], 0x1 ;  /* 0x00005c0005148a11 */ /* 0x000fe200078408ff */
        /* <DEDUP_REMOVED lines=28> */
[----:B-1----:R-:W-:Y:S04]  /*4cc0*/  LDSM.16.M88.4 R16, [R146] ;  /* 0x000000009210783b */ /* 0x002fe80000000200 */
[----:B--2---:R-:W3:Y:S04]  /*4cd0*/  LDSM.16.M88.4 R8, [R145+0x4000] ;  /* 0x004000009108783b */ /* 0x004ee80000000200 */
[----:B------:R-:W1:Y:S04]  /*4ce0*/  LDSM.16.M88.4 R32, [R145+0x4800] ;  /* 0x004800009120783b */ /* 0x000e680000000200 */
[----:B------:R-:W4:Y:S04]  /*4cf0*/  LDSM.16.M88.4 R24, [R145+0x5000] ;  /* 0x005000009118783b */ /* 0x000f280000000200 */
[----:B------:R-:W5:Y:S04]  /*4d00*/  LDSM.16.M88.4 R108, [R145+0x5800] ;  /* 0x00580000916c783b */ /* 0x000f680000000200 */
[----:B------:R-:W-:Y:S04]  /*4d10*/  LDSM.16.M88.4 R100, [R144] ;  /* 0x000000009064783b */ /* 0x000fe80000000200 */
[----:B------:R-:W2:Y:S04]  /*4d20*/  LDSM.16.M88.4 R104, [R143] ;  /* 0x000000008f68783b */ /* 0x000ea80000000200 */
[----:B------:R-:W2:Y:S04]  /*4d30*/  LDSM.16.M88.4 R112, [R135] ;  /* 0x000000008770783b */ /* 0x000ea80000000200 */
[----:B------:R-:W0:Y:S01]  /*4d40*/  LDGDEPBAR ;  /* 0x00000000000079af */ /* 0x000e220000000000 */
[C---:B---3--:R-:W-:Y:S08]  /*4d50*/  HMMA.16816.F32 R12, R16.reuse, R8, RZ ;  /* 0x00000008100c723c */ /* 0x048ff000000018ff */
[C---:B------:R-:W-:Y:S08]  /*4d60*/  HMMA.16816.F32 R8, R16.reuse, R10, RZ ;  /* 0x0000000a1008723c */ /* 0x040ff000000018ff */
[C---:B-1----:R-:W-:Y:S08]  /*4d70*/  HMMA.16816.F32 R4, R16.reuse, R32, RZ ;  /* 0x000000201004723c */ /* 0x042ff000000018ff */
[C---:B----4-:R-:W-:Y:S08]  /*4d80*/  HMMA.16816.F32 R28, R16.reuse, R24, RZ ;  /* 0x00000018101c723c */ /* 0x050ff000000018ff */
[C---:B------:R-:W-:Y:S08]  /*4d90*/  HMMA.16816.F32 R32, R16.reuse, R34, RZ ;  /* 0x000000221020723c */ /* 0x040ff000000018ff */
[C---:B------:R-:W-:Y:S08]  /*4da0*/  HMMA.16816.F32 R24, R16.reuse, R26, RZ ;  /* 0x0000001a1018723c */ /* 0x040ff000000018ff */
[C---:B-----5:R-:W-:Y:S08]  /*4db0*/  HMMA.16816.F32 R20, R16.reuse, R108, RZ ;  /* 0x0000006c1014723c */ /* 0x060ff000000018ff */
[----:B------:R-:W-:Y:S01]  /*4dc0*/  HMMA.16816.F32 R16, R16, R110, RZ ;  /* 0x0000006e1010723c */ /* 0x000fe200000018ff */
[----:B------:R-:W1:Y:S07]  /*4dd0*/  LDSM.16.M88.4 R108, [R134] ;  /* 0x00000000866c783b */ /* 0x000e6e0000000200 */
[C---:B--2---:R-:W-:Y:S08]  /*4de0*/  HMMA.16816.F32 R12, R100.reuse, R104, R12 ;  /* 0x00000068640c723c */ /* 0x044ff0000000180c */
        /* <DEDUP_REMOVED lines=78> */
[C---:B------:R-:W-:Y:S08]  /*52d0*/  HMMA.16816.F32 R32, R108.reuse, R114, R32 ;  /* 0x000000726c20723c */ /* 0x040ff00000001820 */
[C---:B-1----:R-:W-:Y:S08]  /*52e0*/  HMMA.16816.F32 R12, R108.reuse, R100, R12 ;  /* 0x000000646c0c723c */ /* 0x042ff0000000180c */
[----:B------:R-:W-:Y:S01]  /*52f0*/  HMMA.16816.F32 R8, R108, R102, R8 ;  /* 0x000000666c08723c */ /* 0x000fe20000001808 */
[----:B------:R-:W1:Y:S01]  /*5300*/  LDSM.16.M88.4 R100, [R132+0x3800] ;  /* 0x003800008464783b */ /* 0x000e620000000200 */
[----:B------:R-:W-:-:S06]  /*5310*/  DEPBAR.LE SB0, 0x0 ;  /* 0x000080000000791a */ /* 0x000fcc0000000000 */
[C---:B---3--:R-:W-:Y:S08]  /*5320*/  HMMA.16816.F32 R28, R108.reuse, R104, R28 ;  /* 0x000000686c1c723c */ /* 0x048ff0000000181c */
[C---:B------:R-:W-:Y:S08]  /*5330*/  HMMA.16816.F32 R24, R108.reuse, R106, R24 ;  /* 0x0000006a6c18723c */ /* 0x040ff00000001818 */
[C---:B-1----:R-:W-:Y:S08]  /*5340*/  HMMA.16816.F32 R20, R108.reuse, R100, R20 ;  /* 0x000000646c14723c */ /* 0x042ff00000001814 */
[----:B------:R-:W-:Y:S07]  /*5350*/  HMMA.16816.F32 R16, R108, R102, R16 ;  /* 0x000000666c10723c */ /* 0x000fee0000001810 */
[----:B------:R-:W-:-:S05]  /*5360*/  IMAD R108, R122, 0x40, R153 ;  /* 0x000000407a6c7824 */ /* 0x000fca00078e0299 */
[C---:B------:R-:W-:Y:S02]  /*5370*/  IADD3 R106, R108.reuse, 0x1, RZ ;  /* 0x000000016c6a7810 */ /* 0x040fe40007ffe0ff */
[C---:B------:R-:W-:Y:S02]  /*5380*/  IADD3 R102, R108.reuse, 0x8, RZ ;  /* 0x000000086c667810 */ /* 0x040fe40007ffe0ff */
[----:B------:R-:W1:Y:S01]  /*5390*/  I2F R100, R106 ;  /* 0x0000006a00647306 */ /* 0x000e620000201400 */
[----:B------:R-:W-:Y:S01]  /*53a0*/  IADD3 R104, R108, 0x9, RZ ;  /* 0x000000096c687810 */ /* 0x000fe20007ffe0ff */
[----:B------:R-:W-:Y:S01]  /*53b0*/  BAR.SYNC.DEFER_BLOCKING 0x0 ;  /* 0x0000000000007b1d */ /* 0x000fe20000010000 */
[-C--:B------:R-:W-:Y:S02]  /*53c0*/  ISETP.GE.AND P5, PT, R106, R123.reuse, PT ;  /* 0x0000007b6a00720c */ /* 0x080fe40003fa6270 */
[C---:B------:R-:W-:Y:S02]  /*53d0*/  ISETP.GE.AND P2, PT, R102.reuse, R123, PT ;  /* 0x0000007b6600720c */ /* 0x040fe40003f46270 */
[----:B------:R-:W-:Y:S01]  /*53e0*/  ISETP.GE.AND P6, PT, R102, R117, PT ;  /* 0x000000756600720c */ /* 0x000fe20003fc6270 */
[----:B------:R-:W2:Y:S01]  /*53f0*/  I2F R103, R102 ;  /* 0x0000006600677306 */ /* 0x000ea20000201400 */
[----:B------:R-:W-:-:S02]  /*5400*/  ISETP.GE.AND P4, PT, R104, R123, PT ;  /* 0x0000007b6800720c */ /* 0x000fc40003f86270 */
[-C--:B------:R-:W-:Y:S01]  /*5410*/  ISETP.GE.AND P3, PT, R106, R117.reuse, PT ;  /* 0x000000756a00720c */ /* 0x080fe20003f66270 */
[CC--:B-1----:R-:W-:Y:S02]  /*5420*/  FFMA.FTZ R101, R100.reuse, R0.reuse, R13 ;  /* 0x0000000064657223 */ /* 0x0c2fe4000001000d */
[-C--:B------:R-:W-:Y:S02]  /*5430*/  FFMA.FTZ R13, R100, R0.reuse, R15 ;  /* 0x00000000640d7223 */ /* 0x080fe4000001000f */
[----:B------:R1:W3:Y:S01]  /*5440*/  I2F R100, R104 ;  /* 0x0000006800647306 */ /* 0x0002e20000201400 */
[----:B------:R-:W-:Y:S02]  /*5450*/  FSEL R15, R101, -INF , !P5 ;  /* 0xff800000650f7808 */ /* 0x000fe40006800000 */
[----:B------:R-:W-:Y:S01]  /*5460*/  ISETP.GE.AND P5, PT, R104, R117, PT ;  /* 0x000000756800720c */ /* 0x000fe20003fa6270 */
[CC--:B--2---:R-:W-:Y:S01]  /*5470*/  FFMA.FTZ R176, R103.reuse, R0.reuse, R10 ;  /* 0x0000000067b07223 */ /* 0x0c4fe2000001000a */
[----:B------:R-:W-:Y:S01]  /*5480*/  IADD3 R102, R108, 0x10, RZ ;  /* 0x000000106c667810 */ /* 0x000fe20007ffe0ff */
[----:B------:R-:W-:Y:S01]  /*5490*/  FFMA.FTZ R105, R103, R0, R8 ;  /* 0x0000000067697223 */ /* 0x000fe20000010008 */
[----:B------:R-:W-:-:S02]  /*54a0*/  FSEL R8, R13, -INF , !P3 ;  /* 0xff8000000d087808 */ /* 0x000fc40005800000 */
[----:B------:R2:W4:Y:S01]  /*54b0*/  I2F R101, R102 ;  /* 0x0000006600657306 */ /* 0x0005220000201400 */
[C---:B------:R-:W-:Y:S02]  /*54c0*/  ISETP.GE.AND P3, PT, R102.reuse, R123, PT ;  /* 0x0000007b6600720c */ /* 0x040fe40003f66270 */
[----:B------:R-:W-:Y:S02]  /*54d0*/  FSEL R13, R105, -INF , !P2 ;  /* 0xff800000690d7808 */ /* 0x000fe40005000000 */
[----:B------:R-:W-:Y:S02]  /*54e0*/  ISETP.GE.AND P2, PT, R102, R117, PT ;  /* 0x000000756600720c */ /* 0x000fe40003f46270 */
[----:B-1----:R-:W-:Y:S01]  /*54f0*/  IADD3 R104, R108, 0x11, RZ ;  /* 0x000000116c687810 */ /* 0x002fe20007ffe0ff */
[-C--:B---3--:R-:W-:Y:S01]  /*5500*/  FFMA.FTZ R9, R100, R0.reuse, R9 ;  /* 0x0000000064097223 */ /* 0x088fe20000010009 */
[----:B------:R-:W-:Y:S01]  /*5510*/  FSEL R176, R176, -INF , !P6 ;  /* 0xff800000b0b07808 */ /* 0x000fe20007000000 */
[----:B------:R-:W-:Y:S01]  /*5520*/  FFMA.FTZ R100, R100, R0, R11 ;  /* 0x0000000064647223 */ /* 0x000fe2000001000b */
[----:B------:R-:W1:Y:S01]  /*5530*/  I2F R10, R104 ;  /* 0x00000068000a7306 */ /* 0x000e620000201400 */
[----:B------:R-:W-:-:S02]  /*5540*/  ISETP.GE.AND P6, PT, R104, R123, PT ;  /* 0x0000007b6800720c */ /* 0x000fc40003fc6270 */
[----:B------:R-:W-:Y:S02]  /*5550*/  FSEL R9, R9, -INF , !P4 ;  /* 0xff80000009097808 */ /* 0x000fe40006000000 */
[----:B--2---:R-:W-:Y:S01]  /*5560*/  IADD3 R102, R108, 0x18, RZ ;  /* 0x000000186c667810 */ /* 0x004fe20007ffe0ff */
[CC--:B----4-:R-:W-:Y:S01]  /*5570*/  FFMA.FTZ R171, R101.reuse, R0.reuse, R4 ;  /* 0x0000000065ab7223 */ /* 0x0d0fe20000010004 */
[----:B------:R-:W-:Y:S01]  /*5580*/  FSEL R4, R100, -INF , !P5 ;  /* 0xff80000064047808 */ /* 0x000fe20006800000 */
[-C--:B------:R-:W-:Y:S01]  /*5590*/  FFMA.FTZ R6, R101, R0.reuse, R6 ;  /* 0x0000000065067223 */ /* 0x080fe20000010006 */
[----:B------:R-:W2:Y:S01]  /*55a0*/  I2F R11, R102 ;  /* 0x00000066000b7306 */ /* 0x000ea20000201400 */
[----:B------:R-:W-:Y:S02]  /*55b0*/  IADD3 R100, R108, 0x19, RZ ;  /* 0x000000196c647810 */ /* 0x000fe40007ffe0ff */
[----:B------:R-:W-:Y:S02]  /*55c0*/  FSEL R171, R171, -INF , !P3 ;  /* 0xff800000abab7808 */ /* 0x000fe40005800000 */
[----:B------:R-:W-:Y:S01]  /*55d0*/  ISETP.GE.AND P5, PT, R102, R123, PT ;  /* 0x0000007b6600720c */ /* 0x000fe20003fa6270 */
[-C--:B-1----:R-:W-:Y:S01]  /*55e0*/  FFMA.FTZ R5, R10, R0.reuse, R5 ;  /* 0x000000000a057223 */ /* 0x082fe20000010005 */
[----:B------:R-:W-:Y:S01]  /*55f0*/  ISETP.GE.AND P3, PT, R102, R117, PT ;  /* 0x000000756600720c */ /* 0x000fe20003f66270 */
[----:B------:R-:W-:Y:S01]  /*5600*/  FFMA.FTZ R7, R10, R0, R7 ;  /* 0x000000000a077223 */ /* 0x000fe20000010007 */
[----:B------:R-:W-:-:S02]  /*5610*/  FSEL R174, R6, -INF , !P2 ;  /* 0xff80000006ae7808 */ /* 0x000fc40005000000 */
[----:B------:R-:W1:Y:S01]  /*5620*/  I2F R6, R100 ;  /* 0x0000006400067306 */ /* 0x000e620000201400 */
[----:B------:R-:W-:Y:S02]  /*5630*/  FSEL R169, R5, -INF , !P6 ;  /* 0xff80000005a97808 */ /* 0x000fe40007000000 */
[----:B------:R-:W-:Y:S01]  /*5640*/  ISETP.GE.AND P4, PT, R104, R117, PT ;  /* 0x000000756800720c */ /* 0x000fe20003f86270 */
[CC--:B--2---:R-:W-:Y:S01]  /*5650*/  FFMA.FTZ R32, R11.reuse, R0.reuse, R32 ;  /* 0x000000000b207223 */ /* 0x0c4fe20000010020 */
[C---:B------:R-:W-:Y:S01]  /*5660*/  IADD3 R102, R108.reuse, 0x20, RZ ;  /* 0x000000206c667810 */ /* 0x040fe20007ffe0ff */
[----:B------:R-:W-:Y:S01]  /*5670*/  FFMA.FTZ R190, R11, R0, R34 ;  /* 0x000000000bbe7223 */ /* 0x000fe20000010022 */
[----:B------:R-:W-:Y:S02]  /*5680*/  IADD3 R34, R108, 0x21, RZ ;  /* 0x000000216c227810 */ /* 0x000fe40007ffe0ff */
[----:B------:R-:W2:Y:S01]  /*5690*/  I2F R5, R102 ;  /* 0x0000006600057306 */ /* 0x000ea20000201400 */
[----:B------:R-:W-:-:S02]  /*56a0*/  FSEL R173, R32, -INF , !P5 ;  /* 0xff80000020ad7808 */ /* 0x000fc40006800000 */
[----:B------:R-:W-:Y:S02]  /*56b0*/  IADD3 R32, R108, 0x28, RZ ;  /* 0x000000286c207810 */ /* 0x000fe40007ffe0ff */
[----:B------:R-:W-:Y:S01]  /*56c0*/  FSEL R188, R7, -INF , !P4 ;  /* 0xff80000007bc7808 */ /* 0x000fe20006000000 */
[CC--:B-1----:R-:W-:Y:S02]  /*56d0*/  FFMA.FTZ R33, R6.reuse, R0.reuse, R33 ;  /* 0x0000000006217223 */ /* 0x0c2fe40000010021 */
[----:B------:R-:W1:Y:S01]  /*56e0*/  I2F R10, R34 ;  /* 0x00000022000a7306 */ /* 0x000e620000201400 */
[----:B------:R-:W-:Y:S01]  /*56f0*/  FFMA.FTZ R35, R6, R0, R35 ;  /* 0x0000000006237223 */ /* 0x000fe20000010023 */
[----:B------:R-:W-:Y:S02]  /*5700*/  IADD3 R6, R108, 0x29, RZ ;  /* 0x000000296c067810 */ /* 0x000fe40007ffe0ff */
[----:B------:R-:W-:Y:S02]  /*5710*/  ISETP.GE.AND P6, PT, R100, R117, PT ;  /* 0x000000756400720c */ /* 0x000fe40003fc6270 */
[----:B------:R-:W-:-:S02]  /*5720*/  FSEL R190, R190, -INF , !P3 ;  /* 0xff800000bebe7808 */ /* 0x000fc40005800000 */
[----:B------:R-:W3:Y:S01]  /*5730*/  I2F R7, R32 ;  /* 0x0000002000077306 */ /* 0x000ee20000201400 */
[CC--:B--2---:R-:W-:Y:S01]  /*5740*/  FFMA.FTZ R28, R5.reuse, R0.reuse, R28 ;  /* 0x00000000051c7223 */ /* 0x0c4fe2000001001c */
[----:B------:R-:W-:Y:S01]  /*5750*/  ISETP.GE.AND P5, PT, R102, R117, PT ;  /* 0x000000756600720c */ /* 0x000fe20003fa6270 */
[-C--:B------:R-:W-:Y:S01]  /*5760*/  FFMA.FTZ R30, R5, R0.reuse, R30 ;  /* 0x00000000051e7223 */ /* 0x080fe2000001001e */
[-C--:B------:R-:W-:Y:S02]  /*5770*/  ISETP.GE.AND P3, PT, R34, R123.reuse, PT ;  /* 0x0000007b2200720c */ /* 0x080fe40003f66270 */
[-C--:B------:R-:W-:Y:S02]  /*5780*/  ISETP.GE.AND P4, PT, R102, R123.reuse, PT ;  /* 0x0000007b6600720c */ /* 0x080fe40003f86270 */
[----:B------:R-:W2:Y:S01]  /*5790*/  I2F R5, R6 ;  /* 0x0000000600057306 */ /* 0x000ea20000201400 */
[CC--:B-1----:R-:W-:Y:S01]  /*57a0*/  FFMA.FTZ R29, R10.reuse, R0.reuse, R29 ;  /* 0x000000000a1d7223 */ /* 0x0c2fe2000001001d */
[----:B------:R-:W-:Y:S01]  /*57b0*/  FSEL R186, R35, -INF , !P6 ;  /* 0xff80000023ba7808 */ /* 0x000fe20007000000 */
[----:B------:R-:W-:Y:S01]  /*57c0*/  FFMA.FTZ R31, R10, R0, R31 ;  /* 0x000000000a1f7223 */ /* 0x000fe2000001001f */
[----:B------:R-:W-:-:S02]  /*57d0*/  ISETP.GE.AND P6, PT, R32, R123, PT ;  /* 0x0000007b2000720c */ /* 0x000fc40003fc6270 */
[----:B------:R-:W-:Y:S01]  /*57e0*/  FSEL R102, R30, -INF , !P5 ;  /* 0xff8000001e667808 */ /* 0x000fe20006800000 */
[-C--:B---3--:R-:W-:Y:S01]  /*57f0*/  FFMA.FTZ R24, R7, R0.reuse, R24 ;  /* 0x0000000007187223 */ /* 0x088fe20000010018 */
[----:B------:R-:W-:Y:S01]  /*5800*/  FSEL R103, R29, -INF , !P3 ;  /* 0xff8000001d677808 */ /* 0x000fe20005800000 */
[-C--:B------:R-:W-:Y:S01]  /*5810*/  FFMA.FTZ R26, R7, R0.reuse, R26 ;  /* 0x00000000071a7223 */ /* 0x080fe2000001001a */
[----:B------:R-:W-:Y:S02]  /*5820*/  IADD3 R10, R108, 0x30, RZ ;  /* 0x000000306c0a7810 */ /* 0x000fe40007ffe0ff */
[----:B------:R-:W-:Y:S02]  /*5830*/  FSEL R101, R28, -INF , !P4 ;  /* 0xff8000001c657808 */ /* 0x000fe40006000000 */
[C---:B------:R-:W-:Y:S01]  /*5840*/  ISETP.GE.AND P5, PT, R6.reuse, R123, PT ;  /* 0x0000007b0600720c */ /* 0x040fe20003fa6270 */
[CC--:B--2---:R-:W-:Y:S01]  /*5850*/  FFMA.FTZ R25, R5.reuse, R0.reuse, R25 ;  /* 0x0000000005197223 */ /* 0x0c4fe20000010019 */
[-C--:B------:R-:W-:Y:S01]  /*5860*/  ISETP.GE.AND P3, PT, R6, R117.reuse, PT ;  /* 0x000000750600720c */ /* 0x080fe20003f66270 */
[----:B------:R-:W1:Y:S01]  /*5870*/  I2F R7, R10 ;  /* 0x0000000a00077306 */ /* 0x000e620000201400 */
[----:B------:R-:W-:Y:S01]  /*5880*/  ISETP.GE.AND P4, PT, R32, R117, PT ;  /* 0x000000752000720c */ /* 0x000fe20003f86270 */
[----:B------:R-:W-:Y:S01]  /*5890*/  FFMA.FTZ R27, R5, R0, R27 ;  /* 0x00000000051b7223 */ /* 0x000fe2000001001b */
[----:B------:R-:W-:-:S02]  /*58a0*/  IADD3 R6, R108, 0x31, RZ ;  /* 0x000000316c067810 */ /* 0x000fc40007ffe0ff */
[----:B------:R-:W-:Y:S02]  /*58b0*/  FSEL R179, R24, -INF , !P6 ;  /* 0xff80000018b37808 */ /* 0x000fe40007000000 */
[----:B------:R-:W-:Y:S02]  /*58c0*/  IADD3 R24, R108, 0x38, RZ ;  /* 0x000000386c187810 */ /* 0x000fe40007ffe0ff */
[----:B------:R-:W-:Y:S02]  /*58d0*/  FSEL R184, R26, -INF , !P4 ;  /* 0xff8000001ab87808 */ /* 0x000fe40006000000 */
[----:B------:R-:W-:Y:S01]  /*58e0*/  FSEL R177, R25, -INF , !P5 ;  /* 0xff80000019b17808 */ /* 0x000fe20006800000 */
[----:B------:R-:W2:Y:S01]  /*58f0*/  I2F R5, R24 ;  /* 0x0000001800057306 */ /* 0x000ea20000201400 */
[C---:B------:R-:W-:Y:S02]  /*5900*/  ISETP.GE.AND P4, PT, R6.reuse, R123, PT ;  /* 0x0000007b0600720c */ /* 0x040fe40003f86270 */
[----:B------:R-:W-:Y:S01]  /*5910*/  ISETP.GE.AND P5, PT, R6, R117, PT ;  /* 0x000000750600720c */ /* 0x000fe20003fa6270 */
[CC--:B-1----:R-:W-:Y:S01]  /*5920*/  FFMA.FTZ R20, R7.reuse, R0.reuse, R20 ;  /* 0x0000000007147223 */ /* 0x0c2fe20000010014 */
[----:B------:R-:W-:Y:S01]  /*5930*/  ISETP.GE.AND P2, PT, R100, R123, PT ;  /* 0x0000007b6400720c */ /* 0x000fe20003f46270 */
[----:B------:R-:W-:Y:S01]  /*5940*/  FFMA.FTZ R22, R7, R0, R22 ;  /* 0x0000000007167223 */ /* 0x000fe20000010016 */
[----:B------:R-:W-:Y:S01]  /*5950*/  ISETP.GE.AND P6, PT, R10, R117, PT ;  /* 0x000000750a00720c */ /* 0x000fe20003fc6270 */
[----:B------:R-:W1:Y:S01]  /*5960*/  I2F R6, R6 ;  /* 0x0000000600067306 */ /* 0x000e620000201400 */
[----:B------:R-:W-:-:S02]  /*5970*/  FSEL R181, R33, -INF , !P2 ;  /* 0xff80000021b57808 */ /* 0x000fc40005000000 */
[----:B------:R-:W-:Y:S02]  /*5980*/  ISETP.GE.AND P2, PT, R34, R117, PT ;  /* 0x000000752200720c */ /* 0x000fe40003f46270 */
[----:B------:R-:W-:Y:S02]  /*5990*/  FSEL R100, R27, -INF , !P3 ;  /* 0xff8000001b647808 */ /* 0x000fe40005800000 */
[----:B------:R-:W-:Y:S01]  /*59a0*/  FSEL R182, R31, -INF , !P2 ;  /* 0xff8000001fb67808 */ /* 0x000fe20005000000 */
[----:B------:R-:W3:Y:S01]  /*59b0*/  I2F R7, R108 ;  /* 0x0000006c00077306 */ /* 0x000ee20000201400 */
[----:B------:R-:W-:Y:S01]  /*59c0*/  ISETP.GE.AND P2, PT, R10, R123, PT ;  /* 0x0000007b0a00720c */ /* 0x000fe20003f46270 */
[CC--:B--2---:R-:W-:Y:S01]  /*59d0*/  FFMA.FTZ R18, R5.reuse, R0.reuse, R18 ;  /* 0x0000000005127223 */ /* 0x0c4fe20000010012 */
[----:B------:R-:W-:Y:S01]  /*59e0*/  IADD3 R10, R108, 0x39, RZ ;  /* 0x000000396c0a7810 */ /* 0x000fe20007ffe0ff */
[----:B------:R-:W-:Y:S01]  /*59f0*/  FFMA.FTZ R16, R5, R0, R16 ;  /* 0x0000000005107223 */ /* 0x000fe20000010010 */
[----:B------:R-:W-:-:S02]  /*5a00*/  FSEL R104, R20, -INF , !P2 ;  /* 0xff80000014687808 */ /* 0x000fc40005000000 */
[----:B------:R-:W-:Y:S01]  /*5a10*/  ISETP.GE.AND P2, PT, R24, R117, PT ;  /* 0x000000751800720c */ /* 0x000fe20003f46270 */
[-C--:B-1----:R-:W-:Y:S01]  /*5a20*/  FFMA.FTZ R21, R6, R0.reuse, R21 ;  /* 0x0000000006157223 */ /* 0x082fe20000010015 */
[-C--:B------:R-:W-:Y:S01]  /*5a30*/  ISETP.GE.AND P3, PT, R24, R123.reuse, PT ;  /* 0x0000007b1800720c */ /* 0x080fe20003f66270 */
[-C--:B------:R-:W-:Y:S01]  /*5a40*/  FFMA.FTZ R23, R6, R0.reuse, R23 ;  /* 0x0000000006177223 */ /* 0x080fe20000010017 */
[----:B------:R-:W-:Y:S01]  /*5a50*/  FSEL R168, R18, -INF , !P2 ;  /* 0xff80000012a87808 */ /* 0x000fe20005000000 */
[----:B------:R-:W1:Y:S01]  /*5a60*/  I2F R6, R10 ;  /* 0x0000000a00067306 */ /* 0x000e620000201400 */
[----:B------:R-:W-:Y:S02]  /*5a70*/  ISETP.GE.AND P2, PT, R116, 0x3, PT ;  /* 0x000000037400780c */ /* 0x000fe40003f46270 */
[----:B------:R-:W-:Y:S01]  /*5a80*/  FSEL R106, R22, -INF , !P6 ;  /* 0xff800000166a7808 */ /* 0x000fe20007000000 */
[-C--:B---3--:R-:W-:Y:S01]  /*5a90*/  FFMA.FTZ R12, R7, R0.reuse, R12 ;  /* 0x00000000070c7223 */ /* 0x088fe2000001000c */
[----:B------:R-:W-:Y:S01]  /*5aa0*/  FSEL R124, R23, -INF , !P5 ;  /* 0xff800000177c7808 */ /* 0x000fe20006800000 */
[----:B------:R-:W-:Y:S01]  /*5ab0*/  FFMA.FTZ R5, R7, R0, R14 ;  /* 0x0000000007057223 */ /* 0x000fe2000001000e */
[----:B------:R-:W-:-:S02]  /*5ac0*/  ISETP.GE.AND P6, PT, R108, R123, PT ;  /* 0x0000007b6c00720c */ /* 0x000fc40003fc6270 */
[----:B------:R-:W-:Y:S02]  /*5ad0*/  ISETP.GE.AND P5, PT, R10, R123, PT ;  /* 0x0000007b0a00720c */ /* 0x000fe40003fa6270 */
[----:B------:R-:W-:Y:S02]  /*5ae0*/  FSEL R125, R21, -INF , !P4 ;  /* 0xff800000157d7808 */ /* 0x000fe40006000000 */
[----:B------:R-:W-:Y:S02]  /*5af0*/  FSEL R123, R16, -INF , !P3 ;  /* 0xff800000107b7808 */ /* 0x000fe40005800000 */
[-C--:B------:R-:W-:Y:S01]  /*5b00*/  ISETP.GE.AND P4, PT, R108, R117.reuse, PT ;  /* 0x000000756c00720c */ /* 0x080fe20003f86270 */
[-C--:B-1----:R-:W-:Y:S01]  /*5b10*/  FFMA.FTZ R17, R6, R0.reuse, R17 ;  /* 0x0000000006117223 */ /* 0x082fe20000010011 */
[----:B------:R-:W-:Y:S01]  /*5b20*/  ISETP.GE.AND P3, PT, R10, R117, PT ;  /* 0x000000750a00720c */ /* 0x000fe20003f66270 */
[----:B------:R-:W-:Y:S01]  /*5b30*/  FFMA.FTZ R19, R6, R0, R19 ;  /* 0x0000000006137223 */ /* 0x000fe20000010013 */
[----:B------:R-:W-:-:S02]  /*5b40*/  FSEL R6, R12, -INF , !P6 ;  /* 0xff8000000c067808 */ /* 0x000fc40007000000 */
[----:B------:R-:W-:Y:S02]  /*5b50*/  FSEL R5, R5, -INF , !P4 ;  /* 0xff80000005057808 */ /* 0x000fe40006000000 */
[----:B------:R-:W-:Y:S02]  /*5b60*/  FSEL R127, R17, -INF , !P5 ;  /* 0xff800000117f7808 */ /* 0x000fe40006800000 */
        /* <DEDUP_REMOVED lines=10> */
[----:B------:R-:W-:-:S03]  /*5c10*/  @!P1 LEA R20, P3, R11, c[0x0][0x168], 0x1 ;  /* 0x00005a000b149a11 */ /* 0x000fc600078608ff */
[----:B------:R-:W-:-:S05]  /*5c20*/  IMAD.IADD R7, R17, 0x1, R7 ;  /* 0x0000000111077824 */ /* 0x000fca00078e0207 */
[----:B------:R-:W-:Y:S02]  /*5c30*/  LEA.HI.X R12, R16, R163, R7, 0x6, P4 ;  /* 0x000000a3100c7211 */ /* 0x000fe400020f3407 */
[C---:B------:R-:W-:Y:S02]  /*5c40*/  @!P0 LEA R18, P4, R11.reuse, c[0x0][0x168], 0x1 ;  /* 0x00005a000b128a11 */ /* 0x040fe400078808ff */
[C-C-:B------:R-:W-:Y:S02]  /*5c50*/  @!P1 LEA.HI.X R21, R11.reuse, c[0x0][0x16c], R12.reuse, 0x1, P3 ;  /* 0x00005b000b159a11 */ /* 0x140fe400018f0c0c */
[C---:B------:R-:W-:Y:S02]  /*5c60*/  IADD3 R7, P3, R148.reuse, R11, RZ ;  /* 0x0000000b94077210 */ /* 0x040fe40007f7e0ff */
[--C-:B------:R-:W-:Y:S01]  /*5c70*/  @!P0 LEA.HI.X R19, R11, c[0x0][0x16c], R12.reuse, 0x1, P4 ;  /* 0x00005b000b138a11 */ /* 0x100fe200020f0c0c */
[----:B------:R-:W-:Y:S01]  /*5c80*/  @!PT LDS RZ, [RZ] ;  /* 0x00000000fffff984 */ /* 0x000fe20000000800 */
[----:B------:R-:W-:Y:S01]  /*5c90*/  @!PT LDS RZ, [RZ] ;  /* 0x00000000fffff984 */ /* 0x000fe20000000800 */
[----:B------:R-:W-:Y:S01]  /*5ca0*/  @!PT LDS RZ, [RZ] ;  /* 0x00000000fffff984 */ /* 0x000fe20000000800 */
[----:B------:R2:W-:Y:S01]  /*5cb0*/  @!P1 LDGSTS.E.BYPASS.LTC128B.128 [R154+0x4000], [R20.64] ;  /* 0x04000000149a9fae */ /* 0x0005e2000b901d46 */
[----:B------:R-:W-:Y:S01]  /*5cc0*/  @!P1 LEA R16, P5, R7, c[0x0][0x168], 0x1 ;  /* 0x00005a0007109a11 */ /* 0x000fe200078a08ff */
[----:B------:R-:W-:Y:S01]  /*5cd0*/  IMAD.X R12, R147, 0x1, R12, P3 ;  /* 0x00000001930c7824 */ /* 0x000fe200018e060c */
[----:B------:R-:W-:Y:S01]  /*5ce0*/  @!P0 LEA R22, P3, R7, c[0x0][0x168], 0x1 ;  /* 0x00005a0007168a11 */ /* 0x000fe200078608ff */
[----:B------:R1:W-:Y:S01]  /*5cf0*/  @P0 STS.128 [R154+0x6000], RZ ;  /* 0x006000ff9a000388 */ /* 0x0003e20000000c00 */
[----:B------:R-:W-:-:S02]  /*5d00*/  IADD3 R11, P4, R148, R7, RZ ;  /* 0x00000007940b7210 */ /* 0x000fc40007f9e0ff */
[C-C-:B------:R-:W-:Y:S01]  /*5d10*/  @!P1 LEA.HI.X R17, R7.reuse, c[0x0][0x16c], R12.reuse, 0x1, P5 ;  /* 0x00005b0007119a11 */ /* 0x140fe200028f0c0c */
[----:B------:R-:W-:Y:S01]  /*5d20*/  @!PT LDS RZ, [RZ] ;  /* 0x00000000fffff984 */ /* 0x000fe20000000800 */
[----:B------:R-:W-:Y:S01]  /*5d30*/  @!PT LDS RZ, [RZ] ;  /* 0x00000000fffff984 */ /* 0x000fe20000000800 */
[----:B------:R-:W-:Y:S01]  /*5d40*/  @!PT LDS RZ, [RZ] ;  /* 0x00000000fffff984 */ /* 0x000fe20000000800 */
[----:B------:R3:W-:Y:S01]  /*5d50*/  @!P0 LDGSTS.E.BYPASS.LTC128B.128 [R154+0x6000], [R18.64+0x80] ;  /* 0x06000080129a8fae */ /* 0x0007e2000b901d46 */
[--C-:B------:R-:W-:Y:S01]  /*5d60*/  @!P0 LEA.HI.X R23, R7, c[0x0][0x16c], R12.reuse, 0x1, P3 ;  /* 0x00005b0007178a11 */ /* 0x100fe200018f0c0c */
[----:B------:R-:W-:Y:S01]  /*5d70*/  IMAD.X R12, R147, 0x1, R12, P4 ;  /* 0x00000001930c7824 */ /* 0x000fe200020e060c */
[C---:B------:R-:W-:Y:S01]  /*5d80*/  @!P1 LEA R24, P3, R11.reuse, c[0x0][0x168], 0x1 ;  /* 0x00005a000b189a11 */ /* 0x040fe200078608ff */
[----:B------:R1:W-:Y:S01]  /*5d90*/  @P1 STS.128 [R154+0x4800], RZ ;  /* 0x004800ff9a001388 */ /* 0x0003e20000000c00 */
[----:B------:R-:W-:Y:S02]  /*5da0*/  IADD3 R10, P5, R148, R11, RZ ;  /* 0x0000000b940a7210 */ /* 0x000fe40007fbe0ff */
[--C-:B------:R-:W-:Y:S01]  /*5db0*/  @!P1 LEA.HI.X R25, R11, c[0x0][0x16c], R12.reuse, 0x1, P3 ;  /* 0x00005b000b199a11 */ /* 0x100fe200018f0c0c */
[----:B------:R-:W-:Y:S01]  /*5dc0*/  @!PT LDS RZ, [RZ] ;  /* 0x00000000fffff984 */ /* 0x000fe20000000800 */
[----:B------:R-:W-:Y:S01]  /*5dd0*/  @!PT LDS RZ, [RZ] ;  /* 0x00000000fffff984 */ /* 0x000fe20000000800 */
[----:B------:R-:W-:Y:S01]  /*5de0*/  @!PT LDS RZ, [RZ] ;  /* 0x00000000fffff984 */ /* 0x000fe20000000800 */
[----:B------:R1:W-:Y:S02]  /*5df0*/  @!P1 LDGSTS.E.BYPASS.LTC128B.128 [R154+0x4800], [R16.64] ;  /* 0x04800000109a9fae */ /* 0x0003e4000b901d46 */
[----:B------:R-:W-:-:S02]  /*5e00*/  IMAD.X R7, R147, 0x1, R12, P5 ;  /* 0x0000000193077824 */ /* 0x000fc400028e060c */
        /* <DEDUP_REMOVED lines=12> */
[----:B---3--:R-:W-:-:S03]  /*5ed0*/  @!P0 LEA R18, P3, R11, c[0x0][0x168], 0x1 ;  /* 0x00005a000b128a11 */ /* 0x008fc600078608ff */
[----:B------:R1:W-:Y:S01]  /*5ee0*/  @P0 STS.128 [R154+0x7000], RZ ;  /* 0x007000ff9a000388 */ /* 0x0003e20000000c00 */
        /* <DEDUP_REMOVED lines=18> */
.L_x_687:
[----:B------:R-:W-:Y:S05]  /*6010*/  BSYNC B0 ;  /* 0x0000000000007941 */ /* 0x000fea0003800000 */
.L_x_686:
[----:B------:R-:W0:Y:S02]  /*6020*/  LDGDEPBAR ;  /* 0x00000000000079af */ /* 0x000e240000000000 */
.L_x_685:
[----:B------:R-:W-:Y:S01]  /*6030*/  FMNMX.FTZ R10, R3, R6, !PT ;  /* 0x00000006030a7209 */ /* 0x000fe20007810000 */
        /* <DEDUP_REMOVED lines=51> */
[----:B------:R-:W-:Y:S02]  /*6370*/  FFMA.FTZ R111, R13, c[0x0][0x23c], -R170 ;  /* 0x00008f000d6f7a23 */ /* 0x000fe400000108aa */
[----:B------:R-:W-:Y:S01]  /*6380*/  FADD.FTZ R6, R3, -R6 ;  /* 0x8000000603067221 */ /* 0x000fe20000010000 */
[----:B------:R-:W-:Y:S01]  /*6390*/  FSEL R3, R108, RZ, P0 ;  /* 0x000000ff6c037208 */ /* 0x000fe20000000000 */
[----:B------:R-:W-:Y:S01]  /*63a0*/  FFMA.FTZ R110, R9, c[0x0][0x23c], -R170 ;  /* 0x00008f00096e7a23 */ /* 0x000fe200000108aa */
[----:B------:R-:W-:Y:S01]  /*63b0*/  MUFU.EX2 R115, R115 ;  /* 0x0000007300737308 */ /* 0x000fe20000000800 */
[----:B------:R-:W-:-:S02]  /*63c0*/  FMUL.FTZ R117, R6, c[0x0][0x23c] ;  /* 0x00008f0006757a20 */ /* 0x000fc40000410000 */
[----:B------:R-:W-:Y:S02]  /*63d0*/  FADD.FTZ R3, R2, -R3 ;  /* 0x8000000302037221 */ /* 0x000fe40000010000 */
[--C-:B------:R-:W-:Y:S02]  /*63e0*/  FFMA.FTZ R107, R5, c[0x0][0x23c], -R113.reuse ;  /* 0x00008f00056b7a23 */ /* 0x100fe40000010871 */
[----:B------:R-:W-:Y:S01]  /*63f0*/  FMUL.FTZ R126, R3, c[0x0][0x23c] ;  /* 0x00008f00037e7a20 */ /* 0x000fe20000410000 */
[----:B------:R-:W1:Y:S01]  /*6400*/  MUFU.EX2 R117, R117 ;  /* 0x0000007500757308 */ /* 0x000e620000000800 */
[--C-:B------:R-:W-:Y:S02]  /*6410*/  FFMA.FTZ R112, R8, c[0x0][0x23c], -R113.reuse ;  /* 0x00008f0008707a23 */ /* 0x100fe40000010871 */
[--C-:B------:R-:W-:Y:S01]  /*6420*/  FFMA.FTZ R3, R176, c[0x0][0x23c], -R113.reuse ;  /* 0x00008f00b0037a23 */ /* 0x100fe20000010871 */
[----:B------:R-:W2:Y:S01]  /*6430*/  LDSM.16.MT88.4 R8, [R140+0x8000] ;  /* 0x008000008c08783b */ /* 0x000ea20000004200 */
[----:B------:R-:W-:-:S02]  /*6440*/  FFMA.FTZ R2, R4, c[0x0][0x23c], -R113 ;  /* 0x00008f0004027a23 */ /* 0x000fc40000010871 */
[--C-:B------:R-:W-:Y:S01]  /*6450*/  FFMA.FTZ R180, R171, c[0x0][0x23c], -R170.reuse ;  /* 0x00008f00abb47a23 */ /* 0x100fe200000108aa */
[----:B------:R-:W3:Y:S01]  /*6460*/  MUFU.EX2 R126, R126 ;  /* 0x0000007e007e7308 */ /* 0x000ee20000000800 */
[--C-:B------:R-:W-:Y:S02]  /*6470*/  FFMA.FTZ R175, R169, c[0x0][0x23c], -R170.reuse ;  /* 0x00008f00a9af7a23 */ /* 0x100fe400000108aa */
[--C-:B------:R-:W-:Y:S02]  /*6480*/  FFMA.FTZ R176, R173, c[0x0][0x23c], -R170.reuse ;  /* 0x00008f00adb07a23 */ /* 0x100fe400000108aa */
[----:B------:R-:W-:Y:S02]  /*6490*/  FFMA.FTZ R178, R174, c[0x0][0x23c], -R113 ;  /* 0x00008f00aeb27a23 */ /* 0x000fe40000010871 */
[----:B------:R-:W-:Y:S01]  /*64a0*/  FFMA.FTZ R171, R181, c[0x0][0x23c], -R170 ;  /* 0x00008f00b5ab7a23 */ /* 0x000fe200000108aa */
[----:B------:R-:W4:Y:S01]  /*64b0*/  MUFU.EX2 R114, R114 ;  /* 0x0000007200727308 */ /* 0x000f220000000800 */
[----:B-1----:R-:W-:-:S02]  /*64c0*/  FMUL.FTZ R4, R96, R117 ;  /* 0x0000007560047220 */ /* 0x002fc40000410000 */
[-C--:B------:R-:W-:Y:S02]  /*64d0*/  FMUL.FTZ R5, R97, R117.reuse ;  /* 0x0000007561057220 */ /* 0x080fe40000410000 */
[-C--:B------:R-:W-:Y:S02]  /*64e0*/  FMUL.FTZ R20, R44, R117.reuse ;  /* 0x000000752c147220 */ /* 0x080fe40000410000 */
[----:B------:R-:W-:Y:S01]  /*64f0*/  FMUL.FTZ R21, R45, R117 ;  /* 0x000000752d157220 */ /* 0x000fe20000410000 */
[----:B------:R-:W-:Y:S01]  /*6500*/  MUFU.EX2 R111, R111 ;  /* 0x0000006f006f7308 */ /* 0x000fe20000000800 */
[-C--:B---3--:R-:W-:Y:S02]  /*6510*/  FMUL.FTZ R6, R98, R126.reuse ;  /* 0x0000007e62067220 */ /* 0x088fe40000410000 */
[-C--:B------:R-:W-:Y:S02]  /*6520*/  FMUL.FTZ R7, R99, R126.reuse ;  /* 0x0000007e63077220 */ /* 0x080fe40000410000 */
[----:B------:R-:W-:-:S02]  /*6530*/  FMUL.FTZ R22, R46, R126 ;  /* 0x0000007e2e167220 */ /* 0x000fc40000410000 */
[-C--:B------:R-:W-:Y:S01]  /*6540*/  FMUL.FTZ R23, R47, R126.reuse ;  /* 0x0000007e2f177220 */ /* 0x080fe20000410000 */
[----:B------:R-:W1:Y:S01]  /*6550*/  MUFU.EX2 R110, R110 ;  /* 0x0000006e006e7308 */ /* 0x000e620000000800 */
[----:B----4-:R-:W-:Y:S01]  /*6560*/  F2FP.PACK_AB R96, R114, R115 ;  /* 0x000000737260723e */ /* 0x010fe200000000ff */
[-C--:B------:R-:W-:Y:S02]  /*6570*/  FMUL.FTZ R48, R48, R117.reuse ;  /* 0x0000007530307220 */ /* 0x080fe40000410000 */
[----:B------:R-:W-:Y:S02]  /*6580*/  FMUL.FTZ R49, R49, R117 ;  /* 0x0000007531317220 */ /* 0x000fe40000410000 */
[-C--:B------:R-:W-:Y:S02]  /*6590*/  FMUL.FTZ R50, R50, R126.reuse ;  /* 0x0000007e32327220 */ /* 0x080fe40000410000 */
[----:B------:R-:W-:Y:S01]  /*65a0*/  MUFU.EX2 R107, R107 ;  /* 0x0000006b006b7308 */ /* 0x000fe20000000800 */
[----:B------:R-:W-:-:S02]  /*65b0*/  FMUL.FTZ R51, R51, R126 ;  /* 0x0000007e33337220 */ /* 0x000fc40000410000 */
[-C--:B------:R-:W-:Y:S02]  /*65c0*/  FMUL.FTZ R44, R68, R117.reuse ;  /* 0x00000075442c7220 */ /* 0x080fe40000410000 */
[----:B------:R-:W-:Y:S02]  /*65d0*/  FMUL.FTZ R45, R69, R117 ;  /* 0x00000075452d7220 */ /* 0x000fe40000410000 */
[-C--:B------:R-:W-:Y:S01]  /*65e0*/  FMUL.FTZ R46, R70, R126.reuse ;  /* 0x0000007e462e7220 */ /* 0x080fe20000410000 */
[----:B------:R-:W3:Y:S01]  /*65f0*/  MUFU.EX2 R112, R112 ;  /* 0x0000007000707308 */ /* 0x000ee20000000800 */
[----:B-1----:R-:W-:Y:S01]  /*6600*/  F2FP.PACK_AB R98, R110, R111 ;  /* 0x0000006f6e62723e */ /* 0x002fe200000000ff */
[----:B------:R-:W-:Y:S02]  /*6610*/  FMUL.FTZ R47, R71, R126 ;  /* 0x0000007e472f7220 */ /* 0x000fe40000410000 */
[-C--:B------:R-:W-:Y:S02]  /*6620*/  FMUL.FTZ R72, R72, R117.reuse ;  /* 0x0000007548487220 */ /* 0x080fe40000410000 */
[----:B------:R-:W-:-:S02]  /*6630*/  FMUL.FTZ R73, R73, R117 ;  /* 0x0000007549497220 */ /* 0x000fc40000410000 */
[----:B------:R-:W-:Y:S01]  /*6640*/  MUFU.EX2 R3, R3 ;  /* 0x0000000300037308 */ /* 0x000fe20000000800 */
[-C--:B------:R-:W-:Y:S02]  /*6650*/  FMUL.FTZ R74, R74, R126.reuse ;  /* 0x0000007e4a4a7220 */ /* 0x080fe40000410000 */
[-C--:B------:R-:W-:Y:S02]  /*6660*/  FMUL.FTZ R75, R75, R126.reuse ;  /* 0x0000007e4b4b7220 */ /* 0x080fe40000410000 */
[-C--:B------:R-:W-:Y:S02]  /*6670*/  FMUL.FTZ R28, R52, R117.reuse ;  /* 0x00000075341c7220 */ /* 0x080fe40000410000 */
[----:B------:R-:W-:Y:S01]  /*6680*/  FMUL.FTZ R29, R53, R117 ;  /* 0x00000075351d7220 */ /* 0x000fe20000410000 */
[----:B------:R-:W1:Y:S01]  /*6690*/  MUFU.EX2 R2, R2 ;  /* 0x0000000200027308 */ /* 0x000e620000000800 */
[----:B---3--:R-:W-:Y:S01]  /*66a0*/  F2FP.PACK_AB R97, R112, R107 ;  /* 0x0000006b7061723e */ /* 0x008fe200000000ff */
[----:B------:R-:W-:-:S02]  /*66b0*/  FMUL.FTZ R30, R54, R126 ;  /* 0x0000007e361e7220 */ /* 0x000fc40000410000 */
[-C--:B------:R-:W-:Y:S02]  /*66c0*/  FMUL.FTZ R31, R55, R126.reuse ;  /* 0x0000007e371f7220 */ /* 0x080fe40000410000 */
[-C--:B------:R-:W-:Y:S02]  /*66d0*/  FMUL.FTZ R52, R76, R117.reuse ;  /* 0x000000754c347220 */ /* 0x080fe40000410000 */
[-C--:B------:R-:W-:Y:S01]  /*66e0*/  FMUL.FTZ R53, R77, R117.reuse ;  /* 0x000000754d357220 */ /* 0x080fe20000410000 */
[----:B------:R-:W-:Y:S01]  /*66f0*/  MUFU.EX2 R180, R180 ;  /* 0x000000b400b47308 */ /* 0x000fe20000000800 */
[-C--:B------:R-:W-:Y:S02]  /*6700*/  FMUL.FTZ R54, R78, R126.reuse ;  /* 0x0000007e4e367220 */ /* 0x080fe40000410000 */
[-C--:B------:R-:W-:Y:S02]  /*6710*/  FMUL.FTZ R55, R79, R126.reuse ;  /* 0x0000007e4f377220 */ /* 0x080fe40000410000 */
[----:B------:R-:W-:Y:S01]  /*6720*/  LDSM.16.MT88.4 R76, [R140+0x8800] ;  /* 0x008800008c4c783b */ /* 0x000fe20000004200 */
[----:B------:R-:W-:Y:S01]  /*6730*/  FMUL.FTZ R12, R36, R117 ;  /* 0x00000075240c7220 */ /* 0x000fe20000410000 */
        /* <DEDUP_REMOVED lines=13> */
[-C--:B------:R-:W-:Y:S01]  /*6810*/  FMUL.FTZ R40, R40, R117.reuse ;  /* 0x0000007528287220 */ /* 0x080fe20000410000 */
[----:B-1----:R-:W-:Y:S01]  /*6820*/  F2FP.PACK_AB R68, R175, R180 ;  /* 0x000000b4af44723e */ /* 0x002fe200000000ff */
[----:B------:R-:W-:Y:S01]  /*6830*/  FMUL.FTZ R41, R41, R117 ;  /* 0x0000007529297220 */ /* 0x000fe20000410000 */
[----:B------:R-:W1:Y:S01]  /*6840*/  MUFU.EX2 R171, R171 ;  /* 0x000000ab00ab7308 */ /* 0x000e620000000800 */
[----:B------:R-:W-:-:S02]  /*6850*/  FMUL.FTZ R42, R42, R126 ;  /* 0x0000007e2a2a7220 */ /* 0x000fc40000410000 */
[----:B------:R-:W-:Y:S01]  /*6860*/  FMUL.FTZ R43, R43, R126 ;  /* 0x0000007e2b2b7220 */ /* 0x000fe20000410000 */
[C---:B--2---:R-:W-:Y:S01]  /*6870*/  HMMA.16816.F32 R4, R96.reuse, R8, R4 ;  /* 0x000000086004723c */ /* 0x044fe20000001804 */
[--C-:B------:R-:W-:Y:S02]  /*6880*/  FFMA.FTZ R173, R188, c[0x0][0x23c], -R113.reuse ;  /* 0x00008f00bcad7a23 */ /* 0x100fe40000010871 */
[--C-:B------:R-:W-:Y:S01]  /*6890*/  FFMA.FTZ R174, R190, c[0x0][0x23c], -R113.reuse ;  /* 0x00008f00beae7a23 */ /* 0x100fe20000010871 */
[----:B------:R-:W-:Y:S01]  /*68a0*/  MUFU.EX2 R178, R178 ;  /* 0x000000b200b27308 */ /* 0x000fe20000000800 */
[----:B------:R-:W-:Y:S02]  /*68b0*/  FFMA.FTZ R169, R186, c[0x0][0x23c], -R113 ;  /* 0x00008f00baa97a23 */ /* 0x000fe40000010871 */
[-C--:B------:R-:W-:Y:S01]  /*68c0*/  FMUL.FTZ R56, R56, R117.reuse ;  /* 0x0000007538387220 */ /* 0x080fe20000410000 */
[----:B------:R-:W-:Y:S01]  /*68d0*/  HMMA.16816.F32 R12, R96, R16, R12 ;  /* 0x00000010600c723c */ /* 0x000fe2000000180c */
[----:B------:R-:W-:-:S02]  /*68e0*/  FMUL.FTZ R57, R57, R117 ;  /* 0x0000007539397220 */ /* 0x000fc40000410000 */
[----:B------:R-:W-:Y:S01]  /*68f0*/  FMUL.FTZ R58, R58, R126 ;  /* 0x0000007e3a3a7220 */ /* 0x000fe20000410000 */
[----:B------:R-:W2:Y:S01]  /*6900*/  MUFU.EX2 R173, R173 ;  /* 0x000000ad00ad7308 */ /* 0x000ea20000000800 */
[----:B-1----:R-:W-:Y:S01]  /*6910*/  F2FP.PACK_AB R70, R171, R176 ;  /* 0x000000b0ab46723e */ /* 0x002fe200000000ff */
[-C--:B------:R-:W-:Y:S02]  /*6920*/  FMUL.FTZ R59, R59, R126.reuse ;  /* 0x0000007e3b3b7220 */ /* 0x080fe40000410000 */
[----:B------:R-:W-:Y:S01]  /*6930*/  HMMA.16816.F32 R8, R96, R10, R92 ;  /* 0x0000000a6008723c */ /* 0x000fe2000000185c */
[-C--:B------:R-:W-:Y:S01]  /*6940*/  FMUL.FTZ R36, R60, R117.reuse ;  /* 0x000000753c247220 */ /* 0x080fe20000410000 */
[----:B------:R-:W-:Y:S01]  /*6950*/  LDSM.16.MT88.4 R92, [R140+0x9000] ;  /* 0x009000008c5c783b */ /* 0x000fe20000004200 */
[----:B------:R-:W-:Y:S01]  /*6960*/  FMUL.FTZ R37, R61, R117 ;  /* 0x000000753d257220 */ /* 0x000fe20000410000 */
[----:B------:R-:W-:Y:S01]  /*6970*/  MUFU.EX2 R174, R174 ;  /* 0x000000ae00ae7308 */ /* 0x000fe20000000800 */
[----:B------:R-:W-:-:S02]  /*6980*/  FMUL.FTZ R38, R62, R126 ;  /* 0x0000007e3e267220 */ /* 0x000fc40000410000 */
[----:B------:R-:W-:Y:S01]  /*6990*/  FMUL.FTZ R39, R63, R126 ;  /* 0x0000007e3f277220 */ /* 0x000fe20000410000 */
[C---:B------:R-:W-:Y:S01]  /*69a0*/  HMMA.16816.F32 R16, R96.reuse, R18, R40 ;  /* 0x000000126010723c */ /* 0x040fe20000001828 */
[----:B------:R-:W1:Y:S01]  /*69b0*/  LDSM.16.MT88.4 R40, [R140+0xa000] ;  /* 0x00a000008c28783b */ /* 0x000e620000004200 */
[-C--:B------:R-:W-:Y:S02]  /*69c0*/  FMUL.FTZ R64, R64, R117.reuse ;  /* 0x0000007540407220 */ /* 0x080fe40000410000 */
[----:B------:R-:W4:Y:S01]  /*69d0*/  MUFU.EX2 R169, R169 ;  /* 0x000000a900a97308 */ /* 0x000f220000000800 */
[----:B--2---:R-:W-:Y:S01]  /*69e0*/  F2FP.PACK_AB R69, R173, R178 ;  /* 0x000000b2ad45723e */ /* 0x004fe200000000ff */
[----:B------:R-:W-:Y:S02]  /*69f0*/  FMUL.FTZ R65, R65, R117 ;  /* 0x0000007541417220 */ /* 0x000fe40000410000 */
[----:B---3--:R-:W-:Y:S01]  /*6a00*/  HMMA.16816.F32 R44, R96, R48, R44 ;  /* 0x00000030602c723c */ /* 0x008fe2000000182c */
[----:B------:R-:W-:-:S02]  /*6a10*/  FMUL.FTZ R66, R66, R126 ;  /* 0x0000007e42427220 */ /* 0x000fc40000410000 */
[-C--:B------:R-:W-:Y:S02]  /*6a20*/  FMUL.FTZ R67, R67, R126.reuse ;  /* 0x0000007e43437220 */ /* 0x080fe40000410000 */
[-C--:B------:R-:W-:Y:S02]  /*6a30*/  FMUL.FTZ R60, R88, R117.reuse ;  /* 0x00000075583c7220 */ /* 0x080fe40000410000 */
[-C--:B------:R-:W-:Y:S01]  /*6a40*/  FMUL.FTZ R61, R89, R117.reuse ;  /* 0x00000075593d7220 */ /* 0x080fe20000410000 */
[----:B------:R-:W-:Y:S01]  /*6a50*/  HMMA.16816.F32 R48, R96, R50, R72 ;  /* 0x000000326030723c */ /* 0x000fe20000001848 */
[----:B------:R-:W2:Y:S01]  /*6a60*/  LDSM.16.MT88.4 R72, [R138+0x8800] ;  /* 0x008800008a48783b */ /* 0x000ea20000004200 */
[----:B------:R-:W-:Y:S01]  /*6a70*/  FMUL.FTZ R62, R90, R126 ;  /* 0x0000007e5a3e7220 */ /* 0x000fe20000410000 */
[----:B----4-:R-:W-:Y:S01]  /*6a80*/  F2FP.PACK_AB R71, R169, R174 ;  /* 0x000000aea947723e */ /* 0x010fe200000000ff */
[----:B------:R-:W-:Y:S02]  /*6a90*/  FMUL.FTZ R63, R91, R126 ;  /* 0x0000007e5b3f7220 */ /* 0x000fe40000410000 */
[----:B------:R-:W-:-:S02]  /*6aa0*/  FMUL.FTZ R80, R80, R117 ;  /* 0x0000007550507220 */ /* 0x000fc40000410000 */
[----:B------:R-:W-:Y:S01]  /*6ab0*/  HMMA.16816.F32 R28, R96, R32, R28 ;  /* 0x00000020601c723c */ /* 0x000fe2000000181c */
[-C--:B------:R-:W-:Y:S02]  /*6ac0*/  FMUL.FTZ R81, R81, R117.reuse ;  /* 0x0000007551517220 */ /* 0x080fe40000410000 */
[-C--:B------:R-:W-:Y:S02]  /*6ad0*/  FMUL.FTZ R82, R82, R126.reuse ;  /* 0x0000007e52527220 */ /* 0x080fe40000410000 */
[-C--:B------:R-:W-:Y:S02]  /*6ae0*/  FMUL.FTZ R83, R83, R126.reuse ;  /* 0x0000007e53537220 */ /* 0x080fe40000410000 */
[-C--:B------:R-:W-:Y:S01]  /*6af0*/  FMUL.FTZ R84, R84, R117.reuse ;  /* 0x0000007554547220 */ /* 0x080fe20000410000 */
[----:B------:R-:W-:Y:S01]  /*6b00*/  HMMA.16816.F32 R4, R68, R76, R4 ;  /* 0x0000004c4404723c */ /* 0x000fe20000001804 */
[----:B------:R-:W-:Y:S02]  /*6b10*/  FMUL.FTZ R85, R85, R117 ;  /* 0x0000007555557220 */ /* 0x000fe40000410000 */
[----:B------:R-:W-:-:S02]  /*6b20*/  FMUL.FTZ R86, R86, R126 ;  /* 0x0000007e56567220 */ /* 0x000fc40000410000 */
[----:B------:R-:W-:Y:S02]  /*6b30*/  FMUL.FTZ R87, R87, R126 ;  /* 0x0000007e57577220 */ /* 0x000fe40000410000 */
[--C-:B------:R-:W-:Y:S01]  /*6b40*/  FFMA.FTZ R186, R177, c[0x0][0x23c], -R170.reuse ;  /* 0x00008f00b1ba7a23 */ /* 0x100fe200000108aa */
[----:B------:R-:W-:Y:S01]  /*6b50*/  HMMA.16816.F32 R8, R68, R78, R8 ;  /* 0x0000004e4408723c */ /* 0x000fe20000001808 */
[----:B------:R-:W3:Y:S01]  /*6b60*/  LDSM.16.MT88.4 R76, [R137+0x8800] ;  /* 0x00880000894c783b */ /* 0x000ee20000004200 */
[----:B------:R-:W-:Y:S02]  /*6b70*/  FFMA.FTZ R190, R182, c[0x0][0x23c], -R113 ;  /* 0x00008f00b6be7a23 */ /* 0x000fe40000010871 */
[--C-:B------:R-:W-:Y:S01]  /*6b80*/  FFMA.FTZ R181, R101, c[0x0][0x23c], -R170.reuse ;  /* 0x00008f0065b57a23 */ /* 0x100fe200000108aa */
[----:B------:R-:W-:Y:S01]  /*6b90*/  MUFU.EX2 R186, R186 ;  /* 0x000000ba00ba7308 */ /* 0x000fe20000000800 */
[--C-:B------:R-:W-:Y:S02]  /*6ba0*/  FFMA.FTZ R188, R103, c[0x0][0x23c], -R170.reuse ;  /* 0x00008f0067bc7a23 */ /* 0x100fe400000108aa */
[----:B------:R-:W-:Y:S01]  /*6bb0*/  HMMA.16816.F32 R32, R96, R34, R56 ;  /* 0x000000226020723c */ /* 0x000fe20000001838 */
[----:B------:R-:W4:Y:S01]  /*6bc0*/  LDSM.16.MT88.4 R56, [R137+0xa000] ;  /* 0x00a000008938783b */ /* 0x000f220000004200 */
[----:B------:R-:W-:-:S02]  /*6bd0*/  FFMA.FTZ R179, R179, c[0x0][0x23c], -R170 ;  /* 0x00008f00b3b37a23 */ /* 0x000fc400000108aa */
[--C-:B------:R-:W-:Y:S01]  /*6be0*/  FFMA.FTZ R183, R102, c[0x0][0x23c], -R113.reuse ;  /* 0x00008f0066b77a23 */ /* 0x100fe20000010871 */
[----:B------:R-:W-:Y:S01]  /*6bf0*/  MUFU.EX2 R181, R181 ;  /* 0x000000b500b57308 */ /* 0x000fe20000000800 */
[--C-:B------:R-:W-:Y:S02]  /*6c00*/  FFMA.FTZ R177, R184, c[0x0][0x23c], -R113.reuse ;  /* 0x00008f00b8b17a23 */ /* 0x100fe40000010871 */
[----:B-1----:R-:W-:Y:S01]  /*6c10*/  HMMA.16816.F32 R36, R96, R40, R36 ;  /* 0x000000286024723c */ /* 0x002fe20000001824 */
[----:B------:R-:W-:Y:S02]  /*6c20*/  FFMA.FTZ R182, R100, c[0x0][0x23c], -R113 ;  /* 0x00008f0064b67a23 */ /* 0x000fe40000010871 */
[--C-:B------:R-:W-:Y:S01]  /*6c30*/  FFMA.FTZ R184, R104, c[0x0][0x23c], -R170.reuse ;  /* 0x00008f0068b87a23 */ /* 0x100fe200000108aa */
[----:B------:R-:W-:Y:S01]  /*6c40*/  LDSM.16.MT88.4 R100, [R136+0xb000] ;  /* 0x00b000008864783b */ /* 0x000fe20000004200 */
[----:B------:R-:W-:Y:S01]  /*6c50*/  MUFU.EX2 R188, R188 ;  /* 0x000000bc00bc7308 */ /* 0x000fe20000000800 */
[----:B------:R-:W-:-:S02]  /*6c60*/  FFMA.FTZ R125, R125, c[0x0][0x23c], -R170 ;  /* 0x00008f007d7d7a23 */ /* 0x000fc400000108aa */
[C---:B--2---:R-:W-:Y:S01]  /*6c70*/  HMMA.16816.F32 R12, R68.reuse, R72, R12 ;  /* 0x00000048440c723c */ /* 0x044fe2000000180c */
[--C-:B------:R-:W-:Y:S02]  /*6c80*/  FFMA.FTZ R123, R123, c[0x0][0x23c], -R170.reuse ;  /* 0x00008f007b7b7a23 */ /* 0x100fe400000108aa */
[----:B------:R-:W-:Y:S02]  /*6c90*/  FFMA.FTZ R170, R127, c[0x0][0x23c], -R170 ;  /* 0x00008f007faa7a23 */ /* 0x000fe400000108aa */
[----:B------:R-:W-:Y:S01]  /*6ca0*/  MUFU.EX2 R179, R179 ;  /* 0x000000b300b37308 */ /* 0x000fe20000000800 */
[--C-:B------:R-:W-:Y:S02]  /*6cb0*/  FFMA.FTZ R192, R124, c[0x0][0x23c], -R113.reuse ;  /* 0x00008f007cc07a23 */ /* 0x100fe40000010871 */
[----:B------:R-:W-:Y:S01]  /*6cc0*/  HMMA.16816.F32 R16, R68, R74, R16 ;  /* 0x0000004a4410723c */ /* 0x000fe20000001810 */
[----:B------:R-:W1:Y:S01]  /*6cd0*/  LDSM.16.MT88.4 R72, [R136+0x8800] ;  /* 0x008800008848783b */ /* 0x000e620000004200 */
[----:B------:R-:W-:-:S02]  /*6ce0*/  FFMA.FTZ R127, R106, c[0x0][0x23c], -R113 ;  /* 0x00008f006a7f7a23 */ /* 0x000fc40000010871 */
[--C-:B------:R-:W-:Y:S01]  /*6cf0*/  FFMA.FTZ R124, R168, c[0x0][0x23c], -R113.reuse ;  /* 0x00008f00a87c7a23 */ /* 0x100fe20000010871 */
[----:B------:R-:W-:Y:S01]  /*6d00*/  MUFU.EX2 R183, R183 ;  /* 0x000000b700b77308 */ /* 0x000fe20000000800 */
[----:B------:R-:W-:Y:S01]  /*6d10*/  FFMA.FTZ R113, R105, c[0x0][0x23c], -R113 ;  /* 0x00008f0069717a23 */ /* 0x000fe20000010871 */
[----:B------:R-:W-:Y:S01]  /*6d20*/  @P2 IADD3 R168, R116, -0x3, RZ ;  /* 0xfffffffd74a82810 */ /* 0x000fe20007ffe0ff */
[----:B------:R-:W-:Y:S01]  /*6d30*/  HMMA.16816.F32 R40, R96, R42, R64 ;  /* 0x0000002a6028723c */ /* 0x000fe20000001840 */
[----:B------:R-:W2:Y:S01]  /*6d40*/  LDSM.16.MT88.4 R64, [R136+0xa000] ;  /* 0x00a000008840783b */ /* 0x000ea20000004200 */
[----:B------:R-:W-:Y:S02]  /*6d50*/  FFMA.FTZ R161, R161, R126, R107 ;  /* 0x0000007ea1a17223 */ /* 0x000fe4000001006b */
[----:B------:R-:W-:Y:S01]  /*6d60*/  FFMA.FTZ R115, R172, R117, R115 ;  /* 0x00000075ac737223 */ /* 0x000fe20000010073 */
[----:B------:R-:W-:Y:S01]  /*6d70*/  MUFU.EX2 R190, R190 ;  /* 0x000000be00be7308 */ /* 0x000fe20000000800 */
[----:B------:R-:W-:-:S02]  /*6d80*/  FADD.FTZ R112, R112, R161 ;  /* 0x000000a170707221 */ /* 0x000fc40000010000 */
[----:B---3--:R-:W-:Y:S01]  /*6d90*/  HMMA.16816.F32 R20, R68, R76, R20 ;  /* 0x0000004c4414723c */ /* 0x008fe20000001814 */
[----:B------:R-:W-:-:S04]  /*6da0*/  FADD.FTZ R114, R114, R115 ;  /* 0x0000007372727221 */ /* 0x000fc80000010000 */
[----:B------:R-:W-:Y:S01]  /*6db0*/  MUFU.EX2 R177, R177 ;  /* 0x000000b100b17308 */ /* 0x000fe20000000800 */
[----:B------:R-:W-:Y:S02]  /*6dc0*/  FADD.FTZ R111, R111, R114 ;  /* 0x000000726f6f7221 */ /* 0x000fe40000010000 */
[----:B------:R-:W-:Y:S01]  /*6dd0*/  HMMA.16816.F32 R24, R68, R78, R24 ;  /* 0x0000004e4418723c */ /* 0x000fe20000001818 */
[----:B------:R-:W3:Y:S04]  /*6de0*/  LDSM.16.MT88.4 R76, [R140+0xa800] ;  /* 0x00a800008c4c783b */ /* 0x000ee80000004200 */
[----:B------:R-:W-:Y:S03]  /*6df0*/  MUFU.EX2 R182, R182 ;  /* 0x000000b600b67308 */ /* 0x000fe60000000800 */
[C---:B----4-:R-:W-:Y:S05]  /*6e00*/  HMMA.16816.F32 R52, R96.reuse, R56, R52 ;  /* 0x000000386034723c */ /* 0x050fea0000001834 */
[----:B------:R-:W-:Y:S03]  /*6e10*/  MUFU.EX2 R184, R184 ;  /* 0x000000b800b87308 */ /* 0x000fe60000000800 */
[----:B------:R-:W-:Y:S01]  /*6e20*/  HMMA.16816.F32 R56, R96, R58, R80 ;  /* 0x0000003a6038723c */ /* 0x000fe20000001850 */
[----:B------:R-:W-:Y:S04]  /*6e30*/  LDSM.16.MT88.4 R80, [R137+0xb000] ;  /* 0x00b000008950783b */ /* 0x000fe80000004200 */
[----:B------:R-:W4:Y:S03]  /*6e40*/  MUFU.EX2 R125, R125 ;  /* 0x0000007d007d7308 */ /* 0x000f260000000800 */
[C---:B-1----:R-:W-:Y:S05]  /*6e50*/  HMMA.16816.F32 R28, R68.reuse, R72, R28 ;  /* 0x00000048441c723c */ /* 0x042fea000000181c */
[----:B------:R-:W-:Y:S03]  /*6e60*/  MUFU.EX2 R123, R123 ;  /* 0x0000007b007b7308 */ /* 0x000fe60000000800 */
[----:B------:R-:W-:Y:S01]  /*6e70*/  HMMA.16816.F32 R32, R68, R74, R32 ;  /* 0x0000004a4420723c */ /* 0x000fe20000001820 */
[----:B------:R-:W1:Y:S04]  /*6e80*/  LDSM.16.MT88.4 R72, [R138+0xa800] ;  /* 0x00a800008a48783b */ /* 0x000e680000004200 */
[----:B------:R-:W5:Y:S01]  /*6e90*/  MUFU.EX2 R170, R170 ;  /* 0x000000aa00aa7308 */ /* 0x000f620000000800 */
[----:B----4-:R-:W-:-:S02]  /*6ea0*/  F2FP.PACK_AB R104, R125, R184 ;  /* 0x000000b87d68723e */ /* 0x010fc400000000ff */
[----:B--2---:R-:W-:Y:S05]  /*6eb0*/  HMMA.16816.F32 R60, R96, R64, R60 ;  /* 0x00000040603c723c */ /* 0x004fea000000183c */
[----:B------:R-:W-:Y:S03]  /*6ec0*/  MUFU.EX2 R127, R127 ;  /* 0x0000007f007f7308 */ /* 0x000fe60000000800 */
[----:B---3--:R-:W-:Y:S05]  /*6ed0*/  HMMA.16816.F32 R36, R68, R76, R36 ;  /* 0x0000004c4424723c */ /* 0x008fea0000001824 */
[----:B------:R-:W2:Y:S01]  /*6ee0*/  MUFU.EX2 R192, R192 ;  /* 0x000000c000c07308 */ /* 0x000ea20000000800 */
[----:B-----5:R-:W-:-:S02]  /*6ef0*/  F2FP.PACK_AB R106, R170, R123 ;  /* 0x0000007baa6a723e */ /* 0x020fc400000000ff */
[----:B------:R-:W-:Y:S01]  /*6f00*/  HMMA.16816.F32 R40, R68, R78, R40 ;  /* 0x0000004e4428723c */ /* 0x000fe20000001828 */
[----:B------:R-:W3:Y:S04]  /*6f10*/  LDSM.16.MT88.4 R76, [R137+0xa800] ;  /* 0x00a80000894c783b */ /* 0x000ee80000004200 */
[----:B------:R-:W-:Y:S03]  /*6f20*/  MUFU.EX2 R124, R124 ;  /* 0x0000007c007c7308 */ /* 0x000fe60000000800 */
[----:B------:R-:W-:Y:S05]  /*6f30*/  HMMA.16816.F32 R64, R96, R66, R84 ;  /* 0x000000426040723c */ /* 0x000fea0000001854 */
[----:B------:R-:W4:Y:S01]  /*6f40*/  MUFU.EX2 R113, R113 ;  /* 0x0000007100717308 */ /* 0x000f220000000800 */
[----:B--2---:R-:W-:-:S02]  /*6f50*/  F2FP.PACK_AB R105, R192, R127 ;  /* 0x0000007fc069723e */ /* 0x004fc400000000ff */
[C---:B-1----:R-:W-:Y:S08]  /*6f60*/  HMMA.16816.F32 R44, R68.reuse, R72, R44 ;  /* 0x00000048442c723c */ /* 0x042ff0000000182c */
[----:B------:R-:W-:Y:S01]  /*6f70*/  HMMA.16816.F32 R48, R68, R74, R48 ;  /* 0x0000004a4430723c */ /* 0x000fe20000001830 */
[----:B------:R-:W1:Y:S01]  /*6f80*/  LDSM.16.MT88.4 R72, [R136+0xa800] ;  /* 0x00a800008848783b */ /* 0x000e620000004200 */
[----:B----4-:R-:W-:-:S06]  /*6f90*/  F2FP.PACK_AB R107, R113, R124 ;  /* 0x0000007c716b723e */ /* 0x010fcc00000000ff */
[C---:B---3--:R-:W-:Y:S08]  /*6fa0*/  HMMA.16816.F32 R52, R68.reuse, R76, R52 ;  /* 0x0000004c4434723c */ /* 0x048ff00000001834 */
[C---:B------:R-:W-:Y:S08]  /*6fb0*/  HMMA.16816.F32 R56, R68.reuse, R78, R56 ;  /* 0x0000004e4438723c */ /* 0x040ff00000001838 */
[C---:B-1----:R-:W-:Y:S08]  /*6fc0*/  HMMA.16816.F32 R60, R68.reuse, R72, R60 ;  /* 0x00000048443c723c */ /* 0x042ff0000000183c */
[----:B------:R-:W-:Y:S01]  /*6fd0*/  HMMA.16816.F32 R64, R68, R74, R64 ;  /* 0x0000004a4440723c */ /* 0x000fe20000001840 */
[----:B------:R-:W1:Y:S06]  /*6fe0*/  LDSM.16.MT88.4 R72, [R138+0x9000] ;  /* 0x009000008a48783b */ /* 0x000e6c0000004200 */
[----:B------:R-:W-:-:S02]  /*6ff0*/  F2FP.PACK_AB R68, R188, R181 ;  /* 0x000000b5bc44723e */ /* 0x000fc400000000ff */
[----:B------:R-:W-:Y:S02]  /*7000*/  F2FP.PACK_AB R69, R190, R183 ;  /* 0x000000b7be45723e */ /* 0x000fe400000000ff */
[----:B------:R-:W-:Y:S02]  /*7010*/  F2FP.PACK_AB R70, R186, R179 ;  /* 0x000000b3ba46723e */ /* 0x000fe400000000ff */
[----:B------:R-:W-:-:S07]  /*7020*/  F2FP.PACK_AB R71, R182, R177 ;  /* 0x000000b1b647723e */ /* 0x000fce00000000ff */
[C---:B------:R-:W-:Y:S01]  /*7030*/  HMMA.16816.F32 R96, R68.reuse, R92, R4 ;  /* 0x0000005c4460723c */ /* 0x040fe20000001804 */
[----:B------:R-:W2:Y:S07]  /*7040*/  LDSM.16.MT88.4 R4, [R136+0x9000] ;  /* 0x009000008804783b */ /* 0x000eae0000004200 */
[C---:B------:R-:W-:Y:S01]  /*7050*/  HMMA.16816.F32 R92, R68.reuse, R94, R8 ;  /* 0x0000005e445c723c */ /* 0x040fe20000001808 */
[----:B------:R-:W3:Y:S07]  /*7060*/  LDSM.16.MT88.4 R8, [R137+0x9000] ;  /* 0x009000008908783b */ /* 0x000eee0000004200 */
[C---:B------:R-:W-:Y:S08]  /*7070*/  HMMA.16816.F32 R88, R68.reuse, R100, R60 ;  /* 0x000000644458723c */ /* 0x040ff0000000183c */
[C---:B-1----:R-:W-:Y:S08]  /*7080*/  HMMA.16816.F32 R84, R68.reuse, R72, R12 ;  /* 0x000000484454723c */ /* 0x042ff0000000180c */
[C---:B------:R-:W-:Y:S01]  /*7090*/  HMMA.16816.F32 R16, R68.reuse, R74, R16 ;  /* 0x0000004a4410723c */ /* 0x040fe20000001810 */
[----:B------:R-:W1:Y:S07]  /*70a0*/  LDSM.16.MT88.4 R72, [R138+0xb000] ;  /* 0x00b000008a48783b */ /* 0x000e6e0000004200 */
[C---:B------:R-:W-:Y:S01]  /*70b0*/  HMMA.16816.F32 R100, R68.reuse, R102, R64 ;  /* 0x000000664464723c */ /* 0x040fe20000001840 */
[----:B------:R-:W-:Y:S07]  /*70c0*/  LDSM.16.MT88.4 R64, [R140+0xb800] ;  /* 0x00b800008c40783b */ /* 0x000fee0000004200 */
[C---:B--2---:R-:W-:Y:S08]  /*70d0*/  HMMA.16816.F32 R28, R68.reuse, R4, R28 ;  /* 0x00000004441c723c */ /* 0x044ff0000000181c */
[C---:B---3--:R-:W-:Y:S08]  /*70e0*/  HMMA.16816.F32 R20, R68.reuse, R8, R20 ;  /* 0x000000084414723c */ /* 0x048ff00000001814 */
[C---:B------:R-:W-:Y:S01]  /*70f0*/  HMMA.16816.F32 R24, R68.reuse, R10, R24 ;  /* 0x0000000a4418723c */ /* 0x040fe20000001818 */
[----:B------:R-:W2:Y:S07]  /*7100*/  LDSM.16.MT88.4 R8, [R140+0xb000] ;  /* 0x00b000008c08783b */ /* 0x000eae0000004200 */
[C---:B------:R-:W-:Y:S08]  /*7110*/  HMMA.16816.F32 R32, R68.reuse, R6, R32 ;  /* 0x000000064420723c */ /* 0x040ff00000001820 */
[C---:B-1----:R-:W-:Y:S08]  /*7120*/  HMMA.16816.F32 R4, R68.reuse, R72, R44 ;  /* 0x000000484404723c */ /* 0x042ff0000000182c */
[C---:B------:R-:W-:Y:S08]  /*7130*/  HMMA.16816.F32 R76, R68.reuse, R80, R52 ;  /* 0x00000050444c723c */ /* 0x040ff00000001834 */
[C---:B------:R-:W-:Y:S01]  /*7140*/  HMMA.16816.F32 R72, R68.reuse, R74, R48 ;  /* 0x0000004a4448723c */ /* 0x040fe20000001830 */
[----:B------:R-:W1:Y:S07]  /*7150*/  LDSM.16.MT88.4 R48, [R137+0x9800] ;  /* 0x009800008930783b */ /* 0x000e6e0000004200 */
[C---:B------:R-:W-:Y:S01]  /*7160*/  HMMA.16816.F32 R80, R68.reuse, R82, R56 ;  /* 0x000000524450723c */ /* 0x040fe20000001838 */
[----:B------:R-:W-:Y:S07]  /*7170*/  LDSM.16.MT88.4 R56, [R136+0x9800] ;  /* 0x009800008838783b */ /* 0x000fee0000004200 */
[C---:B--2---:R-:W-:Y:S01]  /*7180*/  HMMA.16816.F32 R12, R68.reuse, R8, R36 ;  /* 0x00000008440c723c */ /* 0x044fe20000001824 */
[----:B------:R-:W2:Y:S07]  /*7190*/  LDSM.16.MT88.4 R36, [R140+0x9800] ;  /* 0x009800008c24783b */ /* 0x000eae0000004200 */
[----:B------:R-:W-:Y:S01]  /*71a0*/  HMMA.16816.F32 R8, R68, R10, R40 ;  /* 0x0000000a4408723c */ /* 0x000fe20000001828 */
[----:B------:R-:W3:Y:S11]  /*71b0*/  LDSM.16.MT88.4 R40, [R138+0x9800] ;  /* 0x009800008a28783b */ /* 0x000ef60000004200 */
[----:B------:R-:W-:Y:S04]  /*71c0*/  @!UPT UIADD3 URZ, URZ, URZ, URZ ;  /* 0x0000003f3f3ff290 */ /* 0x000fe8000fffe03f */
[C---:B------:R-:W-:Y:S08]  /*71d0*/  HMMA.16816.F32 R60, R104.reuse, R64, R12 ;  /* 0x00000040683c723c */ /* 0x040ff0000000180c */
[C---:B------:R-:W-:Y:S01]  /*71e0*/  HMMA.16816.F32 R64, R104.reuse, R66, R8 ;  /* 0x000000426840723c */ /* 0x040fe20000001808 */
[----:B------:R-:W4:Y:S07]  /*71f0*/  LDSM.16.MT88.4 R8, [R137+0xb800] ;  /* 0x00b800008908783b */ /* 0x000f2e0000004200 */
[C---:B-1----:R-:W-:Y:S08]  /*7200*/  HMMA.16816.F32 R44, R104.reuse, R48, R20 ;  /* 0x00000030682c723c */ /* 0x042ff00000001814 */
[C---:B--2---:R-:W-:Y:S08]  /*7210*/  HMMA.16816.F32 R96, R104.reuse, R36, R96 ;  /* 0x000000246860723c */ /* 0x044ff00000001860 */
[C---:B------:R-:W-:Y:S08]  /*7220*/  HMMA.16816.F32 R92, R104.reuse, R38, R92 ;  /* 0x00000026685c723c */ /* 0x040ff0000000185c */
[C---:B---3--:R-:W-:Y:S01]  /*7230*/  HMMA.16816.F32 R36, R104.reuse, R40, R84 ;  /* 0x000000286824723c */ /* 0x048fe20000001854 */
[----:B------:R-:W1:Y:S07]  /*7240*/  LDSM.16.MT88.4 R84, [R136+0xb800] ;  /* 0x00b800008854783b */ /* 0x000e6e0000004200 */
[C---:B------:R-:W-:Y:S01]  /*7250*/  HMMA.16816.F32 R40, R104.reuse, R42, R16 ;  /* 0x0000002a6828723c */ /* 0x040fe20000001810 */
[----:B------:R-:W2:Y:S07]  /*7260*/  LDSM.16.MT88.4 R16, [R138+0xb800] ;  /* 0x00b800008a10783b */ /* 0x000eae0000004200 */
[C---:B------:R-:W-:Y:S08]  /*7270*/  HMMA.16816.F32 R52, R104.reuse, R56, R28 ;  /* 0x000000386834723c */ /* 0x040ff0000000181c */
[C---:B------:R-:W-:Y:S08]  /*7280*/  HMMA.16816.F32 R48, R104.reuse, R50, R24 ;  /* 0x000000326830723c */ /* 0x040ff00000001818 */
[C---:B------:R-:W-:Y:S08]  /*7290*/  HMMA.16816.F32 R56, R104.reuse, R58, R32 ;  /* 0x0000003a6838723c */ /* 0x040ff00000001820 */
[C---:B----4-:R-:W-:Y:S08]  /*72a0*/  HMMA.16816.F32 R76, R104.reuse, R8, R76 ;  /* 0x00000008684c723c */ /* 0x050ff0000000184c */
[C---:B-1----:R-:W-:Y:S08]  /*72b0*/  HMMA.16816.F32 R88, R104.reuse, R84, R88 ;  /* 0x000000546858723c */ /* 0x042ff00000001858 */
[C---:B--2---:R-:W-:Y:S07]  /*72c0*/  HMMA.16816.F32 R68, R104.reuse, R16, R4 ;  /* 0x000000106844723c */ /* 0x044fee0000001804 */
[----:B------:R-:W-:Y:S01]  /*72d0*/  FADD.FTZ R5, R3, R112 ;  /* 0x0000007003057221 */ /* 0x000fe20000010000 */
[----:B------:R-:W-:Y:S01]  /*72e0*/  HMMA.16816.F32 R72, R104, R18, R72 ;  /* 0x000000126848723c */ /* 0x000fe20000001848 */
[----:B------:R-:W-:-:S02]  /*72f0*/  FADD.FTZ R3, R110, R111 ;  /* 0x0000006f6e037221 */ /* 0x000fc40000010000 */
[----:B------:R-:W-:Y:S02]  /*7300*/  FADD.FTZ R5, R2, R5 ;  /* 0x0000000502057221 */ /* 0x000fe40000010000 */
[----:B------:R-:W-:Y:S02]  /*7310*/  FADD.FTZ R180, R180, R3 ;  /* 0x00000003b4b47221 */ /* 0x000fe40000010000 */
[----:B------:R-:W-:Y:S01]  /*7320*/  FADD.FTZ R178, R178, R5 ;  /* 0x00000005b2b27221 */ /* 0x000fe20000010000 */
[----:B------:R-:W-:Y:S01]  /*7330*/  HMMA.16816.F32 R80, R104, R10, R80 ;  /* 0x0000000a6850723c */ /* 0x000fe20000001850 */
[----:B------:R-:W-:Y:S02]  /*7340*/  FADD.FTZ R175, R175, R180 ;  /* 0x000000b4afaf7221 */ /* 0x000fe40000010000 */
[----:B------:R-:W-:Y:S02]  /*7350*/  FADD.FTZ R173, R173, R178 ;  /* 0x000000b2adad7221 */ /* 0x000fe40000010000 */
[----:B------:R-:W-:-:S02]  /*7360*/  FADD.FTZ R2, R176, R175 ;  /* 0x000000afb0027221 */ /* 0x000fc40000010000 */
[----:B------:R-:W-:Y:S01]  /*7370*/  FADD.FTZ R4, R174, R173 ;  /* 0x000000adae047221 */ /* 0x000fe20000010000 */
[----:B------:R-:W-:Y:S01]  /*7380*/  HMMA.16816.F32 R84, R104, R86, R100 ;  /* 0x000000566854723c */ /* 0x000fe20000001864 */
[----:B------:R-:W-:Y:S02]  /*7390*/  FADD.FTZ R2, R171, R2 ;  /* 0x00000002ab027221 */ /* 0x000fe40000010000 */
[----:B------:R-:W-:Y:S02]  /*73a0*/  FADD.FTZ R4, R169, R4 ;  /* 0x00000004a9047221 */ /* 0x000fe40000010000 */
[----:B------:R-:W-:Y:S01]  /*73b0*/  FADD.FTZ R181, R181, R2 ;  /* 0x00000002b5b57221 */ /* 0x000fe20000010000 */
[-C--:B------:R-:W-:Y:S01]  /*73c0*/  MOV R2, R108.reuse ;  /* 0x0000006c00027202 */ /* 0x080fe20000000f00 */
[----:B------:R-:W-:Y:S01]  /*73d0*/  FADD.FTZ R183, R183, R4 ;  /* 0x00000004b7b77221 */ /* 0x000fe20000010000 */
[----:B------:R-:W-:Y:S01]  /*73e0*/  @P2 MOV R2, R108 ;  /* 0x0000006c00022202 */ /* 0x000fe20000000f00 */
[----:B------:R-:W-:-:S02]  /*73f0*/  FADD.FTZ R188, R188, R181 ;  /* 0x000000b5bcbc7221 */ /* 0x000fc40000010000 */
[----:B------:R-:W-:Y:S02]  /*7400*/  FADD.FTZ R190, R190, R183 ;  /* 0x000000b7bebe7221 */ /* 0x000fe40000010000 */
[----:B------:R-:W-:Y:S02]  /*7410*/  FADD.FTZ R3, R179, R188 ;  /* 0x000000bcb3037221 */ /* 0x000fe40000010000 */
[----:B------:R-:W-:Y:S02]  /*7420*/  FADD.FTZ R177, R177, R190 ;  /* 0x000000beb1b17221 */ /* 0x000fe40000010000 */
        /* <DEDUP_REMOVED lines=11> */
[----:B------:R-:W-:Y:S01]  /*74e0*/  FADD.FTZ R161, R113, R124 ;  /* 0x0000007c71a17221 */ /* 0x000fe20000010000 */
[----:B------:R-:W-:Y:S05]  /*74f0*/  @P2 BRA `(.L_x_688) ;  /* 0x0000001000002947 */ /* 0x000fea0003800000 */
.L_x_684:
[----:B------:R-:W-:-:S07]  /*7500*/  IADD3 R168, R122, -0x1, RZ ;  /* 0xffffffff7aa87810 */ /* 0x000fce0007ffe0ff */
.L_x_688:
        /* <DEDUP_REMOVED lines=9> */
.L_x_692:
[----:B------:R1:W-:Y:S01]  /*75a0*/  @P3 STS.128 [R154+0x4000], RZ ;  /* 0x004000ff9a003388 */ /* 0x0003e20000000c00 */
[----:B------:R-:W-:Y:S04]  /*75b0*/  IADD3 R2, R168, -0x1, RZ ;  /* 0xffffffffa8027810 */ /* 0x000fe80007ffe0ff */
[----:B------:R-:W-:Y:S01]  /*75c0*/  SHF.R.S32.HI R105, RZ, 0x1f, R2 ;  /* 0x0000001fff697819 */ /* 0x000fe20000011402 */
[----:B------:R-:W-:Y:S04]  /*75d0*/  IMAD.WIDE.U32 R106, R2, c[0x0][0x198], RZ ;  /* 0x00006600026a7a25 */ /* 0x000fe800078e00ff */
[----:B------:R-:W-:Y:S01]  /*75e0*/  IMAD R105, R105, c[0x0][0x198], RZ ;  /* 0x0000660069697a24 */ /* 0x000fe200078e02ff */
[----:B------:R-:W-:Y:S03]  /*75f0*/  LEA R3, P1, R106, R158, 0x6 ;  /* 0x0000009e6a037211 */ /* 0x000fe600078230ff */
[----:B------:R-:W-:Y:S01]  /*7600*/  IMAD R105, R2, c[0x0][0x19c], R105 ;  /* 0x0000670002697a24 */ /* 0x000fe200078e0269 */
[----:B------:R-:W-:Y:S03]  /*7610*/  @!P3 LEA R118, P6, R3, c[0x0][0x168], 0x1 ;  /* 0x00005a000376ba11 */ /* 0x000fe600078c08ff */
[----:B------:R-:W-:Y:S01]  /*7620*/  IMAD.IADD R105, R107, 0x1, R105 ;  /* 0x000000016b697824 */ /* 0x000fe200078e0269 */
[----:B------:R-:W-:Y:S04]  /*7630*/  IADD3 R107, P0, R148, R3, RZ ;  /* 0x00000003946b7210 */ /* 0x000fe80007f1e0ff */
        /* <DEDUP_REMOVED lines=13> */
[C---:B------:R-:W-:Y:S02]  /*7710*/  IADD3 R105, P5, R148.reuse, R107, RZ ;  /* 0x0000006b94697210 */ /* 0x040fe40007fbe0ff */
[--C-:B------:R-:W-:Y:S01]  /*7720*/  @!P2 LEA.HI.X R107, R107, c[0x0][0x16c], R100.reuse, 0x1, P1 ;  /* 0x00005b006b6baa11 */ /* 0x100fe200008f0c64 */
[----:B------:R-:W-:Y:S01]  /*7730*/  @!PT LDS RZ, [RZ] ;  /* 0x00000000fffff984 */ /* 0x000fe20000000800 */
[----:B------:R-:W-:Y:S01]  /*7740*/  @!PT LDS RZ, [RZ] ;  /* 0x00000000fffff984 */ /* 0x000fe20000000800 */
[----:B------:R-:W-:Y:S01]  /*7750*/  @!PT LDS RZ, [RZ] ;  /* 0x00000000fffff984 */ /* 0x000fe20000000800 */
[----:B------:R1:W-:Y:S01]  /*7760*/  @!P2 LDGSTS.E.BYPASS.LTC128B.128 [R154+0x6000], [R108.64+0x80] ;  /* 0x060000806c9aafae */ /* 0x0003e2000b901d46 */
[----:B------:R-:W-:Y:S01]  /*7770*/  @!P3 LEA R116, P6, R105, c[0x0][0x168], 0x1 ;  /* 0x00005a006974ba11 */ /* 0x000fe200078c08ff */
[----:B------:R-:W-:Y:S01]  /*7780*/  IMAD.X R100, R147, 0x1, R100, P5 ;  /* 0x0000000193647824 */ /* 0x000fe200028e0664 */
[C---:B------:R-:W-:Y:S01]  /*7790*/  @!P2 LEA R112, P1, R105.reuse, c[0x0][0x168], 0x1 ;  /* 0x00005a006970aa11 */ /* 0x040fe200078208ff */
[----:B------:R1:W-:Y:S01]  /*77a0*/  @P3 STS.128 [R154+0x4800], RZ ;  /* 0x004800ff9a003388 */ /* 0x0003e20000000c00 */
[----:B------:R-:W-:Y:S02]  /*77b0*/  IADD3 R3, P0, R148, R105, RZ ;  /* 0x0000006994037210 */ /* 0x000fe40007f1e0ff */
[C-C-:B------:R-:W-:Y:S01]  /*77c0*/  @!P3 LEA.HI.X R117, R105.reuse, c[0x0][0x16c], R100.reuse, 0x1, P6 ;  /* 0x00005b006975ba11 */ /* 0x140fe200030f0c64 */
[----:B------:R-:W-:Y:S01]  /*77d0*/  @!PT LDS RZ, [RZ] ;  /* 0x00000000fffff984 */ /* 0x000fe20000000800 */
[----:B------:R-:W-:Y:S01]  /*77e0*/  @!PT LDS RZ, [RZ] ;  /* 0x00000000fffff984 */ /* 0x000fe20000000800 */
[----:B------:R-:W-:Y:S01]  /*77f0*/  @!PT LDS RZ, [RZ] ;  /* 0x00000000fffff984 */ /* 0x000fe20000000800 */
[----:B------:R1:W-:Y:S01]  /*7800*/  @!P3 LDGSTS.E.BYPASS.LTC128B.128 [R154+0x4800], [R110.64] ;  /* 0x048000006e9abfae */ /* 0x0003e2000b901d46 */
[--C-:B------:R-:W-:Y:S01]  /*7810*/  @!P2 LEA.HI.X R113, R105, c[0x0][0x16c], R100.reuse, 0x1, P1 ;  /* 0x00005b006971aa11 */ /* 0x100fe200008f0c64 */
[----:B------:R-:W-:Y:S01]  /*7820*/  IMAD.X R2, R147, 0x1, R100, P0 ;  /* 0x0000000193027824 */ /* 0x000fe200000e0664 */
[C---:B------:R-:W-:Y:S01]  /*7830*/  @!P3 LEA R114, P5, R3.reuse, c[0x0][0x168], 0x1 ;  /* 0x00005a000372ba11 */ /* 0x040fe200078a08ff */
[----:B------:R1:W-:Y:S01]  /*7840*/  @P2 STS.128 [R154+0x6800], RZ ;  /* 0x006800ff9a002388 */ /* 0x0003e20000000c00 */
[C---:B------:R-:W-:Y:S02]  /*7850*/  @!P2 LEA R104, P0, R3.reuse, c[0x0][0x168], 0x1 ;  /* 0x00005a000368aa11 */ /* 0x040fe400078008ff */
[C-C-:B------:R-:W-:Y:S01]  /*7860*/  @!P3 LEA.HI.X R115, R3.reuse, c[0x0][0x16c], R2.reuse, 0x1, P5 ;  /* 0x00005b000373ba11 */ /* 0x140fe200028f0c02 */
[----:B------:R-:W-:Y:S01]  /*7870*/  @!PT LDS RZ, [RZ] ;  /* 0x00000000fffff984 */ /* 0x000fe20000000800 */
[----:B------:R-:W-:Y:S01]  /*7880*/  @!PT LDS RZ, [RZ] ;  /* 0x00000000fffff984 */ /* 0x000fe20000000800 */
[----:B------:R-:W-:Y:S01]  /*7890*/  @!PT LDS RZ, [RZ] ;  /* 0x00000000fffff984 */ /* 0x000fe20000000800 */
[----:B------:R1:W-:Y:S01]  /*78a0*/  @!P2 LDGSTS.E.BYPASS.LTC128B.128 [R154+0x6800], [R106.64+0x80] ;  /* 0x068000806a9aafae */ /* 0x0003e2000b901d46 */
[----:B------:R-:W-:Y:S03]  /*78b0*/  @!P2 LEA.HI.X R105, R3, c[0x0][0x16c], R2, 0x1, P0 ;  /* 0x00005b000369aa11 */ /* 0x000fe600000f0c02 */
        /* <DEDUP_REMOVED lines=22> */
.L_x_690:
[----:B------:R-:W-:Y:S04]  /*7a20*/  DEPBAR.LE SB0, 0x0 ;  /* 0x000080000000791a */ /* 0x000fe80000000000 */
[----:B------:R-:W-:Y:S01]  /*7a30*/  BAR.SYNC.DEFER_BLOCKING 0x0 ;  /* 0x0000000000007b1d */ /* 0x000fe20000010000 */
[----:B------:R-:W-:Y:S01]  /*7a40*/  SHF.R.S32.HI R3, RZ, 0x1f, R168 ;  /* 0x0000001fff037819 */ /* 0x000fe200000114a8 */
[----:B------:R-:W-:Y:S02]  /*7a50*/  IMAD R100, R149, R168, RZ ;  /* 0x000000a895647224 */ /* 0x000fe400078e02ff */
[-C--:B------:R-:W-:Y:S04]  /*7a60*/  IMAD.WIDE.U32 R174, R168, R150.reuse, R170 ;  /* 0x00000096a8ae7225 */ /* 0x080fe800078e00aa */
[----:B------:R-:W-:Y:S01]  /*7a70*/  IMAD R100, R3, R150, R100 ;  /* 0x0000009603647224 */ /* 0x000fe200078e0264 */
[C---:B------:R-:W-:Y:S02]  /*7a80*/  @!P3 LEA R188, P4, R174.reuse, c[0x0][0x170], 0x1 ;  /* 0x00005c00aebcba11 */ /* 0x040fe400078808ff */
[----:B------:R-:W-:Y:S01]  /*7a90*/  @!P2 LEA R176, P1, R174, c[0x0][0x170], 0x1 ;  /* 0x00005c00aeb0aa11 */ /* 0x000fe200078208ff */
[----:B------:R-:W-:Y:S01]  /*7aa0*/  IMAD.IADD R100, R175, 0x1, R100 ;  /* 0x00000001af647824 */ /* 0x000fe200078e0264 */
[----:B------:R-:W-:Y:S04]  /*7ab0*/  IADD3 R173, P0, R160, R174, RZ ;  /* 0x000000aea0ad7210 */ /* 0x000fe80007f1e0ff */
        /* <DEDUP_REMOVED lines=168> */
.L_x_691:
[C---:B------:R-:W-:Y:S02]  /*8540*/  LEA R2, R168.reuse, R153, 0x6 ;  /* 0x00000099a8027211 */ /* 0x040fe400078e30ff */
[----:B------:R-:W-:Y:S02]  /*8550*/  IADD3 R168, R168, -0x1, RZ ;  /* 0xffffffffa8a87810 */ /* 0x000fe40007ffe0ff */
[C---:B-1----:R-:W-:Y:S01]  /*8560*/  IADD3 R108, R2.reuse, 0x1, RZ ;  /* 0x00000001026c7810 */ /* 0x042fe20007ffe0ff */
[----:B------:R-:W-:Y:S01]  /*8570*/  I2F R117, R2 ;  /* 0x0000000200757306 */ /* 0x000fe20000201400 */
[C---:B------:R-:W-:Y:S02]  /*8580*/  IADD3 R115, R2.reuse, 0x8, RZ ;  /* 0x0000000802737810 */ /* 0x040fe40007ffe0ff */
[C---:B------:R-:W-:Y:S02]  /*8590*/  IADD3 R102, R2.reuse, 0x9, RZ ;  /* 0x0000000902667810 */ /* 0x040fe40007ffe0ff */
[C---:B------:R-:W-:Y:S02]  /*85a0*/  IADD3 R113, R2.reuse, 0x10, RZ ;  /* 0x0000001002717810 */ /* 0x040fe40007ffe0ff */
[C---:B------:R-:W-:Y:S02]  /*85b0*/  IADD3 R106, R2.reuse, 0x11, RZ ;  /* 0x00000011026a7810 */ /* 0x040fe40007ffe0ff */
[C---:B------:R-:W-:Y:S01]  /*85c0*/  IADD3 R109, R2.reuse, 0x18, RZ ;  /* 0x00000018026d7810 */ /* 0x040fe20007ffe0ff */
        /* <DEDUP_REMOVED lines=8> */
[----:B------:R-:W-:Y:S07]  /*8650*/  IADD3 R112, R2, 0x38, RZ ;  /* 0x0000003802707810 */ /* 0x000fee0007ffe0ff */
[----:B------:R-:W-:Y:S10]  /*8660*/  I2F R102, R102 ;  /* 0x0000006600667306 */ /* 0x000ff40000201400 */
        /* <DEDUP_REMOVED lines=8> */
[----:B------:R-:W1:Y:S02]  /*86f0*/  I2F R105, R105 ;  /* 0x0000006900697306 */ /* 0x000e640000201400 */
[-C--:B-1----:R-:W-:Y:S02]  /*8700*/  FFMA.FTZ R30, R105, R0.reuse, R30 ;  /* 0x00000000691e7223 */ /* 0x082fe4000001001e */
[CC--:B------:R-:W-:Y:S02]  /*8710*/  FFMA.FTZ R6, R117.reuse, R0.reuse, R6 ;  /* 0x0000000075067223 */ /* 0x0c0fe40000010006 */
[-C--:B------:R-:W-:Y:S02]  /*8720*/  FFMA.FTZ R4, R117, R0.reuse, R4 ;  /* 0x0000000075047223 */ /* 0x080fe40000010004 */
[CC--:B------:R-:W-:Y:S02]  /*8730*/  FFMA.FTZ R7, R108.reuse, R0.reuse, R7 ;  /* 0x000000006c077223 */ /* 0x0c0fe40000010007 */
[-C--:B------:R-:W-:Y:S01]  /*8740*/  FFMA.FTZ R5, R108, R0.reuse, R5 ;  /* 0x000000006c057223 */ /* 0x080fe20000010005 */
[----:B------:R-:W-:Y:S01]  /*8750*/  FMNMX.FTZ R108, R6, R103, !PT ;  /* 0x00000067066c7209 */ /* 0x000fe20007810000 */
[CC--:B------:R-:W-:Y:S02]  /*8760*/  FFMA.FTZ R10, R115.reuse, R0.reuse, R10 ;  /* 0x00000000730a7223 */ /* 0x0c0fe4000001000a */
[----:B------:R-:W-:Y:S01]  /*8770*/  FFMA.FTZ R8, R115, R0, R8 ;  /* 0x0000000073087223 */ /* 0x000fe20000010008 */
[----:B------:R-:W-:Y:S01]  /*8780*/  FMNMX.FTZ R115, R7, R108, !PT ;  /* 0x0000006c07737209 */ /* 0x000fe20007810000 */
[-C--:B------:R-:W-:Y:S01]  /*8790*/  FFMA.FTZ R11, R102, R0.reuse, R11 ;  /* 0x00000000660b7223 */ /* 0x080fe2000001000b */
[----:B------:R-:W-:Y:S01]  /*87a0*/  FMNMX.FTZ R108, R4, R101, !PT ;  /* 0x00000065046c7209 */ /* 0x000fe20007810000 */
[-C--:B------:R-:W-:Y:S01]  /*87b0*/  FFMA.FTZ R9, R102, R0.reuse, R9 ;  /* 0x0000000066097223 */ /* 0x080fe20000010009 */
[----:B------:R-:W-:Y:S01]  /*87c0*/  FMNMX.FTZ R110, R10, R115, !PT ;  /* 0x000000730a6e7209 */ /* 0x000fe20007810000 */
[----:B------:R-:W-:Y:S01]  /*87d0*/  FFMA.FTZ R14, R113, R0, R14 ;  /* 0x00000000710e7223 */ /* 0x000fe2000001000e */
[----:B------:R-:W-:Y:S01]  /*87e0*/  FMNMX.FTZ R115, R5, R108, !PT ;  /* 0x0000006c05737209 */ /* 0x000fe20007810000 */
        /* <DEDUP_REMOVED lines=8> */
[-C--:B------:R-:W-:Y:S01]  /*8870*/  FFMA.FTZ R19, R104, R0.reuse, R19 ;  /* 0x0000000068137223 */ /* 0x080fe20000010013 */
[----:B------:R-:W-:Y:S01]  /*8880*/  IADD3 R102, R2, 0x31, RZ ;  /* 0x0000003102667810 */ /* 0x000fe20007ffe0ff */
[----:B------:R-:W-:Y:S01]  /*8890*/  FFMA.FTZ R17, R104, R0, R17 ;  /* 0x0000000068117223 */ /* 0x000fe20000010011 */
[----:B------:R-:W-:Y:S01]  /*88a0*/  FMNMX.FTZ R115, R15, R106, !PT ;  /* 0x0000006a0f737209 */ /* 0x000fe20007810000 */
[-C--:B------:R-:W-:Y:S01]  /*88b0*/  FFMA.FTZ R16, R109, R0.reuse, R16 ;  /* 0x000000006d107223 */ /* 0x080fe20000010010 */
[----:B------:R-:W-:Y:S01]  /*88c0*/  FMNMX.FTZ R104, R12, R113, !PT ;  /* 0x000000710c687209 */ /* 0x000fe20007810000 */
[----:B------:R-:W1:Y:S01]  /*88d0*/  I2F R109, R112 ;  /* 0x00000070006d7306 */ /* 0x000e620000201400 */
[----:B------:R-:W-:Y:S01]  /*88e0*/  FMNMX.FTZ R106, R18, R115, !PT ;  /* 0x00000073126a7209 */ /* 0x000fe20007810000 */
[----:B------:R-:W-:Y:S01]  /*88f0*/  FFMA.FTZ R22, R111, R0, R22 ;  /* 0x000000006f167223 */ /* 0x000fe20000010016 */
[----:B------:R-:W-:Y:S01]  /*8900*/  FMNMX.FTZ R113, R13, R104, !PT ;  /* 0x000000680d717209 */ /* 0x000fe20007810000 */
[-C--:B------:R-:W-:Y:S01]  /*8910*/  FFMA.FTZ R23, R100, R0.reuse, R23 ;  /* 0x0000000064177223 */ /* 0x080fe20000010017 */
[----:B------:R-:W-:Y:S01]  /*8920*/  IADD3 R2, R2, 0x39, RZ ;  /* 0x0000003902027810 */ /* 0x000fe20007ffe0ff */
[-C--:B------:R-:W-:Y:S01]  /*8930*/  FFMA.FTZ R20, R111, R0.reuse, R20 ;  /* 0x000000006f147223 */ /* 0x080fe20000010014 */
[----:B------:R-:W-:Y:S01]  /*8940*/  FMNMX.FTZ R104, R16, R113, !PT ;  /* 0x0000007110687209 */ /* 0x000fe20007810000 */
[----:B------:R-:W-:Y:S01]  /*8950*/  FFMA.FTZ R26, R107, R0, R26 ;  /* 0x000000006b1a7223 */ /* 0x000fe2000001001a */
[----:B------:R-:W-:Y:S01]  /*8960*/  FMNMX.FTZ R115, R19, R106, !PT ;  /* 0x0000006a13737209 */ /* 0x000fe20007810000 */
[----:B------:R-:W2:Y:S01]  /*8970*/  I2F R102, R102 ;  /* 0x0000006600667306 */ /* 0x000ea20000201400 */
        /* <DEDUP_REMOVED lines=9> */
[----:B------:R-:W3:Y:S01]  /*8a10*/  I2F R2, R2 ;  /* 0x0000000200027306 */ /* 0x000ee20000201400 */
[----:B------:R-:W-:Y:S01]  /*8a20*/  FMNMX.FTZ R104, R26, R113, !PT ;  /* 0x000000711a687209 */ /* 0x000fe20007810000 */
[-C--:B------:R-:W-:Y:S01]  /*8a30*/  FFMA.FTZ R28, R105, R0.reuse, R28 ;  /* 0x00000000691c7223 */ /* 0x080fe2000001001c */
[----:B------:R-:W-:Y:S01]  /*8a40*/  FMNMX.FTZ R100, R24, R107, !PT ;  /* 0x0000006b18647209 */ /* 0x000fe20007810000 */
[----:B-1----:R-:W-:Y:S01]  /*8a50*/  FFMA.FTZ R34, R109, R0, R34 ;  /* 0x000000006d227223 */ /* 0x002fe20000010022 */
[----:B------:R-:W-:Y:S01]  /*8a60*/  FMNMX.FTZ R111, R27, R104, !PT ;  /* 0x000000681b6f7209 */ /* 0x000fe20007810000 */
[----:B------:R-:W-:Y:S01]  /*8a70*/  FFMA.FTZ R32, R109, R0, R32 ;  /* 0x000000006d207223 */ /* 0x000fe20000010020 */
[----:B------:R-:W-:Y:S02]  /*8a80*/  FMNMX.FTZ R105, R25, R100, !PT ;  /* 0x0000006419697209 */ /* 0x000fe40007810000 */
[----:B------:R-:W-:Y:S02]  /*8a90*/  FMNMX.FTZ R104, R30, R111, !PT ;  /* 0x0000006f1e687209 */ /* 0x000fe40007810000 */
[----:B------:R-:W-:Y:S01]  /*8aa0*/  LDSM.16.MT88.4 R108, [R138+0x8000] ;  /* 0x008000008a6c783b */ /* 0x000fe20000004200 */
[CC--:B--2---:R-:W-:Y:S02]  /*8ab0*/  FFMA.FTZ R31, R102.reuse, R0.reuse, R31 ;  /* 0x00000000661f7223 */ /* 0x0c4fe4000001001f */
[----:B------:R-:W-:Y:S01]  /*8ac0*/  FFMA.FTZ R29, R102, R0, R29 ;  /* 0x00000000661d7223 */ /* 0x000fe2000001001d */
[----:B------:R-:W-:Y:S02]  /*8ad0*/  FMNMX.FTZ R102, R28, R105, !PT ;  /* 0x000000691c667209 */ /* 0x000fe40007810000 */
[----:B------:R-:W-:Y:S04]  /*8ae0*/  FMNMX.FTZ R3, R31, R104, !PT ;  /* 0x000000681f037209 */ /* 0x000fe80007810000 */
[----:B------:R-:W-:Y:S01]  /*8af0*/  FMNMX.FTZ R100, R34, R3, !PT ;  /* 0x0000000322647209 */ /* 0x000fe20007810000 */
[C---:B---3--:R-:W-:Y:S01]  /*8b00*/  FFMA.FTZ R35, R2.reuse, R0, R35 ;  /* 0x0000000002237223 */ /* 0x048fe20000010023 */
[----:B------:R-:W-:Y:S01]  /*8b10*/  FMNMX.FTZ R3, R29, R102, !PT ;  /* 0x000000661d037209 */ /* 0x000fe20007810000 */
[----:B------:R-:W-:Y:S03]  /*8b20*/  FFMA.FTZ R33, R2, R0, R33 ;  /* 0x0000000002217223 */ /* 0x000fe60000010021 */
[----:B------:R-:W-:Y:S02]  /*8b30*/  FMNMX.FTZ R107, R35, R100, !PT ;  /* 0x00000064236b7209 */ /* 0x000fe40007810000 */
[----:B------:R-:W-:Y:S03]  /*8b40*/  FMNMX.FTZ R100, R32, R3, !PT ;  /* 0x0000000320647209 */ /* 0x000fe60007810000 */
[----:B------:R-:W1:Y:S01]  /*8b50*/  SHFL.BFLY PT, R2, R107, 0x2, 0x1f ;  /* 0x0c401f006b027f89 */ /* 0x000e6200000e0000 */
[----:B------:R-:W-:Y:S07]  /*8b60*/  FMNMX.FTZ R106, R33, R100, !PT ;  /* 0x00000064216a7209 */ /* 0x000fee0007810000 */
[----:B------:R-:W2:Y:S01]  /*8b70*/  SHFL.BFLY PT, R3, R106, 0x2, 0x1f ;  /* 0x0c401f006a037f89 */ /* 0x000ea200000e0000 */
[----:B-1----:R-:W-:Y:S07]  /*8b80*/  FMNMX.FTZ R105, R107, R2, !PT ;  /* 0x000000026b697209 */ /* 0x002fee0007810000 */
[----:B------:R-:W1:Y:S01]  /*8b90*/  SHFL.BFLY PT, R2, R105, 0x1, 0x1f ;  /* 0x0c201f0069027f89 */ /* 0x000e6200000e0000 */
[----:B--2---:R-:W-:Y:S07]  /*8ba0*/  FMNMX.FTZ R104, R106, R3, !PT ;  /* 0x000000036a687209 */ /* 0x004fee0007810000 */
[----:B------:R-:W2:Y:S01]  /*8bb0*/  SHFL.BFLY PT, R3, R104, 0x1, 0x1f ;  /* 0x0c201f0068037f89 */ /* 0x000ea200000e0000 */
[----:B-1----:R-:W-:Y:S04]  /*8bc0*/  FMNMX.FTZ R2, R105, R2, !PT ;  /* 0x0000000269027209 */ /* 0x002fe80007810000 */
[C---:B------:R-:W-:Y:S01]  /*8bd0*/  FSETP.NEU.FTZ.AND P0, PT, R2.reuse, -INF , PT ;  /* 0xff8000000200780b */ /* 0x040fe20003f1d000 */
[C---:B------:R-:W-:Y:S02]  /*8be0*/  FMUL.FTZ R123, R2.reuse, c[0x0][0x23c] ;  /* 0x00008f00027b7a20 */ /* 0x040fe40000410000 */
[----:B------:R-:W-:Y:S01]  /*8bf0*/  FADD.FTZ R102, -R2, R103 ;  /* 0x0000006702667221 */ /* 0x000fe20000010100 */
[----:B--2---:R-:W-:Y:S02]  /*8c00*/  FMNMX.FTZ R3, R104, R3, !PT ;  /* 0x0000000368037209 */ /* 0x004fe40007810000 */
[----:B------:R-:W-:Y:S01]  /*8c10*/  FSEL R123, R123, RZ, P0 ;  /* 0x000000ff7b7b7208 */ /* 0x000fe20000000000 */
[----:B------:R-:W-:Y:S01]  /*8c20*/  FMUL.FTZ R100, R102, c[0x0][0x23c] ;  /* 0x00008f0066647a20 */ /* 0x000fe20000410000 */
[C---:B------:R-:W-:Y:S01]  /*8c30*/  FSETP.NEU.FTZ.AND P0, PT, R3.reuse, -INF , PT ;  /* 0xff8000000300780b */ /* 0x040fe20003f1d000 */
[C---:B------:R-:W-:Y:S01]  /*8c40*/  FMUL.FTZ R118, R3.reuse, c[0x0][0x23c] ;  /* 0x00008f0003767a20 */ /* 0x040fe20000410000 */
[----:B------:R-:W1:Y:S01]  /*8c50*/  LDSM.16.MT88.4 R104, [R140+0x8000] ;  /* 0x008000008c68783b */ /* 0x000e620000004200 */
[----:B------:R-:W-:Y:S02]  /*8c60*/  FADD.FTZ R102, -R3, R101 ;  /* 0x0000006503667221 */ /* 0x000fe40000010100 */
[--C-:B------:R-:W-:Y:S01]  /*8c70*/  FFMA.FTZ R103, R10, c[0x0][0x23c], -R123.reuse ;  /* 0x00008f000a677a23 */ /* 0x100fe2000001087b */
[----:B------:R-:W-:Y:S01]  /*8c80*/  FSEL R118, R118, RZ, P0 ;  /* 0x000000ff76767208 */ /* 0x000fe20000000000 */
[----:B------:R-:W-:Y:S01]  /*8c90*/  FMUL.FTZ R101, R102, c[0x0][0x23c] ;  /* 0x00008f0066657a20 */ /* 0x000fe20000410000 */
[----:B------:R-:W2:Y:S01]  /*8ca0*/  MUFU.EX2 R100, R100 ;  /* 0x0000006400647308 */ /* 0x000ea20000000800 */
[--C-:B------:R-:W-:Y:S02]  /*8cb0*/  FFMA.FTZ R102, R11, c[0x0][0x23c], -R123.reuse ;  /* 0x00008f000b667a23 */ /* 0x100fe4000001087b */
[--C-:B------:R-:W-:Y:S02]  /*8cc0*/  FFMA.FTZ R114, R8, c[0x0][0x23c], -R118.reuse ;  /* 0x00008f0008727a23 */ /* 0x100fe40000010876 */
[--C-:B------:R-:W-:Y:S02]  /*8cd0*/  FFMA.FTZ R113, R9, c[0x0][0x23c], -R118.reuse ;  /* 0x00008f0009717a23 */ /* 0x100fe40000010876 */
[--C-:B------:R-:W-:Y:S02]  /*8ce0*/  FFMA.FTZ R117, R6, c[0x0][0x23c], -R123.reuse ;  /* 0x00008f0006757a23 */ /* 0x100fe4000001087b */
[--C-:B------:R-:W-:Y:S01]  /*8cf0*/  FFMA.FTZ R112, R7, c[0x0][0x23c], -R123.reuse ;  /* 0x00008f0007707a23 */ /* 0x100fe2000001087b */
[----:B------:R-:W3:Y:S01]  /*8d00*/  MUFU.EX2 R101, R101 ;  /* 0x0000006500657308 */ /* 0x000ee20000000800 */
        /* <DEDUP_REMOVED lines=8> */
[C---:B--2---:R-:W-:Y:S02]  /*8d90*/  FMUL.FTZ R10, R100.reuse, R94 ;  /* 0x0000005e640a7220 */ /* 0x044fe40000410000 */
[C---:B------:R-:W-:Y:S02]  /*8da0*/  FMUL.FTZ R11, R100.reuse, R95 ;  /* 0x0000005f640b7220 */ /* 0x040fe40000410000 */
[C---:B------:R-:W-:Y:S01]  /*8db0*/  FMUL.FTZ R6, R100.reuse, R98 ;  /* 0x0000006264067220 */ /* 0x040fe20000410000 */
[----:B------:R-:W2:Y:S01]  /*8dc0*/  MUFU.EX2 R112, R112 ;  /* 0x0000007000707308 */ /* 0x000ea20000000800 */
[C---:B------:R-:W-:Y:S02]  /*8dd0*/  FMUL.FTZ R7, R100.reuse, R99 ;  /* 0x0000006364077220 */ /* 0x040fe40000410000 */
[C---:B------:R-:W-:Y:S02]  /*8de0*/  FMUL.FTZ R38, R100.reuse, R38 ;  /* 0x0000002664267220 */ /* 0x040fe40000410000 */
[C---:B---3--:R-:W-:Y:S02]  /*8df0*/  FMUL.FTZ R8, R101.reuse, R92 ;  /* 0x0000005c65087220 */ /* 0x048fe40000410000 */
[C---:B------:R-:W-:Y:S02]  /*8e00*/  FMUL.FTZ R9, R101.reuse, R93 ;  /* 0x0000005d65097220 */ /* 0x040fe40000410000 */
[----:B------:R-:W3:Y:S01]  /*8e10*/  LDSM.16.MT88.4 R92, [R137+0x8000] ;  /* 0x00800000895c783b */ /* 0x000ee20000004200 */
[----:B------:R-:W-:Y:S01]  /*8e20*/  MUFU.EX2 R103, R103 ;  /* 0x0000006700677308 */ /* 0x000fe20000000800 */
[C---:B------:R-:W-:Y:S02]  /*8e30*/  FMUL.FTZ R4, R101.reuse, R96 ;  /* 0x0000006065047220 */ /* 0x040fe40000410000 */
[C---:B------:R-:W-:Y:S02]  /*8e40*/  FMUL.FTZ R5, R101.reuse, R97 ;  /* 0x0000006165057220 */ /* 0x040fe40000410000 */
[C---:B------:R-:W-:Y:S02]  /*8e50*/  FMUL.FTZ R39, R100.reuse, R39 ;  /* 0x0000002764277220 */ /* 0x040fe40000410000 */
[C---:B------:R-:W-:Y:S02]  /*8e60*/  FMUL.FTZ R36, R101.reuse, R36 ;  /* 0x0000002465247220 */ /* 0x040fe40000410000 */
[C---:B------:R-:W-:Y:S01]  /*8e70*/  FMUL.FTZ R37, R101.reuse, R37 ;  /* 0x0000002565257220 */ /* 0x040fe20000410000 */
[----:B------:R-:W4:Y:S01]  /*8e80*/  MUFU.EX2 R102, R102 ;  /* 0x0000006600667308 */ /* 0x000f220000000800 */
        /* <DEDUP_REMOVED lines=15> */
[----:B----4-:R-:W-:Y:S01]  /*8f80*/  F2FP.PACK_AB R99, R102, R103 ;  /* 0x000000676663723e */ /* 0x010fe200000000ff */
        /* <DEDUP_REMOVED lines=9> */
[----:B------:R-:W4:Y:S01]  /*9020*/  MUFU.EX2 R113, R113 ;  /* 0x0000007100717308 */ /* 0x000f220000000800 */
[--C-:B------:R-:W-:Y:S02]  /*9030*/  FFMA.FTZ R176, R29, c[0x0][0x23c], -R118.reuse ;  /* 0x00008f001db07a23 */ /* 0x100fe40000010876 */
        /* <DEDUP_REMOVED lines=14> */
[----:B----4-:R-:W-:Y:S01]  /*9120*/  F2FP.PACK_AB R98, R113, R114 ;  /* 0x000000727162723e */ /* 0x010fe200000000ff */
[C---:B------:R-:W-:Y:S02]  /*9130*/  FMUL.FTZ R69, R101.reuse, R69 ;  /* 0x0000004565457220 */ /* 0x040fe40000410000 */
[C---:B------:R-:W-:Y:S02]  /*9140*/  FMUL.FTZ R74, R100.reuse, R74 ;  /* 0x0000004a644a7220 */ /* 0x040fe40000410000 */
[C---:B------:R-:W-:Y:S01]  /*9150*/  FMUL.FTZ R75, R100.reuse, R75 ;  /* 0x0000004b644b7220 */ /* 0x040fe20000410000 */
[----:B------:R-:W-:Y:S01]  /*9160*/  MUFU.EX2 R174, R174 ;  /* 0x000000ae00ae7308 */ /* 0x000fe20000000800 */
[C---:B-1----:R-:W-:Y:S05]  /*9170*/  HMMA.16816.F32 R4, R96.reuse, R104, R4 ;  /* 0x000000686004723c */ /* 0x042fea0000001804 */
[C---:B------:R-:W-:Y:S02]  /*9180*/  FMUL.FTZ R72, R101.reuse, R72 ;  /* 0x0000004865487220 */ /* 0x040fe40000410000 */
[C---:B------:R-:W-:Y:S01]  /*9190*/  FMUL.FTZ R73, R101.reuse, R73 ;  /* 0x0000004965497220 */ /* 0x040fe20000410000 */
[C---:B------:R-:W-:Y:S01]  /*91a0*/  HMMA.16816.F32 R8, R96.reuse, R106, R8 ;  /* 0x0000006a6008723c */ /* 0x040fe20000001808 */
[----:B------:R-:W1:Y:S01]  /*91b0*/  LDSM.16.MT88.4 R104, [R136+0x8000] ;  /* 0x008000008868783b */ /* 0x000e620000004200 */
[----:B------:R-:W-:Y:S02]  /*91c0*/  MUFU.EX2 R169, R169 ;  /* 0x000000a900a97308 */ /* 0x000fe40000000800 */
[C---:B------:R-:W-:Y:S02]  /*91d0*/  FMUL.FTZ R78, R100.reuse, R78 ;  /* 0x0000004e644e7220 */ /* 0x040fe40000410000 */
[C---:B------:R-:W-:Y:S02]  /*91e0*/  FMUL.FTZ R79, R100.reuse, R79 ;  /* 0x0000004f644f7220 */ /* 0x040fe40000410000 */
[C---:B------:R-:W-:Y:S04]  /*91f0*/  HMMA.16816.F32 R36, R96.reuse, R108, R36 ;  /* 0x0000006c6024723c */ /* 0x040fe80000001824 */
[C---:B------:R-:W-:Y:S01]  /*9200*/  FMUL.FTZ R76, R101.reuse, R76 ;  /* 0x0000004c654c7220 */ /* 0x040fe20000410000 */
[----:B------:R-:W-:Y:S01]  /*9210*/  MUFU.EX2 R176, R176 ;  /* 0x000000b000b07308 */ /* 0x000fe20000000800 */
[C---:B------:R-:W-:Y:S02]  /*9220*/  FMUL.FTZ R77, R101.reuse, R77 ;  /* 0x0000004d654d7220 */ /* 0x040fe40000410000 */
[C---:B------:R-:W-:Y:S01]  /*9230*/  HMMA.16816.F32 R40, R96.reuse, R110, R40 ;  /* 0x0000006e6028723c */ /* 0x040fe20000001828 */
[----:B------:R-:W2:Y:S03]  /*9240*/  LDSM.16.MT88.4 R108, [R140+0xa000] ;  /* 0x00a000008c6c783b */ /* 0x000ea60000004200 */
[C---:B------:R-:W-:Y:S02]  /*9250*/  FMUL.FTZ R82, R100.reuse, R82 ;  /* 0x0000005264527220 */ /* 0x040fe40000410000 */
[----:B------:R-:W-:Y:S02]  /*9260*/  FMUL.FTZ R83, R100, R83 ;  /* 0x0000005364537220 */ /* 0x000fe40000410000 */
[C---:B---3--:R-:W-:Y:S04]  /*9270*/  HMMA.16816.F32 R44, R96.reuse, R92, R44 ;  /* 0x0000005c602c723c */ /* 0x048fe8000000182c */
[C---:B------:R-:W-:Y:S02]  /*9280*/  FMUL.FTZ R80, R101.reuse, R80 ;  /* 0x0000005065507220 */ /* 0x040fe40000410000 */
[----:B------:R-:W-:Y:S02]  /*9290*/  FMUL.FTZ R81, R101, R81 ;  /* 0x0000005165517220 */ /* 0x000fe40000410000 */
[C---:B------:R-:W-:Y:S01]  /*92a0*/  HMMA.16816.F32 R48, R96.reuse, R94, R48 ;  /* 0x0000005e6030723c */ /* 0x040fe20000001830 */
[----:B------:R-:W3:Y:S03]  /*92b0*/  LDSM.16.MT88.4 R92, [R138+0xa000] ;  /* 0x00a000008a5c783b */ /* 0x000ee60000004200 */
[--C-:B------:R-:W-:Y:S02]  /*92c0*/  FFMA.FTZ R120, R14, c[0x0][0x23c], -R123.reuse ;  /* 0x00008f000e787a23 */ /* 0x100fe4000001087b */
[C---:B------:R-:W-:Y:S02]  /*92d0*/  FMUL.FTZ R14, R100.reuse, R90 ;  /* 0x0000005a640e7220 */ /* 0x040fe40000410000 */
[--C-:B------:R-:W-:Y:S01]  /*92e0*/  FFMA.FTZ R119, R15, c[0x0][0x23c], -R123.reuse ;  /* 0x00008f000f777a23 */ /* 0x100fe2000001087b */
[C---:B-1----:R-:W-:Y:S01]  /*92f0*/  HMMA.16816.F32 R52, R96.reuse, R104, R52 ;  /* 0x000000686034723c */ /* 0x042fe20000001834 */
[----:B------:R-:W-:Y:S02]  /*9300*/  MUFU.EX2 R120, R120 ;  /* 0x0000007800787308 */ /* 0x000fe40000000800 */
[----:B------:R-:W-:Y:S02]  /*9310*/  FMUL.FTZ R15, R100, R91 ;  /* 0x0000005b640f7220 */ /* 0x000fe40000410000 */
[--C-:B------:R-:W-:Y:S02]  /*9320*/  FFMA.FTZ R124, R20, c[0x0][0x23c], -R118.reuse ;  /* 0x00008f00147c7a23 */ /* 0x100fe40000010876 */
[--C-:B------:R-:W-:Y:S01]  /*9330*/  FFMA.FTZ R125, R21, c[0x0][0x23c], -R118.reuse ;  /* 0x00008f00157d7a23 */ /* 0x100fe20000010876 */
[C---:B------:R-:W-:Y:S01]  /*9340*/  HMMA.16816.F32 R56, R96.reuse, R106, R56 ;  /* 0x0000006a6038723c */ /* 0x040fe20000001838 */
[----:B------:R-:W1:Y:S02]  /*9350*/  LDSM.16.MT88.4 R104, [R137+0xa000] ;  /* 0x00a000008968783b */ /* 0x000e640000004200 */
[----:B------:R-:W-:Y:S01]  /*9360*/  MUFU.EX2 R119, R119 ;  /* 0x0000007700777308 */ /* 0x000fe20000000800 */
[--C-:B------:R-:W-:Y:S02]  /*9370*/  FFMA.FTZ R121, R18, c[0x0][0x23c], -R123.reuse ;  /* 0x00008f0012797a23 */ /* 0x100fe4000001087b */
[--C-:B------:R-:W-:Y:S02]  /*9380*/  FFMA.FTZ R18, R12, c[0x0][0x23c], -R118.reuse ;  /* 0x00008f000c127a23 */ /* 0x100fe40000010876 */
[C---:B--2---:R-:W-:Y:S04]  /*9390*/  HMMA.16816.F32 R60, R96.reuse, R108, R60 ;  /* 0x0000006c603c723c */ /* 0x044fe8000000183c */
[----:B------:R-:W-:Y:S01]  /*93a0*/  FMUL.FTZ R12, R101, R88 ;  /* 0x00000058650c7220 */ /* 0x000fe20000410000 */
[----:B------:R-:W-:Y:S01]  /*93b0*/  MUFU.EX2 R121, R121 ;  /* 0x0000007900797308 */ /* 0x000fe20000000800 */
[--C-:B------:R-:W-:Y:S02]  /*93c0*/  FFMA.FTZ R122, R19, c[0x0][0x23c], -R123.reuse ;  /* 0x00008f00137a7a23 */ /* 0x100fe4000001087b */
[C---:B------:R-:W-:Y:S01]  /*93d0*/  HMMA.16816.F32 R64, R96.reuse, R110, R64 ;  /* 0x0000006e6040723c */ /* 0x040fe20000001840 */
[----:B------:R-:W2:Y:S03]  /*93e0*/  LDSM.16.MT88.4 R108, [R136+0xa000] ;  /* 0x00a00000886c783b */ /* 0x000ea60000004200 */
[----:B------:R-:W-:Y:S02]  /*93f0*/  FMUL.FTZ R19, R100, R87 ;  /* 0x0000005764137220 */ /* 0x000fe40000410000 */
[----:B------:R-:W-:Y:S01]  /*9400*/  FFMA.FTZ R34, R34, c[0x0][0x23c], -R123 ;  /* 0x00008f0022227a23 */ /* 0x000fe2000001087b */
[----:B------:R-:W4:Y:S01]  /*9410*/  MUFU.EX2 R122, R122 ;  /* 0x0000007a007a7308 */ /* 0x000f220000000800 */
[C---:B---3--:R-:W-:Y:S04]  /*9420*/  HMMA.16816.F32 R68, R96.reuse, R92, R68 ;  /* 0x0000005c6044723c */ /* 0x048fe80000001844 */
[----:B------:R-:W-:Y:S02]  /*9430*/  FFMA.FTZ R32, R32, c[0x0][0x23c], -R118 ;  /* 0x00008f0020207a23 */ /* 0x000fe40000010876 */
[----:B------:R-:W-:Y:S02]  /*9440*/  FFMA.FTZ R117, R100, R161, R117 ;  /* 0x000000a164757223 */ /* 0x000fe40000010075 */
[C---:B------:R-:W-:Y:S01]  /*9450*/  HMMA.16816.F32 R72, R96.reuse, R94, R72 ;  /* 0x0000005e6048723c */ /* 0x040fe20000001848 */
[----:B------:R-:W-:Y:S01]  /*9460*/  LDSM.16.MT88.4 R92, [R138+0x8800] ;  /* 0x008800008a5c783b */ /* 0x000fe20000004200 */
[----:B------:R-:W-:Y:S02]  /*9470*/  MUFU.EX2 R124, R124 ;  /* 0x0000007c007c7308 */ /* 0x000fe40000000800 */
[----:B------:R-:W-:Y:S02]  /*9480*/  FFMA.FTZ R116, R101, R172, R116 ;  /* 0x000000ac65747223 */ /* 0x000fe40000010074 */
[----:B------:R-:W-:Y:S02]  /*9490*/  FADD.FTZ R112, R112, R117 ;  /* 0x0000007570707221 */ /* 0x000fe40000010000 */
[----:B------:R-:W-:Y:S01]  /*94a0*/  FADD.FTZ R115, R115, R116 ;  /* 0x0000007473737221 */ /* 0x000fe20000010000 */
[C---:B-1----:R-:W-:Y:S03]  /*94b0*/  HMMA.16816.F32 R76, R96.reuse, R104, R76 ;  /* 0x00000068604c723c */ /* 0x042fe6000000184c */
[----:B------:R1:W-:Y:S01]  /*94c0*/  MUFU.EX2 R104, R18 ;  /* 0x0000001200687308 */ /* 0x0003e20000000800 */
[----:B------:R-:W-:Y:S01]  /*94d0*/  FADD.FTZ R103, R103, R112 ;  /* 0x0000007067677221 */ /* 0x000fe20000010000 */
[----:B----4-:R-:W-:Y:S02]  /*94e0*/  F2FP.PACK_AB R87, R122, R121 ;  /* 0x000000797a57723e */ /* 0x010fe400000000ff */
[--C-:B------:R-:W-:Y:S01]  /*94f0*/  FFMA.FTZ R105, R13, c[0x0][0x23c], -R118.reuse ;  /* 0x00008f000d697a23 */ /* 0x100fe20000010876 */
[C---:B------:R-:W-:Y:S04]  /*9500*/  HMMA.16816.F32 R80, R96.reuse, R106, R80 ;  /* 0x0000006a6050723c */ /* 0x040fe80000001850 */
[----:B------:R-:W-:Y:S01]  /*9510*/  FMUL.FTZ R13, R101, R89 ;  /* 0x00000059650d7220 */ /* 0x000fe20000410000 */
[----:B------:R-:W3:Y:S01]  /*9520*/  MUFU.EX2 R105, R105 ;  /* 0x0000006900697308 */ /* 0x000ee20000000800 */
[----:B------:R-:W4:Y:S01]  /*9530*/  LDSM.16.MT88.4 R88, [R140+0x8800] ;  /* 0x008800008c58783b */ /* 0x000f220000004200 */
[--C-:B------:R-:W-:Y:S02]  /*9540*/  FFMA.FTZ R106, R16, c[0x0][0x23c], -R118.reuse ;  /* 0x00008f00106a7a23 */ /* 0x100fe40000010876 */
[--C-:B------:R-:W-:Y:S02]  /*9550*/  FFMA.FTZ R107, R17, c[0x0][0x23c], -R118.reuse ;  /* 0x00008f00116b7a23 */ /* 0x100fe40000010876 */
[C---:B--2---:R-:W-:Y:S03]  /*9560*/  HMMA.16816.F32 R12, R96.reuse, R108, R12 ;  /* 0x0000006c600c723c */ /* 0x044fe6000000180c */
[C---:B------:R-:W-:Y:S01]  /*9570*/  FMUL.FTZ R16, R101.reuse, R84 ;  /* 0x0000005465107220 */ /* 0x040fe20000410000 */
[----:B------:R-:W-:Y:S01]  /*9580*/  MUFU.EX2 R106, R106 ;  /* 0x0000006a006a7308 */ /* 0x000fe20000000800 */
[----:B------:R-:W-:Y:S01]  /*9590*/  FMUL.FTZ R17, R101, R85 ;  /* 0x0000005565117220 */ /* 0x000fe20000410000 */
[----:B------:R-:W-:Y:S01]  /*95a0*/  F2FP.PACK_AB R85, R119, R120 ;  /* 0x000000787755723e */ /* 0x000fe200000000ff */
[--C-:B------:R-:W-:Y:S01]  /*95b0*/  FFMA.FTZ R108, R27, c[0x0][0x23c], -R123.reuse ;  /* 0x00008f001b6c7a23 */ /* 0x100fe2000001087b */
[----:B------:R-:W-:Y:S01]  /*95c0*/  MOV R101, R3 ;  /* 0x0000000300657202 */ /* 0x000fe20000000f00 */
[----:B-1----:R-:W-:Y:S03]  /*95d0*/  FMUL.FTZ R18, R100, R86 ;  /* 0x0000005664127220 */ /* 0x002fe60000410000 */
[----:B------:R-:W-:Y:S02]  /*95e0*/  FFMA.FTZ R109, R23, c[0x0][0x23c], -R123 ;  /* 0x00008f00176d7a23 */ /* 0x000fe4000001087b */
[----:B------:R-:W1:Y:S01]  /*95f0*/  MUFU.EX2 R107, R107 ;  /* 0x0000006b006b7308 */ /* 0x000e620000000800 */
[----:B------:R-:W-:Y:S01]  /*9600*/  FFMA.FTZ R118, R33, c[0x0][0x23c], -R118 ;  /* 0x00008f0021767a23 */ /* 0x000fe20000010876 */
[----:B------:R-:W-:Y:S01]  /*9610*/  HMMA.16816.F32 R16, R96, R110, R16 ;  /* 0x0000006e6010723c */ /* 0x000fe20000001810 */
[----:B------:R-:W2:Y:S02]  /*9620*/  LDSM.16.MT88.4 R96, [R137+0x8800] ;  /* 0x008800008960783b */ /* 0x000ea40000004200 */
[----:B---3--:R-:W-:Y:S01]  /*9630*/  F2FP.PACK_AB R84, R105, R104 ;  /* 0x000000686954723e */ /* 0x008fe200000000ff */
[----:B------:R-:W-:Y:S02]  /*9640*/  FADD.FTZ R114, R114, R115 ;  /* 0x0000007372727221 */ /* 0x000fe40000010000 */
[----:B------:R-:W-:Y:S02]  /*9650*/  FADD.FTZ R103, R102, R103 ;  /* 0x0000006766677221 */ /* 0x000fe40000010000 */
[--C-:B------:R-:W-:Y:S01]  /*9660*/  FFMA.FTZ R111, R26, c[0x0][0x23c], -R123.reuse ;  /* 0x00008f001a6f7a23 */ /* 0x100fe2000001087b */
[----:B------:R-:W-:Y:S01]  /*9670*/  MUFU.EX2 R109, R109 ;  /* 0x0000006d006d7308 */ /* 0x000fe20000000800 */
[----:B------:R-:W-:Y:S02]  /*9680*/  LDSM.16.MT88.4 R24, [R137+0x9000] ;  /* 0x009000008918783b */ /* 0x000fe40000004200 */
[--C-:B------:R-:W-:Y:S01]  /*9690*/  FFMA.FTZ R110, R22, c[0x0][0x23c], -R123.reuse ;  /* 0x00008f00166e7a23 */ /* 0x100fe2000001087b */
[----:B------:R-:W-:Y:S01]  /*96a0*/  F2FP.PACK_AB R22, R127, R126 ;  /* 0x0000007e7f16723e */ /* 0x000fe200000000ff */
[----:B------:R-:W-:Y:S02]  /*96b0*/  FFMA.FTZ R123, R35, c[0x0][0x23c], -R123 ;  /* 0x00008f00237b7a23 */ /* 0x000fe4000001087b */
[----:B------:R-:W-:Y:S02]  /*96c0*/  FADD.FTZ R113, R113, R114 ;  /* 0x0000007271717221 */ /* 0x000fe40000010000 */
[----:B------:R-:W-:Y:S01]  /*96d0*/  FADD.FTZ R120, R120, R103 ;  /* 0x0000006778787221 */ /* 0x000fe20000010000 */
[----:B------:R3:W-:Y:S01]  /*96e0*/  MUFU.EX2 R35, R31 ;  /* 0x0000001f00237308 */ /* 0x0007e20000000800 */
[----:B------:R-:W-:Y:S01]  /*96f0*/  MOV R103, R2 ;  /* 0x0000000200677202 */ /* 0x000fe20000000f00 */
[----:B------:R-:W-:Y:S01]  /*9700*/  FADD.FTZ R104, R104, R113 ;  /* 0x0000007168687221 */ /* 0x000fe20000010000 */
[----:B-1----:R-:W-:Y:S01]  /*9710*/  F2FP.PACK_AB R86, R107, R106 ;  /* 0x0000006a6b56723e */ /* 0x002fe200000000ff */
[----:B------:R-:W-:Y:S02]  /*9720*/  FADD.FTZ R120, R119, R120 ;  /* 0x0000007877787221 */ /* 0x000fe40000010000 */
[----:B------:R-:W-:Y:S02]  /*9730*/  FADD.FTZ R105, R105, R104 ;  /* 0x0000006869697221 */ /* 0x000fe40000010000 */
[----:B------:R-:W-:Y:S02]  /*9740*/  FADD.FTZ R121, R121, R120 ;  /* 0x0000007879797221 */ /* 0x000fe40000010000 */
[C---:B----4-:R-:W-:Y:S01]  /*9750*/  HMMA.16816.F32 R4, R84.reuse, R88, R4 ;  /* 0x000000585404723c */ /* 0x050fe20000001804 */
[----:B------:R-:W1:Y:S04]  /*9760*/  MUFU.EX2 R110, R110 ;  /* 0x0000006e006e7308 */ /* 0x000e680000000800 */
[----:B------:R-:W-:Y:S02]  /*9770*/  FADD.FTZ R106, R106, R105 ;  /* 0x000000696a6a7221 */ /* 0x000fe40000010000 */
[----:B------:R-:W-:Y:S01]  /*9780*/  FADD.FTZ R121, R122, R121 ;  /* 0x000000797a797221 */ /* 0x000fe20000010000 */
[C---:B------:R-:W-:Y:S01]  /*9790*/  HMMA.16816.F32 R8, R84.reuse, R90, R8 ;  /* 0x0000005a5408723c */ /* 0x040fe20000001808 */
[----:B------:R-:W4:Y:S02]  /*97a0*/  LDSM.16.MT88.4 R88, [R136+0x8800] ;  /* 0x008800008858783b */ /* 0x000f240000004200 */
[----:B------:R-:W-:Y:S01]  /*97b0*/  MUFU.EX2 R111, R111 ;  /* 0x0000006f006f7308 */ /* 0x000fe20000000800 */
[----:B------:R-:W-:Y:S04]  /*97c0*/  FADD.FTZ R107, R107, R106 ;  /* 0x0000006a6b6b7221 */ /* 0x000fe80000010000 */
[C---:B------:R-:W-:Y:S01]  /*97d0*/  HMMA.16816.F32 R36, R84.reuse, R92, R36 ;  /* 0x0000005c5424723c */ /* 0x040fe20000001824 */
[----:B---3--:R-:W-:Y:S04]  /*97e0*/  LDSM.16.MT88.4 R28, [R137+0x9800] ;  /* 0x00980000891c783b */ /* 0x008fe80000004200 */
[----:B------:R-:W3:Y:S03]  /*97f0*/  MUFU.EX2 R108, R108 ;  /* 0x0000006c006c7308 */ /* 0x000ee60000000800 */
[C---:B------:R-:W-:Y:S01]  /*9800*/  HMMA.16816.F32 R40, R84.reuse, R94, R40 ;  /* 0x0000005e5428723c */ /* 0x040fe20000001828 */
[----:B------:R-:W5:Y:S03]  /*9810*/  LDSM.16.MT88.4 R92, [R140+0xa800] ;  /* 0x00a800008c5c783b */ /* 0x000f660000004200 */
[C---:B-1----:R-:W-:Y:S01]  /*9820*/  F2FP.PACK_AB R21, R109.reuse, R110 ;  /* 0x0000006e6d15723e */ /* 0x042fe200000000ff */
[----:B------:R-:W-:Y:S02]  /*9830*/  FADD.FTZ R110, R110, R121 ;  /* 0x000000796e6e7221 */ /* 0x000fe40000010000 */
[----:B------:R-:W1:Y:S01]  /*9840*/  MUFU.EX2 R125, R125 ;  /* 0x0000007d007d7308 */ /* 0x000e620000000800 */
[C---:B--2---:R-:W-:Y:S04]  /*9850*/  HMMA.16816.F32 R44, R84.reuse, R96, R44 ;  /* 0x00000060542c723c */ /* 0x044fe8000000182c */
[----:B------:R-:W-:Y:S04]  /*9860*/  FADD.FTZ R110, R109, R110 ;  /* 0x0000006e6d6e7221 */ /* 0x000fe80000010000 */
[C---:B------:R-:W-:Y:S01]  /*9870*/  HMMA.16816.F32 R48, R84.reuse, R98, R48 ;  /* 0x000000625430723c */ /* 0x040fe20000001830 */
[----:B------:R-:W2:Y:S01]  /*9880*/  LDSM.16.MT88.4 R96, [R138+0xa800] ;  /* 0x00a800008a60783b */ /* 0x000ea20000004200 */
[----:B------:R-:W-:Y:S02]  /*9890*/  MUFU.EX2 R34, R34 ;  /* 0x0000002200227308 */ /* 0x000fe40000000800 */
[C---:B---3--:R-:W-:Y:S01]  /*98a0*/  F2FP.PACK_AB R23, R108.reuse, R111 ;  /* 0x0000006f6c17723e */ /* 0x048fe200000000ff */
[----:B------:R-:W-:Y:S03]  /*98b0*/  FADD.FTZ R111, R111, R110 ;  /* 0x0000006e6f6f7221 */ /* 0x000fe60000010000 */
[C---:B----4-:R-:W-:Y:S04]  /*98c0*/  HMMA.16816.F32 R52, R84.reuse, R88, R52 ;  /* 0x000000585434723c */ /* 0x050fe80000001834 */
[----:B------:R-:W3:Y:S01]  /*98d0*/  MUFU.EX2 R123, R123 ;  /* 0x0000007b007b7308 */ /* 0x000ee20000000800 */
[----:B------:R-:W-:Y:S01]  /*98e0*/  FADD.FTZ R111, R108, R111 ;  /* 0x0000006f6c6f7221 */ /* 0x000fe20000010000 */
[C---:B-1----:R-:W-:Y:S01]  /*98f0*/  F2FP.PACK_AB R20, R125.reuse, R124 ;  /* 0x0000007c7d14723e */ /* 0x042fe200000000ff */
[----:B------:R-:W-:Y:S01]  /*9900*/  FADD.FTZ R124, R124, R107 ;  /* 0x0000006b7c7c7221 */ /* 0x000fe20000010000 */
[C---:B------:R-:W-:Y:S01]  /*9910*/  HMMA.16816.F32 R56, R84.reuse, R90, R56 ;  /* 0x0000005a5438723c */ /* 0x040fe20000001838 */
[----:B------:R-:W1:Y:S03]  /*9920*/  LDSM.16.MT88.4 R88, [R137+0xa800] ;  /* 0x00a800008958783b */ /* 0x000e660000004200 */
[----:B------:R-:W-:Y:S02]  /*9930*/  FADD.FTZ R125, R125, R124 ;  /* 0x0000007c7d7d7221 */ /* 0x000fe40000010000 */
[----:B------:R-:W-:Y:S02]  /*9940*/  MUFU.EX2 R32, R32 ;  /* 0x0000002000207308 */ /* 0x000fe40000000800 */
[C---:B-----5:R-:W-:Y:S08]  /*9950*/  HMMA.16816.F32 R60, R84.reuse, R92, R60 ;  /* 0x0000005c543c723c */ /* 0x060ff0000000183c */
[----:B------:R-:W4:Y:S01]  /*9960*/  MUFU.EX2 R33, R118 ;  /* 0x0000007600217308 */ /* 0x000f220000000800 */
[C---:B------:R-:W-:Y:S01]  /*9970*/  HMMA.16816.F32 R64, R84.reuse, R94, R64 ;  /* 0x0000005e5440723c */ /* 0x040fe20000001840 */
[----:B------:R-:W5:Y:S07]  /*9980*/  LDSM.16.MT88.4 R92, [R136+0xa800] ;  /* 0x00a80000885c783b */ /* 0x000f6e0000004200 */
[C---:B--2---:R-:W-:Y:S08]  /*9990*/  HMMA.16816.F32 R68, R84.reuse, R96, R68 ;  /* 0x000000605444723c */ /* 0x044ff00000001844 */
[C---:B------:R-:W-:Y:S01]  /*99a0*/  HMMA.16816.F32 R72, R84.reuse, R98, R72 ;  /* 0x000000625448723c */ /* 0x040fe20000001848 */
[----:B------:R-:W-:Y:S07]  /*99b0*/  LDSM.16.MT88.4 R96, [R138+0x9000] ;  /* 0x009000008a60783b */ /* 0x000fee0000004200 */
[C---:B-1----:R-:W-:Y:S08]  /*99c0*/  HMMA.16816.F32 R76, R84.reuse, R88, R76 ;  /* 0x00000058544c723c */ /* 0x042ff0000000184c */
[C---:B------:R-:W-:Y:S01]  /*99d0*/  HMMA.16816.F32 R80, R84.reuse, R90, R80 ;  /* 0x0000005a5450723c */ /* 0x040fe20000001850 */
[----:B------:R-:W1:Y:S07]  /*99e0*/  LDSM.16.MT88.4 R88, [R140+0x9000] ;  /* 0x009000008c58783b */ /* 0x000e6e0000004200 */
[C---:B-----5:R-:W-:Y:S08]  /*99f0*/  HMMA.16816.F32 R12, R84.reuse, R92, R12 ;  /* 0x0000005c540c723c */ /* 0x060ff0000000180c */
[----:B------:R-:W-:Y:S01]  /*9a00*/  HMMA.16816.F32 R16, R84, R94, R16 ;  /* 0x0000005e5410723c */ /* 0x000fe20000001810 */
[----:B------:R-:W2:Y:S08]  /*9a10*/  LDSM.16.MT88.4 R84, [R136+0x9000] ;  /* 0x009000008854783b */ /* 0x000eb00000004200 */
[----:B------:R-:W-:Y:S01]  /*9a20*/  LDSM.16.MT88.4 R92, [R140+0x9800] ;  /* 0x009800008c5c783b */ /* 0x000fe20000004200 */
[C---:B-1----:R-:W-:Y:S08]  /*9a30*/  HMMA.16816.F32 R4, R20.reuse, R88, R4 ;  /* 0x000000581404723c */ /* 0x042ff00000001804 */
[C---:B------:R-:W-:Y:S01]  /*9a40*/  HMMA.16816.F32 R8, R20.reuse, R90, R8 ;  /* 0x0000005a1408723c */ /* 0x040fe20000001808 */
[----:B------:R-:W1:Y:S07]  /*9a50*/  LDSM.16.MT88.4 R88, [R140+0xb000] ;  /* 0x00b000008c58783b */ /* 0x000e6e0000004200 */
[C---:B------:R-:W-:Y:S08]  /*9a60*/  HMMA.16816.F32 R36, R20.reuse, R96, R36 ;  /* 0x000000601424723c */ /* 0x040ff00000001824 */
[C---:B------:R-:W-:Y:S08]  /*9a70*/  HMMA.16816.F32 R40, R20.reuse, R98, R40 ;  /* 0x000000621428723c */ /* 0x040ff00000001828 */
[C---:B------:R-:W-:Y:S08]  /*9a80*/  HMMA.16816.F32 R44, R20.reuse, R24, R44 ;  /* 0x00000018142c723c */ /* 0x040ff0000000182c */
[C---:B------:R-:W-:Y:S01]  /*9a90*/  HMMA.16816.F32 R48, R20.reuse, R26, R48 ;  /* 0x0000001a1430723c */ /* 0x040fe20000001830 */
[----:B------:R-:W5:Y:S07]  /*9aa0*/  LDSM.16.MT88.4 R24, [R138+0xb000] ;  /* 0x00b000008a18783b */ /* 0x000f6e0000004200 */
[C---:B--2---:R-:W-:Y:S08]  /*9ab0*/  HMMA.16816.F32 R52, R20.reuse, R84, R52 ;  /* 0x000000541434723c */ /* 0x044ff00000001834 */
[C---:B------:R-:W-:Y:S01]  /*9ac0*/  HMMA.16816.F32 R56, R20.reuse, R86, R56 ;  /* 0x000000561438723c */ /* 0x040fe20000001838 */
[----:B------:R-:W2:Y:S07]  /*9ad0*/  LDSM.16.MT88.4 R84, [R137+0xb000] ;  /* 0x00b000008954783b */ /* 0x000eae0000004200 */
[C---:B-1----:R-:W-:Y:S08]  /*9ae0*/  HMMA.16816.F32 R60, R20.reuse, R88, R60 ;  /* 0x00000058143c723c */ /* 0x042ff0000000183c */
[C---:B------:R-:W-:Y:S01]  /*9af0*/  HMMA.16816.F32 R64, R20.reuse, R90, R64 ;  /* 0x0000005a1440723c */ /* 0x040fe20000001840 */
[----:B------:R-:W1:Y:S07]  /*9b00*/  LDSM.16.MT88.4 R88, [R136+0xb000] ;  /* 0x00b000008858783b */ /* 0x000e6e0000004200 */
[C---:B-----5:R-:W-:Y:S08]  /*9b10*/  HMMA.16816.F32 R68, R20.reuse, R24, R68 ;  /* 0x000000181444723c */ /* 0x060ff00000001844 */
[C---:B------:R-:W-:Y:S01]  /*9b20*/  HMMA.16816.F32 R72, R20.reuse, R26, R72 ;  /* 0x0000001a1448723c */ /* 0x040fe20000001848 */
[----:B------:R-:W5:Y:S07]  /*9b30*/  LDSM.16.MT88.4 R24, [R138+0x9800] ;  /* 0x009800008a18783b */ /* 0x000f6e0000004200 */
[C---:B--2---:R-:W-:Y:S07]  /*9b40*/  HMMA.16816.F32 R76, R20.reuse, R84, R76 ;  /* 0x00000054144c723c */ /* 0x044fee000000184c */
[----:B------:R-:W-:Y:S01]  /*9b50*/  F2FP.PACK_AB R85, R35, R174 ;  /* 0x000000ae2355723e */ /* 0x000fe200000000ff */
[C---:B------:R-:W-:Y:S04]  /*9b60*/  HMMA.16816.F32 R80, R20.reuse, R86, R80 ;  /* 0x000000561450723c */ /* 0x040fe80000001850 */
[----:B------:R-:W-:Y:S01]  /*9b70*/  F2FP.PACK_AB R84, R176, R169 ;  /* 0x000000a9b054723e */ /* 0x000fe200000000ff */
[----:B------:R-:W-:Y:S02]  /*9b80*/  FADD.FTZ R174, R174, R111 ;  /* 0x0000006faeae7221 */ /* 0x000fe40000010000 */
[----:B---3--:R-:W-:Y:S01]  /*9b90*/  F2FP.PACK_AB R87, R123, R34 ;  /* 0x000000227b57723e */ /* 0x008fe200000000ff */
[C---:B-1----:R-:W-:Y:S04]  /*9ba0*/  HMMA.16816.F32 R12, R20.reuse, R88, R12 ;  /* 0x00000058140c723c */ /* 0x042fe8000000180c */
[----:B----4-:R-:W-:Y:S01]  /*9bb0*/  F2FP.PACK_AB R86, R33, R32 ;  /* 0x000000202156723e */ /* 0x010fe200000000ff */
[----:B------:R-:W-:Y:S03]  /*9bc0*/  FADD.FTZ R35, R35, R174 ;  /* 0x000000ae23237221 */ /* 0x000fe60000010000 */
[----:B------:R-:W-:Y:S01]  /*9bd0*/  HMMA.16816.F32 R16, R20, R90, R16 ;  /* 0x0000005a1410723c */ /* 0x000fe20000001810 */
[----:B------:R-:W-:Y:S03]  /*9be0*/  LDSM.16.MT88.4 R20, [R138+0xb800] ;  /* 0x00b800008a14783b */ /* 0x000fe60000004200 */
[----:B------:R-:W-:Y:S04]  /*9bf0*/  FADD.FTZ R34, R34, R35 ;  /* 0x0000002322227221 */ /* 0x000fe80000010000 */
[C---:B------:R-:W-:Y:S01]  /*9c00*/  HMMA.16816.F32 R96, R84.reuse, R92, R4 ;  /* 0x0000005c5460723c */ /* 0x040fe20000001804 */
[----:B------:R-:W1:Y:S04]  /*9c10*/  LDSM.16.MT88.4 R4, [R136+0x9800] ;  /* 0x009800008804783b */ /* 0x000e680000004200 */
[----:B------:R-:W-:Y:S03]  /*9c20*/  FADD.FTZ R161, R123, R34 ;  /* 0x000000227ba17221 */ /* 0x000fe60000010000 */
[C---:B------:R-:W-:Y:S01]  /*9c30*/  HMMA.16816.F32 R92, R84.reuse, R94, R8 ;  /* 0x0000005e545c723c */ /* 0x040fe20000001808 */
[----:B------:R-:W2:Y:S07]  /*9c40*/  LDSM.16.MT88.4 R8, [R140+0xb800] ;  /* 0x00b800008c08783b */ /* 0x000eae0000004200 */
[C---:B-----5:R-:W-:Y:S08]  /*9c50*/  HMMA.16816.F32 R36, R84.reuse, R24, R36 ;  /* 0x000000185424723c */ /* 0x060ff00000001824 */
[C---:B------:R-:W-:Y:S01]  /*9c60*/  HMMA.16816.F32 R40, R84.reuse, R26, R40 ;  /* 0x0000001a5428723c */ /* 0x040fe20000001828 */
[----:B------:R-:W3:Y:S07]  /*9c70*/  LDSM.16.MT88.4 R24, [R137+0xb800] ;  /* 0x00b800008918783b */ /* 0x000eee0000004200 */
[C---:B------:R-:W-:Y:S08]  /*9c80*/  HMMA.16816.F32 R44, R84.reuse, R28, R44 ;  /* 0x0000001c542c723c */ /* 0x040ff0000000182c */
[C---:B------:R-:W-:Y:S08]  /*9c90*/  HMMA.16816.F32 R48, R84.reuse, R30, R48 ;  /* 0x0000001e5430723c */ /* 0x040ff00000001830 */
[C---:B-1----:R-:W-:Y:S08]  /*9ca0*/  HMMA.16816.F32 R52, R84.reuse, R4, R52 ;  /* 0x000000045434723c */ /* 0x042ff00000001834 */
[C---:B------:R-:W-:Y:S01]  /*9cb0*/  HMMA.16816.F32 R56, R84.reuse, R6, R56 ;  /* 0x000000065438723c */ /* 0x040fe20000001838 */
[----:B------:R-:W1:Y:S07]  /*9cc0*/  LDSM.16.MT88.4 R4, [R136+0xb800] ;  /* 0x00b800008804783b */ /* 0x000e6e0000004200 */
[C---:B--2---:R-:W-:Y:S08]  /*9cd0*/  HMMA.16816.F32 R60, R84.reuse, R8, R60 ;  /* 0x00000008543c723c */ /* 0x044ff0000000183c */
[C---:B------:R-:W-:Y:S08]  /*9ce0*/  HMMA.16816.F32 R64, R84.reuse, R10, R64 ;  /* 0x0000000a5440723c */ /* 0x040ff00000001840 */
[C---:B------:R-:W-:Y:S08]  /*9cf0*/  HMMA.16816.F32 R68, R84.reuse, R20, R68 ;  /* 0x000000145444723c */ /* 0x040ff00000001844 */
[C---:B------:R-:W-:Y:S08]  /*9d00*/  HMMA.16816.F32 R72, R84.reuse, R22, R72 ;  /* 0x000000165448723c */ /* 0x040ff00000001848 */
[C---:B---3--:R-:W-:Y:S08]  /*9d10*/  HMMA.16816.F32 R76, R84.reuse, R24, R76 ;  /* 0x00000018544c723c */ /* 0x048ff0000000184c */
[C---:B------:R-:W-:Y:S08]  /*9d20*/  HMMA.16816.F32 R80, R84.reuse, R26, R80 ;  /* 0x0000001a5450723c */ /* 0x040ff00000001850 */
[C---:B-1----:R-:W-:Y:S07]  /*9d30*/  HMMA.16816.F32 R88, R84.reuse, R4, R12 ;  /* 0x000000045458723c */ /* 0x042fee000000180c */
[----:B------:R-:W-:Y:S01]  /*9d40*/  FADD.FTZ R4, R126, R125 ;  /* 0x0000007d7e047221 */ /* 0x000fe20000010000 */
[----:B------:R-:W-:Y:S04]  /*9d50*/  HMMA.16816.F32 R84, R84, R6, R16 ;  /* 0x000000065454723c */ /* 0x000fe80000001810 */
[----:B------:R-:W-:Y:S04]  /*9d60*/  FADD.FTZ R4, R127, R4 ;  /* 0x000000047f047221 */ /* 0x000fe80000010000 */
[----:B------:R-:W-:Y:S04]  /*9d70*/  FADD.FTZ R169, R169, R4 ;  /* 0x00000004a9a97221 */ /* 0x000fe80000010000 */
[----:B------:R-:W-:Y:S04]  /*9d80*/  FADD.FTZ R169, R176, R169 ;  /* 0x000000a9b0a97221 */ /* 0x000fe80000010000 */
[----:B------:R-:W-:Y:S04]  /*9d90*/  FADD.FTZ R32, R32, R169 ;  /* 0x000000a920207221 */ /* 0x000fe80000010000 */
[----:B------:R-:W-:Y:S01]  /*9da0*/  FADD.FTZ R172, R33, R32 ;  /* 0x0000002021ac7221 */ /* 0x000fe20000010000 */
[----:B------:R-:W-:-:S05]  /*9db0*/  @P4 BRA `(.L_x_690) ;  /* 0xffffdc6000004947 */ /* 0x000fca000383ffff */
.L_x_689:
[----:B------:R-:W1:Y:S01]  /*9dc0*/  SHFL.BFLY PT, R5, R172, 0x2, 0x1f ;  /* 0x0c401f00ac057f89 */ /* 0x000e6200000e0000 */
[----:B------:R-:W-:Y:S01]  /*9dd0*/  MOV R8, 0x3f800000 ;  /* 0x3f80000000087802 */ /* 0x000fe20000000f00 */
[----:B------:R-:W2:Y:S01]  /*9de0*/  LDC.U8 R16, c[0x0][0x328] ;  /* 0x0000ca00ff107b82 */ /* 0x000ea20000000000 */
[C---:B------:R-:W-:Y:S01]  /*9df0*/  ISETP.NE.AND P0, PT, R151.reuse, -0x1, PT ;  /* 0xffffffff9700780c */ /* 0x040fe20003f05270 */
[----:B------:R-:W3:Y:S01]  /*9e00*/  SHFL.BFLY PT, R4, R161, 0x2, 0x1f ;  /* 0x0c401f00a1047f89 */ /* 0x000ee200000e0000 */
[----:B------:R-:W-:Y:S01]  /*9e10*/  MOV R9, 0x3f800000 ;  /* 0x3f80000000097802 */ /* 0x000fe20000000f00 */
[----:B------:R-:W-:Y:S10]  /*9e20*/  BSSY B0, `(.L_x_693) ;  /* 0x00000fc000007945 */ /* 0x000ff40003800000 */
[----:B------:R-:W-:-:S04]  /*9e30*/  @P0 IMAD.WIDE.U32 R10, R151, c[0x0][0x1e8], RZ ;  /* 0x00007a00970a0a25 */ /* 0x000fc800078e00ff */
[----:B------:R-:W-:Y:S02]  /*9e40*/  @P0 IMAD R6, R151, c[0x0][0x1ec], R11 ;  /* 0x00007b0097060a24 */ /* 0x000fe400078e020b */
[----:B-1----:R-:W-:Y:S02]  /*9e50*/  FADD.FTZ R0, R5, R172 ;  /* 0x000000ac05007221 */ /* 0x002fe40000010000 */
[----:B---3--:R-:W-:-:S03]  /*9e60*/  FADD.FTZ R7, R4, R161 ;  /* 0x000000a104077221 */ /* 0x008fc60000010000 */
[----:B------:R-:W1:Y:S04]  /*9e70*/  SHFL.BFLY PT, R5, R0, 0x1, 0x1f ;  /* 0x0c201f0000057f89 */ /* 0x000e6800000e0000 */
[----:B------:R-:W3:Y:S01]  /*9e80*/  SHFL.BFLY PT, R4, R7, 0x1, 0x1f ;  /* 0x0c201f0007047f89 */ /* 0x000ee200000e0000 */
[----:B-1----:R-:W-:-:S03]  /*9e90*/  FADD.FTZ R5, R0, R5 ;  /* 0x0000000500057221 */ /* 0x002fc60000010000 */
[----:B------:R-:W1:Y:S01]  /*9ea0*/  S2R R0, SR_TID.X ;  /* 0x0000000000007919 */ /* 0x000e620000002100 */
[----:B---3--:R-:W-:Y:S01]  /*9eb0*/  FADD.FTZ R4, R7, R4 ;  /* 0x0000000407047221 */ /* 0x008fe20000010000 */
[----:B------:R-:W-:Y:S01]  /*9ec0*/  FSETP.NE.FTZ.AND P5, PT, R5, RZ, PT ;  /* 0x000000ff0500720b */ /* 0x000fe20003fb5000 */
[----:B------:R-:W-:-:S03]  /*9ed0*/  @P0 IMAD.MOV.U32 R7, RZ, RZ, R10 ;  /* 0x000000ffff070224 */ /* 0x000fc600078e000a */
[----:B------:R-:W-:-:S09]  /*9ee0*/  FSETP.NE.FTZ.AND P4, PT, R4, RZ, PT ;  /* 0x000000ff0400720b */ /* 0x000fd20003f95000 */
[----:B------:R-:W3:Y:S01]  /*9ef0*/  @P5 MUFU.RCP R8, R5 ;  /* 0x0000000500085308 */ /* 0x000ee20000001000 */
[----:B-1----:R-:W-:-:S07]  /*9f00*/  SHF.R.S32.HI R11, RZ, 0x1f, R0 ;  /* 0x0000001fff0b7819 */ /* 0x002fce0000011400 */
[----:B------:R-:W1:Y:S01]  /*9f10*/  @P4 MUFU.RCP R9, R4 ;  /* 0x0000000400094308 */ /* 0x000e620000001000 */
[----:B---3--:R-:W-:-:S07]  /*9f20*/  FMUL.FTZ R96, R8, R96 ;  /* 0x0000006008607220 */ /* 0x008fce0000410000 */
[----:B------:R-:W3:Y:S01]  /*9f30*/  @P5 MUFU.LG2 R5, R5 ;  /* 0x0000000500055308 */ /* 0x000ee20000000c00 */
[C---:B------:R-:W-:Y:S02]  /*9f40*/  FMUL.FTZ R97, R8.reuse, R97 ;  /* 0x0000006108617220 */ /* 0x040fe40000410000 */
[C---:B------:R-:W-:Y:S02]  /*9f50*/  FMUL.FTZ R92, R8.reuse, R92 ;  /* 0x0000005c085c7220 */ /* 0x040fe40000410000 */
[C---:B------:R-:W-:Y:S01]  /*9f60*/  FMUL.FTZ R93, R8.reuse, R93 ;  /* 0x0000005d085d7220 */ /* 0x040fe20000410000 */
[----:B------:R-:W-:Y:S01]  /*9f70*/  F2FP.PACK_AB R96, R97, R96 ;  /* 0x000000606160723e */ /* 0x000fe200000000ff */
[C---:B------:R-:W-:Y:S01]  /*9f80*/  FMUL.FTZ R36, R8.reuse, R36 ;  /* 0x0000002408247220 */ /* 0x040fe20000410000 */
[----:B------:R-:W4:Y:S01]  /*9f90*/  @P4 MUFU.LG2 R4, R4 ;  /* 0x0000000400044308 */ /* 0x000f220000000c00 */
        /* <DEDUP_REMOVED lines=12> */
[----:B------:R-:W5:Y:S01]  /*a060*/  S2R R45, SR_CTAID.X ;  /* 0x00000000002d7919 */ /* 0x000f620000002500 */
        /* <DEDUP_REMOVED lines=28> */
[----:B------:R-:W-:Y:S01]  /*a230*/  LEA.HI R8, R11, R0, RZ, 0x2 ;  /* 0x000000000b087211 */ /* 0x000fe200078f10ff */
[----:B-1----:R-:W-:Y:S01]  /*a240*/  FMUL.FTZ R99, R9, R99 ;  /* 0x0000006309637220 */ /* 0x002fe20000410000 */
[----:B------:R-:W-:Y:S01]  /*a250*/  F2FP.PACK_AB R88, R89, R88 ;  /* 0x000000585958723e */ /* 0x000fe200000000ff */
[C---:B------:R-:W-:Y:S01]  /*a260*/  FMUL.FTZ R98, R9.reuse, R98 ;  /* 0x0000006209627220 */ /* 0x040fe20000410000 */
[--C-:B------:R-:W-:Y:S01]  /*a270*/  SHF.R.S32.HI R13, RZ, 0x2, R8.reuse ;  /* 0x00000002ff0d7819 */ /* 0x100fe20000011408 */
[C---:B------:R-:W-:Y:S01]  /*a280*/  FMUL.FTZ R95, R9.reuse, R95 ;  /* 0x0000005f095f7220 */ /* 0x040fe20000410000 */
[----:B------:R-:W-:Y:S01]  /*a290*/  SHF.R.S32.HI R10, RZ, 0x1f, R8 ;  /* 0x0000001fff0a7819 */ /* 0x000fe20000011408 */
[----:B------:R-:W-:Y:S01]  /*a2a0*/  FMUL.FTZ R94, R9, R94 ;  /* 0x0000005e095e7220 */ /* 0x000fe20000410000 */
[----:B------:R-:W-:Y:S01]  /*a2b0*/  F2FP.PACK_AB R98, R99, R98 ;  /* 0x000000626362723e */ /* 0x000fe200000000ff */
[C---:B------:R-:W-:Y:S01]  /*a2c0*/  FMUL.FTZ R39, R9.reuse, R39 ;  /* 0x0000002709277220 */ /* 0x040fe20000410000 */
[----:B------:R-:W-:Y:S01]  /*a2d0*/  LEA.HI R10, R10, R13, RZ, 0x3 ;  /* 0x0000000d0a0a7211 */ /* 0x000fe200078f18ff */
[----:B------:R-:W-:Y:S01]  /*a2e0*/  FMUL.FTZ R38, R9, R38 ;  /* 0x0000002609267220 */ /* 0x000fe20000410000 */
[----:B------:R-:W-:Y:S01]  /*a2f0*/  F2FP.PACK_AB R94, R95, R94 ;  /* 0x0000005e5f5e723e */ /* 0x000fe200000000ff */
[C---:B------:R-:W-:Y:S01]  /*a300*/  FMUL.FTZ R43, R9.reuse, R43 ;  /* 0x0000002b092b7220 */ /* 0x040fe20000410000 */
[----:B------:R-:W-:Y:S01]  /*a310*/  LOP3.LUT R10, R10, 0xfffffff8, RZ, 0xc0, !PT ;  /* 0xfffffff80a0a7812 */ /* 0x000fe200078ec0ff */
[----:B------:R-:W-:Y:S01]  /*a320*/  FMUL.FTZ R42, R9, R42 ;  /* 0x0000002a092a7220 */ /* 0x000fe20000410000 */
[----:B------:R-:W-:Y:S01]  /*a330*/  F2FP.PACK_AB R38, R39, R38 ;  /* 0x000000262726723e */ /* 0x000fe200000000ff */
[----:B------:R-:W-:Y:S01]  /*a340*/  FMUL.FTZ R47, R9, R47 ;  /* 0x0000002f092f7220 */ /* 0x000fe20000410000 */
[----:B------:R-:W-:Y:S01]  /*a350*/  IADD3 R10, R13, -R10, RZ ;  /* 0x8000000a0d0a7210 */ /* 0x000fe20007ffe0ff */
[C---:B------:R-:W-:Y:S01]  /*a360*/  FMUL.FTZ R46, R9.reuse, R46 ;  /* 0x0000002e092e7220 */ /* 0x040fe20000410000 */
[----:B------:R-:W-:Y:S01]  /*a370*/  LOP3.LUT R13, R8, 0x3ffffffc, RZ, 0xc0, !PT ;  /* 0x3ffffffc080d7812 */ /* 0x000fe200078ec0ff */
[C---:B------:R-:W-:Y:S01]  /*a380*/  FMUL.FTZ R51, R9.reuse, R51 ;  /* 0x0000003309337220 */ /* 0x040fe20000410000 */
[C---:B------:R-:W-:Y:S01]  /*a390*/  SHF.L.U32 R12, R10.reuse, 0x6, RZ ;  /* 0x000000060a0c7819 */ /* 0x040fe200000006ff */
[C---:B------:R-:W-:Y:S01]  /*a3a0*/  FMUL.FTZ R50, R9.reuse, R50 ;  /* 0x0000003209327220 */ /* 0x040fe20000410000 */
[----:B------:R-:W-:Y:S01]  /*a3b0*/  LOP3.LUT R14, R10, 0x1, RZ, 0xc0, !PT ;  /* 0x000000010a0e7812 */ /* 0x000fe200078ec0ff */
[C---:B------:R-:W-:Y:S01]  /*a3c0*/  FMUL.FTZ R55, R9.reuse, R55 ;  /* 0x0000003709377220 */ /* 0x040fe20000410000 */
[----:B------:R-:W-:Y:S01]  /*a3d0*/  LOP3.LUT R12, R12, 0x1c0, RZ, 0xc0, !PT ;  /* 0x000001c00c0c7812 */ /* 0x000fe200078ec0ff */
[C---:B------:R-:W-:Y:S01]  /*a3e0*/  FMUL.FTZ R54, R9.reuse, R54 ;  /* 0x0000003609367220 */ /* 0x040fe20000410000 */
[----:B------:R-:W-:Y:S01]  /*a3f0*/  ISETP.NE.U32.AND P3, PT, R14, 0x1, PT ;  /* 0x000000010e00780c */ /* 0x000fe20003f65070 */
[C---:B------:R-:W-:Y:S01]  /*a400*/  FMUL.FTZ R59, R9.reuse, R59 ;  /* 0x0000003b093b7220 */ /* 0x040fe20000410000 */
[----:B------:R-:W-:Y:S01]  /*a410*/  LEA.HI R12, R12, R12, RZ, 0x1d ;  /* 0x0000000c0c0c7211 */ /* 0x000fe200078fe8ff */
[C---:B------:R-:W-:Y:S01]  /*a420*/  FMUL.FTZ R58, R9.reuse, R58 ;  /* 0x0000003a093a7220 */ /* 0x040fe20000410000 */
[----:B------:R-:W-:Y:S01]  /*a430*/  R2P PR, R10, 0x6 ;  /* 0x000000060a007804 */ /* 0x000fe20000000000 */
[C---:B------:R-:W-:Y:S01]  /*a440*/  FMUL.FTZ R63, R9.reuse, R63 ;  /* 0x0000003f093f7220 */ /* 0x040fe20000410000 */
[----:B------:R-:W-:Y:S01]  /*a450*/  MOV R10, 0x20 ;  /* 0x00000020000a7802 */ /* 0x000fe20000000f00 */
[C---:B------:R-:W-:Y:S01]  /*a460*/  FMUL.FTZ R62, R9.reuse, R62 ;  /* 0x0000003e093e7220 */ /* 0x040fe20000410000 */
[----:B------:R-:W-:Y:S01]  /*a470*/  MOV R14, 0x40 ;  /* 0x00000040000e7802 */ /* 0x000fe20000000f00 */
[C---:B------:R-:W-:Y:S01]  /*a480*/  FMUL.FTZ R67, R9.reuse, R67 ;  /* 0x0000004309437220 */ /* 0x040fe20000410000 */
[----:B------:R-:W-:Y:S01]  /*a490*/  SEL R10, R10, 0xffffffe0, !P1 ;  /* 0xffffffe00a0a7807 */ /* 0x000fe20004800000 */
        /* <DEDUP_REMOVED lines=25> */
[----:B------:R-:W-:Y:S01]  /*a630*/  LEA.HI R9, R11, R0, RZ, 0x5 ;  /* 0x000000000b097211 */ /* 0x000fe200078f28ff */
[----:B------:R-:W-:Y:S01]  /*a640*/  IMAD.IADD R13, R0, 0x1, -R13 ;  /* 0x00000001000d7824 */ /* 0x000fe200078e0a0d */
[----:B------:R-:W-:-:S02]  /*a650*/  F2FP.PACK_AB R90, R91, R90 ;  /* 0x0000005a5b5a723e */ /* 0x000fc400000000ff */
[----:B------:R-:W-:Y:S02]  /*a660*/  SHF.R.S32.HI R8, RZ, 0x5, R9 ;  /* 0x00000005ff087819 */ /* 0x000fe40000011409 */
[----:B------:R-:W-:Y:S02]  /*a670*/  F2FP.PACK_AB R84, R85, R84 ;  /* 0x000000545554723e */ /* 0x000fe400000000ff */
[----:B------:R-:W-:Y:S02]  /*a680*/  LEA R13, R8, R13, 0x9 ;  /* 0x0000000d080d7211 */ /* 0x000fe400078e48ff */
[----:B------:R-:W-:Y:S02]  /*a690*/  F2FP.PACK_AB R86, R87, R86 ;  /* 0x000000565756723e */ /* 0x000fe400000000ff */
[----:B------:R-:W-:Y:S02]  /*a6a0*/  LEA R12, R13, R12, 0x1 ;  /* 0x0000000c0d0c7211 */ /* 0x000fe400078e08ff */
[----:B--2---:R-:W-:-:S02]  /*a6b0*/  ISETP.NE.AND P2, PT, R16, RZ, PT ;  /* 0x000000ff1000720c */ /* 0x004fc40003f45270 */
[----:B------:R-:W-:Y:S01]  /*a6c0*/  LOP3.LUT R9, R9, 0xffffffe0, RZ, 0xc0, !PT ;  /* 0xffffffe009097812 */ /* 0x000fe200078ec0ff */
[----:B------:R-:W-:Y:S02]  /*a6d0*/  IMAD.SHL.U32 R13, R12, 0x2, RZ ;  /* 0x000000020c0d7824 */ /* 0x000fe400078e00ff */
[----:B------:R-:W1:Y:S01]  /*a6e0*/  LDC.U8 R12, c[0x0][0x329] ;  /* 0x0000ca40ff0c7b82 */ /* 0x000e620000000000 */
[----:B------:R-:W-:Y:S01]  /*a6f0*/  IADD3 R9, -R9, R0, RZ ;  /* 0x0000000009097210 */ /* 0x000fe20007ffe1ff */
[C---:B------:R-:W-:Y:S01]  /*a700*/  IMAD.IADD R17, R13.reuse, 0x1, R10 ;  /* 0x000000010d117824 */ /* 0x040fe200078e020a */
[C---:B------:R-:W-:Y:S01]  /*a710*/  IADD3 R15, R13.reuse, -0x10, RZ ;  /* 0xfffffff00d0f7810 */ /* 0x040fe20007ffe0ff */
[----:B------:R-:W-:Y:S01]  /*a720*/  STS [R13], R96 ;  /* 0x000000600d007388 */ /* 0x000fe20000000800 */
[C---:B------:R-:W-:Y:S02]  /*a730*/  @P3 IADD3 R15, R13.reuse, 0x10, RZ ;  /* 0x000000100d0f3810 */ /* 0x040fe40007ffe0ff */
[-C--:B------:R-:W-:Y:S01]  /*a740*/  IADD3 R21, R13, R14.reuse, RZ ;  /* 0x0000000e0d157210 */ /* 0x080fe20007ffe0ff */
[----:B------:R-:W-:Y:S01]  /*a750*/  STS [R13+0x400], R98 ;  /* 0x000400620d007388 */ /* 0x000fe20000000800 */
[----:B------:R-:W-:Y:S01]  /*a760*/  IADD3 R19, R10, R15, RZ ;  /* 0x0000000f0a137210 */ /* 0x000fe20007ffe0ff */
[----:B------:R-:W-:Y:S01]  /*a770*/  IMAD.IADD R23, R14, 0x1, R15 ;  /* 0x000000010e177824 */ /* 0x000fe200078e020f */
[-C--:B------:R-:W-:Y:S01]  /*a780*/  IADD3 R25, R17, R14.reuse, RZ ;  /* 0x0000000e11197210 */ /* 0x080fe20007ffe0ff */
[----:B------:R-:W-:Y:S01]  /*a790*/  STS [R15], R92 ;  /* 0x0000005c0f007388 */ /* 0x000fe20000000800 */
[----:B------:R-:W-:-:S03]  /*a7a0*/  IADD3 R27, R19, R14, RZ ;  /* 0x0000000e131b7210 */ /* 0x000fc60007ffe0ff */
[----:B------:R-:W-:Y:S04]  /*a7b0*/  STS [R15+0x400], R94 ;  /* 0x0004005e0f007388 */ /* 0x000fe80000000800 */
[----:B------:R-:W-:Y:S04]  /*a7c0*/  STS [R17], R36 ;  /* 0x0000002411007388 */ /* 0x000fe80000000800 */
[----:B------:R-:W-:Y:S01]  /*a7d0*/  STS [R17+0x400], R38 ;  /* 0x0004002611007388 */ /* 0x000fe20000000800 */
[C---:B-1----:R-:W-:Y:S02]  /*a7e0*/  ISETP.NE.AND P1, PT, R12.reuse, RZ, PT ;  /* 0x000000ff0c00720c */ /* 0x042fe40003f25270 */
[----:B------:R-:W-:Y:S01]  /*a7f0*/  ISETP.NE.OR P3, PT, R12, RZ, !P2 ;  /* 0x000000ff0c00720c */ /* 0x000fe20005765670 */
[----:B------:R-:W-:Y:S04]  /*a800*/  STS [R19], R40 ;  /* 0x0000002813007388 */ /* 0x000fe80000000800 */
[----:B------:R-:W-:Y:S04]  /*a810*/  STS [R19+0x400], R42 ;  /* 0x0004002a13007388 */ /* 0x000fe80000000800 */
[----:B------:R-:W-:Y:S02]  /*a820*/  STS [R21], R44 ;  /* 0x0000002c15007388 */ /* 0x000fe40000000800 */
[----:B------:R-:W-:Y:S01]  /*a830*/  @P1 IMAD.MOV.U32 R47, RZ, RZ, c[0x0][0x210] ;  /* 0x00008400ff2f1624 */ /* 0x000fe200078e00ff */
[----:B------:R-:W-:Y:S01]  /*a840*/  @P1 MOV R49, 0x1 ;  /* 0x0000000100311802 */ /* 0x000fe20000000f00 */
[----:B------:R-:W-:Y:S02]  /*a850*/  STS [R21+0x400], R46 ;  /* 0x0004002e15007388 */ /* 0x000fe40000000800 */
[----:B------:R-:W-:-:S02]  /*a860*/  @P1 IMAD R47, R47, c[0x0][0x214], RZ ;  /* 0x000085002f2f1a24 */ /* 0x000fc400078e02ff */
[----:B------:R-:W-:Y:S04]  /*a870*/  STS [R23], R48 ;  /* 0x0000003017007388 */ /* 0x000fe80000000800 */
[----:B------:R1:W-:Y:S04]  /*a880*/  STS [R23+0x400], R50 ;  /* 0x0004003217007388 */ /* 0x0003e80000000800 */
[----:B------:R-:W2:Y:S04]  /*a890*/  S2R R10, SR_CTAID.Y ;  /* 0x00000000000a7919 */ /* 0x000ea80000002600 */
[----:B------:R-:W-:Y:S04]  /*a8a0*/  STS [R25], R52 ;  /* 0x0000003419007388 */ /* 0x000fe80000000800 */
[----:B------:R-:W-:Y:S04]  /*a8b0*/  STS [R25+0x400], R54 ;  /* 0x0004003619007388 */ /* 0x000fe80000000800 */
[----:B------:R-:W-:Y:S04]  /*a8c0*/  STS [R27], R56 ;  /* 0x000000381b007388 */ /* 0x000fe80000000800 */
[----:B------:R-:W-:Y:S04]  /*a8d0*/  STS [R27+0x400], R58 ;  /* 0x0004003a1b007388 */ /* 0x000fe80000000800 */
[----:B------:R-:W-:Y:S04]  /*a8e0*/  STS [R13+0x2000], R60 ;  /* 0x0020003c0d007388 */ /* 0x000fe80000000800 */
[----:B------:R3:W-:Y:S01]  /*a8f0*/  STS [R13+0x2400], R62 ;  /* 0x0024003e0d007388 */ /* 0x0007e20000000800 */
[----:B--2---:R-:W-:Y:S01]  /*a900*/  @!P0 SHF.R.S32.HI R12, RZ, 0x1f, R10 ;  /* 0x0000001fff0c8819 */ /* 0x004fe2000001140a */
[----:B-1----:R-:W-:-:S02]  /*a910*/  @!P0 IMAD.WIDE.U32 R50, R10, c[0x0][0x1e0], RZ ;  /* 0x000078000a328a25 */ /* 0x002fc400078e00ff */
[----:B------:R1:W-:Y:S02]  /*a920*/  STS [R15+0x2000], R64 ;  /* 0x002000400f007388 */ /* 0x0003e40000000800 */
[----:B------:R-:W-:Y:S02]  /*a930*/  @!P3 IMAD R48, R10, c[0x0][0x214], RZ ;  /* 0x000085000a30ba24 */ /* 0x000fe400078e02ff */
[----:B------:R1:W-:Y:S01]  /*a940*/  STS [R15+0x2400], R66 ;  /* 0x002400420f007388 */ /* 0x0003e20000000800 */
[----:B------:R-:W-:Y:S02]  /*a950*/  @!P0 IMAD.MOV.U32 R7, RZ, RZ, R50 ;  /* 0x000000ffff078224 */ /* 0x000fe400078e0032 */
[----:B------:R-:W-:Y:S01]  /*a960*/  @!P3 SEL R48, R48, R151, !P0 ;  /* 0x000000973030b207 */ /* 0x000fe20004000000 */
[----:B------:R1:W-:Y:S04]  /*a970*/  STS [R17+0x2000], R68 ;  /* 0x0020004411007388 */ /* 0x0003e80000000800 */
[----:B------:R1:W-:Y:S04]  /*a980*/  STS [R17+0x2400], R70 ;  /* 0x0024004611007388 */ /* 0x0003e80000000800 */
[----:B------:R1:W-:Y:S04]  /*a990*/  STS [R19+0x2000], R72 ;  /* 0x0020004813007388 */ /* 0x0003e80000000800 */
[----:B------:R1:W-:Y:S01]  /*a9a0*/  STS [R19+0x2400], R74 ;  /* 0x0024004a13007388 */ /* 0x0003e20000000800 */
[----:B---3--:R-:W-:-:S03]  /*a9b0*/  @!P1 MOV R13, c[0x0][0x214] ;  /* 0x00008500000d9a02 */ /* 0x008fc60000000f00 */
[----:B------:R1:W-:Y:S01]  /*a9c0*/  STS [R21+0x2000], R76 ;  /* 0x0020004c15007388 */ /* 0x0003e20000000800 */
[----:B------:R-:W-:Y:S01]  /*a9d0*/  @!P1 SEL R47, R13, c[0x0][0x234], !P2 ;  /* 0x00008d000d2f9a07 */ /* 0x000fe20005000000 */
[----:B------:R-:W-:Y:S02]  /*a9e0*/  @!P0 IMAD R13, R12, c[0x0][0x1e0], RZ ;  /* 0x000078000c0d8a24 */ /* 0x000fe400078e02ff */
[----:B------:R1:W-:Y:S02]  /*a9f0*/  STS [R21+0x2400], R78 ;  /* 0x0024004e15007388 */ /* 0x0003e40000000800 */
[----:B------:R-:W-:Y:S02]  /*aa00*/  @!P0 IMAD R46, R10, c[0x0][0x1e4], R13 ;  /* 0x000079000a2e8a24 */ /* 0x000fe400078e020d */
[----:B------:R1:W-:Y:S01]  /*aa10*/  STS [R23+0x2000], R80 ;  /* 0x0020005017007388 */ /* 0x0003e20000000800 */
[----:B------:R-:W-:Y:S02]  /*aa20*/  @!P1 IMAD R49, R47, c[0x0][0x1c0], RZ ;  /* 0x000070002f319a24 */ /* 0x000fe400078e02ff */
[----:B------:R-:W-:Y:S01]  /*aa30*/  @!P0 IADD3 R6, R51, R46, RZ ;  /* 0x0000002e33068210 */ /* 0x000fe20007ffe0ff */
[----:B------:R1:W-:Y:S01]  /*aa40*/  STS [R23+0x2400], R82 ;  /* 0x0024005217007388 */ /* 0x0003e20000000800 */
[----:B------:R-:W-:Y:S01]  /*aa50*/  IMAD R10, R10, R49, RZ ;  /* 0x000000310a0a7224 */ /* 0x000fe200078e02ff */
[----:B------:R-:W-:Y:S01]  /*aa60*/  @P1 MOV R46, c[0x0][0x210] ;  /* 0x00008400002e1a02 */ /* 0x000fe20000000f00 */
[----:B------:R-:W-:Y:S01]  /*aa70*/  @!P1 IMAD.MOV.U32 R46, RZ, RZ, 0x1 ;  /* 0x00000001ff2e9424 */ /* 0x000fe200078e00ff */
[----:B------:R1:W-:Y:S01]  /*aa80*/  STS [R25+0x2000], R88 ;  /* 0x0020005819007388 */ /* 0x0003e20000000800 */
[----:B------:R-:W-:Y:S01]  /*aa90*/  SHF.R.S32.HI R49, RZ, 0x1f, R8 ;  /* 0x0000001fff317819 */ /* 0x000fe20000011408 */
[----:B------:R-:W-:Y:S01]  /*aaa0*/  CS2R R50, SRZ ;  /* 0x0000000000327805 */ /* 0x000fe2000001ff00 */
[----:B------:R-:W-:Y:S01]  /*aab0*/  SEL R10, R10, RZ, P3 ;  /* 0x000000ff0a0a7207 */ /* 0x000fe20001800000 */
[----:B------:R1:W-:Y:S01]  /*aac0*/  STS [R25+0x2400], R90 ;  /* 0x0024005a19007388 */ /* 0x0003e20000000800 */
[----:B------:R-:W-:Y:S01]  /*aad0*/  LOP3.LUT P0, RZ, R9, 0x3, RZ, 0xc0, !PT ;  /* 0x0000000309ff7812 */ /* 0x000fe2000780c0ff */
[----:B-----5:R-:W-:Y:S01]  /*aae0*/  IMAD R9, R45, R46, RZ ;  /* 0x0000002e2d097224 */ /* 0x020fe200078e02ff */
[----:B------:R-:W-:Y:S01]  /*aaf0*/  LEA.HI R49, R49, R8, RZ, 0x2 ;  /* 0x0000000831317211 */ /* 0x000fe200078f10ff */
[----:B------:R1:W-:Y:S01]  /*ab00*/  STS [R27+0x2000], R84 ;  /* 0x002000541b007388 */ /* 0x0003e20000000800 */
[----:B------:R-:W-:-:S02]  /*ab10*/  @!P3 MOV R50, R48 ;  /* 0x000000300032b202 */ /* 0x000fc40000000f00 */
[----:B------:R-:W-:Y:S01]  /*ab20*/  SHF.L.U32 R9, R9, 0x6, RZ ;  /* 0x0000000609097819 */ /* 0x000fe200000006ff */
[----:B------:R1:W-:Y:S01]  /*ab30*/  STS [R27+0x2400], R86 ;  /* 0x002400561b007388 */ /* 0x0003e20000000800 */
[----:B------:R-:W-:Y:S01]  /*ab40*/  @!P3 SHF.R.S32.HI R51, RZ, 0x1f, R48 ;  /* 0x0000001fff33b819 */ /* 0x000fe20000011430 */
[----:B------:R-:W-:Y:S01]  /*ab50*/  @P5 FMUL.FTZ R48, R5, 0.69314718246459960938 ;  /* 0x3f31721805305820 */ /* 0x000fe20000410000 */
[----:B------:R-:W-:Y:S01]  /*ab60*/  LOP3.LUT R49, R49, 0xffffffc, RZ, 0xc0, !PT ;  /* 0x0ffffffc31317812 */ /* 0x000fe200078ec0ff */
[----:B------:R-:W-:Y:S01]  /*ab70*/  BAR.SYNC.DEFER_BLOCKING 0x0 ;  /* 0x0000000000007b1d */ /* 0x000fe20000010000 */
[----:B----4-:R-:W-:Y:S02]  /*ab80*/  @P4 FMUL.FTZ R5, R4, 0.69314718246459960938 ;  /* 0x3f31721804054820 */ /* 0x010fe40000410000 */
[----:B------:R-:W-:Y:S01]  /*ab90*/  IADD3 R49, R8, -R49, RZ ;  /* 0x8000003108317210 */ /* 0x000fe20007ffe0ff */
[----:B------:R-:W-:Y:S02]  /*aba0*/  IMAD.MOV.U32 R8, RZ, RZ, 0x7f800000 ;  /* 0x7f800000ff087424 */ /* 0x000fe400078e00ff */
[----:B------:R-:W2:Y:S01]  /*abb0*/  S2R R44, SR_CTAID.Z ;  /* 0x00000000002c7919 */ /* 0x000ea20000002700 */
[----:B------:R-:W-:Y:S01]  /*abc0*/  @P5 FFMA.FTZ R8, R3, c[0x0][0x238], R48 ;  /* 0x00008e0003085a23 */ /* 0x000fe20000010030 */
[----:B------:R-:W-:-:S02]  /*abd0*/  LEA R49, R49, R152, 0x4 ;  /* 0x0000009831317211 */ /* 0x000fc400078e20ff */
[----:B------:R1:W3:Y:S04]  /*abe0*/  LDS.128 R36, [R154] ;  /* 0x000000009a247984 */ /* 0x0002e80000000c00 */
[----:B------:R1:W4:Y:S01]  /*abf0*/  LDS.128 R32, [R154+0x800] ;  /* 0x000800009a207984 */ /* 0x0003220000000c00 */
[----:B--2---:R-:W-:Y:S01]  /*ac00*/  IMAD R10, R44, R47, R10 ;  /* 0x0000002f2c0a7224 */ /* 0x004fe200078e020a */
[----:B------:R-:W-:Y:S02]  /*ac10*/  MOV R47, 0x7f800000 ;  /* 0x7f800000002f7802 */ /* 0x000fe40000000f00 */
[----:B------:R1:W2:Y:S01]  /*ac20*/  LDS.128 R28, [R154+0x1000] ;  /* 0x001000009a1c7984 */ /* 0x0002a20000000c00 */
[----:B------:R-:W-:Y:S01]  /*ac30*/  @P4 FFMA.FTZ R47, R2, c[0x0][0x238], R5 ;  /* 0x00008e00022f4a23 */ /* 0x000fe20000010005 */
[----:B------:R-:W-:-:S02]  /*ac40*/  IADD3 R4, P2, P1, R9, R50, R10 ;  /* 0x0000003209047210 */ /* 0x000fc4000795e00a */
[----:B------:R1:W1:Y:S01]  /*ac50*/  LDS.128 R24, [R154+0x1800] ;  /* 0x001800009a187984 */ /* 0x0002620000000c00 */
[----:B------:R-:W-:Y:S02]  /*ac60*/  SHF.R.S32.HI R9, RZ, 0x1f, R9 ;  /* 0x0000001fff097819 */ /* 0x000fe40000011409 */
[----:B------:R-:W-:Y:S01]  /*ac70*/  SHF.R.S32.HI R10, RZ, 0x1f, R10 ;  /* 0x0000001fff0a7819 */ /* 0x000fe2000001140a */
[----:B------:R1:W1:Y:S03]  /*ac80*/  LDS.128 R20, [R154+0x2000] ;  /* 0x002000009a147984 */ /* 0x0002660000000c00 */
[----:B------:R-:W-:Y:S01]  /*ac90*/  IADD3.X R9, R9, R51, R10, P2, P1 ;  /* 0x0000003309097210 */ /* 0x000fe200017e240a */
[----:B------:R1:W1:Y:S04]  /*aca0*/  LDS.128 R16, [R154+0x2800] ;  /* 0x002800009a107984 */ /* 0x0002680000000c00 */
        /* <DEDUP_REMOVED lines=19> */
.L_x_694:
[----:B------:R-:W-:Y:S05]  /*ade0*/  BSYNC B0 ;  /* 0x0000000000007941 */ /* 0x000fea0003800000 */
.L_x_693:
[----:B------:R-:W-:Y:S01]  /*adf0*/  LEA.HI R11, R11, R0, RZ, 0x3 ;  /* 0x000000000b0b7211 */ /* 0x000fe200078f18ff */
[----:B------:R-:W-:Y:S01]  /*ae00*/  IMAD R45, R45, -0x40, R156 ;  /* 0xffffffc02d2d7824 */ /* 0x000fe200078e029c */
[----:B------:R-:W-:Y:S01]  /*ae10*/  IADD3 R4, P0, R164, R7, RZ ;  /* 0x00000007a4047210 */ /* 0x000fe20007f1e0ff */
[----:B------:R-:W-:Y:S01]  /*ae20*/  BSSY B0, `(.L_x_695) ;  /* 0x0000016000007945 */ /* 0x000fe20003800000 */
[----:B------:R-:W-:Y:S02]  /*ae30*/  SHF.R.S32.HI R3, RZ, 0x1f, R164 ;  /* 0x0000001fff037819 */ /* 0x000fe400000114a4 */
[----:B------:R-:W-:-:S02]  /*ae40*/  SHF.R.S32.HI R2, RZ, 0x3, R11 ;  /* 0x00000003ff027819 */ /* 0x000fc4000001140b */
[----:B------:R-:W-:Y:S01]  /*ae50*/  SHF.R.S32.HI R0, RZ, 0x1f, R44 ;  /* 0x0000001fff007819 */ /* 0x000fe2000001142c */
[----:B------:R-:W-:Y:S01]  /*ae60*/  IMAD.X R5, R3, 0x1, R6, P0 ;  /* 0x0000000103057824 */ /* 0x000fe200000e0606 */
[----:B------:R-:W-:-:S03]  /*ae70*/  ISETP.GE.AND P0, PT, R2, R45, PT ;  /* 0x0000002d0200720c */ /* 0x000fc60003f06270 */
[----:B------:R-:W-:Y:S02]  /*ae80*/  IMAD R3, R0, c[0x0][0x1f0], RZ ;  /* 0x00007c0000037a24 */ /* 0x000fe400078e02ff */
[----:B------:R-:W-:-:S04]  /*ae90*/  IMAD.WIDE.U32 R4, R44, c[0x0][0x1f0], R4 ;  /* 0x00007c002c047a25 */ /* 0x000fc800078e0004 */
[----:B------:R-:W-:-:S04]  /*aea0*/  IMAD R3, R44, c[0x0][0x1f4], R3 ;  /* 0x00007d002c037a24 */ /* 0x000fc800078e0203 */
[----:B------:R-:W-:Y:S01]  /*aeb0*/  IMAD.IADD R7, R5, 0x1, R3 ;  /* 0x0000000105077824 */ /* 0x000fe200078e0203 */
[----:B------:R-:W-:Y:S05]  /*aec0*/  @P0 BRA `(.L_x_696) ;  /* 0x000000b000000947 */ /* 0x000fea0003800000 */
[----:B------:R-:W-:Y:S01]  /*aed0*/  IMAD R3, R167, c[0x0][0x1e8], RZ ;  /* 0x00007a00a7037a24 */ /* 0x000fe200078e02ff */
[----:B------:R-:W-:Y:S01]  /*aee0*/  ISETP.GE.AND P2, PT, R164, c[0x0][0x220], PT ;  /* 0x00008800a4007a0c */ /* 0x000fe20003f46270 */
[----:B------:R-:W-:Y:S01]  /*aef0*/  IMAD.MOV.U32 R6, RZ, RZ, R4 ;  /* 0x000000ffff067224 */ /* 0x000fe200078e0004 */
[----:B------:R-:W-:Y:S01]  /*af00*/  ISETP.GE.AND P1, PT, R155, c[0x0][0x220], PT ;  /* 0x000088009b007a0c */ /* 0x000fe20003f26270 */
[C---:B------:R-:W-:Y:S02]  /*af10*/  IMAD R0, R166.reuse, c[0x0][0x1ec], R3 ;  /* 0x00007b00a6007a24 */ /* 0x040fe400078e0203 */
[----:B----4-:R-:W-:-:S05]  /*af20*/  IMAD.WIDE.U32 R8, R166, c[0x0][0x1e8], R6 ;  /* 0x00007a00a6087a25 */ /* 0x010fca00078e0006 */
[----:B------:R-:W-:Y:S02]  /*af30*/  IADD3 R0, R9, R0, RZ ;  /* 0x0000000009007210 */ /* 0x000fe40007ffe0ff */
[----:B------:R-:W-:-:S04]  /*af40*/  LEA R2, P0, R8, c[0x0][0x1d0], 0x1 ;  /* 0x0000740008027a11 */ /* 0x000fc800078008ff */
[----:B------:R-:W-:-:S05]  /*af50*/  LEA.HI.X R3, R8, c[0x0][0x1d4], R0, 0x1, P0 ;  /* 0x0000750008037a11 */ /* 0x000fca00000f0c00 */
[----:B---3--:R3:W-:Y:S04]  /*af60*/  @!P2 STG.E.128 [R2.64], R36 ;  /* 0x000000240200a986 */ /* 0x0087e8000c101d06 */
[----:B-1----:R3:W-:Y:S02]  /*af70*/  @!P1 STG.E.128 [R2.64+0x80], R20 ;  /* 0x0000801402009986 */ /* 0x0027e4000c101d06 */
.L_x_696:
[----:B------:R-:W-:Y:S05]  /*af80*/  BSYNC B0 ;  /* 0x0000000000007941 */ /* 0x000fea0003800000 */
.L_x_695:
[----:B------:R-:W-:Y:S01]  /*af90*/  LEA.HI.SX32 R0, R11, 0x10, 0x1d ;  /* 0x000000100b007811 */ /* 0x000fe200078feaff */
[----:B------:R-:W-:Y:S03]  /*afa0*/  BSSY B0, `(.L_x_697) ;  /* 0x0000011000007945 */ /* 0x000fe60003800000 */
[----:B------:R-:W-:-:S13]  /*afb0*/  ISETP.GE.AND P0, PT, R0, R45, PT ;  /* 0x0000002d0000720c */ /* 0x000fda0003f06270 */
[----:B------:R-:W-:Y:S05]  /*afc0*/  @P0 BRA `(.L_x_698) ;  /* 0x000000e000000947 */ /* 0x000fea0003800000 */
[----:B---3--:R-:W-:Y:S01]  /*afd0*/  IADD3 R2, P0, R166, 0x10, RZ ;  /* 0x00000010a6027810 */ /* 0x008fe20007f1e0ff */
[----:B----4-:R-:W-:Y:S01]  /*afe0*/  IMAD.MOV.U32 R8, RZ, RZ, R4 ;  /* 0x000000ffff087224 */ /* 0x010fe200078e0004 */
[----:B------:R-:W-:Y:S02]  /*aff0*/  MOV R9, R7 ;  /* 0x0000000700097202 */ /* 0x000fe40000000f00 */
[----:B------:R-:W-:Y:S01]  /*b000*/  ISETP.GE.AND P1, PT, R164, c[0x0][0x220], PT ;  /* 0x00008800a4007a0c */ /* 0x000fe20003f26270 */
[----:B------:R-:W-:Y:S01]  /*b010*/  IMAD.X R0, RZ, RZ, R167, P0 ;  /* 0x000000ffff007224 */ /* 0x000fe200000e06a7 */
[----:B------:R-:W-:Y:S01]  /*b020*/  ISETP.GE.AND P0, PT, R155, c[0x0][0x220], PT ;  /* 0x000088009b007a0c */ /* 0x000fe20003f06270 */
[----:B------:R-:W-:-:S04]  /*b030*/  IMAD.WIDE.U32 R8, R2, c[0x0][0x1e8], R8 ;  /* 0x00007a0002087a25 */ /* 0x000fc800078e0008 */
[----:B------:R-:W-:-:S04]  /*b040*/  IMAD R3, R0, c[0x0][0x1e8], RZ ;  /* 0x00007a0000037a24 */ /* 0x000fc800078e02ff */
[----:B------:R-:W-:Y:S01]  /*b050*/  IMAD R3, R2, c[0x0][0x1ec], R3 ;  /* 0x00007b0002037a24 */ /* 0x000fe200078e0203 */
[----:B------:R-:W-:-:S03]  /*b060*/  LEA R2, P2, R8, c[0x0][0x1d0], 0x1 ;  /* 0x0000740008027a11 */ /* 0x000fc600078408ff */
[----:B------:R-:W-:-:S05]  /*b070*/  IMAD.IADD R3, R9, 0x1, R3 ;  /* 0x0000000109037824 */ /* 0x000fca00078e0203 */
[----:B------:R-:W-:-:S05]  /*b080*/  LEA.HI.X R3, R8, c[0x0][0x1d4], R3, 0x1, P2 ;  /* 0x0000750008037a11 */ /* 0x000fca00010f0c03 */
[----:B------:R3:W-:Y:S04]  /*b090*/  @!P1 STG.E.128 [R2.64], R32 ;  /* 0x0000002002009986 */ /* 0x0007e8000c101d06 */
[----:B-1----:R3:W-:Y:S02]  /*b0a0*/  @!P0 STG.E.128 [R2.64+0x80], R16 ;  /* 0x0000801002008986 */ /* 0x0027e4000c101d06 */
.L_x_698:
[----:B------:R-:W-:Y:S05]  /*b0b0*/  BSYNC B0 ;  /* 0x0000000000007941 */ /* 0x000fea0003800000 */
.L_x_697:
        /* <DEDUP_REMOVED lines=16> */
[----:B--2---:R2:W-:Y:S04]  /*b1c0*/  @!P1 STG.E.128 [R2.64], R28 ;  /* 0x0000001c02009986 */ /* 0x0045e8000c101d06 */
[----:B-1----:R2:W-:Y:S02]  /*b1d0*/  @!P0 STG.E.128 [R2.64+0x80], R12 ;  /* 0x0000800c02008986 */ /* 0x0025e4000c101d06 */
.L_x_700:
[----:B------:R-:W-:Y:S05]  /*b1e0*/  BSYNC B0 ;  /* 0x0000000000007941 */ /* 0x000fea0003800000 */
.L_x_699:
        /* <DEDUP_REMOVED lines=8> */
[----:B--23--:R-:W-:Y:S01]  /*b270*/  IMAD R3, R166, c[0x0][0x1e8], RZ ;  /* 0x00007a00a6037a24 */ /* 0x00cfe200078e02ff */
        /* <DEDUP_REMOVED lines=9> */
.L_x_654:
        /* <DEDUP_REMOVED lines=8> */
[----:B------:R-:W-:Y:S01]  /*b390*/  @!P4 IMAD.WIDE.U32 R8, R23, c[0x0][0x1e0], RZ ;  /* 0x000078001708ca25 */ /* 0x000fe200078e00ff */
[----:B-1----:R-:W-:-:S03]  /*b3a0*/  ISETP.NE.AND P1, PT, R0, RZ, PT ;  /* 0x000000ff0000720c */ /* 0x002fc60003f25270 */
[----:B------:R-:W-:Y:S01]  /*b3b0*/  @!P4 IMAD R3, R23, c[0x0][0x1e4], R12 ;  /* 0x000079001703ca24 */ /* 0x000fe200078e020c */
[----:B------:R-:W-:Y:S02]  /*b3c0*/  @!P4 MOV R4, R8 ;  /* 0x000000080004c202 */ /* 0x000fe40000000f00 */
[----:B--2---:R-:W-:Y:S01]  /*b3d0*/  ISETP.NE.AND P3, PT, R2, RZ, PT ;  /* 0x000000ff0200720c */ /* 0x004fe20003f65270 */
[----:B------:R-:W-:Y:S02]  /*b3e0*/  @P4 IMAD R2, R151, c[0x0][0x1ec], R5 ;  /* 0x00007b0097024a24 */ /* 0x000fe400078e0205 */
[----:B------:R-:W-:Y:S01]  /*b3f0*/  @!P4 IMAD.IADD R2, R9, 0x1, R3 ;  /* 0x000000010902c824 */ /* 0x000fe200078e0203 */
[----:B------:R-:W-:-:S03]  /*b400*/  ISETP.NE.OR P2, PT, R0, RZ, !P3 ;  /* 0x000000ff0000720c */ /* 0x000fc60005f45670 */
[----:B------:R-:W-:Y:S01]  /*b410*/  @P1 IMAD.MOV.U32 R7, RZ, RZ, c[0x0][0x210] ;  /* 0x00008400ff071624 */ /* 0x000fe200078e00ff */
[----:B------:R-:W-:Y:S01]  /*b420*/  @P1 MOV R8, c[0x0][0x210] ;  /* 0x0000840000081a02 */ /* 0x000fe20000000f00 */
[----:B------:R-:W-:Y:S01]  /*b430*/  @!P1 IMAD.MOV.U32 R0, RZ, RZ, c[0x0][0x214] ;  /* 0x00008500ff009624 */ /* 0x000fe200078e00ff */
[----:B------:R-:W-:Y:S01]  /*b440*/  ISETP.NE.OR P0, PT, R151, -0x1, P2 ;  /* 0xffffffff9700780c */ /* 0x000fe20001705670 */
[----:B------:R-:W-:Y:S01]  /*b450*/  @P1 IMAD R7, R7, c[0x0][0x214], RZ ;  /* 0x0000850007071a24 */ /* 0x000fe200078e02ff */
[----:B------:R-:W-:Y:S01]  /*b460*/  SHF.R.S32.HI R3, RZ, 0x1f, R28 ;  /* 0x0000001fff037819 */ /* 0x000fe2000001141c */
[----:B------:R-:W-:Y:S01]  /*b470*/  @P1 IMAD.MOV.U32 R10, RZ, RZ, 0x1 ;  /* 0x00000001ff0a1424 */ /* 0x000fe200078e00ff */
[----:B------:R-:W-:Y:S01]  /*b480*/  @!P1 SEL R7, R0, c[0x0][0x234], !P3 ;  /* 0x00008d0000079a07 */ /* 0x000fe20005800000 */
[----:B------:R-:W-:Y:S01]  /*b490*/  @!P1 IMAD.MOV.U32 R8, RZ, RZ, 0x1 ;  /* 0x00000001ff089424 */ /* 0x000fe200078e00ff */
[----:B------:R-:W-:Y:S01]  /*b4a0*/  SHF.R.S32.HI R0, RZ, 0x1f, R153 ;  /* 0x0000001fff007819 */ /* 0x000fe20000011499 */
[----:B------:R-:W-:-:S02]  /*b4b0*/  IMAD R3, R3, c[0x0][0x1f0], RZ ;  /* 0x00007c0003037a24 */ /* 0x000fc400078e02ff */
[----:B------:R-:W-:Y:S01]  /*b4c0*/  @!P1 IMAD R10, R7, c[0x0][0x1c0], RZ ;  /* 0x00007000070a9a24 */ /* 0x000fe200078e02ff */
[----:B------:R-:W-:Y:S01]  /*b4d0*/  LEA.HI R0, R0, R153, RZ, 0x3 ;  /* 0x0000009900007211 */ /* 0x000fe200078f18ff */
[----:B------:R-:W-:Y:S02]  /*b4e0*/  IMAD R19, R19, R8, RZ ;  /* 0x0000000813137224 */ /* 0x000fe400078e02ff */
[C---:B------:R-:W-:Y:S01]  /*b4f0*/  @!P0 IMAD R151, R23.reuse, c[0x0][0x214], RZ ;  /* 0x0000850017978a24 */ /* 0x040fe200078e02ff */
[----:B------:R-:W-:Y:S01]  /*b500*/  LOP3.LUT R6, R0, 0xfffffff8, RZ, 0xc0, !PT ;  /* 0xfffffff800067812 */ /* 0x000fe200078ec0ff */
[----:B------:R-:W-:Y:S01]  /*b510*/  IMAD R23, R23, R10, RZ ;  /* 0x0000000a17177224 */ /* 0x000fe200078e02ff */
[----:B------:R-:W-:Y:S01]  /*b520*/  SHF.R.S32.HI R14, RZ, 0x3, R0 ;  /* 0x00000003ff0e7819 */ /* 0x000fe20000011400 */
[----:B------:R-:W-:Y:S01]  /*b530*/  CS2R R10, SRZ ;  /* 0x00000000000a7805 */ /* 0x000fe2000001ff00 */
[----:B------:R-:W-:Y:S01]  /*b540*/  IMAD R3, R28, c[0x0][0x1f4], R3 ;  /* 0x00007d001c037a24 */ /* 0x000fe200078e0203 */
[--C-:B------:R-:W-:Y:S01]  /*b550*/  @!P2 SHF.R.S32.HI R11, RZ, 0x1f, R151.reuse ;  /* 0x0000001fff0ba819 */ /* 0x100fe20000011497 */
[----:B------:R-:W-:Y:S01]  /*b560*/  IMAD.IADD R153, R153, 0x1, -R6 ;  /* 0x0000000199997824 */ /* 0x000fe200078e0a06 */
[----:B------:R-:W-:Y:S01]  /*b570*/  SEL R6, R23, RZ, P2 ;  /* 0x000000ff17067207 */ /* 0x000fe20001000000 */
[----:B------:R-:W-:Y:S01]  /*b580*/  @!P2 IMAD.MOV.U32 R10, RZ, RZ, R151 ;  /* 0x000000ffff0aa224 */ /* 0x000fe200078e0097 */
[----:B------:R-:W-:Y:S01]  /*b590*/  ISETP.GE.AND P2, PT, R14, R156, PT ;  /* 0x0000009c0e00720c */ /* 0x000fe20003f46270 */
[----:B------:R-:W-:Y:S01]  /*b5a0*/  IMAD.SHL.U32 R5, R153, 0x8, RZ ;  /* 0x0000000899057824 */ /* 0x000fe200078e00ff */
[----:B------:R-:W-:Y:S01]  /*b5b0*/  SHF.R.S32.HI R15, RZ, 0x1f, R14 ;  /* 0x0000001fff0f7819 */ /* 0x000fe2000001140e */
[----:B------:R-:W-:Y:S01]  /*b5c0*/  IMAD R6, R28, R7, R6 ;  /* 0x000000071c067224 */ /* 0x000fe200078e0206 */
[----:B------:R-:W-:-:S02]  /*b5d0*/  SHF.R.S32.HI R7, RZ, 0x1f, R19 ;  /* 0x0000001fff077819 */ /* 0x000fc40000011413 */
[----:B------:R-:W-:Y:S01]  /*b5e0*/  IADD3 R12, P0, R5, R4, RZ ;  /* 0x00000004050c7210 */ /* 0x000fe20007f1e0ff */
[----:B------:R-:W-:Y:S01]  /*b5f0*/  IMAD.WIDE R16, R167, 0x40, R14 ;  /* 0x00000040a7107825 */ /* 0x000fe200078e020e */
[C---:B------:R-:W-:Y:S02]  /*b600*/  IADD3 R0, R5.reuse, 0x40, RZ ;  /* 0x0000004005007810 */ /* 0x040fe40007ffe0ff */
[----:B------:R-:W-:Y:S02]  /*b610*/  LEA.HI.X.SX32 R13, R5, R2, 0x1, P0 ;  /* 0x00000002050d7211 */ /* 0x000fe400000f0eff */
[--C-:B------:R-:W-:Y:S02]  /*b620*/  IADD3 R19, P1, P0, R19, R10, R6.reuse ;  /* 0x0000000a13137210 */ /* 0x100fe4000783e006 */
[----:B------:R-:W-:Y:S01]  /*b630*/  SHF.R.S32.HI R10, RZ, 0x1f, R6 ;  /* 0x0000001fff0a7819 */ /* 0x000fe20000011406 */
[----:B------:R-:W-:-:S03]  /*b640*/  IMAD.WIDE.U32 R12, R28, c[0x0][0x1f0], R12 ;  /* 0x00007c001c0c7a25 */ /* 0x000fc600078e000c */
[----:B------:R-:W-:Y:S01]  /*b650*/  IADD3.X R10, R7, R11, R10, P1, P0 ;  /* 0x0000000b070a7210 */ /* 0x000fe20000fe040a */
[----:B------:R-:W-:Y:S01]  /*b660*/  IMAD.IADD R21, R3, 0x1, R13 ;  /* 0x0000000103157824 */ /* 0x000fe200078e020d */
        /* <DEDUP_REMOVED lines=12> */
.L_x_702:
[----:B------:R-:W-:Y:S05]  /*b730*/  BSYNC B0 ;  /* 0x0000000000007941 */ /* 0x000fea0003800000 */
.L_x_701:
[----:B------:R-:W-:Y:S01]  /*b740*/  IADD3 R7, R14, 0x10, RZ ;  /* 0x000000100e077810 */ /* 0x000fe20007ffe0ff */
[----:B------:R-:W-:Y:S03]  /*b750*/  BSSY B0, `(.L_x_703) ;  /* 0x0000011000007945 */ /* 0x000fe60003800000 */
[----:B------:R-:W-:-:S13]  /*b760*/  ISETP.GE.AND P0, PT, R7, R156, PT ;  /* 0x0000009c0700720c */ /* 0x000fda0003f06270 */
        /* <DEDUP_REMOVED lines=15> */
.L_x_704:
[----:B------:R-:W-:Y:S05]  /*b860*/  BSYNC B0 ;  /* 0x0000000000007941 */ /* 0x000fea0003800000 */
.L_x_703:
        /* <DEDUP_REMOVED lines=18> */
.L_x_706:
[----:B------:R-:W-:Y:S05]  /*b990*/  BSYNC B0 ;  /* 0x0000000000007941 */ /* 0x000fea0003800000 */
.L_x_705:
[----:B------:R-:W-:Y:S01]  /*b9a0*/  IADD3 R9, R14, 0x30, RZ ;  /* 0x000000300e097810 */ /* 0x000fe20007ffe0ff */
[----:B------:R-:W-:Y:S03]  /*b9b0*/  BSSY B0, `(.L_x_707) ;  /* 0x0000010000007945 */ /* 0x000fe60003800000 */
[----:B------:R-:W-:-:S13]  /*b9c0*/  ISETP.GE.AND P0, PT, R9, R156, PT ;  /* 0x0000009c0900720c */ /* 0x000fda0003f06270 */
[----:B------:R-:W-:Y:S05]  /*b9d0*/  @P0 BRA `(.L_x_708) ;  /* 0x000000d000000947 */ /* 0x000fea0003800000 */
[----:B------:R-:W-:Y:S02]  /*b9e0*/  IADD3 R2, P0, R16, 0x30, RZ ;  /* 0x0000003010027810 */ /* 0x000fe40007f1e0ff */
        /* <DEDUP_REMOVED lines=12> */
.L_x_708:
[----:B------:R-:W-:Y:S05]  /*bab0*/  BSYNC B0 ;  /* 0x0000000000007941 */ /* 0x000fea0003800000 */
.L_x_707:
        /* <DEDUP_REMOVED lines=8> */
[-C--:B--2---:R-:W-:Y:S01]  /*bb40*/  @!P5 IADD3 R4, P0, R14, R19.reuse, RZ ;  /* 0x000000130e04d210 */ /* 0x084fe20007f1e0ff */
        /* <DEDUP_REMOVED lines=26> */
.L_x_709:
        /* <DEDUP_REMOVED lines=9> */
.L_x_1406:


//--------------------- .text._ZN5flash16flash_fwd_kernelI23Flash_fwd_kernel_traitsILi128ELi64ELi64ELi4ELb0ELb0EN7cutlass6half_tE19Flash_kernel_traitsILi128ELi64ELi64ELi4ES3_EELb0ELb1ELb0ELb1ELb0ELb0ELb1ELb0EEEvNS_16Flash_fwd_paramsE --------------------------
	.section	.text._ZN5flash16flash_fwd_kernelI23Flash_fwd_kernel_traitsILi128ELi64ELi64ELi4ELb0ELb0EN7cutlass6half_tE19Flash_kernel_traitsILi128ELi64ELi64ELi4ES3_EELb0ELb1ELb0ELb1ELb0ELb0ELb1ELb0EEEvNS_16Flash_fwd_paramsE,"ax",@progbits
	.sectioninfo	@"SHI_REGISTERS=194"
	.align	128
        .global         _ZN5flash16flash_fwd_kernelI23Flash_fwd_kernel_traitsILi128ELi64ELi64ELi4ELb0ELb0EN7cutlass6half_tE19Flash_kernel_traitsILi128ELi64ELi64ELi4ES3_EELb0ELb1ELb0ELb1ELb0ELb0ELb1ELb0EEEvNS_16Flash_fwd_paramsE
        .type           _ZN5flash16flash_fwd_kernelI23Flash_fwd_kernel_traitsILi128ELi64ELi64ELi4ELb0ELb0EN7cutlass6half_tE19Flash_kernel_traitsILi128ELi64ELi64ELi4ES3_EELb0ELb1ELb0ELb1ELb0ELb0ELb1ELb0EEEvNS_16Flash_fwd_paramsE,@function
        .size           _ZN5flash16flash_fwd_kernelI23Flash_fwd_kernel_traitsILi128ELi64ELi64ELi4ELb0ELb0EN7cutlass6half_tE19Flash_kernel_traitsILi128ELi64ELi64ELi4ES3_EELb0ELb1ELb0ELb1ELb0ELb0ELb1ELb0EEEvNS_16Flash_fwd_paramsE,(.L_x_1407 - _ZN5flash16flash_fwd_kernelI23Flash_fwd_kernel_traitsILi128ELi64ELi64ELi4ELb0ELb0EN7cutlass6half_tE19Flash_kernel_traitsILi128ELi64ELi64ELi4ES3_EELb0ELb1ELb0ELb1ELb0ELb0ELb1ELb0EEEvNS_16Flash_fwd_paramsE)
        .other          _ZN5flash16flash_fwd_kernelI23Flash_fwd_kernel_traitsILi128ELi64ELi64ELi4ELb0ELb0EN7cutlass6half_tE19Flash_kernel_traitsILi128ELi64ELi64ELi4ES3_EELb0ELb1ELb0ELb1ELb0ELb0ELb1ELb0EEEvNS_16Flash_fwd_paramsE,@"STO_CUDA_ENTRY STV_DEFAULT"
_ZN5flash16flash_fwd_kernelI23Flash_fwd_kernel_traitsILi128ELi64ELi64ELi4ELb0ELb0EN7cutlass6half_tE19Flash_kernel_traitsILi128ELi64ELi64ELi4ES3_EELb0ELb1ELb0ELb1ELb0ELb0ELb1ELb0EEEvNS_16Flash_fwd_paramsE:
.text._ZN5flash16flash_fwd_kernelI23Flash_fwd_kernel_traitsILi128ELi64ELi64ELi4ELb0ELb0EN7cutlass6half_tE19Flash_kernel_traitsILi128ELi64ELi64ELi4ES3_EELb0ELb1ELb0ELb1ELb0ELb0ELb1ELb0EEEvNS_16Flash_fwd_paramsE:
        /* <DEDUP_REMOVED lines=33> */
.L_x_710:
[----:B-1-34-:R-:W-:Y:S02]  /*0210*/  MOV R2, c[0x0][0x218] ;  /* 0x0000860000027a02 */ /* 0x01afe40000000f00 */
.L_x_711:
        /* <DEDUP_REMOVED lines=50> */
.L_x_713:
        /* <DEDUP_REMOVED lines=37> */
.L_x_714:
        /* <DEDUP_REMOVED lines=86> */
.L_x_716:
[----:B------:R-:W-:Y:S05]  /*0cf0*/  BSYNC B0 ;  /* 0x0000000000007941 */ /* 0x000fea0003800000 */
.L_x_715:
        /* <DEDUP_REMOVED lines=29> */
.L_x_718:
[----:B------:R-:W-:Y:S05]  /*0ed0*/  BSYNC B0 ;  /* 0x0000000000007941 */ /* 0x000fea0003800000 */
.L_x_717:
        /* <DEDUP_REMOVED lines=29> */
.L_x_720:
[----:B------:R-:W-:Y:S05]  /*10b0*/  BSYNC B0 ;  /* 0x0000000000007941 */ /* 0x000fea0003800000 */
.L_x_719:
        /* <DEDUP_REMOVED lines=32> */
.L_x_722:
[----:B------:R-:W-:Y:S05]  /*12c0*/  BSYNC B0 ;  /* 0x0000000000007941 */ /* 0x000fea0003800000 */
.L_x_721:
        /* <DEDUP_REMOVED lines=28> */
.L_x_724:
[----:B------:R-:W-:Y:S05]  /*1490*/  BSYNC B0 ;  /* 0x0000000000007941 */ /* 0x000fea0003800000 */
.L_x_723:
        /* <DEDUP_REMOVED lines=24> */
.L_x_726:
[----:B------:R-:W-:Y:S05]  /*1620*/  BSYNC B0 ;  /* 0x0000000000007941 */ /* 0x000fea0003800000 */
.L_x_725:
        /* <DEDUP_REMOVED lines=23> */
.L_x_728:
[----:B------:R-:W-:Y:S05]  /*17a0*/  BSYNC B0 ;  /* 0x0000000000007941 */ /* 0x000fea0003800000 */
.L_x_727:
        /* <DEDUP_REMOVED lines=25> */
.L_x_730:
[----:B------:R-:W-:Y:S05]  /*1940*/  BSYNC B0 ;  /* 0x0000000000007941 */ /* 0x000fea0003800000 */
.L_x_729:
        /* <DEDUP_REMOVED lines=78> */
.L_x_732:
[----:B----4-:R-:W-:Y:S05]  /*1e30*/  BSYNC B0 ;  /* 0x0000000000007941 */ /* 0x010fea0003800000 */
.L_x_731:
        /* <DEDUP_REMOVED lines=26> */
.L_x_734:
[----:B------:R-:W-:Y:S05]  /*1fe0*/  BSYNC B0 ;  /* 0x0000000000007941 */ /* 0x000fea0003800000 */
.L_x_733:
        /* <DEDUP_REMOVED lines=25> */
.L_x_736:
[----:B------:R-:W-:Y:S05]  /*2180*/  BSYNC B0 ;  /* 0x0000000000007941 */ /* 0x000fea0003800000 */
.L_x_735:
        /* <DEDUP_REMOVED lines=29> */
.L_x_738:
[----:B------:R-:W-:Y:S05]  /*2360*/  BSYNC B0 ;  /* 0x0000000000007941 */ /* 0x000fea0003800000 */
.L_x_737:
        /* <DEDUP_REMOVED lines=9> */
[----:B------:R-:W-:Y:S01]  /*2400*/  LDSM.16.M88.4 R60, [R148] ;  /* 0x00000000943c783b */ /* 0x000fe20000000200 */
[----:B------:R-:W-:-:S02]  /*2410*/  IMAD R143, R2, 0x2, R149 ;  /* 0x00000002028f7824 */ /* 0x000fc400078e0295 */
[----:B------:R-:W-:Y:S01]  /*2420*/  IMAD R145, R5, 0x2, R148 ;  /* 0x0000000205917824 */ /* 0x000fe200078e0294 */
[----:B-1----:R-:W1:Y:S02]  /*2430*/  LDSM.16.M88.4 R36, [R149+0x4800] ;  /* 0x004800009524783b */ /* 0x002e640000000200 */
[----:B------:R-:W-:Y:S02]  /*2440*/  @P0 IADD3 R147, R8, -0x20, RZ ;  /* 0xffffffe008930810 */ /* 0x000fe40007ffe0ff */
[----:B------:R-:W-:Y:S02]  /*2450*/  LDSM.16.M88.4 R28, [R149+0x5000] ;  /* 0x00500000951c783b */ /* 0x000fe40000000200 */
[C---:B------:R-:W-:Y:S01]  /*2460*/  IADD3 R139, R147.reuse, 0x800, RZ ;  /* 0x00000800938b7810 */ /* 0x040fe20007ffe0ff */
[----:B------:R-:W-:Y:S01]  /*2470*/  IMAD R136, R2, 0x2, R147 ;  /* 0x0000000202887824 */ /* 0x000fe200078e0293 */
[----:B------:R-:W2:Y:S01]  /*2480*/  LDSM.16.M88.4 R84, [R147] ;  /* 0x000000009354783b */ /* 0x000ea20000000200 */
[----:B------:R-:W-:Y:S01]  /*2490*/  IMAD R2, R122, 0x40, R157 ;  /* 0x000000407a027824 */ /* 0x000fe200078e029d */
[----:B------:R-:W-:-:S02]  /*24a0*/  IADD3 R138, R147, 0x1000, RZ ;  /* 0x00001000938a7810 */ /* 0x000fc40007ffe0ff */
[----:B------:R-:W3:Y:S01]  /*24b0*/  LDSM.16.M88.4 R64, [R149+0x5800] ;  /* 0x005800009540783b */ /* 0x000ee20000000200 */
[----:B------:R-:W-:Y:S01]  /*24c0*/  I2F R93, R2 ;  /* 0x00000002005d7306 */ /* 0x000fe20000201400 */
[C---:B------:R-:W-:Y:S02]  /*24d0*/  IADD3 R90, R2.reuse, 0x8, RZ ;  /* 0x00000008025a7810 */ /* 0x040fe40007ffe0ff */
[----:B---3--:R-:W-:Y:S01]  /*24e0*/  LDSM.16.M88.4 R20, [R146] ;  /* 0x000000009214783b */ /* 0x008fe20000000200 */
[C---:B------:R-:W-:Y:S02]  /*24f0*/  IADD3 R96, R2.reuse, 0x11, RZ ;  /* 0x0000001102607810 */ /* 0x040fe40007ffe0ff */
[C---:B------:R-:W-:Y:S01]  /*2500*/  IADD3 R102, R2.reuse, 0x20, RZ ;  /* 0x0000002002667810 */ /* 0x040fe20007ffe0ff */
[----:B------:R-:W3:Y:S01]  /*2510*/  LDSM.16.M88.4 R16, [R143+0x4000] ;  /* 0x004000008f10783b */ /* 0x000ee20000000200 */
[----:B------:R-:W-:Y:S01]  /*2520*/  I2F R97, R90 ;  /* 0x0000005a00617306 */ /* 0x000fe20000201400 */
[----:B------:R-:W-:-:S02]  /*2530*/  IADD3 R92, R2, 0x9, RZ ;  /* 0x00000009025c7810 */ /* 0x000fc40007ffe0ff */
[----:B------:R-:W4:Y:S01]  /*2540*/  LDSM.16.M88.4 R56, [R147+0x800] ;  /* 0x000800009338783b */ /* 0x000f220000000200 */
[C---:B------:R-:W-:Y:S02]  /*2550*/  IADD3 R104, R2.reuse, 0x21, RZ ;  /* 0x0000002102687810 */ /* 0x040fe40007ffe0ff */
[C---:B------:R-:W-:Y:S01]  /*2560*/  IADD3 R98, R2.reuse, 0x18, RZ ;  /* 0x0000001802627810 */ /* 0x040fe20007ffe0ff */
[----:B------:R-:W3:Y:S01]  /*2570*/  LDSM.16.M88.4 R48, [R147+0x1800] ;  /* 0x001800009330783b */ /* 0x000ee20000000200 */
[----:B------:R-:W-:Y:S01]  /*2580*/  I2F R103, R96 ;  /* 0x0000006000677306 */ /* 0x000fe20000201400 */
[C---:B------:R-:W-:Y:S01]  /*2590*/  IADD3 R88, R2.reuse, 0x1, RZ ;  /* 0x0000000102587810 */ /* 0x040fe20007ffe0ff */
[C---:B-----5:R-:W-:Y:S01]  /*25a0*/  HMMA.16816.F32 R8, R80.reuse, R44, RZ ;  /* 0x0000002c5008723c */ /* 0x060fe200000018ff */
[----:B------:R-:W5:Y:S01]  /*25b0*/  LDSM.16.M88.4 R52, [R147+0x1000] ;  /* 0x001000009334783b */ /* 0x000f620000000200 */
[C---:B------:R-:W-:Y:S02]  /*25c0*/  IADD3 R100, R2.reuse, 0x19, RZ ;  /* 0x0000001902647810 */ /* 0x040fe40007ffe0ff */
[C---:B------:R-:W-:Y:S01]  /*25d0*/  IADD3 R106, R2.reuse, 0x28, RZ ;  /* 0x00000028026a7810 */ /* 0x040fe20007ffe0ff */
[----:B------:R-:W-:Y:S01]  /*25e0*/  LDSM.16.M88.4 R68, [R145] ;  /* 0x000000009144783b */ /* 0x000fe20000000200 */
[----:B------:R-:W-:Y:S01]  /*25f0*/  I2F R109, R102 ;  /* 0x00000066006d7306 */ /* 0x000fe20000201400 */
[----:B------:R-:W-:Y:S01]  /*2600*/  IADD3 R94, R2, 0x10, RZ ;  /* 0x00000010025e7810 */ /* 0x000fe20007ffe0ff */
[----:B------:R-:W-:Y:S01]  /*2610*/  HMMA.16816.F32 R44, R80, R46, RZ ;  /* 0x0000002e502c723c */ /* 0x000fe200000018ff */
[----:B------:R-:W-:Y:S01]  /*2620*/  LDSM.16.M88.4 R12, [R143+0x4800] ;  /* 0x004800008f0c783b */ /* 0x000fe20000000200 */
[----:B------:R-:W-:-:S02]  /*2630*/  ISETP.GE.AND P4, PT, R90, R123, PT ;  /* 0x0000007b5a00720c */ /* 0x000fc40003f86270 */
[-C--:B------:R-:W-:Y:S01]  /*2640*/  ISETP.GE.AND P3, PT, R92, R123.reuse, PT ;  /* 0x0000007b5c00720c */ /* 0x080fe20003f66270 */
[----:B------:R-:W-:Y:S01]  /*2650*/  LDSM.16.M88.4 R76, [R143+0x5000] ;  /* 0x005000008f4c783b */ /* 0x000fe20000000200 */
[----:B------:R-:W-:Y:S01]  /*2660*/  I2F R99, R92 ;  /* 0x0000005c00637306 */ /* 0x000fe20000201400 */
[C---:B------:R-:W-:Y:S01]  /*2670*/  IADD3 R108, R2.reuse, 0x29, RZ ;  /* 0x00000029026c7810 */ /* 0x040fe20007ffe0ff */
[----:B-1----:R-:W-:Y:S01]  /*2680*/  HMMA.16816.F32 R40, R80, R36, RZ ;  /* 0x000000245028723c */ /* 0x002fe200000018ff */
[----:B------:R-:W-:Y:S01]  /*2690*/  LDSM.16.M88.4 R72, [R143+0x5800] ;  /* 0x005800008f48783b */ /* 0x000fe20000000200 */
[C---:B------:R-:W-:Y:S02]  /*26a0*/  IADD3 R110, R2.reuse, 0x30, RZ ;  /* 0x00000030026e7810 */ /* 0x040fe40007ffe0ff */
[----:B------:R-:W-:Y:S01]  /*26b0*/  IADD3 R112, R2, 0x38, RZ ;  /* 0x0000003802707810 */ /* 0x000fe20007ffe0ff */
[----:B------:R-:W0:Y:S01]  /*26c0*/  LDGDEPBAR ;  /* 0x00000000000079af */ /* 0x000e220000000000 */
[----:B------:R-:W-:Y:S01]  /*26d0*/  I2F R111, R104 ;  /* 0x00000068006f7306 */ /* 0x000fe20000201400 */
[----:B------:R-:W-:Y:S01]  /*26e0*/  ISETP.GE.AND P6, PT, R88, R123, PT ;  /* 0x0000007b5800720c */ /* 0x000fe20003fc6270 */
[----:B--2---:R-:W-:Y:S01]  /*26f0*/  HMMA.16816.F32 R8, R60, R84, R8 ;  /* 0x000000543c08723c */ /* 0x004fe20000001808 */
[----:B------:R-:W-:-:S02]  /*2700*/  IADD3 R130, R2, 0x39, RZ ;  /* 0x0000003902827810 */ /* 0x000fc40007ffe0ff */
[----:B------:R-:W-:Y:S02]  /*2710*/  ISETP.GE.AND P1, PT, R94, R123, PT ;  /* 0x0000007b5e00720c */ /* 0x000fe40003f26270 */
[C---:B------:R-:W-:Y:S01]  /*2720*/  IADD3 R137, R147.reuse, 0x1800, RZ ;  /* 0x0000180093897810 */ /* 0x040fe20007ffe0ff */
[----:B------:R-:W-:Y:S01]  /*2730*/  I2F R105, R98 ;  /* 0x0000006200697306 */ /* 0x000fe20000201400 */
[----:B------:R-:W-:Y:S01]  /*2740*/  IADD3 R134, R147, 0x2800, RZ ;  /* 0x0000280093867810 */ /* 0x000fe20007ffe0ff */
[C---:B------:R-:W-:Y:S06]  /*2750*/  HMMA.16816.F32 R32, R80.reuse, R28, RZ ;  /* 0x0000001c5020723c */ /* 0x040fec00000018ff */
[----:B------:R-:W-:Y:S02]  /*2760*/  I2F R95, R88 ;  /* 0x00000058005f7306 */ /* 0x000fe40000201400 */
[C---:B------:R-:W-:Y:S06]  /*2770*/  HMMA.16816.F32 R36, R80.reuse, R38, RZ ;  /* 0x000000265024723c */ /* 0x040fec00000018ff */
[----:B------:R-:W-:Y:S02]  /*2780*/  I2F R107, R100 ;  /* 0x00000064006b7306 */ /* 0x000fe40000201400 */
[C---:B------:R-:W-:Y:S06]  /*2790*/  HMMA.16816.F32 R28, R80.reuse, R30, RZ ;  /* 0x0000001e501c723c */ /* 0x040fec00000018ff */
[----:B------:R-:W-:Y:S02]  /*27a0*/  I2F R113, R106 ;  /* 0x0000006a00717306 */ /* 0x000fe40000201400 */
[----:B------:R-:W-:Y:S06]  /*27b0*/  HMMA.16816.F32 R24, R80, R64, RZ ;  /* 0x000000405018723c */ /* 0x000fec00000018ff */
[----:B------:R-:W-:Y:S02]  /*27c0*/  I2F R101, R94 ;  /* 0x0000005e00657306 */ /* 0x000fe40000201400 */
[----:B------:R-:W-:Y:S01]  /*27d0*/  HMMA.16816.F32 R44, R60, R86, R44 ;  /* 0x000000563c2c723c */ /* 0x000fe2000000182c */
[----:B------:R-:W-:Y:S05]  /*27e0*/  LDSM.16.M88.4 R84, [R149+0x7000] ;  /* 0x007000009554783b */ /* 0x000fea0000000200 */
[----:B------:R-:W-:Y:S02]  /*27f0*/  I2F R115, R108 ;  /* 0x0000006c00737306 */ /* 0x000fe40000201400 */
[----:B------:R-:W-:Y:S01]  /*2800*/  HMMA.16816.F32 R80, R80, R66, RZ ;  /* 0x000000425050723c */ /* 0x000fe200000018ff */
[----:B------:R-:W1:Y:S05]  /*2810*/  LDSM.16.M88.4 R64, [R136] ;  /* 0x000000008840783b */ /* 0x000e6a0000000200 */
[----:B------:R-:W-:Y:S02]  /*2820*/  I2F R127, R110 ;  /* 0x0000006e007f7306 */ /* 0x000fe40000201400 */
[C---:B---3--:R-:W-:Y:S06]  /*2830*/  HMMA.16816.F32 R8, R20.reuse, R16, R8 ;  /* 0x000000101408723c */ /* 0x048fec0000001808 */
[----:B------:R-:W-:Y:S02]  /*2840*/  I2F R133, R112 ;  /* 0x0000007000857306 */ /* 0x000fe40000201400 */
[----:B------:R-:W-:Y:S01]  /*2850*/  HMMA.16816.F32 R44, R20, R18, R44 ;  /* 0x00000012142c723c */ /* 0x000fe2000000182c */
[----:B------:R-:W-:Y:S05]  /*2860*/  LDSM.16.M88.4 R16, [R147+0x2000] ;  /* 0x002000009310783b */ /* 0x000fea0000000200 */
[----:B------:R-:W-:Y:S02]  /*2870*/  I2F R135, R130 ;  /* 0x0000008200877306 */ /* 0x000fe40000201400 */
[C---:B----4-:R-:W-:Y:S08]  /*2880*/  HMMA.16816.F32 R40, R60.reuse, R56, R40 ;  /* 0x000000383c28723c */ /* 0x050ff00000001828 */
[C---:B------:R-:W-:Y:S01]  /*2890*/  HMMA.16816.F32 R36, R60.reuse, R58, R36 ;  /* 0x0000003a3c24723c */ /* 0x040fe20000001824 */
[----:B------:R-:W-:Y:S07]  /*28a0*/  LDSM.16.M88.4 R56, [R150+0x2000] ;  /* 0x002000009638783b */ /* 0x000fee0000000200 */
[C---:B------:R-:W-:Y:S08]  /*28b0*/  HMMA.16816.F32 R24, R60.reuse, R48, R24 ;  /* 0x000000303c18723c */ /* 0x040ff00000001818 */
[C---:B------:R-:W-:Y:S01]  /*28c0*/  HMMA.16816.F32 R80, R60.reuse, R50, R80 ;  /* 0x000000323c50723c */ /* 0x040fe20000001850 */
[----:B------:R-:W2:Y:S07]  /*28d0*/  LDSM.16.M88.4 R48, [R149+0x6000] ;  /* 0x006000009530783b */ /* 0x000eae0000000200 */
[C---:B-----5:R-:W-:Y:S08]  /*28e0*/  HMMA.16816.F32 R32, R60.reuse, R52, R32 ;  /* 0x000000343c20723c */ /* 0x060ff00000001820 */
[----:B------:R-:W-:Y:S01]  /*28f0*/  HMMA.16816.F32 R28, R60, R54, R28 ;  /* 0x000000363c1c723c */ /* 0x000fe2000000181c */
[----:B------:R-:W3:Y:S04]  /*2900*/  LDSM.16.M88.4 R52, [R136+0x800] ;  /* 0x000800008834783b */ /* 0x000ee80000000200 */
[----:B------:R-:W-:Y:S03]  /*2910*/  LDSM.16.M88.4 R60, [R149+0x6800] ;  /* 0x00680000953c783b */ /* 0x000fe60000000200 */
[C---:B-1----:R-:W-:Y:S08]  /*2920*/  HMMA.16816.F32 R8, R68.reuse, R64, R8 ;  /* 0x000000404408723c */ /* 0x042ff00000001808 */
[----:B------:R-:W-:Y:S08]  /*2930*/  HMMA.16816.F32 R44, R68, R66, R44 ;  /* 0x00000042442c723c */ /* 0x000ff0000000182c */
[C---:B------:R-:W-:Y:S08]  /*2940*/  HMMA.16816.F32 R40, R20.reuse, R12, R40 ;  /* 0x0000000c1428723c */ /* 0x040ff00000001828 */
[C---:B------:R-:W-:Y:S01]  /*2950*/  HMMA.16816.F32 R36, R20.reuse, R14, R36 ;  /* 0x0000000e1424723c */ /* 0x040fe20000001824 */
[----:B------:R-:W1:Y:S07]  /*2960*/  LDSM.16.M88.4 R12, [R148+0x2000] ;  /* 0x00200000940c783b */ /* 0x000e6e0000000200 */
[C---:B------:R-:W-:Y:S08]  /*2970*/  HMMA.16816.F32 R32, R20.reuse, R76, R32 ;  /* 0x0000004c1420723c */ /* 0x040ff00000001820 */
[C---:B------:R-:W-:Y:S08]  /*2980*/  HMMA.16816.F32 R28, R20.reuse, R78, R28 ;  /* 0x0000004e141c723c */ /* 0x040ff0000000181c */
[C---:B------:R-:W-:Y:S08]  /*2990*/  HMMA.16816.F32 R24, R20.reuse, R72, R24 ;  /* 0x000000481418723c */ /* 0x040ff00000001818 */
[----:B------:R-:W-:Y:S01]  /*29a0*/  HMMA.16816.F32 R80, R20, R74, R80 ;  /* 0x0000004a1450723c */ /* 0x000fe20000001850 */
[----:B------:R-:W4:Y:S04]  /*29b0*/  LDSM.16.M88.4 R20, [R136+0x1000] ;  /* 0x001000008814783b */ /* 0x000f280000000200 */
[----:B------:R-:W-:Y:S03]  /*29c0*/  LDSM.16.M88.4 R72, [R136+0x2000] ;  /* 0x002000008848783b */ /* 0x000fe60000000200 */
[C---:B--2---:R-:W-:Y:S08]  /*29d0*/  HMMA.16816.F32 R8, R56.reuse, R48, R8 ;  /* 0x000000303808723c */ /* 0x044ff00000001808 */
[----:B------:R-:W-:Y:S01]  /*29e0*/  HMMA.16816.F32 R44, R56, R50, R44 ;  /* 0x00000032382c723c */ /* 0x000fe2000000182c */
[----:B------:R-:W-:Y:S07]  /*29f0*/  LDSM.16.M88.4 R48, [R147+0x2800] ;  /* 0x002800009330783b */ /* 0x000fee0000000200 */
[C---:B---3--:R-:W-:Y:S08]  /*2a00*/  HMMA.16816.F32 R40, R68.reuse, R52, R40 ;  /* 0x000000344428723c */ /* 0x048ff00000001828 */
[----:B------:R-:W-:Y:S01]  /*2a10*/  HMMA.16816.F32 R64, R68, R54, R36 ;  /* 0x000000364440723c */ /* 0x000fe20000001824 */
[----:B------:R-:W-:Y:S04]  /*2a20*/  LDSM.16.M88.4 R36, [R146+0x2000] ;  /* 0x002000009224783b */ /* 0x000fe80000000200 */
[----:B------:R-:W2:Y:S03]  /*2a30*/  LDSM.16.M88.4 R52, [R143+0x6000] ;  /* 0x006000008f34783b */ /* 0x000ea60000000200 */
[C---:B-1----:R-:W-:Y:S08]  /*2a40*/  HMMA.16816.F32 R8, R12.reuse, R16, R8 ;  /* 0x000000100c08723c */ /* 0x042ff00000001808 */
[----:B------:R-:W-:Y:S01]  /*2a50*/  HMMA.16816.F32 R44, R12, R18, R44 ;  /* 0x000000120c2c723c */ /* 0x000fe2000000182c */
[----:B------:R-:W-:Y:S07]  /*2a60*/  LDSM.16.M88.4 R16, [R143+0x6800] ;  /* 0x006800008f10783b */ /* 0x000fee0000000200 */
[----:B----4-:R-:W-:Y:S01]  /*2a70*/  HMMA.16816.F32 R76, R68, R20, R32 ;  /* 0x00000014444c723c */ /* 0x010fe20000001820 */
[----:B------:R-:W1:Y:S07]  /*2a80*/  LDSM.16.M88.4 R32, [R145+0x2000] ;  /* 0x002000009120783b */ /* 0x000e6e0000000200 */
[C---:B------:R-:W-:Y:S08]  /*2a90*/  HMMA.16816.F32 R40, R56.reuse, R60, R40 ;  /* 0x0000003c3828723c */ /* 0x040ff00000001828 */
[----:B------:R-:W-:Y:S01]  /*2aa0*/  HMMA.16816.F32 R64, R56, R62, R64 ;  /* 0x0000003e3840723c */ /* 0x000fe20000001840 */
[----:B------:R-:W-:Y:S07]  /*2ab0*/  LDSM.16.M88.4 R60, [R136+0x2800] ;  /* 0x00280000883c783b */ /* 0x000fee0000000200 */
[C---:B--2---:R-:W-:Y:S08]  /*2ac0*/  HMMA.16816.F32 R8, R36.reuse, R52, R8 ;  /* 0x000000342408723c */ /* 0x044ff00000001808 */
[----:B------:R-:W-:Y:S01]  /*2ad0*/  HMMA.16816.F32 R44, R36, R54, R44 ;  /* 0x00000036242c723c */ /* 0x000fe2000000182c */
[----:B------:R-:W2:Y:S07]  /*2ae0*/  LDSM.16.M88.4 R52, [R147+0x3000] ;  /* 0x003000009334783b */ /* 0x000eae0000000200 */
[----:B------:R-:W-:Y:S07]  /*2af0*/  HMMA.16816.F32 R76, R56, R84, R76 ;  /* 0x00000054384c723c */ /* 0x000fee000000184c */
[----:B------:R-:W-:Y:S01]  /*2b00*/  IADD3 R84, R2, 0x31, RZ ;  /* 0x0000003102547810 */ /* 0x000fe20007ffe0ff */
[----:B------:R-:W-:Y:S03]  /*2b10*/  HMMA.16816.F32 R40, R12, R48, R40 ;  /* 0x000000300c28723c */ /* 0x000fe60000001828 */
[----:B------:R-:W-:Y:S05]  /*2b20*/  I2F R85, R84 ;  /* 0x0000005400557306 */ /* 0x000fea0000201400 */
[----:B-1----:R-:W-:Y:S08]  /*2b30*/  HMMA.16816.F32 R8, R32, R72, R8 ;  /* 0x000000482008723c */ /* 0x002ff00000001808 */
[----:B------:R-:W-:Y:S01]  /*2b40*/  HMMA.16816.F32 R64, R12, R50, R64 ;  /* 0x000000320c40723c */ /* 0x000fe20000001840 */
[----:B------:R-:W1:Y:S07]  /*2b50*/  LDSM.16.M88.4 R48, [R136+0x1800] ;  /* 0x001800008830783b */ /* 0x000e6e0000000200 */
[----:B------:R-:W-:Y:S08]  /*2b60*/  HMMA.16816.F32 R40, R36, R16, R40 ;  /* 0x000000102428723c */ /* 0x000ff00000001828 */
[----:B--2---:R-:W-:Y:S01]  /*2b70*/  HMMA.16816.F32 R76, R12, R52, R76 ;  /* 0x000000340c4c723c */ /* 0x004fe2000000184c */
[----:B------:R-:W-:-:S02]  /*2b80*/  FMUL.FTZ R132, R8, c[0x0][0x2ec] ;  /* 0x0000bb0008847a20 */ /* 0x000fc40000410000 */
[----:B------:R-:W-:-:S04]  /*2b90*/  FMUL.FTZ R114, R9, c[0x0][0x2ec] ;  /* 0x0000bb0009727a20 */ /* 0x000fc80000410000 */
[----:B------:R-:W-:Y:S01]  /*2ba0*/  FMUL.FTZ R52, R10, c[0x0][0x2ec] ;  /* 0x0000bb000a347a20 */ /* 0x000fe20000410000 */
[----:B------:R-:W-:Y:S01]  /*2bb0*/  HMMA.16816.F32 R28, R68, R22, R28 ;  /* 0x00000016441c723c */ /* 0x000fe2000000181c */
[----:B------:R-:W-:Y:S01]  /*2bc0*/  FMUL.FTZ R53, R11, c[0x0][0x2ec] ;  /* 0x0000bb000b357a20 */ /* 0x000fe20000410000 */
[----:B------:R-:W-:Y:S01]  /*2bd0*/  LDSM.16.M88.4 R20, [R147+0x3800] ;  /* 0x003800009314783b */ /* 0x000fe20000000200 */
[----:B------:R-:W-:Y:S03]  /*2be0*/  MUFU.TANH R114, R114 ;  /* 0x0000007200727308 */ /* 0x000fe60000002400 */
[----:B------:R-:W2:Y:S02]  /*2bf0*/  LDSM.16.M88.4 R8, [R149+0x7800] ;  /* 0x007800009508783b */ /* 0x000ea40000000200 */
[C---:B------:R-:W-:Y:S02]  /*2c00*/  HMMA.16816.F32 R44, R32.reuse, R74, R44 ;  /* 0x0000004a202c723c */ /* 0x040fe4000000182c */
[----:B------:R-:W3:Y:S01]  /*2c10*/  LDSM.16.M88.4 R72, [R143+0x7000] ;  /* 0x007000008f48783b */ /* 0x000ee20000000200 */
[----:B------:R-:W4:Y:S05]  /*2c20*/  MUFU.TANH R53, R53 ;  /* 0x0000003500357308 */ /* 0x000f2a0000002400 */
[----:B------:R-:W-:Y:S03]  /*2c30*/  HMMA.16816.F32 R40, R32, R60, R40 ;  /* 0x0000003c2028723c */ /* 0x000fe60000001828 */
[----:B------:R-:W-:Y:S05]  /*2c40*/  MUFU.TANH R132, R132 ;  /* 0x0000008400847308 */ /* 0x000fea0000002400 */
[----:B-1----:R-:W-:Y:S01]  /*2c50*/  HMMA.16816.F32 R24, R68, R48, R24 ;  /* 0x000000304418723c */ /* 0x002fe20000001818 */
[----:B----4-:R-:W-:-:S02]  /*2c60*/  FFMA.FTZ R53, R95, R0, R53 ;  /* 0x000000005f357223 */ /* 0x010fc40000010035 */
[----:B------:R-:W1:Y:S05]  /*2c70*/  MUFU.TANH R52, R52 ;  /* 0x0000003400347308 */ /* 0x000e6a0000002400 */
[----:B------:R-:W-:Y:S01]  /*2c80*/  HMMA.16816.F32 R80, R68, R50, R80 ;  /* 0x000000324450723c */ /* 0x000fe20000001850 */
[----:B------:R-:W-:Y:S02]  /*2c90*/  FMUL.FTZ R60, R44, c[0x0][0x2ec] ;  /* 0x0000bb002c3c7a20 */ /* 0x000fe40000410000 */
[----:B------:R-:W-:Y:S02]  /*2ca0*/  FMUL.FTZ R44, R45, c[0x0][0x2ec] ;  /* 0x0000bb002d2c7a20 */ /* 0x000fe40000410000 */
[----:B------:R-:W-:-:S02]  /*2cb0*/  FMUL.FTZ R45, R46, c[0x0][0x2ec] ;  /* 0x0000bb002e2d7a20 */ /* 0x000fc40000410000 */
[----:B------:R-:W-:Y:S01]  /*2cc0*/  FMUL.FTZ R46, R47, c[0x0][0x2ec] ;  /* 0x0000bb002f2e7a20 */ /* 0x000fe20000410000 */
[C---:B------:R-:W-:Y:S01]  /*2cd0*/  HMMA.16816.F32 R28, R56.reuse, R86, R28 ;  /* 0x00000056381c723c */ /* 0x040fe2000000181c */
[----:B------:R-:W-:Y:S01]  /*2ce0*/  FMUL.FTZ R47, R40, c[0x0][0x2ec] ;  /* 0x0000bb00282f7a20 */ /* 0x000fe20000410000 */
[----:B------:R-:W4:Y:S01]  /*2cf0*/  MUFU.TANH R60, R60 ;  /* 0x0000003c003c7308 */ /* 0x000f220000002400 */
[----:B------:R-:W-:Y:S02]  /*2d00*/  FMUL.FTZ R48, R41, c[0x0][0x2ec] ;  /* 0x0000bb0029307a20 */ /* 0x000fe40000410000 */
[----:B------:R-:W-:Y:S02]  /*2d10*/  FMUL.FTZ R49, R42, c[0x0][0x2ec] ;  /* 0x0000bb002a317a20 */ /* 0x000fe40000410000 */
[----:B------:R-:W-:Y:S01]  /*2d20*/  FMUL.FTZ R50, R43, c[0x0][0x2ec] ;  /* 0x0000bb002b327a20 */ /* 0x000fe20000410000 */
[----:B--2---:R-:W-:Y:S01]  /*2d30*/  HMMA.16816.F32 R24, R56, R8, R24 ;  /* 0x000000083818723c */ /* 0x004fe20000001818 */
[----:B------:R-:W2:Y:S01]  /*2d40*/  LDSM.16.M88.4 R40, [R143+0x7800] ;  /* 0x007800008f28783b */ /* 0x000ea20000000200 */
[----:B------:R-:W-:Y:S01]  /*2d50*/  MUFU.TANH R44, R44 ;  /* 0x0000002c002c7308 */ /* 0x000fe20000002400 */
[----:B-1----:R-:W-:-:S05]  /*2d60*/  FFMA.FTZ R52, R93, R0, R52 ;  /* 0x000000005d347223 */ /* 0x002fca0000010034 */
[----:B------:R-:W-:Y:S01]  /*2d70*/  HMMA.16816.F32 R64, R36, R18, R64 ;  /* 0x000000122440723c */ /* 0x000fe20000001840 */
[----:B------:R-:W1:Y:S01]  /*2d80*/  LDSM.16.M88.4 R16, [R136+0x3000] ;  /* 0x003000008810783b */ /* 0x000e620000000200 */
[----:B------:R-:W5:Y:S01]  /*2d90*/  MUFU.TANH R50, R50 ;  /* 0x0000003200327308 */ /* 0x000f620000002400 */
[----:B----4-:R-:W-:-:S05]  /*2da0*/  FFMA.FTZ R60, R97, R0, R60 ;  /* 0x00000000613c7223 */ /* 0x010fca000001003c */
[----:B------:R-:W-:Y:S01]  /*2db0*/  HMMA.16816.F32 R80, R56, R10, R80 ;  /* 0x0000000a3850723c */ /* 0x000fe20000001850 */
[----:B------:R-:W4:Y:S01]  /*2dc0*/  LDSM.16.M88.4 R8, [R136+0x3800] ;  /* 0x003800008808783b */ /* 0x000f220000000200 */
[----:B------:R-:W-:Y:S01]  /*2dd0*/  MUFU.TANH R45, R45 ;  /* 0x0000002d002d7308 */ /* 0x000fe20000002400 */
[----:B------:R-:W-:-:S05]  /*2de0*/  DEPBAR.LE SB0, 0x0 ;  /* 0x000080000000791a */ /* 0x000fca0000000000 */
[----:B------:R-:W-:Y:S02]  /*2df0*/  HMMA.16816.F32 R28, R12, R54, R28 ;  /* 0x000000360c1c723c */ /* 0x000fe4000000181c */
[----:B------:R-:W2:Y:S01]  /*2e00*/  MUFU.TANH R46, R46 ;  /* 0x0000002e002e7308 */ /* 0x000ea20000002400 */
[----:B-----5:R-:W-:-:S05]  /*2e10*/  FFMA.FTZ R50, R103, R0, R50 ;  /* 0x0000000067327223 */ /* 0x020fca0000010032 */
[----:B------:R-:W-:Y:S02]  /*2e20*/  HMMA.16816.F32 R24, R12, R20, R24 ;  /* 0x000000140c18723c */ /* 0x000fe40000001818 */
[----:B------:R-:W-:Y:S06]  /*2e30*/  MUFU.TANH R47, R47 ;  /* 0x0000002f002f7308 */ /* 0x000fec0000002400 */
[----:B---3--:R-:W-:Y:S02]  /*2e40*/  HMMA.16816.F32 R76, R36, R72, R76 ;  /* 0x00000048244c723c */ /* 0x008fe4000000184c */
[----:B------:R-:W3:Y:S01]  /*2e50*/  MUFU.TANH R48, R48 ;  /* 0x0000003000307308 */ /* 0x000ee20000002400 */
[----:B--2---:R-:W-:-:S05]  /*2e60*/  FFMA.FTZ R46, R99, R0, R46 ;  /* 0x00000000632e7223 */ /* 0x004fca000001002e */
[----:B------:R-:W-:Y:S02]  /*2e70*/  HMMA.16816.F32 R80, R12, R22, R80 ;  /* 0x000000160c50723c */ /* 0x000fe40000001850 */
[----:B------:R-:W2:Y:S05]  /*2e80*/  MUFU.TANH R49, R49 ;  /* 0x0000003100317308 */ /* 0x000eaa0000002400 */
[-C--:B------:R-:W-:Y:S01]  /*2e90*/  FFMA.FTZ R22, R99, R0.reuse, R44 ;  /* 0x0000000063167223 */ /* 0x080fe2000001002c */
[----:B------:R-:W-:Y:S01]  /*2ea0*/  HMMA.16816.F32 R28, R36, R74, R28 ;  /* 0x0000004a241c723c */ /* 0x000fe2000000181c */
[-C--:B------:R-:W-:Y:S02]  /*2eb0*/  FFMA.FTZ R15, R97, R0.reuse, R45 ;  /* 0x00000000610f7223 */ /* 0x080fe4000001002d */
[----:B---3--:R-:W-:Y:S01]  /*2ec0*/  FFMA.FTZ R12, R103, R0, R48 ;  /* 0x00000000670c7223 */ /* 0x008fe20000010030 */
[----:B------:R-:W-:-:S04]  /*2ed0*/  FSEL R22, R22, -INF , !P3 ;  /* 0xff80000016167808 */ /* 0x000fc80005800000 */
[----:B------:R-:W-:Y:S01]  /*2ee0*/  HMMA.16816.F32 R24, R36, R40, R24 ;  /* 0x000000282418723c */ /* 0x000fe20000001818 */
[----:B--2---:R-:W-:-:S06]  /*2ef0*/  FFMA.FTZ R13, R101, R0, R49 ;  /* 0x00000000650d7223 */ /* 0x004fcc0000010031 */
[----:B------:R-:W-:Y:S01]  /*2f00*/  IADD3 R40, R6, 0x8, RZ ;  /* 0x0000000806287810 */ /* 0x000fe20007ffe0ff */
[----:B-1----:R-:W-:Y:S01]  /*2f10*/  HMMA.16816.F32 R76, R32, R16, R76 ;  /* 0x00000010204c723c */ /* 0x002fe2000000184c */
[----:B------:R-:W-:Y:S02]  /*2f20*/  FFMA.FTZ R6, R95, R0, R114 ;  /* 0x000000005f067223 */ /* 0x000fe40000010072 */
[----:B------:R-:W-:-:S03]  /*2f30*/  IMNMX R117, R40, R91, PT ;  /* 0x0000005b28757217 */ /* 0x000fc60003800200 */
[----:B------:R-:W-:Y:S02]  /*2f40*/  FSEL R6, R6, -INF , !P6 ;  /* 0xff80000006067808 */ /* 0x000fe40007000000 */
[----:B------:R-:W-:Y:S01]  /*2f50*/  HMMA.16816.F32 R64, R32, R62, R64 ;  /* 0x0000003e2040723c */ /* 0x000fe20000001840 */
[-C--:B------:R-:W-:Y:S02]  /*2f60*/  ISETP.GE.AND P0, PT, R90, R117.reuse, PT ;  /* 0x000000755a00720c */ /* 0x080fe40003f06270 */
[-C--:B------:R-:W-:Y:S02]  /*2f70*/  ISETP.GE.AND P3, PT, R98, R117.reuse, PT ;  /* 0x000000756200720c */ /* 0x080fe40003f66270 */
[----:B------:R-:W-:Y:S02]  /*2f80*/  FSEL R15, R15, -INF , !P0 ;  /* 0xff8000000f0f7808 */ /* 0x000fe40004000000 */
[----:B------:R-:W-:Y:S01]  /*2f90*/  ISETP.GE.AND P5, PT, R92, R117, PT ;  /* 0x000000755c00720c */ /* 0x000fe20003fa6270 */
[----:B------:R-:W-:Y:S01]  /*2fa0*/  HMMA.16816.F32 R80, R36, R42, R80 ;  /* 0x0000002a2450723c */ /* 0x000fe20000001850 */
[----:B------:R-:W-:-:S02]  /*2fb0*/  ISETP.GE.AND P0, PT, R98, R123, PT ;  /* 0x0000007b6200720c */ /* 0x000fc40003f06270 */
[-C--:B------:R-:W-:Y:S02]  /*2fc0*/  ISETP.GE.AND P2, PT, R88, R117.reuse, PT ;  /* 0x000000755800720c */ /* 0x080fe40003f46270 */
[-C--:B------:R-:W-:Y:S02]  /*2fd0*/  ISETP.GE.AND P6, PT, R94, R117.reuse, PT ;  /* 0x000000755e00720c */ /* 0x080fe40003fc6270 */
[----:B------:R-:W-:Y:S01]  /*2fe0*/  FFMA.FTZ R36, R101, R0, R47 ;  /* 0x0000000065247223 */ /* 0x000fe2000001002f */
[C---:B------:R-:W-:Y:S01]  /*2ff0*/  HMMA.16816.F32 R28, R32.reuse, R18, R28 ;  /* 0x00000012201c723c */ /* 0x040fe2000000181c */
[----:B------:R-:W-:Y:S01]  /*3000*/  FMUL.FTZ R14, R79, c[0x0][0x2ec] ;  /* 0x0000bb004f0e7a20 */ /* 0x000fe20000410000 */
[----:B------:R-:W-:Y:S01]  /*3010*/  FSEL R13, R13, -INF , !P6 ;  /* 0xff8000000d0d7808 */ /* 0x000fe20007000000 */
[----:B------:R-:W-:Y:S01]  /*3020*/  FMUL.FTZ R51, R76, c[0x0][0x2ec] ;  /* 0x0000bb004c337a20 */ /* 0x000fe20000410000 */
[----:B------:R-:W-:Y:S02]  /*3030*/  FSEL R36, R36, -INF , !P1 ;  /* 0xff80000024247808 */ /* 0x000fe40004800000 */
[----:B------:R-:W-:Y:S01]  /*3040*/  ISETP.GE.AND P1, PT, R100, R117, PT ;  /* 0x000000756400720c */ /* 0x000fe20003f26270 */
[----:B------:R-:W-:Y:S01]  /*3050*/  FMUL.FTZ R19, R78, c[0x0][0x2ec] ;  /* 0x0000bb004e137a20 */ /* 0x000fe20000410000 */
[----:B----4-:R-:W-:Y:S01]  /*3060*/  HMMA.16816.F32 R24, R32, R8, R24 ;  /* 0x000000082018723c */ /* 0x010fe20000001818 */
[----:B------:R-:W-:Y:S01]  /*3070*/  FMUL.FTZ R18, R77, c[0x0][0x2ec] ;  /* 0x0000bb004d127a20 */ /* 0x000fe20000410000 */
[----:B------:R-:W-:Y:S01]  /*3080*/  MUFU.TANH R14, R14 ;  /* 0x0000000e000e7308 */ /* 0x000fe20000002400 */
[----:B------:R-:W-:Y:S01]  /*3090*/  FMUL.FTZ R20, R66, c[0x0][0x2ec] ;  /* 0x0000bb0042147a20 */ /* 0x000fe20000410000 */
[----:B------:R-:W-:Y:S01]  /*30a0*/  ISETP.GE.AND P6, PT, R102, R123, PT ;  /* 0x0000007b6600720c */ /* 0x000fe20003fc6270 */
[----:B------:R-:W-:-:S02]  /*30b0*/  FMUL.FTZ R16, R64, c[0x0][0x2ec] ;  /* 0x0000bb0040107a20 */ /* 0x000fc40000410000 */
[----:B------:R-:W-:Y:S01]  /*30c0*/  FMUL.FTZ R17, R65, c[0x0][0x2ec] ;  /* 0x0000bb0041117a20 */ /* 0x000fe20000410000 */
[----:B------:R-:W-:Y:S01]  /*30d0*/  HMMA.16816.F32 R80, R32, R10, R80 ;  /* 0x0000000a2050723c */ /* 0x000fe20000001850 */
[----:B------:R-:W-:Y:S01]  /*30e0*/  FMUL.FTZ R21, R67, c[0x0][0x2ec] ;  /* 0x0000bb0043157a20 */ /* 0x000fe20000410000 */
[----:B------:R-:W1:Y:S01]  /*30f0*/  MUFU.TANH R19, R19 ;  /* 0x0000001300137308 */ /* 0x000e620000002400 */
[----:B------:R-:W-:Y:S02]  /*3100*/  FSEL R8, R60, -INF , !P4 ;  /* 0xff8000003c087808 */ /* 0x000fe40006000000 */
[----:B------:R-:W-:Y:S02]  /*3110*/  ISETP.GE.AND P4, PT, R96, R117, PT ;  /* 0x000000756000720c */ /* 0x000fe40003f86270 */
[----:B------:R-:W-:Y:S01]  /*3120*/  FSEL R9, R53, -INF , !P2 ;  /* 0xff80000035097808 */ /* 0x000fe20005000000 */
[----:B------:R-:W-:Y:S01]  /*3130*/  FMUL.FTZ R28, R28, c[0x0][0x2ec] ;  /* 0x0000bb001c1c7a20 */ /* 0x000fe20000410000 */
[----:B------:R-:W-:Y:S01]  /*3140*/  FSEL R11, R50, -INF , !P4 ;  /* 0xff800000320b7808 */ /* 0x000fe20006000000 */
[----:B------:R-:W2:Y:S01]  /*3150*/  MUFU.TANH R18, R18 ;  /* 0x0000001200127308 */ /* 0x000ea20000002400 */
[----:B------:R-:W-:Y:S01]  /*3160*/  FMUL.FTZ R30, R30, c[0x0][0x2ec] ;  /* 0x0000bb001e1e7a20 */ /* 0x000fe20000410000 */
[-C--:B------:R-:W-:Y:S01]  /*3170*/  ISETP.GE.AND P4, PT, R104, R123.reuse, PT ;  /* 0x0000007b6800720c */ /* 0x080fe20003f86270 */
[----:B------:R-:W-:Y:S01]  /*3180*/  FMUL.FTZ R29, R29, c[0x0][0x2ec] ;  /* 0x0000bb001d1d7a20 */ /* 0x000fe20000410000 */
[----:B------:R-:W-:Y:S01]  /*3190*/  ISETP.GE.AND P2, PT, R96, R123, PT ;  /* 0x0000007b6000720c */ /* 0x000fe20003f46270 */
[----:B------:R-:W-:-:S02]  /*31a0*/  FMUL.FTZ R31, R31, c[0x0][0x2ec] ;  /* 0x0000bb001f1f7a20 */ /* 0x000fc40000410000 */
[----:B------:R-:W-:Y:S01]  /*31b0*/  FMUL.FTZ R27, R27, c[0x0][0x2ec] ;  /* 0x0000bb001b1b7a20 */ /* 0x000fe20000410000 */
[----:B------:R-:W3:Y:S01]  /*31c0*/  MUFU.TANH R20, R20 ;  /* 0x0000001400147308 */ /* 0x000ee20000002400 */
[-C--:B-1----:R-:W-:Y:S01]  /*31d0*/  FFMA.FTZ R125, R109, R0.reuse, R19 ;  /* 0x000000006d7d7223 */ /* 0x082fe20000010013 */
[----:B------:R-:W-:Y:S01]  /*31e0*/  FSEL R12, R12, -INF , !P2 ;  /* 0xff8000000c0c7808 */ /* 0x000fe20005000000 */
[----:B------:R-:W-:Y:S01]  /*31f0*/  FMUL.FTZ R24, R24, c[0x0][0x2ec] ;  /* 0x0000bb0018187a20 */ /* 0x000fe20000410000 */
[----:B------:R-:W-:Y:S01]  /*3200*/  ISETP.GE.AND P2, PT, R102, R117, PT ;  /* 0x000000756600720c */ /* 0x000fe20003f46270 */
[----:B------:R-:W-:Y:S02]  /*3210*/  FMUL.FTZ R25, R25, c[0x0][0x2ec] ;  /* 0x0000bb0019197a20 */ /* 0x000fe40000410000 */
[----:B------:R-:W-:Y:S01]  /*3220*/  FMUL.FTZ R26, R26, c[0x0][0x2ec] ;  /* 0x0000bb001a1a7a20 */ /* 0x000fe20000410000 */
[----:B------:R-:W1:Y:S01]  /*3230*/  MUFU.TANH R16, R16 ;  /* 0x0000001000107308 */ /* 0x000e620000002400 */
[-C--:B--2---:R-:W-:Y:S01]  /*3240*/  FFMA.FTZ R18, R111, R0.reuse, R18 ;  /* 0x000000006f127223 */ /* 0x084fe20000010012 */
[----:B------:R-:W-:Y:S01]  /*3250*/  FSEL R125, R125, -INF , !P2 ;  /* 0xff8000007d7d7808 */ /* 0x000fe20005000000 */
[-C--:B------:R-:W-:Y:S01]  /*3260*/  FFMA.FTZ R131, R111, R0.reuse, R14 ;  /* 0x000000006f837223 */ /* 0x080fe2000001000e */
[----:B------:R-:W-:Y:S01]  /*3270*/  ISETP.GE.AND P2, PT, R110, R123, PT ;  /* 0x0000007b6e00720c */ /* 0x000fe20003f46270 */
[----:B------:R-:W-:Y:S01]  /*3280*/  FMUL.FTZ R14, R80, c[0x0][0x2ec] ;  /* 0x0000bb00500e7a20 */ /* 0x000fe20000410000 */
[----:B------:R-:W-:Y:S01]  /*3290*/  FSEL R128, R18, -INF , !P4 ;  /* 0xff80000012807808 */ /* 0x000fe20006000000 */
[----:B------:R-:W-:Y:S01]  /*32a0*/  FMUL.FTZ R18, R82, c[0x0][0x2ec] ;  /* 0x0000bb0052127a20 */ /* 0x000fe20000410000 */
[----:B------:R-:W2:Y:S01]  /*32b0*/  MUFU.TANH R17, R17 ;  /* 0x0000001100117308 */ /* 0x000ea20000002400 */
[----:B---3--:R-:W-:Y:S01]  /*32c0*/  FFMA.FTZ R23, R105, R0, R20 ;  /* 0x0000000069177223 */ /* 0x008fe20000010014 */
[----:B------:R-:W-:Y:S01]  /*32d0*/  ISETP.GE.AND P4, PT, R110, R117, PT ;  /* 0x000000756e00720c */ /* 0x000fe20003f86270 */
[----:B------:R-:W-:-:S03]  /*32e0*/  FMUL.FTZ R83, R83, c[0x0][0x2ec] ;  /* 0x0000bb0053537a20 */ /* 0x000fc60000410000 */
[----:B------:R-:W-:Y:S02]  /*32f0*/  FSEL R23, R23, -INF , !P3 ;  /* 0xff80000017177808 */ /* 0x000fe40005800000 */
[----:B------:R-:W3:Y:S01]  /*3300*/  MUFU.TANH R28, R28 ;  /* 0x0000001c001c7308 */ /* 0x000ee20000002400 */
[----:B-1----:R-:W-:Y:S01]  /*3310*/  FFMA.FTZ R16, R105, R0, R16 ;  /* 0x0000000069107223 */ /* 0x002fe20000010010 */
[----:B------:R-:W-:-:S04]  /*3320*/  ISETP.GE.AND P3, PT, R106, R123, PT ;  /* 0x0000007b6a00720c */ /* 0x000fc80003f66270 */
[----:B------:R-:W-:Y:S02]  /*3330*/  FSEL R16, R16, -INF , !P0 ;  /* 0xff80000010107808 */ /* 0x000fe40004000000 */
[----:B------:R-:W1:Y:S01]  /*3340*/  MUFU.TANH R19, R27 ;  /* 0x0000001b00137308 */ /* 0x000e620000002400 */
[----:B--2---:R-:W-:Y:S01]  /*3350*/  FFMA.FTZ R10, R107, R0, R17 ;  /* 0x000000006b0a7223 */ /* 0x004fe20000010011 */
[----:B------:R-:W-:-:S04]  /*3360*/  ISETP.GE.AND P0, PT, R104, R117, PT ;  /* 0x000000756800720c */ /* 0x000fc80003f06270 */
[----:B------:R-:W-:Y:S02]  /*3370*/  FSEL R131, R131, -INF , !P0 ;  /* 0xff80000083837808 */ /* 0x000fe40004000000 */
[----:B------:R-:W2:Y:S01]  /*3380*/  MUFU.TANH R21, R21 ;  /* 0x0000001500157308 */ /* 0x000ea20000002400 */
[----:B---3--:R-:W-:Y:S01]  /*3390*/  FFMA.FTZ R28, R113, R0, R28 ;  /* 0x00000000711c7223 */ /* 0x008fe2000001001c */
[----:B------:R-:W-:-:S04]  /*33a0*/  ISETP.GE.AND P0, PT, R84, R123, PT ;  /* 0x0000007b5400720c */ /* 0x000fc80003f06270 */
[----:B------:R-:W-:Y:S02]  /*33b0*/  FSEL R114, R28, -INF , !P3 ;  /* 0xff8000001c727808 */ /* 0x000fe40005800000 */
[----:B------:R-:W3:Y:S01]  /*33c0*/  MUFU.TANH R51, R51 ;  /* 0x0000003300337308 */ /* 0x000ee20000002400 */
[----:B-1----:R-:W-:Y:S01]  /*33d0*/  FFMA.FTZ R19, R85, R0, R19 ;  /* 0x0000000055137223 */ /* 0x002fe20000010013 */
[----:B------:R-:W-:-:S06]  /*33e0*/  ISETP.GE.AND P3, PT, R84, R117, PT ;  /* 0x000000755400720c */ /* 0x000fcc0003f66270 */
[----:B------:R1:W4:Y:S01]  /*33f0*/  MUFU.TANH R40, R29 ;  /* 0x0000001d00287308 */ /* 0x0003220000002400 */
[----:B--2---:R-:W-:-:S05]  /*3400*/  FFMA.FTZ R21, R107, R0, R21 ;  /* 0x000000006b157223 */ /* 0x004fca0000010015 */
[----:B------:R-:W-:Y:S02]  /*3410*/  FSEL R21, R21, -INF , !P1 ;  /* 0xff80000015157808 */ /* 0x000fe40004800000 */
[----:B------:R-:W2:Y:S01]  /*3420*/  MUFU.TANH R30, R30 ;  /* 0x0000001e001e7308 */ /* 0x000ea20000002400 */
[----:B---3--:R-:W-:Y:S01]  /*3430*/  FFMA.FTZ R51, R109, R0, R51 ;  /* 0x000000006d337223 */ /* 0x008fe20000010033 */
[----:B------:R-:W-:-:S04]  /*3440*/  ISETP.GE.AND P1, PT, R108, R123, PT ;  /* 0x0000007b6c00720c */ /* 0x000fc80003f26270 */
[----:B------:R-:W-:Y:S02]  /*3450*/  FSEL R124, R51, -INF , !P6 ;  /* 0xff800000337c7808 */ /* 0x000fe40007000000 */
[----:B------:R-:W3:Y:S01]  /*3460*/  MUFU.TANH R31, R31 ;  /* 0x0000001f001f7308 */ /* 0x000ee20000002400 */
[----:B-1----:R-:W-:Y:S01]  /*3470*/  FSEL R29, R46, -INF , !P5 ;  /* 0xff8000002e1d7808 */ /* 0x002fe20006800000 */
[-C--:B----4-:R-:W-:Y:S01]  /*3480*/  FFMA.FTZ R40, R115, R0.reuse, R40 ;  /* 0x0000000073287223 */ /* 0x090fe20000010028 */
[----:B------:R-:W-:Y:S02]  /*3490*/  ISETP.GE.AND P5, PT, R100, R123, PT ;  /* 0x0000007b6400720c */ /* 0x000fe40003fa6270 */
[-C--:B------:R-:W-:Y:S02]  /*34a0*/  ISETP.GE.AND P6, PT, R108, R117.reuse, PT ;  /* 0x000000756c00720c */ /* 0x080fe40003fc6270 */
[----:B------:R-:W-:Y:S01]  /*34b0*/  FSEL R10, R10, -INF , !P5 ;  /* 0xff8000000a0a7808 */ /* 0x000fe20006800000 */
[----:B------:R-:W1:Y:S01]  /*34c0*/  MUFU.TANH R24, R24 ;  /* 0x0000001800187308 */ /* 0x000e620000002400 */
[----:B------:R-:W-:Y:S01]  /*34d0*/  ISETP.GE.AND P5, PT, R106, R117, PT ;  /* 0x000000756a00720c */ /* 0x000fe20003fa6270 */
[----:B--2---:R-:W-:Y:S01]  /*34e0*/  FFMA.FTZ R30, R113, R0, R30 ;  /* 0x00000000711e7223 */ /* 0x004fe2000001001e */
[----:B------:R-:W-:-:S02]  /*34f0*/  FSEL R106, R19, -INF , !P3 ;  /* 0xff800000136a7808 */ /* 0x000fc40005800000 */
[----:B------:R-:W-:Y:S02]  /*3500*/  ISETP.GE.AND P3, PT, R116, 0x2, PT ;  /* 0x000000027400780c */ /* 0x000fe40003f66270 */
[----:B------:R-:W-:Y:S01]  /*3510*/  FSEL R129, R30, -INF , !P5 ;  /* 0xff8000001e817808 */ /* 0x000fe20006800000 */
[----:B------:R2:W4:Y:S01]  /*3520*/  MUFU.TANH R20, R25 ;  /* 0x0000001900147308 */ /* 0x0005220000002400 */
[-C--:B---3--:R-:W-:Y:S01]  /*3530*/  FFMA.FTZ R31, R115, R0.reuse, R31 ;  /* 0x00000000731f7223 */ /* 0x088fe2000001001f */
[----:B------:R-:W-:Y:S02]  /*3540*/  FSEL R126, R40, -INF , !P1 ;  /* 0xff800000287e7808 */ /* 0x000fe40004800000 */
[C---:B------:R-:W-:Y:S02]  /*3550*/  ISETP.GE.AND P5, PT, R112.reuse, R123, PT ;  /* 0x0000007b7000720c */ /* 0x040fe40003fa6270 */
[----:B------:R-:W-:Y:S02]  /*3560*/  ISETP.GE.AND P1, PT, R112, R117, PT ;  /* 0x000000757000720c */ /* 0x000fe40003f26270 */
[----:B------:R-:W3:Y:S01]  /*3570*/  MUFU.TANH R17, R26 ;  /* 0x0000001a00117308 */ /* 0x000ee20000002400 */
[----:B-1----:R-:W-:-:S05]  /*3580*/  FFMA.FTZ R24, R127, R0, R24 ;  /* 0x000000007f187223 */ /* 0x002fca0000010018 */
[----:B------:R-:W-:Y:S01]  /*3590*/  FSEL R112, R24, -INF , !P2 ;  /* 0xff80000018707808 */ /* 0x000fe20005000000 */
[----:B--2---:R-:W-:Y:S01]  /*35a0*/  FMUL.FTZ R25, R81, c[0x0][0x2ec] ;  /* 0x0000bb0051197a20 */ /* 0x004fe20000410000 */
[----:B------:R-:W1:Y:S01]  /*35b0*/  MUFU.TANH R14, R14 ;  /* 0x0000000e000e7308 */ /* 0x000e620000002400 */
[----:B----4-:R-:W-:Y:S01]  /*35c0*/  FFMA.FTZ R20, R85, R0, R20 ;  /* 0x0000000055147223 */ /* 0x010fe20000010014 */
[----:B------:R-:W-:Y:S01]  /*35d0*/  BAR.SYNC.DEFER_BLOCKING 0x0 ;  /* 0x0000000000007b1d */ /* 0x000fe20000010000 */
[----:B------:R-:W-:-:S03]  /*35e0*/  ISETP.GE.AND P2, PT, R2, R117, PT ;  /* 0x000000750200720c */ /* 0x000fc60003f46270 */
[----:B------:R-:W-:Y:S01]  /*35f0*/  FSEL R111, R20, -INF , !P0 ;  /* 0xff800000146f7808 */ /* 0x000fe20004000000 */
[-C--:B---3--:R-:W-:Y:S01]  /*3600*/  FFMA.FTZ R17, R127, R0.reuse, R17 ;  /* 0x000000007f117223 */ /* 0x088fe20000010011 */
[----:B------:R-:W2:Y:S01]  /*3610*/  MUFU.TANH R18, R18 ;  /* 0x0000001200127308 */ /* 0x000ea20000002400 */
[----:B------:R-:W-:Y:S02]  /*3620*/  FSEL R127, R31, -INF , !P6 ;  /* 0xff8000001f7f7808 */ /* 0x000fe40007000000 */
[-C--:B------:R-:W-:Y:S01]  /*3630*/  ISETP.GE.AND P6, PT, R2, R123.reuse, PT ;  /* 0x0000007b0200720c */ /* 0x080fe20003fc6270 */
[-C--:B------:R-:W-:Y:S01]  /*3640*/  FFMA.FTZ R2, R93, R0.reuse, R132 ;  /* 0x000000005d027223 */ /* 0x080fe20000010084 */
[----:B------:R-:W-:Y:S02]  /*3650*/  FSEL R107, R17, -INF , !P4 ;  /* 0xff800000116b7808 */ /* 0x000fe40006000000 */
[C---:B------:R-:W-:Y:S01]  /*3660*/  ISETP.GE.AND P4, PT, R130.reuse, R123, PT ;  /* 0x0000007b8200720c */ /* 0x040fe20003f86270 */
[----:B------:R-:W3:Y:S01]  /*3670*/  MUFU.TANH R25, R25 ;  /* 0x0000001900197308 */ /* 0x000ee20000002400 */
[----:B-1----:R-:W-:Y:S01]  /*3680*/  FFMA.FTZ R14, R133, R0, R14 ;  /* 0x00000000850e7223 */ /* 0x002fe2000001000e */
[----:B------:R-:W-:-:S02]  /*3690*/  ISETP.GE.AND P0, PT, R130, R117, PT ;  /* 0x000000758200720c */ /* 0x000fc40003f06270 */
[----:B------:R-:W-:Y:S02]  /*36a0*/  IADD3 R132, R147, 0x3800, RZ ;  /* 0x0000380093847810 */ /* 0x000fe40007ffe0ff */
[----:B------:R-:W-:Y:S02]  /*36b0*/  FSEL R110, R14, -INF , !P5 ;  /* 0xff8000000e6e7808 */ /* 0x000fe40006800000 */
[----:B------:R-:W1:Y:S01]  /*36c0*/  MUFU.TANH R104, R83 ;  /* 0x0000005300687308 */ /* 0x000e620000002400 */
[-C--:B--2---:R-:W-:Y:S01]  /*36d0*/  FFMA.FTZ R18, R133, R0.reuse, R18 ;  /* 0x0000000085127223 */ /* 0x084fe20000010012 */
[----:B------:R-:W-:Y:S02]  /*36e0*/  IADD3 R133, R147, 0x3000, RZ ;  /* 0x0000300093857810 */ /* 0x000fe40007ffe0ff */
[----:B------:R-:W-:Y:S02]  /*36f0*/  FSEL R14, R52, -INF , !P2 ;  /* 0xff800000340e7808 */ /* 0x000fe40005000000 */
[----:B------:R-:W-:Y:S01]  /*3700*/  FSEL R105, R18, -INF , !P1 ;  /* 0xff80000012697808 */ /* 0x000fe20004800000 */
[----:B---3--:R-:W-:Y:S01]  /*3710*/  FFMA.FTZ R25, R135, R0, R25 ;  /* 0x0000000087197223 */ /* 0x008fe20000010019 */
[----:B------:R-:W-:-:S04]  /*3720*/  FSEL R18, R2, -INF , !P6 ;  /* 0xff80000002127808 */ /* 0x000fc80007000000 */
[----:B------:R-:W-:Y:S01]  /*3730*/  FSEL R109, R25, -INF , !P4 ;  /* 0xff800000196d7808 */ /* 0x000fe20006000000 */
[----:B-1----:R-:W-:Y:S01]  /*3740*/  FFMA.FTZ R104, R135, R0, R104 ;  /* 0x0000000087687223 */ /* 0x002fe20000010068 */
[----:B------:R-:W-:-:S04]  /*3750*/  IADD3 R135, R147, 0x2000, RZ ;  /* 0x0000200093877810 */ /* 0x000fc80007ffe0ff */
        /* <DEDUP_REMOVED lines=74> */
.L_x_741:
[----:B------:R-:W-:Y:S05]  /*3c00*/  BSYNC B0 ;  /* 0x0000000000007941 */ /* 0x000fea0003800000 */
.L_x_740:
[----:B------:R-:W0:Y:S02]  /*3c10*/  LDGDEPBAR ;  /* 0x00000000000079af */ /* 0x000e240000000000 */
.L_x_739:
        /* <DEDUP_REMOVED lines=35> */
[----:B------:R-:W2:Y:S01]  /*3e50*/  SHFL.BFLY PT, R20, R19, 0x2, 0x1f ;  /* 0x0c401f0013147f89 */ /* 0x000ea200000e0000 */
[----:B------:R-:W-:Y:S02]  /*3e60*/  LEA R140, R5, R142, 0x1 ;  /* 0x0000008e058c7211 */ /* 0x000fe400078e08ff */
[----:B-1----:R-:W-:Y:S01]  /*3e70*/  FMNMX.FTZ R24, R104, R3, !PT ;  /* 0x0000000368187209 */ /* 0x002fe20007810000 */
[----:B------:R-:W-:Y:S04]  /*3e80*/  LDSM.16.MT88.4 R76, [R141+0x8000] ;  /* 0x008000008d4c783b */ /* 0x000fe80000004200 */
[----:B------:R-:W1:Y:S04]  /*3e90*/  SHFL.BFLY PT, R17, R24, 0x2, 0x1f ;  /* 0x0c401f0018117f89 */ /* 0x000e6800000e0000 */
[----:B------:R-:W-:Y:S04]  /*3ea0*/  LDSM.16.MT88.4 R68, [R140+0x8000] ;  /* 0x008000008c44783b */ /* 0x000fe80000004200 */
[----:B------:R-:W-:Y:S04]  /*3eb0*/  LDSM.16.MT88.4 R48, [R142+0xa000] ;  /* 0x00a000008e30783b */ /* 0x000fe80000004200 */
[----:B------:R-:W-:Y:S01]  /*3ec0*/  LDSM.16.MT88.4 R56, [R141+0xa000] ;  /* 0x00a000008d38783b */ /* 0x000fe20000004200 */
[----:B--2---:R-:W-:-:S05]  /*3ed0*/  FMNMX.FTZ R20, R19, R20, !PT ;  /* 0x0000001413147209 */ /* 0x004fca0007810000 */
[----:B------:R-:W2:Y:S01]  /*3ee0*/  SHFL.BFLY PT, R3, R20, 0x1, 0x1f ;  /* 0x0c201f0014037f89 */ /* 0x000ea200000e0000 */
[----:B-1----:R-:W-:-:S05]  /*3ef0*/  FMNMX.FTZ R17, R24, R17, !PT ;  /* 0x0000001118117209 */ /* 0x002fca0007810000 */
[----:B------:R-:W1:Y:S01]  /*3f00*/  SHFL.BFLY PT, R2, R17, 0x1, 0x1f ;  /* 0x0c201f0011027f89 */ /* 0x000e6200000e0000 */
[----:B--2---:R-:W-:-:S04]  /*3f10*/  FMNMX.FTZ R3, R20, R3, !PT ;  /* 0x0000000314037209 */ /* 0x004fc80007810000 */
[C---:B------:R-:W-:Y:S01]  /*3f20*/  FSETP.NEU.FTZ.AND P0, PT, R3.reuse, -INF , PT ;  /* 0xff8000000300780b */ /* 0x040fe20003f1d000 */
[----:B------:R-:W-:Y:S01]  /*3f30*/  FMUL.FTZ R113, R3, c[0x0][0x23c] ;  /* 0x00008f0003717a20 */ /* 0x000fe20000410000 */
[----:B-1----:R-:W-:-:S04]  /*3f40*/  FMNMX.FTZ R2, R17, R2, !PT ;  /* 0x0000000211027209 */ /* 0x002fc80007810000 */
        /* <DEDUP_REMOVED lines=13> */
[----:B------:R-:W1:Y:S01]  /*4020*/  MUFU.EX2 R100, R100 ;  /* 0x0000006400647308 */ /* 0x000e620000000800 */
[--C-:B------:R-:W-:Y:S02]  /*4030*/  FFMA.FTZ R24, R10, c[0x0][0x23c], -R113.reuse ;  /* 0x00008f000a187a23 */ /* 0x100fe40000010871 */
[----:B------:R-:W-:Y:S02]  /*4040*/  FFMA.FTZ R27, R11, c[0x0][0x23c], -R108 ;  /* 0x00008f000b1b7a23 */ /* 0x000fe4000001086c */
[----:B------:R-:W2:Y:S01]  /*4050*/  LDSM.16.MT88.4 R8, [R142+0x8800] ;  /* 0x008800008e08783b */ /* 0x000ea20000004200 */
[----:B------:R-:W-:-:S02]  /*4060*/  FFMA.FTZ R31, R36, c[0x0][0x23c], -R113 ;  /* 0x00008f00241f7a23 */ /* 0x000fc40000010871 */
[----:B------:R-:W-:Y:S01]  /*4070*/  MUFU.EX2 R35, R35 ;  /* 0x0000002300237308 */ /* 0x000fe20000000800 */
[--C-:B------:R-:W-:Y:S02]  /*4080*/  FFMA.FTZ R28, R12, c[0x0][0x23c], -R113.reuse ;  /* 0x00008f000c1c7a23 */ /* 0x100fe40000010871 */
[--C-:B------:R-:W-:Y:S02]  /*4090*/  FFMA.FTZ R29, R16, c[0x0][0x23c], -R113.reuse ;  /* 0x00008f00101d7a23 */ /* 0x100fe40000010871 */
[--C-:B------:R-:W-:Y:S01]  /*40a0*/  FFMA.FTZ R32, R13, c[0x0][0x23c], -R108.reuse ;  /* 0x00008f000d207a23 */ /* 0x100fe2000001086c */
[----:B------:R-:W-:Y:S01]  /*40b0*/  LDSM.16.MT88.4 R16, [R141+0x8800] ;  /* 0x008800008d10783b */ /* 0x000fe20000004200 */
[--C-:B------:R-:W-:Y:S01]  /*40c0*/  FFMA.FTZ R26, R23, c[0x0][0x23c], -R108.reuse ;  /* 0x00008f00171a7a23 */ /* 0x100fe2000001086c */
[----:B------:R-:W3:Y:S01]  /*40d0*/  MUFU.EX2 R30, R30 ;  /* 0x0000001e001e7308 */ /* 0x000ee20000000800 */
[----:B-1----:R-:W-:Y:S01]  /*40e0*/  F2FP.PACK_AB R64, R100, R101 ;  /* 0x000000656440723e */ /* 0x002fe200000000ff */
[----:B------:R-:W-:Y:S01]  /*40f0*/  FFMA.FTZ R25, R21, c[0x0][0x23c], -R108 ;  /* 0x00008f0015197a23 */ /* 0x000fe2000001086c */
[----:B------:R-:W1:Y:S01]  /*4100*/  LDSM.16.MT88.4 R12, [R144+0x8800] ;  /* 0x00880000900c783b */ /* 0x000e620000004200 */
[----:B------:R-:W-:-:S02]  /*4110*/  FFMA.FTZ R124, R124, c[0x0][0x23c], -R113 ;  /* 0x00008f007c7c7a23 */ /* 0x000fc40000010871 */
[--C-:B------:R-:W-:Y:S01]  /*4120*/  FFMA.FTZ R115, R128, c[0x0][0x23c], -R113.reuse ;  /* 0x00008f0080737a23 */ /* 0x100fe20000010871 */
[----:B------:R-:W-:Y:S01]  /*4130*/  LDSM.16.MT88.4 R20, [R140+0x8800] ;  /* 0x008800008c14783b */ /* 0x000fe20000004200 */
[----:B------:R-:W-:Y:S01]  /*4140*/  MUFU.EX2 R103, R103 ;  /* 0x0000006700677308 */ /* 0x000fe20000000800 */
[--C-:B------:R-:W-:Y:S02]  /*4150*/  FFMA.FTZ R114, R114, c[0x0][0x23c], -R113.reuse ;  /* 0x00008f0072727a23 */ /* 0x100fe40000010871 */
[----:B------:R-:W-:Y:S02]  /*4160*/  FFMA.FTZ R125, R125, c[0x0][0x23c], -R108 ;  /* 0x00008f007d7d7a23 */ /* 0x000fe4000001086c */
[--C-:B------:R-:W-:Y:S02]  /*4170*/  FFMA.FTZ R112, R112, c[0x0][0x23c], -R113.reuse ;  /* 0x00008f0070707a23 */ /* 0x100fe40000010871 */
[--C-:B------:R-:W-:Y:S01]  /*4180*/  FFMA.FTZ R111, R111, c[0x0][0x23c], -R113.reuse ;  /* 0x00008f006f6f7a23 */ /* 0x100fe20000010871 */
[----:B------:R-:W4:Y:S01]  /*4190*/  MUFU.EX2 R102, R102 ;  /* 0x0000006600667308 */ /* 0x000f220000000800 */
[----:B---3--:R-:W-:Y:S01]  /*41a0*/  F2FP.PACK_AB R66, R30, R35 ;  /* 0x000000231e42723e */ /* 0x008fe200000000ff */
[----:B------:R-:W-:-:S02]  /*41b0*/  FFMA.FTZ R110, R110, c[0x0][0x23c], -R113 ;  /* 0x00008f006e6e7a23 */ /* 0x000fc40000010871 */
[----:B------:R-:W-:Y:S02]  /*41c0*/  FFMA.FTZ R109, R109, c[0x0][0x23c], -R113 ;  /* 0x00008f006d6d7a23 */ /* 0x000fe40000010871 */
[--C-:B------:R-:W-:Y:S02]  /*41d0*/  FFMA.FTZ R107, R107, c[0x0][0x23c], -R108.reuse ;  /* 0x00008f006b6b7a23 */ /* 0x100fe4000001086c */
[----:B------:R-:W-:Y:S01]  /*41e0*/  MUFU.EX2 R34, R34 ;  /* 0x0000002200227308 */ /* 0x000fe20000000800 */
[--C-:B------:R-:W-:Y:S02]  /*41f0*/  FFMA.FTZ R106, R106, c[0x0][0x23c], -R108.reuse ;  /* 0x00008f006a6a7a23 */ /* 0x100fe4000001086c */
[--C-:B------:R-:W-:Y:S02]  /*4200*/  FFMA.FTZ R165, R104, c[0x0][0x23c], -R108.reuse ;  /* 0x00008f0068a57a23 */ /* 0x100fe4000001086c */
[----:B------:R-:W-:Y:S02]  /*4210*/  FFMA.FTZ R105, R105, c[0x0][0x23c], -R108 ;  /* 0x00008f0069697a23 */ /* 0x000fe4000001086c */
[----:B------:R-:W-:Y:S01]  /*4220*/  FADD.FTZ R100, R101, R100 ;  /* 0x0000006465647221 */ /* 0x000fe20000010000 */
[----:B------:R-:W3:Y:S01]  /*4230*/  MUFU.EX2 R33, R33 ;  /* 0x0000002100217308 */ /* 0x000ee20000000800 */
[----:B----4-:R-:W-:Y:S01]  /*4240*/  F2FP.PACK_AB R65, R102, R103 ;  /* 0x000000676641723e */ /* 0x010fe200000000ff */
[----:B------:R-:W-:-:S02]  /*4250*/  FADD.FTZ R103, R103, R102 ;  /* 0x0000006667677221 */ /* 0x000fc40000010000 */
[----:B------:R-:W-:-:S04]  /*4260*/  FADD.FTZ R35, R35, R100 ;  /* 0x0000006423237221 */ /* 0x000fc80000010000 */
[----:B------:R-:W-:Y:S01]  /*4270*/  MUFU.EX2 R31, R31 ;  /* 0x0000001f001f7308 */ /* 0x000fe20000000800 */
[----:B------:R-:W-:Y:S01]  /*4280*/  FADD.FTZ R30, R30, R35 ;  /* 0x000000231e1e7221 */ /* 0x000fe20000010000 */
[----:B---3--:R-:W-:-:S06]  /*4290*/  F2FP.PACK_AB R67, R33, R34 ;  /* 0x000000222143723e */ /* 0x008fcc00000000ff */
        /* <DEDUP_REMOVED lines=28> */
[----:B------:R-:W3:Y:S01]  /*4460*/  MUFU.EX2 R115, R115 ;  /* 0x0000007300737308 */ /* 0x000ee20000000800 */
[----:B------:R-:W-:-:S05]  /*4470*/  FADD.FTZ R26, R26, R27 ;  /* 0x0000001b1a1a7221 */ /* 0x000fca0000010000 */
[----:B------:R-:W-:Y:S01]  /*4480*/  HMMA.16816.F32 R72, R64, R68, RZ ;  /* 0x000000444048723c */ /* 0x000fe200000018ff */
[----:B------:R-:W-:Y:S01]  /*4490*/  FADD.FTZ R26, R25, R26 ;  /* 0x0000001a191a7221 */ /* 0x000fe20000010000 */
[----:B------:R-:W-:Y:S06]  /*44a0*/  MUFU.EX2 R114, R114 ;  /* 0x0000007200727308 */ /* 0x000fec0000000800 */
[C---:B--2---:R-:W-:Y:S02]  /*44b0*/  HMMA.16816.F32 R88, R4.reuse, R8, R88 ;  /* 0x000000080458723c */ /* 0x044fe40000001858 */
[----:B------:R-:W-:Y:S06]  /*44c0*/  MUFU.EX2 R125, R125 ;  /* 0x0000007d007d7308 */ /* 0x000fec0000000800 */
[C---:B------:R-:W-:Y:S01]  /*44d0*/  HMMA.16816.F32 R84, R4.reuse, R10, R84 ;  /* 0x0000000a0454723c */ /* 0x040fe20000001854 */
[----:B------:R-:W2:Y:S01]  /*44e0*/  LDSM.16.MT88.4 R8, [R144+0xa800] ;  /* 0x00a800009008783b */ /* 0x000ea20000004200 */
[----:B------:R-:W-:Y:S06]  /*44f0*/  MUFU.EX2 R112, R112 ;  /* 0x0000007000707308 */ /* 0x000fec0000000800 */
[C---:B-1----:R-:W-:Y:S02]  /*4500*/  HMMA.16816.F32 R96, R4.reuse, R12, R96 ;  /* 0x0000000c0460723c */ /* 0x042fe40000001860 */
[----:B------:R-:W-:Y:S06]  /*4510*/  MUFU.EX2 R111, R111 ;  /* 0x0000006f006f7308 */ /* 0x000fec0000000800 */
[----:B------:R-:W-:Y:S01]  /*4520*/  HMMA.16816.F32 R92, R4, R14, R92 ;  /* 0x0000000e045c723c */ /* 0x000fe2000000185c */
[----:B------:R-:W1:Y:S01]  /*4530*/  LDSM.16.MT88.4 R12, [R140+0xa000] ;  /* 0x00a000008c0c783b */ /* 0x000e620000004200 */
[----:B------:R-:W-:Y:S06]  /*4540*/  MUFU.EX2 R110, R110 ;  /* 0x0000006e006e7308 */ /* 0x000fec0000000800 */
[C---:B------:R-:W-:Y:S02]  /*4550*/  HMMA.16816.F32 R44, R64.reuse, R48, RZ ;  /* 0x00000030402c723c */ /* 0x040fe400000018ff */
[----:B------:R-:W-:Y:S06]  /*4560*/  MUFU.EX2 R109, R109 ;  /* 0x0000006d006d7308 */ /* 0x000fec0000000800 */
[C---:B------:R-:W-:Y:S02]  /*4570*/  HMMA.16816.F32 R52, R64.reuse, R56, RZ ;  /* 0x000000384034723c */ /* 0x040fe400000018ff */
[----:B------:R-:W-:Y:S06]  /*4580*/  MUFU.EX2 R107, R107 ;  /* 0x0000006b006b7308 */ /* 0x000fec0000000800 */
[----:B------:R-:W-:Y:S02]  /*4590*/  HMMA.16816.F32 R68, R64, R70, RZ ;  /* 0x000000464044723c */ /* 0x000fe400000018ff */
[----:B------:R-:W-:Y:S06]  /*45a0*/  MUFU.EX2 R106, R106 ;  /* 0x0000006a006a7308 */ /* 0x000fec0000000800 */
[C---:B--2---:R-:W-:Y:S02]  /*45b0*/  HMMA.16816.F32 R36, R4.reuse, R8, R36 ;  /* 0x000000080424723c */ /* 0x044fe40000001824 */
[----:B------:R-:W-:Y:S06]  /*45c0*/  MUFU.EX2 R104, R105 ;  /* 0x0000006900687308 */ /* 0x000fec0000000800 */
[----:B------:R-:W-:Y:S01]  /*45d0*/  HMMA.16816.F32 R40, R4, R10, R40 ;  /* 0x0000000a0428723c */ /* 0x000fe20000001828 */
[----:B------:R-:W2:Y:S01]  /*45e0*/  LDSM.16.MT88.4 R8, [R140+0xa800] ;  /* 0x00a800008c08783b */ /* 0x000ea20000004200 */
[----:B------:R-:W-:Y:S06]  /*45f0*/  MUFU.EX2 R165, R165 ;  /* 0x000000a500a57308 */ /* 0x000fec0000000800 */
        /* <DEDUP_REMOVED lines=14> */
[----:B------:R-:W-:-:S04]  /*46e0*/  FFMA.FTZ R20, R127, c[0x0][0x23c], -R108 ;  /* 0x00008f007f147a23 */ /* 0x000fc8000001086c */
[----:B------:R-:W-:Y:S02]  /*46f0*/  MUFU.EX2 R21, R21 ;  /* 0x0000001500157308 */ /* 0x000fe40000000800 */
[--C-:B------:R-:W-:Y:S01]  /*4700*/  FFMA.FTZ R22, R131, c[0x0][0x23c], -R108.reuse ;  /* 0x00008f0083167a23 */ /* 0x100fe2000001086c */
[----:B-1----:R-:W-:Y:S01]  /*4710*/  HMMA.16816.F32 R52, R4, R12, R52 ;  /* 0x0000000c0434723c */ /* 0x002fe20000001834 */
[----:B------:R-:W-:-:S04]  /*4720*/  FFMA.FTZ R23, R129, c[0x0][0x23c], -R108 ;  /* 0x00008f0081177a23 */ /* 0x000fc8000001086c */
[----:B------:R-:W1:Y:S03]  /*4730*/  MUFU.EX2 R22, R22 ;  /* 0x0000001600167308 */ /* 0x000e660000000800 */
[C---:B----4-:R-:W-:Y:S05]  /*4740*/  HMMA.16816.F32 R44, R4.reuse, R16, R44 ;  /* 0x00000010042c723c */ /* 0x050fea000000182c */
[----:B------:R-:W-:Y:S03]  /*4750*/  MUFU.EX2 R23, R23 ;  /* 0x0000001700177308 */ /* 0x000fe60000000800 */
[C---:B------:R-:W-:Y:S01]  /*4760*/  HMMA.16816.F32 R48, R4.reuse, R18, R48 ;  /* 0x000000120430723c */ /* 0x040fe20000001830 */
[----:B------:R-:W4:Y:S04]  /*4770*/  LDSM.16.MT88.4 R16, [R140+0x9000] ;  /* 0x009000008c10783b */ /* 0x000f280000004200 */
[----:B------:R-:W5:Y:S03]  /*4780*/  MUFU.EX2 R20, R20 ;  /* 0x0000001400147308 */ /* 0x000f660000000800 */
[----:B------:R-:W-:Y:S01]  /*4790*/  HMMA.16816.F32 R56, R4, R14, R56 ;  /* 0x0000000e0438723c */ /* 0x000fe20000001838 */
[----:B------:R-:W4:Y:S06]  /*47a0*/  LDSM.16.MT88.4 R12, [R142+0x9000] ;  /* 0x009000008e0c783b */ /* 0x000f2c0000004200 */
[----:B---3--:R-:W-:Y:S01]  /*47b0*/  F2FP.PACK_AB R4, R115, R124 ;  /* 0x0000007c7304723e */ /* 0x008fe200000000ff */
[----:B------:R-:W-:Y:S01]  /*47c0*/  FADD.FTZ R124, R124, R29 ;  /* 0x0000001d7c7c7221 */ /* 0x000fe20000010000 */
[----:B-1----:R-:W-:Y:S01]  /*47d0*/  F2FP.PACK_AB R5, R22, R125 ;  /* 0x0000007d1605723e */ /* 0x002fe200000000ff */
[----:B------:R-:W-:Y:S01]  /*47e0*/  FADD.FTZ R125, R125, R26 ;  /* 0x0000001a7d7d7221 */ /* 0x000fe20000010000 */
[----:B------:R-:W-:Y:S01]  /*47f0*/  F2FP.PACK_AB R6, R21, R114 ;  /* 0x000000721506723e */ /* 0x000fe200000000ff */
[----:B------:R-:W-:Y:S01]  /*4800*/  FADD.FTZ R115, R115, R124 ;  /* 0x0000007c73737221 */ /* 0x000fe20000010000 */
[----:B-----5:R-:W-:Y:S01]  /*4810*/  F2FP.PACK_AB R7, R20, R23 ;  /* 0x000000171407723e */ /* 0x020fe200000000ff */
[----:B------:R-:W-:-:S02]  /*4820*/  FADD.FTZ R22, R22, R125 ;  /* 0x0000007d16167221 */ /* 0x000fc40000010000 */
[----:B------:R-:W-:Y:S02]  /*4830*/  FADD.FTZ R114, R114, R115 ;  /* 0x0000007372727221 */ /* 0x000fe40000010000 */
[----:B------:R-:W-:Y:S02]  /*4840*/  FADD.FTZ R23, R23, R22 ;  /* 0x0000001617177221 */ /* 0x000fe40000010000 */
[----:B--2---:R-:W-:Y:S01]  /*4850*/  HMMA.16816.F32 R96, R4, R8, R96 ;  /* 0x000000080460723c */ /* 0x004fe20000001860 */
        /* <DEDUP_REMOVED lines=27> */
[C---:B------:R-:W-:Y:S01]  /*4a10*/  F2FP.PACK_AB R5, R106.reuse, R107 ;  /* 0x0000006b6a05723e */ /* 0x040fe200000000ff */
        /* <DEDUP_REMOVED lines=208> */
[----:B------:R1:W-:Y:S01]  /*5720*/  MUFU.TANH R177, R6 ;  /* 0x0000000600b17308 */ /* 0x0003e20000002400 */
[----:B------:R-:W-:Y:S02]  /*5730*/  FMUL.FTZ R4, R4, c[0x0][0x2ec] ;  /* 0x0000bb0004047a20 */ /* 0x000fe40000410000 */
[----:B------:R-:W-:Y:S02]  /*5740*/  FMUL.FTZ R7, R7, c[0x0][0x2ec] ;  /* 0x0000bb0007077a20 */ /* 0x000fe40000410000 */
[----:B------:R-:W-:Y:S01]  /*5750*/  HMMA.16816.F32 R8, R108, R102, R8 ;  /* 0x000000666c08723c */ /* 0x000fe20000001808 */
[----:B------:R-:W2:Y:S01]  /*5760*/  LDSM.16.M88.4 R100, [R136+0x3800] ;  /* 0x003800008864783b */ /* 0x000ea20000000200 */
        /* <DEDUP_REMOVED lines=8> */
[----:B------:R-:W-:Y:S02]  /*57f0*/  HMMA.16816.F32 R24, R108, R106, R24 ;  /* 0x0000006a6c18723c */ /* 0x000fe40000001818 */
        /* <DEDUP_REMOVED lines=11> */
[----:B--2---:R-:W-:Y:S01]  /*58b0*/  HMMA.16816.F32 R20, R108, R100, R20 ;  /* 0x000000646c14723c */ /* 0x004fe20000001814 */
[----:B------:R-:W-:Y:S01]  /*58c0*/  FMUL.FTZ R24, R24, c[0x0][0x2ec] ;  /* 0x0000bb0018187a20 */ /* 0x000fe20000410000 */
[----:B------:R-:W-:Y:S01]  /*58d0*/  MUFU.TANH R129, R8 ;  /* 0x0000000800817308 */ /* 0x000fe20000002400 */
[----:B------:R-:W-:-:S02]  /*58e0*/  FMUL.FTZ R26, R26, c[0x0][0x2ec] ;  /* 0x0000bb001a1a7a20 */ /* 0x000fc40000410000 */
[----:B------:R-:W-:Y:S02]  /*58f0*/  FMUL.FTZ R25, R25, c[0x0][0x2ec] ;  /* 0x0000bb0019197a20 */ /* 0x000fe40000410000 */
[----:B------:R-:W-:Y:S01]  /*5900*/  IMAD R100, R122, 0x40, R157 ;  /* 0x000000407a647824 */ /* 0x000fe200078e029d */
[----:B------:R-:W-:Y:S01]  /*5910*/  HMMA.16816.F32 R16, R108, R102, R16 ;  /* 0x000000666c10723c */ /* 0x000fe20000001810 */
[----:B------:R-:W-:Y:S01]  /*5920*/  FMUL.FTZ R101, R12, c[0x0][0x2ec] ;  /* 0x0000bb000c657a20 */ /* 0x000fe20000410000 */
[----:B------:R-:W-:Y:S01]  /*5930*/  MUFU.TANH R109, R5 ;  /* 0x00000005006d7308 */ /* 0x000fe20000002400 */
[----:B------:R-:W-:Y:S01]  /*5940*/  FMUL.FTZ R12, R13, c[0x0][0x2ec] ;  /* 0x0000bb000d0c7a20 */ /* 0x000fe20000410000 */
[----:B-1----:R-:W-:Y:S01]  /*5950*/  IADD3 R6, R100, 0x8, RZ ;  /* 0x0000000864067810 */ /* 0x002fe20007ffe0ff */
[----:B------:R-:W-:Y:S01]  /*5960*/  FMUL.FTZ R13, R14, c[0x0][0x2ec] ;  /* 0x0000bb000e0d7a20 */ /* 0x000fe20000410000 */
[C---:B---3--:R-:W-:Y:S01]  /*5970*/  IADD3 R10, R100.reuse, 0x9, RZ ;  /* 0x00000009640a7810 */ /* 0x048fe20007ffe0ff */
[----:B------:R-:W-:Y:S01]  /*5980*/  FMUL.FTZ R14, R15, c[0x0][0x2ec] ;  /* 0x0000bb000f0e7a20 */ /* 0x000fe20000410000 */
[----:B------:R-:W-:Y:S01]  /*5990*/  IADD3 R102, R100, 0x1, RZ ;  /* 0x0000000164667810 */ /* 0x000fe20007ffe0ff */
[----:B------:R-:W-:Y:S01]  /*59a0*/  FMUL.FTZ R15, R27, c[0x0][0x2ec] ;  /* 0x0000bb001b0f7a20 */ /* 0x000fe20000410000 */
[----:B------:R1:W2:Y:S01]  /*59b0*/  I2F R5, R6 ;  /* 0x0000000600057306 */ /* 0x0002a20000201400 */
[----:B------:R-:W-:-:S02]  /*59c0*/  ISETP.GE.AND P2, PT, R6, R123, PT ;  /* 0x0000007b0600720c */ /* 0x000fc40003f46270 */
[-C--:B------:R-:W-:Y:S02]  /*59d0*/  ISETP.GE.AND P6, PT, R6, R117.reuse, PT ;  /* 0x000000750600720c */ /* 0x080fe40003fc6270 */
[----:B------:R-:W-:Y:S01]  /*59e0*/  ISETP.GE.AND P3, PT, R102, R117, PT ;  /* 0x000000756600720c */ /* 0x000fe20003f66270 */
[----:B------:R-:W-:Y:S01]  /*59f0*/  FMUL.FTZ R20, R20, c[0x0][0x2ec] ;  /* 0x0000bb0014147a20 */ /* 0x000fe20000410000 */
[-C--:B------:R-:W-:Y:S01]  /*5a00*/  ISETP.GE.AND P4, PT, R10, R123.reuse, PT ;  /* 0x0000007b0a00720c */ /* 0x080fe20003f86270 */
[----:B------:R-:W-:Y:S01]  /*5a10*/  I2F R103, R102 ;  /* 0x0000006600677306 */ /* 0x000fe20000201400 */
[----:B------:R-:W-:Y:S01]  /*5a20*/  ISETP.GE.AND P5, PT, R102, R123, PT ;  /* 0x0000007b6600720c */ /* 0x000fe20003fa6270 */
[----:B------:R-:W-:-:S04]  /*5a30*/  FMUL.FTZ R23, R23, c[0x0][0x2ec] ;  /* 0x0000bb0017177a20 */ /* 0x000fc80000410000 */
[----:B------:R-:W-:Y:S02]  /*5a40*/  FMUL.FTZ R16, R16, c[0x0][0x2ec] ;  /* 0x0000bb0010107a20 */ /* 0x000fe40000410000 */
[----:B------:R-:W3:Y:S01]  /*5a50*/  MUFU.TANH R14, R14 ;  /* 0x0000000e000e7308 */ /* 0x000ee20000002400 */
[----:B-1----:R-:W-:Y:S01]  /*5a60*/  IADD3 R6, R100, 0x10, RZ ;  /* 0x0000001064067810 */ /* 0x002fe20007ffe0ff */
[CC--:B--2---:R-:W-:Y:S02]  /*5a70*/  FFMA.FTZ R7, R5.reuse, R0.reuse, R129 ;  /* 0x0000000005077223 */ /* 0x0c4fe40000010081 */
[----:B------:R-:W-:Y:S02]  /*5a80*/  FFMA.FTZ R179, R5, R0, R179 ;  /* 0x0000000005b37223 */ /* 0x000fe400000100b3 */
[----:B------:R-:W-:Y:S01]  /*5a90*/  FMUL.FTZ R18, R18, c[0x0][0x2ec] ;  /* 0x0000bb0012127a20 */ /* 0x000fe20000410000 */
[----:B------:R-:W-:Y:S01]  /*5aa0*/  FSEL R7, R7, -INF , !P2 ;  /* 0xff80000007077808 */ /* 0x000fe20005000000 */
[----:B------:R-:W1:Y:S01]  /*5ab0*/  MUFU.TANH R12, R12 ;  /* 0x0000000c000c7308 */ /* 0x000e620000002400 */
[----:B------:R-:W-:Y:S01]  /*5ac0*/  ISETP.GE.AND P2, PT, R6, R117, PT ;  /* 0x000000750600720c */ /* 0x000fe20003f46270 */
[----:B------:R-:W-:-:S06]  /*5ad0*/  FMUL.FTZ R17, R17, c[0x0][0x2ec] ;  /* 0x0000bb0011117a20 */ /* 0x000fcc0000410000 */
[----:B------:R1:W-:Y:S01]  /*5ae0*/  MUFU.TANH R113, R9 ;  /* 0x0000000900717308 */ /* 0x0003e20000002400 */
[----:B---3--:R-:W-:-:S05]  /*5af0*/  FFMA.FTZ R8, R103, R0, R14 ;  /* 0x0000000067087223 */ /* 0x008fca000001000e */
[----:B------:R-:W-:Y:S02]  /*5b00*/  FSEL R8, R8, -INF , !P3 ;  /* 0xff80000008087808 */ /* 0x000fe40005800000 */
[----:B------:R-:W2:Y:S01]  /*5b10*/  I2F R4, R10 ;  /* 0x0000000a00047306 */ /* 0x000ea20000201400 */
[----:B------:R-:W-:-:S07]  /*5b20*/  ISETP.GE.AND P3, PT, R6, R123, PT ;  /* 0x0000007b0600720c */ /* 0x000fce0003f66270 */
[----:B------:R3:W4:Y:S01]  /*5b30*/  MUFU.TANH R111, R11 ;  /* 0x0000000b006f7308 */ /* 0x0007220000002400 */
[----:B-1----:R-:W-:-:S05]  /*5b40*/  FFMA.FTZ R9, R103, R0, R12 ;  /* 0x0000000067097223 */ /* 0x002fca000001000c */
[----:B------:R-:W-:Y:S02]  /*5b50*/  FSEL R9, R9, -INF , !P5 ;  /* 0xff80000009097808 */ /* 0x000fe40006800000 */
[----:B------:R-:W1:Y:S01]  /*5b60*/  I2F R14, R6 ;  /* 0x00000006000e7306 */ /* 0x000e620000201400 */
[----:B--2---:R-:W-:Y:S01]  /*5b70*/  FFMA.FTZ R5, R4, R0, R113 ;  /* 0x0000000004057223 */ /* 0x004fe20000010071 */
[----:B------:R-:W-:-:S04]  /*5b80*/  ISETP.GE.AND P5, PT, R10, R117, PT ;  /* 0x000000750a00720c */ /* 0x000fc80003fa6270 */
[----:B------:R-:W-:Y:S01]  /*5b90*/  FSEL R5, R5, -INF , !P4 ;  /* 0xff80000005057808 */ /* 0x000fe20006000000 */
[----:B---3--:R-:W-:Y:S01]  /*5ba0*/  FMUL.FTZ R11, R21, c[0x0][0x2ec] ;  /* 0x0000bb00150b7a20 */ /* 0x008fe20000410000 */
[----:B------:R2:W-:Y:S01]  /*5bb0*/  MUFU.TANH R27, R20 ;  /* 0x00000014001b7308 */ /* 0x0005e20000002400 */
[----:B------:R-:W-:Y:S01]  /*5bc0*/  FMUL.FTZ R21, R22, c[0x0][0x2ec] ;  /* 0x0000bb0016157a20 */ /* 0x000fe20000410000 */
[----:B------:R-:W-:Y:S01]  /*5bd0*/  IADD3 R22, R100, 0x11, RZ ;  /* 0x0000001164167810 */ /* 0x000fe20007ffe0ff */
[----:B----4-:R-:W-:-:S03]  /*5be0*/  FFMA.FTZ R4, R4, R0, R111 ;  /* 0x0000000004047223 */ /* 0x010fc6000001006f */
[----:B------:R-:W-:Y:S01]  /*5bf0*/  ISETP.GE.AND P4, PT, R22, R117, PT ;  /* 0x000000751600720c */ /* 0x000fe20003f86270 */
[CC--:B-1----:R-:W-:Y:S01]  /*5c00*/  FFMA.FTZ R127, R14.reuse, R0.reuse, R127 ;  /* 0x000000000e7f7223 */ /* 0x0c2fe2000001007f */
[----:B------:R1:W3:Y:S01]  /*5c10*/  I2F R12, R22 ;  /* 0x00000016000c7306 */ /* 0x0002e20000201400 */
[----:B------:R-:W-:Y:S01]  /*5c20*/  FSEL R6, R179, -INF , !P6 ;  /* 0xff800000b3067808 */ /* 0x000fe20007000000 */
[----:B------:R-:W-:Y:S01]  /*5c30*/  FFMA.FTZ R174, R14, R0, R177 ;  /* 0x000000000eae7223 */ /* 0x000fe200000100b1 */
[----:B------:R-:W-:Y:S02]  /*5c40*/  ISETP.GE.AND P6, PT, R22, R123, PT ;  /* 0x0000007b1600720c */ /* 0x000fe40003fc6270 */
[----:B------:R-:W-:Y:S02]  /*5c50*/  FSEL R4, R4, -INF , !P5 ;  /* 0xff80000004047808 */ /* 0x000fe40006800000 */
[----:B------:R-:W-:Y:S01]  /*5c60*/  FSEL R179, R127, -INF , !P3 ;  /* 0xff8000007fb37808 */ /* 0x000fe20005800000 */
[----:B------:R-:W-:Y:S01]  /*5c70*/  MUFU.TANH R173, R34 ;  /* 0x0000002200ad7308 */ /* 0x000fe20000002400 */
[----:B--2---:R-:W-:-:S02]  /*5c80*/  IADD3 R20, R100, 0x18, RZ ;  /* 0x0000001864147810 */ /* 0x004fc40007ffe0ff */
[----:B------:R-:W-:Y:S02]  /*5c90*/  FSEL R174, R174, -INF , !P2 ;  /* 0xff800000aeae7808 */ /* 0x000fe40005000000 */
[C---:B------:R-:W-:Y:S02]  /*5ca0*/  ISETP.GE.AND P5, PT, R20.reuse, R123, PT ;  /* 0x0000007b1400720c */ /* 0x040fe40003fa6270 */
[----:B------:R-:W-:Y:S01]  /*5cb0*/  ISETP.GE.AND P3, PT, R20, R117, PT ;  /* 0x000000751400720c */ /* 0x000fe20003f66270 */
[----:B------:R-:W-:Y:S01]  /*5cc0*/  MUFU.TANH R35, R35 ;  /* 0x0000002300237308 */ /* 0x000fe20000002400 */
[----:B-1----:R-:W-:Y:S01]  /*5cd0*/  IADD3 R22, R100, 0x19, RZ ;  /* 0x0000001964167810 */ /* 0x002fe20007ffe0ff */
[CC--:B---3--:R-:W-:Y:S02]  /*5ce0*/  FFMA.FTZ R109, R12.reuse, R0.reuse, R109 ;  /* 0x000000000c6d7223 */ /* 0x0c8fe4000001006d */
[----:B------:R-:W-:Y:S01]  /*5cf0*/  FFMA.FTZ R107, R12, R0, R107 ;  /* 0x000000000c6b7223 */ /* 0x000fe2000001006b */
[----:B------:R-:W-:-:S02]  /*5d00*/  ISETP.GE.AND P2, PT, R22, R123, PT ;  /* 0x0000007b1600720c */ /* 0x000fc40003f46270 */
[----:B------:R-:W-:Y:S01]  /*5d10*/  FSEL R129, R109, -INF , !P6 ;  /* 0xff8000006d817808 */ /* 0x000fe20007000000 */
[----:B------:R1:W2:Y:S01]  /*5d20*/  I2F R10, R20 ;  /* 0x00000014000a7306 */ /* 0x0002a20000201400 */
[----:B------:R-:W-:Y:S02]  /*5d30*/  ISETP.GE.AND P6, PT, R22, R117, PT ;  /* 0x000000751600720c */ /* 0x000fe40003fc6270 */
[----:B------:R-:W-:-:S05]  /*5d40*/  FSEL R190, R107, -INF , !P4 ;  /* 0xff8000006bbe7808 */ /* 0x000fca0006000000 */
[----:B------:R-:W3:Y:S01]  /*5d50*/  I2F R14, R22 ;  /* 0x00000016000e7306 */ /* 0x000ee20000201400 */
[----:B-1----:R-:W-:-:S07]  /*5d60*/  IADD3 R20, R100, 0x20, RZ ;  /* 0x0000002064147810 */ /* 0x002fce0007ffe0ff */
[----:B------:R-:W-:Y:S01]  /*5d70*/  MUFU.TANH R115, R28 ;  /* 0x0000001c00737308 */ /* 0x000fe20000002400 */
[CC--:B--2---:R-:W-:Y:S02]  /*5d80*/  FFMA.FTZ R125, R10.reuse, R0.reuse, R125 ;  /* 0x000000000a7d7223 */ /* 0x0c4fe4000001007d */
[-C--:B------:R-:W-:Y:S01]  /*5d90*/  FFMA.FTZ R130, R10, R0.reuse, R173 ;  /* 0x000000000a827223 */ /* 0x080fe200000100ad */
[----:B------:R-:W-:Y:S02]  /*5da0*/  ISETP.GE.AND P4, PT, R20, R123, PT ;  /* 0x0000007b1400720c */ /* 0x000fe40003f86270 */
[----:B------:R-:W-:Y:S01]  /*5db0*/  FSEL R127, R125, -INF , !P5 ;  /* 0xff8000007d7f7808 */ /* 0x000fe20006800000 */
[-C--:B---3--:R-:W-:Y:S01]  /*5dc0*/  FFMA.FTZ R105, R14, R0.reuse, R105 ;  /* 0x000000000e697223 */ /* 0x088fe20000010069 */
[----:B------:R-:W-:Y:S01]  /*5dd0*/  MUFU.TANH R131, R30 ;  /* 0x0000001e00837308 */ /* 0x000fe20000002400 */
[----:B------:R-:W-:Y:S01]  /*5de0*/  IADD3 R22, R100, 0x21, RZ ;  /* 0x0000002164167810 */ /* 0x000fe20007ffe0ff */
[----:B------:R-:W-:Y:S01]  /*5df0*/  FFMA.FTZ R35, R14, R0, R35 ;  /* 0x000000000e237223 */ /* 0x000fe20000010023 */
[----:B------:R-:W-:-:S02]  /*5e00*/  ISETP.GE.AND P5, PT, R20, R117, PT ;  /* 0x000000751400720c */ /* 0x000fc40003fa6270 */
[----:B------:R-:W-:Y:S02]  /*5e10*/  FSEL R125, R105, -INF , !P2 ;  /* 0xff800000697d7808 */ /* 0x000fe40005000000 */
[----:B------:R-:W-:Y:S01]  /*5e20*/  FSEL R188, R35, -INF , !P6 ;  /* 0xff80000023bc7808 */ /* 0x000fe20007000000 */
[----:B------:R1:W2:Y:S01]  /*5e30*/  I2F R12, R20 ;  /* 0x00000014000c7306 */ /* 0x0002a20000201400 */
[----:B------:R-:W-:Y:S02]  /*5e40*/  ISETP.GE.AND P2, PT, R22, R117, PT ;  /* 0x000000751600720c */ /* 0x000fe40003f46270 */
[----:B------:R-:W-:Y:S02]  /*5e50*/  FSEL R130, R130, -INF , !P3 ;  /* 0xff80000082827808 */ /* 0x000fe40005800000 */
[----:B------:R-:W-:-:S03]  /*5e60*/  ISETP.GE.AND P3, PT, R22, R123, PT ;  /* 0x0000007b1600720c */ /* 0x000fc60003f66270 */
[----:B------:R3:W-:Y:S08]  /*5e70*/  MUFU.TANH R103, R16 ;  /* 0x0000001000677308 */ /* 0x0007f00000002400 */
[----:B------:R-:W-:Y:S01]  /*5e80*/  MUFU.TANH R29, R29 ;  /* 0x0000001d001d7308 */ /* 0x000fe20000002400 */
[----:B-1----:R-:W-:Y:S01]  /*5e90*/  IADD3 R20, R100, 0x29, RZ ;  /* 0x0000002964147810 */ /* 0x002fe20007ffe0ff */
[----:B--2---:R-:W-:-:S02]  /*5ea0*/  FFMA.FTZ R115, R12, R0, R115 ;  /* 0x000000000c737223 */ /* 0x004fc40000010073 */
[----:B------:R-:W-:-:S03]  /*5eb0*/  FFMA.FTZ R131, R12, R0, R131 ;  /* 0x000000000c837223 */ /* 0x000fc60000010083 */
[----:B------:R-:W-:Y:S01]  /*5ec0*/  FSEL R173, R115, -INF , !P4 ;  /* 0xff80000073ad7808 */ /* 0x000fe20006000000 */
[----:B------:R-:W-:Y:S01]  /*5ed0*/  MUFU.TANH R31, R24 ;  /* 0x00000018001f7308 */ /* 0x000fe20000002400 */
[----:B---3--:R-:W-:Y:S02]  /*5ee0*/  IADD3 R16, R100, 0x28, RZ ;  /* 0x0000002864107810 */ /* 0x008fe40007ffe0ff */
[----:B------:R-:W-:Y:S02]  /*5ef0*/  FSEL R182, R131, -INF , !P5 ;  /* 0xff80000083b67808 */ /* 0x000fe40006800000 */
[C---:B------:R-:W-:Y:S02]  /*5f00*/  ISETP.GE.AND P6, PT, R16.reuse, R123, PT ;  /* 0x0000007b1000720c */ /* 0x040fe40003fc6270 */
[----:B------:R-:W-:Y:S01]  /*5f10*/  ISETP.GE.AND P4, PT, R16, R117, PT ;  /* 0x000000751000720c */ /* 0x000fe20003f86270 */
[----:B------:R-:W1:Y:S01]  /*5f20*/  I2F R10, R22 ;  /* 0x00000016000a7306 */ /* 0x000e620000201400 */
[----:B------:R-:W-:-:S07]  /*5f30*/  ISETP.GE.AND P5, PT, R20, R123, PT ;  /* 0x0000007b1400720c */ /* 0x000fce0003fa6270 */
[----:B------:R-:W2:Y:S08]  /*5f40*/  I2F R14, R16 ;  /* 0x00000010000e7306 */ /* 0x000eb00000201400 */
[----:B------:R-:W3:Y:S01]  /*5f50*/  MUFU.TANH R175, R26 ;  /* 0x0000001a00af7308 */ /* 0x000ee20000002400 */
[----:B-1----:R-:W-:-:S05]  /*5f60*/  FFMA.FTZ R186, R10, R0, R29 ;  /* 0x000000000aba7223 */ /* 0x002fca000001001d */
[----:B------:R-:W-:Y:S02]  /*5f70*/  FSEL R186, R186, -INF , !P2 ;  /* 0xff800000baba7808 */ /* 0x000fe40005000000 */
[----:B------:R-:W1:Y:S01]  /*5f80*/  MUFU.TANH R33, R33 ;  /* 0x0000002100217308 */ /* 0x000e620000002400 */
[----:B--2---:R-:W-:Y:S01]  /*5f90*/  FFMA.FTZ R31, R14, R0, R31 ;  /* 0x000000000e1f7223 */ /* 0x004fe2000001001f */
[----:B------:R-:W-:-:S04]  /*5fa0*/  IADD3 R16, R100, 0x30, RZ ;  /* 0x0000003064107810 */ /* 0x000fc80007ffe0ff */
[----:B------:R-:W-:Y:S02]  /*5fb0*/  FSEL R177, R31, -INF , !P6 ;  /* 0xff8000001fb17808 */ /* 0x000fe40007000000 */
[----:B------:R-:W-:Y:S01]  /*5fc0*/  MUFU.TANH R25, R25 ;  /* 0x0000001900197308 */ /* 0x000fe20000002400 */
[-C--:B---3--:R-:W-:Y:S01]  /*5fd0*/  FFMA.FTZ R175, R14, R0.reuse, R175 ;  /* 0x000000000eaf7223 */ /* 0x088fe200000100af */
[----:B------:R-:W-:Y:S02]  /*5fe0*/  IADD3 R14, R100, 0x31, RZ ;  /* 0x00000031640e7810 */ /* 0x000fe40007ffe0ff */
[C---:B------:R-:W-:Y:S02]  /*5ff0*/  ISETP.GE.AND P2, PT, R16.reuse, R123, PT ;  /* 0x0000007b1000720c */ /* 0x040fe40003f46270 */
[----:B------:R-:W-:Y:S02]  /*6000*/  ISETP.GE.AND P6, PT, R16, R117, PT ;  /* 0x000000751000720c */ /* 0x000fe40003fc6270 */
[----:B------:R-:W-:Y:S01]  /*6010*/  MUFU.TANH R15, R15 ;  /* 0x0000000f000f7308 */ /* 0x000fe20000002400 */
[----:B-1----:R-:W-:Y:S01]  /*6020*/  FFMA.FTZ R33, R10, R0, R33 ;  /* 0x000000000a217223 */ /* 0x002fe20000010021 */
[----:B------:R-:W-:-:S02]  /*6030*/  FSEL R184, R175, -INF , !P4 ;  /* 0xff800000afb87808 */ /* 0x000fc40006000000 */
[----:B------:R-:W-:Y:S02]  /*6040*/  ISETP.GE.AND P4, PT, R14, R123, PT ;  /* 0x0000007b0e00720c */ /* 0x000fe40003f86270 */
[----:B------:R-:W-:Y:S02]  /*6050*/  FSEL R131, R33, -INF , !P3 ;  /* 0xff80000021837808 */ /* 0x000fe40005800000 */
[----:B------:R-:W1:Y:S01]  /*6060*/  I2F R12, R20 ;  /* 0x00000014000c7306 */ /* 0x000e620000201400 */
[----:B------:R-:W-:-:S07]  /*6070*/  ISETP.GE.AND P3, PT, R20, R117, PT ;  /* 0x000000751400720c */ /* 0x000fce0003f66270 */
[----:B------:R-:W2:Y:S08]  /*6080*/  I2F R10, R16 ;  /* 0x00000010000a7306 */ /* 0x000eb00000201400 */
[----:B------:R-:W-:Y:S01]  /*6090*/  MUFU.TANH R11, R11 ;  /* 0x0000000b000b7308 */ /* 0x000fe20000002400 */
[CC--:B-1----:R-:W-:Y:S02]  /*60a0*/  FFMA.FTZ R25, R12.reuse, R0.reuse, R25 ;  /* 0x000000000c197223 */ /* 0x0c2fe40000010019 */
[----:B------:R-:W-:-:S03]  /*60b0*/  FFMA.FTZ R15, R12, R0, R15 ;  /* 0x000000000c0f7223 */ /* 0x000fc6000001000f */
[----:B------:R-:W-:Y:S02]  /*60c0*/  FSEL R175, R25, -INF , !P5 ;  /* 0xff80000019af7808 */ /* 0x000fe40006800000 */
[----:B------:R-:W-:Y:S01]  /*60d0*/  MUFU.TANH R23, R23 ;  /* 0x0000001700177308 */ /* 0x000fe20000002400 */
[----:B------:R-:W-:Y:S01]  /*60e0*/  FSEL R180, R15, -INF , !P3 ;  /* 0xff8000000fb47808 */ /* 0x000fe20005800000 */
[----:B------:R-:W-:Y:S01]  /*60f0*/  FMUL.FTZ R15, R19, c[0x0][0x2ec] ;  /* 0x0000bb00130f7a20 */ /* 0x000fe20000410000 */
[----:B------:R-:W-:Y:S01]  /*6100*/  ISETP.GE.AND P5, PT, R14, R117, PT ;  /* 0x000000750e00720c */ /* 0x000fe20003fa6270 */
[----:B--2---:R-:W-:-:S04]  /*6110*/  FFMA.FTZ R27, R10, R0, R27 ;  /* 0x000000000a1b7223 */ /* 0x004fc8000001001b */
[----:B------:R1:W-:Y:S01]  /*6120*/  MUFU.TANH R29, R18 ;  /* 0x00000012001d7308 */ /* 0x0003e20000002400 */
[----:B------:R-:W-:-:S07]  /*6130*/  FSEL R112, R27, -INF , !P2 ;  /* 0xff8000001b707808 */ /* 0x000fce0005000000 */
[----:B------:R-:W2:Y:S01]  /*6140*/  I2F R16, R14 ;  /* 0x0000000e00107306 */ /* 0x000ea20000201400 */
[----:B-1----:R-:W-:-:S07]  /*6150*/  IADD3 R18, R100, 0x38, RZ ;  /* 0x0000003864127810 */ /* 0x002fce0007ffe0ff */
[----:B------:R-:W1:Y:S01]  /*6160*/  MUFU.TANH R21, R21 ;  /* 0x0000001500157308 */ /* 0x000e620000002400 */
[C---:B------:R-:W-:Y:S02]  /*6170*/  ISETP.GE.AND P2, PT, R18.reuse, R117, PT ;  /* 0x000000751200720c */ /* 0x040fe40003f46270 */
[----:B------:R-:W-:Y:S01]  /*6180*/  ISETP.GE.AND P3, PT, R18, R123, PT ;  /* 0x0000007b1200720c */ /* 0x000fe20003f66270 */
[----:B--2---:R-:W-:-:S04]  /*6190*/  FFMA.FTZ R11, R16, R0, R11 ;  /* 0x00000000100b7223 */ /* 0x004fc8000001000b */
[----:B------:R-:W2:Y:S01]  /*61a0*/  I2F R12, R18 ;  /* 0x00000012000c7306 */ /* 0x000ea20000201400 */
[-C--:B------:R-:W-:Y:S01]  /*61b0*/  FFMA.FTZ R23, R16, R0.reuse, R23 ;  /* 0x0000000010177223 */ /* 0x080fe20000010017 */
[----:B------:R-:W-:Y:S02]  /*61c0*/  IADD3 R16, R100, 0x39, RZ ;  /* 0x0000003964107810 */ /* 0x000fe40007ffe0ff */
[----:B------:R-:W-:Y:S02]  /*61d0*/  FSEL R113, R11, -INF , !P4 ;  /* 0xff8000000b717808 */ /* 0x000fe40006000000 */
[----:B------:R-:W-:Y:S01]  /*61e0*/  FSEL R114, R23, -INF , !P5 ;  /* 0xff80000017727808 */ /* 0x000fe20006800000 */
[----:B-1----:R-:W-:Y:S01]  /*61f0*/  FFMA.FTZ R21, R10, R0, R21 ;  /* 0x000000000a157223 */ /* 0x002fe20000010015 */
[----:B------:R-:W-:Y:S01]  /*6200*/  MUFU.TANH R101, R101 ;  /* 0x0000006500657308 */ /* 0x000fe20000002400 */
[----:B------:R-:W-:Y:S02]  /*6210*/  ISETP.GE.AND P4, PT, R100, R117, PT ;  /* 0x000000756400720c */ /* 0x000fe40003f86270 */
[----:B------:R-:W-:-:S02]  /*6220*/  ISETP.GE.AND P5, PT, R16, R123, PT ;  /* 0x0000007b1000720c */ /* 0x000fc40003fa6270 */
[----:B------:R-:W-:Y:S01]  /*6230*/  FSEL R124, R21, -INF , !P6 ;  /* 0xff800000157c7808 */ /* 0x000fe20007000000 */
[CC--:B--2---:R-:W-:Y:S02]  /*6240*/  FFMA.FTZ R29, R12.reuse, R0.reuse, R29 ;  /* 0x000000000c1d7223 */ /* 0x0c4fe4000001001d */
[----:B------:R-:W-:Y:S01]  /*6250*/  MUFU.TANH R13, R13 ;  /* 0x0000000d000d7308 */ /* 0x000fe20000002400 */
[----:B------:R-:W-:Y:S01]  /*6260*/  FFMA.FTZ R103, R12, R0, R103 ;  /* 0x000000000c677223 */ /* 0x000fe20000010067 */
[----:B------:R-:W-:Y:S01]  /*6270*/  BAR.SYNC.DEFER_BLOCKING 0x0 ;  /* 0x0000000000007b1d */ /* 0x000fe20000010000 */
[----:B------:R-:W-:Y:S02]  /*6280*/  ISETP.GE.AND P6, PT, R100, R123, PT ;  /* 0x0000007b6400720c */ /* 0x000fe40003fc6270 */
[----:B------:R-:W-:Y:S02]  /*6290*/  FSEL R126, R29, -INF , !P2 ;  /* 0xff8000001d7e7808 */ /* 0x000fe40005000000 */
[----:B------:R-:W-:Y:S01]  /*62a0*/  ISETP.GE.AND P2, PT, R116, 0x3, PT ;  /* 0x000000037400780c */ /* 0x000fe20003f46270 */
[----:B------:R-:W-:Y:S01]  /*62b0*/  MUFU.TANH R17, R17 ;  /* 0x0000001100117308 */ /* 0x000fe20000002400 */
[----:B------:R-:W-:-:S02]  /*62c0*/  FSEL R115, R103, -INF , !P3 ;  /* 0xff80000067737808 */ /* 0x000fc40005800000 */
[----:B------:R-:W-:-:S05]  /*62d0*/  ISETP.GE.AND P3, PT, R16, R117, PT ;  /* 0x000000751000720c */ /* 0x000fca0003f66270 */
[----:B------:R-:W1:Y:S08]  /*62e0*/  I2F R14, R100 ;  /* 0x00000064000e7306 */ /* 0x000e700000201400 */
[----:B------:R-:W-:Y:S08]  /*62f0*/  MUFU.TANH R15, R15 ;  /* 0x0000000f000f7308 */ /* 0x000ff00000002400 */
[----:B------:R-:W2:Y:S01]  /*6300*/  I2F R10, R16 ;  /* 0x00000010000a7306 */ /* 0x000ea20000201400 */
[----:B-1----:R-:W-:-:S02]  /*6310*/  FFMA.FTZ R12, R14, R0, R101 ;  /* 0x000000000e0c7223 */ /* 0x002fc40000010065 */
[----:B------:R-:W-:-:S03]  /*6320*/  FFMA.FTZ R13, R14, R0, R13 ;  /* 0x000000000e0d7223 */ /* 0x000fc6000001000d */
[----:B------:R-:W-:Y:S01]  /*6330*/  FSEL R12, R12, -INF , !P6 ;  /* 0xff8000000c0c7808 */ /* 0x000fe20007000000 */
[CC--:B--2---:R-:W-:Y:S02]  /*6340*/  FFMA.FTZ R17, R10.reuse, R0.reuse, R17 ;  /* 0x000000000a117223 */ /* 0x0c4fe40000010011 */
[----:B------:R-:W-:Y:S01]  /*6350*/  FFMA.FTZ R15, R10, R0, R15 ;  /* 0x000000000a0f7223 */ /* 0x000fe2000001000f */
        /* <DEDUP_REMOVED lines=36> */
[----:B------:R1:W-:Y:S03]  /*65a0*/  @P1 STS.128 [R158+0x4800], RZ ;  /* 0x004800ff9e001388 */ /* 0x0003e60000000c00 */
[C---:B------:R-:W-:Y:S01]  /*65b0*/  @!P1 LEA.HI.X R25, R13.reuse, c[0x0][0x16c], R16, 0x1, P3 ;  /* 0x00005b000d199a11 */ /* 0x040fe200018f0c10 */
        /* <DEDUP_REMOVED lines=16> */
[----:B---3--:R-:W-:-:S03]  /*66c0*/  IADD3 R14, P5, R152, R13, RZ ;  /* 0x0000000d980e7210 */ /* 0x008fc60007fbe0ff */
[----:B------:R1:W-:Y:S01]  /*66d0*/  @P0 STS.128 [R158+0x7000], RZ ;  /* 0x007000ff9e000388 */ /* 0x0003e20000000c00 */
[C---:B------:R-:W-:Y:S01]  /*66e0*/  @!P1 LEA R26, P4, R14.reuse, c[0x0][0x168], 0x1 ;  /* 0x00005a000e1a9a11 */ /* 0x040fe200078808ff */
[----:B------:R-:W-:Y:S02]  /*66f0*/  IMAD.X R11, R151, 0x1, R16, P5 ;  /* 0x00000001970b7824 */ /* 0x000fe400028e0610 */
[----:B------:R-:W-:Y:S01]  /*6700*/  @!PT LDS RZ, [RZ] ;  /* 0x00000000fffff984 */ /* 0x000fe20000000800 */
[----:B------:R-:W-:Y:S01]  /*6710*/  @!PT LDS RZ, [RZ] ;  /* 0x00000000fffff984 */ /* 0x000fe20000000800 */
[----:B------:R-:W-:Y:S01]  /*6720*/  @!PT LDS RZ, [RZ] ;  /* 0x00000000fffff984 */ /* 0x000fe20000000800 */
[----:B------:R1:W-:Y:S03]  /*6730*/  @!P0 LDGSTS.E.BYPASS.LTC128B.128 [R158+0x7000], [R20.64+0x80] ;  /* 0x07000080149e8fae */ /* 0x0003e6000b901d46 */
[----:B------:R-:W-:Y:S01]  /*6740*/  @!P1 LEA.HI.X R27, R14, c[0x0][0x16c], R11, 0x1, P4 ;  /* 0x00005b000e1b9a11 */ /* 0x000fe200020f0c0b */
        /* <DEDUP_REMOVED lines=13> */
.L_x_745:
[----:B------:R-:W-:Y:S05]  /*6820*/  BSYNC B0 ;  /* 0x0000000000007941 */ /* 0x000fea0003800000 */
.L_x_744:
[----:B------:R-:W0:Y:S02]  /*6830*/  LDGDEPBAR ;  /* 0x00000000000079af */ /* 0x000e240000000000 */
.L_x_743:
[----:B------:R-:W-:Y:S01]  /*6840*/  FMNMX.FTZ R14, R3, R12, !PT ;  /* 0x0000000c030e7209 */ /* 0x000fe20007810000 */
[----:B------:R-:W-:Y:S01]  /*6850*/  LDSM.16.MT88.4 R32, [R140+0x8000] ;  /* 0x008000008c20783b */ /* 0x000fe20000004200 */
[----:B------:R-:W-:Y:S02]  /*6860*/  FMNMX.FTZ R11, R2, R10, !PT ;  /* 0x0000000a020b7209 */ /* 0x000fe40007810000 */
[----:B------:R-:W-:Y:S01]  /*6870*/  FMNMX.FTZ R14, R9, R14, !PT ;  /* 0x0000000e090e7209 */ /* 0x000fe20007810000 */
[----:B-1----:R-:W-:Y:S01]  /*6880*/  LDSM.16.MT88.4 R24, [R141+0x8000] ;  /* 0x008000008d18783b */ /* 0x002fe20000004200 */
        /* <DEDUP_REMOVED lines=28> */
[----:B--2---:R-:W-:-:S03]  /*6a50*/  FMNMX.FTZ R16, R100, R11, !PT ;  /* 0x0000000b64107209 */ /* 0x004fc60007810000 */
[----:B------:R-:W1:Y:S04]  /*6a60*/  SHFL.BFLY PT, R14, R13, 0x2, 0x1f ;  /* 0x0c401f000d0e7f89 */ /* 0x000e6800000e0000 */
[----:B------:R-:W2:Y:S01]  /*6a70*/  SHFL.BFLY PT, R11, R16, 0x2, 0x1f ;  /* 0x0c401f00100b7f89 */ /* 0x000ea200000e0000 */
[----:B-1----:R-:W-:Y:S02]  /*6a80*/  FMNMX.FTZ R14, R13, R14, !PT ;  /* 0x0000000e0d0e7209 */ /* 0x002fe40007810000 */
[----:B--2---:R-:W-:-:S03]  /*6a90*/  FMNMX.FTZ R11, R16, R11, !PT ;  /* 0x0000000b100b7209 */ /* 0x004fc60007810000 */
[----:B------:R-:W1:Y:S04]  /*6aa0*/  SHFL.BFLY PT, R105, R14, 0x1, 0x1f ;  /* 0x0c201f000e697f89 */ /* 0x000e6800000e0000 */
[----:B------:R-:W2:Y:S04]  /*6ab0*/  SHFL.BFLY PT, R104, R11, 0x1, 0x1f ;  /* 0x0c201f000b687f89 */ /* 0x000ea800000e0000 */
        /* <DEDUP_REMOVED lines=24> */
[----:B------:R-:W-:Y:S01]  /*6c40*/  LDSM.16.MT88.4 R8, [R144+0x8000] ;  /* 0x008000009008783b */ /* 0x000fe20000004200 */
[----:B------:R-:W-:-:S02]  /*6c50*/  FFMA.FTZ R2, R4, c[0x0][0x23c], -R103 ;  /* 0x00008f0004027a23 */ /* 0x000fc40000010867 */
[--C-:B------:R-:W-:Y:S01]  /*6c60*/  FFMA.FTZ R172, R127, c[0x0][0x23c], -R128.reuse ;  /* 0x00008f007fac7a23 */ /* 0x100fe20000010880 */
[----:B------:R-:W2:Y:S01]  /*6c70*/  MUFU.EX2 R110, R110 ;  /* 0x0000006e006e7308 */ /* 0x000ea20000000800 */
[--C-:B------:R-:W-:Y:S02]  /*6c80*/  FFMA.FTZ R178, R179, c[0x0][0x23c], -R128.reuse ;  /* 0x00008f00b3b27a23 */ /* 0x100fe40000010880 */
[--C-:B------:R-:W-:Y:S02]  /*6c90*/  FFMA.FTZ R129, R129, c[0x0][0x23c], -R128.reuse ;  /* 0x00008f0081817a23 */ /* 0x100fe40000010880 */
[----:B------:R-:W-:Y:S02]  /*6ca0*/  FFMA.FTZ R125, R125, c[0x0][0x23c], -R128 ;  /* 0x00008f007d7d7a23 */ /* 0x000fe40000010880 */
[----:B------:R-:W-:Y:S01]  /*6cb0*/  FFMA.FTZ R174, R174, c[0x0][0x23c], -R103 ;  /* 0x00008f00aeae7a23 */ /* 0x000fe20000010867 */
[----:B------:R-:W3:Y:S01]  /*6cc0*/  MUFU.EX2 R102, R102 ;  /* 0x0000006600667308 */ /* 0x000ee20000000800 */
[----:B-1----:R-:W-:-:S02]  /*6cd0*/  FMUL.FTZ R28, R72, R111 ;  /* 0x0000006f481c7220 */ /* 0x002fc40000410000 */
[-C--:B------:R-:W-:Y:S02]  /*6ce0*/  FMUL.FTZ R29, R73, R111.reuse ;  /* 0x0000006f491d7220 */ /* 0x080fe40000410000 */
[-C--:B------:R-:W-:Y:S02]  /*6cf0*/  FMUL.FTZ R4, R96, R111.reuse ;  /* 0x0000006f60047220 */ /* 0x080fe40000410000 */
[----:B------:R-:W-:Y:S01]  /*6d00*/  FMUL.FTZ R5, R97, R111 ;  /* 0x0000006f61057220 */ /* 0x000fe20000410000 */
[----:B------:R-:W-:Y:S01]  /*6d10*/  MUFU.EX2 R107, R107 ;  /* 0x0000006b006b7308 */ /* 0x000fe20000000800 */
[-C--:B--2---:R-:W-:Y:S02]  /*6d20*/  FMUL.FTZ R30, R74, R110.reuse ;  /* 0x0000006e4a1e7220 */ /* 0x084fe40000410000 */
[-C--:B------:R-:W-:Y:S02]  /*6d30*/  FMUL.FTZ R31, R75, R110.reuse ;  /* 0x0000006e4b1f7220 */ /* 0x080fe40000410000 */
[----:B------:R-:W1:Y:S01]  /*6d40*/  LDSM.16.MT88.4 R72, [R144+0xa000] ;  /* 0x00a000009048783b */ /* 0x000e620000004200 */
[----:B------:R-:W-:-:S02]  /*6d50*/  FMUL.FTZ R6, R98, R110 ;  /* 0x0000006e62067220 */ /* 0x000fc40000410000 */
[----:B------:R-:W2:Y:S01]  /*6d60*/  MUFU.EX2 R106, R106 ;  /* 0x0000006a006a7308 */ /* 0x000ea20000000800 */
[-C--:B------:R-:W-:Y:S01]  /*6d70*/  FMUL.FTZ R7, R99, R110.reuse ;  /* 0x0000006e63077220 */ /* 0x080fe20000410000 */
[----:B---3--:R-:W-:Y:S01]  /*6d80*/  F2FP.PACK_AB R96, R102, R109 ;  /* 0x0000006d6660723e */ /* 0x008fe200000000ff */
[-C--:B------:R-:W-:Y:S02]  /*6d90*/  FMUL.FTZ R68, R68, R111.reuse ;  /* 0x0000006f44447220 */ /* 0x080fe40000410000 */
[-C--:B------:R-:W-:Y:S02]  /*6da0*/  FMUL.FTZ R69, R69, R111.reuse ;  /* 0x0000006f45457220 */ /* 0x080fe40000410000 */
[-C--:B------:R-:W-:Y:S01]  /*6db0*/  FMUL.FTZ R70, R70, R110.reuse ;  /* 0x0000006e46467220 */ /* 0x080fe20000410000 */
[----:B------:R-:W-:Y:S01]  /*6dc0*/  MUFU.EX2 R101, R101 ;  /* 0x0000006500657308 */ /* 0x000fe20000000800 */
[----:B------:R-:W-:Y:S02]  /*6dd0*/  FMUL.FTZ R71, R71, R110 ;  /* 0x0000006e47477220 */ /* 0x000fe40000410000 */
[----:B------:R-:W-:-:S02]  /*6de0*/  FMUL.FTZ R36, R36, R111 ;  /* 0x0000006f24247220 */ /* 0x000fc40000410000 */
[----:B------:R-:W-:Y:S02]  /*6df0*/  FMUL.FTZ R37, R37, R111 ;  /* 0x0000006f25257220 */ /* 0x000fe40000410000 */
[-C--:B------:R-:W-:Y:S01]  /*6e00*/  FMUL.FTZ R38, R38, R110.reuse ;  /* 0x0000006e26267220 */ /* 0x080fe20000410000 */
[----:B------:R-:W3:Y:S01]  /*6e10*/  MUFU.EX2 R108, R108 ;  /* 0x0000006c006c7308 */ /* 0x000ee20000000800 */
[----:B--2---:R-:W-:Y:S01]  /*6e20*/  F2FP.PACK_AB R98, R106, R107 ;  /* 0x0000006b6a62723e */ /* 0x004fe200000000ff */
[-C--:B------:R-:W-:Y:S02]  /*6e30*/  FMUL.FTZ R39, R39, R110.reuse ;  /* 0x0000006e27277220 */ /* 0x080fe40000410000 */
[-C--:B------:R-:W-:Y:S02]  /*6e40*/  FMUL.FTZ R40, R40, R111.reuse ;  /* 0x0000006f28287220 */ /* 0x080fe40000410000 */
[----:B------:R-:W-:Y:S02]  /*6e50*/  FMUL.FTZ R41, R41, R111 ;  /* 0x0000006f29297220 */ /* 0x000fe40000410000 */
[----:B------:R-:W-:Y:S01]  /*6e60*/  MUFU.EX2 R3, R3 ;  /* 0x0000000300037308 */ /* 0x000fe20000000800 */
[----:B------:R-:W-:-:S02]  /*6e70*/  FMUL.FTZ R42, R42, R110 ;  /* 0x0000006e2a2a7220 */ /* 0x000fc40000410000 */
[-C--:B------:R-:W-:Y:S02]  /*6e80*/  FMUL.FTZ R43, R43, R110.reuse ;  /* 0x0000006e2b2b7220 */ /* 0x080fe40000410000 */
[-C--:B------:R-:W-:Y:S02]  /*6e90*/  FMUL.FTZ R44, R44, R111.reuse ;  /* 0x0000006f2c2c7220 */ /* 0x080fe40000410000 */
[----:B------:R-:W-:Y:S01]  /*6ea0*/  FMUL.FTZ R45, R45, R111 ;  /* 0x0000006f2d2d7220 */ /* 0x000fe20000410000 */
[----:B------:R-:W2:Y:S01]  /*6eb0*/  MUFU.EX2 R2, R2 ;  /* 0x0000000200027308 */ /* 0x000ea20000000800 */
[----:B---3--:R-:W-:Y:S01]  /*6ec0*/  F2FP.PACK_AB R97, R108, R101 ;  /* 0x000000656c61723e */ /* 0x008fe200000000ff */
[-C--:B------:R-:W-:Y:S02]  /*6ed0*/  FMUL.FTZ R46, R46, R110.reuse ;  /* 0x0000006e2e2e7220 */ /* 0x080fe40000410000 */
[----:B------:R-:W-:Y:S02]  /*6ee0*/  FMUL.FTZ R47, R47, R110 ;  /* 0x0000006e2f2f7220 */ /* 0x000fe40000410000 */
[----:B------:R-:W-:-:S02]  /*6ef0*/  FMUL.FTZ R48, R48, R111 ;  /* 0x0000006f30307220 */ /* 0x000fc40000410000 */
[-C--:B------:R-:W-:Y:S01]  /*6f00*/  FMUL.FTZ R49, R49, R111.reuse ;  /* 0x0000006f31317220 */ /* 0x080fe20000410000 */
[----:B------:R-:W-:Y:S01]  /*6f10*/  MUFU.EX2 R178, R178 ;  /* 0x000000b200b27308 */ /* 0x000fe20000000800 */
[-C--:B------:R-:W-:Y:S02]  /*6f20*/  FMUL.FTZ R50, R50, R110.reuse ;  /* 0x0000006e32327220 */ /* 0x080fe40000410000 */
[-C--:B------:R-:W-:Y:S02]  /*6f30*/  FMUL.FTZ R51, R51, R110.reuse ;  /* 0x0000006e33337220 */ /* 0x080fe40000410000 */
[----:B------:R-:W-:Y:S01]  /*6f40*/  FMUL.FTZ R20, R80, R111 ;  /* 0x0000006f50147220 */ /* 0x000fe20000410000 */
[----:B--2---:R-:W-:Y:S01]  /*6f50*/  F2FP.PACK_AB R99, R2, R3 ;  /* 0x000000030263723e */ /* 0x004fe200000000ff */
[----:B------:R-:W-:Y:S01]  /*6f60*/  FMUL.FTZ R21, R81, R111 ;  /* 0x0000006f51157220 */ /* 0x000fe20000410000 */
[----:B------:R-:W2:Y:S01]  /*6f70*/  MUFU.EX2 R129, R129 ;  /* 0x0000008100817308 */ /* 0x000ea20000000800 */
        /* <DEDUP_REMOVED lines=14> */
[C---:B-1----:R-:W-:Y:S01]  /*7060*/  HMMA.16816.F32 R36, R96.reuse, R72, R36 ;  /* 0x000000486024723c */ /* 0x042fe20000001824 */
[-C--:B------:R-:W-:Y:S02]  /*7070*/  FMUL.FTZ R55, R55, R110.reuse ;  /* 0x0000006e37377220 */ /* 0x080fe40000410000 */
[-C--:B------:R-:W-:Y:S02]  /*7080*/  FMUL.FTZ R56, R56, R111.reuse ;  /* 0x0000006f38387220 */ /* 0x080fe40000410000 */
[----:B------:R-:W-:Y:S01]  /*7090*/  FMUL.FTZ R57, R57, R111 ;  /* 0x0000006f39397220 */ /* 0x000fe20000410000 */
[----:B------:R-:W-:Y:S01]  /*70a0*/  MUFU.EX2 R174, R174 ;  /* 0x000000ae00ae7308 */ /* 0x000fe20000000800 */
[-C--:B------:R-:W-:Y:S01]  /*70b0*/  FMUL.FTZ R58, R58, R110.reuse ;  /* 0x0000006e3a3a7220 */ /* 0x080fe20000410000 */
[----:B------:R-:W-:Y:S01]  /*70c0*/  HMMA.16816.F32 R40, R96, R74, R40 ;  /* 0x0000004a6028723c */ /* 0x000fe20000001828 */
[----:B------:R-:W1:Y:S01]  /*70d0*/  LDSM.16.MT88.4 R72, [R141+0xa000] ;  /* 0x00a000008d48783b */ /* 0x000e620000004200 */
[----:B------:R-:W-:-:S02]  /*70e0*/  FMUL.FTZ R59, R59, R110 ;  /* 0x0000006e3b3b7220 */ /* 0x000fc40000410000 */
[-C--:B------:R-:W-:Y:S02]  /*70f0*/  FMUL.FTZ R12, R88, R111.reuse ;  /* 0x0000006f580c7220 */ /* 0x080fe40000410000 */
[-C--:B------:R-:W-:Y:S02]  /*7100*/  FMUL.FTZ R13, R89, R111.reuse ;  /* 0x0000006f590d7220 */ /* 0x080fe40000410000 */
[C---:B------:R-:W-:Y:S01]  /*7110*/  HMMA.16816.F32 R20, R96.reuse, R24, R20 ;  /* 0x000000186014723c */ /* 0x040fe20000001814 */
[-C--:B------:R-:W-:Y:S02]  /*7120*/  FMUL.FTZ R14, R90, R110.reuse ;  /* 0x0000006e5a0e7220 */ /* 0x080fe40000410000 */
[-C--:B------:R-:W-:Y:S02]  /*7130*/  FMUL.FTZ R15, R91, R110.reuse ;  /* 0x0000006e5b0f7220 */ /* 0x080fe40000410000 */
[-C--:B------:R-:W-:Y:S02]  /*7140*/  FMUL.FTZ R92, R92, R111.reuse ;  /* 0x0000006f5c5c7220 */ /* 0x080fe40000410000 */
[----:B------:R-:W-:Y:S01]  /*7150*/  FMUL.FTZ R93, R93, R111 ;  /* 0x0000006f5d5d7220 */ /* 0x000fe20000410000 */
[----:B------:R-:W-:Y:S01]  /*7160*/  HMMA.16816.F32 R24, R96, R26, R76 ;  /* 0x0000001a6018723c */ /* 0x000fe2000000184c */
[----:B------:R-:W-:Y:S01]  /*7170*/  LDSM.16.MT88.4 R76, [R144+0x8800] ;  /* 0x00880000904c783b */ /* 0x000fe20000004200 */
[----:B------:R-:W-:-:S02]  /*7180*/  FMUL.FTZ R94, R94, R110 ;  /* 0x0000006e5e5e7220 */ /* 0x000fc40000410000 */
[-C--:B------:R-:W-:Y:S02]  /*7190*/  FMUL.FTZ R95, R95, R110.reuse ;  /* 0x0000006e5f5f7220 */ /* 0x080fe40000410000 */
[-C--:B------:R-:W-:Y:S02]  /*71a0*/  FMUL.FTZ R84, R84, R111.reuse ;  /* 0x0000006f54547220 */ /* 0x080fe40000410000 */
[----:B------:R-:W-:Y:S01]  /*71b0*/  FMUL.FTZ R85, R85, R111 ;  /* 0x0000006f55557220 */ /* 0x000fe20000410000 */
[----:B---3--:R-:W-:Y:S01]  /*71c0*/  HMMA.16816.F32 R44, R96, R68, R44 ;  /* 0x00000044602c723c */ /* 0x008fe2000000182c */
[-C--:B------:R-:W-:Y:S02]  /*71d0*/  FMUL.FTZ R86, R86, R110.reuse ;  /* 0x0000006e56567220 */ /* 0x080fe40000410000 */
[----:B------:R-:W-:Y:S02]  /*71e0*/  FMUL.FTZ R87, R87, R110 ;  /* 0x0000006e57577220 */ /* 0x000fe40000410000 */
[----:B------:R-:W-:-:S02]  /*71f0*/  FFMA.FTZ R127, R190, c[0x0][0x23c], -R103 ;  /* 0x00008f00be7f7a23 */ /* 0x000fc40000010867 */
[--C-:B------:R-:W-:Y:S01]  /*7200*/  FFMA.FTZ R130, R130, c[0x0][0x23c], -R103.reuse ;  /* 0x00008f0082827a23 */ /* 0x100fe20000010867 */
[C---:B------:R-:W-:Y:S01]  /*7210*/  HMMA.16816.F32 R48, R96.reuse, R70, R48 ;  /* 0x000000466030723c */ /* 0x040fe20000001830 */
[----:B------:R-:W3:Y:S01]  /*7220*/  LDSM.16.MT88.4 R68, [R140+0xa000] ;  /* 0x00a000008c44783b */ /* 0x000ee20000004200 */
[----:B------:R-:W-:Y:S01]  /*7230*/  FFMA.FTZ R123, R188, c[0x0][0x23c], -R103 ;  /* 0x00008f00bc7b7a23 */ /* 0x000fe20000010867 */
[----:B------:R-:W4:Y:S01]  /*7240*/  MUFU.EX2 R127, R127 ;  /* 0x0000007f007f7308 */ /* 0x000f220000000800 */
[-C--:B------:R-:W-:Y:S02]  /*7250*/  FMUL.FTZ R60, R60, R111.reuse ;  /* 0x0000006f3c3c7220 */ /* 0x080fe40000410000 */
[----:B------:R-:W-:Y:S02]  /*7260*/  FMUL.FTZ R61, R61, R111 ;  /* 0x0000006f3d3d7220 */ /* 0x000fe40000410000 */
[----:B-1----:R-:W-:Y:S01]  /*7270*/  HMMA.16816.F32 R52, R96, R72, R52 ;  /* 0x000000486034723c */ /* 0x002fe20000001834 */
[----:B------:R-:W-:-:S02]  /*7280*/  FMUL.FTZ R62, R62, R110 ;  /* 0x0000006e3e3e7220 */ /* 0x000fc40000410000 */
[----:B------:R-:W-:Y:S01]  /*7290*/  MUFU.EX2 R130, R130 ;  /* 0x0000008200827308 */ /* 0x000fe20000000800 */
[-C--:B------:R-:W-:Y:S02]  /*72a0*/  FMUL.FTZ R63, R63, R110.reuse ;  /* 0x0000006e3f3f7220 */ /* 0x080fe40000410000 */
[-C--:B------:R-:W-:Y:S02]  /*72b0*/  FMUL.FTZ R64, R64, R111.reuse ;  /* 0x0000006f40407220 */ /* 0x080fe40000410000 */
[----:B------:R-:W-:Y:S01]  /*72c0*/  HMMA.16816.F32 R56, R96, R74, R56 ;  /* 0x0000004a6038723c */ /* 0x000fe20000001838 */
[----:B------:R-:W1:Y:S01]  /*72d0*/  LDSM.16.MT88.4 R72, [R142+0x8800] ;  /* 0x008800008e48783b */ /* 0x000e620000004200 */
[----:B------:R-:W-:Y:S01]  /*72e0*/  FMUL.FTZ R65, R65, R111 ;  /* 0x0000006f41417220 */ /* 0x000fe20000410000 */
[----:B------:R-:W5:Y:S01]  /*72f0*/  MUFU.EX2 R123, R123 ;  /* 0x0000007b007b7308 */ /* 0x000f620000000800 */
[-C--:B------:R-:W-:Y:S02]  /*7300*/  FMUL.FTZ R66, R66, R110.reuse ;  /* 0x0000006e42427220 */ /* 0x080fe40000410000 */
[----:B------:R-:W-:-:S02]  /*7310*/  FMUL.FTZ R67, R67, R110 ;  /* 0x0000006e43437220 */ /* 0x000fc40000410000 */
        /* <DEDUP_REMOVED lines=18> */
[--C-:B------:R-:W-:Y:S01]  /*7440*/  FFMA.FTZ R115, R124, c[0x0][0x23c], -R103.reuse ;  /* 0x00008f007c737a23 */ /* 0x100fe20000010867 */
[----:B------:R-:W-:Y:S01]  /*7450*/  MUFU.EX2 R131, R131 ;  /* 0x0000008300837308 */ /* 0x000fe20000000800 */
[----:B------:R-:W-:Y:S01]  /*7460*/  FFMA.FTZ R113, R117, c[0x0][0x23c], -R128 ;  /* 0x00008f0075717a23 */ /* 0x000fe20000010880 */
        /* <DEDUP_REMOVED lines=8> */
[----:B--2---:R-:W-:Y:S01]  /*74f0*/  F2FP.PACK_AB R68, R129, R178 ;  /* 0x000000b28144723e */ /* 0x004fe200000000ff */
        /* <DEDUP_REMOVED lines=8> */
[----:B------:R-:W-:Y:S06]  /*7580*/  MUFU.EX2 R182, R182 ;  /* 0x000000b600b67308 */ /* 0x000fec0000000800 */
[C---:B------:R-:W-:Y:S02]  /*7590*/  HMMA.16816.F32 R4, R68.reuse, R76, R4 ;  /* 0x0000004c4404723c */ /* 0x040fe40000001804 */
[----:B------:R-:W-:Y:S06]  /*75a0*/  MUFU.EX2 R175, R175 ;  /* 0x000000af00af7308 */ /* 0x000fec0000000800 */
[C---:B------:R-:W-:Y:S01]  /*75b0*/  HMMA.16816.F32 R8, R68.reuse, R78, R8 ;  /* 0x0000004e4408723c */ /* 0x040fe20000001808 */
[----:B------:R-:W2:Y:S01]  /*75c0*/  LDSM.16.MT88.4 R76, [R141+0x8800] ;  /* 0x008800008d4c783b */ /* 0x000ea20000004200 */
[----:B------:R-:W-:Y:S06]  /*75d0*/  MUFU.EX2 R180, R180 ;  /* 0x000000b400b47308 */ /* 0x000fec0000000800 */
[C---:B-1----:R-:W-:Y:S02]  /*75e0*/  HMMA.16816.F32 R12, R68.reuse, R72, R12 ;  /* 0x00000048440c723c */ /* 0x042fe4000000180c */
[----:B------:R-:W-:Y:S06]  /*75f0*/  MUFU.EX2 R179, R179 ;  /* 0x000000b300b37308 */ /* 0x000fec0000000800 */
[C---:B------:R-:W-:Y:S01]  /*7600*/  HMMA.16816.F32 R16, R68.reuse, R74, R16 ;  /* 0x0000004a4410723c */ /* 0x040fe20000001810 */
[----:B------:R-:W1:Y:S01]  /*7610*/  LDSM.16.MT88.4 R72, [R140+0x8800] ;  /* 0x008800008c48783b */ /* 0x000e620000004200 */
[----:B------:R-:W3:Y:S08]  /*7620*/  MUFU.EX2 R184, R184 ;  /* 0x000000b800b87308 */ /* 0x000ef00000000800 */
[----:B------:R-:W-:Y:S08]  /*7630*/  MUFU.EX2 R112, R112 ;  /* 0x0000007000707308 */ /* 0x000ff00000000800 */
[----:B------:R-:W4:Y:S01]  /*7640*/  MUFU.EX2 R113, R113 ;  /* 0x0000007100717308 */ /* 0x000f220000000800 */
[----:B---3--:R-:W-:Y:S01]  /*7650*/  F2FP.PACK_AB R100, R184, R179 ;  /* 0x000000b3b864723e */ /* 0x008fe200000000ff */
[C---:B--2---:R-:W-:Y:S06]  /*7660*/  HMMA.16816.F32 R20, R68.reuse, R76, R20 ;  /* 0x0000004c4414723c */ /* 0x044fec0000001814 */
[----:B------:R-:W-:Y:S02]  /*7670*/  MUFU.EX2 R115, R115 ;  /* 0x0000007300737308 */ /* 0x000fe40000000800 */
[C---:B------:R-:W-:Y:S01]  /*7680*/  HMMA.16816.F32 R24, R68.reuse, R78, R24 ;  /* 0x0000004e4418723c */ /* 0x040fe20000001818 */
[----:B------:R-:W2:Y:S05]  /*7690*/  LDSM.16.MT88.4 R76, [R144+0xa800] ;  /* 0x00a80000904c783b */ /* 0x000eaa0000004200 */
[----:B------:R-:W3:Y:S01]  /*76a0*/  MUFU.EX2 R124, R124 ;  /* 0x0000007c007c7308 */ /* 0x000ee20000000800 */
[----:B----4-:R-:W-:Y:S01]  /*76b0*/  F2FP.PACK_AB R102, R113, R112 ;  /* 0x000000707166723e */ /* 0x010fe200000000ff */
[C---:B-1----:R-:W-:Y:S06]  /*76c0*/  HMMA.16816.F32 R28, R68.reuse, R72, R28 ;  /* 0x00000048441c723c */ /* 0x042fec000000181c */
[----:B------:R-:W-:Y:S02]  /*76d0*/  MUFU.EX2 R114, R114 ;  /* 0x0000007200727308 */ /* 0x000fe40000000800 */
[----:B------:R-:W-:Y:S01]  /*76e0*/  HMMA.16816.F32 R32, R68, R74, R32 ;  /* 0x0000004a4420723c */ /* 0x000fe20000001820 */
[----:B------:R-:W1:Y:S05]  /*76f0*/  LDSM.16.MT88.4 R72, [R142+0xa800] ;  /* 0x00a800008e48783b */ /* 0x000e6a0000004200 */
[----:B------:R-:W4:Y:S01]  /*7700*/  MUFU.EX2 R117, R117 ;  /* 0x0000007500757308 */ /* 0x000f220000000800 */
[----:B---3--:R-:W-:-:S02]  /*7710*/  F2FP.PACK_AB R101, R124, R115 ;  /* 0x000000737c65723e */ /* 0x008fc400000000ff */
[----:B----4-:R-:W-:Y:S01]  /*7720*/  F2FP.PACK_AB R103, R117, R114 ;  /* 0x000000727567723e */ /* 0x010fe200000000ff */
        /* <DEDUP_REMOVED lines=12> */
[----:B------:R-:W-:-:S02]  /*77f0*/  F2FP.PACK_AB R68, R190, R173 ;  /* 0x000000adbe44723e */ /* 0x000fc400000000ff */
[----:B------:R-:W-:Y:S02]  /*7800*/  F2FP.PACK_AB R69, R182, R177 ;  /* 0x000000b1b645723e */ /* 0x000fe400000000ff */
[----:B------:R-:W-:Y:S02]  /*7810*/  F2FP.PACK_AB R70, R188, R131 ;  /* 0x00000083bc46723e */ /* 0x000fe400000000ff */
[----:B------:R-:W-:-:S07]  /*7820*/  F2FP.PACK_AB R71, R180, R175 ;  /* 0x000000afb447723e */ /* 0x000fce00000000ff */
[C---:B--2---:R-:W-:Y:S08]  /*7830*/  HMMA.16816.F32 R4, R68.reuse, R76, R4 ;  /* 0x0000004c4404723c */ /* 0x044ff00000001804 */
[C---:B------:R-:W-:Y:S01]  /*7840*/  HMMA.16816.F32 R8, R68.reuse, R78, R8 ;  /* 0x0000004e4408723c */ /* 0x040fe20000001808 */
[----:B------:R-:W2:Y:S07]  /*7850*/  LDSM.16.MT88.4 R76, [R141+0x9000] ;  /* 0x009000008d4c783b */ /* 0x000eae0000004200 */
[C---:B-1----:R-:W-:Y:S08]  /*7860*/  HMMA.16816.F32 R12, R68.reuse, R72, R12 ;  /* 0x00000048440c723c */ /* 0x042ff0000000180c */
[----:B------:R-:W-:Y:S01]  /*7870*/  HMMA.16816.F32 R16, R68, R74, R16 ;  /* 0x0000004a4410723c */ /* 0x000fe20000001810 */
[----:B------:R-:W1:Y:S07]  /*7880*/  LDSM.16.MT88.4 R72, [R140+0x9000] ;  /* 0x009000008c48783b */ /* 0x000e6e0000004200 */
[C---:B------:R-:W-:Y:S01]  /*7890*/  HMMA.16816.F32 R96, R100.reuse, R92, R4 ;  /* 0x0000005c6460723c */ /* 0x040fe20000001804 */
[----:B------:R-:W-:Y:S07]  /*78a0*/  LDSM.16.MT88.4 R4, [R142+0xb800] ;  /* 0x00b800008e04783b */ /* 0x000fee0000004200 */
[C---:B------:R-:W-:Y:S01]  /*78b0*/  HMMA.16816.F32 R92, R100.reuse, R94, R8 ;  /* 0x0000005e645c723c */ /* 0x040fe20000001808 */
[----:B------:R-:W-:Y:S07]  /*78c0*/  LDSM.16.MT88.4 R8, [R144+0xb800] ;  /* 0x00b800009008783b */ /* 0x000fee0000004200 */
[----:B------:R-:W-:Y:S01]  /*78d0*/  HMMA.16816.F32 R88, R100, R84, R12 ;  /* 0x000000546458723c */ /* 0x000fe2000000180c */
[----:B------:R-:W-:Y:S07]  /*78e0*/  LDSM.16.MT88.4 R12, [R141+0xb800] ;  /* 0x00b800008d0c783b */ /* 0x000fee0000004200 */
[C---:B--2---:R-:W-:Y:S08]  /*78f0*/  HMMA.16816.F32 R20, R68.reuse, R76, R20 ;  /* 0x0000004c4414723c */ /* 0x044ff00000001814 */
[C---:B------:R-:W-:Y:S01]  /*7900*/  HMMA.16816.F32 R24, R68.reuse, R78, R24 ;  /* 0x0000004e4418723c */ /* 0x040fe20000001818 */
[----:B------:R-:W2:Y:S07]  /*7910*/  LDSM.16.MT88.4 R76, [R144+0xb000] ;  /* 0x00b00000904c783b */ /* 0x000eae0000004200 */
[C---:B-1----:R-:W-:Y:S08]  /*7920*/  HMMA.16816.F32 R28, R68.reuse, R72, R28 ;  /* 0x00000048441c723c */ /* 0x042ff0000000181c */
[----:B------:R-:W-:Y:S01]  /*7930*/  HMMA.16816.F32 R32, R68, R74, R32 ;  /* 0x0000004a4420723c */ /* 0x000fe20000001820 */
[----:B------:R-:W1:Y:S07]  /*7940*/  LDSM.16.MT88.4 R72, [R142+0xb000] ;  /* 0x00b000008e48783b */ /* 0x000e6e0000004200 */
[----:B------:R-:W-:Y:S08]  /*7950*/  HMMA.16816.F32 R84, R100, R86, R16 ;  /* 0x000000566454723c */ /* 0x000ff00000001810 */
[C---:B--2---:R-:W-:Y:S08]  /*7960*/  HMMA.16816.F32 R36, R68.reuse, R76, R36 ;  /* 0x0000004c4424723c */ /* 0x044ff00000001824 */
[C---:B------:R-:W-:Y:S01]  /*7970*/  HMMA.16816.F32 R40, R68.reuse, R78, R40 ;  /* 0x0000004e4428723c */ /* 0x040fe20000001828 */
[----:B------:R-:W2:Y:S07]  /*7980*/  LDSM.16.MT88.4 R76, [R141+0xb000] ;  /* 0x00b000008d4c783b */ /* 0x000eae0000004200 */
[C---:B-1----:R-:W-:Y:S08]  /*7990*/  HMMA.16816.F32 R44, R68.reuse, R72, R44 ;  /* 0x00000048442c723c */ /* 0x042ff0000000182c */
[----:B------:R-:W-:Y:S01]  /*79a0*/  HMMA.16816.F32 R48, R68, R74, R48 ;  /* 0x0000004a4430723c */ /* 0x000fe20000001830 */
[----:B------:R-:W1:Y:S07]  /*79b0*/  LDSM.16.MT88.4 R72, [R140+0xb000] ;  /* 0x00b000008c48783b */ /* 0x000e6e0000004200 */
[C---:B------:R-:W-:Y:S08]  /*79c0*/  HMMA.16816.F32 R36, R100.reuse, R8, R36 ;  /* 0x000000086424723c */ /* 0x040ff00000001824 */
[C---:B------:R-:W-:Y:S07]  /*79d0*/  HMMA.16816.F32 R44, R100.reuse, R4, R44 ;  /* 0x00000004642c723c */ /* 0x040fee000000182c */
[----:B------:R-:W-:Y:S01]  /*79e0*/  FADD.FTZ R5, R3, R108 ;  /* 0x0000006c03057221 */ /* 0x000fe20000010000 */
[----:B------:R-:W-:Y:S01]  /*79f0*/  HMMA.16816.F32 R40, R100, R10, R40 ;  /* 0x0000000a6428723c */ /* 0x000fe20000001828 */
[----:B------:R-:W-:Y:S01]  /*7a00*/  FADD.FTZ R3, R106, R107 ;  /* 0x0000006b6a037221 */ /* 0x000fe20000010000 */
[----:B------:R-:W-:Y:S01]  /*7a10*/  LDSM.16.MT88.4 R8, [R140+0xb800] ;  /* 0x00b800008c08783b */ /* 0x000fe20000004200 */
[----:B------:R-:W-:-:S02]  /*7a20*/  FADD.FTZ R5, R2, R5 ;  /* 0x0000000502057221 */ /* 0x000fc40000010000 */
[----:B------:R-:W-:Y:S01]  /*7a30*/  FADD.FTZ R178, R178, R3 ;  /* 0x00000003b2b27221 */ /* 0x000fe20000010000 */
[-C--:B------:R-:W-:Y:S01]  /*7a40*/  MOV R3, R105.reuse ;  /* 0x0000006900037202 */ /* 0x080fe20000000f00 */
[----:B------:R-:W-:Y:S01]  /*7a50*/  FADD.FTZ R174, R174, R5 ;  /* 0x00000005aeae7221 */ /* 0x000fe20000010000 */
[C---:B--2---:R-:W-:Y:S01]  /*7a60*/  HMMA.16816.F32 R52, R68.reuse, R76, R52 ;  /* 0x0000004c4434723c */ /* 0x044fe20000001834 */
[----:B------:R-:W-:Y:S01]  /*7a70*/  FADD.FTZ R129, R129, R178 ;  /* 0x000000b281817221 */ /* 0x000fe20000010000 */
[----:B------:R-:W-:Y:S01]  /*7a80*/  @P2 MOV R3, R105 ;  /* 0x0000006900032202 */ /* 0x000fe20000000f00 */
[----:B------:R-:W-:Y:S02]  /*7a90*/  FADD.FTZ R127, R127, R174 ;  /* 0x000000ae7f7f7221 */ /* 0x000fe40000010000 */
[----:B------:R-:W-:Y:S01]  /*7aa0*/  FADD.FTZ R2, R172, R129 ;  /* 0x00000081ac027221 */ /* 0x000fe20000010000 */
[----:B------:R-:W-:Y:S01]  /*7ab0*/  @P2 IADD3 R172, R116, -0x3, RZ ;  /* 0xfffffffd74ac2810 */ /* 0x000fe20007ffe0ff */
[----:B------:R-:W-:Y:S01]  /*7ac0*/  FADD.FTZ R4, R130, R127 ;  /* 0x0000007f82047221 */ /* 0x000fe20000010000 */
[----:B------:R-:W-:Y:S01]  /*7ad0*/  HMMA.16816.F32 R56, R68, R78, R56 ;  /* 0x0000004e4438723c */ /* 0x000fe20000001838 */
[----:B------:R-:W2:Y:S01]  /*7ae0*/  LDSM.16.MT88.4 R76, [R141+0x9800] ;  /* 0x009800008d4c783b */ /* 0x000ea20000004200 */
[----:B------:R-:W-:-:S02]  /*7af0*/  FADD.FTZ R2, R125, R2 ;  /* 0x000000027d027221 */ /* 0x000fc40000010000 */
[----:B------:R-:W-:Y:S02]  /*7b00*/  FADD.FTZ R4, R123, R4 ;  /* 0x000000047b047221 */ /* 0x000fe40000010000 */
[----:B------:R-:W-:Y:S01]  /*7b10*/  FADD.FTZ R173, R173, R2 ;  /* 0x00000002adad7221 */ /* 0x000fe20000010000 */
[-C--:B------:R-:W-:Y:S01]  /*7b20*/  MOV R2, R104.reuse ;  /* 0x0000006800027202 */ /* 0x080fe20000000f00 */
[C---:B-1----:R-:W-:Y:S01]  /*7b30*/  HMMA.16816.F32 R60, R68.reuse, R72, R60 ;  /* 0x00000048443c723c */ /* 0x042fe2000000183c */
[----:B------:R-:W-:Y:S01]  /*7b40*/  FADD.FTZ R177, R177, R4 ;  /* 0x00000004b1b17221 */ /* 0x000fe20000010000 */
[----:B------:R-:W-:Y:S01]  /*7b50*/  @P2 MOV R2, R104 ;  /* 0x0000006800022202 */ /* 0x000fe20000000f00 */
        /* <DEDUP_REMOVED lines=17> */
[----:B------:R-:W-:-:S03]  /*7c70*/  FADD.FTZ R165, R117, R114 ;  /* 0x0000007275a57221 */ /* 0x000fc60000010000 */
[C---:B--2---:R-:W-:Y:S08]  /*7c80*/  HMMA.16816.F32 R80, R100.reuse, R76, R20 ;  /* 0x0000004c6450723c */ /* 0x044ff00000001814 */
[C---:B------:R-:W-:Y:S08]  /*7c90*/  HMMA.16816.F32 R76, R100.reuse, R78, R24 ;  /* 0x0000004e644c723c */ /* 0x040ff00000001818 */
[C---:B-1----:R-:W-:Y:S08]  /*7ca0*/  HMMA.16816.F32 R72, R100.reuse, R68, R28 ;  /* 0x000000446448723c */ /* 0x042ff0000000181c */
[C---:B------:R-:W-:Y:S08]  /*7cb0*/  HMMA.16816.F32 R68, R100.reuse, R70, R32 ;  /* 0x000000466444723c */ /* 0x040ff00000001820 */
[C---:B------:R-:W-:Y:S08]  /*7cc0*/  HMMA.16816.F32 R56, R100.reuse, R14, R56 ;  /* 0x0000000e6438723c */ /* 0x040ff00000001838 */
[C---:B------:R-:W-:Y:S08]  /*7cd0*/  HMMA.16816.F32 R60, R100.reuse, R8, R60 ;  /* 0x00000008643c723c */ /* 0x040ff0000000183c */
[----:B------:R-:W-:Y:S01]  /*7ce0*/  HMMA.16816.F32 R64, R100, R10, R64 ;  /* 0x0000000a6440723c */ /* 0x000fe20000001840 */
[----:B------:R-:W-:Y:S05]  /*7cf0*/  @!UPT UIADD3 URZ, URZ, URZ, URZ ;  /* 0x0000003f3f3ff290 */ /* 0x000fea000fffe03f */
[----:B------:R-:W-:Y:S11]  /*7d00*/  @P2 BRA `(.L_x_746) ;  /* 0x0000001000002947 */ /* 0x000ff60003800000 */
.L_x_742:
[----:B------:R-:W-:-:S07]  /*7d10*/  IADD3 R172, R122, -0x1, RZ ;  /* 0xffffffff7aac7810 */ /* 0x000fce0007ffe0ff */
.L_x_746:
        /* <DEDUP_REMOVED lines=9> */
.L_x_750:
        /* <DEDUP_REMOVED lines=72> */
.L_x_748:
[----:B------:R-:W-:Y:S04]  /*8230*/  DEPBAR.LE SB0, 0x0 ;  /* 0x000080000000791a */ /* 0x000fe80000000000 */
[----:B------:R-:W-:Y:S01]  /*8240*/  BAR.SYNC.DEFER_BLOCKING 0x0 ;  /* 0x0000000000007b1d */ /* 0x000fe20000010000 */
[----:B------:R-:W-:Y:S01]  /*8250*/  SHF.R.S32.HI R3, RZ, 0x1f, R172 ;  /* 0x0000001fff037819 */ /* 0x000fe200000114ac */
[----:B------:R-:W-:Y:S02]  /*8260*/  IMAD R100, R153, R172, RZ ;  /* 0x000000ac99647224 */ /* 0x000fe400078e02ff */
[-C--:B------:R-:W-:Y:S04]  /*8270*/  IMAD.WIDE.U32 R104, R172, R154.reuse, R174 ;  /* 0x0000009aac687225 */ /* 0x080fe800078e00ae */
[----:B------:R-:W-:Y:S01]  /*8280*/  IMAD R100, R3, R154, R100 ;  /* 0x0000009a03647224 */ /* 0x000fe200078e0264 */
[C---:B------:R-:W-:Y:S02]  /*8290*/  @!P3 LEA R188, P4, R104.reuse, c[0x0][0x170], 0x1 ;  /* 0x00005c0068bcba11 */ /* 0x040fe400078808ff */
[----:B------:R-:W-:Y:S02]  /*82a0*/  @!P2 LEA R106, P1, R104, c[0x0][0x170], 0x1 ;  /* 0x00005c00686aaa11 */ /* 0x000fe400078208ff */
[----:B------:R-:W-:Y:S02]  /*82b0*/  IADD3 R100, R105, R100, RZ ;  /* 0x0000006469647210 */ /* 0x000fe40007ffe0ff */
[----:B------:R-:W-:Y:S02]  /*82c0*/  IADD3 R105, P0, R164, R104, RZ ;  /* 0x00000068a4697210 */ /* 0x000fe40007f1e0ff */
[C-C-:B------:R-:W-:Y:S02]  /*82d0*/  @!P3 LEA.HI.X R189, R104.reuse, c[0x0][0x174], R100.reuse, 0x1, P4 ;  /* 0x00005d0068bdba11 */ /* 0x140fe400020f0c64 */
[----:B------:R-:W-:Y:S02]  /*82e0*/  @!P2 LEA.HI.X R107, R104, c[0x0][0x174], R100, 0x1, P1 ;  /* 0x00005d00686baa11 */ /* 0x000fe400008f0c64 */
[----:B------:R-:W-:Y:S02]  /*82f0*/  @!P3 LEA R178, P5, R105, c[0x0][0x170], 0x1 ;  /* 0x00005c0069b2ba11 */ /* 0x000fe400078a08ff */
[----:B------:R-:W-:Y:S01]  /*8300*/  IADD3.X R100, R161, R100, RZ, P0, !PT ;  /* 0x00000064a1647210 */ /* 0x000fe200007fe4ff */
[----:B------:R-:W-:Y:S01]  /*8310*/  @P3 STS.128 [R158+0x8000], RZ ;  /* 0x008000ff9e003388 */ /* 0x000fe20000000c00 */
[C---:B------:R-:W-:Y:S02]  /*8320*/  @!P2 LEA R104, P1, R105.reuse, c[0x0][0x170], 0x1 ;  /* 0x00005c006968aa11 */ /* 0x040fe400078208ff */
[C-C-:B------:R-:W-:Y:S02]  /*8330*/  @!P3 LEA.HI.X R179, R105.reuse, c[0x0][0x174], R100.reuse, 0x1, P5 ;  /* 0x00005d0069b3ba11 */ /* 0x140fe400028f0c64 */
[C---:B------:R-:W-:Y:S01]  /*8340*/  IADD3 R103, P4, R164.reuse, R105, RZ ;  /* 0x00000069a4677210 */ /* 0x040fe20007f9e0ff */
[----:B------:R-:W-:Y:S01]  /*8350*/  @!PT LDS RZ, [RZ] ;  /* 0x00000000fffff984 */ /* 0x000fe20000000800 */
[----:B------:R-:W-:Y:S01]  /*8360*/  @!PT LDS RZ, [RZ] ;  /* 0x00000000fffff984 */ /* 0x000fe20000000800 */
[----:B------:R-:W-:Y:S01]  /*8370*/  @!PT LDS RZ, [RZ] ;  /* 0x00000000fffff984 */ /* 0x000fe20000000800 */
[----:B------:R1:W-:Y:S01]  /*8380*/  @!P3 LDGSTS.E.BYPASS.LTC128B.128 [R158+0x8000], [R188.64] ;  /* 0x08000000bc9ebfae */ /* 0x0003e2000b901d46 */
        /* <DEDUP_REMOVED lines=10> */
[----:B------:R2:W-:Y:S01]  /*8430*/  @!P2 LDGSTS.E.BYPASS.LTC128B.128 [R158+0xa000], [R106.64+0x80] ;  /* 0x0a0000806a9eafae */ /* 0x0005e2000b901d46 */
[----:B------:R-:W-:Y:S04]  /*8440*/  IADD3 R3, P0, R164, R103, RZ ;  /* 0x00000067a4037210 */ /* 0x000fe80007f1e0ff */
        /* <DEDUP_REMOVED lines=8> */
[----:B------:R3:W-:Y:S01]  /*84d0*/  @!P3 LDGSTS.E.BYPASS.LTC128B.128 [R158+0x8800], [R178.64] ;  /* 0x08800000b29ebfae */ /* 0x0007e2000b901d46 */
[----:B------:R-:W-:Y:S02]  /*84e0*/  @!P2 LEA.HI.X R181, R3, c[0x0][0x174], R2, 0x1, P0 ;  /* 0x00005d0003b5aa11 */ /* 0x000fe400000f0c02 */
[----:B------:R-:W-:Y:S03]  /*84f0*/  ISETP.GT.AND P4, PT, R172, RZ, PT ;  /* 0x000000ffac00720c */ /* 0x000fe60003f84270 */
        /* <DEDUP_REMOVED lines=27> */
[----:B------:R-:W3:Y:S06]  /*86b0*/  LDSM.16.M88.4 R116, [R149+0x4800] ;  /* 0x004800009574783b */ /* 0x000eec0000000200 */
[----:B------:R-:W3:Y:S06]  /*86c0*/  LDSM.16.M88.4 R120, [R149+0x5000] ;  /* 0x005000009578783b */ /* 0x000eec0000000200 */
[----:B------:R-:W0:Y:S06]  /*86d0*/  LDGDEPBAR ;  /* 0x00000000000079af */ /* 0x000e2c0000000000 */
[----:B------:R-:W4:Y:S06]  /*86e0*/  LDSM.16.M88.4 R124, [R149+0x5800] ;  /* 0x00580000957c783b */ /* 0x000f2c0000000200 */
[----:B------:R-:W-:Y:S06]  /*86f0*/  LDSM.16.M88.4 R128, [R138] ;  /* 0x000000008a80783b */ /* 0x000fec0000000200 */
[----:B--2---:R-:W-:Y:S01]  /*8700*/  LDSM.16.M88.4 R104, [R136+0x1800] ;  /* 0x001800008868783b */ /* 0x004fe20000000200 */
[C---:B-1----:R-:W-:Y:S08]  /*8710*/  HMMA.16816.F32 R4, R108.reuse, R112, RZ ;  /* 0x000000706c04723c */ /* 0x042ff000000018ff */
[C---:B------:R-:W-:Y:S01]  /*8720*/  HMMA.16816.F32 R8, R108.reuse, R114, RZ ;  /* 0x000000726c08723c */ /* 0x040fe200000018ff */
[----:B------:R-:W-:Y:S07]  /*8730*/  LDSM.16.M88.4 R112, [R148] ;  /* 0x000000009470783b */ /* 0x000fee0000000200 */
[C---:B---3--:R-:W-:Y:S08]  /*8740*/  HMMA.16816.F32 R12, R108.reuse, R116, RZ ;  /* 0x000000746c0c723c */ /* 0x048ff000000018ff */
[C---:B------:R-:W-:Y:S01]  /*8750*/  HMMA.16816.F32 R16, R108.reuse, R118, RZ ;  /* 0x000000766c10723c */ /* 0x040fe200000018ff */
[----:B------:R-:W1:Y:S07]  /*8760*/  LDSM.16.M88.4 R116, [R147] ;  /* 0x000000009374783b */ /* 0x000e6e0000000200 */
[C---:B------:R-:W-:Y:S08]  /*8770*/  HMMA.16816.F32 R20, R108.reuse, R120, RZ ;  /* 0x000000786c14723c */ /* 0x040ff000000018ff */
[C---:B------:R-:W-:Y:S01]  /*8780*/  HMMA.16816.F32 R24, R108.reuse, R122, RZ ;  /* 0x0000007a6c18723c */ /* 0x040fe200000018ff */
[----:B------:R-:W2:Y:S07]  /*8790*/  LDSM.16.M88.4 R120, [R139] ;  /* 0x000000008b78783b */ /* 0x000eae0000000200 */
[C---:B----4-:R-:W-:Y:S08]  /*87a0*/  HMMA.16816.F32 R28, R108.reuse, R124, RZ ;  /* 0x0000007c6c1c723c */ /* 0x050ff000000018ff */
[----:B------:R-:W-:Y:S01]  /*87b0*/  HMMA.16816.F32 R32, R108, R126, RZ ;  /* 0x0000007e6c20723c */ /* 0x000fe200000018ff */
[----:B------:R-:W3:Y:S06]  /*87c0*/  LDSM.16.M88.4 R108, [R137] ;  /* 0x00000000896c783b */ /* 0x000eec0000000200 */
[----:B------:R-:W-:Y:S01]  /*87d0*/  LDSM.16.M88.4 R124, [R143+0x4800] ;  /* 0x004800008f7c783b */ /* 0x000fe20000000200 */
[C---:B-1----:R-:W-:Y:S08]  /*87e0*/  HMMA.16816.F32 R4, R112.reuse, R116, R4 ;  /* 0x000000747004723c */ /* 0x042ff00000001804 */
[C---:B------:R-:W-:Y:S01]  /*87f0*/  HMMA.16816.F32 R8, R112.reuse, R118, R8 ;  /* 0x000000767008723c */ /* 0x040fe20000001808 */
[----:B------:R-:W-:Y:S07]  /*8800*/  LDSM.16.M88.4 R116, [R146] ;  /* 0x000000009274783b */ /* 0x000fee0000000200 */
[C---:B--2---:R-:W-:Y:S08]  /*8810*/  HMMA.16816.F32 R12, R112.reuse, R120, R12 ;  /* 0x00000078700c723c */ /* 0x044ff0000000180c */
[C---:B------:R-:W-:Y:S01]  /*8820*/  HMMA.16816.F32 R16, R112.reuse, R122, R16 ;  /* 0x0000007a7010723c */ /* 0x040fe20000001810 */
[----:B------:R-:W1:Y:S07]  /*8830*/  LDSM.16.M88.4 R120, [R143+0x4000] ;  /* 0x004000008f78783b */ /* 0x000e6e0000000200 */
[C---:B------:R-:W-:Y:S08]  /*8840*/  HMMA.16816.F32 R20, R112.reuse, R128, R20 ;  /* 0x000000807014723c */ /* 0x040ff00000001814 */
[C---:B------:R-:W-:Y:S08]  /*8850*/  HMMA.16816.F32 R24, R112.reuse, R130, R24 ;  /* 0x000000827018723c */ /* 0x040ff00000001818 */
[C---:B---3--:R-:W-:Y:S08]  /*8860*/  HMMA.16816.F32 R28, R112.reuse, R108, R28 ;  /* 0x0000006c701c723c */ /* 0x048ff0000000181c */
[----:B------:R-:W-:Y:S01]  /*8870*/  HMMA.16816.F32 R32, R112, R110, R32 ;  /* 0x0000006e7020723c */ /* 0x000fe20000001820 */
[----:B------:R-:W2:Y:S06]  /*8880*/  LDSM.16.M88.4 R108, [R143+0x5000] ;  /* 0x005000008f6c783b */ /* 0x000eac0000000200 */
[----:B------:R-:W3:Y:S01]  /*8890*/  LDSM.16.M88.4 R112, [R143+0x5800] ;  /* 0x005800008f70783b */ /* 0x000ee20000000200 */
        /* <DEDUP_REMOVED lines=9> */
[C---:B---3--:R-:W-:Y:S08]  /*8930*/  HMMA.16816.F32 R28, R116.reuse, R112, R28 ;  /* 0x00000070741c723c */ /* 0x048ff0000000181c */
[----:B------:R-:W-:Y:S01]  /*8940*/  HMMA.16816.F32 R32, R116, R114, R32 ;  /* 0x000000727420723c */ /* 0x000fe20000001820 */
[----:B------:R-:W2:Y:S06]  /*8950*/  LDSM.16.M88.4 R112, [R136+0x1000] ;  /* 0x001000008870783b */ /* 0x000eac0000000200 */
[----:B------:R-:W-:Y:S01]  /*8960*/  LDSM.16.M88.4 R116, [R149+0x6000] ;  /* 0x006000009574783b */ /* 0x000fe20000000200 */
[C---:B-1----:R-:W-:Y:S08]  /*8970*/  HMMA.16816.F32 R4, R108.reuse, R120, R4 ;  /* 0x000000786c04723c */ /* 0x042ff00000001804 */
[C---:B------:R-:W-:Y:S01]  /*8980*/  HMMA.16816.F32 R8, R108.reuse, R122, R8 ;  /* 0x0000007a6c08723c */ /* 0x040fe20000001808 */
[----:B------:R-:W-:Y:S07]  /*8990*/  LDSM.16.M88.4 R120, [R149+0x6800] ;  /* 0x006800009578783b */ /* 0x000fee0000000200 */
[C---:B------:R-:W-:Y:S08]  /*89a0*/  HMMA.16816.F32 R12, R108.reuse, R124, R12 ;  /* 0x0000007c6c0c723c */ /* 0x040ff0000000180c */
[C---:B------:R-:W-:Y:S08]  /*89b0*/  HMMA.16816.F32 R16, R108.reuse, R126, R16 ;  /* 0x0000007e6c10723c */ /* 0x040ff00000001810 */
[C---:B--2---:R-:W-:Y:S08]  /*89c0*/  HMMA.16816.F32 R20, R108.reuse, R112, R20 ;  /* 0x000000706c14723c */ /* 0x044ff00000001814 */
[C---:B------:R-:W-:Y:S01]  /*89d0*/  HMMA.16816.F32 R24, R108.reuse, R114, R24 ;  /* 0x000000726c18723c */ /* 0x040fe20000001818 */
[----:B------:R-:W1:Y:S07]  /*89e0*/  LDSM.16.M88.4 R112, [R150+0x2000] ;  /* 0x002000009670783b */ /* 0x000e6e0000000200 */
[C---:B------:R-:W-:Y:S08]  /*89f0*/  HMMA.16816.F32 R28, R108.reuse, R104, R28 ;  /* 0x000000686c1c723c */ /* 0x040ff0000000181c */
        /* <DEDUP_REMOVED lines=12> */
[C---:B---3--:R-:W-:Y:S08]  /*8ac0*/  HMMA.16816.F32 R28, R112.reuse, R108, R28 ;  /* 0x0000006c701c723c */ /* 0x048ff0000000181c */
[----:B------:R-:W-:Y:S01]  /*8ad0*/  HMMA.16816.F32 R32, R112, R110, R32 ;  /* 0x0000006e7020723c */ /* 0x000fe20000001820 */
[----:B------:R-:W2:Y:S06]  /*8ae0*/  LDSM.16.M88.4 R108, [R133] ;  /* 0x00000000856c783b */ /* 0x000eac0000000200 */
[----:B------:R-:W3:Y:S01]  /*8af0*/  LDSM.16.M88.4 R112, [R132] ;  /* 0x000000008470783b */ /* 0x000ee20000000200 */
        /* <DEDUP_REMOVED lines=9> */
[C---:B---3--:R-:W-:Y:S08]  /*8b90*/  HMMA.16816.F32 R28, R104.reuse, R112, R28 ;  /* 0x00000070681c723c */ /* 0x048ff0000000181c */
[----:B------:R-:W-:Y:S01]  /*8ba0*/  HMMA.16816.F32 R32, R104, R114, R32 ;  /* 0x000000726820723c */ /* 0x000fe20000001820 */
[----:B------:R-:W2:Y:S06]  /*8bb0*/  LDSM.16.M88.4 R104, [R143+0x7000] ;  /* 0x007000008f68783b */ /* 0x000eac0000000200 */
[----:B------:R-:W3:Y:S01]  /*8bc0*/  LDSM.16.M88.4 R112, [R143+0x7800] ;  /* 0x007800008f70783b */ /* 0x000ee20000000200 */
        /* <DEDUP_REMOVED lines=9> */
[C---:B---3--:R-:W-:Y:S08]  /*8c60*/  HMMA.16816.F32 R28, R108.reuse, R112, R28 ;  /* 0x000000706c1c723c */ /* 0x048ff0000000181c */
[----:B------:R-:W-:Y:S01]  /*8c70*/  HMMA.16816.F32 R32, R108, R114, R32 ;  /* 0x000000726c20723c */ /* 0x000fe20000001820 */
[----:B------:R-:W3:Y:S07]  /*8c80*/  LDSM.16.M88.4 R108, [R136+0x3000] ;  /* 0x00300000886c783b */ /* 0x000eee0000000200 */
[C---:B-1----:R-:W-:Y:S08]  /*8c90*/  HMMA.16816.F32 R4, R116.reuse, R120, R4 ;  /* 0x000000787404723c */ /* 0x042ff00000001804 */
[C---:B------:R-:W-:Y:S08]  /*8ca0*/  HMMA.16816.F32 R8, R116.reuse, R122, R8 ;  /* 0x0000007a7408723c */ /* 0x040ff00000001808 */
[C---:B--2---:R-:W-:Y:S08]  /*8cb0*/  HMMA.16816.F32 R12, R116.reuse, R104, R12 ;  /* 0x00000068740c723c */ /* 0x044ff0000000180c */
[C---:B------:R-:W-:Y:S01]  /*8cc0*/  HMMA.16816.F32 R16, R116.reuse, R106, R16 ;  /* 0x0000006a7410723c */ /* 0x040fe20000001810 */
[----:B------:R-:W1:Y:S01]  /*8cd0*/  LDSM.16.M88.4 R104, [R136+0x3800] ;  /* 0x003800008868783b */ /* 0x000e620000000200 */
[----:B------:R-:W-:Y:S04]  /*8ce0*/  DEPBAR.LE SB0, 0x0 ;  /* 0x000080000000791a */ /* 0x000fe80000000000 */
[----:B------:R-:W-:Y:S02]  /*8cf0*/  FMUL.FTZ R3, R4, c[0x0][0x2ec] ;  /* 0x0000bb0004037a20 */ /* 0x000fe40000410000 */
[C---:B---3--:R-:W-:Y:S04]  /*8d00*/  HMMA.16816.F32 R20, R116.reuse, R108, R20 ;  /* 0x0000006c7414723c */ /* 0x048fe80000001814 */
[----:B------:R-:W2:Y:S01]  /*8d10*/  MUFU.TANH R3, R3 ;  /* 0x0000000300037308 */ /* 0x000ea20000002400 */
[----:B------:R-:W-:Y:S01]  /*8d20*/  BAR.SYNC.DEFER_BLOCKING 0x0 ;  /* 0x0000000000007b1d */ /* 0x000fe20000010000 */
[----:B------:R-:W-:Y:S02]  /*8d30*/  FMUL.FTZ R177, R5, c[0x0][0x2ec] ;  /* 0x0000bb0005b17a20 */ /* 0x000fe40000410000 */
[----:B------:R-:W-:Y:S01]  /*8d40*/  FMUL.FTZ R2, R14, c[0x0][0x2ec] ;  /* 0x0000bb000e027a20 */ /* 0x000fe20000410000 */
[C---:B------:R-:W-:Y:S03]  /*8d50*/  HMMA.16816.F32 R24, R116.reuse, R110, R24 ;  /* 0x0000006e7418723c */ /* 0x040fe60000001818 */
[----:B------:R-:W-:Y:S02]  /*8d60*/  FMUL.FTZ R103, R13, c[0x0][0x2ec] ;  /* 0x0000bb000d677a20 */ /* 0x000fe40000410000 */
[----:B------:R3:W4:Y:S01]  /*8d70*/  MUFU.TANH R125, R2 ;  /* 0x00000002007d7308 */ /* 0x0007220000002400 */
[----:B------:R-:W-:Y:S02]  /*8d80*/  FMUL.FTZ R100, R15, c[0x0][0x2ec] ;  /* 0x0000bb000f647a20 */ /* 0x000fe40000410000 */
[----:B------:R-:W-:Y:S04]  /*8d90*/  FMUL.FTZ R173, R17, c[0x0][0x2ec] ;  /* 0x0000bb0011ad7a20 */ /* 0x000fe80000410000 */
[----:B------:R-:W-:Y:S02]  /*8da0*/  FMUL.FTZ R179, R6, c[0x0][0x2ec] ;  /* 0x0000bb0006b37a20 */ /* 0x000fe40000410000 */
[----:B------:R-:W-:Y:S01]  /*8db0*/  FMUL.FTZ R181, R7, c[0x0][0x2ec] ;  /* 0x0000bb0007b57a20 */ /* 0x000fe20000410000 */
[----:B------:R2:W2:Y:S01]  /*8dc0*/  MUFU.TANH R126, R103 ;  /* 0x00000067007e7308 */ /* 0x0004a20000002400 */
[----:B-----5:R-:W-:Y:S02]  /*8dd0*/  FMUL.FTZ R183, R8, c[0x0][0x2ec] ;  /* 0x0000bb0008b77a20 */ /* 0x020fe40000410000 */
[----:B------:R-:W-:Y:S02]  /*8de0*/  FMUL.FTZ R185, R9, c[0x0][0x2ec] ;  /* 0x0000bb0009b97a20 */ /* 0x000fe40000410000 */
[----:B------:R-:W-:Y:S02]  /*8df0*/  FMUL.FTZ R187, R10, c[0x0][0x2ec] ;  /* 0x0000bb000abb7a20 */ /* 0x000fe40000410000 */
[----:B------:R-:W-:Y:S01]  /*8e00*/  FMUL.FTZ R189, R11, c[0x0][0x2ec] ;  /* 0x0000bb000bbd7a20 */ /* 0x000fe20000410000 */
[C---:B-1----:R-:W-:Y:S02]  /*8e10*/  HMMA.16816.F32 R28, R116.reuse, R104, R28 ;  /* 0x00000068741c723c */ /* 0x042fe4000000181c */
[----:B------:R1:W1:Y:S01]  /*8e20*/  MUFU.TANH R115, R100 ;  /* 0x0000006400737308 */ /* 0x0002620000002400 */
[----:B------:R-:W-:Y:S02]  /*8e30*/  FMUL.FTZ R186, R12, c[0x0][0x2ec] ;  /* 0x0000bb000cba7a20 */ /* 0x000fe40000410000 */
[----:B---3--:R-:W-:Y:S02]  /*8e40*/  FMUL.FTZ R2, R19, c[0x0][0x2ec] ;  /* 0x0000bb0013027a20 */ /* 0x008fe40000410000 */
[----:B------:R-:W-:Y:S01]  /*8e50*/  FMUL.FTZ R104, R25, c[0x0][0x2ec] ;  /* 0x0000bb0019687a20 */ /* 0x000fe20000410000 */
[----:B------:R-:W-:Y:S04]  /*8e60*/  HMMA.16816.F32 R32, R116, R106, R32 ;  /* 0x0000006a7420723c */ /* 0x000fe80000001820 */
[----:B------:R3:W3:Y:S01]  /*8e70*/  MUFU.TANH R123, R2 ;  /* 0x00000002007b7308 */ /* 0x0006e20000002400 */
[----:B------:R-:W-:Y:S02]  /*8e80*/  FMUL.FTZ R184, R16, c[0x0][0x2ec] ;  /* 0x0000bb0010b87a20 */ /* 0x000fe40000410000 */
[----:B------:R-:W-:Y:S02]  /*8e90*/  FMUL.FTZ R191, R18, c[0x0][0x2ec] ;  /* 0x0000bb0012bf7a20 */ /* 0x000fe40000410000 */
[----:B--2---:R-:W-:Y:S03]  /*8ea0*/  FMUL.FTZ R103, R26, c[0x0][0x2ec] ;  /* 0x0000bb001a677a20 */ /* 0x004fe60000410000 */
[----:B------:R-:W-:Y:S02]  /*8eb0*/  FMUL.FTZ R182, R20, c[0x0][0x2ec] ;  /* 0x0000bb0014b67a20 */ /* 0x000fe40000410000 */
[----:B------:R2:W2:Y:S01]  /*8ec0*/  MUFU.TANH R128, R173 ;  /* 0x000000ad00807308 */ /* 0x0004a20000002400 */
[----:B------:R-:W-:Y:S02]  /*8ed0*/  FMUL.FTZ R180, R21, c[0x0][0x2ec] ;  /* 0x0000bb0015b47a20 */ /* 0x000fe40000410000 */
[----:B------:R-:W-:Y:S02]  /*8ee0*/  FMUL.FTZ R178, R24, c[0x0][0x2ec] ;  /* 0x0000bb0018b27a20 */ /* 0x000fe40000410000 */
[----:B-1----:R-:W-:Y:S02]  /*8ef0*/  FMUL.FTZ R100, R23, c[0x0][0x2ec] ;  /* 0x0000bb0017647a20 */ /* 0x002fe40000410000 */
[----:B------:R-:W-:Y:S02]  /*8f00*/  FMUL.FTZ R105, R28, c[0x0][0x2ec] ;  /* 0x0000bb001c697a20 */ /* 0x000fe40000410000 */
[----:B------:R-:W-:Y:S01]  /*8f10*/  FMUL.FTZ R188, R29, c[0x0][0x2ec] ;  /* 0x0000bb001dbc7a20 */ /* 0x000fe20000410000 */
[----:B------:R1:W1:Y:S01]  /*8f20*/  MUFU.TANH R130, R104 ;  /* 0x0000006800827308 */ /* 0x0002620000002400 */
[----:B------:R-:W-:Y:S02]  /*8f30*/  FMUL.FTZ R107, R30, c[0x0][0x2ec] ;  /* 0x0000bb001e6b7a20 */ /* 0x000fe40000410000 */
[----:B------:R-:W-:Y:S02]  /*8f40*/  FMUL.FTZ R106, R31, c[0x0][0x2ec] ;  /* 0x0000bb001f6a7a20 */ /* 0x000fe40000410000 */
[----:B---3--:R-:W-:Y:S05]  /*8f50*/  FMUL.FTZ R2, R27, c[0x0][0x2ec] ;  /* 0x0000bb001b027a20 */ /* 0x008fea0000410000 */
[----:B------:R3:W3:Y:S01]  /*8f60*/  MUFU.TANH R129, R103 ;  /* 0x0000006700817308 */ /* 0x0006e20000002400 */
[----:B--2---:R-:W-:Y:S09]  /*8f70*/  FMUL.FTZ R173, R22, c[0x0][0x2ec] ;  /* 0x0000bb0016ad7a20 */ /* 0x004ff20000410000 */
[----:B------:R2:W2:Y:S01]  /*8f80*/  MUFU.TANH R131, R100 ;  /* 0x0000006400837308 */ /* 0x0004a20000002400 */
[----:B-1----:R-:W-:Y:S09]  /*8f90*/  FMUL.FTZ R104, R34, c[0x0][0x2ec] ;  /* 0x0000bb0022687a20 */ /* 0x002ff20000410000 */
[----:B------:R1:W1:Y:S01]  /*8fa0*/  MUFU.TANH R127, R2 ;  /* 0x00000002007f7308 */ /* 0x0002620000002400 */
[----:B---3--:R-:W-:Y:S09]  /*8fb0*/  FMUL.FTZ R103, R35, c[0x0][0x2ec] ;  /* 0x0000bb0023677a20 */ /* 0x008ff20000410000 */
[----:B------:R-:W3:Y:S01]  /*8fc0*/  MUFU.TANH R177, R177 ;  /* 0x000000b100b17308 */ /* 0x000ee20000002400 */
[----:B--2---:R-:W-:Y:S09]  /*8fd0*/  FMUL.FTZ R100, R32, c[0x0][0x2ec] ;  /* 0x0000bb0020647a20 */ /* 0x004ff20000410000 */
[----:B------:R-:W2:Y:S01]  /*8fe0*/  MUFU.TANH R179, R179 ;  /* 0x000000b300b37308 */ /* 0x000ea20000002400 */
[----:B-1----:R-:W-:Y:S09]  /*8ff0*/  FMUL.FTZ R2, R33, c[0x0][0x2ec] ;  /* 0x0000bb0021027a20 */ /* 0x002ff20000410000 */
        /* <DEDUP_REMOVED lines=18> */
[----:B------:R-:W1:Y:S10]  /*9120*/  MUFU.TANH R104, R104 ;  /* 0x0000006800687308 */ /* 0x000e740000002400 */
[----:B------:R-:W1:Y:S02]  /*9130*/  MUFU.TANH R103, R103 ;  /* 0x0000006700677308 */ /* 0x000e640000002400 */
[----:B-1234-:R-:W-:-:S05]  /*9140*/  @P4 BRA `(.L_x_750) ;  /* 0xffffec6000004947 */ /* 0x01efca000383ffff */
.L_x_749:
[C---:B------:R-:W-:Y:S01]  /*9150*/  LEA R2, R172.reuse, R157, 0x6 ;  /* 0x0000009dac027211 */ /* 0x040fe200078e30ff */
[----:B------:R-:W-:Y:S01]  /*9160*/  LDSM.16.MT88.4 R28, [R141+0x8000] ;  /* 0x008000008d1c783b */ /* 0x000fe20000004200 */
        /* <DEDUP_REMOVED lines=15> */
[----:B------:R-:W-:Y:S09]  /*9260*/  IADD3 R118, R2, 0x30, RZ ;  /* 0x0000003002767810 */ /* 0x000ff20007ffe0ff */
        /* <DEDUP_REMOVED lines=12> */
[-C--:B------:R-:W-:Y:S01]  /*9330*/  FFMA.FTZ R7, R7, R0.reuse, R3 ;  /* 0x0000000007077223 */ /* 0x080fe20000010003 */
[----:B------:R-:W-:Y:S01]  /*9340*/  IADD3 R3, R2, 0x31, RZ ;  /* 0x0000003102037810 */ /* 0x000fe20007ffe0ff */
[CC--:B------:R-:W-:Y:S02]  /*9350*/  FFMA.FTZ R125, R15.reuse, R0.reuse, R125 ;  /* 0x000000000f7d7223 */ /* 0x0c0fe4000001007d */
[-C--:B------:R-:W-:Y:S02]  /*9360*/  FFMA.FTZ R186, R15, R0.reuse, R186 ;  /* 0x000000000fba7223 */ /* 0x080fe400000100ba */
[----:B------:R1:W2:Y:S01]  /*9370*/  I2F R15, R3 ;  /* 0x00000003000f7306 */ /* 0x0002a20000201400 */
[-C--:B------:R-:W-:Y:S02]  /*9380*/  FFMA.FTZ R181, R8, R0.reuse, R181 ;  /* 0x0000000008b57223 */ /* 0x080fe400000100b5 */
[CC--:B------:R-:W-:Y:S02]  /*9390*/  FFMA.FTZ R183, R6.reuse, R0.reuse, R183 ;  /* 0x0000000006b77223 */ /* 0x0c0fe400000100b7 */
[-C--:B------:R-:W-:Y:S01]  /*93a0*/  FFMA.FTZ R187, R6, R0.reuse, R187 ;  /* 0x0000000006bb7223 */ /* 0x080fe200000100bb */
[----:B------:R-:W-:Y:S01]  /*93b0*/  FMNMX.FTZ R6, R179, R101, !PT ;  /* 0x00000065b3067209 */ /* 0x000fe20007810000 */
[-C--:B------:R-:W-:Y:S01]  /*93c0*/  FFMA.FTZ R177, R8, R0.reuse, R177 ;  /* 0x0000000008b17223 */ /* 0x080fe200000100b1 */
[----:B------:R-:W-:Y:S01]  /*93d0*/  IADD3 R8, R2, 0x38, RZ ;  /* 0x0000003802087810 */ /* 0x000fe20007ffe0ff */
[C---:B------:R-:W-:Y:S01]  /*93e0*/  FFMA.FTZ R189, R4.reuse, R0, R189 ;  /* 0x0000000004bd7223 */ /* 0x040fe200000100bd */
[----:B------:R-:W-:Y:S01]  /*93f0*/  FMNMX.FTZ R6, R181, R6, !PT ;  /* 0x00000006b5067209 */ /* 0x000fe20007810000 */
[----:B------:R-:W-:Y:S01]  /*9400*/  FFMA.FTZ R185, R4, R0, R185 ;  /* 0x0000000004b97223 */ /* 0x000fe200000100b9 */
        /* <DEDUP_REMOVED lines=12> */
[----:B-1----:R-:W-:Y:S01]  /*94d0*/  FMNMX.FTZ R3, R185, R6, !PT ;  /* 0x00000006b9037209 */ /* 0x002fe20007810000 */
[----:B------:R-:W1:Y:S01]  /*94e0*/  I2F R17, R8 ;  /* 0x0000000800117306 */ /* 0x000e620000201400 */
[----:B------:R-:W-:Y:S01]  /*94f0*/  FMNMX.FTZ R4, R115, R4, !PT ;  /* 0x0000000473047209 */ /* 0x000fe20007810000 */
[-C--:B------:R-:W-:Y:S01]  /*9500*/  FFMA.FTZ R173, R19, R0.reuse, R173 ;  /* 0x0000000013ad7223 */ /* 0x080fe200000100ad */
[----:B------:R-:W-:Y:S01]  /*9510*/  FMNMX.FTZ R3, R186, R3, !PT ;  /* 0x00000003ba037209 */ /* 0x000fe20007810000 */
[----:B------:R-:W-:Y:S01]  /*9520*/  FFMA.FTZ R131, R13, R0, R131 ;  /* 0x000000000d837223 */ /* 0x000fe20000010083 */
[----:B------:R-:W-:Y:S01]  /*9530*/  FMNMX.FTZ R4, R117, R4, !PT ;  /* 0x0000000475047209 */ /* 0x000fe20007810000 */
[-C--:B------:R-:W-:Y:S01]  /*9540*/  FFMA.FTZ R182, R19, R0.reuse, R182 ;  /* 0x0000000013b67223 */ /* 0x080fe200000100b6 */
[----:B------:R-:W-:Y:S01]  /*9550*/  FMNMX.FTZ R3, R126, R3, !PT ;  /* 0x000000037e037209 */ /* 0x000fe20007810000 */
[-C--:B------:R-:W-:Y:S01]  /*9560*/  FFMA.FTZ R180, R13, R0.reuse, R180 ;  /* 0x000000000db47223 */ /* 0x080fe200000100b4 */
[----:B------:R-:W-:Y:S01]  /*9570*/  IADD3 R5, R2, 0x39, RZ ;  /* 0x0000003902057810 */ /* 0x000fe20007ffe0ff */
[-C--:B------:R-:W-:Y:S01]  /*9580*/  FFMA.FTZ R129, R11, R0.reuse, R129 ;  /* 0x000000000b817223 */ /* 0x080fe20000010081 */
[----:B------:R-:W-:Y:S01]  /*9590*/  FMNMX.FTZ R3, R184, R3, !PT ;  /* 0x00000003b8037209 */ /* 0x000fe20007810000 */
[----:B------:R-:W-:Y:S01]  /*95a0*/  FFMA.FTZ R127, R9, R0, R127 ;  /* 0x00000000097f7223 */ /* 0x000fe2000001007f */
[----:B------:R-:W-:Y:S01]  /*95b0*/  FMNMX.FTZ R4, R123, R4, !PT ;  /* 0x000000047b047209 */ /* 0x000fe20007810000 */
[-C--:B------:R-:W-:Y:S01]  /*95c0*/  FFMA.FTZ R178, R11, R0.reuse, R178 ;  /* 0x000000000bb27223 */ /* 0x080fe200000100b2 */
[----:B------:R-:W3:Y:S01]  /*95d0*/  I2F R5, R5 ;  /* 0x0000000500057306 */ /* 0x000ee20000201400 */
[----:B------:R-:W-:Y:S01]  /*95e0*/  FMNMX.FTZ R3, R128, R3, !PT ;  /* 0x0000000380037209 */ /* 0x000fe20007810000 */
[----:B------:R-:W-:Y:S01]  /*95f0*/  FFMA.FTZ R130, R9, R0, R130 ;  /* 0x0000000009827223 */ /* 0x000fe20000010082 */
[----:B------:R-:W-:Y:S01]  /*9600*/  FMNMX.FTZ R4, R173, R4, !PT ;  /* 0x00000004ad047209 */ /* 0x000fe20007810000 */
[-C--:B--2---:R-:W-:Y:S01]  /*9610*/  FFMA.FTZ R119, R15, R0.reuse, R119 ;  /* 0x000000000f777223 */ /* 0x084fe20000010077 */
[----:B------:R-:W-:Y:S01]  /*9620*/  FMNMX.FTZ R3, R182, R3, !PT ;  /* 0x00000003b6037209 */ /* 0x000fe20007810000 */
[----:B------:R-:W-:Y:S01]  /*9630*/  FFMA.FTZ R118, R118, R0, R105 ;  /* 0x0000000076767223 */ /* 0x000fe20000010069 */
[----:B------:R-:W-:Y:S01]  /*9640*/  FMNMX.FTZ R4, R131, R4, !PT ;  /* 0x0000000483047209 */ /* 0x000fe20007810000 */
[-C--:B------:R-:W-:Y:S01]  /*9650*/  FFMA.FTZ R116, R15, R0.reuse, R116 ;  /* 0x000000000f747223 */ /* 0x080fe20000010074 */
[----:B------:R-:W-:Y:S01]  /*9660*/  FMNMX.FTZ R3, R180, R3, !PT ;  /* 0x00000003b4037209 */ /* 0x000fe20007810000 */
[----:B-1----:R-:W-:Y:S01]  /*9670*/  FFMA.FTZ R104, R17, R0, R104 ;  /* 0x0000000011687223 */ /* 0x002fe20000010068 */
[----:B------:R-:W-:Y:S01]  /*9680*/  FMNMX.FTZ R4, R129, R4, !PT ;  /* 0x0000000481047209 */ /* 0x000fe20007810000 */
[----:B------:R-:W-:Y:S01]  /*9690*/  FFMA.FTZ R114, R17, R0, R114 ;  /* 0x0000000011727223 */ /* 0x000fe20000010072 */
[----:B------:R-:W-:Y:S01]  /*96a0*/  FMNMX.FTZ R3, R178, R3, !PT ;  /* 0x00000003b2037209 */ /* 0x000fe20007810000 */
[----:B------:R-:W-:Y:S01]  /*96b0*/  LDSM.16.MT88.4 R12, [R144+0x8000] ;  /* 0x00800000900c783b */ /* 0x000fe20000004200 */
[----:B------:R-:W-:Y:S02]  /*96c0*/  FMNMX.FTZ R4, R127, R4, !PT ;  /* 0x000000047f047209 */ /* 0x000fe40007810000 */
[----:B------:R-:W-:Y:S02]  /*96d0*/  FMNMX.FTZ R9, R130, R3, !PT ;  /* 0x0000000382097209 */ /* 0x000fe40007810000 */
[----:B------:R-:W-:Y:S02]  /*96e0*/  FMNMX.FTZ R4, R121, R4, !PT ;  /* 0x0000000479047209 */ /* 0x000fe40007810000 */
[----:B------:R-:W-:Y:S01]  /*96f0*/  FMNMX.FTZ R11, R118, R9, !PT ;  /* 0x00000009760b7209 */ /* 0x000fe20007810000 */
[----:B------:R-:W-:Y:S01]  /*9700*/  LDSM.16.MT88.4 R20, [R142+0x8000] ;  /* 0x008000008e14783b */ /* 0x000fe20000004200 */
[----:B------:R-:W-:Y:S01]  /*9710*/  FMNMX.FTZ R3, R119, R4, !PT ;  /* 0x0000000477037209 */ /* 0x000fe20007810000 */
[CC--:B---3--:R-:W-:Y:S01]  /*9720*/  FFMA.FTZ R103, R5.reuse, R0.reuse, R103 ;  /* 0x0000000005677223 */ /* 0x0c8fe20000010067 */
[----:B------:R-:W-:Y:S01]  /*9730*/  FMNMX.FTZ R11, R116, R11, !PT ;  /* 0x0000000b740b7209 */ /* 0x000fe20007810000 */
[----:B------:R-:W-:Y:S01]  /*9740*/  FFMA.FTZ R112, R5, R0, R112 ;  /* 0x0000000005707223 */ /* 0x000fe20000010070 */
[----:B------:R-:W-:Y:S02]  /*9750*/  FMNMX.FTZ R2, R104, R3, !PT ;  /* 0x0000000368027209 */ /* 0x000fe40007810000 */
[----:B------:R-:W-:Y:S02]  /*9760*/  FMNMX.FTZ R11, R114, R11, !PT ;  /* 0x0000000b720b7209 */ /* 0x000fe40007810000 */
[----:B------:R-:W-:Y:S02]  /*9770*/  FMNMX.FTZ R6, R103, R2, !PT ;  /* 0x0000000267067209 */ /* 0x000fe40007810000 */
[----:B------:R-:W-:Y:S03]  /*9780*/  FMNMX.FTZ R9, R112, R11, !PT ;  /* 0x0000000b70097209 */ /* 0x000fe60007810000 */
[----:B------:R-:W1:Y:S08]  /*9790*/  SHFL.BFLY PT, R3, R6, 0x2, 0x1f ;  /* 0x0c401f0006037f89 */ /* 0x000e7000000e0000 */
        /* <DEDUP_REMOVED lines=13> */
[C---:B------:R-:W-:Y:S02]  /*9870*/  FMUL.FTZ R113, R3.reuse, c[0x0][0x23c] ;  /* 0x00008f0003717a20 */ /* 0x040fe40000410000 */
        /* <DEDUP_REMOVED lines=17> */
[----:B------:R-:W-:Y:S02]  /*9990*/  FFMA.FTZ R130, R130, c[0x0][0x23c], -R113 ;  /* 0x00008f0082827a23 */ /* 0x000fe40000010871 */
        /* <DEDUP_REMOVED lines=18> */
[C---:B------:R-:W-:Y:S02]  /*9ac0*/  FMUL.FTZ R27, R100.reuse, R79 ;  /* 0x0000004f641b7220 */ /* 0x040fe40000410000 */
[----:B------:R-:W-:Y:S01]  /*9ad0*/  FMUL.FTZ R24, R101, R76 ;  /* 0x0000004c65187220 */ /* 0x000fe20000410000 */
[----:B-1----:R-:W-:Y:S01]  /*9ae0*/  F2FP.PACK_AB R97, R107, R102 ;  /* 0x000000666b61723e */ /* 0x002fe200000000ff */
[C---:B------:R-:W-:Y:S02]  /*9af0*/  FMUL.FTZ R25, R101.reuse, R77 ;  /* 0x0000004d65197220 */ /* 0x040fe40000410000 */
[----:B------:R-:W-:Y:S01]  /*9b00*/  LDSM.16.MT88.4 R76, [R144+0xa000] ;  /* 0x00a00000904c783b */ /* 0x000fe20000004200 */
[C---:B------:R-:W-:Y:S02]  /*9b10*/  FMUL.FTZ R34, R100.reuse, R70 ;  /* 0x0000004664227220 */ /* 0x040fe40000410000 */
[----:B------:R-:W-:Y:S01]  /*9b20*/  MUFU.EX2 R111, R111 ;  /* 0x0000006f006f7308 */ /* 0x000fe20000000800 */
[C---:B------:R-:W-:Y:S02]  /*9b30*/  FMUL.FTZ R35, R100.reuse, R71 ;  /* 0x0000004764237220 */ /* 0x040fe40000410000 */
[C---:B------:R-:W-:Y:S02]  /*9b40*/  FMUL.FTZ R32, R101.reuse, R68 ;  /* 0x0000004465207220 */ /* 0x040fe40000410000 */
[----:B------:R-:W-:Y:S02]  /*9b50*/  FMUL.FTZ R33, R101, R69 ;  /* 0x0000004565217220 */ /* 0x000fe40000410000 */
[----:B------:R-:W-:Y:S01]  /*9b60*/  LDSM.16.MT88.4 R68, [R141+0xa000] ;  /* 0x00a000008d44783b */ /* 0x000fe20000004200 */
[--C-:B------:R-:W-:Y:S02]  /*9b70*/  FFMA.FTZ R84, R119, c[0x0][0x23c], -R124.reuse ;  /* 0x00008f0077547a23 */ /* 0x100fe4000001087c */
        /* <DEDUP_REMOVED lines=29> */
[----:B--2---:R-:W-:Y:S01]  /*9d50*/  F2FP.PACK_AB R98, R108, R109 ;  /* 0x0000006d6c62723e */ /* 0x004fe200000000ff */
[C---:B------:R-:W-:Y:S02]  /*9d60*/  FMUL.FTZ R64, R101.reuse, R64 ;  /* 0x0000004065407220 */ /* 0x040fe40000410000 */
[C---:B------:R-:W-:Y:S02]  /*9d70*/  FMUL.FTZ R65, R101.reuse, R65 ;  /* 0x0000004165417220 */ /* 0x040fe40000410000 */
[--C-:B------:R-:W-:Y:S01]  /*9d80*/  FFMA.FTZ R119, R104, c[0x0][0x23c], -R124.reuse ;  /* 0x00008f0068777a23 */ /* 0x100fe2000001087c */
[----:B------:R-:W-:Y:S01]  /*9d90*/  MUFU.EX2 R180, R180 ;  /* 0x000000b400b47308 */ /* 0x000fe20000000800 */
[C---:B------:R-:W-:Y:S05]  /*9da0*/  HMMA.16816.F32 R4, R96.reuse, R12, R4 ;  /* 0x0000000c6004723c */ /* 0x040fea0000001804 */
[C---:B------:R-:W-:Y:S02]  /*9db0*/  FMUL.FTZ R54, R100.reuse, R54 ;  /* 0x0000003664367220 */ /* 0x040fe40000410000 */
[C---:B------:R-:W-:Y:S01]  /*9dc0*/  FMUL.FTZ R12, R101.reuse, R88 ;  /* 0x00000058650c7220 */ /* 0x040fe20000410000 */
[C---:B------:R-:W-:Y:S01]  /*9dd0*/  HMMA.16816.F32 R8, R96.reuse, R14, R8 ;  /* 0x0000000e6008723c */ /* 0x040fe20000001808 */
[----:B------:R1:W-:Y:S03]  /*9de0*/  MUFU.EX2 R104, R84 ;  /* 0x0000005400687308 */ /* 0x0003e60000000800 */
[C---:B------:R-:W-:Y:S02]  /*9df0*/  FMUL.FTZ R13, R101.reuse, R89 ;  /* 0x00000059650d7220 */ /* 0x040fe40000410000 */
[C---:B------:R-:W-:Y:S02]  /*9e00*/  FMUL.FTZ R55, R100.reuse, R55 ;  /* 0x0000003764377220 */ /* 0x040fe40000410000 */
[C---:B------:R-:W-:Y:S03]  /*9e10*/  FMUL.FTZ R14, R100.reuse, R90 ;  /* 0x0000005a640e7220 */ /* 0x040fe60000410000 */
[----:B------:R-:W-:Y:S01]  /*9e20*/  MUFU.EX2 R130, R130 ;  /* 0x0000008200827308 */ /* 0x000fe20000000800 */
[C---:B------:R-:W-:Y:S02]  /*9e30*/  FMUL.FTZ R15, R100.reuse, R91 ;  /* 0x0000005b640f7220 */ /* 0x040fe40000410000 */
[----:B------:R-:W2:Y:S01]  /*9e40*/  LDSM.16.MT88.4 R88, [R140+0x8000] ;  /* 0x008000008c58783b */ /* 0x000ea20000004200 */
[C---:B------:R-:W-:Y:S02]  /*9e50*/  FMUL.FTZ R52, R101.reuse, R52 ;  /* 0x0000003465347220 */ /* 0x040fe40000410000 */
[C---:B------:R-:W-:Y:S02]  /*9e60*/  FMUL.FTZ R53, R101.reuse, R53 ;  /* 0x0000003565357220 */ /* 0x040fe40000410000 */
[C---:B------:R-:W-:Y:S02]  /*9e70*/  HMMA.16816.F32 R12, R96.reuse, R20, R12 ;  /* 0x00000014600c723c */ /* 0x040fe4000000180c */
[----:B------:R-:W-:Y:S01]  /*9e80*/  MUFU.EX2 R120, R120 ;  /* 0x0000007800787308 */ /* 0x000fe20000000800 */
[C---:B------:R-:W-:Y:S02]  /*9e90*/  FMUL.FTZ R58, R100.reuse, R58 ;  /* 0x0000003a643a7220 */ /* 0x040fe40000410000 */
[C---:B------:R-:W-:Y:S01]  /*9ea0*/  FMUL.FTZ R59, R100.reuse, R59 ;  /* 0x0000003b643b7220 */ /* 0x040fe20000410000 */
[----:B-1----:R-:W-:Y:S01]  /*9eb0*/  LDSM.16.MT88.4 R84, [R142+0x9800] ;  /* 0x009800008e54783b */ /* 0x002fe20000004200 */
[C---:B------:R-:W-:Y:S01]  /*9ec0*/  FMUL.FTZ R20, R101.reuse, R80 ;  /* 0x0000005065147220 */ /* 0x040fe20000410000 */
[C---:B------:R-:W-:Y:S04]  /*9ed0*/  HMMA.16816.F32 R16, R96.reuse, R22, R16 ;  /* 0x000000166010723c */ /* 0x040fe80000001810 */
[C---:B------:R-:W-:Y:S01]  /*9ee0*/  FMUL.FTZ R21, R101.reuse, R81 ;  /* 0x0000005165157220 */ /* 0x040fe20000410000 */
[----:B------:R-:W-:Y:S01]  /*9ef0*/  MUFU.EX2 R119, R119 ;  /* 0x0000007700777308 */ /* 0x000fe20000000800 */
[C---:B------:R-:W-:Y:S02]  /*9f00*/  FMUL.FTZ R56, R101.reuse, R56 ;  /* 0x0000003865387220 */ /* 0x040fe40000410000 */
[C---:B------:R-:W-:Y:S04]  /*9f10*/  FMUL.FTZ R22, R100.reuse, R82 ;  /* 0x0000005264167220 */ /* 0x040fe80000410000 */
[C---:B------:R-:W-:Y:S02]  /*9f20*/  FMUL.FTZ R23, R100.reuse, R83 ;  /* 0x0000005364177220 */ /* 0x040fe40000410000 */
[----:B------:R-:W-:Y:S01]  /*9f30*/  LDSM.16.MT88.4 R80, [R142+0x8800] ;  /* 0x008800008e50783b */ /* 0x000fe20000004200 */
[C---:B------:R-:W-:Y:S02]  /*9f40*/  FMUL.FTZ R57, R101.reuse, R57 ;  /* 0x0000003965397220 */ /* 0x040fe40000410000 */
[----:B------:R-:W-:Y:S02]  /*9f50*/  FFMA.FTZ R111, R101, R176, R111 ;  /* 0x000000b0656f7223 */ /* 0x000fe4000001006f */
[C---:B------:R-:W-:Y:S03]  /*9f60*/  HMMA.16816.F32 R20, R96.reuse, R28, R20 ;  /* 0x0000001c6014723c */ /* 0x040fe60000001814 */
[--C-:B------:R-:W-:Y:S02]  /*9f70*/  FFMA.FTZ R115, R115, c[0x0][0x23c], -R124.reuse ;  /* 0x00008f0073737a23 */ /* 0x100fe4000001087c */
[--C-:B------:R-:W-:Y:S02]  /*9f80*/  FFMA.FTZ R117, R117, c[0x0][0x23c], -R124.reuse ;  /* 0x00008f0075757a23 */ /* 0x100fe4000001087c */
[C---:B------:R-:W-:Y:S01]  /*9f90*/  FMUL.FTZ R28, R101.reuse, R72 ;  /* 0x00000048651c7220 */ /* 0x040fe20000410000 */
[C---:B------:R-:W-:Y:S01]  /*9fa0*/  HMMA.16816.F32 R24, R96.reuse, R30, R24 ;  /* 0x0000001e6018723c */ /* 0x040fe20000001818 */
[----:B------:R-:W1:Y:S03]  /*9fb0*/  MUFU.EX2 R115, R115 ;  /* 0x0000007300737308 */ /* 0x000e660000000800 */
[----:B------:R-:W-:Y:S02]  /*9fc0*/  FMUL.FTZ R29, R101, R73 ;  /* 0x00000049651d7220 */ /* 0x000fe40000410000 */
[--C-:B------:R-:W-:Y:S02]  /*9fd0*/  FFMA.FTZ R122, R123, c[0x0][0x23c], -R124.reuse ;  /* 0x00008f007b7a7a23 */ /* 0x100fe4000001087c */
[C---:B------:R-:W-:Y:S03]  /*9fe0*/  FMUL.FTZ R30, R100.reuse, R74 ;  /* 0x0000004a641e7220 */ /* 0x040fe60000410000 */
[----:B------:R-:W-:Y:S01]  /*9ff0*/  MUFU.EX2 R117, R117 ;  /* 0x0000007500757308 */ /* 0x000fe20000000800 */
[----:B------:R-:W-:Y:S02]  /*a000*/  FMUL.FTZ R31, R100, R75 ;  /* 0x0000004b641f7220 */ /* 0x000fe40000410000 */
[----:B------:R-:W3:Y:S01]  /*a010*/  LDSM.16.MT88.4 R72, [R142+0xa000] ;  /* 0x00a000008e48783b */ /* 0x000ee20000004200 */
[--C-:B------:R-:W-:Y:S02]  /*a020*/  FFMA.FTZ R123, R186, c[0x0][0x23c], -R113.reuse ;  /* 0x00008f00ba7b7a23 */ /* 0x100fe40000010871 */
[--C-:B------:R-:W-:Y:S02]  /*a030*/  FFMA.FTZ R186, R173, c[0x0][0x23c], -R124.reuse ;  /* 0x00008f00adba7a23 */ /* 0x100fe4000001087c */
[C---:B--2---:R-:W-:Y:S02]  /*a040*/  HMMA.16816.F32 R28, R96.reuse, R88, R28 ;  /* 0x00000058601c723c */ /* 0x044fe4000000181c */
[----:B------:R-:W2:Y:S01]  /*a050*/  MUFU.EX2 R122, R122 ;  /* 0x0000007a007a7308 */ /* 0x000ea20000000800 */
[--C-:B------:R-:W-:Y:S02]  /*a060*/  FFMA.FTZ R173, R178, c[0x0][0x23c], -R113.reuse ;  /* 0x00008f00b2ad7a23 */ /* 0x100fe40000010871 */
[--C-:B------:R-:W-:Y:S02]  /*a070*/  FFMA.FTZ R126, R126, c[0x0][0x23c], -R113.reuse ;  /* 0x00008f007e7e7a23 */ /* 0x100fe40000010871 */
[--C-:B------:R-:W-:Y:S01]  /*a080*/  FFMA.FTZ R125, R184, c[0x0][0x23c], -R113.reuse ;  /* 0x00008f00b87d7a23 */ /* 0x100fe20000010871 */
[C---:B------:R-:W-:Y:S04]  /*a090*/  HMMA.16816.F32 R32, R96.reuse, R90, R32 ;  /* 0x0000005a6020723c */ /* 0x040fe80000001820 */
[----:B------:R-:W-:Y:S01]  /*a0a0*/  MUFU.EX2 R186, R186 ;  /* 0x000000ba00ba7308 */ /* 0x000fe20000000800 */
[--C-:B------:R-:W-:Y:S02]  /*a0b0*/  FFMA.FTZ R184, R129, c[0x0][0x23c], -R124.reuse ;  /* 0x00008f0081b87a23 */ /* 0x100fe4000001087c */
[--C-:B------:R-:W-:Y:S01]  /*a0c0*/  FFMA.FTZ R129, R182, c[0x0][0x23c], -R113.reuse ;  /* 0x00008f00b6817a23 */ /* 0x100fe20000010871 */
[C---:B------:R-:W-:Y:S04]  /*a0d0*/  HMMA.16816.F32 R36, R96.reuse, R76, R36 ;  /* 0x0000004c6024723c */ /* 0x040fe80000001824 */
[--C-:B------:R-:W-:Y:S02]  /*a0e0*/  FFMA.FTZ R128, R128, c[0x0][0x23c], -R113.reuse ;  /* 0x00008f0080807a23 */ /* 0x100fe40000010871 */
[----:B------:R-:W-:Y:S01]  /*a0f0*/  MUFU.EX2 R184, R184 ;  /* 0x000000b800b87308 */ /* 0x000fe20000000800 */
[--C-:B------:R-:W-:Y:S01]  /*a100*/  FFMA.FTZ R121, R121, c[0x0][0x23c], -R124.reuse ;  /* 0x00008f0079797a23 */ /* 0x100fe2000001087c */
[C---:B------:R-:W-:Y:S01]  /*a110*/  HMMA.16816.F32 R40, R96.reuse, R78, R40 ;  /* 0x0000004e6028723c */ /* 0x040fe20000001828 */
[----:B------:R-:W4:Y:S03]  /*a120*/  LDSM.16.MT88.4 R76, [R140+0xa000] ;  /* 0x00a000008c4c783b */ /* 0x000f260000004200 */
[----:B------:R-:W-:Y:S02]  /*a130*/  FFMA.FTZ R124, R103, c[0x0][0x23c], -R124 ;  /* 0x00008f00677c7a23 */ /* 0x000fe4000001087c */
[--C-:B------:R-:W-:Y:S02]  /*a140*/  FFMA.FTZ R118, R118, c[0x0][0x23c], -R113.reuse ;  /* 0x00008f0076767a23 */ /* 0x100fe40000010871 */
[----:B------:R-:W-:Y:S01]  /*a150*/  MUFU.EX2 R129, R129 ;  /* 0x0000008100817308 */ /* 0x000fe20000000800 */
[--C-:B------:R-:W-:Y:S01]  /*a160*/  FFMA.FTZ R177, R116, c[0x0][0x23c], -R113.reuse ;  /* 0x00008f0074b17a23 */ /* 0x100fe20000010871 */
[C---:B---3--:R-:W-:Y:S03]  /*a170*/  HMMA.16816.F32 R44, R96.reuse, R72, R44 ;  /* 0x00000048602c723c */ /* 0x048fe6000000182c */
[--C-:B------:R-:W-:Y:S02]  /*a180*/  FFMA.FTZ R114, R114, c[0x0][0x23c], -R113.reuse ;  /* 0x00008f0072727a23 */ /* 0x100fe40000010871 */
[----:B------:R-:W-:Y:S03]  /*a190*/  FFMA.FTZ R113, R112, c[0x0][0x23c], -R113 ;  /* 0x00008f0070717a23 */ /* 0x000fe60000010871 */
[----:B------:R-:W-:Y:S01]  /*a1a0*/  MUFU.EX2 R173, R173 ;  /* 0x000000ad00ad7308 */ /* 0x000fe20000000800 */
[C---:B------:R-:W-:Y:S01]  /*a1b0*/  HMMA.16816.F32 R48, R96.reuse, R74, R48 ;  /* 0x0000004a6030723c */ /* 0x040fe20000001830 */
[----:B------:R-:W3:Y:S02]  /*a1c0*/  LDSM.16.MT88.4 R72, [R144+0x8800] ;  /* 0x008800009048783b */ /* 0x000ee40000004200 */
[----:B------:R-:W-:Y:S02]  /*a1d0*/  FFMA.FTZ R112, R100, R165, R102 ;  /* 0x000000a564707223 */ /* 0x000fe40000010066 */
[----:B------:R-:W-:Y:S03]  /*a1e0*/  FADD.FTZ R110, R110, R111 ;  /* 0x0000006f6e6e7221 */ /* 0x000fe60000010000 */
[C---:B------:R-:W-:Y:S01]  /*a1f0*/  HMMA.16816.F32 R52, R96.reuse, R68, R52 ;  /* 0x000000446034723c */ /* 0x040fe20000001834 */
[----:B------:R-:W-:Y:S03]  /*a200*/  MUFU.EX2 R123, R123 ;  /* 0x0000007b007b7308 */ /* 0x000fe60000000800 */
[----:B------:R-:W-:Y:S02]  /*a210*/  FADD.FTZ R107, R107, R112 ;  /* 0x000000706b6b7221 */ /* 0x000fe40000010000 */
[----:B------:R-:W-:Y:S01]  /*a220*/  FADD.FTZ R109, R109, R110 ;  /* 0x0000006e6d6d7221 */ /* 0x000fe20000010000 */
[----:B-1----:R-:W-:Y:S01]  /*a230*/  F2FP.PACK_AB R69, R115, R120 ;  /* 0x000000787345723e */ /* 0x002fe200000000ff */
[C---:B------:R-:W-:Y:S03]  /*a240*/  HMMA.16816.F32 R56, R96.reuse, R70, R56 ;  /* 0x000000466038723c */ /* 0x040fe60000001838 */
[----:B------:R-:W1:Y:S01]  /*a250*/  MUFU.EX2 R126, R126 ;  /* 0x0000007e007e7308 */ /* 0x000e620000000800 */
[----:B------:R-:W-:Y:S02]  /*a260*/  FADD.FTZ R106, R106, R107 ;  /* 0x0000006b6a6a7221 */ /* 0x000fe40000010000 */
[----:B------:R-:W-:Y:S01]  /*a270*/  FADD.FTZ R108, R108, R109 ;  /* 0x0000006d6c6c7221 */ /* 0x000fe20000010000 */
[----:B--2---:R-:W-:Y:S01]  /*a280*/  F2FP.PACK_AB R71, R122, R117 ;  /* 0x000000757a47723e */ /* 0x004fe200000000ff */
[C---:B----4-:R-:W-:Y:S04]  /*a290*/  HMMA.16816.F32 R60, R96.reuse, R76, R60 ;  /* 0x0000004c603c723c */ /* 0x050fe8000000183c */
[----:B------:R-:W-:Y:S01]  /*a2a0*/  FADD.FTZ R105, R105, R106 ;  /* 0x0000006a69697221 */ /* 0x000fe20000010000 */
[----:B------:R-:W-:Y:S03]  /*a2b0*/  MUFU.EX2 R125, R125 ;  /* 0x0000007d007d7308 */ /* 0x000fe60000000800 */
[----:B------:R-:W-:Y:S01]  /*a2c0*/  HMMA.16816.F32 R64, R96, R78, R64 ;  /* 0x0000004e6040723c */ /* 0x000fe20000001840 */
[----:B------:R-:W2:Y:S03]  /*a2d0*/  LDSM.16.MT88.4 R76, [R141+0x8800] ;  /* 0x008800008d4c783b */ /* 0x000ea60000004200 */
[----:B------:R-:W-:Y:S03]  /*a2e0*/  FADD.FTZ R120, R120, R105 ;  /* 0x0000006978787221 */ /* 0x000fe60000010000 */
[----:B------:R-:W4:Y:S01]  /*a2f0*/  MUFU.EX2 R128, R128 ;  /* 0x0000008000807308 */ /* 0x000f220000000800 */
[----:B------:R-:W-:Y:S01]  /*a300*/  FADD.FTZ R120, R115, R120 ;  /* 0x0000007873787221 */ /* 0x000fe20000010000 */
[C---:B-1----:R-:W-:Y:S03]  /*a310*/  F2FP.PACK_AB R68, R126.reuse, R123 ;  /* 0x0000007b7e44723e */ /* 0x042fe600000000ff */
[----:B------:R-:W-:Y:S02]  /*a320*/  FADD.FTZ R123, R123, R108 ;  /* 0x0000006c7b7b7221 */ /* 0x000fe40000010000 */
[----:B------:R-:W-:Y:S03]  /*a330*/  FADD.FTZ R117, R117, R120 ;  /* 0x0000007875757221 */ /* 0x000fe60000010000 */
[----:B------:R-:W1:Y:S01]  /*a340*/  MUFU.EX2 R121, R121 ;  /* 0x0000007900797308 */ /* 0x000e620000000800 */
[----:B------:R-:W-:Y:S02]  /*a350*/  FADD.FTZ R126, R126, R123 ;  /* 0x0000007b7e7e7221 */ /* 0x000fe40000010000 */
[----:B------:R-:W-:Y:S07]  /*a360*/  FADD.FTZ R117, R122, R117 ;  /* 0x000000757a757221 */ /* 0x000fee0000010000 */
[----:B------:R-:W5:Y:S01]  /*a370*/  MUFU.EX2 R124, R124 ;  /* 0x0000007c007c7308 */ /* 0x000f620000000800 */
[C---:B----4-:R-:W-:Y:S01]  /*a380*/  F2FP.PACK_AB R70, R128.reuse, R125 ;  /* 0x0000007d8046723e */ /* 0x050fe200000000ff */
[----:B------:R-:W-:Y:S04]  /*a390*/  FADD.FTZ R125, R125, R126 ;  /* 0x0000007e7d7d7221 */ /* 0x000fe80000010000 */
[----:B------:R-:W-:Y:S04]  /*a3a0*/  FADD.FTZ R128, R128, R125 ;  /* 0x0000007d80807221 */ /* 0x000fe80000010000 */
[----:B------:R-:W-:Y:S01]  /*a3b0*/  MUFU.EX2 R118, R118 ;  /* 0x0000007600767308 */ /* 0x000fe20000000800 */
[C---:B---3--:R-:W-:Y:S05]  /*a3c0*/  HMMA.16816.F32 R4, R68.reuse, R72, R4 ;  /* 0x000000484404723c */ /* 0x048fea0000001804 */
[----:B-1----:R-:W-:Y:S03]  /*a3d0*/  F2FP.PACK_AB R101, R104, R121 ;  /* 0x000000796865723e */ /* 0x002fe600000000ff */
[C---:B------:R-:W-:Y:S01]  /*a3e0*/  HMMA.16816.F32 R8, R68.reuse, R74, R8 ;  /* 0x0000004a4408723c */ /* 0x040fe20000001808 */
[----:B------:R-:W1:Y:S01]  /*a3f0*/  LDSM.16.MT88.4 R72, [R140+0x8800] ;  /* 0x008800008c48783b */ /* 0x000e620000004200 */
[----:B------:R-:W3:Y:S02]  /*a400*/  MUFU.EX2 R177, R177 ;  /* 0x000000b100b17308 */ /* 0x000ee40000000800 */
[----:B-----5:R-:W-:Y:S04]  /*a410*/  F2FP.PACK_AB R103, R124, R119 ;  /* 0x000000777c67723e */ /* 0x020fe800000000ff */
[C---:B------:R-:W-:Y:S04]  /*a420*/  HMMA.16816.F32 R12, R68.reuse, R80, R12 ;  /* 0x00000050440c723c */ /* 0x040fe8000000180c */
[----:B------:R-:W-:Y:S04]  /*a430*/  MUFU.EX2 R114, R114 ;  /* 0x0000007200727308 */ /* 0x000fe80000000800 */
[C---:B------:R-:W-:Y:S01]  /*a440*/  HMMA.16816.F32 R16, R68.reuse, R82, R16 ;  /* 0x000000524410723c */ /* 0x040fe20000001810 */
[----:B------:R-:W4:Y:S05]  /*a450*/  LDSM.16.MT88.4 R80, [R144+0xa800] ;  /* 0x00a800009050783b */ /* 0x000f2a0000004200 */
[----:B------:R-:W5:Y:S02]  /*a460*/  MUFU.EX2 R113, R113 ;  /* 0x0000007100717308 */ /* 0x000f640000000800 */
[C---:B--2---:R-:W-:Y:S04]  /*a470*/  HMMA.16816.F32 R20, R68.reuse, R76, R20 ;  /* 0x0000004c4414723c */ /* 0x044fe80000001814 */
[----:B---3--:R-:W-:Y:S04]  /*a480*/  F2FP.PACK_AB R100, R177, R118 ;  /* 0x00000076b164723e */ /* 0x008fe800000000ff */
[C---:B------:R-:W-:Y:S01]  /*a490*/  HMMA.16816.F32 R24, R68.reuse, R78, R24 ;  /* 0x0000004e4418723c */ /* 0x040fe20000001818 */
[----:B------:R-:W2:Y:S07]  /*a4a0*/  LDSM.16.MT88.4 R76, [R142+0xa800] ;  /* 0x00a800008e4c783b */ /* 0x000eae0000004200 */
[C---:B-1----:R-:W-:Y:S04]  /*a4b0*/  HMMA.16816.F32 R28, R68.reuse, R72, R28 ;  /* 0x00000048441c723c */ /* 0x042fe8000000181c */
[----:B-----5:R-:W-:Y:S04]  /*a4c0*/  F2FP.PACK_AB R102, R113, R114 ;  /* 0x000000727166723e */ /* 0x020fe800000000ff */
[C---:B------:R-:W-:Y:S01]  /*a4d0*/  HMMA.16816.F32 R32, R68.reuse, R74, R32 ;  /* 0x0000004a4420723c */ /* 0x040fe20000001820 */
[----:B------:R-:W1:Y:S07]  /*a4e0*/  LDSM.16.MT88.4 R72, [R141+0xa800] ;  /* 0x00a800008d48783b */ /* 0x000e6e0000004200 */
[C---:B----4-:R-:W-:Y:S08]  /*a4f0*/  HMMA.16816.F32 R36, R68.reuse, R80, R36 ;  /* 0x000000504424723c */ /* 0x050ff00000001824 */
        /* <DEDUP_REMOVED lines=9> */
[----:B------:R-:W-:Y:S01]  /*a590*/  HMMA.16816.F32 R64, R68, R82, R64 ;  /* 0x000000524440723c */ /* 0x000fe20000001840 */
[----:B------:R-:W2:Y:S06]  /*a5a0*/  LDSM.16.MT88.4 R80, [R141+0x9000] ;  /* 0x009000008d50783b */ /* 0x000eac0000004200 */
[----:B------:R-:W-:Y:S01]  /*a5b0*/  F2FP.PACK_AB R69, R131, R186 ;  /* 0x000000ba8345723e */ /* 0x000fe200000000ff */
[----:B------:R-:W-:Y:S01]  /*a5c0*/  FADD.FTZ R186, R186, R117 ;  /* 0x00000075baba7221 */ /* 0x000fe20000010000 */
[----:B------:R-:W-:Y:S03]  /*a5d0*/  F2FP.PACK_AB R71, R127, R184 ;  /* 0x000000b87f47723e */ /* 0x000fe600000000ff */
[----:B------:R-:W-:Y:S01]  /*a5e0*/  F2FP.PACK_AB R68, R180, R129 ;  /* 0x00000081b444723e */ /* 0x000fe200000000ff */
[----:B------:R-:W-:Y:S01]  /*a5f0*/  FADD.FTZ R129, R129, R128 ;  /* 0x0000008081817221 */ /* 0x000fe20000010000 */
[----:B------:R-:W-:Y:S01]  /*a600*/  F2FP.PACK_AB R70, R130, R173 ;  /* 0x000000ad8246723e */ /* 0x000fe200000000ff */
[----:B------:R-:W-:Y:S02]  /*a610*/  FADD.FTZ R131, R131, R186 ;  /* 0x000000ba83837221 */ /* 0x000fe40000010000 */
[----:B------:R-:W-:Y:S02]  /*a620*/  FADD.FTZ R180, R180, R129 ;  /* 0x00000081b4b47221 */ /* 0x000fe40000010000 */
        /* <DEDUP_REMOVED lines=19> */
[C---:B------:R-:W-:Y:S01]  /*a760*/  HMMA.16816.F32 R40, R68.reuse, R78, R40 ;  /* 0x0000004e4428723c */ /* 0x040fe20000001828 */
[----:B------:R-:W3:Y:S07]  /*a770*/  LDSM.16.MT88.4 R76, [R140+0xb000] ;  /* 0x00b000008c4c783b */ /* 0x000eee0000004200 */
[C---:B--2---:R-:W-:Y:S08]  /*a780*/  HMMA.16816.F32 R44, R68.reuse, R80, R44 ;  /* 0x00000050442c723c */ /* 0x044ff0000000182c */
[C---:B------:R-:W-:Y:S08]  /*a790*/  HMMA.16816.F32 R48, R68.reuse, R82, R48 ;  /* 0x000000524430723c */ /* 0x040ff00000001830 */
[C---:B-1----:R-:W-:Y:S08]  /*a7a0*/  HMMA.16816.F32 R52, R68.reuse, R72, R52 ;  /* 0x000000484434723c */ /* 0x042ff00000001834 */
[C---:B------:R-:W-:Y:S01]  /*a7b0*/  HMMA.16816.F32 R56, R68.reuse, R74, R56 ;  /* 0x0000004a4438723c */ /* 0x040fe20000001838 */
[----:B------:R-:W1:Y:S07]  /*a7c0*/  LDSM.16.MT88.4 R72, [R141+0x9800] ;  /* 0x009800008d48783b */ /* 0x000e6e0000004200 */
[C---:B---3--:R-:W-:Y:S08]  /*a7d0*/  HMMA.16816.F32 R60, R68.reuse, R76, R60 ;  /* 0x0000004c443c723c */ /* 0x048ff0000000183c */
        /* <DEDUP_REMOVED lines=16> */
[C---:B----4-:R-:W-:Y:S08]  /*a8e0*/  HMMA.16816.F32 R44, R100.reuse, R8, R44 ;  /* 0x00000008642c723c */ /* 0x050ff0000000182c */
[C---:B------:R-:W-:Y:S08]  /*a8f0*/  HMMA.16816.F32 R48, R100.reuse, R10, R48 ;  /* 0x0000000a6430723c */ /* 0x040ff00000001830 */
[C---:B-----5:R-:W-:Y:S08]  /*a900*/  HMMA.16816.F32 R52, R100.reuse, R12, R52 ;  /* 0x0000000c6434723c */ /* 0x060ff00000001834 */
[C---:B------:R-:W-:Y:S08]  /*a910*/  HMMA.16816.F32 R56, R100.reuse, R14, R56 ;  /* 0x0000000e6438723c */ /* 0x040ff00000001838 */
[C---:B-1----:R-:W-:Y:S07]  /*a920*/  HMMA.16816.F32 R60, R100.reuse, R4, R60 ;  /* 0x00000004643c723c */ /* 0x042fee000000183c */
[----:B------:R-:W-:Y:S01]  /*a930*/  FADD.FTZ R5, R173, R180 ;  /* 0x000000b4ad057221 */ /* 0x000fe20000010000 */
[----:B------:R-:W-:Y:S04]  /*a940*/  HMMA.16816.F32 R64, R100, R6, R64 ;  /* 0x000000066440723c */ /* 0x000fe80000001840 */
[----:B------:R-:W-:Y:S03]  /*a950*/  FADD.FTZ R5, R130, R5 ;  /* 0x0000000582057221 */ /* 0x000fe60000010000 */
[----:B------:R-:W-:Y:S01]  /*a960*/  MOV R101, R2 ;  /* 0x0000000200657202 */ /* 0x000fe20000000f00 */
[----:B------:R-:W-:Y:S01]  /*a970*/  FADD.FTZ R118, R118, R5 ;  /* 0x0000000576767221 */ /* 0x000fe20000010000 */
[----:B------:R-:W-:Y:S03]  /*a980*/  MOV R102, R3 ;  /* 0x0000000300667202 */ /* 0x000fe60000000f00 */
[----:B------:R-:W-:Y:S04]  /*a990*/  FADD.FTZ R177, R177, R118 ;  /* 0x00000076b1b17221 */ /* 0x000fe80000010000 */
[----:B------:R-:W-:Y:S04]  /*a9a0*/  FADD.FTZ R114, R114, R177 ;  /* 0x000000b172727221 */ /* 0x000fe80000010000 */
[----:B------:R-:W-:Y:S01]  /*a9b0*/  FADD.FTZ R176, R113, R114 ;  /* 0x0000007271b07221 */ /* 0x000fe20000010000 */
[----:B------:R-:W-:-:S05]  /*a9c0*/  @P4 BRA `(.L_x_748) ;  /* 0xffffd86000004947 */ /* 0x000fca000383ffff */
.L_x_747:
        /* <DEDUP_REMOVED lines=180> */
[----:B-1----:R-:W-:-:S03]  /*b510*/  @!P0 SHF.R.S32.HI R12, RZ, 0x1f, R10 ;  /* 0x0000001fff0c8819 */ /* 0x002fc6000001140a */
[----:B------:R-:W-:Y:S04]  /*b520*/  STS [R15+0x2000], R40 ;  /* 0x002000280f007388 */ /* 0x000fe80000000800 */
[----:B------:R-:W-:Y:S04]  /*b530*/  STS [R15+0x2400], R42 ;  /* 0x0024002a0f007388 */ /* 0x000fe80000000800 */
[----:B------:R-:W-:Y:S04]  /*b540*/  STS [R17+0x2000], R44 ;  /* 0x0020002c11007388 */ /* 0x000fe80000000800 */
[----:B------:R1:W-:Y:S04]  /*b550*/  STS [R17+0x2400], R46 ;  /* 0x0024002e11007388 */ /* 0x0003e80000000800 */
[----:B------:R3:W-:Y:S04]  /*b560*/  STS [R19+0x2000], R48 ;  /* 0x0020003013007388 */ /* 0x0007e80000000800 */
[----:B------:R4:W-:Y:S01]  /*b570*/  STS [R19+0x2400], R50 ;  /* 0x0024003213007388 */ /* 0x0009e20000000800 */
[----:B--2---:R-:W-:-:S03]  /*b580*/  @!P1 MOV R13, c[0x0][0x214] ;  /* 0x00008500000d9a02 */ /* 0x004fc60000000f00 */
[----:B------:R2:W-:Y:S01]  /*b590*/  STS [R21+0x2000], R52 ;  /* 0x0020003415007388 */ /* 0x0005e20000000800 */
[----:B------:R-:W-:Y:S01]  /*b5a0*/  @!P1 SEL R47, R13, c[0x0][0x234], !P2 ;  /* 0x00008d000d2f9a07 */ /* 0x000fe20005000000 */
[----:B------:R-:W-:Y:S02]  /*b5b0*/  @!P0 IMAD R13, R12, c[0x0][0x1e0], RZ ;  /* 0x000078000c0d8a24 */ /* 0x000fe400078e02ff */
[----:B------:R2:W-:Y:S02]  /*b5c0*/  STS [R21+0x2400], R54 ;  /* 0x0024003615007388 */ /* 0x0005e40000000800 */
[----:B------:R-:W-:Y:S02]  /*b5d0*/  @!P1 IMAD R49, R47, c[0x0][0x1c0], RZ ;  /* 0x000070002f319a24 */ /* 0x000fe400078e02ff */
[----:B------:R2:W-:Y:S04]  /*b5e0*/  STS [R23+0x2000], R56 ;  /* 0x0020003817007388 */ /* 0x0005e80000000800 */
[----:B------:R2:W-:Y:S01]  /*b5f0*/  STS [R23+0x2400], R58 ;  /* 0x0024003a17007388 */ /* 0x0005e20000000800 */
[----:B-1----:R-:W-:-:S03]  /*b600*/  @!P0 IMAD R46, R10, c[0x0][0x1e4], R13 ;  /* 0x000079000a2e8a24 */ /* 0x002fc600078e020d */
[----:B------:R2:W-:Y:S01]  /*b610*/  STS [R25+0x2000], R60 ;  /* 0x0020003c19007388 */ /* 0x0005e20000000800 */
[----:B---3--:R-:W-:-:S03]  /*b620*/  @!P3 IMAD R48, R10, c[0x0][0x214], RZ ;  /* 0x000085000a30ba24 */ /* 0x008fc600078e02ff */
[----:B------:R2:W-:Y:S01]  /*b630*/  STS [R25+0x2400], R62 ;  /* 0x0024003e19007388 */ /* 0x0005e20000000800 */
[----:B----4-:R-:W-:Y:S01]  /*b640*/  @!P0 IMAD.WIDE.U32 R50, R10, c[0x0][0x1e0], RZ ;  /* 0x000078000a328a25 */ /* 0x010fe200078e00ff */
[----:B------:R-:W-:Y:S02]  /*b650*/  @!P3 SEL R48, R48, R155, !P0 ;  /* 0x0000009b3030b207 */ /* 0x000fe40004000000 */
[----:B------:R2:W-:Y:S01]  /*b660*/  STS [R27+0x2000], R64 ;  /* 0x002000401b007388 */ /* 0x0005e20000000800 */
[----:B------:R-:W-:Y:S01]  /*b670*/  IMAD R10, R10, R49, RZ ;  /* 0x000000310a0a7224 */ /* 0x000fe200078e02ff */
[----:B------:R-:W-:Y:S01]  /*b680*/  @!P0 IADD3 R6, R51, R46, RZ ;  /* 0x0000002e33068210 */ /* 0x000fe20007ffe0ff */
[----:B------:R-:W-:Y:S01]  /*b690*/  @!P0 IMAD.MOV.U32 R7, RZ, RZ, R50 ;  /* 0x000000ffff078224 */ /* 0x000fe200078e0032 */
[----:B------:R2:W-:Y:S01]  /*b6a0*/  STS [R27+0x2400], R66 ;  /* 0x002400421b007388 */ /* 0x0005e20000000800 */
[----:B------:R-:W-:Y:S01]  /*b6b0*/  @P1 MOV R46, c[0x0][0x210] ;  /* 0x00008400002e1a02 */ /* 0x000fe20000000f00 */
[----:B------:R-:W-:Y:S01]  /*b6c0*/  @!P1 IMAD.MOV.U32 R46, RZ, RZ, 0x1 ;  /* 0x00000001ff2e9424 */ /* 0x000fe200078e00ff */
[----:B------:R-:W-:Y:S01]  /*b6d0*/  SHF.R.S32.HI R49, RZ, 0x1f, R8 ;  /* 0x0000001fff317819 */ /* 0x000fe20000011408 */
[----:B------:R-:W-:Y:S01]  /*b6e0*/  BAR.SYNC.DEFER_BLOCKING 0x0 ;  /* 0x0000000000007b1d */ /* 0x000fe20000010000 */
[----:B------:R-:W-:Y:S01]  /*b6f0*/  SEL R10, R10, RZ, P3 ;  /* 0x000000ff0a0a7207 */ /* 0x000fe20001800000 */
[----:B------:R-:W-:Y:S01]  /*b700*/  CS2R R50, SRZ ;  /* 0x0000000000327805 */ /* 0x000fe2000001ff00 */
[----:B------:R-:W-:Y:S01]  /*b710*/  LOP3.LUT P0, RZ, R9, 0x3, RZ, 0xc0, !PT ;  /* 0x0000000309ff7812 */ /* 0x000fe2000780c0ff */
[----:B-----5:R-:W-:Y:S01]  /*b720*/  IMAD R9, R45, R46, RZ ;  /* 0x0000002e2d097224 */ /* 0x020fe200078e02ff */
[----:B------:R-:W-:Y:S01]  /*b730*/  LEA.HI R49, R49, R8, RZ, 0x2 ;  /* 0x0000000831317211 */ /* 0x000fe200078f10ff */
[----:B------:R-:W1:Y:S01]  /*b740*/  S2R R44, SR_CTAID.Z ;  /* 0x00000000002c7919 */ /* 0x000e620000002700 */
[----:B------:R-:W-:-:S02]  /*b750*/  @!P3 MOV R50, R48 ;  /* 0x000000300032b202 */ /* 0x000fc40000000f00 */
[----:B------:R-:W-:Y:S02]  /*b760*/  SHF.L.U32 R9, R9, 0x6, RZ ;  /* 0x0000000609097819 */ /* 0x000fe400000006ff */
[----:B------:R-:W-:Y:S01]  /*b770*/  @!P3 SHF.R.S32.HI R51, RZ, 0x1f, R48 ;  /* 0x0000001fff33b819 */ /* 0x000fe20000011430 */
[----:B------:R-:W-:Y:S01]  /*b780*/  @P5 FMUL.FTZ R48, R5, 0.69314718246459960938 ;  /* 0x3f31721805305820 */ /* 0x000fe20000410000 */
[----:B------:R-:W-:Y:S01]  /*b790*/  LOP3.LUT R49, R49, 0xffffffc, RZ, 0xc0, !PT ;  /* 0x0ffffffc31317812 */ /* 0x000fe200078ec0ff */
[----:B------:R-:W-:-:S03]  /*b7a0*/  @P4 FMUL.FTZ R5, R4, 0.69314718246459960938 ;  /* 0x3f31721804054820 */ /* 0x000fc60000410000 */
[----:B------:R-:W-:Y:S01]  /*b7b0*/  IADD3 R49, R8, -R49, RZ ;  /* 0x8000003108317210 */ /* 0x000fe20007ffe0ff */
[----:B------:R-:W-:Y:S02]  /*b7c0*/  IMAD.MOV.U32 R8, RZ, RZ, 0x7f800000 ;  /* 0x7f800000ff087424 */ /* 0x000fe400078e00ff */
[----:B------:R-:W-:Y:S01]  /*b7d0*/  @P5 FFMA.FTZ R8, R3, c[0x0][0x238], R48 ;  /* 0x00008e0003085a23 */ /* 0x000fe20000010030 */
[----:B------:R-:W-:Y:S01]  /*b7e0*/  LEA R49, R49, R156, 0x4 ;  /* 0x0000009c31317211 */ /* 0x000fe200078e20ff */
[----:B------:R2:W3:Y:S04]  /*b7f0*/  LDS.128 R36, [R158] ;  /* 0x000000009e247984 */ /* 0x0004e80000000c00 */
[----:B------:R2:W4:Y:S01]  /*b800*/  LDS.128 R32, [R158+0x800] ;  /* 0x000800009e207984 */ /* 0x0005220000000c00 */
[----:B-1----:R-:W-:Y:S01]  /*b810*/  IMAD R10, R44, R47, R10 ;  /* 0x0000002f2c0a7224 */ /* 0x002fe200078e020a */
[----:B------:R-:W-:-:S02]  /*b820*/  MOV R47, 0x7f800000 ;  /* 0x7f800000002f7802 */ /* 0x000fc40000000f00 */
[----:B------:R2:W1:Y:S01]  /*b830*/  LDS.128 R28, [R158+0x1000] ;  /* 0x001000009e1c7984 */ /* 0x0004620000000c00 */
[----:B------:R-:W-:Y:S01]  /*b840*/  @P4 FFMA.FTZ R47, R2, c[0x0][0x238], R5 ;  /* 0x00008e00022f4a23 */ /* 0x000fe20000010005 */
[--C-:B------:R-:W-:Y:S02]  /*b850*/  IADD3 R4, P2, P1, R9, R50, R10.reuse ;  /* 0x0000003209047210 */ /* 0x100fe4000795e00a */
        /* <DEDUP_REMOVED lines=25> */
.L_x_752:
[----:B------:R-:W-:Y:S05]  /*b9f0*/  BSYNC B0 ;  /* 0x0000000000007941 */ /* 0x000fea0003800000 */
.L_x_751:
        /* <DEDUP_REMOVED lines=19> */
[----:B--2---:R-:W-:-:S05]  /*bb30*/  IMAD.WIDE.U32 R8, R170, c[0x0][0x1e8], R6 ;  /* 0x00007a00aa087a25 */ /* 0x004fca00078e0006 */
[----:B------:R-:W-:Y:S02]  /*bb40*/  IADD3 R0, R9, R0, RZ ;  /* 0x0000000009007210 */ /* 0x000fe40007ffe0ff */
[----:B------:R-:W-:-:S04]  /*bb50*/  LEA R2, P0, R8, c[0x0][0x1d0], 0x1 ;  /* 0x0000740008027a11 */ /* 0x000fc800078008ff */
[----:B------:R-:W-:-:S05]  /*bb60*/  LEA.HI.X R3, R8, c[0x0][0x1d4], R0, 0x1, P0 ;  /* 0x0000750008037a11 */ /* 0x000fca00000f0c00 */
[----:B---3--:R2:W-:Y:S04]  /*bb70*/  @!P2 STG.E.128 [R2.64], R36 ;  /* 0x000000240200a986 */ /* 0x0085e8000c101d06 */
[----:B-1----:R2:W-:Y:S02]  /*bb80*/  @!P1 STG.E.128 [R2.64+0x80], R20 ;  /* 0x0000801402009986 */ /* 0x0025e4000c101d06 */
.L_x_754:
[----:B------:R-:W-:Y:S05]  /*bb90*/  BSYNC B0 ;  /* 0x0000000000007941 */ /* 0x000fea0003800000 */
.L_x_753:
[----:B------:R-:W-:Y:S01]  /*bba0*/  LEA.HI.SX32 R0, R11, 0x10, 0x1d ;  /* 0x000000100b007811 */ /* 0x000fe200078feaff */
[----:B------:R-:W-:Y:S03]  /*bbb0*/  BSSY B0, `(.L_x_755) ;  /* 0x0000011000007945 */ /* 0x000fe60003800000 */
[----:B------:R-:W-:-:S13]  /*bbc0*/  ISETP.GE.AND P0, PT, R0, R45, PT ;  /* 0x0000002d0000720c */ /* 0x000fda0003f06270 */
[----:B------:R-:W-:Y:S05]  /*bbd0*/  @P0 BRA `(.L_x_756) ;  /* 0x000000e000000947 */ /* 0x000fea0003800000 */
[----:B--2---:R-:W-:Y:S01]  /*bbe0*/  IADD3 R2, P0, R170, 0x10, RZ ;  /* 0x00000010aa027810 */ /* 0x004fe20007f1e0ff */
[----:B------:R-:W-:Y:S01]  /*bbf0*/  IMAD.MOV.U32 R8, RZ, RZ, R4 ;  /* 0x000000ffff087224 */ /* 0x000fe200078e0004 */
        /* <DEDUP_REMOVED lines=10> */
[----:B----4-:R2:W-:Y:S04]  /*bca0*/  @!P1 STG.E.128 [R2.64], R32 ;  /* 0x0000002002009986 */ /* 0x0105e8000c101d06 */
[----:B-1----:R2:W-:Y:S02]  /*bcb0*/  @!P0 STG.E.128 [R2.64+0x80], R16 ;  /* 0x0000801002008986 */ /* 0x0025e4000c101d06 */
.L_x_756:
[----:B------:R-:W-:Y:S05]  /*bcc0*/  BSYNC B0 ;  /* 0x0000000000007941 */ /* 0x000fea0003800000 */
.L_x_755:
        /* <DEDUP_REMOVED lines=16> */
[----:B-1----:R1:W-:Y:S04]  /*bdd0*/  @!P1 STG.E.128 [R2.64], R28 ;  /* 0x0000001c02009986 */ /* 0x0023e8000c101d06 */
[----:B------:R1:W-:Y:S02]  /*bde0*/  @!P0 STG.E.128 [R2.64+0x80], R12 ;  /* 0x0000800c02008986 */ /* 0x0003e4000c101d06 */
.L_x_758:
[----:B------:R-:W-:Y:S05]  /*bdf0*/  BSYNC B0 ;  /* 0x0000000000007941 */ /* 0x000fea0003800000 */
.L_x_757:
        /* <DEDUP_REMOVED lines=8> */
[----:B-12---:R-:W-:Y:S01]  /*be80*/  IMAD R3, R170, c[0x0][0x1e8], RZ ;  /* 0x00007a00aa037a24 */ /* 0x006fe200078e02ff */
[----:B------:R-:W-:-:S03]  /*be90*/  LEA R2, P1, R4, c[0x0][0x1d0], 0x1 ;  /* 0x0000740004027a11 */ /* 0x000fc600078208ff */
[----:B------:R-:W-:-:S04]  /*bea0*/  IMAD R3, R0, c[0x0][0x1ec], R3 ;  /* 0x00007b0000037a24 */ /* 0x000fc800078e0203 */
[----:B------:R-:W-:-:S05]  /*beb0*/  IMAD.IADD R3, R5, 0x1, R3 ;  /* 0x0000000105037824 */ /* 0x000fca00078e0203 */
[----:B------:R-:W-:-:S05]  /*bec0*/  LEA.HI.X R3, R4, c[0x0][0x1d4], R3, 0x1, P1 ;  /* 0x0000750004037a11 */ /* 0x000fca00008f0c03 */
[----:B------:R1:W-:Y:S01]  /*bed0*/  @!P0 STG.E.128 [R2.64], R24 ;  /* 0x0000001802008986 */ /* 0x0003e2000c101d06 */
[----:B------:R-:W-:-:S13]  /*bee0*/  ISETP.GE.AND P0, PT, R159, c[0x0][0x220], PT ;  /* 0x000088009f007a0c */ /* 0x000fda0003f06270 */
[----:B------:R-:W-:Y:S05]  /*bef0*/  @P0 EXIT ;  /* 0x000000000000094d */ /* 0x000fea0003800000 */
[----:B------:R-:W-:Y:S01]  /*bf00*/  STG.E.128 [R2.64+0x80], R40 ;  /* 0x0000802802007986 */ /* 0x000fe2000c101d06 */
[----:B------:R-:W-:Y:S05]  /*bf10*/  EXIT ;  /* 0x000000000000794d */ /* 0x000fea0003800000 */
.L_x_712:
        /* <DEDUP_REMOVED lines=66> */
.L_x_760:
[----:B------:R-:W-:Y:S05]  /*c340*/  BSYNC B0 ;  /* 0x0000000000007941 */ /* 0x000fea0003800000 */
.L_x_759:
        /* <DEDUP_REMOVED lines=18> */
.L_x_762:
[----:B------:R-:W-:Y:S05]  /*c470*/  BSYNC B0 ;  /* 0x0000000000007941 */ /* 0x000fea0003800000 */
.L_x_761:
        /* <DEDUP_REMOVED lines=18> */
.L_x_764:
[----:B------:R-:W-:Y:S05]  /*c5a0*/  BSYNC B0 ;  /* 0x0000000000007941 */ /* 0x000fea0003800000 */
.L_x_763:
        /* <DEDUP_REMOVED lines=17> */
.L_x_766:
[----:B------:R-:W-:Y:S05]  /*c6c0*/  BSYNC B0 ;  /* 0x0000000000007941 */ /* 0x000fea0003800000 */
.L_x_765:
        /* <DEDUP_REMOVED lines=35> */
.L_x_767:
        /* <DEDUP_REMOVED lines=16> */
.L_x_1407:


//--------------------- .text._ZN5flash16flash_fwd_kernelI23Flash_fwd_kernel_traitsILi128ELi128ELi32ELi4ELb0ELb0EN7cutlass6half_tE19Flash_kernel_traitsILi128ELi128ELi32ELi4ES3_EELb1ELb1ELb0ELb0ELb0ELb0ELb0ELb0EEEvNS_16Flash_fwd_paramsE --------------------------
	.section	.text._ZN5flash16flash_fwd_kernelI23Flash_fwd_kernel_traitsILi128ELi128ELi32ELi4ELb0ELb0EN7cutlass6half_tE19Flash_kernel_traitsILi128ELi128ELi32ELi4ES3_EELb1ELb1ELb0ELb0ELb0ELb0ELb0ELb0EEEvNS_16Flash_fwd_paramsE,"ax",@progbits
	.sectioninfo	@"SHI_REGISTERS=255"
	.align	128
        .global         _ZN5flash16flash_fwd_kernelI23Flash_fwd_kernel_traitsILi128ELi128ELi32ELi4ELb0ELb0EN7cutlass6half_tE19Flash_kernel_traitsILi128ELi128ELi32ELi4ES3_EELb1ELb1ELb0ELb0ELb0ELb0ELb0ELb0EEEvNS_16Flash_fwd_paramsE
        .type           _ZN5flash16flash_fwd_kernelI23Flash_fwd_kernel_traitsILi128ELi128ELi32ELi4ELb0ELb0EN7cutlass6half_tE19Flash_kernel_traitsILi128ELi128ELi32ELi4ES3_EELb1ELb1ELb0ELb0ELb0ELb0ELb0ELb0EEEvNS_16Flash_fwd_paramsE,@function
        .size           _ZN5flash16flash_fwd_kernelI23Flash_fwd_kernel_traitsILi128ELi128ELi32ELi4ELb0ELb0EN7cutlass6half_tE19Flash_kernel_traitsILi128ELi128ELi32ELi4ES3_EELb1ELb1ELb0ELb0ELb0ELb0ELb0ELb0EEEvNS_16Flash_fwd_paramsE,(.L_x_1408 - _ZN5flash16flash_fwd_kernelI23Flash_fwd_kernel_traitsILi128ELi128ELi32ELi4ELb0ELb0EN7cutlass6half_tE19Flash_kernel_traitsILi128ELi128ELi32ELi4ES3_EELb1ELb1ELb0ELb0ELb0ELb0ELb0ELb0EEEvNS_16Flash_fwd_paramsE)
        .other          _ZN5flash16flash_fwd_kernelI23Flash_fwd_kernel_traitsILi128ELi128ELi32ELi4ELb0ELb0EN7cutlass6half_tE19Flash_kernel_traitsILi128ELi128ELi32ELi4ES3_EELb1ELb1ELb0ELb0ELb0ELb0ELb0ELb0EEEvNS_16Flash_fwd_paramsE,@"STO_CUDA_ENTRY STV_DEFAULT"
_ZN5flash16flash_fwd_kernelI23Flash_fwd_kernel_traitsILi128ELi128ELi32ELi4ELb0ELb0EN7cutlass6half_tE19Flash_kernel_traitsILi128ELi128ELi32ELi4ES3_EELb1ELb1ELb0ELb0ELb0ELb0ELb0ELb0EEEvNS_16Flash_fwd_paramsE:
.text._ZN5flash16flash_fwd_kernelI23Flash_fwd_kernel_traitsILi128ELi128ELi32ELi4ELb0ELb0EN7cutlass6half_tE19Flash_kernel_traitsILi128ELi128ELi32ELi4ES3_EELb1ELb1ELb0ELb0ELb0ELb0ELb0ELb0EEEvNS_16Flash_fwd_paramsE:
[----:B------:R-:W-:-:S03]  /*0000*/  MOV R1, c[0x0][0x28] ;  /* 0x00000a0000017a02 */ /* 0x000fc60000000f00 */
[----:B------:R-:W-:Y:S01]  /*0010*/  ULDC.U8 UR4, c[0x0][0x304] ;  /* 0x0000c10000047ab9 */ /* 0x000fe20000000000 */
[----:B------:R-:W-:Y:S01]  /*0020*/  IADD3 R1, R1, -0x68, RZ ;  /* 0xffffff9801017810 */ /* 0x000fe20007ffe0ff */
[----:B------:R-:W-:Y:S01]  /*0030*/  ULDC.64 UR30, c[0x0][0x2f0] ;  /* 0x0000bc00001e7ab9 */ /* 0x000fe20000000a00 */
[----:B------:R-:W-:Y:S01]  /*0040*/  ISETP.NE.AND P2, PT, RZ, UR4, PT ;  /* 0x00000004ff007c0c */ /* 0x000fe2000bf45270 */
[----:B------:R-:W-:Y:S01]  /*0050*/  IMAD.U32 R2, RZ, RZ, UR30 ;  /* 0x0000001eff027e24 */ /* 0x000fe2000f8e00ff */
[----:B------:R-:W-:Y:S01]  /*0060*/  ULDC.64 UR26, c[0x0][0x118] ;  /* 0x00004600001a7ab9 */ /* 0x000fe20000000a00 */
[----:B------:R-:W-:Y:S02]  /*0070*/  IMAD.U32 R3, RZ, RZ, UR31 ;  /* 0x0000001fff037e24 */ /* 0x000fe4000f8e00ff */
[----:B------:R-:W-:Y:S02]  /*0080*/  IMAD.MOV.U32 R8, RZ, RZ, c[0x0][0x2fc] ;  /* 0x0000bf00ff087624 */ /* 0x000fe400078e00ff */
[----:B------:R-:W-:Y:S01]  /*0090*/  IMAD.MOV.U32 R7, RZ, RZ, c[0x0][0x2f8] ;  /* 0x0000be00ff077624 */ /* 0x000fe200078e00ff */
[----:B------:R-:W1:Y:S01]  /*00a0*/  S2UR UR6, SR_CTAID.X ;  /* 0x00000000000679c3 */ /* 0x000e620000002500 */
[----:B------:R-:W2:Y:S01]  /*00b0*/  S2R R20, SR_TID.X ;  /* 0x0000000000147919 */ /* 0x000ea20000002100 */
[----:B------:R-:W-:-:S02]  /*00c0*/  ULDC.64 UR4, c[0x0][0x250] ;  /* 0x0000940000047ab9 */ /* 0x000fc40000000a00 */
[----:B------:R-:W-:Y:S01]  /*00d0*/  ULDC.64 UR8, c[0x0][0x240] ;  /* 0x0000900000087ab9 */ /* 0x000fe20000000a00 */
[----:B------:R3:W4:Y:S02]  /*00e0*/  @P2 LDG.E.64 R4, [R2.64] ;  /* 0x0000001a02042981 */ /* 0x000724000c1e1b00 */
[----:B---3--:R-:W-:Y:S01]  /*00f0*/  @P2 IMAD.MOV.U32 R2, RZ, RZ, R7 ;  /* 0x000000ffff022224 */ /* 0x008fe200078e0007 */
[----:B------:R-:W-:-:S06]  /*0100*/  @P2 MOV R3, R8 ;  /* 0x0000000800032202 */ /* 0x000fcc0000000f00 */
[----:B------:R-:W3:Y:S01]  /*0110*/  @P2 LDG.E.64 R2, [R2.64] ;  /* 0x0000001a02022981 */ /* 0x000ee2000c1e1b00 */
[----:B------:R-:W5:Y:S01]  /*0120*/  S2UR UR12, SR_CTAID.Y ;  /* 0x00000000000c79c3 */ /* 0x000f620000002600 */
[----:B------:R-:W-:Y:S02]  /*0130*/  UISETP.NE.U32.AND UP1, UPT, URZ, UR4, UPT ;  /* 0x000000043f00728c */ /* 0x000fe4000bf25070 */
[----:B------:R-:W-:Y:S02]  /*0140*/  UISETP.NE.U32.AND UP2, UPT, URZ, UR8, UPT ;  /* 0x000000083f00728c */ /* 0x000fe4000bf45070 */
[----:B------:R-:W-:Y:S02]  /*0150*/  UISETP.NE.AND.EX UP1, UPT, URZ, UR5, UPT, UP1 ;  /* 0x000000053f00728c */ /* 0x000fe4000bf25310 */
[----:B------:R-:W-:Y:S01]  /*0160*/  UISETP.NE.AND.EX UP2, UPT, URZ, UR9, UPT, UP2 ;  /* 0x000000093f00728c */ /* 0x000fe2000bf45320 */
[----:B------:R-:W1:Y:S01]  /*0170*/  S2UR UR11, SR_CTAID.Z ;  /* 0x00000000000b79c3 */ /* 0x000e620000002700 */
[----:B------:R-:W-:-:S02]  /*0180*/  ULDC.64 UR4, c[0x0][0x248] ;  /* 0x0000920000047ab9 */ /* 0x000fc40000000a00 */
[----:B------:R-:W-:Y:S02]  /*0190*/  UISETP.EQ.U32.AND UP0, UPT, URZ, UR4, UPT ;  /* 0x000000043f00728c */ /* 0x000fe4000bf02070 */
[----:B------:R-:W-:Y:S01]  /*01a0*/  UMOV UR23, 0x4 ;  /* 0x0000000400177882 */ /* 0x000fe20000000000 */
[----:B------:R-:W-:Y:S01]  /*01b0*/  PLOP3.LUT P0, PT, PT, PT, UP2, 0x80, 0x0 ;  /* 0x000000000000781c */ /* 0x000fe20003f0f028 */
[----:B------:R-:W-:Y:S02]  /*01c0*/  ULDC.64 UR8, c[0x0][0x240] ;  /* 0x0000900000087ab9 */ /* 0x000fe40000000a00 */
[----:B-----5:R-:W-:Y:S02]  /*01d0*/  UIMAD.WIDE UR8, UR12, UR23, UR8 ;  /* 0x000000170c0872a5 */ /* 0x020fe4000f8e0208 */
[----:B-1----:R-:W-:-:S06]  /*01e0*/  ULOP3.LUT UR7, UR11, UR6, UR12, 0xfe, !UPT ;  /* 0x000000060b077292 */ /* 0x002fcc000f8efe0c */
[----:B--2---:R-:W-:Y:S01]  /*01f0*/  LOP3.LUT P3, RZ, R20, UR7, RZ, 0xfc, !PT ;  /* 0x0000000714ff7c12 */ /* 0x004fe2000f86fcff */
[----:B------:R-:W-:Y:S02]  /*0200*/  ULDC.U8 UR7, c[0x0][0x312] ;  /* 0x0000c48000077ab9 */ /* 0x000fe40000000000 */
[----:B------:R-:W-:-:S04]  /*0210*/  UISETP.NE.AND UP3, UPT, UR7, URZ, UPT ;  /* 0x0000003f0700728c */ /* 0x000fc8000bf65270 */
[----:B------:R-:W-:-:S06]  /*0220*/  UISETP.EQ.OR.EX UP0, UPT, URZ, UR5, !UP3, UP0 ;  /* 0x000000053f00728c */ /* 0x000fcc000df02700 */
[----:B------:R-:W-:Y:S02]  /*0230*/  @!P3 IMAD.MOV.U32 R10, RZ, RZ, c[0x0][0x308] ;  /* 0x0000c200ff0ab624 */ /* 0x000fe400078e00ff */
[----:B------:R-:W-:Y:S01]  /*0240*/  @!P3 IMAD.MOV.U32 R11, RZ, RZ, c[0x0][0x30c] ;  /* 0x0000c300ff0bb624 */ /* 0x000fe200078e00ff */
[----:B------:R-:W-:Y:S02]  /*0250*/  ULDC.64 UR4, c[0x0][0x248] ;  /* 0x0000920000047ab9 */ /* 0x000fe40000000a00 */
[----:B------:R-:W-:Y:S01]  /*0260*/  UIMAD.WIDE UR4, UR12, UR23, UR4 ;  /* 0x000000170c0472a5 */ /* 0x000fe2000f8e0204 */
[----:B----4-:R-:W1:Y:S08]  /*0270*/  @P2 R2UR UR30, R4 ;  /* 0x00000000041e23c2 */ /* 0x010e7000000e0000 */
[----:B------:R-:W2:Y:S01]  /*0280*/  @P2 R2UR UR31, R5 ;  /* 0x00000000051f23c2 */ /* 0x000ea200000e0000 */
[----:B-1----:R-:W-:Y:S01]  /*0290*/  IMAD.U32 R4, RZ, RZ, UR30 ;  /* 0x0000001eff047e24 */ /* 0x002fe2000f8e00ff */
[----:B---3--:R-:W-:Y:S01]  /*02a0*/  @P2 IADD3 R7, P1, R2, c[0x0][0x300], RZ ;  /* 0x0000c00002072a10 */ /* 0x008fe20007f3e0ff */
[----:B------:R-:W-:Y:S01]  /*02b0*/  IMAD.U32 R2, RZ, RZ, UR8 ;  /* 0x00000008ff027e24 */ /* 0x000fe2000f8e00ff */
[----:B--2---:R-:W-:-:S03]  /*02c0*/  MOV R5, UR31 ;  /* 0x0000001f00057c02 */ /* 0x004fc60008000f00 */
[----:B------:R-:W-:Y:S01]  /*02d0*/  @P2 IMAD.X R8, RZ, RZ, R3, P1 ;  /* 0x000000ffff082224 */ /* 0x000fe200008e0603 */
[----:B------:R-:W-:Y:S01]  /*02e0*/  PLOP3.LUT P2, PT, PT, PT, UP0, 0x80, 0x0 ;  /* 0x000000000000781c */ /* 0x000fe20003f4f008 */
[----:B------:R1:W-:Y:S01]  /*02f0*/  @!P3 STG.E.64 [R10.64], R4 ;  /* 0x000000040a00b986 */ /* 0x0003e2000c101b1a */
[----:B------:R-:W-:Y:S01]  /*0300*/  IMAD.U32 R3, RZ, RZ, UR9 ;  /* 0x00000009ff037e24 */ /* 0x000fe2000f8e00ff */
[----:B------:R-:W-:Y:S01]  /*0310*/  ULDC.64 UR8, c[0x0][0x250] ;  /* 0x0000940000087ab9 */ /* 0x000fe20000000a00 */
[----:B------:R-:W-:Y:S01]  /*0320*/  PLOP3.LUT P1, PT, PT, PT, UP1, 0x80, 0x0 ;  /* 0x000000000000781c */ /* 0x000fe20003f2f018 */
[----:B------:R-:W-:Y:S01]  /*0330*/  @UP1 UIMAD.WIDE UR8, UR12, UR23, UR8 ;  /* 0x000000170c0812a5 */ /* 0x000fe2000f8e0208 */
[----:B-1----:R-:W-:Y:S01]  /*0340*/  @!P3 MOV R4, R7 ;  /* 0x000000070004b202 */ /* 0x002fe20000000f00 */
[----:B------:R-:W-:-:S05]  /*0350*/  @!P3 IMAD.MOV.U32 R5, RZ, RZ, R8 ;  /* 0x000000ffff05b224 */ /* 0x000fca00078e0008 */
[----:B------:R1:W-:Y:S04]  /*0360*/  @!P3 STG.E.64 [R10.64+0x8], R4 ;  /* 0x000008040a00b986 */ /* 0x0003e8000c101b1a */
[----:B------:R2:W3:Y:S04]  /*0370*/  @P0 LDG.E R9, [R2.64] ;  /* 0x0000001a02090981 */ /* 0x0004e8000c1e1900 */
[----:B------:R2:W4:Y:S01]  /*0380*/  @P0 LDG.E R6, [R2.64+0x4] ;  /* 0x0000041a02060981 */ /* 0x000522000c1e1900 */
[----:B-1----:R-:W-:Y:S02]  /*0390*/  IMAD.U32 R4, RZ, RZ, UR8 ;  /* 0x00000008ff047e24 */ /* 0x002fe4000f8e00ff */
[----:B------:R-:W-:Y:S01]  /*03a0*/  IMAD.U32 R5, RZ, RZ, UR9 ;  /* 0x00000009ff057e24 */ /* 0x000fe2000f8e00ff */
[----:B--2---:R-:W-:Y:S01]  /*03b0*/  MOV R2, UR4 ;  /* 0x0000000400027c02 */ /* 0x004fe20008000f00 */
[----:B------:R-:W-:-:S03]  /*03c0*/  IMAD.U32 R3, RZ, RZ, UR5 ;  /* 0x00000005ff037e24 */ /* 0x000fc6000f8e00ff */
[----:B------:R1:W2:Y:S04]  /*03d0*/  @P1 LDG.E R4, [R4.64] ;  /* 0x0000001a04041981 */ /* 0x0002a8000c1e1900 */
[----:B------:R-:W5:Y:S01]  /*03e0*/  @!P2 LDG.E R0, [R2.64] ;  /* 0x0000001a0200a981 */ /* 0x000f62000c1e1900 */
[----:B------:R-:W-:Y:S02]  /*03f0*/  UMOV UR25, 0xffffffff ;  /* 0xffffffff00197882 */ /* 0x000fe40000000000 */
[----:B------:R-:W-:Y:S02]  /*0400*/  UMOV UR15, 0xffffffff ;  /* 0xffffffff000f7882 */ /* 0x000fe40000000000 */
[----:B------:R-:W-:Y:S02]  /*0410*/  ULDC UR4, c[0x0][0x1c0] ;  /* 0x0000700000047ab9 */ /* 0x000fe40000000800 */
[----:B------:R-:W-:-:S02]  /*0420*/  UIMAD UR4, UR12, UR4, UR11 ;  /* 0x000000040c0472a4 */ /* 0x000fc4000f8e020b */
[----:B------:R-:W-:Y:S02]  /*0430*/  UMOV UR14, URZ ;  /* 0x0000003f000e7c82 */ /* 0x000fe40008000000 */
[----:B------:R-:W-:-:S04]  /*0440*/  USHF.L.U32 UR5, UR4, 0x5, URZ ;  /* 0x0000000504057899 */ /* 0x000fc8000800063f */
[----:B------:R-:W-:Y:S01]  /*0450*/  USHF.R.S32.HI UR4, URZ, 0x1f, UR5 ;  /* 0x0000001f3f047899 */ /* 0x000fe20008011405 */
[----:B-1----:R-:W-:Y:S01]  /*0460*/  SHF.R.S32.HI R5, RZ, 0x1f, R20 ;  /* 0x0000001fff057819 */ /* 0x002fe20000011414 */
[----:B---3--:R1:W3:Y:S08]  /*0470*/  @P0 R2UR UR25, R9 ;  /* 0x00000000091903c2 */ /* 0x0082f000000e0000 */
[----:B----4-:R-:W3:Y:S01]  /*0480*/  @P0 R2UR UR10, R6 ;  /* 0x00000000060a03c2 */ /* 0x010ee200000e0000 */
[----:B-1----:R-:W-:-:S07]  /*0490*/  LEA.HI R9, R5, R20, RZ, 0x5 ;  /* 0x0000001405097211 */ /* 0x002fce00078f28ff */
[----:B--2---:R1:W2:Y:S01]  /*04a0*/  @P1 R2UR UR14, R4 ;  /* 0x00000000040e13c2 */ /* 0x0042a200000e0000 */
[----:B---3--:R-:W-:-:S07]  /*04b0*/  @UP2 UIADD3 UR10, UR10, -UR25, URZ ;  /* 0x800000190a0a2290 */ /* 0x008fce000fffe03f */
[----:B-----5:R3:W4:Y:S01]  /*04c0*/  @!P2 R2UR UR15, R0 ;  /* 0x00000000000fa3c2 */ /* 0x02072200000e0000 */
[----:B------:R-:W-:Y:S01]  /*04d0*/  ISETP.NE.U32.AND P2, PT, RZ, c[0x0][0x248], PT ;  /* 0x00009200ff007a0c */ /* 0x000fe20003f45070 */
[----:B------:R-:W-:-:S03]  /*04e0*/  @!UP2 ULDC UR10, c[0x0][0x214] ;  /* 0x00008500000aaab9 */ /* 0x000fc60000000800 */
[----:B------:R-:W-:Y:S02]  /*04f0*/  ISETP.NE.AND.EX P2, PT, RZ, c[0x0][0x24c], PT, P2 ;  /* 0x00009300ff007a0c */ /* 0x000fe40003f45320 */
[----:B---3--:R-:W-:-:S05]  /*0500*/  LOP3.LUT R0, R9, 0xffffffe0, RZ, 0xc0, !PT ;  /* 0xffffffe009007812 */ /* 0x008fca00078ec0ff */
[----:B------:R-:W-:-:S05]  /*0510*/  IMAD.IADD R16, R20, 0x1, -R0 ;  /* 0x0000000114107824 */ /* 0x000fca00078e0a00 */
[--C-:B------:R-:W-:Y:S02]  /*0520*/  IADD3 R243, P1, P0, R7, UR5, R16.reuse ;  /* 0x0000000507f37c10 */ /* 0x100fe4000f83e010 */
[----:B------:R-:W-:-:S03]  /*0530*/  SHF.R.S32.HI R0, RZ, 0x1f, R16 ;  /* 0x0000001fff007819 */ /* 0x000fc60000011410 */
[----:B------:R1:W-:Y:S01]  /*0540*/  STL [R1+0x40], R243 ;  /* 0x000040f301007387 */ /* 0x0003e20000100800 */
[----:B------:R-:W-:Y:S01]  /*0550*/  IADD3.X R96, R8, UR4, R0, P1, P0 ;  /* 0x0000000408607c10 */ /* 0x000fe20008fe0400 */
[----:B-12-4-:R-:W-:Y:S05]  /*0560*/  @!P2 BRA `(.L_x_768) ;  /* 0x000000700000a947 */ /* 0x016fea0003800000 */
[----:B------:R-:W-:-:S13]  /*0570*/  PLOP3.LUT P0, PT, PT, PT, UP3, 0x80, 0x0 ;  /* 0x000000000000781c */ /* 0x000fda0003f0f038 */
[----:B------:R-:W2:Y:S04]  /*0580*/  @P0 LDG.E R0, [R2.64+0x4] ;  /* 0x0000041a02000981 */ /* 0x000ea8000c1e1900 */
[----:B------:R-:W3:Y:S01]  /*0590*/  @!P0 LDG.E R2, [R2.64] ;  /* 0x0000001a02028981 */ /* 0x000ee2000c1e1900 */
[----:B--2---:R-:W1:Y:S02]  /*05a0*/  @P0 R2UR UR7, R0 ;  /* 0x00000000000703c2 */ /* 0x004e6400000e0000 */
[----:B-1----:R-:W-:-:S11]  /*05b0*/  @UP3 UIADD3 UR7, UR7, -UR15, URZ ;  /* 0x8000000f07073290 */ /* 0x002fd6000fffe03f */
[----:B---3--:R1:W2:Y:S02]  /*05c0*/  @!P0 R2UR UR7, R2 ;  /* 0x00000000020783c2 */ /* 0x0082a400000e0000 */
[----:B-12---:R-:W-:Y:S05]  /*05d0*/  BRA `(.L_x_769) ;  /* 0x0000001000007947 */ /* 0x006fea0003800000 */
.L_x_768:
[----:B------:R-:W-:Y:S02]  /*05e0*/  ULDC UR7, c[0x0][0x218] ;  /* 0x0000860000077ab9 */ /* 0x000fe40000000800 */
.L_x_769:
        /* <DEDUP_REMOVED lines=21> */
[----:B------:R-:W-:Y:S02]  /*0740*/  UIADD3 UR4, -UR10, 0x9f, UR9 ;  /* 0x0000009f0a047890 */ /* 0x000fe4000fffe109 */
        /* <DEDUP_REMOVED lines=14> */
[----:B------:R-:W-:Y:S01]  /*0830*/  UISETP.NE.AND UP1, UPT, UR25, -0x1, UPT ;  /* 0xffffffff1900788c */ /* 0x000fe2000bf25270 */
[----:B------:R-:W1:Y:S01]  /*0840*/  LDC.U8 R232, c[0x0][0x2d8] ;  /* 0x0000b600ffe87b82 */ /* 0x000e620000000000 */
        /* <DEDUP_REMOVED lines=14> */
[----:B------:R-:W-:Y:S02]  /*0930*/  @!UP1 UIADD3 UR13, UR19, UR16, URZ ;  /* 0x00000010130d9290 */ /* 0x000fe4000fffe03f */
[----:B------:R-:W-:-:S02]  /*0940*/  @UP0 UIMAD UR7, UR17, UR5, UR33 ;  /* 0x00000005110702a4 */ /* 0x000fc4000f8e0221 */
[----:B------:R-:W-:Y:S02]  /*0950*/  @!UP1 UMOV UR6, UR18 ;  /* 0x0000001200069c82 */ /* 0x000fe40008000000 */
[----:B------:R-:W-:Y:S01]  /*0960*/  @UP0 UMOV UR16, UR32 ;  /* 0x0000002000100c82 */ /* 0x000fe20008000000 */
[----:B------:R-:W-:Y:S05]  /*0970*/  @P0 BRA `(.L_x_771) ;  /* 0x000000d000000947 */ /* 0x000fea0003800000 */
[----:B-1----:R-:W-:Y:S02]  /*0980*/  USHF.R.S32.HI UR16, URZ, 0x1f, UR14 ;  /* 0x0000001f3f107899 */ /* 0x002fe4000801140e */
        /* <DEDUP_REMOVED lines=12> */
.L_x_771:
[----:B-1----:R-:W-:Y:S01]  /*0a50*/  IABS R4, c[0x0][0x1c8] ;  /* 0x0000720000047a13 */ /* 0x002fe20000000000 */
[----:B------:R-:W1:Y:S01]  /*0a60*/  S2R R6, SR_CTAID.Z ;  /* 0x0000000000067919 */ /* 0x000e620000002700 */
[----:B------:R-:W-:Y:S02]  /*0a70*/  ULDC UR4, c[0x0][0x1c8] ;  /* 0x0000720000047ab9 */ /* 0x000fe40000000800 */
[----:B------:R-:W2:Y:S01]  /*0a80*/  I2F.RP R2, R4 ;  /* 0x0000000400027306 */ /* 0x000ea20000209400 */
[----:B------:R-:W-:Y:S02]  /*0a90*/  ULOP3.LUT UR4, UR11, UR4, URZ, 0x3c, !UPT ;  /* 0x000000040b047292 */ /* 0x000fe4000f8e3c3f */
[----:B------:R-:W-:-:S04]  /*0aa0*/  @UP0 UIADD3 UR15, UR14, UR15, URZ ;  /* 0x0000000f0e0f0290 */ /* 0x000fc8000fffe03f */
[----:B------:R-:W-:Y:S01]  /*0ab0*/  ISETP.LE.AND P1, PT, RZ, UR4, PT ;  /* 0x00000004ff007c0c */ /* 0x000fe2000bf23270 */
[----:B------:R-:W-:Y:S02]  /*0ac0*/  ULDC.64 UR4, c[0x0][0x1a0] ;  /* 0x0000680000047ab9 */ /* 0x000fe40000000a00 */
[----:B------:R-:W-:-:S04]  /*0ad0*/  @UP0 UIMAD.WIDE.U32 UR18, UR15, UR4, URZ ;  /* 0x000000040f1202a5 */ /* 0x000fc8000f8e003f */
[----:B------:R-:W-:Y:S01]  /*0ae0*/  @UP0 UIMAD UR17, UR15, UR5, UR19 ;  /* 0x000000050f1102a4 */ /* 0x000fe2000f8e0213 */
[----:B--2---:R-:W2:Y:S01]  /*0af0*/  MUFU.RCP R2, R2 ;  /* 0x0000000200027308 */ /* 0x004ea20000001000 */
[----:B------:R-:W-:Y:S02]  /*0b00*/  USHF.R.S32.HI UR15, URZ, 0x1f, UR11 ;  /* 0x0000001f3f0f7899 */ /* 0x000fe4000801140b */
[----:B------:R-:W-:Y:S01]  /*0b10*/  @UP0 UMOV UR4, UR18 ;  /* 0x0000001200040c82 */ /* 0x000fe20008000000 */
[----:B-1----:R-:W-:Y:S02]  /*0b20*/  IABS R6, R6 ;  /* 0x0000000600067213 */ /* 0x002fe40000000000 */
[----:B--2---:R-:W-:-:S04]  /*0b30*/  IADD3 R2, R2, 0xffffffe, RZ ;  /* 0x0ffffffe02027810 */ /* 0x004fc80007ffe0ff */
        /* <DEDUP_REMOVED lines=25> */
[----:B------:R-:W-:Y:S02]  /*0cd0*/  UIADD3 UR19, UR19, UR17, URZ ;  /* 0x0000001113137290 */ /* 0x000fe4000fffe03f */
[----:B------:R-:W-:Y:S02]  /*0ce0*/  ULDC.64 UR4, c[0x0][0x188] ;  /* 0x0000620000047ab9 */ /* 0x000fe40000000a00 */
[----:B------:R-:W-:Y:S02]  /*0cf0*/  UIMAD UR14, UR14, UR4, URZ ;  /* 0x000000040e0e72a4 */ /* 0x000fe4000f8e023f */
[----:B------:R-:W-:Y:S02]  /*0d00*/  UIMAD.WIDE.U32 UR18, UR12, UR4, UR18 ;  /* 0x000000040c1272a5 */ /* 0x000fe4000f8e0012 */
[----:B------:R-:W-:-:S04]  /*0d10*/  UIMAD UR5, UR12, UR5, UR14 ;  /* 0x000000050c0572a4 */ /* 0x000fc8000f8e020e */
[----:B------:R-:W-:Y:S02]  /*0d20*/  UIADD3 UR17, UR19, UR5, URZ ;  /* 0x0000000513117290 */ /* 0x000fe4000fffe03f */
[----:B------:R-:W-:Y:S02]  /*0d30*/  UMOV UR4, UR18 ;  /* 0x0000001200047c82 */ /* 0x000fe40008000000 */
.L_x_772:
[CC--:B------:R-:W-:Y:S01]  /*0d40*/  LEA.HI R0, R5.reuse, R20.reuse, RZ, 0x3 ;  /* 0x0000001405007211 */ /* 0x0c0fe200078f18ff */
[----:B------:R-:W1:Y:S01]  /*0d50*/  S2R R14, SR_CTAID.Z ;  /* 0x00000000000e7919 */ /* 0x000e620000002700 */
[CC--:B------:R-:W-:Y:S01]  /*0d60*/  LEA.HI R17, R5.reuse, R20.reuse, RZ, 0x4 ;  /* 0x0000001405117211 */ /* 0x0c0fe200078f20ff */
[----:B------:R-:W-:Y:S01]  /*0d70*/  UIADD3 UR18, -UR9, UR10, URZ ;  /* 0x0000000a09127290 */ /* 0x000fe2000fffe13f */
[----:B------:R-:W-:Y:S01]  /*0d80*/  SHF.R.S32.HI R10, RZ, 0x3, R0 ;  /* 0x00000003ff0a7819 */ /* 0x000fe20000011400 */
[----:B------:R-:W2:Y:S01]  /*0d90*/  S2R R21, SR_CTAID.X ;  /* 0x0000000000157919 */ /* 0x000ea20000002500 */
[----:B------:R-:W-:Y:S01]  /*0da0*/  LOP3.LUT R0, R0, 0xfffffff8, RZ, 0xc0, !PT ;  /* 0xfffffff800007812 */ /* 0x000fe200078ec0ff */
[----:B------:R-:W-:Y:S01]  /*0db0*/  BSSY B0, `(.L_x_773) ;  /* 0x0000054000007945 */ /* 0x000fe20003800000 */
[----:B------:R-:W-:Y:S01]  /*0dc0*/  LEA.HI R5, R5, R20, RZ, 0x6 ;  /* 0x0000001405057211 */ /* 0x000fe200078f30ff */
[----:B------:R-:W-:Y:S01]  /*0dd0*/  IMAD.SHL.U32 R2, R10, 0x40, RZ ;  /* 0x000000400a027824 */ /* 0x000fe200078e00ff */
[----:B------:R-:W-:Y:S01]  /*0de0*/  SHF.R.S32.HI R11, RZ, 0x1f, R10 ;  /* 0x0000001fff0b7819 */ /* 0x000fe2000001140a */
[----:B------:R-:W-:Y:S01]  /*0df0*/  IMAD.IADD R28, R20, 0x1, -R0 ;  /* 0x00000001141c7824 */ /* 0x000fe200078e0a00 */
[----:B------:R-:W-:Y:S01]  /*0e00*/  LOP3.LUT R0, R17, 0xfffffff0, RZ, 0xc0, !PT ;  /* 0xfffffff011007812 */ /* 0x000fe200078ec0ff */
[----:B------:R-:W-:Y:S01]  /*0e10*/  IMAD.SHL.U32 R5, R5, 0x8, RZ ;  /* 0x0000000805057824 */ /* 0x000fe200078e00ff */
[----:B------:R-:W-:Y:S01]  /*0e20*/  LOP3.LUT R3, R2, 0x1c0, RZ, 0xc0, !PT ;  /* 0x000001c002037812 */ /* 0x000fe200078ec0ff */
[----:B------:R-:W-:Y:S01]  /*0e30*/  IMAD.SHL.U32 R100, R28, 0x8, RZ ;  /* 0x000000081c647824 */ /* 0x000fe200078e00ff */
[----:B------:R-:W-:Y:S01]  /*0e40*/  SHF.R.S32.HI R92, RZ, 0x5, R9 ;  /* 0x00000005ff5c7819 */ /* 0x000fe20000011409 */
[----:B------:R-:W-:-:S03]  /*0e50*/  IMAD.IADD R0, R20, 0x1, -R0 ;  /* 0x0000000114007824 */ /* 0x000fc600078e0a00 */
[----:B------:R-:W-:Y:S02]  /*0e60*/  LOP3.LUT R2, R3, 0x38, R100, 0xf8, !PT ;  /* 0x0000003803027812 */ /* 0x000fe400078ef864 */
[----:B------:R-:W-:Y:S02]  /*0e70*/  SHF.R.U32.HI R3, RZ, 0x3, R3 ;  /* 0x00000003ff037819 */ /* 0x000fe40000011603 */
[----:B------:R-:W-:Y:S02]  /*0e80*/  SHF.R.S32.HI R6, RZ, 0x1f, R0 ;  /* 0x0000001fff067819 */ /* 0x000fe40000011400 */
[----:B------:R-:W-:Y:S02]  /*0e90*/  LOP3.LUT R3, R2, R3, RZ, 0x3c, !PT ;  /* 0x0000000302037212 */ /* 0x000fe400078e3cff */
[----:B------:R-:W-:Y:S01]  /*0ea0*/  SHF.R.S32.HI R101, RZ, 0x1f, R100 ;  /* 0x0000001fff657819 */ /* 0x000fe20000011464 */
[----:B--2---:R-:W-:Y:S01]  /*0eb0*/  IMAD.WIDE R30, R21, 0x80, R10 ;  /* 0x00000080151e7825 */ /* 0x004fe200078e020a */
[----:B------:R-:W-:-:S02]  /*0ec0*/  LEA.HI R19, R6, R0, RZ, 0x3 ;  /* 0x0000000006137211 */ /* 0x000fc400078f18ff */
[----:B------:R-:W-:Y:S01]  /*0ed0*/  IADD3 R2, P0, R100, UR6, RZ ;  /* 0x0000000664027c10 */ /* 0x000fe2000ff1e0ff */
[----:B------:R-:W-:Y:S01]  /*0ee0*/  IMAD.WIDE.U32 R6, R10, c[0x0][0x198], R100 ;  /* 0x000066000a067a25 */ /* 0x000fe200078e0064 */
[----:B------:R-:W-:Y:S01]  /*0ef0*/  LOP3.LUT R219, R3, 0xfffffe00, R5, 0xf8, !PT ;  /* 0xfffffe0003db7812 */ /* 0x000fe200078ef805 */
[----:B------:R2:W-:Y:S01]  /*0f00*/  STL.64 [R1], R100 ;  /* 0x0000006401007387 */ /* 0x0005e20000100a00 */
[----:B------:R-:W-:Y:S01]  /*0f10*/  LOP3.LUT R8, R19, 0xfffffff8, RZ, 0xc0, !PT ;  /* 0xfffffff813087812 */ /* 0x000fe200078ec0ff */
[----:B------:R-:W-:Y:S01]  /*0f20*/  IMAD R5, R11, c[0x0][0x198], RZ ;  /* 0x000066000b057a24 */ /* 0x000fe200078e02ff */
[----:B------:R-:W-:Y:S01]  /*0f30*/  IADD3.X R3, R101, UR13, RZ, P0, !PT ;  /* 0x0000000d65037c10 */ /* 0x000fe200087fe4ff */
[----:B------:R-:W-:Y:S01]  /*0f40*/  IMAD.SHL.U32 R219, R219, 0x2, RZ ;  /* 0x00000002dbdb7824 */ /* 0x000fe200078e00ff */
[----:B------:R-:W-:Y:S01]  /*0f50*/  IADD3 R6, P0, R6, UR16, RZ ;  /* 0x0000001006067c10 */ /* 0x000fe2000ff1e0ff */
[----:B------:R-:W-:Y:S01]  /*0f60*/  IMAD R5, R10, c[0x0][0x19c], R5 ;  /* 0x000067000a057a24 */ /* 0x000fe200078e0205 */
[----:B------:R-:W-:Y:S01]  /*0f70*/  IADD3 R251, R100, 0x40, RZ ;  /* 0x0000004064fb7810 */ /* 0x000fe20007ffe0ff */
[----:B------:R-:W-:Y:S01]  /*0f80*/  IMAD.IADD R18, R0, 0x1, -R8 ;  /* 0x0000000100127824 */ /* 0x000fe200078e0a08 */
[----:B------:R-:W-:Y:S01]  /*0f90*/  SHF.R.S32.HI R0, RZ, 0x1f, R4 ;  /* 0x0000001fff007819 */ /* 0x000fe20000011404 */
[----:B-1----:R-:W-:Y:S01]  /*0fa0*/  IMAD.WIDE.U32 R14, R14, c[0x0][0x1a8], R2 ;  /* 0x00006a000e0e7a25 */ /* 0x002fe200078e0002 */
[----:B------:R-:W-:-:S03]  /*0fb0*/  IADD3.X R7, R7, UR7, R5, P0, !PT ;  /* 0x0000000707077c10 */ /* 0x000fc600087fe405 */
[----:B------:R-:W-:Y:S02]  /*0fc0*/  IMAD R8, R11, c[0x0][0x1a0], RZ ;  /* 0x000068000b087a24 */ /* 0x000fe400078e02ff */
[----:B------:R-:W-:-:S04]  /*0fd0*/  IMAD.WIDE.U32 R2, R10, c[0x0][0x1a0], R100 ;  /* 0x000068000a027a25 */ /* 0x000fc800078e0064 */
[----:B------:R-:W-:Y:S01]  /*0fe0*/  IMAD R5, R10, c[0x0][0x1a4], R8 ;  /* 0x000069000a057a24 */ /* 0x000fe200078e0208 */
[----:B------:R-:W-:Y:S01]  /*0ff0*/  IADD3 R2, P0, R2, UR4, RZ ;  /* 0x0000000402027c10 */ /* 0x000fe2000ff1e0ff */
[C---:B------:R-:W-:Y:S01]  /*1000*/  IMAD R8, R0.reuse, c[0x0][0x1b0], RZ ;  /* 0x00006c0000087a24 */ /* 0x040fe200078e02ff */
[----:B------:R-:W-:Y:S01]  /*1010*/  ULDC.64 UR4, c[0x0][0x1a8] ;  /* 0x00006a0000047ab9 */ /* 0x000fe20000000a00 */
[----:B------:R-:W-:Y:S01]  /*1020*/  IMAD R0, R0, c[0x0][0x1b8], RZ ;  /* 0x00006e0000007a24 */ /* 0x000fe200078e02ff */
[----:B------:R-:W-:Y:S01]  /*1030*/  IADD3.X R3, R3, UR17, R5, P0, !PT ;  /* 0x0000001103037c10 */ /* 0x000fe200087fe405 */
[----:B------:R-:W-:Y:S01]  /*1040*/  IMAD R8, R4, c[0x0][0x1b4], R8 ;  /* 0x00006d0004087a24 */ /* 0x000fe200078e0208 */
[----:B------:R-:W-:Y:S01]  /*1050*/  ISETP.GE.AND P0, PT, R10, UR18, PT ;  /* 0x000000120a007c0c */ /* 0x000fe2000bf06270 */
[C---:B------:R-:W-:Y:S01]  /*1060*/  IMAD R0, R4.reuse, c[0x0][0x1bc], R0 ;  /* 0x00006f0004007a24 */ /* 0x040fe200078e0200 */
[----:B------:R-:W-:Y:S01]  /*1070*/  UIMAD UR4, UR15, UR4, URZ ;  /* 0x000000040f0472a4 */ /* 0x000fe2000f8e023f */
[----:B------:R-:W-:Y:S01]  /*1080*/  IMAD.WIDE.U32 R22, R4, c[0x0][0x1b8], R2 ;  /* 0x00006e0004167a25 */ /* 0x000fe200078e0002 */
[----:B------:R-:W-:-:S02]  /*1090*/  R2P PR, R18, 0x6 ;  /* 0x0000000612007804 */ /* 0x000fc40000000000 */
[----:B------:R-:W-:Y:S01]  /*10a0*/  UIMAD UR4, UR11, UR5, UR4 ;  /* 0x000000050b0472a4 */ /* 0x000fe2000f8e0204 */
[----:B------:R-:W-:-:S04]  /*10b0*/  IMAD.WIDE.U32 R246, R4, c[0x0][0x1b0], R6 ;  /* 0x00006c0004f67a25 */ /* 0x000fc800078e0006 */
[----:B------:R-:W-:Y:S01]  /*10c0*/  IMAD.IADD R25, R23, 0x1, R0 ;  /* 0x0000000117197824 */ /* 0x000fe200078e0200 */
[----:B------:R2:W-:Y:S01]  /*10d0*/  STL.64 [R1+0x18], R246 ;  /* 0x000018f601007387 */ /* 0x0005e20000100a00 */
[----:B------:R-:W-:Y:S01]  /*10e0*/  IMAD.IADD R27, R247, 0x1, R8 ;  /* 0x00000001f71b7824 */ /* 0x000fe200078e0208 */
[----:B------:R-:W-:Y:S01]  /*10f0*/  IADD3 R13, R15, UR4, RZ ;  /* 0x000000040f0d7c10 */ /* 0x000fe2000fffe0ff */
[----:B------:R-:W-:Y:S01]  /*1100*/  IMAD.MOV.U32 R4, RZ, RZ, 0x10 ;  /* 0x00000010ff047424 */ /* 0x000fe200078e00ff */
[----:B------:R2:W-:Y:S01]  /*1110*/  STL.64 [R1+0x48], R22 ;  /* 0x0000481601007387 */ /* 0x0005e20000100a00 */
[----:B------:R-:W-:-:S03]  /*1120*/  IMAD.MOV.U32 R2, RZ, RZ, 0x20 ;  /* 0x00000020ff027424 */ /* 0x000fc600078e00ff */
[----:B------:R2:W-:Y:S01]  /*1130*/  STL.64 [R1+0x8], R30 ;  /* 0x0000081e01007387 */ /* 0x0005e20000100a00 */
[----:B------:R-:W-:Y:S02]  /*1140*/  SEL R4, R4, 0xfffffff0, !P1 ;  /* 0xfffffff004047807 */ /* 0x000fe40004800000 */
[----:B------:R-:W-:Y:S01]  /*1150*/  SEL R2, R2, 0xffffffe0, !P2 ;  /* 0xffffffe002027807 */ /* 0x000fe20005000000 */
        /* <DEDUP_REMOVED lines=25> */
.L_x_774:
[----:B------:R-:W-:Y:S05]  /*12f0*/  BSYNC B0 ;  /* 0x0000000000007941 */ /* 0x000fea0003800000 */
.L_x_773:
[----:B------:R-:W-:Y:S01]  /*1300*/  IADD3 R5, R10, 0x10, RZ ;  /* 0x000000100a057810 */ /* 0x000fe20007ffe0ff */
[----:B------:R-:W-:Y:S03]  /*1310*/  BSSY B0, `(.L_x_775) ;  /* 0x000001c000007945 */ /* 0x000fe60003800000 */
[----:B------:R-:W-:-:S13]  /*1320*/  ISETP.GE.AND P0, PT, R5, UR18, PT ;  /* 0x0000001205007c0c */ /* 0x000fda000bf06270 */
[----:B------:R-:W-:Y:S05]  /*1330*/  @P0 BRA `(.L_x_776) ;  /* 0x0000019000000947 */ /* 0x000fea0003800000 */
[----:B------:R-:W-:Y:S01]  /*1340*/  IADD3 R3, P0, R30, 0x10, RZ ;  /* 0x000000101e037810 */ /* 0x000fe20007f1e0ff */
[----:B-1----:R-:W-:Y:S01]  /*1350*/  IMAD.MOV.U32 R6, RZ, RZ, R14 ;  /* 0x000000ffff067224 */ /* 0x002fe200078e000e */
        /* <DEDUP_REMOVED lines=23> */
.L_x_776:
[----:B------:R-:W-:Y:S05]  /*14d0*/  BSYNC B0 ;  /* 0x0000000000007941 */ /* 0x000fea0003800000 */
.L_x_775:
        /* <DEDUP_REMOVED lines=29> */
.L_x_778:
[----:B------:R-:W-:Y:S05]  /*16b0*/  BSYNC B0 ;  /* 0x0000000000007941 */ /* 0x000fea0003800000 */
.L_x_777:
        /* <DEDUP_REMOVED lines=29> */
.L_x_780:
[----:B------:R-:W-:Y:S05]  /*1890*/  BSYNC B0 ;  /* 0x0000000000007941 */ /* 0x000fea0003800000 */
.L_x_779:
        /* <DEDUP_REMOVED lines=29> */
.L_x_782:
[----:B------:R-:W-:Y:S05]  /*1a70*/  BSYNC B0 ;  /* 0x0000000000007941 */ /* 0x000fea0003800000 */
.L_x_781:
[----:B------:R-:W-:Y:S01]  /*1a80*/  IADD3 R0, R10, 0x50, RZ ;  /* 0x000000500a007810 */ /* 0x000fe20007ffe0ff */
[----:B------:R-:W-:Y:S03]  /*1a90*/  BSSY B0, `(.L_x_783) ;  /* 0x000001d000007945 */ /* 0x000fe60003800000 */
[----:B------:R-:W-:Y:S01]  /*1aa0*/  ISETP.GE.AND P0, PT, R0, UR18, PT ;  /* 0x0000001200007c0c */ /* 0x000fe2000bf06270 */
[----:B------:R3:W-:-:S12]  /*1ab0*/  STL [R1+0x58], R0 ;  /* 0x0000580001007387 */ /* 0x0007d80000100800 */
[----:B------:R-:W-:Y:S05]  /*1ac0*/  @P0 BRA `(.L_x_784) ;  /* 0x0000019000000947 */ /* 0x000fea0003800000 */
[----:B------:R-:W-:Y:S01]  /*1ad0*/  IADD3 R3, P0, R30, 0x50, RZ ;  /* 0x000000501e037810 */ /* 0x000fe20007f1e0ff */
[----:B-1----:R-:W-:Y:S01]  /*1ae0*/  IMAD.MOV.U32 R6, RZ, RZ, R14 ;  /* 0x000000ffff067224 */ /* 0x002fe200078e000e */
[----:B------:R-:W-:Y:S02]  /*1af0*/  ISETP.GE.AND P1, PT, R100, c[0x0][0x220], PT ;  /* 0x0000880064007a0c */ /* 0x000fe40003f26270 */
[----:B------:R-:W-:Y:S01]  /*1b00*/  MOV R7, R13 ;  /* 0x0000000d00077202 */ /* 0x000fe20000000f00 */
[----:B---3--:R-:W-:Y:S01]  /*1b10*/  IMAD.X R0, RZ, RZ, R31, P0 ;  /* 0x000000ffff007224 */ /* 0x008fe200000e061f */
        /* <DEDUP_REMOVED lines=20> */
.L_x_784:
[----:B------:R-:W-:Y:S05]  /*1c60*/  BSYNC B0 ;  /* 0x0000000000007941 */ /* 0x000fea0003800000 */
.L_x_783:
[----:B---3--:R-:W-:Y:S01]  /*1c70*/  IADD3 R0, R10, 0x60, RZ ;  /* 0x000000600a007810 */ /* 0x008fe20007ffe0ff */
        /* <DEDUP_REMOVED lines=29> */
.L_x_786:
[----:B------:R-:W-:Y:S05]  /*1e50*/  BSYNC B0 ;  /* 0x0000000000007941 */ /* 0x000fea0003800000 */
.L_x_785:
[----:B---3--:R-:W-:Y:S01]  /*1e60*/  IADD3 R0, R10, 0x70, RZ ;  /* 0x000000700a007810 */ /* 0x008fe20007ffe0ff */
[----:B------:R-:W-:Y:S01]  /*1e70*/  UMOV UR19, 0x5 ;  /* 0x0000000500137882 */ /* 0x000fe20000000000 */
[----:B------:R-:W-:Y:S01]  /*1e80*/  BSSY B0, `(.L_x_787) ;  /* 0x0000020000007945 */ /* 0x000fe20003800000 */
[----:B------:R-:W-:Y:S01]  /*1e90*/  ULDC.64 UR6, c[0x0][0x198] ;  /* 0x0000660000067ab9 */ /* 0x000fe20000000a00 */
[----:B------:R-:W-:Y:S01]  /*1ea0*/  ISETP.GE.AND P0, PT, R0, UR18, PT ;  /* 0x0000001200007c0c */ /* 0x000fe2000bf06270 */
[----:B------:R3:W-:Y:S01]  /*1eb0*/  STL [R1+0x50], R0 ;  /* 0x0000500001007387 */ /* 0x0007e20000100800 */
[----:B------:R-:W-:Y:S02]  /*1ec0*/  USHF.L.U64.HI UR7, UR6, UR19, UR7 ;  /* 0x0000001306077299 */ /* 0x000fe40008010207 */
[----:B------:R-:W-:-:S09]  /*1ed0*/  USHF.L.U32 UR11, UR6, 0x5, URZ ;  /* 0x00000005060b7899 */ /* 0x000fd2000800063f */
[----:B------:R-:W-:Y:S05]  /*1ee0*/  @P0 BRA `(.L_x_788) ;  /* 0x0000019000000947 */ /* 0x000fea0003800000 */
[----:B---3--:R-:W-:Y:S01]  /*1ef0*/  IADD3 R0, P0, R30, 0x70, RZ ;  /* 0x000000701e007810 */ /* 0x008fe20007f1e0ff */
        /* <DEDUP_REMOVED lines=24> */
.L_x_788:
[----:B------:R-:W-:Y:S05]  /*2080*/  BSYNC B0 ;  /* 0x0000000000007941 */ /* 0x000fea0003800000 */
.L_x_787:
        /* <DEDUP_REMOVED lines=11> */
[----:B-1----:R-:W-:Y:S01]  /*2140*/  IMAD.WIDE.U32 R6, R97, UR29, R244 ;  /* 0x0000001d61067c25 */ /* 0x002fe2000f8e00f4 */
[----:B------:R-:W-:-:S06]  /*2150*/  UIMAD UR4, UR13, UR11, UR4 ;  /* 0x0000000b0d0472a4 */ /* 0x000fcc000f8e0204 */
[----:B------:R-:W-:-:S05]  /*2160*/  IADD3 R3, R7, UR4, RZ ;  /* 0x0000000407037c10 */ /* 0x000fca000fffe0ff */
        /* <DEDUP_REMOVED lines=18> */
.L_x_790:
[----:B------:R-:W-:Y:S05]  /*2290*/  BSYNC B0 ;  /* 0x0000000000007941 */ /* 0x000fea0003800000 */
.L_x_789:
[----:B------:R-:W-:Y:S01]  /*22a0*/  ISETP.GE.AND P0, PT, R5, UR12, PT ;  /* 0x0000000c05007c0c */ /* 0x000fe2000bf06270 */
[----:B------:R-:W-:Y:S01]  /*22b0*/  ULDC UR21, c[0x0][0x19c] ;  /* 0x0000670000157ab9 */ /* 0x000fe20000000800 */
[----:B------:R-:W-:Y:S01]  /*22c0*/  BSSY B0, `(.L_x_791) ;  /* 0x000001a000007945 */ /* 0x000fe20003800000 */
[----:B------:R-:W-:Y:S02]  /*22d0*/  ULDC.64 UR4, c[0x0][0x1a0] ;  /* 0x0000680000047ab9 */ /* 0x000fe40000000a00 */
[----:B------:R-:W-:Y:S02]  /*22e0*/  USHF.L.U32 UR22, UR6, 0x4, URZ ;  /* 0x0000000406167899 */ /* 0x000fe4000800063f */
[----:B------:R-:W-:Y:S02]  /*22f0*/  USHF.L.U64.HI UR21, UR6, UR23, UR21 ;  /* 0x0000001706157299 */ /* 0x000fe40008010215 */
[----:B------:R-:W-:Y:S02]  /*2300*/  USHF.L.U64.HI UR19, UR4, UR19, UR5 ;  /* 0x0000001304137299 */ /* 0x000fe40008010205 */
[----:B------:R-:W-:-:S02]  /*2310*/  USHF.L.U32 UR20, UR4, 0x5, URZ ;  /* 0x0000000504147899 */ /* 0x000fc4000800063f */
[----:B------:R-:W-:Y:S05]  /*2320*/  @P0 BRA `(.L_x_792) ;  /* 0x0000013000000947 */ /* 0x000fea0003800000 */
[----:B------:R-:W-:Y:S02]  /*2330*/  ISETP.GE.AND P1, PT, R100, c[0x0][0x220], PT ;  /* 0x0000880064007a0c */ /* 0x000fe40003f26270 */
[----:B---3--:R-:W-:Y:S02]  /*2340*/  IADD3 R0, P2, R6, UR22, RZ ;  /* 0x0000001606007c10 */ /* 0x008fe4000ff5e0ff */
        /* <DEDUP_REMOVED lines=17> */
.L_x_792:
[----:B------:R-:W-:Y:S05]  /*2460*/  BSYNC B0 ;  /* 0x0000000000007941 */ /* 0x000fea0003800000 */
.L_x_791:
[----:B------:R-:W0:Y:S01]  /*2470*/  LDGDEPBAR ;  /* 0x00000000000079af */ /* 0x000e220000000000 */
[----:B------:R-:W-:Y:S01]  /*2480*/  ISETP.GE.AND P0, PT, R10, UR12, PT ;  /* 0x0000000c0a007c0c */ /* 0x000fe2000bf06270 */
[----:B-1----:R-:W-:Y:S01]  /*2490*/  IMAD.MOV.U32 R8, RZ, RZ, R24 ;  /* 0x000000ffff087224 */ /* 0x002fe200078e0018 */
[----:B---3--:R-:W-:Y:S01]  /*24a0*/  SHF.R.S32.HI R0, RZ, 0x1f, R16 ;  /* 0x0000001fff007819 */ /* 0x008fe20000011410 */
[----:B------:R-:W-:Y:S01]  /*24b0*/  IMAD.MOV.U32 R9, RZ, RZ, R25 ;  /* 0x000000ffff097224 */ /* 0x000fe200078e0019 */
[----:B------:R-:W-:Y:S01]  /*24c0*/  LEA R98, R21, R92, 0x3 ;  /* 0x0000005c15627211 */ /* 0x000fe200078e18ff */
[----:B------:R-:W-:Y:S01]  /*24d0*/  IMAD.MOV.U32 R8, RZ, RZ, R22 ;  /* 0x000000ffff087224 */ /* 0x000fe200078e0016 */
[----:B------:R-:W-:Y:S01]  /*24e0*/  LEA.HI R0, R0, R16, RZ, 0x2 ;  /* 0x0000001000007211 */ /* 0x000fe200078f10ff */
[----:B------:R-:W-:Y:S01]  /*24f0*/  UIMAD UR5, UR19, UR29, URZ ;  /* 0x0000001d130572a4 */ /* 0x000fe2000f8e023f */
[----:B------:R-:W-:Y:S01]  /*2500*/  IMAD.U32 R6, RZ, RZ, UR29 ;  /* 0x0000001dff067e24 */ /* 0x000fe2000f8e00ff */
[----:B------:R-:W-:Y:S01]  /*2510*/  SHF.L.U32 R20, R20, 0x1, RZ ;  /* 0x0000000114147819 */ /* 0x000fe200000006ff */
[----:B------:R1:W-:Y:S01]  /*2520*/  STL.64 [R1+0x30], R8 ;  /* 0x0000300801007387 */ /* 0x0003e20000100a00 */
[----:B------:R-:W-:Y:S01]  /*2530*/  SHF.R.S32.HI R12, RZ, 0x2, R0 ;  /* 0x00000002ff0c7819 */ /* 0x000fe20000011400 */
[----:B------:R-:W-:Y:S01]  /*2540*/  UIMAD UR5, UR13, UR20, UR5 ;  /* 0x000000140d0572a4 */ /* 0x000fe2000f8e0205 */
[----:B------:R-:W-:Y:S01]  /*2550*/  IMAD.WIDE.U32 R6, R6, UR20, R8 ;  /* 0x0000001406067c25 */ /* 0x000fe2000f8e0008 */
[----:B------:R1:W-:Y:S01]  /*2560*/  STL [R1+0x28], R98 ;  /* 0x0000286201007387 */ /* 0x0003e20000100800 */
[----:B------:R-:W-:Y:S01]  /*2570*/  BSSY B0, `(.L_x_793) ;  /* 0x000001a000007945 */ /* 0x000fe20003800000 */
[----:B------:R-:W-:-:S02]  /*2580*/  LOP3.LUT R252, R20, 0x6, RZ, 0xc0, !PT ;  /* 0x0000000614fc7812 */ /* 0x000fc400078ec0ff */
[----:B------:R1:W-:Y:S01]  /*2590*/  STL [R1+0x5c], R12 ;  /* 0x00005c0c01007387 */ /* 0x0003e20000100800 */
[----:B------:R-:W-:Y:S01]  /*25a0*/  IADD3 R3, R7, UR5, RZ ;  /* 0x0000000507037c10 */ /* 0x000fe2000fffe0ff */
[----:B------:R-:W-:-:S04]  /*25b0*/  DEPBAR.LE SB0, 0x0 ;  /* 0x000080000000791a */ /* 0x000fc80000000000 */
[----:B------:R-:W-:Y:S06]  /*25c0*/  BAR.SYNC.DEFER_BLOCKING 0x0 ;  /* 0x0000000000007b1d */ /* 0x000fec0000010000 */
[----:B------:R1:W-:Y:S04]  /*25d0*/  @P0 STS.128 [R219+0xa000], RZ ;  /* 0x00a000ffdb000388 */ /* 0x0003e80000000c00 */
[----:B------:R1:W-:Y:S01]  /*25e0*/  @P0 STS.128 [R219+0xb000], RZ ;  /* 0x00b000ffdb000388 */ /* 0x0003e20000000c00 */
        /* <DEDUP_REMOVED lines=18> */
.L_x_794:
[----:B------:R-:W-:Y:S05]  /*2710*/  BSYNC B0 ;  /* 0x0000000000007941 */ /* 0x000fea0003800000 */
.L_x_793:
[----:B------:R-:W-:Y:S01]  /*2720*/  ISETP.GE.AND P0, PT, R5, UR12, PT ;  /* 0x0000000c05007c0c */ /* 0x000fe2000bf06270 */
[----:B------:R-:W-:Y:S01]  /*2730*/  IMAD.U32 R0, RZ, RZ, UR10 ;  /* 0x0000000aff007e24 */ /* 0x000fe2000f8e00ff */
[----:B------:R-:W-:Y:S01]  /*2740*/  LEA R5, R92, UR9, 0x4 ;  /* 0x000000095c057c11 */ /* 0x000fe2000f8e20ff */
[----:B------:R-:W-:Y:S01]  /*2750*/  ULDC UR5, c[0x0][0x1a4] ;  /* 0x0000690000057ab9 */ /* 0x000fe20000000800 */
[----:B------:R-:W-:Y:S01]  /*2760*/  BSSY B0, `(.L_x_795) ;  /* 0x000001c000007945 */ /* 0x000fe20003800000 */
[----:B------:R-:W-:Y:S01]  /*2770*/  USHF.L.U32 UR24, UR4, 0x4, URZ ;  /* 0x0000000404187899 */ /* 0x000fe2000800063f */
[----:B------:R-:W-:Y:S01]  /*2780*/  IADD3 R5, R5, 0x1, R12 ;  /* 0x0000000105057810 */ /* 0x000fe20007ffe00c */
[----:B------:R-:W-:-:S03]  /*2790*/  USHF.L.U64.HI UR23, UR4, UR23, UR5 ;  /* 0x0000001704177299 */ /* 0x000fc60008010205 */
[----:B------:R-:W-:-:S03]  /*27a0*/  IADD3 R0, R5, UR8, -R0 ;  /* 0x0000000805007c10 */ /* 0x000fc6000fffe800 */
[----:B------:R3:W-:Y:S01]  /*27b0*/  @P0 STS.128 [R219+0xa800], RZ ;  /* 0x00a800ffdb000388 */ /* 0x0007e20000000c00 */
[----:B------:R-:W-:-:S03]  /*27c0*/  IADD3 R93, R0, c[0x0][0x2e8], RZ ;  /* 0x0000ba00005d7a10 */ /* 0x000fc60007ffe0ff */
[----:B------:R3:W-:Y:S01]  /*27d0*/  @P0 STS.128 [R219+0xb800], RZ ;  /* 0x00b800ffdb000388 */ /* 0x0007e20000000c00 */
[----:B------:R-:W-:Y:S05]  /*27e0*/  @P0 BRA `(.L_x_796) ;  /* 0x0000013000000947 */ /* 0x000fea0003800000 */
[----:B------:R-:W-:Y:S02]  /*27f0*/  ISETP.GE.AND P1, PT, R100, c[0x0][0x220], PT ;  /* 0x0000880064007a0c */ /* 0x000fe40003f26270 */
[----:B------:R-:W-:Y:S02]  /*2800*/  IADD3 R0, P2, R6, UR24, RZ ;  /* 0x0000001806007c10 */ /* 0x000fe4000ff5e0ff */
        /* <DEDUP_REMOVED lines=17> */
.L_x_796:
[----:B------:R-:W-:Y:S05]  /*2920*/  BSYNC B0 ;  /* 0x0000000000007941 */ /* 0x000fea0003800000 */
.L_x_795:
[----:B-1----:R-:W-:Y:S01]  /*2930*/  SHF.R.S32.HI R7, RZ, 0x4, R17 ;  /* 0x00000004ff077819 */ /* 0x002fe20000011411 */
[C---:B------:R-:W-:Y:S01]  /*2940*/  IMAD.SHL.U32 R6, R28.reuse, 0x40, RZ ;  /* 0x000000401c067824 */ /* 0x040fe200078e00ff */
[----:B------:R-:W-:Y:S01]  /*2950*/  R2P PR, R28, 0x6 ;  /* 0x000000061c007804 */ /* 0x000fe20000000000 */
[----:B------:R-:W-:Y:S01]  /*2960*/  IMAD.SHL.U32 R3, R18, 0x40, RZ ;  /* 0x0000004012037824 */ /* 0x000fe200078e00ff */
[----:B------:R-:W-:Y:S01]  /*2970*/  LEA.HI R0, R17, R7, RZ, 0x1 ;  /* 0x0000000711007211 */ /* 0x000fe200078f08ff */
[----:B------:R-:W-:Y:S01]  /*2980*/  IMAD.SHL.U32 R8, R19, 0x40, RZ ;  /* 0x0000004013087824 */ /* 0x000fe200078e00ff */
[----:B------:R-:W0:Y:S01]  /*2990*/  LDGDEPBAR ;  /* 0x00000000000079af */ /* 0x000e220000000000 */
[----:B------:R-:W-:Y:S01]  /*29a0*/  IMAD.SHL.U32 R5, R10, 0x8, RZ ;  /* 0x000000080a057824 */ /* 0x000fe200078e00ff */
[----:B------:R-:W-:Y:S01]  /*29b0*/  LOP3.LUT R0, R0, 0xfffffffe, RZ, 0xc0, !PT ;  /* 0xfffffffe00007812 */ /* 0x000fe200078ec0ff */
[----:B------:R-:W-:Y:S01]  /*29c0*/  UISETP.GE.AND UP0, UPT, UR28, 0x2, UPT ;  /* 0x000000021c00788c */ /* 0x000fe2000bf06270 */
[----:B------:R-:W-:Y:S01]  /*29d0*/  LOP3.LUT R3, R3, 0x1c0, RZ, 0xc0, !PT ;  /* 0x000001c003037812 */ /* 0x000fe200078ec0ff */
[----:B------:R-:W-:Y:S01]  /*29e0*/  UIADD3 UR17, UR31, 0x646e171e, URZ ;  /* 0x646e171e1f117890 */ /* 0x000fe2000fffe03f */
[----:B------:R-:W-:Y:S01]  /*29f0*/  LOP3.LUT R95, R8, 0xfffffe00, RZ, 0xc0, !PT ;  /* 0xfffffe00085f7812 */ /* 0x000fe200078ec0ff */
[----:B------:R-:W-:Y:S01]  /*2a00*/  IMAD.IADD R7, R7, 0x1, -R0 ;  /* 0x0000000107077824 */ /* 0x000fe200078e0a00 */
[----:B------:R-:W-:-:S03]  /*2a10*/  LOP3.LUT R0, R6, 0x1c0, RZ, 0xc0, !PT ;  /* 0x000001c006007812 */ /* 0x000fc600078ec0ff */
[----:B------:R-:W-:Y:S01]  /*2a20*/  IMAD.SHL.U32 R6, R7, 0x8, RZ ;  /* 0x0000000807067824 */ /* 0x000fe200078e00ff */
[----:B------:R-:W-:Y:S02]  /*2a30*/  LOP3.LUT R8, R0, 0x8, R5, 0xf8, !PT ;  /* 0x0000000800087812 */ /* 0x000fe400078ef805 */
[----:B------:R-:W-:Y:S02]  /*2a40*/  SHF.R.U32.HI R0, RZ, 0x3, R0 ;  /* 0x00000003ff007819 */ /* 0x000fe40000011600 */
[----:B------:R-:W-:Y:S02]  /*2a50*/  LOP3.LUT R6, R3, 0x8, R6, 0xf8, !PT ;  /* 0x0000000803067812 */ /* 0x000fe400078ef806 */
[----:B------:R-:W-:Y:S01]  /*2a60*/  SHF.R.U32.HI R5, RZ, 0x3, R3 ;  /* 0x00000003ff057819 */ /* 0x000fe20000011603 */
[----:B------:R-:W-:Y:S01]  /*2a70*/  IMAD R3, R92, 0x400, R95 ;  /* 0x000004005c037824 */ /* 0x000fe200078e025f */
[----:B------:R-:W-:Y:S02]  /*2a80*/  LOP3.LUT R0, R8, R0, RZ, 0x3c, !PT ;  /* 0x0000000008007212 */ /* 0x000fe400078e3cff */
[----:B------:R-:W-:-:S02]  /*2a90*/  LOP3.LUT R94, R6, R5, RZ, 0x3c, !PT ;  /* 0x00000005065e7212 */ /* 0x000fc400078e3cff */
[----:B------:R-:W-:Y:S01]  /*2aa0*/  IADD3 R5, R93, 0x40, RZ ;  /* 0x000000405d057810 */ /* 0x000fe20007ffe0ff */
[----:B------:R-:W-:Y:S01]  /*2ab0*/  IMAD R0, R7, 0x200, R0 ;  /* 0x0000020007007824 */ /* 0x000fe200078e0200 */
[----:B------:R-:W-:Y:S01]  /*2ac0*/  IADD3 R6, R93, 0x48, RZ ;  /* 0x000000485d067810 */ /* 0x000fe20007ffe0ff */
[----:B------:R-:W-:Y:S02]  /*2ad0*/  IMAD.IADD R3, R94, 0x1, R3 ;  /* 0x000000015e037824 */ /* 0x000fe400078e0203 */
[----:B------:R-:W-:Y:S02]  /*2ae0*/  IMAD.SHL.U32 R204, R0, 0x2, RZ ;  /* 0x0000000200cc7824 */ /* 0x000fe400078e00ff */
[----:B------:R-:W-:Y:S01]  /*2af0*/  IMAD.SHL.U32 R206, R3, 0x2, RZ ;  /* 0x0000000203ce7824 */ /* 0x000fe200078e00ff */
[----:B------:R-:W-:Y:S02]  /*2b00*/  IADD3 R3, R93, 0x8, RZ ;  /* 0x000000085d037810 */ /* 0x000fe40007ffe0ff */
[----:B--2---:R-:W-:Y:S01]  /*2b10*/  LDSM.16.M88.4 R20, [R204+0x8000] ;  /* 0x00800000cc14783b */ /* 0x004fe20000000200 */
[----:B------:R-:W-:Y:S01]  /*2b20*/  IADD3 R0, R204, 0x8000, RZ ;  /* 0x00008000cc007810 */ /* 0x000fe20007ffe0ff */
[----:B------:R-:W-:Y:S01]  /*2b30*/  IMAD R208, R4, 0x2, R206 ;  /* 0x0000000204d07824 */ /* 0x000fe200078e02ce */
[----:B------:R-:W-:Y:S01]  /*2b40*/  IADD3 R215, R204, 0x8020, RZ ;  /* 0x00008020ccd77810 */ /* 0x000fe20007ffe0ff */
[----:B------:R-:W1:Y:S01]  /*2b50*/  LDSM.16.M88.4 R8, [R206+0x2000] ;  /* 0x00200000ce08783b */ /* 0x000e620000000200 */
[----:B------:R-:W-:Y:S01]  /*2b60*/  @P1 IADD3 R215, R0, -0x20, RZ ;  /* 0xffffffe000d71810 */ /* 0x000fe20007ffe0ff */
[----:B------:R-:W-:-:S02]  /*2b70*/  IMAD.MOV.U32 R0, RZ, RZ, 0x40 ;  /* 0x00000040ff007424 */ /* 0x000fc400078e00ff */
[----:B------:R-:W2:Y:S01]  /*2b80*/  LDSM.16.M88.4 R24, [R204+0x8800] ;  /* 0x00880000cc18783b */ /* 0x000ea20000000200 */
[C---:B------:R-:W-:Y:S01]  /*2b90*/  IMAD R214, R2.reuse, 0x2, R206 ;  /* 0x0000000202d67824 */ /* 0x040fe200078e02ce */
[C---:B------:R-:W-:Y:S01]  /*2ba0*/  IADD3 R218, R215.reuse, 0x800, RZ ;  /* 0x00000800d7da7810 */ /* 0x040fe20007ffe0ff */
[----:B------:R-:W-:Y:S01]  /*2bb0*/  IMAD R212, R2, 0x2, R208 ;  /* 0x0000000202d47824 */ /* 0x000fe200078e02d0 */
[----:B------:R-:W5:Y:S01]  /*2bc0*/  LDSM.16.M88.4 R16, [R206] ;  /* 0x00000000ce10783b */ /* 0x000f620000000200 */
[----:B------:R-:W-:Y:S02]  /*2bd0*/  SEL R0, R0, 0xffffffc0, !P2 ;  /* 0xffffffc000007807 */ /* 0x000fe40005000000 */
[C---:B------:R-:W-:Y:S01]  /*2be0*/  IADD3 R217, R215.reuse, 0x1000, RZ ;  /* 0x00001000d7d97810 */ /* 0x040fe20007ffe0ff */
[----:B------:R-:W-:Y:S01]  /*2bf0*/  LDSM.16.M88.4 R28, [R215] ;  /* 0x00000000d71c783b */ /* 0x000fe20000000200 */
[----:B------:R-:W-:Y:S01]  /*2c00*/  IADD3 R216, R215, 0x1800, RZ ;  /* 0x00001800d7d87810 */ /* 0x000fe20007ffe0ff */
[----:B------:R-:W-:-:S02]  /*2c10*/  IMAD.IADD R213, R204, 0x1, R0 ;  /* 0x00000001ccd57824 */ /* 0x000fc400078e0200 */
[----:B------:R-:W3:Y:S01]  /*2c20*/  LDSM.16.M88.4 R12, [R208+0x2000] ;  /* 0x00200000d00c783b */ /* 0x000ee20000000200 */
[----:B------:R-:W-:Y:S02]  /*2c30*/  IMAD.IADD R211, R0, 0x1, R215 ;  /* 0x0000000100d37824 */ /* 0x000fe400078e02d7 */
[----:B------:R-:W-:Y:S01]  /*2c40*/  IMAD.U32 R0, RZ, RZ, UR29 ;  /* 0x0000001dff007e24 */ /* 0x000fe2000f8e00ff */
[----:B------:R-:W4:Y:S03]  /*2c50*/  LDSM.16.M88.4 R40, [R215+0x800] ;  /* 0x00080000d728783b */ /* 0x000f260000000200 */
[----:B------:R-:W-:Y:S01]  /*2c60*/  IMAD R0, R0, 0x20, R252 ;  /* 0x0000002000007824 */ /* 0x000fe200078e02fc */
[----:B------:R-:W3:Y:S04]  /*2c70*/  LDSM.16.M88.4 R32, [R208] ;  /* 0x00000000d020783b */ /* 0x000ee80000000200 */
[----:B------:R-:W-:Y:S04]  /*2c80*/  LDSM.16.M88.4 R36, [R213+0x8000] ;  /* 0x00800000d524783b */ /* 0x000fe80000000200 */
[----:B------:R-:W-:Y:S01]  /*2c90*/  LDSM.16.M88.4 R60, [R213+0x8800] ;  /* 0x00880000d53c783b */ /* 0x000fe20000000200 */
[C---:B-1----:R-:W-:Y:S08]  /*2ca0*/  HMMA.16816.F32 R52, R8.reuse, R20, RZ ;  /* 0x000000140834723c */ /* 0x042ff000000018ff */
[C---:B------:R-:W-:Y:S08]  /*2cb0*/  HMMA.16816.F32 R48, R8.reuse, R22, RZ ;  /* 0x000000160830723c */ /* 0x040ff000000018ff */
[C---:B--2---:R-:W-:Y:S08]  /*2cc0*/  HMMA.16816.F32 R44, R8.reuse, R24, RZ ;  /* 0x00000018082c723c */ /* 0x044ff000000018ff */
[----:B------:R-:W-:Y:S08]  /*2cd0*/  HMMA.16816.F32 R8, R8, R26, RZ ;  /* 0x0000001a0808723c */ /* 0x000ff000000018ff */
[C---:B-----5:R-:W-:Y:S08]  /*2ce0*/  HMMA.16816.F32 R72, R16.reuse, R20, RZ ;  /* 0x000000141048723c */ /* 0x060ff000000018ff */
[C---:B------:R-:W-:Y:S01]  /*2cf0*/  HMMA.16816.F32 R68, R16.reuse, R22, RZ ;  /* 0x000000161044723c */ /* 0x040fe200000018ff */
[----:B------:R-:W1:Y:S07]  /*2d00*/  LDSM.16.M88.4 R20, [R214+0x2000] ;  /* 0x00200000d614783b */ /* 0x000e6e0000000200 */
[C---:B------:R-:W-:Y:S08]  /*2d10*/  HMMA.16816.F32 R64, R16.reuse, R24, RZ ;  /* 0x000000181040723c */ /* 0x040ff000000018ff */
[----:B------:R-:W-:Y:S01]  /*2d20*/  HMMA.16816.F32 R88, R16, R26, RZ ;  /* 0x0000001a1058723c */ /* 0x000fe200000018ff */
[----:B------:R-:W2:Y:S07]  /*2d30*/  LDSM.16.M88.4 R24, [R214] ;  /* 0x00000000d618783b */ /* 0x000eae0000000200 */
[C---:B---3--:R-:W-:Y:S08]  /*2d40*/  HMMA.16816.F32 R84, R12.reuse, R28, R52 ;  /* 0x0000001c0c54723c */ /* 0x048ff00000001834 */
[C---:B----4-:R-:W-:Y:S08]  /*2d50*/  HMMA.16816.F32 R80, R12.reuse, R40, R44 ;  /* 0x000000280c50723c */ /* 0x050ff0000000182c */
[C---:B------:R-:W-:Y:S01]  /*2d60*/  HMMA.16816.F32 R76, R12.reuse, R30, R48 ;  /* 0x0000001e0c4c723c */ /* 0x040fe20000001830 */
[----:B------:R-:W-:Y:S07]  /*2d70*/  LDSM.16.M88.4 R48, [R211+0x800] ;  /* 0x00080000d330783b */ /* 0x000fee0000000200 */
[----:B------:R-:W-:Y:S01]  /*2d80*/  HMMA.16816.F32 R56, R12, R42, R8 ;  /* 0x0000002a0c38723c */ /* 0x000fe20000001808 */
[----:B------:R-:W-:Y:S04]  /*2d90*/  LDSM.16.M88.4 R12, [R211] ;  /* 0x00000000d30c783b */ /* 0x000fe80000000200 */
[----:B------:R-:W3:Y:S03]  /*2da0*/  LDSM.16.M88.4 R8, [R212+0x2000] ;  /* 0x00200000d408783b */ /* 0x000ee60000000200 */
[C---:B------:R-:W-:Y:S08]  /*2db0*/  HMMA.16816.F32 R16, R32.reuse, R40, R64 ;  /* 0x000000282010723c */ /* 0x040ff00000001840 */
[C---:B------:R-:W-:Y:S08]  /*2dc0*/  HMMA.16816.F32 R52, R32.reuse, R28, R72 ;  /* 0x0000001c2034723c */ /* 0x040ff00000001848 */
[C---:B------:R-:W-:Y:S01]  /*2dd0*/  HMMA.16816.F32 R44, R32.reuse, R30, R68 ;  /* 0x0000001e202c723c */ /* 0x040fe20000001844 */
[----:B------:R-:W4:Y:S04]  /*2de0*/  LDSM.16.M88.4 R28, [R212] ;  /* 0x00000000d41c783b */ /* 0x000f280000000200 */
[----:B------:R-:W-:Y:S03]  /*2df0*/  LDSM.16.M88.4 R68, [R215+0x1800] ;  /* 0x00180000d744783b */ /* 0x000fe60000000200 */
[----:B------:R-:W-:Y:S01]  /*2e00*/  HMMA.16816.F32 R64, R32, R42, R88 ;  /* 0x0000002a2040723c */ /* 0x000fe20000001858 */
[----:B------:R-:W-:Y:S07]  /*2e10*/  LDSM.16.M88.4 R32, [R204+0x9000] ;  /* 0x00900000cc20783b */ /* 0x000fee0000000200 */
[C---:B-1----:R-:W-:Y:S08]  /*2e20*/  HMMA.16816.F32 R72, R20.reuse, R36, R84 ;  /* 0x000000241448723c */ /* 0x042ff00000001854 */
[C---:B------:R-:W-:Y:S08]  /*2e30*/  HMMA.16816.F32 R80, R20.reuse, R60, R80 ;  /* 0x0000003c1450723c */ /* 0x040ff00000001850 */
[C---:B------:R-:W-:Y:S08]  /*2e40*/  HMMA.16816.F32 R76, R20.reuse, R38, R76 ;  /* 0x00000026144c723c */ /* 0x040ff0000000184c */
[----:B------:R-:W-:Y:S01]  /*2e50*/  HMMA.16816.F32 R56, R20, R62, R56 ;  /* 0x0000003e1438723c */ /* 0x000fe20000001838 */
[----:B------:R-:W-:Y:S07]  /*2e60*/  LDSM.16.M88.4 R20, [R206+0x4000] ;  /* 0x00400000ce14783b */ /* 0x000fee0000000200 */
[C---:B--2---:R-:W-:Y:S01]  /*2e70*/  HMMA.16816.F32 R40, R24.reuse, R60, R16 ;  /* 0x0000003c1828723c */ /* 0x044fe20000001810 */
[----:B------:R-:W1:Y:S07]  /*2e80*/  LDSM.16.M88.4 R16, [R206+0x6000] ;  /* 0x00600000ce10783b */ /* 0x000e6e0000000200 */
[C---:B------:R-:W-:Y:S08]  /*2e90*/  HMMA.16816.F32 R52, R24.reuse, R36, R52 ;  /* 0x000000241834723c */ /* 0x040ff00000001834 */
[C---:B------:R-:W-:Y:S01]  /*2ea0*/  HMMA.16816.F32 R44, R24.reuse, R38, R44 ;  /* 0x00000026182c723c */ /* 0x040fe2000000182c */
[----:B------:R-:W2:Y:S07]  /*2eb0*/  LDSM.16.M88.4 R36, [R204+0x9800] ;  /* 0x00980000cc24783b */ /* 0x000eae0000000200 */
[----:B------:R-:W-:Y:S08]  /*2ec0*/  HMMA.16816.F32 R24, R24, R62, R64 ;  /* 0x0000003e1818723c */ /* 0x000ff00000001840 */
[C---:B---3--:R-:W-:Y:S08]  /*2ed0*/  HMMA.16816.F32 R72, R8.reuse, R12, R72 ;  /* 0x0000000c0848723c */ /* 0x048ff00000001848 */
[C---:B------:R-:W-:Y:S08]  /*2ee0*/  HMMA.16816.F32 R60, R8.reuse, R14, R76 ;  /* 0x0000000e083c723c */ /* 0x040ff0000000184c */
[C---:B------:R-:W-:Y:S08]  /*2ef0*/  HMMA.16816.F32 R80, R8.reuse, R48, R80 ;  /* 0x000000300850723c */ /* 0x040ff00000001850 */
[----:B------:R-:W-:Y:S08]  /*2f00*/  HMMA.16816.F32 R76, R8, R50, R56 ;  /* 0x00000032084c723c */ /* 0x000ff00000001838 */
[C---:B----4-:R-:W-:Y:S08]  /*2f10*/  HMMA.16816.F32 R64, R28.reuse, R12, R52 ;  /* 0x0000000c1c40723c */ /* 0x050ff00000001834 */
[C---:B------:R-:W-:Y:S01]  /*2f20*/  HMMA.16816.F32 R52, R28.reuse, R14, R44 ;  /* 0x0000000e1c34723c */ /* 0x040fe2000000182c */
[----:B------:R-:W-:Y:S04]  /*2f30*/  LDSM.16.M88.4 R44, [R215+0x1000] ;  /* 0x00100000d72c783b */ /* 0x000fe80000000200 */
[----:B------:R-:W3:Y:S03]  /*2f40*/  LDSM.16.M88.4 R12, [R208+0x6000] ;  /* 0x00600000d00c783b */ /* 0x000ee60000000200 */
[C---:B------:R-:W-:Y:S01]  /*2f50*/  HMMA.16816.F32 R8, R28.reuse, R48, R40 ;  /* 0x000000301c08723c */ /* 0x040fe20000001828 */
[----:B------:R-:W-:Y:S07]  /*2f60*/  LDSM.16.M88.4 R40, [R213+0x9000] ;  /* 0x00900000d528783b */ /* 0x000fee0000000200 */
[----:B------:R-:W-:Y:S01]  /*2f70*/  HMMA.16816.F32 R48, R28, R50, R24 ;  /* 0x000000321c30723c */ /* 0x000fe20000001818 */
[----:B------:R-:W4:Y:S04]  /*2f80*/  LDSM.16.M88.4 R28, [R208+0x4000] ;  /* 0x00400000d01c783b */ /* 0x000f280000000200 */
[----:B------:R-:W-:Y:S03]  /*2f90*/  LDSM.16.M88.4 R24, [R214+0x4000] ;  /* 0x00400000d618783b */ /* 0x000fe60000000200 */
[C---:B-1----:R-:W-:Y:S08]  /*2fa0*/  HMMA.16816.F32 R56, R16.reuse, R32, R72 ;  /* 0x000000201038723c */ /* 0x042ff00000001848 */
[C---:B------:R-:W-:Y:S08]  /*2fb0*/  HMMA.16816.F32 R60, R16.reuse, R34, R60 ;  /* 0x00000022103c723c */ /* 0x040ff0000000183c */
[C---:B--2---:R-:W-:Y:S08]  /*2fc0*/  HMMA.16816.F32 R72, R16.reuse, R36, R80 ;  /* 0x000000241048723c */ /* 0x044ff00000001850 */
[----:B------:R-:W-:Y:S08]  /*2fd0*/  HMMA.16816.F32 R16, R16, R38, R76 ;  /* 0x000000261010723c */ /* 0x000ff0000000184c */
[C---:B------:R-:W-:Y:S08]  /*2fe0*/  HMMA.16816.F32 R80, R20.reuse, R32, R64 ;  /* 0x000000201450723c */ /* 0x040ff00000001840 */
[C---:B------:R-:W-:Y:S08]  /*2ff0*/  HMMA.16816.F32 R32, R20.reuse, R34, R52 ;  /* 0x000000221420723c */ /* 0x040ff00000001834 */
[----:B------:R-:W-:Y:S01]  /*3000*/  HMMA.16816.F32 R76, R20, R36, R8 ;  /* 0x00000024144c723c */ /* 0x000fe20000001808 */
[----:B------:R-:W1:Y:S07]  /*3010*/  LDSM.16.M88.4 R8, [R214+0x6000] ;  /* 0x00600000d608783b */ /* 0x000e6e0000000200 */
[C---:B---3--:R-:W-:Y:S08]  /*3020*/  HMMA.16816.F32 R56, R12.reuse, R44, R56 ;  /* 0x0000002c0c38723c */ /* 0x048ff00000001838 */
[C---:B------:R-:W-:Y:S08]  /*3030*/  HMMA.16816.F32 R52, R12.reuse, R46, R60 ;  /* 0x0000002e0c34723c */ /* 0x040ff0000000183c */
[C---:B------:R-:W-:Y:S08]  /*3040*/  HMMA.16816.F32 R72, R12.reuse, R68, R72 ;  /* 0x000000440c48723c */ /* 0x040ff00000001848 */
[----:B------:R-:W-:Y:S01]  /*3050*/  HMMA.16816.F32 R64, R12, R70, R16 ;  /* 0x000000460c40723c */ /* 0x000fe20000001810 */
[----:B------:R-:W2:Y:S04]  /*3060*/  LDSM.16.M88.4 R12, [R213+0x9800] ;  /* 0x00980000d50c783b */ /* 0x000ea80000000200 */
[----:B------:R-:W-:Y:S03]  /*3070*/  LDSM.16.M88.4 R16, [R212+0x6000] ;  /* 0x00600000d410783b */ /* 0x000fe60000000200 */
[----:B------:R-:W-:Y:S01]  /*3080*/  HMMA.16816.F32 R84, R20, R38, R48 ;  /* 0x000000261454723c */ /* 0x000fe20000001830 */
[----:B------:R-:W-:Y:S04]  /*3090*/  LDSM.16.M88.4 R20, [R212+0x4000] ;  /* 0x00400000d414783b */ /* 0x000fe80000000200 */
[----:B------:R-:W-:Y:S03]  /*30a0*/  LDSM.16.M88.4 R48, [R211+0x1800] ;  /* 0x00180000d330783b */ /* 0x000fe60000000200 */
[----:B----4-:R-:W-:Y:S01]  /*30b0*/  HMMA.16816.F32 R36, R28, R46, R32 ;  /* 0x0000002e1c24723c */ /* 0x010fe20000001820 */
[----:B------:R-:W3:Y:S01]  /*30c0*/  LDSM.16.M88.4 R32, [R211+0x1000] ;  /* 0x00100000d320783b */ /* 0x000ee20000000200 */
[----:B------:R-:W-:-:S06]  /*30d0*/  DEPBAR.LE SB0, 0x0 ;  /* 0x000080000000791a */ /* 0x000fcc0000000000 */
[C---:B------:R-:W-:Y:S08]  /*30e0*/  HMMA.16816.F32 R60, R28.reuse, R44, R80 ;  /* 0x0000002c1c3c723c */ /* 0x040ff00000001850 */
[----:B------:R-:W-:Y:S08]  /*30f0*/  HMMA.16816.F32 R44, R28, R68, R76 ;  /* 0x000000441c2c723c */ /* 0x000ff0000000184c */
[----:B-1----:R-:W-:Y:S08]  /*3100*/  HMMA.16816.F32 R56, R8, R40, R56 ;  /* 0x000000280838723c */ /* 0x002ff00000001838 */
[-C--:B------:R-:W-:Y:S08]  /*3110*/  HMMA.16816.F32 R36, R24, R42.reuse, R36 ;  /* 0x0000002a1824723c */ /* 0x080ff00000001824 */
[----:B------:R-:W-:Y:S08]  /*3120*/  HMMA.16816.F32 R52, R8, R42, R52 ;  /* 0x0000002a0834723c */ /* 0x000ff00000001834 */
[----:B------:R-:W-:Y:S08]  /*3130*/  HMMA.16816.F32 R68, R28, R70, R84 ;  /* 0x000000461c44723c */ /* 0x000ff00000001854 */
[-C--:B--2---:R-:W-:Y:S08]  /*3140*/  HMMA.16816.F32 R28, R24, R12.reuse, R44 ;  /* 0x0000000c181c723c */ /* 0x084ff0000000182c */
[----:B------:R-:W-:Y:S07]  /*3150*/  HMMA.16816.F32 R72, R8, R12, R72 ;  /* 0x0000000c0848723c */ /* 0x000fee0000001848 */
[----:B------:R-:W-:Y:S01]  /*3160*/  IMNMX R12, R6, UR8, PT ;  /* 0x00000008060c7c17 */ /* 0x000fe2000b800200 */
[----:B---3--:R-:W-:Y:S08]  /*3170*/  HMMA.16816.F32 R56, R16, R32, R56 ;  /* 0x000000201038723c */ /* 0x008ff00000001838 */
[----:B------:R-:W-:Y:S08]  /*3180*/  HMMA.16816.F32 R36, R20, R34, R36 ;  /* 0x000000221424723c */ /* 0x000ff00000001824 */
[----:B------:R-:W-:Y:S08]  /*3190*/  HMMA.16816.F32 R60, R24, R40, R60 ;  /* 0x00000028183c723c */ /* 0x000ff0000000183c */
[----:B------:R-:W-:Y:S08]  /*31a0*/  HMMA.16816.F32 R52, R16, R34, R52 ;  /* 0x000000221034723c */ /* 0x000ff00000001834 */
[----:B------:R-:W-:Y:S07]  /*31b0*/  HMMA.16816.F32 R64, R8, R14, R64 ;  /* 0x0000000e0840723c */ /* 0x000fee0000001840 */
[----:B------:R-:W-:Y:S01]  /*31c0*/  IMNMX R10, R3, UR8, PT ;  /* 0x00000008030a7c17 */ /* 0x000fe2000b800200 */
[----:B------:R-:W-:Y:S01]  /*31d0*/  HMMA.16816.F32 R40, R20, R48, R28 ;  /* 0x000000301428723c */ /* 0x000fe2000000181c */
[----:B------:R-:W-:-:S02]  /*31e0*/  IMNMX R9, R93, UR8, PT ;  /* 0x000000085d097c17 */ /* 0x000fc4000b800200 */
[C---:B------:R-:W-:Y:S02]  /*31f0*/  IADD3 R3, R0.reuse, 0x1, RZ ;  /* 0x0000000100037810 */ /* 0x040fe40007ffe0ff */
[----:B------:R-:W-:Y:S02]  /*3200*/  IMNMX R11, R5, UR8, PT ;  /* 0x00000008050b7c17 */ /* 0x000fe4000b800200 */
[----:B------:R-:W-:Y:S01]  /*3210*/  IADD3 R5, R0, 0x8, RZ ;  /* 0x0000000800057810 */ /* 0x000fe20007ffe0ff */
[----:B------:R-:W-:Y:S01]  /*3220*/  HMMA.16816.F32 R28, R24, R14, R68 ;  /* 0x0000000e181c723c */ /* 0x000fe20000001844 */
[C---:B------:R-:W-:Y:S02]  /*3230*/  ISETP.GE.AND P6, PT, R3.reuse, R9, PT ;  /* 0x000000090300720c */ /* 0x040fe40003fc6270 */
[C---:B------:R-:W-:Y:S01]  /*3240*/  ISETP.GE.AND P0, PT, R3.reuse, R10, PT ;  /* 0x0000000a0300720c */ /* 0x040fe20003f06270 */
[----:B------:R-:W-:Y:S01]  /*3250*/  BAR.SYNC.DEFER_BLOCKING 0x0 ;  /* 0x0000000000007b1d */ /* 0x000fe20000010000 */
[----:B------:R-:W-:-:S02]  /*3260*/  ISETP.GE.AND P1, PT, R3, R11, PT ;  /* 0x0000000b0300720c */ /* 0x000fc40003f26270 */
[----:B------:R-:W-:Y:S01]  /*3270*/  ISETP.GE.AND P5, PT, R3, R12, PT ;  /* 0x0000000c0300720c */ /* 0x000fe20003fa6270 */
[----:B------:R-:W-:Y:S01]  /*3280*/  HMMA.16816.F32 R24, R16, R48, R72 ;  /* 0x000000301018723c */ /* 0x000fe20000001848 */
[----:B------:R-:W-:Y:S02]  /*3290*/  IADD3 R3, R0, 0x9, RZ ;  /* 0x0000000900037810 */ /* 0x000fe40007ffe0ff */
[----:B------:R-:W-:Y:S02]  /*32a0*/  ISETP.GE.AND P2, PT, R5, R10, PT ;  /* 0x0000000a0500720c */ /* 0x000fe40003f46270 */
[----:B------:R-:W-:Y:S02]  /*32b0*/  FSEL R78, R59, -INF , !P5 ;  /* 0xff8000003b4e7808 */ /* 0x000fe40006800000 */
[-C--:B------:R-:W-:Y:S01]  /*32c0*/  ISETP.GE.AND P4, PT, R5, R9.reuse, PT ;  /* 0x000000090500720c */ /* 0x080fe20003f86270 */
[----:B------:R-:W-:Y:S01]  /*32d0*/  HMMA.16816.F32 R32, R20, R32, R60 ;  /* 0x000000201420723c */ /* 0x000fe2000000183c */
[----:B------:R-:W-:-:S02]  /*32e0*/  ISETP.GE.AND P5, PT, R3, R9, PT ;  /* 0x000000090300720c */ /* 0x000fc40003fa6270 */
[----:B------:R-:W-:Y:S02]  /*32f0*/  FSEL R76, R57, -INF , !P1 ;  /* 0xff800000394c7808 */ /* 0x000fe40004800000 */
[----:B------:R-:W-:Y:S02]  /*3300*/  FSEL R44, R38, -INF , !P2 ;  /* 0xff800000262c7808 */ /* 0x000fe40005000000 */
[C---:B------:R-:W-:Y:S01]  /*3310*/  ISETP.GE.AND P3, PT, R5.reuse, R11, PT ;  /* 0x0000000b0500720c */ /* 0x040fe20003f66270 */
[----:B------:R-:W-:Y:S01]  /*3320*/  HMMA.16816.F32 R16, R16, R50, R64 ;  /* 0x000000321010723c */ /* 0x000fe20000001840 */
[----:B------:R-:W-:Y:S02]  /*3330*/  ISETP.GE.AND P1, PT, R5, R12, PT ;  /* 0x0000000c0500720c */ /* 0x000fe40003f26270 */
[----:B------:R-:W-:Y:S02]  /*3340*/  FSEL R36, R36, -INF , !P4 ;  /* 0xff80000024247808 */ /* 0x000fe40006000000 */
[----:B------:R-:W-:-:S02]  /*3350*/  FSEL R38, R37, -INF , !P5 ;  /* 0xff80000025267808 */ /* 0x000fc40006800000 */
[C---:B------:R-:W-:Y:S01]  /*3360*/  ISETP.GE.AND P4, PT, R3.reuse, R10, PT ;  /* 0x0000000a0300720c */ /* 0x040fe20003f86270 */
[----:B------:R-:W-:Y:S01]  /*3370*/  HMMA.16816.F32 R20, R20, R50, R28 ;  /* 0x000000321414723c */ /* 0x000fe2000000181c */
[C---:B------:R-:W-:Y:S02]  /*3380*/  ISETP.GE.AND P2, PT, R3.reuse, R11, PT ;  /* 0x0000000b0300720c */ /* 0x040fe40003f46270 */
[----:B------:R-:W-:Y:S02]  /*3390*/  ISETP.GE.AND P5, PT, R3, R12, PT ;  /* 0x0000000c0300720c */ /* 0x000fe40003fa6270 */
[C---:B------:R-:W-:Y:S02]  /*33a0*/  IADD3 R5, R0.reuse, 0x10, RZ ;  /* 0x0000001000057810 */ /* 0x040fe40007ffe0ff */
[----:B------:R-:W-:Y:S02]  /*33b0*/  IADD3 R3, R0, 0x11, RZ ;  /* 0x0000001100037810 */ /* 0x000fe40007ffe0ff */
[----:B------:R-:W-:-:S02]  /*33c0*/  FSEL R77, R54, -INF , !P1 ;  /* 0xff800000364d7808 */ /* 0x000fc40004800000 */
[----:B------:R-:W-:Y:S02]  /*33d0*/  FSEL R39, R39, -INF , !P4 ;  /* 0xff80000027277808 */ /* 0x000fe40006000000 */
[----:B------:R-:W-:Y:S02]  /*33e0*/  ISETP.GE.AND P1, PT, R5, R10, PT ;  /* 0x0000000a0500720c */ /* 0x000fe40003f26270 */
[----:B------:R-:W-:Y:S02]  /*33f0*/  FSEL R60, R55, -INF , !P5 ;  /* 0xff800000373c7808 */ /* 0x000fe40006800000 */
[-C--:B------:R-:W-:Y:S02]  /*3400*/  ISETP.GE.AND P4, PT, R5, R9.reuse, PT ;  /* 0x000000090500720c */ /* 0x080fe40003f86270 */
[----:B------:R-:W-:Y:S02]  /*3410*/  ISETP.GE.AND P5, PT, R3, R9, PT ;  /* 0x000000090300720c */ /* 0x000fe40003fa6270 */
        /* <DEDUP_REMOVED lines=9> */
[----:B------:R-:W-:Y:S02]  /*34b0*/  ISETP.GE.AND P5, PT, R3, R12, PT ;  /* 0x0000000c0300720c */ /* 0x000fe40003fa6270 */
[----:B------:R-:W-:Y:S02]  /*34c0*/  IADD3 R3, R0, 0x18, RZ ;  /* 0x0000001800037810 */ /* 0x000fe40007ffe0ff */
[----:B------:R-:W-:Y:S02]  /*34d0*/  SHF.R.S32.HI R5, RZ, 0x1f, R92 ;  /* 0x0000001fff057819 */ /* 0x000fe4000001145c */
        /* <DEDUP_REMOVED lines=8> */
[----:B------:R-:W-:Y:S02]  /*3560*/  LEA.HI R3, R5, R92, RZ, 0x2 ;  /* 0x0000005c05037211 */ /* 0x000fe400078f10ff */
[----:B------:R-:W-:Y:S02]  /*3570*/  FSEL R124, R27, -INF , !P5 ;  /* 0xff8000001b7c7808 */ /* 0x000fe40006800000 */
[----:B------:R-:W-:Y:S02]  /*3580*/  ISETP.GE.AND P5, PT, R0, R9, PT ;  /* 0x000000090000720c */ /* 0x000fe40003fa6270 */
[----:B------:R-:W-:Y:S02]  /*3590*/  LOP3.LUT R3, R3, 0xfffffffc, RZ, 0xc0, !PT ;  /* 0xfffffffc03037812 */ /* 0x000fe400078ec0ff */
[----:B------:R-:W-:-:S02]  /*35a0*/  FSEL R26, R33, -INF , !P6 ;  /* 0xff800000211a7808 */ /* 0x000fc40007000000 */
[----:B------:R-:W-:Y:S01]  /*35b0*/  FSEL R27, R35, -INF , !P0 ;  /* 0xff800000231b7808 */ /* 0x000fe20004000000 */
[----:B------:R-:W-:Y:S01]  /*35c0*/  IMAD.IADD R3, R92, 0x1, -R3 ;  /* 0x000000015c037824 */ /* 0x000fe200078e0a03 */
[----:B------:R-:W-:Y:S02]  /*35d0*/  FSEL R24, R32, -INF , !P5 ;  /* 0xff80000020187808 */ /* 0x000fe40006800000 */
[C---:B------:R-:W-:Y:S02]  /*35e0*/  ISETP.GE.AND P6, PT, R0.reuse, R10, PT ;  /* 0x0000000a0000720c */ /* 0x040fe40003fc6270 */
[C---:B------:R-:W-:Y:S01]  /*35f0*/  ISETP.GE.AND P0, PT, R0.reuse, R11, PT ;  /* 0x0000000b0000720c */ /* 0x040fe20003f06270 */
[----:B------:R1:W-:Y:S01]  /*3600*/  STL [R1+0x60], R3 ;  /* 0x0000600301007387 */ /* 0x0003e20000100800 */
[C---:B------:R-:W-:Y:S02]  /*3610*/  ISETP.GE.AND P5, PT, R0.reuse, R12, PT ;  /* 0x0000000c0000720c */ /* 0x040fe40003fa6270 */
[----:B------:R-:W-:-:S02]  /*3620*/  IADD3 R0, R0, 0x19, RZ ;  /* 0x0000001900007810 */ /* 0x000fc40007ffe0ff */
[----:B------:R-:W-:Y:S02]  /*3630*/  FSEL R41, R56, -INF , !P0 ;  /* 0xff80000038297808 */ /* 0x000fe40004000000 */
[----:B------:R-:W-:Y:S02]  /*3640*/  ISETP.GE.AND P0, PT, R0, R12, PT ;  /* 0x0000000c0000720c */ /* 0x000fe40003f06270 */
[----:B------:R-:W-:Y:S02]  /*3650*/  FSEL R49, R58, -INF , !P5 ;  /* 0xff8000003a317808 */ /* 0x000fe40006800000 */
[----:B------:R-:W-:Y:S02]  /*3660*/  FSEL R58, R19, -INF , !P0 ;  /* 0xff800000133a7808 */ /* 0x000fe40004000000 */
[----:B------:R-:W-:Y:S02]  /*3670*/  PLOP3.LUT P0, PT, PT, PT, UP0, 0x80, 0x0 ;  /* 0x000000000000781c */ /* 0x000fe40003f0f008 */
[----:B------:R-:W-:-:S02]  /*3680*/  FSEL R34, R34, -INF , !P6 ;  /* 0xff80000022227808 */ /* 0x000fc40007000000 */
[----:B------:R-:W-:Y:S02]  /*3690*/  FSEL R112, R16, -INF , !P3 ;  /* 0xff80000010707808 */ /* 0x000fe40005800000 */
[----:B------:R-:W-:Y:S02]  /*36a0*/  FSEL R115, R18, -INF , !P1 ;  /* 0xff80000012737808 */ /* 0x000fe40004800000 */
[C---:B------:R-:W-:Y:S02]  /*36b0*/  ISETP.GE.AND P3, PT, R0.reuse, R9, PT ;  /* 0x000000090000720c */ /* 0x040fe40003f66270 */
[C---:B------:R-:W-:Y:S02]  /*36c0*/  ISETP.GE.AND P1, PT, R0.reuse, R10, PT ;  /* 0x0000000a0000720c */ /* 0x040fe40003f26270 */
[----:B------:R-:W-:Y:S02]  /*36d0*/  ISETP.GE.AND P6, PT, R0, R11, PT ;  /* 0x0000000b0000720c */ /* 0x000fe40003fc6270 */
[----:B------:R-:W-:-:S02]  /*36e0*/  LOP3.LUT R0, R94, R95, RZ, 0xfc, !PT ;  /* 0x0000005f5e007212 */ /* 0x000fc400078efcff */
[----:B------:R-:W-:Y:S02]  /*36f0*/  FSEL R56, R17, -INF , !P6 ;  /* 0xff80000011387808 */ /* 0x000fe40007000000 */
[----:B------:R-:W-:Y:S02]  /*3700*/  FSEL R30, R20, -INF , !P4 ;  /* 0xff800000141e7808 */ /* 0x000fe40006000000 */
[----:B------:R-:W-:Y:S02]  /*3710*/  FSEL R35, R22, -INF , !P2 ;  /* 0xff80000016237808 */ /* 0x000fe40005000000 */
[----:B------:R-:W-:Y:S02]  /*3720*/  FSEL R31, R21, -INF , !P3 ;  /* 0xff800000151f7808 */ /* 0x000fe40005800000 */
[----:B------:R-:W-:Y:S01]  /*3730*/  FSEL R40, R23, -INF , !P1 ;  /* 0xff80000017287808 */ /* 0x000fe20004800000 */
[----:B------:R-:W-:Y:S05]  /*3740*/  @!P0 BRA `(.L_x_797) ;  /* 0x000002a000008947 */ /* 0x000fea0003800000 */
[----:B-1----:R-:W-:Y:S01]  /*3750*/  UIADD3 UR5, UR28, -0x2, URZ ;  /* 0xfffffffe1c057890 */ /* 0x002fe2000fffe03f */
[----:B------:R-:W-:Y:S01]  /*3760*/  ISETP.GE.AND P3, PT, R100, c[0x0][0x220], PT ;  /* 0x0000880064007a0c */ /* 0x000fe20003f66270 */
[----:B------:R-:W-:Y:S01]  /*3770*/  BSSY B0, `(.L_x_798) ;  /* 0x0000026000007945 */ /* 0x000fe20003800000 */
[----:B------:R-:W-:Y:S01]  /*3780*/  ISETP.GE.AND P2, PT, R251, c[0x0][0x220], PT ;  /* 0x00008800fb007a0c */ /* 0x000fe20003f46270 */
[----:B------:R-:W-:-:S02]  /*3790*/  USHF.R.S32.HI UR4, URZ, 0x1f, UR5 ;  /* 0x0000001f3f047899 */ /* 0x000fc40008011405 */
[----:B------:R-:W-:Y:S01]  /*37a0*/  UIMAD UR7, UR7, UR5, URZ ;  /* 0x00000005070772a4 */ /* 0x000fe2000f8e023f */
[----:B------:R-:W-:-:S03]  /*37b0*/  IMAD.WIDE.U32 R6, R97, UR5, R244 ;  /* 0x0000000561067c25 */ /* 0x000fc6000f8e00f4 */
[----:B------:R-:W-:Y:S02]  /*37c0*/  UIMAD UR4, UR4, UR11, UR7 ;  /* 0x0000000b040472a4 */ /* 0x000fe4000f8e0207 */
[C---:B------:R-:W-:Y:S02]  /*37d0*/  IADD3 R3, P5, R6.reuse, UR22, RZ ;  /* 0x0000001606037c10 */ /* 0x040fe4000ffbe0ff */
[C---:B------:R-:W-:Y:S01]  /*37e0*/  @!P3 LEA R18, P6, R6.reuse, c[0x0][0x168], 0x1 ;  /* 0x00005a000612ba11 */ /* 0x040fe200078c08ff */
[----:B------:R1:W-:Y:S01]  /*37f0*/  @P3 STS.128 [R219+0x8000], RZ ;  /* 0x008000ffdb003388 */ /* 0x0003e20000000c00 */
[----:B------:R-:W-:Y:S02]  /*3800*/  IADD3 R5, R7, UR4, RZ ;  /* 0x0000000407057c10 */ /* 0x000fe4000fffe0ff */
[----:B------:R-:W-:Y:S02]  /*3810*/  @!P2 LEA R14, P1, R6, c[0x0][0x168], 0x1 ;  /* 0x00005a00060eaa11 */ /* 0x000fe400078208ff */
[----:B------:R-:W-:-:S02]  /*3820*/  @!P3 LEA R16, P4, R3, c[0x0][0x168], 0x1 ;  /* 0x00005a000310ba11 */ /* 0x000fc400078808ff */
[----:B------:R-:W-:Y:S02]  /*3830*/  IADD3.X R7, R5, UR21, RZ, P5, !PT ;  /* 0x0000001505077c10 */ /* 0x000fe4000affe4ff */
[C-C-:B------:R-:W-:Y:S02]  /*3840*/  @!P3 LEA.HI.X R19, R6.reuse, c[0x0][0x16c], R5.reuse, 0x1, P6 ;  /* 0x00005b000613ba11 */ /* 0x140fe400030f0c05 */
[----:B------:R-:W-:Y:S02]  /*3850*/  @!P2 LEA.HI.X R15, R6, c[0x0][0x16c], R5, 0x1, P1 ;  /* 0x00005b00060faa11 */ /* 0x000fe400008f0c05 */
[----:B------:R-:W-:Y:S01]  /*3860*/  @!P3 LEA.HI.X R17, R3, c[0x0][0x16c], R7, 0x1, P4 ;  /* 0x00005b000311ba11 */ /* 0x000fe200020f0c07 */
        /* <DEDUP_REMOVED lines=22> */
.L_x_799:
[----:B------:R-:W-:Y:S05]  /*39d0*/  BSYNC B0 ;  /* 0x0000000000007941 */ /* 0x000fea0003800000 */
.L_x_798:
[----:B------:R-:W0:Y:S02]  /*39e0*/  LDGDEPBAR ;  /* 0x00000000000079af */ /* 0x000e240000000000 */
.L_x_797:
[----:B-1----:R-:W-:Y:S01]  /*39f0*/  FMNMX.FTZ R136, R24, R26, !PT ;  /* 0x0000001a18887209 */ /* 0x002fe20007810000 */
[----:B------:R-:W-:Y:S01]  /*3a00*/  IMAD.WIDE.U32 R16, R243, -0x2daee0ad, RZ ;  /* 0xd2511f53f3107825 */ /* 0x000fe200078e00ff */
[----:B------:R-:W-:Y:S01]  /*3a10*/  FMNMX.FTZ R3, R34, R27, !PT ;  /* 0x0000001b22037209 */ /* 0x000fe20007810000 */
[----:B------:R-:W-:Y:S01]  /*3a20*/  UIADD3 UR15, UR30, -0x61c88647, URZ ;  /* 0x9e3779b91e0f7890 */ /* 0x000fe2000fffe03f */
[----:B------:R-:W-:Y:S01]  /*3a30*/  FMNMX.FTZ R136, R36, R136, !PT ;  /* 0x0000008824887209 */ /* 0x000fe20007810000 */
[----:B------:R-:W-:Y:S01]  /*3a40*/  IMAD.U32 R5, RZ, RZ, UR31 ;  /* 0x0000001fff057e24 */ /* 0x000fe2000f8e00ff */
[----:B------:R-:W-:Y:S01]  /*3a50*/  FMNMX.FTZ R3, R44, R3, !PT ;  /* 0x000000032c037209 */ /* 0x000fe20007810000 */
[----:B------:R-:W-:Y:S01]  /*3a60*/  IMAD.WIDE.U32 R234, R98, -0x326172a9, RZ ;  /* 0xcd9e8d5762ea7825 */ /* 0x000fe200078e00ff */
[----:B------:R-:W-:Y:S01]  /*3a70*/  FMNMX.FTZ R136, R38, R136, !PT ;  /* 0x0000008826887209 */ /* 0x000fe20007810000 */
[----:B------:R-:W-:Y:S01]  /*3a80*/  UIADD3 UR14, UR31, -0x4498517b, URZ ;  /* 0xbb67ae851f0e7890 */ /* 0x000fe2000fffe03f */
[----:B------:R-:W-:Y:S01]  /*3a90*/  FMNMX.FTZ R3, R39, R3, !PT ;  /* 0x0000000327037209 */ /* 0x000fe20007810000 */
[----:B------:R-:W-:Y:S01]  /*3aa0*/  UIADD3 UR12, UR31, 0x76cf5d0a, URZ ;  /* 0x76cf5d0a1f0c7890 */ /* 0x000fe2000fffe03f */
[----:B------:R-:W-:Y:S01]  /*3ab0*/  FMNMX.FTZ R136, R45, R136, !PT ;  /* 0x000000882d887209 */ /* 0x000fe20007810000 */
[----:B------:R-:W-:Y:S01]  /*3ac0*/  UIADD3 UR13, UR30, 0x3c6ef372, URZ ;  /* 0x3c6ef3721e0d7890 */ /* 0x000fe2000fffe03f */
[----:B------:R-:W-:Y:S01]  /*3ad0*/  FMNMX.FTZ R3, R48, R3, !PT ;  /* 0x0000000330037209 */ /* 0x000fe20007810000 */
[----:B------:R-:W-:Y:S01]  /*3ae0*/  UIADD3 UR10, UR31, 0x32370b8f, URZ ;  /* 0x32370b8f1f0a7890 */ /* 0x000fe2000fffe03f */
[----:B------:R-:W-:Y:S01]  /*3af0*/  FMNMX.FTZ R136, R42, R136, !PT ;  /* 0x000000882a887209 */ /* 0x000fe20007810000 */
[----:B------:R-:W-:Y:S01]  /*3b00*/  UIADD3 UR11, UR30, -0x255992d5, URZ ;  /* 0xdaa66d2b1e0b7890 */ /* 0x000fe2000fffe03f */
[----:B------:R-:W-:Y:S01]  /*3b10*/  FMNMX.FTZ R3, R43, R3, !PT ;  /* 0x000000032b037209 */ /* 0x000fe20007810000 */
[----:B------:R-:W-:Y:S01]  /*3b20*/  UIADD3 UR9, UR30, 0x78dde6e4, URZ ;  /* 0x78dde6e41e097890 */ /* 0x000fe2000fffe03f */
[----:B------:R-:W-:Y:S01]  /*3b30*/  FMNMX.FTZ R136, R30, R136, !PT ;  /* 0x000000881e887209 */ /* 0x000fe20007810000 */
[----:B------:R-:W-:Y:S01]  /*3b40*/  UIADD3 UR8, UR31, -0x126145ec, URZ ;  /* 0xed9eba141f087890 */ /* 0x000fe2000fffe03f */
[----:B------:R-:W-:Y:S01]  /*3b50*/  FMNMX.FTZ R3, R35, R3, !PT ;  /* 0x0000000323037209 */ /* 0x000fe20007810000 */
[----:B------:R-:W-:Y:S01]  /*3b60*/  UIADD3 UR6, UR31, -0x56f99767, URZ ;  /* 0xa90668991f067890 */ /* 0x000fe2000fffe03f */
[----:B------:R-:W-:Y:S01]  /*3b70*/  FMNMX.FTZ R136, R31, R136, !PT ;  /* 0x000000881f887209 */ /* 0x000fe20007810000 */
[----:B------:R-:W-:Y:S01]  /*3b80*/  UIADD3 UR16, UR30, -0x4ab325aa, URZ ;  /* 0xb54cda561e107890 */ /* 0x000fe2000fffe03f */
[----:B------:R-:W-:Y:S01]  /*3b90*/  FMNMX.FTZ R3, R40, R3, !PT ;  /* 0x0000000328037209 */ /* 0x000fe20007810000 */
[----:B------:R-:W-:Y:S01]  /*3ba0*/  IMAD.SHL.U32 R205, R0, 0x2, RZ ;  /* 0x0000000200cd7824 */ /* 0x000fe200078e00ff */
[----:B------:R-:W-:Y:S01]  /*3bb0*/  IADD3 R242, R98, 0x4, RZ ;  /* 0x0000000462f27810 */ /* 0x000fe20007ffe0ff */
[----:B------:R-:W1:Y:S01]  /*3bc0*/  SHFL.BFLY PT, R8, R136, 0x2, 0x1f ;  /* 0x0c401f0088087f89 */ /* 0x000e6200000e0000 */
[----:B------:R-:W-:Y:S01]  /*3bd0*/  LOP3.LUT R5, R17, UR29, R5, 0x96, !PT ;  /* 0x0000001d11057c12 */ /* 0x000fe2000f8e9605 */
[----:B------:R-:W-:Y:S01]  /*3be0*/  IMAD R207, R4, 0x2, R205 ;  /* 0x0000000204cf7824 */ /* 0x000fe200078e02cd */
[----:B------:R-:W-:Y:S01]  /*3bf0*/  LOP3.LUT R240, R96, UR30, RZ, 0x3c, !PT ;  /* 0x0000001e60f07c12 */ /* 0x000fe2000f8e3cff */
[----:B------:R-:W3:Y:S01]  /*3c00*/  SHFL.BFLY PT, R135, R3, 0x2, 0x1f ;  /* 0x0c401f0003877f89 */ /* 0x000ee200000e0000 */
[----:B------:R-:W-:Y:S01]  /*3c10*/  IMAD.WIDE.U32 R14, R242, -0x326172a9, RZ ;  /* 0xcd9e8d57f20e7825 */ /* 0x000fe200078e00ff */
[----:B------:R-:W-:-:S02]  /*3c20*/  UIADD3 UR7, UR30, 0x1715609d, URZ ;  /* 0x1715609d1e077890 */ /* 0x000fc4000fffe03f */
[----:B------:R-:W-:Y:S01]  /*3c30*/  LDSM.16.MT88.4 R148, [R205+0xa000] ;  /* 0x00a00000cd94783b */ /* 0x000fe20000004200 */
[----:B--2---:R-:W-:Y:S01]  /*3c40*/  IMAD.WIDE.U32 R6, R5, -0x326172a9, RZ ;  /* 0xcd9e8d5705067825 */ /* 0x004fe200078e00ff */
[----:B------:R-:W-:Y:S02]  /*3c50*/  LOP3.LUT R15, R15, R240, RZ, 0x3c, !PT ;  /* 0x000000f00f0f7212 */ /* 0x000fe400078e3cff */
[----:B------:R-:W-:Y:S01]  /*3c60*/  LDSM.16.MT88.4 R88, [R207+0xa000] ;  /* 0x00a00000cf58783b */ /* 0x000fe20000004200 */
[----:B------:R-:W-:Y:S01]  /*3c70*/  IMAD R210, R2, 0x2, R205 ;  /* 0x0000000202d27824 */ /* 0x000fe200078e02cd */
[----:B------:R-:W-:Y:S01]  /*3c80*/  LOP3.LUT R5, R7, UR15, R14, 0x96, !PT ;  /* 0x0000000f07057c12 */ /* 0x000fe2000f8e960e */
[----:B------:R-:W-:Y:S01]  /*3c90*/  IMAD.WIDE.U32 R14, R15, -0x2daee0ad, RZ ;  /* 0xd2511f530f0e7825 */ /* 0x000fe200078e00ff */
[----:B------:R-:W-:Y:S01]  /*3ca0*/  LOP3.LUT R7, R7, UR15, R234, 0x96, !PT ;  /* 0x0000000f07077c12 */ /* 0x000fe2000f8e96ea */
[----:B------:R-:W-:Y:S02]  /*3cb0*/  LDSM.16.MT88.4 R104, [R205+0xb000] ;  /* 0x00b00000cd68783b */ /* 0x000fe40000004200 */
[----:B------:R-:W-:Y:S01]  /*3cc0*/  IMAD.WIDE.U32 R28, R5, -0x2daee0ad, RZ ;  /* 0xd2511f53051c7825 */ /* 0x000fe200078e00ff */
[----:B------:R-:W-:Y:S01]  /*3cd0*/  FMNMX.FTZ R5, R49, R78, !PT ;  /* 0x0000004e31057209 */ /* 0x000fe20007810000 */
[----:B------:R-:W-:Y:S02]  /*3ce0*/  LDSM.16.MT88.4 R92, [R210+0xa000] ;  /* 0x00a00000d25c783b */ /* 0x000fe40000004200 */
[----:B------:R-:W-:Y:S01]  /*3cf0*/  IMAD R126, R232, 0x10000, R232 ;  /* 0x00010000e87e7824 */ /* 0x000fe200078e02e8 */
[----:B-1----:R-:W-:Y:S01]  /*3d00*/  FMNMX.FTZ R136, R136, R8, !PT ;  /* 0x0000000888887209 */ /* 0x002fe20007810000 */
[----:B------:R-:W-:Y:S01]  /*3d10*/  IMAD R209, R2, 0x2, R207 ;  /* 0x0000000202d17824 */ /* 0x000fe200078e02cf */
[----:B------:R-:W-:Y:S01]  /*3d20*/  LOP3.LUT R8, R235, R240, RZ, 0x3c, !PT ;  /* 0x000000f0eb087212 */ /* 0x000fe200078e3cff */
[----:B------:R-:W-:Y:S01]  /*3d30*/  LDSM.16.MT88.4 R196, [R207+0xb000] ;  /* 0x00b00000cfc4783b */ /* 0x000fe20000004200 */
[----:B------:R-:W-:-:S02]  /*3d40*/  FMNMX.FTZ R5, R77, R5, !PT ;  /* 0x000000054d057209 */ /* 0x000fc40007810000 */
[----:B---3--:R-:W-:Y:S01]  /*3d50*/  FMNMX.FTZ R135, R135, R3, !PT ;  /* 0x0000000387877209 */ /* 0x008fe20007810000 */
[----:B------:R-:W1:Y:S01]  /*3d60*/  SHFL.BFLY PT, R18, R136, 0x1, 0x1f ;  /* 0x0c201f0088127f89 */ /* 0x000e6200000e0000 */
[----:B------:R-:W-:Y:S01]  /*3d70*/  IMAD.WIDE.U32 R238, R8, -0x2daee0ad, RZ ;  /* 0xd2511f5308ee7825 */ /* 0x000fe200078e00ff */
[----:B------:R-:W-:Y:S02]  /*3d80*/  FMNMX.FTZ R8, R41, R76, !PT ;  /* 0x0000004c29087209 */ /* 0x000fe40007810000 */
[----:B------:R-:W-:Y:S01]  /*3d90*/  FMNMX.FTZ R3, R60, R5, !PT ;  /* 0x000000053c037209 */ /* 0x000fe20007810000 */
[----:B------:R-:W-:Y:S01]  /*3da0*/  LDSM.16.MT88.4 R100, [R209+0xa000] ;  /* 0x00a00000d164783b */ /* 0x000fe20000004200 */
[--C-:B------:R-:W-:Y:S02]  /*3db0*/  LOP3.LUT R13, R239, UR14, R16.reuse, 0x96, !PT ;  /* 0x0000000eef0d7c12 */ /* 0x100fe4000f8e9610 */
[----:B------:R-:W-:Y:S01]  /*3dc0*/  FMNMX.FTZ R8, R57, R8, !PT ;  /* 0x0000000839087209 */ /* 0x000fe20007810000 */
[----:B------:R-:W-:Y:S01]  /*3dd0*/  LDSM.16.MT88.4 R116, [R210+0xb000] ;  /* 0x00b00000d274783b */ /* 0x000fe20000004200 */
[----:B------:R-:W-:Y:S01]  /*3de0*/  LOP3.LUT R16, R15, UR14, R16, 0x96, !PT ;  /* 0x0000000e0f107c12 */ /* 0x000fe2000f8e9610 */
[----:B------:R-:W-:Y:S01]  /*3df0*/  IMAD.WIDE.U32 R236, R13, -0x326172a9, RZ ;  /* 0xcd9e8d570dec7825 */ /* 0x000fe200078e00ff */
[----:B------:R-:W-:Y:S01]  /*3e00*/  FMNMX.FTZ R8, R59, R8, !PT ;  /* 0x000000083b087209 */ /* 0x000fe20007810000 */
[----:B------:R-:W2:Y:S01]  /*3e10*/  SHFL.BFLY PT, R15, R135, 0x1, 0x1f ;  /* 0x0c201f00870f7f89 */ /* 0x000ea200000e0000 */
[----:B------:R-:W-:Y:S01]  /*3e20*/  LOP3.LUT R19, R29, UR12, R14, 0x96, !PT ;  /* 0x0000000c1d137c12 */ /* 0x000fe2000f8e960e */
[----:B------:R-:W-:Y:S01]  /*3e30*/  IMAD.WIDE.U32 R16, R16, -0x326172a9, RZ ;  /* 0xcd9e8d5710107825 */ /* 0x000fe200078e00ff */
[----:B------:R-:W-:Y:S01]  /*3e40*/  FMNMX.FTZ R5, R113, R8, !PT ;  /* 0x0000000871057209 */ /* 0x000fe20007810000 */
[----:B------:R-:W-:Y:S01]  /*3e50*/  LDSM.16.MT88.4 R192, [R209+0xb000] ;  /* 0x00b00000d1c0783b */ /* 0x000fe20000004200 */
[----:B------:R-:W-:-:S02]  /*3e60*/  LOP3.LUT R14, R237, UR13, R6, 0x96, !PT ;  /* 0x0000000ded0e7c12 */ /* 0x000fc4000f8e9606 */
[----:B------:R-:W-:Y:S01]  /*3e70*/  FMNMX.FTZ R8, R125, R3, !PT ;  /* 0x000000037d087209 */ /* 0x000fe20007810000 */
[----:B------:R-:W-:Y:S01]  /*3e80*/  LDSM.16.MT88.4 R172, [R209+0xa800] ;  /* 0x00a80000d1ac783b */ /* 0x000fe20000004200 */
[----:B------:R-:W-:Y:S01]  /*3e90*/  FMNMX.FTZ R13, R114, R5, !PT ;  /* 0x00000005720d7209 */ /* 0x000fe20007810000 */
[----:B------:R-:W-:Y:S01]  /*3ea0*/  IMAD.WIDE.U32 R20, R14, -0x2daee0ad, RZ ;  /* 0xd2511f530e147825 */ /* 0x000fe200078e00ff */
[----:B-1----:R-:W-:Y:S01]  /*3eb0*/  FMNMX.FTZ R136, R136, R18, !PT ;  /* 0x0000001288887209 */ /* 0x002fe20007810000 */
[----:B------:R-:W-:Y:S01]  /*3ec0*/  LDSM.16.MT88.4 R176, [R205+0xb800] ;  /* 0x00b80000cdb0783b */ /* 0x000fe20000004200 */
[----:B------:R-:W-:Y:S01]  /*3ed0*/  LOP3.LUT R29, R17, UR13, R6, 0x96, !PT ;  /* 0x0000000d111d7c12 */ /* 0x000fe2000f8e9606 */
[----:B------:R-:W-:Y:S01]  /*3ee0*/  IMAD.WIDE.U32 R6, R7, -0x2daee0ad, RZ ;  /* 0xd2511f5307067825 */ /* 0x000fe200078e00ff */
[----:B------:R-:W-:Y:S01]  /*3ef0*/  FSETP.NEU.FTZ.AND P1, PT, R136, -INF , PT ;  /* 0xff8000008800780b */ /* 0x000fe20003f3d000 */
[----:B------:R-:W-:Y:S01]  /*3f00*/  LDSM.16.MT88.4 R180, [R207+0xb800] ;  /* 0x00b80000cfb4783b */ /* 0x000fe20000004200 */
[----:B------:R-:W-:Y:S01]  /*3f10*/  FMNMX.FTZ R5, R124, R8, !PT ;  /* 0x000000087c057209 */ /* 0x000fe20007810000 */
[----:B------:R-:W-:Y:S01]  /*3f20*/  FMUL.FTZ R3, R136, c[0x0][0x23c] ;  /* 0x00008f0088037a20 */ /* 0x000fe20000410000 */
[----:B------:R-:W-:Y:S01]  /*3f30*/  LOP3.LUT R14, R21, UR10, R6, 0x96, !PT ;  /* 0x0000000a150e7c12 */ /* 0x000fe2000f8e9606 */
[----:B------:R-:W-:Y:S01]  /*3f40*/  LDSM.16.MT88.4 R184, [R210+0xb800] ;  /* 0x00b80000d2b8783b */ /* 0x000fe20000004200 */
[----:B------:R-:W-:-:S02]  /*3f50*/  FMNMX.FTZ R5, R115, R5, !PT ;  /* 0x0000000573057209 */ /* 0x000fc40007810000 */
[----:B------:R-:W-:Y:S01]  /*3f60*/  FSEL R3, R3, RZ, P1 ;  /* 0x000000ff03037208 */ /* 0x000fe20000800000 */
[----:B------:R-:W-:Y:S01]  /*3f70*/  IMAD.WIDE.U32 R46, R14, -0x326172a9, RZ ;  /* 0xcd9e8d570e2e7825 */ /* 0x000fe200078e00ff */
[----:B------:R-:W-:Y:S01]  /*3f80*/  FMNMX.FTZ R13, R112, R13, !PT ;  /* 0x0000000d700d7209 */ /* 0x000fe20007810000 */
[----:B------:R-:W-:Y:S01]  /*3f90*/  LDSM.16.MT88.4 R188, [R209+0xb800] ;  /* 0x00b80000d1bc783b */ /* 0x000fe20000004200 */
[----:B------:R-:W-:Y:S01]  /*3fa0*/  LOP3.LUT R7, R7, UR12, R238, 0x96, !PT ;  /* 0x0000000c07077c12 */ /* 0x000fe2000f8e96ee */
[--C-:B------:R-:W-:Y:S01]  /*3fb0*/  FFMA.FTZ R6, R24, c[0x0][0x23c], -R3.reuse ;  /* 0x00008f0018067a23 */ /* 0x100fe20000010803 */
[----:B------:R-:W-:Y:S01]  /*3fc0*/  FMNMX.FTZ R5, R58, R5, !PT ;  /* 0x000000053a057209 */ /* 0x000fe20007810000 */
[--C-:B------:R-:W-:Y:S01]  /*3fd0*/  FFMA.FTZ R8, R26, c[0x0][0x23c], -R3.reuse ;  /* 0x00008f001a087a23 */ /* 0x100fe20000010803 */
[----:B------:R-:W-:Y:S01]  /*3fe0*/  FMNMX.FTZ R13, R56, R13, !PT ;  /* 0x0000000d380d7209 */ /* 0x000fe20007810000 */
[----:B------:R1:W-:Y:S01]  /*3ff0*/  MUFU.EX2 R233, R6 ;  /* 0x0000000600e97308 */ /* 0x0003e20000000800 */
[----:B------:R-:W-:Y:S01]  /*4000*/  FFMA.FTZ R14, R36, c[0x0][0x23c], -R3 ;  /* 0x00008f00240e7a23 */ /* 0x000fe20000010803 */
[----:B------:R-:W3:Y:S01]  /*4010*/  SHFL.BFLY PT, R17, R5, 0x2, 0x1f ;  /* 0x0c401f0005117f89 */ /* 0x000ee200000e0000 */
[----:B--2---:R-:W-:Y:S01]  /*4020*/  FMNMX.FTZ R135, R135, R15, !PT ;  /* 0x0000000f87877209 */ /* 0x004fe20007810000 */
[----:B------:R-:W-:-:S02]  /*4030*/  IMAD.WIDE.U32 R24, R19, -0x326172a9, RZ ;  /* 0xcd9e8d5713187825 */ /* 0x000fc400078e00ff */
[----:B------:R-:W2:Y:S01]  /*4040*/  SHFL.BFLY PT, R18, R13, 0x2, 0x1f ;  /* 0x0c401f000d127f89 */ /* 0x000ea200000e0000 */
[----:B------:R-:W-:Y:S01]  /*4050*/  FSETP.NEU.FTZ.AND P1, PT, R135, -INF , PT ;  /* 0xff8000008700780b */ /* 0x000fe20003f3d000 */
[----:B------:R4:W-:Y:S01]  /*4060*/  MUFU.EX2 R230, R8 ;  /* 0x0000000800e67308 */ /* 0x0009e20000000800 */
[----:B------:R-:W-:Y:S01]  /*4070*/  LOP3.LUT R25, R25, UR11, R16, 0x96, !PT ;  /* 0x0000000b19197c12 */ /* 0x000fe2000f8e9610 */
[----:B------:R-:W-:Y:S04]  /*4080*/  STL [R1+0x2c], R240 ;  /* 0x00002cf001007387 */ /* 0x000fe80000100800 */
[----:B------:R-:W-:Y:S01]  /*4090*/  STL [R1+0x44], R242 ;  /* 0x000044f201007387 */ /* 0x000fe20000100800 */
[----:B-1----:R-:W-:Y:S01]  /*40a0*/  IMAD.WIDE.U32 R6, R7, -0x326172a9, RZ ;  /* 0xcd9e8d5707067825 */ /* 0x002fe200078e00ff */
[----:B------:R1:W-:Y:S02]  /*40b0*/  MUFU.EX2 R231, R14 ;  /* 0x0000000e00e77308 */ /* 0x0003e40000000800 */
[----:B------:R-:W-:Y:S02]  /*40c0*/  STL.64 [R1+0x38], R238 ;  /* 0x000038ee01007387 */ /* 0x000fe40000100a00 */
[----:B------:R-:W-:-:S02]  /*40d0*/  LOP3.LUT R7, R7, UR11, R236, 0x96, !PT ;  /* 0x0000000b07077c12 */ /* 0x000fc4000f8e96ec */
[----:B------:R-:W-:Y:S01]  /*40e0*/  STL.64 [R1+0x20], R236 ;  /* 0x000020ec01007387 */ /* 0x000fe20000100a00 */
[----:B----4-:R-:W-:Y:S02]  /*40f0*/  LOP3.LUT R8, R47, UR9, R6, 0x96, !PT ;  /* 0x000000092f087c12 */ /* 0x010fe4000f8e9606 */
[----:B------:R-:W-:-:S04]  /*4100*/  IMAD.WIDE.U32 R6, R7, -0x2daee0ad, RZ ;  /* 0xd2511f5307067825 */ /* 0x000fc800078e00ff */
[----:B------:R-:W-:Y:S01]  /*4110*/  IMAD.WIDE.U32 R36, R8, -0x2daee0ad, RZ ;  /* 0xd2511f5308247825 */ /* 0x000fe200078e00ff */
[----:B------:R-:W-:Y:S02]  /*4120*/  LOP3.LUT R7, R7, UR8, R20, 0x96, !PT ;  /* 0x0000000807077c12 */ /* 0x000fe4000f8e9614 */
[----:B---3--:R-:W-:Y:S01]  /*4130*/  FMNMX.FTZ R20, R17, R5, !PT ;  /* 0x0000000511147209 */ /* 0x008fe20007810000 */
[----:B------:R-:W-:Y:S01]  /*4140*/  FMUL.FTZ R8, R135, c[0x0][0x23c] ;  /* 0x00008f0087087a20 */ /* 0x000fe20000410000 */
[----:B------:R-:W-:Y:S01]  /*4150*/  LOP3.LUT R6, R37, UR6, R6, 0x96, !PT ;  /* 0x0000000625067c12 */ /* 0x000fe2000f8e9606 */
[----:B------:R-:W-:Y:S01]  /*4160*/  IMAD.WIDE.U32 R22, R7, -0x326172a9, RZ ;  /* 0xcd9e8d5707167825 */ /* 0x000fe200078e00ff */
[----:B--2---:R-:W-:Y:S01]  /*4170*/  FMNMX.FTZ R21, R18, R13, !PT ;  /* 0x0000000d12157209 */ /* 0x004fe20007810000 */
[----:B------:R-:W-:Y:S01]  /*4180*/  SHFL.BFLY PT, R19, R20, 0x1, 0x1f ;  /* 0x0c201f0014137f89 */ /* 0x000fe200000e0000 */
[----:B------:R-:W-:Y:S01]  /*4190*/  FSEL R8, R8, RZ, P1 ;  /* 0x000000ff08087208 */ /* 0x000fe20000800000 */
[----:B------:R-:W-:-:S02]  /*41a0*/  IMAD.WIDE.U32 R6, R6, -0x326172a9, RZ ;  /* 0xcd9e8d5706067825 */ /* 0x000fc400078e00ff */
[----:B------:R-:W2:Y:S02]  /*41b0*/  SHFL.BFLY PT, R18, R21, 0x1, 0x1f ;  /* 0x0c201f0015127f89 */ /* 0x000ea400000e0000 */
[----:B-1----:R-:W-:Y:S01]  /*41c0*/  FFMA.FTZ R14, R38, c[0x0][0x23c], -R3 ;  /* 0x00008f00260e7a23 */ /* 0x002fe20000010803 */
[----:B------:R-:W-:Y:S01]  /*41d0*/  LOP3.LUT R5, R7, UR16, R22, 0x96, !PT ;  /* 0x0000001007057c12 */ /* 0x000fe2000f8e9616 */
[--C-:B------:R-:W-:Y:S01]  /*41e0*/  FFMA.FTZ R13, R39, c[0x0][0x23c], -R8.reuse ;  /* 0x00008f00270d7a23 */ /* 0x100fe20000010808 */
[C---:B------:R-:W-:Y:S01]  /*41f0*/  LOP3.LUT R7, R6.reuse, 0xffff, RZ, 0xc0, !PT ;  /* 0x0000ffff06077812 */ /* 0x040fe200078ec0ff */
[----:B------:R1:W3:Y:S01]  /*4200*/  MUFU.EX2 R229, R14 ;  /* 0x0000000e00e57308 */ /* 0x0002e20000000800 */
[----:B------:R-:W-:Y:S01]  /*4210*/  LOP3.LUT R17, R6, 0xff, RZ, 0xc0, !PT ;  /* 0x000000ff06117812 */ /* 0x000fe200078ec0ff */
[----:B------:R-:W-:Y:S01]  /*4220*/  FFMA.FTZ R0, R34, c[0x0][0x23c], -R8 ;  /* 0x00008f0022007a23 */ /* 0x000fe20000010808 */
[----:B------:R-:W-:Y:S01]  /*4230*/  SHF.R.U32.HI R15, RZ, 0x10, R6 ;  /* 0x00000010ff0f7819 */ /* 0x000fe20000011606 */
[----:B------:R-:W-:Y:S01]  /*4240*/  FFMA.FTZ R2, R27, c[0x0][0x23c], -R8 ;  /* 0x00008f001b027a23 */ /* 0x000fe20000010808 */
[----:B------:R-:W-:-:S02]  /*4250*/  SHF.R.U32.HI R16, RZ, 0x18, R6 ;  /* 0x00000018ff107819 */ /* 0x000fc40000011606 */
[----:B------:R-:W-:Y:S01]  /*4260*/  LOP3.LUT R6, R5, 0xffff, RZ, 0xc0, !PT ;  /* 0x0000ffff05067812 */ /* 0x000fe200078ec0ff */
[----:B------:R4:W-:Y:S03]  /*4270*/  MUFU.EX2 R227, R13 ;  /* 0x0000000d00e37308 */ /* 0x0009e60000000800 */
[----:B------:R-:W-:Y:S01]  /*4280*/  SHF.R.U32.HI R6, RZ, 0x8, R6 ;  /* 0x00000008ff067819 */ /* 0x000fe20000011606 */
[----:B-1----:R-:W-:-:S04]  /*4290*/  FFMA.FTZ R14, R44, c[0x0][0x23c], -R8 ;  /* 0x00008f002c0e7a23 */ /* 0x002fc80000010808 */
[----:B------:R1:W-:Y:S01]  /*42a0*/  MUFU.EX2 R223, R0 ;  /* 0x0000000000df7308 */ /* 0x0003e20000000800 */
[----:B--2---:R-:W-:-:S04]  /*42b0*/  FMNMX.FTZ R134, R21, R18, !PT ;  /* 0x0000001215867209 */ /* 0x004fc80007810000 */
[----:B------:R-:W-:Y:S02]  /*42c0*/  FSETP.NEU.FTZ.AND P1, PT, R134, -INF , PT ;  /* 0xff8000008600780b */ /* 0x000fe40003f3d000 */
[----:B----4-:R-:W-:Y:S01]  /*42d0*/  LOP3.LUT R13, R15, 0xff, RZ, 0xc0, !PT ;  /* 0x000000ff0f0d7812 */ /* 0x010fe200078ec0ff */
[----:B------:R2:W4:Y:S01]  /*42e0*/  MUFU.EX2 R228, R14 ;  /* 0x0000000e00e47308 */ /* 0x0005220000000800 */
[----:B-1----:R-:W-:-:S07]  /*42f0*/  SHF.R.U32.HI R0, RZ, 0x10, R5 ;  /* 0x00000010ff007819 */ /* 0x002fce0000011605 */
[----:B------:R3:W1:Y:S01]  /*4300*/  MUFU.EX2 R222, R2 ;  /* 0x0000000200de7308 */ /* 0x0006620000000800 */
[----:B--2---:R-:W-:Y:S02]  /*4310*/  SHF.R.U32.HI R14, RZ, 0x8, R7 ;  /* 0x00000008ff0e7819 */ /* 0x004fe40000011607 */
[----:B------:R-:W-:Y:S02]  /*4320*/  LOP3.LUT R7, R5, 0xff, RZ, 0xc0, !PT ;  /* 0x000000ff05077812 */ /* 0x000fe400078ec0ff */
[----:B------:R-:W-:Y:S02]  /*4330*/  PRMT R15, R17, 0x5410, R14 ;  /* 0x00005410110f7816 */ /* 0x000fe4000000000e */
[----:B------:R-:W-:Y:S01]  /*4340*/  PRMT R14, R13, 0x5410, R16 ;  /* 0x000054100d0e7816 */ /* 0x000fe20000000010 */
[----:B------:R-:W-:Y:S01]  /*4350*/  FFMA.FTZ R13, R45, c[0x0][0x23c], -R3 ;  /* 0x00008f002d0d7a23 */ /* 0x000fe20000010803 */
[----:B------:R-:W-:Y:S02]  /*4360*/  PRMT R16, R7, 0x5410, R6 ;  /* 0x0000541007107816 */ /* 0x000fe40000000006 */
[----:B------:R-:W-:Y:S01]  /*4370*/  SHF.R.U32.HI R6, RZ, 0x18, R5 ;  /* 0x00000018ff067819 */ /* 0x000fe20000011605 */
[--C-:B------:R-:W-:Y:S01]  /*4380*/  HSET2.LE.AND R7, R14, R126.reuse, PT ;  /* 0x0000007e0e077233 */ /* 0x100fe20003803000 */
[----:B------:R-:W-:Y:S01]  /*4390*/  LOP3.LUT R5, R0, 0xff, RZ, 0xc0, !PT ;  /* 0x000000ff00057812 */ /* 0x000fe200078ec0ff */
[--C-:B------:R-:W-:Y:S01]  /*43a0*/  HSET2.LE.AND R0, R15, R126.reuse, PT ;  /* 0x0000007e0f007233 */ /* 0x100fe20003803000 */
[----:B---3--:R-:W-:Y:S01]  /*43b0*/  F2FP.PACK_AB R2, R229, R231 ;  /* 0x000000e7e502723e */ /* 0x008fe200000000ff */
[--C-:B------:R-:W-:Y:S01]  /*43c0*/  FFMA.FTZ R14, R30, c[0x0][0x23c], -R3.reuse ;  /* 0x00008f001e0e7a23 */ /* 0x100fe20000010803 */
[----:B------:R-:W-:Y:S01]  /*43d0*/  PRMT R5, R5, 0x5410, R6 ;  /* 0x0000541005057816 */ /* 0x000fe20000000006 */
[----:B------:R1:W-:Y:S01]  /*43e0*/  MUFU.EX2 R226, R13 ;  /* 0x0000000d00e27308 */ /* 0x0003e20000000800 */
[----:B------:R-:W-:Y:S01]  /*43f0*/  LOP3.LUT R6, R0, R2, RZ, 0xc0, !PT ;  /* 0x0000000200067212 */ /* 0x000fe200078ec0ff */
[--C-:B------:R-:W-:Y:S01]  /*4400*/  FFMA.FTZ R0, R42, c[0x0][0x23c], -R3.reuse ;  /* 0x00008f002a007a23 */ /* 0x100fe20000010803 */
[----:B----4-:R-:W-:Y:S01]  /*4410*/  F2FP.PACK_AB R4, R227, R228 ;  /* 0x000000e4e304723e */ /* 0x010fe200000000ff */
[----:B------:R-:W-:Y:S01]  /*4420*/  HSET2.LE.AND R5, R5, R126, PT ;  /* 0x0000007e05057233 */ /* 0x000fe20003803000 */
[----:B------:R-:W-:Y:S01]  /*4430*/  F2FP.PACK_AB R2, R230, R233 ;  /* 0x000000e9e602723e */ /* 0x000fe200000000ff */
[----:B------:R-:W-:Y:S01]  /*4440*/  FFMA.FTZ R3, R31, c[0x0][0x23c], -R3 ;  /* 0x00008f001f037a23 */ /* 0x000fe20000010803 */
[----:B------:R-:W-:Y:S01]  /*4450*/  LOP3.LUT R7, R7, R4, RZ, 0xc0, !PT ;  /* 0x0000000407077212 */ /* 0x000fe200078ec0ff */
[----:B------:R2:W-:Y:S08]  /*4460*/  MUFU.EX2 R225, R0 ;  /* 0x0000000000e17308 */ /* 0x0005f00000000800 */
[----:B------:R3:W-:Y:S01]  /*4470*/  MUFU.EX2 R224, R14 ;  /* 0x0000000e00e07308 */ /* 0x0007e20000000800 */
[----:B-1----:R-:W-:-:S04]  /*4480*/  F2FP.PACK_AB R13, R222, R223 ;  /* 0x000000dfde0d723e */ /* 0x002fc800000000ff */
[----:B------:R-:W-:Y:S01]  /*4490*/  LOP3.LUT R5, R5, R13, RZ, 0xc0, !PT ;  /* 0x0000000d05057212 */ /* 0x000fe200078ec0ff */
[--C-:B------:R-:W-:Y:S01]  /*44a0*/  FFMA.FTZ R13, R35, c[0x0][0x23c], -R8.reuse ;  /* 0x00008f00230d7a23 */ /* 0x100fe20000010808 */
[----:B--2---:R-:W-:Y:S01]  /*44b0*/  HSET2.LE.AND R0, R16, R126, PT ;  /* 0x0000007e10007233 */ /* 0x004fe20003803000 */
[----:B------:R-:W-:Y:S02]  /*44c0*/  IMAD.WIDE.U32 R16, R25, -0x2daee0ad, RZ ;  /* 0xd2511f5319107825 */ /* 0x000fe400078e00ff */
[----:B------:R1:W-:Y:S02]  /*44d0*/  MUFU.EX2 R220, R13 ;  /* 0x0000000d00dc7308 */ /* 0x0003e40000000800 */
[----:B------:R-:W-:Y:S01]  /*44e0*/  LOP3.LUT R4, R0, R2, RZ, 0xc0, !PT ;  /* 0x0000000200047212 */ /* 0x000fe200078ec0ff */
[----:B------:R-:W-:Y:S02]  /*44f0*/  FFMA.FTZ R0, R48, c[0x0][0x23c], -R8 ;  /* 0x00008f0030007a23 */ /* 0x000fe40000010808 */
[----:B---3--:R-:W-:-:S03]  /*4500*/  IMAD.WIDE.U32 R14, R29, -0x2daee0ad, RZ ;  /* 0xd2511f531d0e7825 */ /* 0x008fc600078e00ff */
[----:B------:R2:W-:Y:S01]  /*4510*/  MUFU.EX2 R221, R0 ;  /* 0x0000000000dd7308 */ /* 0x0005e20000000800 */
[----:B------:R-:W-:Y:S01]  /*4520*/  HMMA.16816.F32 R140, R4, R148, RZ ;  /* 0x00000094048c723c */ /* 0x000fe200000018ff */
[----:B------:R-:W-:Y:S01]  /*4530*/  LOP3.LUT R2, R15, UR10, R28, 0x96, !PT ;  /* 0x0000000a0f027c12 */ /* 0x000fe2000f8e961c */
[----:B------:R-:W-:Y:S01]  /*4540*/  FFMA.FTZ R28, R43, c[0x0][0x23c], -R8 ;  /* 0x00008f002b1c7a23 */ /* 0x000fe20000010808 */
[----:B------:R-:W-:-:S03]  /*4550*/  LOP3.LUT R22, R17, UR8, R14, 0x96, !PT ;  /* 0x0000000811167c12 */ /* 0x000fc6000f8e960e */
[----:B------:R-:W-:Y:S01]  /*4560*/  IMAD.WIDE.U32 R32, R2, -0x326172a9, RZ ;  /* 0xcd9e8d5702207825 */ /* 0x000fe200078e00ff */
[----:B------:R3:W-:Y:S01]  /*4570*/  MUFU.EX2 R241, R3 ;  /* 0x0000000300f17308 */ /* 0x0007e20000000800 */
[----:B------:R-:W-:Y:S01]  /*4580*/  FMNMX.FTZ R2, R20, R19, !PT ;  /* 0x0000001314027209 */ /* 0x000fe20007810000 */
[C---:B------:R-:W-:Y:S01]  /*4590*/  HMMA.16816.F32 R72, R4.reuse, R88, RZ ;  /* 0x000000580448723c */ /* 0x040fe200000018ff */
[----:B-1----:R-:W-:Y:S02]  /*45a0*/  FMUL.FTZ R13, R134, c[0x0][0x23c] ;  /* 0x00008f00860d7a20 */ /* 0x002fe40000410000 */
[----:B------:R-:W-:Y:S01]  /*45b0*/  IMAD.WIDE.U32 R30, R22, -0x326172a9, RZ ;  /* 0xcd9e8d57161e7825 */ /* 0x000fe200078e00ff */
[----:B--2---:R-:W-:Y:S02]  /*45c0*/  LOP3.LUT R0, R33, UR9, R24, 0x96, !PT ;  /* 0x0000000921007c12 */ /* 0x004fe4000f8e9618 */
[----:B------:R-:W-:Y:S01]  /*45d0*/  MUFU.EX2 R137, R28 ;  /* 0x0000001c00897308 */ /* 0x000fe20000000800 */
[----:B------:R-:W-:Y:S01]  /*45e0*/  FSEL R13, R13, RZ, P1 ;  /* 0x000000ff0d0d7208 */ /* 0x000fe20000800000 */
[----:B------:R-:W-:Y:S01]  /*45f0*/  HMMA.16816.F32 R52, R4, R92, RZ ;  /* 0x0000005c0434723c */ /* 0x000fe200000018ff */
[----:B------:R-:W-:Y:S01]  /*4600*/  FSETP.NEU.FTZ.AND P1, PT, R2, -INF , PT ;  /* 0xff8000000200780b */ /* 0x000fe20003f3d000 */
[----:B------:R-:W-:Y:S01]  /*4610*/  IMAD.WIDE.U32 R34, R0, -0x2daee0ad, RZ ;  /* 0xd2511f5300227825 */ /* 0x000fe200078e00ff */
[----:B---3--:R-:W-:-:S03]  /*4620*/  LOP3.LUT R3, R23, UR7, R46, 0x96, !PT ;  /* 0x0000000717037c12 */ /* 0x008fc6000f8e962e */
[----:B------:R-:W-:Y:S01]  /*4630*/  FFMA.FTZ R0, R40, c[0x0][0x23c], -R8 ;  /* 0x00008f0028007a23 */ /* 0x000fe20000010808 */
[----:B------:R-:W-:Y:S01]  /*4640*/  LOP3.LUT R16, R35, UR6, R16, 0x96, !PT ;  /* 0x0000000623107c12 */ /* 0x000fe2000f8e9610 */
[C---:B------:R-:W-:Y:S01]  /*4650*/  HMMA.16816.F32 R68, R4.reuse, R100, RZ ;  /* 0x000000640444723c */ /* 0x040fe200000018ff */
[----:B------:R-:W1:Y:S01]  /*4660*/  LDSM.16.MT88.4 R44, [R205+0xa800] ;  /* 0x00a80000cd2c783b */ /* 0x000e620000004200 */
[----:B------:R-:W-:Y:S01]  /*4670*/  IMAD.WIDE.U32 R14, R3, -0x2daee0ad, RZ ;  /* 0xd2511f53030e7825 */ /* 0x000fe200078e00ff */
[----:B------:R2:W-:Y:S04]  /*4680*/  MUFU.EX2 R248, R0 ;  /* 0x0000000000f87308 */ /* 0x0005e80000000800 */
[----:B------:R-:W-:Y:S01]  /*4690*/  LOP3.LUT R3, R15, UR17, R36, 0x96, !PT ;  /* 0x000000110f037c12 */ /* 0x000fe2000f8e9624 */
[----:B------:R-:W-:Y:S01]  /*46a0*/  HMMA.16816.F32 R84, R4, R104, RZ ;  /* 0x000000680454723c */ /* 0x000fe200000018ff */
[----:B------:R-:W-:-:S02]  /*46b0*/  LOP3.LUT R8, R14, 0xffff, RZ, 0xc0, !PT ;  /* 0x0000ffff0e087812 */ /* 0x000fc400078ec0ff */
[----:B------:R-:W-:Y:S02]  /*46c0*/  LOP3.LUT R17, R14, 0xff, RZ, 0xc0, !PT ;  /* 0x000000ff0e117812 */ /* 0x000fe400078ec0ff */
[--C-:B------:R-:W-:Y:S02]  /*46d0*/  SHF.R.U32.HI R18, RZ, 0x10, R14.reuse ;  /* 0x00000010ff127819 */ /* 0x100fe4000001160e */
[----:B------:R-:W-:Y:S01]  /*46e0*/  SHF.R.U32.HI R19, RZ, 0x18, R14 ;  /* 0x00000018ff137819 */ /* 0x000fe2000001160e */
[----:B------:R-:W-:Y:S01]  /*46f0*/  IMAD.WIDE.U32 R14, R16, -0x326172a9, RZ ;  /* 0xcd9e8d57100e7825 */ /* 0x000fe200078e00ff */
[----:B------:R-:W-:Y:S01]  /*4700*/  SHF.R.U32.HI R8, RZ, 0x8, R8 ;  /* 0x00000008ff087819 */ /* 0x000fe20000011608 */
[C---:B------:R-:W-:Y:S02]  /*4710*/  HMMA.16816.F32 R156, R4.reuse, R196, RZ ;  /* 0x000000c4049c723c */ /* 0x040fe400000018ff */
[--C-:B--2---:R-:W-:Y:S01]  /*4720*/  FFMA.FTZ R0, R41, c[0x0][0x23c], -R13.reuse ;  /* 0x00008f0029007a23 */ /* 0x104fe2000001080d */
[C---:B------:R-:W-:Y:S01]  /*4730*/  LOP3.LUT R20, R14.reuse, 0xffff, RZ, 0xc0, !PT ;  /* 0x0000ffff0e147812 */ /* 0x040fe200078ec0ff */
[----:B------:R-:W-:Y:S01]  /*4740*/  FFMA.FTZ R16, R57, c[0x0][0x23c], -R13 ;  /* 0x00008f0039107a23 */ /* 0x000fe2000001080d */
[----:B------:R-:W-:Y:S01]  /*4750*/  LOP3.LUT R23, R14, 0xff, RZ, 0xc0, !PT ;  /* 0x000000ff0e177812 */ /* 0x000fe200078ec0ff */
[----:B------:R2:W-:Y:S01]  /*4760*/  MUFU.EX2 R203, R0 ;  /* 0x0000000000cb7308 */ /* 0x0005e20000000800 */
[--C-:B------:R-:W-:Y:S01]  /*4770*/  SHF.R.U32.HI R21, RZ, 0x10, R14.reuse ;  /* 0x00000010ff157819 */ /* 0x100fe2000001160e */
[----:B------:R-:W-:Y:S01]  /*4780*/  HMMA.16816.F32 R160, R4, R116, RZ ;  /* 0x0000007404a0723c */ /* 0x000fe200000018ff */
[----:B------:R-:W-:-:S02]  /*4790*/  SHF.R.U32.HI R22, RZ, 0x18, R14 ;  /* 0x00000018ff167819 */ /* 0x000fc4000001160e */
[----:B------:R-:W-:Y:S02]  /*47a0*/  LOP3.LUT R14, R3, 0xffff, RZ, 0xc0, !PT ;  /* 0x0000ffff030e7812 */ /* 0x000fe400078ec0ff */
[----:B------:R-:W-:Y:S01]  /*47b0*/  PRMT R24, R17, 0x5410, R8 ;  /* 0x0000541011187816 */ /* 0x000fe20000000008 */
[----:B------:R3:W-:Y:S01]  /*47c0*/  MUFU.EX2 R202, R16 ;  /* 0x0000001000ca7308 */ /* 0x0007e20000000800 */
[----:B------:R-:W-:Y:S01]  /*47d0*/  FMUL.FTZ R8, R2, c[0x0][0x23c] ;  /* 0x00008f0002087a20 */ /* 0x000fe20000410000 */
[----:B------:R-:W-:Y:S01]  /*47e0*/  LOP3.LUT R17, R18, 0xff, RZ, 0xc0, !PT ;  /* 0x000000ff12117812 */ /* 0x000fe200078ec0ff */
[----:B------:R-:W-:Y:S03]  /*47f0*/  HMMA.16816.F32 R164, R4, R192, RZ ;  /* 0x000000c004a4723c */ /* 0x000fe600000018ff */
[----:B------:R-:W-:Y:S01]  /*4800*/  FSEL R8, R8, RZ, P1 ;  /* 0x000000ff08087208 */ /* 0x000fe20000800000 */
[----:B--2---:R-:W-:Y:S01]  /*4810*/  FFMA.FTZ R0, R76, c[0x0][0x23c], -R13 ;  /* 0x00008f004c007a23 */ /* 0x004fe2000001080d */
[----:B------:R-:W-:-:S03]  /*4820*/  PRMT R27, R17, 0x5410, R19 ;  /* 0x00005410111b7816 */ /* 0x000fc60000000013 */
[--C-:B------:R-:W-:Y:S01]  /*4830*/  FFMA.FTZ R19, R60, c[0x0][0x23c], -R8.reuse ;  /* 0x00008f003c137a23 */ /* 0x100fe20000010808 */
[----:B------:R2:W4:Y:S01]  /*4840*/  MUFU.EX2 R200, R0 ;  /* 0x0000000000c87308 */ /* 0x0005220000000800 */
[----:B------:R-:W-:Y:S01]  /*4850*/  FFMA.FTZ R17, R49, c[0x0][0x23c], -R8 ;  /* 0x00008f0031117a23 */ /* 0x000fe20000010808 */
[----:B------:R-:W-:Y:S01]  /*4860*/  HMMA.16816.F32 R152, R4, R150, RZ ;  /* 0x000000960498723c */ /* 0x000fe200000018ff */
[----:B------:R-:W5:Y:S01]  /*4870*/  LDSM.16.MT88.4 R60, [R207+0xa800] ;  /* 0x00a80000cf3c783b */ /* 0x000f620000004200 */
[----:B---3--:R-:W-:-:S04]  /*4880*/  LOP3.LUT R16, R3, 0xff, RZ, 0xc0, !PT ;  /* 0x000000ff03107812 */ /* 0x008fc800078ec0ff */
[----:B------:R-:W-:Y:S02]  /*4890*/  MUFU.EX2 R138, R19 ;  /* 0x00000013008a7308 */ /* 0x000fe40000000800 */
[----:B------:R-:W-:Y:S01]  /*48a0*/  HMMA.16816.F32 R48, R4, R90, RZ ;  /* 0x0000005a0430723c */ /* 0x000fe200000018ff */
[----:B--2---:R-:W-:Y:S01]  /*48b0*/  LOP3.LUT R0, R15, UR16, R30, 0x96, !PT ;  /* 0x000000100f007c12 */ /* 0x004fe2000f8e961e */
[----:B------:R-:W-:-:S04]  /*48c0*/  FFMA.FTZ R15, R59, c[0x0][0x23c], -R13 ;  /* 0x00008f003b0f7a23 */ /* 0x000fc8000001080d */
[----:B------:R2:W-:Y:S02]  /*48d0*/  MUFU.EX2 R139, R17 ;  /* 0x00000011008b7308 */ /* 0x0005e40000000800 */
[----:B------:R-:W-:Y:S01]  /*48e0*/  HMMA.16816.F32 R64, R4, R94, RZ ;  /* 0x0000005e0440723c */ /* 0x000fe200000018ff */
[----:B------:R-:W-:-:S05]  /*48f0*/  LOP3.LUT R18, R0, 0xff, RZ, 0xc0, !PT ;  /* 0x000000ff00127812 */ /* 0x000fca00078ec0ff */
[----:B------:R3:W-:Y:S02]  /*4900*/  MUFU.EX2 R201, R15 ;  /* 0x0000000f00c97308 */ /* 0x0007e40000000800 */
[----:B------:R-:W-:Y:S01]  /*4910*/  HMMA.16816.F32 R80, R4, R102, RZ ;  /* 0x000000660450723c */ /* 0x000fe200000018ff */
[----:B--2---:R-:W-:-:S07]  /*4920*/  SHF.R.U32.HI R17, RZ, 0x18, R0 ;  /* 0x00000018ff117819 */ /* 0x004fce0000011600 */
[----:B------:R-:W-:Y:S01]  /*4930*/  HMMA.16816.F32 R96, R4, R106, RZ ;  /* 0x0000006a0460723c */ /* 0x000fe200000018ff */
[----:B---3--:R-:W-:-:S07]  /*4940*/  SHF.R.U32.HI R15, RZ, 0x8, R14 ;  /* 0x00000008ff0f7819 */ /* 0x008fce000001160e */
[C---:B------:R-:W-:Y:S01]  /*4950*/  HMMA.16816.F32 R108, R4.reuse, R198, RZ ;  /* 0x000000c6046c723c */ /* 0x040fe200000018ff */
[----:B------:R-:W-:Y:S02]  /*4960*/  SHF.R.U32.HI R14, RZ, 0x10, R3 ;  /* 0x00000010ff0e7819 */ /* 0x000fe40000011603 */
[----:B------:R-:W-:Y:S02]  /*4970*/  PRMT R26, R16, 0x5410, R15 ;  /* 0x00005410101a7816 */ /* 0x000fe4000000000f */
[----:B------:R-:W-:Y:S02]  /*4980*/  SHF.R.U32.HI R16, RZ, 0x18, R3 ;  /* 0x00000018ff107819 */ /* 0x000fe40000011603 */
[----:B------:R-:W-:Y:S01]  /*4990*/  LOP3.LUT R3, R14, 0xff, RZ, 0xc0, !PT ;  /* 0x000000ff0e037812 */ /* 0x000fe200078ec0ff */
[----:B------:R-:W-:Y:S01]  /*49a0*/  HMMA.16816.F32 R120, R4, R118, RZ ;  /* 0x000000760478723c */ /* 0x000fe200000018ff */
[----:B------:R-:W-:Y:S02]  /*49b0*/  SHF.R.U32.HI R15, RZ, 0x8, R20 ;  /* 0x00000008ff0f7819 */ /* 0x000fe40000011614 */
[----:B------:R-:W-:Y:S01]  /*49c0*/  PRMT R25, R3, 0x5410, R16 ;  /* 0x0000541003197816 */ /* 0x000fe20000000010 */
[----:B------:R-:W-:Y:S01]  /*49d0*/  FFMA.FTZ R3, R77, c[0x0][0x23c], -R8 ;  /* 0x00008f004d037a23 */ /* 0x000fe20000010808 */
[----:B------:R-:W-:-:S02]  /*49e0*/  LOP3.LUT R14, R21, 0xff, RZ, 0xc0, !PT ;  /* 0x000000ff150e7812 */ /* 0x000fc400078ec0ff */
[----:B------:R-:W-:Y:S01]  /*49f0*/  PRMT R21, R23, 0x5410, R15 ;  /* 0x0000541017157816 */ /* 0x000fe2000000000f */
[----:B------:R2:W3:Y:S01]  /*4a00*/  MUFU.EX2 R133, R3 ;  /* 0x0000000300857308 */ /* 0x0004e20000000800 */
[----:B------:R-:W-:Y:S02]  /*4a10*/  PRMT R20, R14, 0x5410, R22 ;  /* 0x000054100e147816 */ /* 0x000fe40000000016 */
[----:B------:R-:W-:Y:S02]  /*4a20*/  LOP3.LUT R14, R0, 0xffff, RZ, 0xc0, !PT ;  /* 0x0000ffff000e7812 */ /* 0x000fe400078ec0ff */
[----:B------:R-:W-:Y:S01]  /*4a30*/  SHF.R.U32.HI R15, RZ, 0x10, R0 ;  /* 0x00000010ff0f7819 */ /* 0x000fe20000011600 */
[----:B------:R-:W-:Y:S01]  /*4a40*/  HSET2.LE.AND R0, R24, R126, PT ;  /* 0x0000007e18007233 */ /* 0x000fe20003803000 */
[----:B------:R-:W-:Y:S02]  /*4a50*/  SHF.R.U32.HI R16, RZ, 0x8, R14 ;  /* 0x00000008ff107819 */ /* 0x000fe4000001160e */
[----:B------:R-:W-:-:S02]  /*4a60*/  LOP3.LUT R14, R15, 0xff, RZ, 0xc0, !PT ;  /* 0x000000ff0f0e7812 */ /* 0x000fc400078ec0ff */
[----:B------:R-:W-:Y:S02]  /*4a70*/  PRMT R16, R18, 0x5410, R16 ;  /* 0x0000541012107816 */ /* 0x000fe40000000010 */
[----:B------:R-:W-:Y:S01]  /*4a80*/  PRMT R18, R14, 0x5410, R17 ;  /* 0x000054100e127816 */ /* 0x000fe20000000011 */
[--C-:B------:R-:W-:Y:S01]  /*4a90*/  HSET2.LE.AND R14, R20, R126.reuse, PT ;  /* 0x0000007e140e7233 */ /* 0x100fe20003803000 */
[----:B----4-:R-:W-:Y:S01]  /*4aa0*/  F2FP.PACK_AB R17, R200, R203 ;  /* 0x000000cbc811723e */ /* 0x010fe200000000ff */
[--C-:B------:R-:W-:Y:S01]  /*4ab0*/  HSET2.LE.AND R16, R16, R126.reuse, PT ;  /* 0x0000007e10107233 */ /* 0x100fe20003803000 */
[----:B--2---:R-:W-:Y:S01]  /*4ac0*/  F2FP.PACK_AB R3, R241, R224 ;  /* 0x000000e0f103723e */ /* 0x004fe200000000ff */
[----:B------:R-:W-:Y:S01]  /*4ad0*/  HSET2.LE.AND R20, R18, R126, PT ;  /* 0x0000007e12147233 */ /* 0x000fe20003803000 */
[----:B---3--:R-:W-:Y:S02]  /*4ae0*/  F2FP.PACK_AB R15, R138, R133 ;  /* 0x000000858a0f723e */ /* 0x008fe400000000ff */
[----:B------:R-:W-:Y:S01]  /*4af0*/  LOP3.LUT R130, R0, R3, RZ, 0xc0, !PT ;  /* 0x0000000300827212 */ /* 0x000fe200078ec0ff */
[----:B------:R-:W-:Y:S01]  /*4b00*/  FFMA.FTZ R0, R78, c[0x0][0x23c], -R8 ;  /* 0x00008f004e007a23 */ /* 0x000fe20000010808 */
[----:B------:R-:W-:Y:S01]  /*4b10*/  F2FP.PACK_AB R3, R201, R202 ;  /* 0x000000cac903723e */ /* 0x000fe200000000ff */
[----:B------:R-:W2:Y:S01]  /*4b20*/  LDSM.16.MT88.4 R76, [R210+0xa800] ;  /* 0x00a80000d24c783b */ /* 0x000ea20000004200 */
[----:B------:R-:W-:Y:S01]  /*4b30*/  LOP3.LUT R19, R14, R15, RZ, 0xc0, !PT ;  /* 0x0000000f0e137212 */ /* 0x000fe200078ec0ff */
[----:B------:R3:W4:Y:S01]  /*4b40*/  MUFU.EX2 R132, R0 ;  /* 0x0000000000847308 */ /* 0x0007220000000800 */
[----:B------:R-:W-:-:S02]  /*4b50*/  F2FP.PACK_AB R14, R248, R220 ;  /* 0x000000dcf80e723e */ /* 0x000fc400000000ff */
[----:B------:R-:W-:Y:S01]  /*4b60*/  LOP3.LUT R16, R16, R17, RZ, 0xc0, !PT ;  /* 0x0000001110107212 */ /* 0x000fe200078ec0ff */
[----:B---3--:R-:W-:Y:S01]  /*4b70*/  HSET2.LE.AND R0, R21, R126, PT ;  /* 0x0000007e15007233 */ /* 0x008fe20003803000 */
[----:B----4-:R-:W-:-:S04]  /*4b80*/  F2FP.PACK_AB R21, R132, R139 ;  /* 0x0000008b8415723e */ /* 0x010fc800000000ff */
[----:B------:R-:W-:Y:S01]  /*4b90*/  LOP3.LUT R18, R0, R3, RZ, 0xc0, !PT ;  /* 0x0000000300127212 */ /* 0x000fe200078ec0ff */
[--C-:B------:R-:W-:Y:S01]  /*4ba0*/  HSET2.LE.AND R0, R27, R126.reuse, PT ;  /* 0x0000007e1b007233 */ /* 0x100fe20003803000 */
[----:B------:R-:W-:Y:S01]  /*4bb0*/  LOP3.LUT R17, R20, R21, RZ, 0xc0, !PT ;  /* 0x0000001514117212 */ /* 0x000fe200078ec0ff */
[----:B------:R-:W-:Y:S01]  /*4bc0*/  HSET2.LE.AND R3, R26, R126, PT ;  /* 0x0000007e1a037233 */ /* 0x000fe20003803000 */
[----:B------:R-:W-:Y:S02]  /*4bd0*/  HMMA.16816.F32 R20, R4, R194, RZ ;  /* 0x000000c20414723c */ /* 0x000fe400000018ff */
[----:B------:R-:W-:Y:S01]  /*4be0*/  LOP3.LUT R131, R0, R14, RZ, 0xc0, !PT ;  /* 0x0000000e00837212 */ /* 0x000fe200078ec0ff */
[----:B------:R-:W-:-:S04]  /*4bf0*/  FFMA.FTZ R0, R113, c[0x0][0x23c], -R13 ;  /* 0x00008f0071007a23 */ /* 0x000fc8000001080d */
[----:B------:R3:W-:Y:S01]  /*4c00*/  MUFU.EX2 R35, R0 ;  /* 0x0000000000237308 */ /* 0x0007e20000000800 */
[----:B------:R-:W-:Y:S01]  /*4c10*/  F2FP.PACK_AB R4, R225, R226 ;  /* 0x000000e2e104723e */ /* 0x000fe200000000ff */
[----:B------:R-:W-:Y:S01]  /*4c20*/  HSET2.LE.AND R5, R25, R126, PT ;  /* 0x0000007e19057233 */ /* 0x000fe20003803000 */
[----:B------:R-:W-:Y:S01]  /*4c30*/  F2FP.PACK_AB R6, R137, R221 ;  /* 0x000000dd8906723e */ /* 0x000fe200000000ff */
[----:B------:R-:W-:Y:S01]  /*4c40*/  HMMA.16816.F32 R144, R16, R148, RZ ;  /* 0x000000941090723c */ /* 0x000fe200000018ff */
[----:B------:R-:W-:Y:S01]  /*4c50*/  LOP3.LUT R128, R3, R4, RZ, 0xc0, !PT ;  /* 0x0000000403807212 */ /* 0x000fe200078ec0ff */
[----:B------:R-:W-:Y:S01]  /*4c60*/  FFMA.FTZ R3, R124, c[0x0][0x23c], -R8 ;  /* 0x00008f007c037a23 */ /* 0x000fe20000010808 */
[----:B------:R-:W-:-:S03]  /*4c70*/  LOP3.LUT R129, R5, R6, RZ, 0xc0, !PT ;  /* 0x0000000605817212 */ /* 0x000fc600078ec0ff */
[----:B------:R4:W-:Y:S02]  /*4c80*/  MUFU.EX2 R28, R3 ;  /* 0x00000003001c7308 */ /* 0x0009e40000000800 */
[----:B------:R-:W-:Y:S01]  /*4c90*/  HMMA.16816.F32 R148, R16, R150, RZ ;  /* 0x000000961094723c */ /* 0x000fe200000018ff */
[----:B---3--:R-:W-:-:S05]  /*4ca0*/  FFMA.FTZ R0, R114, c[0x0][0x23c], -R13 ;  /* 0x00008f0072007a23 */ /* 0x008fca000001080d */
[----:B------:R3:W-:Y:S02]  /*4cb0*/  MUFU.EX2 R33, R0 ;  /* 0x0000000000217308 */ /* 0x0007e40000000800 */
[----:B-1----:R-:W-:Y:S01]  /*4cc0*/  HMMA.16816.F32 R140, R128, R44, R140 ;  /* 0x0000002c808c723c */ /* 0x002fe2000000188c */
[----:B----4-:R-:W-:-:S07]  /*4cd0*/  FFMA.FTZ R3, R115, c[0x0][0x23c], -R8 ;  /* 0x00008f0073037a23 */ /* 0x010fce0000010808 */
[----:B-----5:R-:W-:Y:S01]  /*4ce0*/  HMMA.16816.F32 R36, R128, R60, R72 ;  /* 0x0000003c8024723c */ /* 0x020fe20000001848 */
[----:B------:R-:W-:Y:S01]  /*4cf0*/  MUFU.EX2 R15, R3 ;  /* 0x00000003000f7308 */ /* 0x000fe20000000800 */
[----:B---3--:R-:W-:-:S06]  /*4d00*/  FFMA.FTZ R0, R112, c[0x0][0x23c], -R13 ;  /* 0x00008f0070007a23 */ /* 0x008fcc000001080d */
[C---:B--2---:R-:W-:Y:S01]  /*4d10*/  HMMA.16816.F32 R52, R128.reuse, R76, R52 ;  /* 0x0000004c8034723c */ /* 0x044fe20000001834 */
[----:B------:R1:W-:Y:S07]  /*4d20*/  MUFU.EX2 R30, R0 ;  /* 0x00000000001e7308 */ /* 0x0003ee0000000800 */
[C---:B------:R-:W-:Y:S08]  /*4d30*/  HMMA.16816.F32 R68, R128.reuse, R172, R68 ;  /* 0x000000ac8044723c */ /* 0x040ff00000001844 */
[----:B------:R-:W-:Y:S01]  /*4d40*/  HMMA.16816.F32 R84, R128, R176, R84 ;  /* 0x000000b08054723c */ /* 0x000fe20000001854 */
[----:B-1----:R-:W-:-:S04]  /*4d50*/  FFMA.FTZ R0, R56, c[0x0][0x23c], -R13 ;  /* 0x00008f0038007a23 */ /* 0x002fc8000001080d */
[----:B------:R1:W-:Y:S03]  /*4d60*/  MUFU.EX2 R249, R0 ;  /* 0x0000000000f97308 */ /* 0x0003e60000000800 */
[C---:B------:R-:W-:Y:S08]  /*4d70*/  HMMA.16816.F32 R156, R128.reuse, R180, R156 ;  /* 0x000000b4809c723c */ /* 0x040ff0000000189c */
[----:B------:R-:W-:Y:S01]  /*4d80*/  HMMA.16816.F32 R160, R128, R184, R160 ;  /* 0x000000b880a0723c */ /* 0x000fe200000018a0 */
[----:B-1----:R-:W-:-:S07]  /*4d90*/  FFMA.FTZ R0, R125, c[0x0][0x23c], -R8 ;  /* 0x00008f007d007a23 */ /* 0x002fce0000010808 */
[C---:B------:R-:W-:Y:S01]  /*4da0*/  HMMA.16816.F32 R164, R128.reuse, R188, R164 ;  /* 0x000000bc80a4723c */ /* 0x040fe200000018a4 */
[----:B------:R-:W-:Y:S01]  /*4db0*/  FFMA.FTZ R8, R58, c[0x0][0x23c], -R8 ;  /* 0x00008f003a087a23 */ /* 0x000fe20000010808 */
[----:B------:R1:W-:Y:S06]  /*4dc0*/  MUFU.EX2 R29, R0 ;  /* 0x00000000001d7308 */ /* 0x0003ec0000000800 */
[C---:B------:R-:W-:Y:S02]  /*4dd0*/  HMMA.16816.F32 R152, R128.reuse, R46, R152 ;  /* 0x0000002e8098723c */ /* 0x040fe40000001898 */
[----:B------:R-:W2:Y:S06]  /*4de0*/  MUFU.EX2 R250, R8 ;  /* 0x0000000800fa7308 */ /* 0x000eac0000000800 */
[----:B------:R-:W-:Y:S01]  /*4df0*/  HMMA.16816.F32 R48, R128, R62, R48 ;  /* 0x0000003e8030723c */ /* 0x000fe20000001830 */
[----:B-1----:R-:W-:-:S05]  /*4e00*/  LOP3.LUT R0, R31, UR7, R32, 0x96, !PT ;  /* 0x000000071f007c12 */ /* 0x002fca000f8e9620 */
[----:B------:R-:W-:Y:S02]  /*4e10*/  IMAD.WIDE.U32 R4, R0, -0x2daee0ad, RZ ;  /* 0xd2511f5300047825 */ /* 0x000fe400078e00ff */
[C---:B------:R-:W-:Y:S03]  /*4e20*/  HMMA.16816.F32 R64, R128.reuse, R78, R64 ;  /* 0x0000004e8040723c */ /* 0x040fe60000001840 */
[----:B------:R-:W-:Y:S02]  /*4e30*/  LOP3.LUT R0, R4, 0xffff, RZ, 0xc0, !PT ;  /* 0x0000ffff04007812 */ /* 0x000fe400078ec0ff */
[----:B------:R-:W-:Y:S02]  /*4e40*/  SHF.R.U32.HI R3, RZ, 0x10, R4 ;  /* 0x00000010ff037819 */ /* 0x000fe40000011604 */
[----:B------:R-:W-:Y:S01]  /*4e50*/  SHF.R.U32.HI R6, RZ, 0x8, R0 ;  /* 0x00000008ff067819 */ /* 0x000fe20000011600 */
[----:B------:R-:W-:Y:S01]  /*4e60*/  HMMA.16816.F32 R80, R128, R174, R80 ;  /* 0x000000ae8050723c */ /* 0x000fe20000001850 */
[----:B------:R-:W-:-:S02]  /*4e70*/  LOP3.LUT R0, R5, UR17, R34, 0x96, !PT ;  /* 0x0000001105007c12 */ /* 0x000fc4000f8e9622 */
[----:B------:R-:W-:Y:S02]  /*4e80*/  LOP3.LUT R7, R4, 0xff, RZ, 0xc0, !PT ;  /* 0x000000ff04077812 */ /* 0x000fe400078ec0ff */
[----:B------:R-:W-:Y:S02]  /*4e90*/  SHF.R.U32.HI R13, RZ, 0x18, R4 ;  /* 0x00000018ff0d7819 */ /* 0x000fe40000011604 */
[----:B------:R-:W-:Y:S01]  /*4ea0*/  LOP3.LUT R5, R3, 0xff, RZ, 0xc0, !PT ;  /* 0x000000ff03057812 */ /* 0x000fe200078ec0ff */
[----:B------:R-:W-:Y:S01]  /*4eb0*/  HMMA.16816.F32 R96, R128, R178, R96 ;  /* 0x000000b28060723c */ /* 0x000fe20000001860 */
[----:B------:R-:W-:Y:S02]  /*4ec0*/  LOP3.LUT R3, R0, 0xffff, RZ, 0xc0, !PT ;  /* 0x0000ffff00037812 */ /* 0x000fe400078ec0ff */
[----:B------:R-:W-:Y:S02]  /*4ed0*/  SHF.R.U32.HI R4, RZ, 0x10, R0 ;  /* 0x00000010ff047819 */ /* 0x000fe40000011600 */
[----:B------:R-:W-:-:S02]  /*4ee0*/  PRMT R14, R7, 0x5410, R6 ;  /* 0x00005410070e7816 */ /* 0x000fc40000000006 */
[----:B------:R-:W-:Y:S01]  /*4ef0*/  LOP3.LUT R6, R0, 0xff, RZ, 0xc0, !PT ;  /* 0x000000ff00067812 */ /* 0x000fe200078ec0ff */
[C---:B------:R-:W-:Y:S01]  /*4f00*/  HMMA.16816.F32 R108, R128.reuse, R182, R108 ;  /* 0x000000b6806c723c */ /* 0x040fe2000000186c */
[----:B------:R-:W-:Y:S02]  /*4f10*/  SHF.R.U32.HI R7, RZ, 0x18, R0 ;  /* 0x00000018ff077819 */ /* 0x000fe40000011600 */
[----:B------:R-:W-:Y:S02]  /*4f20*/  SHF.R.U32.HI R3, RZ, 0x8, R3 ;  /* 0x00000008ff037819 */ /* 0x000fe40000011603 */
[----:B------:R-:W-:Y:S02]  /*4f30*/  LOP3.LUT R0, R4, 0xff, RZ, 0xc0, !PT ;  /* 0x000000ff04007812 */ /* 0x000fe400078ec0ff */
[----:B------:R-:W-:Y:S01]  /*4f40*/  PRMT R4, R5, 0x5410, R13 ;  /* 0x0000541005047816 */ /* 0x000fe2000000000d */
[----:B------:R-:W-:Y:S01]  /*4f50*/  HMMA.16816.F32 R120, R128, R186, R120 ;  /* 0x000000ba8078723c */ /* 0x000fe20000001878 */
[----:B------:R-:W-:-:S02]  /*4f60*/  PRMT R6, R6, 0x5410, R3 ;  /* 0x0000541006067816 */ /* 0x000fc40000000003 */
[----:B------:R-:W-:Y:S01]  /*4f70*/  PRMT R7, R0, 0x5410, R7 ;  /* 0x0000541000077816 */ /* 0x000fe20000000007 */
[--C-:B------:R-:W-:Y:S01]  /*4f80*/  HSET2.LE.AND R4, R4, R126.reuse, PT ;  /* 0x0000007e04047233 */ /* 0x100fe20003803000 */
[----:B--2---:R-:W-:Y:S01]  /*4f90*/  F2FP.PACK_AB R5, R250, R15 ;  /* 0x0000000ffa05723e */ /* 0x004fe200000000ff */
[--C-:B------:R-:W-:Y:S01]  /*4fa0*/  HSET2.LE.AND R6, R6, R126.reuse, PT ;  /* 0x0000007e06067233 */ /* 0x100fe20003803000 */
[----:B------:R-:W-:Y:S01]  /*4fb0*/  F2FP.PACK_AB R3, R249, R30 ;  /* 0x0000001ef903723e */ /* 0x000fe200000000ff */
[--C-:B------:R-:W-:Y:S01]  /*4fc0*/  HSET2.LE.AND R8, R7, R126.reuse, PT ;  /* 0x0000007e07087233 */ /* 0x100fe20003803000 */
[----:B------:R-:W-:Y:S01]  /*4fd0*/  F2FP.PACK_AB R7, R33, R35 ;  /* 0x000000232107723e */ /* 0x000fe200000000ff */
[----:B------:R-:W-:Y:S01]  /*4fe0*/  HSET2.LE.AND R0, R14, R126, PT ;  /* 0x0000007e0e007233 */ /* 0x000fe20003803000 */
[----:B------:R-:W-:Y:S01]  /*4ff0*/  LOP3.LUT R171, R4, R5, RZ, 0xc0, !PT ;  /* 0x0000000504ab7212 */ /* 0x000fe200078ec0ff */
[----:B------:R-:W-:Y:S01]  /*5000*/  HMMA.16816.F32 R128, R128, R190, R20 ;  /* 0x000000be8080723c */ /* 0x000fe20000001814 */
[----:B------:R-:W-:-:S02]  /*5010*/  LOP3.LUT R168, R6, R7, RZ, 0xc0, !PT ;  /* 0x0000000706a87212 */ /* 0x000fc400078ec0ff */
[----:B------:R-:W-:Y:S01]  /*5020*/  LOP3.LUT R170, R0, R3, RZ, 0xc0, !PT ;  /* 0x0000000300aa7212 */ /* 0x000fe200078ec0ff */
[----:B------:R-:W-:Y:S01]  /*5030*/  FADD.FTZ R3, R233, R230 ;  /* 0x000000e6e9037221 */ /* 0x000fe20000010000 */
[----:B------:R-:W-:-:S03]  /*5040*/  F2FP.PACK_AB R0, R28, R29 ;  /* 0x0000001d1c00723e */ /* 0x000fc600000000ff */
[C---:B------:R-:W-:Y:S01]  /*5050*/  HMMA.16816.F32 R4, R16.reuse, R90, RZ ;  /* 0x0000005a1004723c */ /* 0x040fe200000018ff */
[----:B------:R-:W-:Y:S01]  /*5060*/  LOP3.LUT R169, R8, R0, RZ, 0xc0, !PT ;  /* 0x0000000008a97212 */ /* 0x000fe200078ec0ff */
[----:B------:R-:W-:Y:S02]  /*5070*/  FADD.FTZ R0, R223, R222 ;  /* 0x000000dedf007221 */ /* 0x000fe40000010000 */
[----:B------:R-:W-:Y:S02]  /*5080*/  FADD.FTZ R3, R231, R3 ;  /* 0x00000003e7037221 */ /* 0x000fe40000010000 */
[----:B------:R-:W-:Y:S02]  /*5090*/  FADD.FTZ R0, R228, R0 ;  /* 0x00000000e4007221 */ /* 0x000fe40000010000 */
[----:B------:R-:W-:Y:S01]  /*50a0*/  HMMA.16816.F32 R40, R16, R88, RZ ;  /* 0x000000581028723c */ /* 0x000fe200000018ff */
[----:B------:R-:W-:-:S07]  /*50b0*/  FADD.FTZ R3, R229, R3 ;  /* 0x00000003e5037221 */ /* 0x000fce0000010000 */
[C---:B------:R-:W-:Y:S08]  /*50c0*/  HMMA.16816.F32 R56, R16.reuse, R92, RZ ;  /* 0x0000005c1038723c */ /* 0x040ff000000018ff */
        /* <DEDUP_REMOVED lines=13> */
[C---:B------:R-:W-:Y:S07]  /*51a0*/  HMMA.16816.F32 R44, R168.reuse, R62, R4 ;  /* 0x0000003ea82c723c */ /* 0x040fee0000001804 */
        /* <DEDUP_REMOVED lines=11> */
[C---:B------:R-:W-:Y:S01]  /*5260*/  HMMA.16816.F32 R60, R168.reuse, R78, R20 ;  /* 0x0000004ea83c723c */ /* 0x040fe20000001814 */
[----:B------:R-:W-:Y:S02]  /*5270*/  FADD.FTZ R3, R35, R6 ;  /* 0x0000000623037221 */ /* 0x000fe40000010000 */
[----:B------:R-:W-:Y:S02]  /*5280*/  FADD.FTZ R0, R29, R0 ;  /* 0x000000001d007221 */ /* 0x000fe40000010000 */
[----:B------:R-:W-:Y:S02]  /*5290*/  FADD.FTZ R5, R225, R5 ;  /* 0x00000005e1057221 */ /* 0x000fe40000010000 */
        /* <DEDUP_REMOVED lines=13> */
[----:B------:R-:W-:-:S05]  /*5370*/  FADD.FTZ R250, R250, R0 ;  /* 0x00000000fafa7221 */ /* 0x000fca0000010000 */
[C---:B------:R-:W-:Y:S08]  /*5380*/  HMMA.16816.F32 R112, R168.reuse, R184, R112 ;  /* 0x000000b8a870723c */ /* 0x040ff00000001870 */
[C---:B------:R-:W-:Y:S08]  /*5390*/  HMMA.16816.F32 R124, R168.reuse, R188, R124 ;  /* 0x000000bca87c723c */ /* 0x040ff0000000187c */
[C---:B------:R-:W-:Y:S08]  /*53a0*/  HMMA.16816.F32 R76, R168.reuse, R174, R24 ;  /* 0x000000aea84c723c */ /* 0x040ff00000001818 */
[C---:B------:R-:W-:Y:S08]  /*53b0*/  HMMA.16816.F32 R92, R168.reuse, R178, R92 ;  /* 0x000000b2a85c723c */ /* 0x040ff0000000185c */
[C---:B------:R-:W-:Y:S08]  /*53c0*/  HMMA.16816.F32 R104, R168.reuse, R182, R104 ;  /* 0x000000b6a868723c */ /* 0x040ff00000001868 */
[C---:B------:R-:W-:Y:S08]  /*53d0*/  HMMA.16816.F32 R116, R168.reuse, R186, R116 ;  /* 0x000000baa874723c */ /* 0x040ff00000001874 */
[----:B------:R-:W-:Y:S01]  /*53e0*/  HMMA.16816.F32 R168, R168, R190, R16 ;  /* 0x000000bea8a8723c */ /* 0x000fe20000001810 */
[----:B------:R-:W-:Y:S11]  /*53f0*/  @!P0 BRA `(.L_x_800) ;  /* 0x0000dbb000008947 */ /* 0x000ff60003800000 */
[----:B------:R-:W2:Y:S01]  /*5400*/  LDL.64 R192, [R1] ;  /* 0x0000000001c07983 */ /* 0x000ea20000100a00 */
[----:B------:R-:W-:-:S04]  /*5410*/  DEPBAR.LE SB0, 0x0 ;  /* 0x000080000000791a */ /* 0x000fc80000000000 */
[----:B------:R-:W3:Y:S01]  /*5420*/  LDL.64 R196, [R1+0x30] ;  /* 0x0000300001c47983 */ /* 0x000ee20000100a00 */
[----:B------:R-:W-:-:S03]  /*5430*/  UIADD3 UR29, UR28, -0x2, URZ ;  /* 0xfffffffe1c1d7890 */ /* 0x000fc6000fffe03f */
[----:B------:R-:W-:Y:S01]  /*5440*/  BAR.SYNC.DEFER_BLOCKING 0x0 ;  /* 0x0000000000007b1d */ /* 0x000fe20000010000 */
[----:B------:R-:W-:Y:S01]  /*5450*/  ISETP.GE.AND P2, PT, R251, c[0x0][0x220], PT ;  /* 0x00008800fb007a0c */ /* 0x000fe20003f46270 */
[----:B------:R-:W-:Y:S01]  /*5460*/  USHF.R.S32.HI UR5, URZ, 0x1f, UR29 ;  /* 0x0000001f3f057899 */ /* 0x000fe2000801141d */
[----:B------:R-:W-:Y:S01]  /*5470*/  IMAD.U32 R4, RZ, RZ, UR29 ;  /* 0x0000001dff047e24 */ /* 0x000fe2000f8e00ff */
[----:B------:R-:W-:Y:S02]  /*5480*/  UIMAD UR4, UR19, UR29, URZ ;  /* 0x0000001d130472a4 */ /* 0x000fe4000f8e023f */
[----:B------:R-:W-:Y:S02]  /*5490*/  UISETP.GE.AND UP0, UPT, UR28, 0x3, UPT ;  /* 0x000000031c00788c */ /* 0x000fe4000bf06270 */
[----:B------:R-:W-:Y:S01]  /*54a0*/  UIMAD UR4, UR5, UR20, UR4 ;  /* 0x00000014050472a4 */ /* 0x000fe2000f8e0204 */
[----:B--2---:R-:W-:Y:S01]  /*54b0*/  ISETP.GE.AND P3, PT, R192, c[0x0][0x220], PT ;  /* 0x00008800c0007a0c */ /* 0x004fe20003f66270 */
[----:B---3--:R-:W-:-:S05]  /*54c0*/  IMAD.WIDE.U32 R4, R4, UR20, R196 ;  /* 0x0000001404047c25 */ /* 0x008fca000f8e00c4 */
[----:B------:R-:W-:Y:S02]  /*54d0*/  IADD3 R3, R5, UR4, RZ ;  /* 0x0000000405037c10 */ /* 0x000fe4000fffe0ff */
[----:B------:R-:W-:-:S05]  /*54e0*/  IADD3 R0, P0, R4, UR24, RZ ;  /* 0x0000001804007c10 */ /* 0x000fca000ff1e0ff */
[----:B------:R-:W-:Y:S01]  /*54f0*/  @P3 STS.128 [R219+0xa000], RZ ;  /* 0x00a000ffdb003388 */ /* 0x000fe20000000c00 */
[C---:B------:R-:W-:Y:S02]  /*5500*/  @!P3 LEA R18, P5, R4.reuse, c[0x0][0x170], 0x1 ;  /* 0x00005c000412ba11 */ /* 0x040fe400078a08ff */
[----:B------:R-:W-:Y:S02]  /*5510*/  @!P2 LEA R14, P1, R4, c[0x0][0x170], 0x1 ;  /* 0x00005c00040eaa11 */ /* 0x000fe400078208ff */
[----:B------:R-:W-:Y:S02]  /*5520*/  IADD3.X R5, R3, UR23, RZ, P0, !PT ;  /* 0x0000001703057c10 */ /* 0x000fe400087fe4ff */
[----:B------:R-:W-:Y:S02]  /*5530*/  @!P3 LEA R16, P4, R0, c[0x0][0x170], 0x1 ;  /* 0x00005c000010ba11 */ /* 0x000fe400078808ff */
[----:B------:R-:W-:Y:S02]  /*5540*/  @!P3 LEA.HI.X R19, R4, c[0x0][0x174], R3, 0x1, P5 ;  /* 0x00005d000413ba11 */ /* 0x000fe400028f0c03 */
[----:B------:R-:W-:-:S02]  /*5550*/  @!P2 LEA R6, P0, R0, c[0x0][0x170], 0x1 ;  /* 0x00005c000006aa11 */ /* 0x000fc400078008ff */
[----:B------:R-:W-:Y:S01]  /*5560*/  @!P2 LEA.HI.X R15, R4, c[0x0][0x174], R3, 0x1, P1 ;  /* 0x00005d00040faa11 */ /* 0x000fe200008f0c03 */
[----:B------:R-:W-:Y:S01]  /*5570*/  @!PT LDS RZ, [RZ] ;  /* 0x00000000fffff984 */ /* 0x000fe20000000800 */
[----:B------:R-:W-:Y:S01]  /*5580*/  @!PT LDS RZ, [RZ] ;  /* 0x00000000fffff984 */ /* 0x000fe20000000800 */
[----:B------:R-:W-:Y:S01]  /*5590*/  @!PT LDS RZ, [RZ] ;  /* 0x00000000fffff984 */ /* 0x000fe20000000800 */
[----:B------:R1:W-:Y:S01]  /*55a0*/  @!P3 LDGSTS.E.BYPASS.LTC128B.128 [R219+0xa000], [R18.64] ;  /* 0x0a00000012dbbfae */ /* 0x0003e2000b901d5a */
[C-C-:B------:R-:W-:Y:S02]  /*55b0*/  @!P3 LEA.HI.X R17, R0.reuse, c[0x0][0x174], R5.reuse, 0x1, P4 ;  /* 0x00005d000011ba11 */ /* 0x140fe400020f0c05 */
[----:B------:R-:W-:Y:S01]  /*55c0*/  @!P2 LEA.HI.X R7, R0, c[0x0][0x174], R5, 0x1, P0 ;  /* 0x00005d000007aa11 */ /* 0x000fe200000f0c05 */
[----:B------:R-:W-:Y:S01]  /*55d0*/  @P2 STS.128 [R219+0xb000], RZ ;  /* 0x00b000ffdb002388 */ /* 0x000fe20000000c00 */
[----:B------:R-:W-:-:S03]  /*55e0*/  IMAD.U32 R0, RZ, RZ, UR29 ;  /* 0x0000001dff007e24 */ /* 0x000fc6000f8e00ff */
[----:B------:R-:W-:Y:S01]  /*55f0*/  @!PT LDS RZ, [RZ] ;  /* 0x00000000fffff984 */ /* 0x000fe20000000800 */
[----:B------:R-:W-:Y:S01]  /*5600*/  @!PT LDS RZ, [RZ] ;  /* 0x00000000fffff984 */ /* 0x000fe20000000800 */
[----:B------:R-:W-:Y:S01]  /*5610*/  @!PT LDS RZ, [RZ] ;  /* 0x00000000fffff984 */ /* 0x000fe20000000800 */
[----:B------:R2:W-:Y:S01]  /*5620*/  @!P2 LDGSTS.E.BYPASS.LTC128B.128 [R219+0xb000], [R14.64+0x80] ;  /* 0x0b0000800edbafae */ /* 0x0005e2000b901d5a */
[----:B------:R-:W-:-:S03]  /*5630*/  IMAD R0, R0, 0x20, R252 ;  /* 0x0000002000007824 */ /* 0x000fc600078e02fc */
[----:B------:R-:W-:Y:S02]  /*5640*/  @P3 STS.128 [R219+0xa800], RZ ;  /* 0x00a800ffdb003388 */ /* 0x000fe40000000c00 */
[----:B------:R-:W-:Y:S02]  /*5650*/  IADD3 R3, R0, 0x9, RZ ;  /* 0x0000000900037810 */ /* 0x000fe40007ffe0ff */
[----:B------:R-:W-:Y:S01]  /*5660*/  @!PT LDS RZ, [RZ] ;  /* 0x00000000fffff984 */ /* 0x000fe20000000800 */
[----:B------:R-:W-:Y:S01]  /*5670*/  @!PT LDS RZ, [RZ] ;  /* 0x00000000fffff984 */ /* 0x000fe20000000800 */
[----:B------:R-:W-:Y:S01]  /*5680*/  @!PT LDS RZ, [RZ] ;  /* 0x00000000fffff984 */ /* 0x000fe20000000800 */
[----:B------:R1:W-:Y:S02]  /*5690*/  @!P3 LDGSTS.E.BYPASS.LTC128B.128 [R219+0xa800], [R16.64] ;  /* 0x0a80000010dbbfae */ /* 0x0003e4000b901d5a */
[----:B------:R-:W-:Y:S02]  /*56a0*/  ISETP.GE.AND P1, PT, R3, R9, PT ;  /* 0x000000090300720c */ /* 0x000fe40003f26270 */
[----:B------:R-:W-:Y:S04]  /*56b0*/  @P2 STS.128 [R219+0xb800], RZ ;  /* 0x00b800ffdb002388 */ /* 0x000fe80000000c00 */
[----:B------:R-:W-:Y:S01]  /*56c0*/  @!PT LDS RZ, [RZ] ;  /* 0x00000000fffff984 */ /* 0x000fe20000000800 */
[----:B------:R-:W-:Y:S01]  /*56d0*/  @!PT LDS RZ, [RZ] ;  /* 0x00000000fffff984 */ /* 0x000fe20000000800 */
[----:B------:R-:W-:Y:S01]  /*56e0*/  @!PT LDS RZ, [RZ] ;  /* 0x00000000fffff984 */ /* 0x000fe20000000800 */
[----:B------:R3:W-:Y:S04]  /*56f0*/  @!P2 LDGSTS.E.BYPASS.LTC128B.128 [R219+0xb800], [R6.64+0x80] ;  /* 0x0b80008006dbafae */ /* 0x0007e8000b901d5a */
[----:B------:R-:W-:Y:S04]  /*5700*/  LDSM.16.M88.4 R28, [R204+0x8000] ;  /* 0x00800000cc1c783b */ /* 0x000fe80000000200 */
[----:B------:R-:W-:Y:S04]  /*5710*/  LDSM.16.M88.4 R24, [R204+0x8800] ;  /* 0x00880000cc18783b */ /* 0x000fe80000000200 */
[----:B------:R-:W4:Y:S04]  /*5720*/  LDSM.16.M88.4 R20, [R206] ;  /* 0x00000000ce14783b */ /* 0x000f280000000200 */
[----:B------:R-:W-:Y:S04]  /*5730*/  LDSM.16.M88.4 R172, [R215] ;  /* 0x00000000d7ac783b */ /* 0x000fe80000000200 */
[----:B-1----:R-:W1:Y:S04]  /*5740*/  LDSM.16.M88.4 R16, [R206+0x2000] ;  /* 0x00200000ce10783b */ /* 0x002e680000000200 */
[----:B------:R-:W-:Y:S04]  /*5750*/  LDSM.16.M88.4 R32, [R218] ;  /* 0x00000000da20783b */ /* 0x000fe80000000200 */
[----:B---3--:R-:W3:Y:S04]  /*5760*/  LDSM.16.M88.4 R4, [R208+0x2000] ;  /* 0x00200000d004783b */ /* 0x008ee80000000200 */
[----:B------:R-:W0:Y:S01]  /*5770*/  LDGDEPBAR ;  /* 0x00000000000079af */ /* 0x000e220000000000 */
[-C--:B----4-:R-:W-:Y:S08]  /*5780*/  HMMA.16816.F32 R224, R20, R28.reuse, RZ ;  /* 0x0000001c14e0723c */ /* 0x090ff000000018ff */
[C---:B-1----:R-:W-:Y:S08]  /*5790*/  HMMA.16816.F32 R188, R16.reuse, R28, RZ ;  /* 0x0000001c10bc723c */ /* 0x042ff000000018ff */
[C---:B------:R-:W-:Y:S08]  /*57a0*/  HMMA.16816.F32 R180, R16.reuse, R24, RZ ;  /* 0x0000001810b4723c */ /* 0x040ff000000018ff */
[C---:B------:R-:W-:Y:S08]  /*57b0*/  HMMA.16816.F32 R184, R16.reuse, R30, RZ ;  /* 0x0000001e10b8723c */ /* 0x040ff000000018ff */
[----:B------:R-:W-:Y:S01]  /*57c0*/  HMMA.16816.F32 R176, R16, R26, RZ ;  /* 0x0000001a10b0723c */ /* 0x000fe200000018ff */
[----:B------:R-:W1:Y:S07]  /*57d0*/  LDSM.16.M88.4 R16, [R208] ;  /* 0x00000000d010783b */ /* 0x000e6e0000000200 */
[C---:B------:R-:W-:Y:S08]  /*57e0*/  HMMA.16816.F32 R220, R20.reuse, R30, RZ ;  /* 0x0000001e14dc723c */ /* 0x040ff000000018ff */
[C---:B------:R-:W-:Y:S08]  /*57f0*/  HMMA.16816.F32 R196, R20.reuse, R24, RZ ;  /* 0x0000001814c4723c */ /* 0x040ff000000018ff */
[----:B------:R-:W-:Y:S01]  /*5800*/  HMMA.16816.F32 R192, R20, R26, RZ ;  /* 0x0000001a14c0723c */ /* 0x000fe200000018ff */
[----:B------:R-:W-:Y:S04]  /*5810*/  LDSM.16.M88.4 R24, [R213+0x8000] ;  /* 0x00800000d518783b */ /* 0x000fe80000000200 */
[----:B------:R-:W-:Y:S03]  /*5820*/  LDSM.16.M88.4 R20, [R213+0x8800] ;  /* 0x00880000d514783b */ /* 0x000fe60000000200 */
[C---:B---3--:R-:W-:Y:S08]  /*5830*/  HMMA.16816.F32 R200, R4.reuse, R172, R188 ;  /* 0x000000ac04c8723c */ /* 0x048ff000000018bc */
[C---:B------:R-:W-:Y:S08]  /*5840*/  HMMA.16816.F32 R188, R4.reuse, R32, R180 ;  /* 0x0000002004bc723c */ /* 0x040ff000000018b4 */
[C---:B------:R-:W-:Y:S08]  /*5850*/  HMMA.16816.F32 R184, R4.reuse, R174, R184 ;  /* 0x000000ae04b8723c */ /* 0x040ff000000018b8 */
[----:B------:R-:W-:Y:S01]  /*5860*/  HMMA.16816.F32 R28, R4, R34, R176 ;  /* 0x00000022041c723c */ /* 0x000fe200000018b0 */
[----:B------:R-:W3:Y:S07]  /*5870*/  LDSM.16.M88.4 R4, [R214+0x2000] ;  /* 0x00200000d604783b */ /* 0x000eee0000000200 */
[C---:B-1----:R-:W-:Y:S08]  /*5880*/  HMMA.16816.F32 R224, R16.reuse, R172, R224 ;  /* 0x000000ac10e0723c */ /* 0x042ff000000018e0 */
[C---:B------:R-:W-:Y:S08]  /*5890*/  HMMA.16816.F32 R228, R16.reuse, R32, R196 ;  /* 0x0000002010e4723c */ /* 0x040ff000000018c4 */
[C---:B------:R-:W-:Y:S08]  /*58a0*/  HMMA.16816.F32 R176, R16.reuse, R174, R220 ;  /* 0x000000ae10b0723c */ /* 0x040ff000000018dc */
[----:B------:R-:W-:Y:S01]  /*58b0*/  HMMA.16816.F32 R180, R16, R34, R192 ;  /* 0x0000002210b4723c */ /* 0x000fe200000018c0 */
[----:B------:R-:W1:Y:S04]  /*58c0*/  LDSM.16.M88.4 R16, [R214] ;  /* 0x00000000d610783b */ /* 0x000e680000000200 */
[----:B------:R-:W-:Y:S03]  /*58d0*/  LDSM.16.M88.4 R32, [R211] ;  /* 0x00000000d320783b */ /* 0x000fe60000000200 */
[C---:B---3--:R-:W-:Y:S08]  /*58e0*/  HMMA.16816.F32 R192, R4.reuse, R24, R200 ;  /* 0x0000001804c0723c */ /* 0x048ff000000018c8 */
[C---:B------:R-:W-:Y:S08]  /*58f0*/  HMMA.16816.F32 R196, R4.reuse, R20, R188 ;  /* 0x0000001404c4723c */ /* 0x040ff000000018bc */
[C---:B------:R-:W-:Y:S08]  /*5900*/  HMMA.16816.F32 R184, R4.reuse, R26, R184 ;  /* 0x0000001a04b8723c */ /* 0x040ff000000018b8 */
[----:B------:R-:W-:Y:S01]  /*5910*/  HMMA.16816.F32 R172, R4, R22, R28 ;  /* 0x0000001604ac723c */ /* 0x000fe2000000181c */
[----:B------:R-:W3:Y:S04]  /*5920*/  LDSM.16.M88.4 R4, [R212+0x2000] ;  /* 0x00200000d404783b */ /* 0x000ee80000000200 */
[----:B------:R-:W4:Y:S03]  /*5930*/  LDSM.16.M88.4 R28, [R211+0x800] ;  /* 0x00080000d31c783b */ /* 0x000f260000000200 */
[C---:B-1----:R-:W-:Y:S08]  /*5940*/  HMMA.16816.F32 R200, R16.reuse, R26, R176 ;  /* 0x0000001a10c8723c */ /* 0x042ff000000018b0 */
[C---:B------:R-:W-:Y:S01]  /*5950*/  HMMA.16816.F32 R220, R16.reuse, R24, R224 ;  /* 0x0000001810dc723c */ /* 0x040fe200000018e0 */
[----:B------:R-:W-:Y:S07]  /*5960*/  LDSM.16.M88.4 R24, [R204+0x9000] ;  /* 0x00900000cc18783b */ /* 0x000fee0000000200 */
[C---:B------:R-:W-:Y:S08]  /*5970*/  HMMA.16816.F32 R176, R16.reuse, R20, R228 ;  /* 0x0000001410b0723c */ /* 0x040ff000000018e4 */
[----:B------:R-:W-:Y:S01]  /*5980*/  HMMA.16816.F32 R180, R16, R22, R180 ;  /* 0x0000001610b4723c */ /* 0x000fe200000018b4 */
[----:B------:R-:W1:Y:S04]  /*5990*/  LDSM.16.M88.4 R16, [R212] ;  /* 0x00000000d410783b */ /* 0x000e680000000200 */
[----:B------:R-:W-:Y:S03]  /*59a0*/  LDSM.16.M88.4 R20, [R204+0x9800] ;  /* 0x00980000cc14783b */ /* 0x000fe60000000200 */
[C---:B---3--:R-:W-:Y:S08]  /*59b0*/  HMMA.16816.F32 R188, R4.reuse, R34, R184 ;  /* 0x0000002204bc723c */ /* 0x048ff000000018b8 */
[C---:B------:R-:W-:Y:S08]  /*59c0*/  HMMA.16816.F32 R192, R4.reuse, R32, R192 ;  /* 0x0000002004c0723c */ /* 0x040ff000000018c0 */
[C---:B----4-:R-:W-:Y:S08]  /*59d0*/  HMMA.16816.F32 R184, R4.reuse, R28, R196 ;  /* 0x0000001c04b8723c */ /* 0x050ff000000018c4 */
[----:B------:R-:W-:Y:S01]  /*59e0*/  HMMA.16816.F32 R172, R4, R30, R172 ;  /* 0x0000001e04ac723c */ /* 0x000fe200000018ac */
[----:B------:R-:W3:Y:S07]  /*59f0*/  LDSM.16.M88.4 R4, [R206+0x6000] ;  /* 0x00600000ce04783b */ /* 0x000eee0000000200 */
[C---:B-1----:R-:W-:Y:S08]  /*5a00*/  HMMA.16816.F32 R220, R16.reuse, R32, R220 ;  /* 0x0000002010dc723c */ /* 0x042ff000000018dc */
[C---:B------:R-:W-:Y:S08]  /*5a10*/  HMMA.16816.F32 R200, R16.reuse, R34, R200 ;  /* 0x0000002210c8723c */ /* 0x040ff000000018c8 */
[C---:B------:R-:W-:Y:S01]  /*5a20*/  HMMA.16816.F32 R196, R16.reuse, R28, R176 ;  /* 0x0000001c10c4723c */ /* 0x040fe200000018b0 */
[----:B------:R-:W-:Y:S07]  /*5a30*/  LDSM.16.M88.4 R176, [R217] ;  /* 0x00000000d9b0783b */ /* 0x000fee0000000200 */
[----:B------:R-:W-:Y:S01]  /*5a40*/  HMMA.16816.F32 R180, R16, R30, R180 ;  /* 0x0000001e10b4723c */ /* 0x000fe200000018b4 */
[----:B------:R-:W1:Y:S04]  /*5a50*/  LDSM.16.M88.4 R16, [R206+0x4000] ;  /* 0x00400000ce10783b */ /* 0x000e680000000200 */
[----:B------:R-:W-:Y:S03]  /*5a60*/  LDSM.16.M88.4 R28, [R216] ;  /* 0x00000000d81c783b */ /* 0x000fe60000000200 */
[C---:B---3--:R-:W-:Y:S08]  /*5a70*/  HMMA.16816.F32 R192, R4.reuse, R24, R192 ;  /* 0x0000001804c0723c */ /* 0x048ff000000018c0 */
[C---:B------:R-:W-:Y:S08]  /*5a80*/  HMMA.16816.F32 R188, R4.reuse, R26, R188 ;  /* 0x0000001a04bc723c */ /* 0x040ff000000018bc */
[C---:B------:R-:W-:Y:S08]  /*5a90*/  HMMA.16816.F32 R184, R4.reuse, R20, R184 ;  /* 0x0000001404b8723c */ /* 0x040ff000000018b8 */
[----:B------:R-:W-:Y:S01]  /*5aa0*/  HMMA.16816.F32 R32, R4, R22, R172 ;  /* 0x000000160420723c */ /* 0x000fe200000018ac */
[----:B------:R-:W3:Y:S04]  /*5ab0*/  LDSM.16.M88.4 R4, [R208+0x6000] ;  /* 0x00600000d004783b */ /* 0x000ee80000000200 */
[----:B------:R-:W-:Y:S03]  /*5ac0*/  LDSM.16.M88.4 R172, [R213+0x9800] ;  /* 0x00980000d5ac783b */ /* 0x000fe60000000200 */
[C---:B-1----:R-:W-:Y:S08]  /*5ad0*/  HMMA.16816.F32 R228, R16.reuse, R24, R220 ;  /* 0x0000001810e4723c */ /* 0x042ff000000018dc */
[C---:B------:R-:W-:Y:S01]  /*5ae0*/  HMMA.16816.F32 R224, R16.reuse, R26, R200 ;  /* 0x0000001a10e0723c */ /* 0x040fe200000018c8 */
[----:B------:R-:W-:Y:S07]  /*5af0*/  LDSM.16.M88.4 R24, [R214+0x4000] ;  /* 0x00400000d618783b */ /* 0x000fee0000000200 */
[C---:B------:R-:W-:Y:S08]  /*5b00*/  HMMA.16816.F32 R220, R16.reuse, R20, R196 ;  /* 0x0000001410dc723c */ /* 0x040ff000000018c4 */
[----:B------:R-:W-:Y:S01]  /*5b10*/  HMMA.16816.F32 R200, R16, R22, R180 ;  /* 0x0000001610c8723c */ /* 0x000fe200000018b4 */
[----:B------:R-:W1:Y:S07]  /*5b20*/  LDSM.16.M88.4 R16, [R208+0x4000] ;  /* 0x00400000d010783b */ /* 0x000e6e0000000200 */
[C---:B---3--:R-:W-:Y:S08]  /*5b30*/  HMMA.16816.F32 R196, R4.reuse, R176, R192 ;  /* 0x000000b004c4723c */ /* 0x048ff000000018c0 */
[C---:B------:R-:W-:Y:S08]  /*5b40*/  HMMA.16816.F32 R188, R4.reuse, R178, R188 ;  /* 0x000000b204bc723c */ /* 0x040ff000000018bc */
[C---:B------:R-:W-:Y:S08]  /*5b50*/  HMMA.16816.F32 R184, R4.reuse, R28, R184 ;  /* 0x0000001c04b8723c */ /* 0x040ff000000018b8 */
[----:B------:R-:W-:Y:S01]  /*5b60*/  HMMA.16816.F32 R180, R4, R30, R32 ;  /* 0x0000001e04b4723c */ /* 0x000fe20000001820 */
[----:B------:R-:W3:Y:S04]  /*5b70*/  LDSM.16.M88.4 R4, [R214+0x6000] ;  /* 0x00600000d604783b */ /* 0x000ee80000000200 */
[----:B------:R-:W4:Y:S03]  /*5b80*/  LDSM.16.M88.4 R32, [R213+0x9000] ;  /* 0x00900000d520783b */ /* 0x000f260000000200 */
[C---:B-1----:R-:W-:Y:S08]  /*5b90*/  HMMA.16816.F32 R20, R16.reuse, R176, R228 ;  /* 0x000000b01014723c */ /* 0x042ff000000018e4 */
[C---:B------:R-:W-:Y:S08]  /*5ba0*/  HMMA.16816.F32 R176, R16.reuse, R178, R224 ;  /* 0x000000b210b0723c */ /* 0x040ff000000018e0 */
[C---:B------:R-:W-:Y:S08]  /*5bb0*/  HMMA.16816.F32 R220, R16.reuse, R28, R220 ;  /* 0x0000001c10dc723c */ /* 0x040ff000000018dc */
[----:B------:R-:W-:Y:S01]  /*5bc0*/  HMMA.16816.F32 R192, R16, R30, R200 ;  /* 0x0000001e10c0723c */ /* 0x000fe200000018c8 */
[----:B------:R-:W-:Y:S04]  /*5bd0*/  LDSM.16.M88.4 R28, [R211+0x1000] ;  /* 0x00100000d31c783b */ /* 0x000fe80000000200 */
[----:B------:R-:W1:Y:S03]  /*5be0*/  LDSM.16.M88.4 R16, [R212+0x6000] ;  /* 0x00600000d410783b */ /* 0x000e660000000200 */
[C---:B---3--:R-:W-:Y:S08]  /*5bf0*/  HMMA.16816.F32 R200, R4.reuse, R174, R180 ;  /* 0x000000ae04c8723c */ /* 0x048ff000000018b4 */
[C---:B----4-:R-:W-:Y:S08]  /*5c00*/  HMMA.16816.F32 R224, R4.reuse, R32, R196 ;  /* 0x0000002004e0723c */ /* 0x050ff000000018c4 */
[----:B------:R-:W-:Y:S08]  /*5c10*/  HMMA.16816.F32 R196, R4, R172, R184 ;  /* 0x000000ac04c4723c */ /* 0x000ff000000018b8 */
[----:B------:R-:W-:Y:S01]  /*5c20*/  HMMA.16816.F32 R184, R24, R32, R20 ;  /* 0x0000002018b8723c */ /* 0x000fe20000001814 */
[----:B------:R-:W3:Y:S07]  /*5c30*/  LDSM.16.M88.4 R20, [R212+0x4000] ;  /* 0x00400000d414783b */ /* 0x000eee0000000200 */
[-C--:B------:R-:W-:Y:S08]  /*5c40*/  HMMA.16816.F32 R188, R4, R34.reuse, R188 ;  /* 0x0000002204bc723c */ /* 0x080ff000000018bc */
[----:B------:R-:W-:Y:S01]  /*5c50*/  HMMA.16816.F32 R4, R24, R34, R176 ;  /* 0x000000221804723c */ /* 0x000fe200000018b0 */
[----:B------:R-:W4:Y:S01]  /*5c60*/  LDSM.16.M88.4 R32, [R211+0x1800] ;  /* 0x00180000d320783b */ /* 0x000f220000000200 */
[----:B------:R-:W-:-:S06]  /*5c70*/  DEPBAR.LE SB0, 0x0 ;  /* 0x000080000000791a */ /* 0x000fcc0000000000 */
[C---:B------:R-:W-:Y:S08]  /*5c80*/  HMMA.16816.F32 R180, R24.reuse, R172, R220 ;  /* 0x000000ac18b4723c */ /* 0x040ff000000018dc */
[----:B------:R-:W-:Y:S08]  /*5c90*/  HMMA.16816.F32 R192, R24, R174, R192 ;  /* 0x000000ae18c0723c */ /* 0x000ff000000018c0 */
[-C--:B-1----:R-:W-:Y:S08]  /*5ca0*/  HMMA.16816.F32 R172, R16, R30.reuse, R188 ;  /* 0x0000001e10ac723c */ /* 0x082ff000000018bc */
[C---:B---3--:R-:W-:Y:S07]  /*5cb0*/  HMMA.16816.F32 R24, R20.reuse, R30, R4 ;  /* 0x0000001e1418723c */ /* 0x048fee0000001804 */
[----:B------:R-:W-:Y:S01]  /*5cc0*/  IADD3 R4, R0, 0x8, RZ ;  /* 0x0000000800047810 */ /* 0x000fe20007ffe0ff */
[----:B------:R-:W-:Y:S03]  /*5cd0*/  HMMA.16816.F32 R184, R20, R28, R184 ;  /* 0x0000001c14b8723c */ /* 0x000fe600000018b8 */
[----:B------:R-:W-:-:S02]  /*5ce0*/  ISETP.GE.AND P6, PT, R4, R9, PT ;  /* 0x000000090400720c */ /* 0x000fc40003fc6270 */
[C---:B------:R-:W-:Y:S02]  /*5cf0*/  ISETP.GE.AND P0, PT, R4.reuse, R10, PT ;  /* 0x0000000a0400720c */ /* 0x040fe40003f06270 */
[C---:B------:R-:W-:Y:S01]  /*5d00*/  ISETP.GE.AND P5, PT, R4.reuse, R11, PT ;  /* 0x0000000b0400720c */ /* 0x040fe20003fa6270 */
[-C--:B----4-:R-:W-:Y:S01]  /*5d10*/  HMMA.16816.F32 R180, R20, R32.reuse, R180 ;  /* 0x0000002014b4723c */ /* 0x090fe200000018b4 */
[----:B------:R-:W-:Y:S02]  /*5d20*/  ISETP.GE.AND P4, PT, R4, R12, PT ;  /* 0x0000000c0400720c */ /* 0x000fe40003f86270 */
[----:B------:R-:W-:Y:S02]  /*5d30*/  FSEL R138, R172, -INF , !P5 ;  /* 0xff800000ac8a7808 */ /* 0x000fe40006800000 */
[----:B------:R-:W-:Y:S02]  /*5d40*/  FSEL R174, R174, -INF , !P4 ;  /* 0xff800000aeae7808 */ /* 0x000fe40006000000 */
[----:B------:R-:W-:Y:S01]  /*5d50*/  IADD3 R4, R0, 0x10, RZ ;  /* 0x0000001000047810 */ /* 0x000fe20007ffe0ff */
[----:B------:R-:W-:Y:S01]  /*5d60*/  HMMA.16816.F32 R176, R16, R32, R196 ;  /* 0x0000002010b0723c */ /* 0x000fe200000018c4 */
[----:B------:R-:W-:-:S02]  /*5d70*/  FSEL R132, R24, -INF , !P6 ;  /* 0xff80000018847808 */ /* 0x000fc40007000000 */
[----:B------:R-:W-:Y:S02]  /*5d80*/  FSEL R137, R26, -INF , !P0 ;  /* 0xff8000001a897808 */ /* 0x000fe40004000000 */
[----:B------:R-:W-:Y:S01]  /*5d90*/  FSEL R133, R25, -INF , !P1 ;  /* 0xff80000019857808 */ /* 0x000fe20004800000 */
[----:B------:R-:W-:Y:S01]  /*5da0*/  BAR.SYNC.DEFER_BLOCKING 0x0 ;  /* 0x0000000000007b1d */ /* 0x000fe20000010000 */
[C---:B------:R-:W-:Y:S01]  /*5db0*/  ISETP.GE.AND P6, PT, R3.reuse, R10, PT ;  /* 0x0000000a0300720c */ /* 0x040fe20003fc6270 */
[----:B------:R-:W-:Y:S01]  /*5dc0*/  HMMA.16816.F32 R28, R16, R28, R224 ;  /* 0x0000001c101c723c */ /* 0x000fe200000018e0 */
[C---:B------:R-:W-:Y:S02]  /*5dd0*/  ISETP.GE.AND P0, PT, R3.reuse, R11, PT ;  /* 0x0000000b0300720c */ /* 0x040fe40003f06270 */
[----:B------:R-:W-:Y:S02]  /*5de0*/  ISETP.GE.AND P1, PT, R3, R12, PT ;  /* 0x0000000c0300720c */ /* 0x000fe40003f26270 */
[----:B------:R-:W-:-:S02]  /*5df0*/  IADD3 R3, R0, 0x1, RZ ;  /* 0x0000000100037810 */ /* 0x000fc40007ffe0ff */
[----:B------:R-:W-:Y:S01]  /*5e00*/  FSEL R32, R27, -INF , !P6 ;  /* 0xff8000001b207808 */ /* 0x000fe20007000000 */
[-C--:B------:R-:W-:Y:S01]  /*5e10*/  HMMA.16816.F32 R16, R16, R34.reuse, R200 ;  /* 0x000000221010723c */ /* 0x080fe200000018c8 */
[----:B------:R-:W-:Y:S02]  /*5e20*/  FSEL R33, R173, -INF , !P0 ;  /* 0xff800000ad217808 */ /* 0x000fe40004000000 */
[C---:B------:R-:W-:Y:S02]  /*5e30*/  ISETP.GE.AND P6, PT, R3.reuse, R9, PT ;  /* 0x000000090300720c */ /* 0x040fe40003fc6270 */
[C---:B------:R-:W-:Y:S02]  /*5e40*/  ISETP.GE.AND P4, PT, R3.reuse, R10, PT ;  /* 0x0000000a0300720c */ /* 0x040fe40003f86270 */
[C---:B------:R-:W-:Y:S01]  /*5e50*/  ISETP.GE.AND P5, PT, R3.reuse, R11, PT ;  /* 0x0000000b0300720c */ /* 0x040fe20003fa6270 */
[----:B------:R-:W-:Y:S01]  /*5e60*/  HMMA.16816.F32 R20, R20, R34, R192 ;  /* 0x000000221414723c */ /* 0x000fe200000018c0 */
[----:B------:R-:W-:-:S02]  /*5e70*/  ISETP.GE.AND P0, PT, R3, R12, PT ;  /* 0x0000000c0300720c */ /* 0x000fc40003f06270 */
[----:B------:R-:W-:Y:S02]  /*5e80*/  IADD3 R3, R0, 0x11, RZ ;  /* 0x0000001100037810 */ /* 0x000fe40007ffe0ff */
[----:B------:R-:W-:Y:S02]  /*5e90*/  FSEL R139, R175, -INF , !P1 ;  /* 0xff800000af8b7808 */ /* 0x000fe40004800000 */
[----:B------:R-:W-:Y:S02]  /*5ea0*/  FSEL R27, R187, -INF , !P4 ;  /* 0xff800000bb1b7808 */ /* 0x000fe40006000000 */
[-C--:B------:R-:W-:Y:S02]  /*5eb0*/  ISETP.GE.AND P1, PT, R4, R9.reuse, PT ;  /* 0x000000090400720c */ /* 0x080fe40003f26270 */
[----:B------:R-:W-:Y:S02]  /*5ec0*/  ISETP.GE.AND P4, PT, R3, R9, PT ;  /* 0x000000090300720c */ /* 0x000fe40003f86270 */
[----:B------:R-:W-:-:S02]  /*5ed0*/  FSEL R26, R185, -INF , !P6 ;  /* 0xff800000b91a7808 */ /* 0x000fc40007000000 */
[----:B------:R-:W-:Y:S02]  /*5ee0*/  FSEL R187, R180, -INF , !P1 ;  /* 0xff800000b4bb7808 */ /* 0x000fe40004800000 */
[----:B------:R-:W-:Y:S02]  /*5ef0*/  FSEL R185, R181, -INF , !P4 ;  /* 0xff800000b5b97808 */ /* 0x000fe40006000000 */
[C---:B------:R-:W-:Y:S02]  /*5f00*/  ISETP.GE.AND P1, PT, R4.reuse, R11, PT ;  /* 0x0000000b0400720c */ /* 0x040fe40003f26270 */
[----:B------:R-:W-:Y:S02]  /*5f10*/  ISETP.GE.AND P4, PT, R4, R12, PT ;  /* 0x0000000c0400720c */ /* 0x000fe40003f86270 */
[----:B------:R-:W-:Y:S02]  /*5f20*/  FSEL R197, R176, -INF , !P1 ;  /* 0xff800000b0c57808 */ /* 0x000fe40004800000 */
[----:B------:R-:W-:-:S02]  /*5f30*/  FSEL R198, R178, -INF , !P4 ;  /* 0xff800000b2c67808 */ /* 0x000fc40006000000 */
[----:B------:R-:W-:Y:S02]  /*5f40*/  ISETP.GE.AND P6, PT, R4, R10, PT ;  /* 0x0000000a0400720c */ /* 0x000fe40003fc6270 */
[----:B------:R-:W-:Y:S02]  /*5f50*/  ISETP.GE.AND P1, PT, R0, R9, PT ;  /* 0x000000090000720c */ /* 0x000fe40003f26270 */
[----:B------:R-:W-:Y:S02]  /*5f60*/  ISETP.GE.AND P4, PT, R3, R11, PT ;  /* 0x0000000b0300720c */ /* 0x000fe40003f86270 */
[----:B------:R-:W-:Y:S02]  /*5f70*/  FSEL R196, R182, -INF , !P6 ;  /* 0xff800000b6c47808 */ /* 0x000fe40007000000 */
[----:B------:R-:W-:Y:S02]  /*5f80*/  FSEL R24, R184, -INF , !P1 ;  /* 0xff800000b8187808 */ /* 0x000fe40004800000 */
[----:B------:R-:W-:-:S02]  /*5f90*/  FSEL R192, R177, -INF , !P4 ;  /* 0xff800000b1c07808 */ /* 0x000fc40006000000 */
[C---:B------:R-:W-:Y:S02]  /*5fa0*/  ISETP.GE.AND P6, PT, R3.reuse, R10, PT ;  /* 0x0000000a0300720c */ /* 0x040fe40003fc6270 */
[----:B------:R-:W-:Y:S02]  /*5fb0*/  ISETP.GE.AND P1, PT, R3, R12, PT ;  /* 0x0000000c0300720c */ /* 0x000fe40003f26270 */
[C---:B------:R-:W-:Y:S02]  /*5fc0*/  ISETP.GE.AND P4, PT, R0.reuse, R11, PT ;  /* 0x0000000b0000720c */ /* 0x040fe40003f86270 */
[----:B------:R-:W-:Y:S02]  /*5fd0*/  IADD3 R3, R0, 0x18, RZ ;  /* 0x0000001800037810 */ /* 0x000fe40007ffe0ff */
[----:B------:R-:W-:Y:S02]  /*5fe0*/  FSEL R188, R183, -INF , !P6 ;  /* 0xff800000b7bc7808 */ /* 0x000fe40007000000 */
[----:B------:R-:W-:-:S02]  /*5ff0*/  FSEL R31, R31, -INF , !P0 ;  /* 0xff8000001f1f7808 */ /* 0x000fc40004000000 */
[----:B------:R-:W-:Y:S02]  /*6000*/  FSEL R28, R28, -INF , !P4 ;  /* 0xff8000001c1c7808 */ /* 0x000fe40006000000 */
[C---:B------:R-:W-:Y:S02]  /*6010*/  ISETP.GE.AND P6, PT, R0.reuse, R10, PT ;  /* 0x0000000a0000720c */ /* 0x040fe40003fc6270 */
[-C--:B------:R-:W-:Y:S02]  /*6020*/  ISETP.GE.AND P0, PT, R3, R12.reuse, PT ;  /* 0x0000000c0300720c */ /* 0x080fe40003f06270 */
[C---:B------:R-:W-:Y:S02]  /*6030*/  ISETP.GE.AND P4, PT, R0.reuse, R12, PT ;  /* 0x0000000c0000720c */ /* 0x040fe40003f86270 */
[----:B------:R-:W-:Y:S02]  /*6040*/  IADD3 R0, R0, 0x19, RZ ;  /* 0x0000001900007810 */ /* 0x000fe40007ffe0ff */
[----:B------:R-:W-:-:S02]  /*6050*/  FSEL R191, R18, -INF , !P0 ;  /* 0xff80000012bf7808 */ /* 0x000fc40004000000 */
[----:B------:R-:W-:Y:S02]  /*6060*/  ISETP.GE.AND P0, PT, R0, R11, PT ;  /* 0x0000000b0000720c */ /* 0x000fe40003f06270 */
[----:B------:R-:W-:Y:S02]  /*6070*/  FSEL R25, R186, -INF , !P6 ;  /* 0xff800000ba197808 */ /* 0x000fe40007000000 */
[----:B------:R-:W-:Y:S02]  /*6080*/  FSEL R186, R17, -INF , !P0 ;  /* 0xff80000011ba7808 */ /* 0x000fe40004000000 */
[----:B------:R-:W-:Y:S02]  /*6090*/  PLOP3.LUT P0, PT, PT, PT, UP0, 0x80, 0x0 ;  /* 0x000000000000781c */ /* 0x000fe40003f0f008 */
[----:B------:R-:W-:Y:S02]  /*60a0*/  FSEL R193, R179, -INF , !P1 ;  /* 0xff800000b3c17808 */ /* 0x000fe40004800000 */
[----:B------:R-:W-:-:S02]  /*60b0*/  ISETP.GE.AND P1, PT, R3, R9, PT ;  /* 0x000000090300720c */ /* 0x000fc40003f26270 */
[----:B------:R-:W-:Y:S02]  /*60c0*/  ISETP.GE.AND P6, PT, R3, R11, PT ;  /* 0x0000000b0300720c */ /* 0x000fe40003fc6270 */
[----:B------:R-:W-:Y:S02]  /*60d0*/  FSEL R29, R29, -INF , !P5 ;  /* 0xff8000001d1d7808 */ /* 0x000fe40006800000 */
[----:B------:R-:W-:Y:S02]  /*60e0*/  FSEL R30, R30, -INF , !P4 ;  /* 0xff8000001e1e7808 */ /* 0x000fe40006000000 */
[----:B------:R-:W-:Y:S02]  /*60f0*/  FSEL R190, R16, -INF , !P6 ;  /* 0xff80000010be7808 */ /* 0x000fe40007000000 */
[----:B------:R-:W-:Y:S02]  /*6100*/  FSEL R178, R20, -INF , !P1 ;  /* 0xff80000014b27808 */ /* 0x000fe40004800000 */
        /* <DEDUP_REMOVED lines=8> */
[----:B------:R-:W-:Y:S05]  /*6190*/  @!P0 BRA `(.L_x_801) ;  /* 0x000002e000008947 */ /* 0x000fea0003800000 */
[----:B--2---:R-:W-:Y:S01]  /*61a0*/  UIADD3 UR33, UR28, -0x3, URZ ;  /* 0xfffffffd1c217890 */ /* 0x004fe2000fffe03f */
[----:B------:R1:W-:Y:S01]  /*61b0*/  @P3 STS.128 [R219+0x8000], RZ ;  /* 0x008000ffdb003388 */ /* 0x0003e20000000c00 */
[----:B------:R-:W-:Y:S01]  /*61c0*/  ULDC.64 UR4, c[0x0][0x198] ;  /* 0x0000660000047ab9 */ /* 0x000fe20000000a00 */
[----:B------:R-:W-:Y:S01]  /*61d0*/  BSSY B0, `(.L_x_802) ;  /* 0x0000029000007945 */ /* 0x000fe20003800000 */
[----:B------:R-:W-:Y:S02]  /*61e0*/  USHF.R.S32.HI UR32, URZ, 0x1f, UR33 ;  /* 0x0000001f3f207899 */ /* 0x000fe40008011421 */
[----:B------:R-:W-:Y:S02]  /*61f0*/  UIMAD.WIDE.U32 UR34, UR33, UR4, URZ ;  /* 0x00000004212272a5 */ /* 0x000fe4000f8e003f */
[----:B------:R-:W-:-:S04]  /*6200*/  UIMAD UR32, UR32, UR4, URZ ;  /* 0x00000004202072a4 */ /* 0x000fc8000f8e023f */
[----:B------:R-:W-:Y:S01]  /*6210*/  UIMAD UR5, UR33, UR5, UR32 ;  /* 0x00000005210572a4 */ /* 0x000fe2000f8e0220 */
[----:B------:R-:W-:Y:S02]  /*6220*/  IMAD.U32 R0, RZ, RZ, UR34 ;  /* 0x00000022ff007e24 */ /* 0x000fe4000f8e00ff */
[----:B------:R-:W-:Y:S01]  /*6230*/  IMAD.U32 R5, RZ, RZ, UR34 ;  /* 0x00000022ff057e24 */ /* 0x000fe2000f8e00ff */
[----:B------:R-:W-:Y:S02]  /*6240*/  UIADD3 UR5, UR35, UR5, URZ ;  /* 0x0000000523057290 */ /* 0x000fe4000fffe03f */
[----:B------:R-:W-:-:S04]  /*6250*/  LEA R0, P1, R0, R246, 0x5 ;  /* 0x000000f600007211 */ /* 0x000fc800078228ff */
[----:B------:R-:W-:Y:S01]  /*6260*/  IMAD.U32 R4, RZ, RZ, UR5 ;  /* 0x00000005ff047e24 */ /* 0x000fe2000f8e00ff */
[C---:B------:R-:W-:Y:S02]  /*6270*/  IADD3 R3, P5, R0.reuse, UR22, RZ ;  /* 0x0000001600037c10 */ /* 0x040fe4000ffbe0ff */
[C---:B------:R-:W-:Y:S02]  /*6280*/  @!P3 LEA R16, P6, R0.reuse, c[0x0][0x168], 0x1 ;  /* 0x00005a000010ba11 */ /* 0x040fe400078c08ff */
[----:B------:R-:W-:Y:S02]  /*6290*/  LEA.HI.X R4, R5, R245, R4, 0x5, P1 ;  /* 0x000000f505047211 */ /* 0x000fe400008f2c04 */
[----:B------:R-:W-:Y:S02]  /*62a0*/  @!P2 LEA R6, P1, R0, c[0x0][0x168], 0x1 ;  /* 0x00005a000006aa11 */ /* 0x000fe400078208ff */
[----:B------:R-:W-:Y:S02]  /*62b0*/  @!P3 LEA R14, P4, R3, c[0x0][0x168], 0x1 ;  /* 0x00005a00030eba11 */ /* 0x000fe400078808ff */
[----:B------:R-:W-:-:S02]  /*62c0*/  IADD3.X R5, R4, UR21, RZ, P5, !PT ;  /* 0x0000001504057c10 */ /* 0x000fc4000affe4ff */
        /* <DEDUP_REMOVED lines=25> */
.L_x_803:
[----:B------:R-:W-:Y:S05]  /*6460*/  BSYNC B0 ;  /* 0x0000000000007941 */ /* 0x000fea0003800000 */
.L_x_802:
[----:B------:R-:W0:Y:S02]  /*6470*/  LDGDEPBAR ;  /* 0x00000000000079af */ /* 0x000e240000000000 */
.L_x_801:
[----:B--2---:R-:W-:Y:S01]  /*6480*/  FMNMX.FTZ R0, R136, R24, !PT ;  /* 0x0000001888007209 */ /* 0x004fe20007810000 */
[----:B-1----:R-:W-:Y:S01]  /*6490*/  IMAD.WIDE.U32 R6, R243, -0x2daee0ad, RZ ;  /* 0xd2511f53f3067825 */ /* 0x002fe200078e00ff */
[----:B------:R-:W-:Y:S02]  /*64a0*/  MOV R4, UR31 ;  /* 0x0000001f00047c02 */ /* 0x000fe40008000f00 */
[----:B------:R-:W-:Y:S01]  /*64b0*/  FMNMX.FTZ R0, R26, R0, !PT ;  /* 0x000000001a007209 */ /* 0x000fe20007810000 */
[----:B------:R-:W-:Y:S01]  /*64c0*/  IMAD.WIDE.U32 R18, R242, -0x326172a9, RZ ;  /* 0xcd9e8d57f2127825 */ /* 0x000fe200078e00ff */
[----:B------:R-:W-:Y:S02]  /*64d0*/  LOP3.LUT R4, R7, UR29, R4, 0x96, !PT ;  /* 0x0000001d07047c12 */ /* 0x000fe4000f8e9604 */
[----:B------:R-:W-:Y:S02]  /*64e0*/  FMNMX.FTZ R0, R132, R0, !PT ;  /* 0x0000000084007209 */ /* 0x000fe40007810000 */
[----:B------:R-:W-:Y:S01]  /*64f0*/  LOP3.LUT R14, R19, R240, RZ, 0x3c, !PT ;  /* 0x000000f0130e7212 */ /* 0x000fe200078e3cff */
[----:B------:R-:W-:Y:S01]  /*6500*/  IMAD.WIDE.U32 R4, R4, -0x326172a9, RZ ;  /* 0xcd9e8d5704047825 */ /* 0x000fe200078e00ff */
[----:B------:R-:W-:-:S02]  /*6510*/  FMNMX.FTZ R0, R133, R0, !PT ;  /* 0x0000000085007209 */ /* 0x000fc40007810000 */
[----:B------:R-:W-:Y:S01]  /*6520*/  FMNMX.FTZ R3, R135, R25, !PT ;  /* 0x0000001987037209 */ /* 0x000fe20007810000 */
[----:B------:R-:W-:Y:S01]  /*6530*/  IMAD.WIDE.U32 R14, R14, -0x2daee0ad, RZ ;  /* 0xd2511f530e0e7825 */ /* 0x000fe200078e00ff */
[----:B------:R-:W-:Y:S02]  /*6540*/  FMNMX.FTZ R0, R187, R0, !PT ;  /* 0x00000000bb007209 */ /* 0x000fe40007810000 */
[----:B------:R-:W-:Y:S02]  /*6550*/  LOP3.LUT R18, R5, UR15, R18, 0x96, !PT ;  /* 0x0000000f05127c12 */ /* 0x000fe4000f8e9612 */
[----:B------:R-:W-:Y:S02]  /*6560*/  FMNMX.FTZ R0, R185, R0, !PT ;  /* 0x00000000b9007209 */ /* 0x000fe40007810000 */
[----:B------:R-:W-:Y:S01]  /*6570*/  LOP3.LUT R16, R15, UR14, R6, 0x96, !PT ;  /* 0x0000000e0f107c12 */ /* 0x000fe2000f8e9606 */
[----:B------:R-:W-:Y:S01]  /*6580*/  IMAD.WIDE.U32 R18, R18, -0x2daee0ad, RZ ;  /* 0xd2511f5312127825 */ /* 0x000fe200078e00ff */
[----:B------:R-:W-:-:S02]  /*6590*/  FMNMX.FTZ R0, R178, R0, !PT ;  /* 0x00000000b2007209 */ /* 0x000fc40007810000 */
[----:B------:R-:W-:Y:S01]  /*65a0*/  LOP3.LUT R6, R5, UR15, R234, 0x96, !PT ;  /* 0x0000000f05067c12 */ /* 0x000fe2000f8e96ea */
[----:B------:R-:W-:Y:S01]  /*65b0*/  IMAD.WIDE.U32 R16, R16, -0x326172a9, RZ ;  /* 0xcd9e8d5710107825 */ /* 0x000fe200078e00ff */
[----:B------:R-:W-:Y:S02]  /*65c0*/  FMNMX.FTZ R0, R175, R0, !PT ;  /* 0x00000000af007209 */ /* 0x000fe40007810000 */
[----:B------:R-:W-:Y:S01]  /*65d0*/  LOP3.LUT R22, R237, UR13, R4, 0x96, !PT ;  /* 0x0000000ded167c12 */ /* 0x000fe2000f8e9604 */
[----:B------:R-:W-:Y:S01]  /*65e0*/  IMAD.WIDE.U32 R6, R6, -0x2daee0ad, RZ ;  /* 0xd2511f5306067825 */ /* 0x000fe200078e00ff */
[----:B------:R-:W-:Y:S01]  /*65f0*/  LOP3.LUT R14, R19, UR12, R14, 0x96, !PT ;  /* 0x0000000c130e7c12 */ /* 0x000fe2000f8e960e */
[----:B------:R-:W1:Y:S01]  /*6600*/  SHFL.BFLY PT, R8, R0, 0x2, 0x1f ;  /* 0x0c401f0000087f89 */ /* 0x000e6200000e0000 */
[----:B------:R-:W-:Y:S01]  /*6610*/  LOP3.LUT R15, R17, UR13, R4, 0x96, !PT ;  /* 0x0000000d110f7c12 */ /* 0x000fe2000f8e9604 */
[----:B------:R-:W-:Y:S01]  /*6620*/  IMAD.WIDE.U32 R22, R22, -0x2daee0ad, RZ ;  /* 0xd2511f5316167825 */ /* 0x000fe200078e00ff */
[----:B------:R-:W-:-:S02]  /*6630*/  LOP3.LUT R4, R7, UR12, R238, 0x96, !PT ;  /* 0x0000000c07047c12 */ /* 0x000fc4000f8e96ee */
[----:B------:R-:W-:Y:S02]  /*6640*/  FMNMX.FTZ R3, R27, R3, !PT ;  /* 0x000000031b037209 */ /* 0x000fe40007810000 */
[----:B------:R-:W-:Y:S01]  /*6650*/  LOP3.LUT R20, R23, UR10, R6, 0x96, !PT ;  /* 0x0000000a17147c12 */ /* 0x000fe2000f8e9606 */
[----:B------:R-:W-:Y:S01]  /*6660*/  IMAD.WIDE.U32 R6, R14, -0x326172a9, RZ ;  /* 0xcd9e8d570e067825 */ /* 0x000fe200078e00ff */
[----:B------:R-:W-:Y:S02]  /*6670*/  FMNMX.FTZ R3, R137, R3, !PT ;  /* 0x0000000389037209 */ /* 0x000fe40007810000 */
[----:B------:R-:W-:Y:S01]  /*6680*/  PRMT R240, R232, 0x7054, R232 ;  /* 0x00007054e8f07816 */ /* 0x000fe200000000e8 */
[----:B------:R-:W-:Y:S01]  /*6690*/  IMAD.WIDE.U32 R14, R15, -0x2daee0ad, RZ ;  /* 0xd2511f530f0e7825 */ /* 0x000fe200078e00ff */
[----:B------:R-:W-:-:S03]  /*66a0*/  LOP3.LUT R19, R7, UR11, R16, 0x96, !PT ;  /* 0x0000000b07137c12 */ /* 0x000fc6000f8e9610 */
[----:B------:R-:W-:Y:S01]  /*66b0*/  IMAD.WIDE.U32 R4, R4, -0x326172a9, RZ ;  /* 0xcd9e8d5704047825 */ /* 0x000fe200078e00ff */
[----:B------:R-:W-:-:S03]  /*66c0*/  LOP3.LUT R16, R15, UR10, R18, 0x96, !PT ;  /* 0x0000000a0f107c12 */ /* 0x000fc6000f8e9612 */
[----:B------:R-:W-:Y:S01]  /*66d0*/  IMAD.WIDE.U32 R20, R20, -0x326172a9, RZ ;  /* 0xcd9e8d5714147825 */ /* 0x000fe200078e00ff */
[----:B------:R-:W-:-:S03]  /*66e0*/  LOP3.LUT R5, R5, UR11, R236, 0x96, !PT ;  /* 0x0000000b05057c12 */ /* 0x000fc6000f8e96ec */
[----:B------:R-:W-:Y:S01]  /*66f0*/  IMAD.WIDE.U32 R16, R16, -0x326172a9, RZ ;  /* 0xcd9e8d5710107825 */ /* 0x000fe200078e00ff */
[----:B------:R-:W-:Y:S02]  /*6700*/  LOP3.LUT R7, R21, UR9, R4, 0x96, !PT ;  /* 0x0000000915077c12 */ /* 0x000fe4000f8e9604 */
[----:B-1----:R-:W-:Y:S01]  /*6710*/  FMNMX.FTZ R8, R0, R8, !PT ;  /* 0x0000000800087209 */ /* 0x002fe20007810000 */
[----:B------:R-:W-:Y:S01]  /*6720*/  IMAD.WIDE.U32 R4, R5, -0x2daee0ad, RZ ;  /* 0xd2511f5305047825 */ /* 0x000fe200078e00ff */
[----:B------:R-:W-:-:S03]  /*6730*/  FMNMX.FTZ R0, R32, R3, !PT ;  /* 0x0000000320007209 */ /* 0x000fc60007810000 */
[----:B------:R-:W-:Y:S01]  /*6740*/  IMAD.WIDE.U32 R176, R7, -0x2daee0ad, RZ ;  /* 0xd2511f5307b07825 */ /* 0x000fe200078e00ff */
[----:B------:R-:W-:Y:S02]  /*6750*/  LOP3.LUT R7, R17, UR9, R6, 0x96, !PT ;  /* 0x0000000911077c12 */ /* 0x000fe4000f8e9606 */
[----:B------:R-:W-:Y:S01]  /*6760*/  FMNMX.FTZ R0, R196, R0, !PT ;  /* 0x00000000c4007209 */ /* 0x000fe20007810000 */
[----:B------:R-:W-:Y:S01]  /*6770*/  IMAD.WIDE.U32 R18, R19, -0x2daee0ad, RZ ;  /* 0xd2511f5313127825 */ /* 0x000fe200078e00ff */
[----:B------:R-:W-:Y:S02]  /*6780*/  LOP3.LUT R5, R5, UR8, R22, 0x96, !PT ;  /* 0x0000000805057c12 */ /* 0x000fe4000f8e9616 */
[----:B------:R-:W-:Y:S01]  /*6790*/  LOP3.LUT R6, R177, UR6, R4, 0x96, !PT ;  /* 0x00000006b1067c12 */ /* 0x000fe2000f8e9604 */
[----:B------:R-:W-:Y:S01]  /*67a0*/  IMAD.WIDE.U32 R172, R7, -0x2daee0ad, RZ ;  /* 0xd2511f5307ac7825 */ /* 0x000fe200078e00ff */
[----:B------:R-:W-:Y:S02]  /*67b0*/  LOP3.LUT R14, R19, UR8, R14, 0x96, !PT ;  /* 0x00000008130e7c12 */ /* 0x000fe4000f8e960e */
[----:B------:R-:W-:Y:S01]  /*67c0*/  FMNMX.FTZ R0, R188, R0, !PT ;  /* 0x00000000bc007209 */ /* 0x000fe20007810000 */
[----:B------:R-:W-:Y:S01]  /*67d0*/  IMAD.WIDE.U32 R4, R5, -0x326172a9, RZ ;  /* 0xcd9e8d5705047825 */ /* 0x000fe200078e00ff */
[----:B------:R-:W-:-:S02]  /*67e0*/  LOP3.LUT R18, R173, UR6, R18, 0x96, !PT ;  /* 0x00000006ad127c12 */ /* 0x000fc4000f8e9612 */
[----:B------:R-:W-:Y:S01]  /*67f0*/  FMNMX.FTZ R3, R184, R0, !PT ;  /* 0x00000000b8037209 */ /* 0x000fe20007810000 */
[----:B------:R-:W-:Y:S01]  /*6800*/  IMAD.WIDE.U32 R6, R6, -0x326172a9, RZ ;  /* 0xcd9e8d5706067825 */ /* 0x000fe200078e00ff */
[----:B------:R-:W-:Y:S02]  /*6810*/  LOP3.LUT R177, R5, UR7, R20, 0x96, !PT ;  /* 0x0000000705b17c12 */ /* 0x000fe4000f8e9614 */
[----:B------:R-:W-:Y:S01]  /*6820*/  FMNMX.FTZ R3, R179, R3, !PT ;  /* 0x00000003b3037209 */ /* 0x000fe20007810000 */
[----:B------:R-:W-:Y:S01]  /*6830*/  IMAD.WIDE.U32 R14, R14, -0x326172a9, RZ ;  /* 0xcd9e8d570e0e7825 */ /* 0x000fe200078e00ff */
[----:B------:R-:W-:Y:S02]  /*6840*/  LOP3.LUT R0, R7, UR16, R4, 0x96, !PT ;  /* 0x0000001007007c12 */ /* 0x000fe4000f8e9604 */
[----:B------:R-:W-:Y:S01]  /*6850*/  LOP3.LUT R13, R6, 0xffff, RZ, 0xc0, !PT ;  /* 0x0000ffff060d7812 */ /* 0x000fe200078ec0ff */
[----:B------:R-:W-:Y:S01]  /*6860*/  IMAD.WIDE.U32 R4, R18, -0x326172a9, RZ ;  /* 0xcd9e8d5712047825 */ /* 0x000fe200078e00ff */
[----:B------:R-:W-:-:S02]  /*6870*/  LOP3.LUT R173, R15, UR7, R16, 0x96, !PT ;  /* 0x000000070fad7c12 */ /* 0x000fc4000f8e9610 */
[----:B------:R-:W-:Y:S02]  /*6880*/  LOP3.LUT R15, R6, 0xff, RZ, 0xc0, !PT ;  /* 0x000000ff060f7812 */ /* 0x000fe400078ec0ff */
[--C-:B------:R-:W-:Y:S02]  /*6890*/  SHF.R.U32.HI R16, RZ, 0x10, R6.reuse ;  /* 0x00000010ff107819 */ /* 0x100fe40000011606 */
[----:B------:R-:W-:Y:S02]  /*68a0*/  SHF.R.U32.HI R17, RZ, 0x18, R6 ;  /* 0x00000018ff117819 */ /* 0x000fe40000011606 */
[----:B------:R-:W-:Y:S02]  /*68b0*/  LOP3.LUT R6, R5, UR16, R14, 0x96, !PT ;  /* 0x0000001005067c12 */ /* 0x000fe4000f8e960e */
[----:B------:R-:W1:Y:S01]  /*68c0*/  SHFL.BFLY PT, R14, R3, 0x2, 0x1f ;  /* 0x0c401f00030e7f89 */ /* 0x000e6200000e0000 */
[----:B------:R-:W-:Y:S02]  /*68d0*/  FMNMX.FTZ R7, R134, R28, !PT ;  /* 0x0000001c86077209 */ /* 0x000fe40007810000 */
[----:B------:R-:W-:-:S02]  /*68e0*/  LOP3.LUT R18, R4, 0xffff, RZ, 0xc0, !PT ;  /* 0x0000ffff04127812 */ /* 0x000fc400078ec0ff */
[----:B------:R-:W-:Y:S02]  /*68f0*/  LOP3.LUT R19, R4, 0xff, RZ, 0xc0, !PT ;  /* 0x000000ff04137812 */ /* 0x000fe400078ec0ff */
[--C-:B------:R-:W-:Y:S02]  /*6900*/  SHF.R.U32.HI R21, RZ, 0x10, R4.reuse ;  /* 0x00000010ff157819 */ /* 0x100fe40000011604 */
[----:B------:R-:W-:Y:S02]  /*6910*/  SHF.R.U32.HI R20, RZ, 0x18, R4 ;  /* 0x00000018ff147819 */ /* 0x000fe40000011604 */
[----:B------:R-:W-:Y:S02]  /*6920*/  FMNMX.FTZ R4, R29, R7, !PT ;  /* 0x000000071d047209 */ /* 0x000fe40007810000 */
[----:B------:R-:W-:Y:S02]  /*6930*/  SHF.R.U32.HI R13, RZ, 0x8, R13 ;  /* 0x00000008ff0d7819 */ /* 0x000fe4000001160d */
[----:B------:R-:W-:-:S02]  /*6940*/  FMNMX.FTZ R4, R138, R4, !PT ;  /* 0x000000048a047209 */ /* 0x000fc40007810000 */
[----:B------:R-:W-:Y:S02]  /*6950*/  PRMT R34, R15, 0x5410, R13 ;  /* 0x000054100f227816 */ /* 0x000fe4000000000d */
[----:B------:R-:W-:Y:S01]  /*6960*/  FMNMX.FTZ R5, R33, R4, !PT ;  /* 0x0000000421057209 */ /* 0x000fe20007810000 */
[----:B------:R-:W2:Y:S01]  /*6970*/  SHFL.BFLY PT, R15, R8, 0x1, 0x1f ;  /* 0x0c201f00080f7f89 */ /* 0x000ea200000e0000 */
[----:B------:R-:W-:Y:S02]  /*6980*/  LOP3.LUT R7, R16, 0xff, RZ, 0xc0, !PT ;  /* 0x000000ff10077812 */ /* 0x000fe400078ec0ff */
[----:B------:R-:W-:Y:S02]  /*6990*/  LOP3.LUT R4, R0, 0xffff, RZ, 0xc0, !PT ;  /* 0x0000ffff00047812 */ /* 0x000fe400078ec0ff */
[----:B------:R-:W-:Y:S02]  /*69a0*/  FMNMX.FTZ R13, R197, R5, !PT ;  /* 0x00000005c50d7209 */ /* 0x000fe40007810000 */
[----:B------:R-:W-:-:S02]  /*69b0*/  PRMT R35, R7, 0x5410, R17 ;  /* 0x0000541007237816 */ /* 0x000fc40000000011 */
[----:B------:R-:W-:Y:S02]  /*69c0*/  SHF.R.U32.HI R7, RZ, 0x8, R4 ;  /* 0x00000008ff077819 */ /* 0x000fe40000011604 */
[----:B------:R-:W-:Y:S02]  /*69d0*/  LOP3.LUT R4, R0, 0xff, RZ, 0xc0, !PT ;  /* 0x000000ff00047812 */ /* 0x000fe400078ec0ff */
[----:B------:R-:W-:Y:S02]  /*69e0*/  FMNMX.FTZ R13, R192, R13, !PT ;  /* 0x0000000dc00d7209 */ /* 0x000fe40007810000 */
[----:B-1----:R-:W-:Y:S02]  /*69f0*/  FMNMX.FTZ R5, R3, R14, !PT ;  /* 0x0000000e03057209 */ /* 0x002fe40007810000 */
[----:B------:R-:W-:Y:S02]  /*6a00*/  SHF.R.U32.HI R3, RZ, 0x10, R0 ;  /* 0x00000010ff037819 */ /* 0x000fe40000011600 */
[----:B------:R-:W-:-:S02]  /*6a10*/  PRMT R23, R4, 0x5410, R7 ;  /* 0x0000541004177816 */ /* 0x000fc40000000007 */
[----:B------:R-:W-:Y:S02]  /*6a20*/  FMNMX.FTZ R13, R190, R13, !PT ;  /* 0x0000000dbe0d7209 */ /* 0x000fe40007810000 */
[----:B------:R-:W-:Y:S02]  /*6a30*/  FMNMX.FTZ R4, R2, R30, !PT ;  /* 0x0000001e02047209 */ /* 0x000fe40007810000 */
[----:B------:R-:W-:Y:S02]  /*6a40*/  LOP3.LUT R7, R3, 0xff, RZ, 0xc0, !PT ;  /* 0x000000ff03077812 */ /* 0x000fe400078ec0ff */
[----:B------:R-:W-:Y:S02]  /*6a50*/  FMNMX.FTZ R3, R186, R13, !PT ;  /* 0x0000000dba037209 */ /* 0x000fe40007810000 */
[----:B------:R-:W-:Y:S02]  /*6a60*/  FMNMX.FTZ R4, R31, R4, !PT ;  /* 0x000000041f047209 */ /* 0x000fe40007810000 */
[----:B------:R-:W-:Y:S01]  /*6a70*/  SHF.R.U32.HI R14, RZ, 0x18, R0 ;  /* 0x00000018ff0e7819 */ /* 0x000fe20000011600 */
[----:B------:R-:W-:Y:S01]  /*6a80*/  SHFL.BFLY PT, R13, R3, 0x2, 0x1f ;  /* 0x0c401f00030d7f89 */ /* 0x000fe200000e0000 */
[----:B------:R-:W-:-:S02]  /*6a90*/  FMNMX.FTZ R4, R174, R4, !PT ;  /* 0x00000004ae047209 */ /* 0x000fc40007810000 */
[----:B------:R-:W-:Y:S02]  /*6aa0*/  PRMT R22, R7, 0x5410, R14 ;  /* 0x0000541007167816 */ /* 0x000fe4000000000e */
[----:B--2---:R-:W-:Y:S01]  /*6ab0*/  FMNMX.FTZ R231, R8, R15, !PT ;  /* 0x0000000f08e77209 */ /* 0x004fe20007810000 */
[----:B------:R-:W1:Y:S01]  /*6ac0*/  SHFL.BFLY PT, R14, R5, 0x1, 0x1f ;  /* 0x0c201f00050e7f89 */ /* 0x000e6200000e0000 */
[----:B------:R-:W-:Y:S02]  /*6ad0*/  SHF.R.U32.HI R0, RZ, 0x8, R18 ;  /* 0x00000008ff007819 */ /* 0x000fe40000011612 */
[----:B------:R-:W-:Y:S02]  /*6ae0*/  FMNMX.FTZ R4, R139, R4, !PT ;  /* 0x000000048b047209 */ /* 0x000fe40007810000 */
[----:B------:R-:W-:Y:S01]  /*6af0*/  PRMT R18, R19, 0x5410, R0 ;  /* 0x0000541013127816 */ /* 0x000fe20000000000 */
[----:B------:R-:W-:Y:S01]  /*6b00*/  FMUL.FTZ R0, R231, c[0x0][0x23c] ;  /* 0x00008f00e7007a20 */ /* 0x000fe20000410000 */
[----:B------:R-:W-:-:S02]  /*6b10*/  FMNMX.FTZ R4, R198, R4, !PT ;  /* 0x00000004c6047209 */ /* 0x000fc40007810000 */
[----:B------:R-:W-:Y:S01]  /*6b20*/  FSETP.NEU.FTZ.AND P6, PT, R231, -INF , PT ;  /* 0xff800000e700780b */ /* 0x000fe20003fdd000 */
[----:B------:R-:W-:Y:S01]  /*6b30*/  HSET2.LE.AND R18, R18, R240, PT ;  /* 0x000000f012127233 */ /* 0x000fe20003803000 */
[----:B------:R-:W-:Y:S02]  /*6b40*/  FMNMX.FTZ R7, R193, R4, !PT ;  /* 0x00000004c1077209 */ /* 0x000fe40007810000 */
[----:B------:R-:W-:Y:S02]  /*6b50*/  FSEL R0, R0, RZ, P6 ;  /* 0x000000ff00007208 */ /* 0x000fe40003000000 */
[----:B------:R-:W-:-:S03]  /*6b60*/  FMNMX.FTZ R7, R191, R7, !PT ;  /* 0x00000007bf077209 */ /* 0x000fc60007810000 */
[--C-:B------:R-:W-:Y:S01]  /*6b70*/  FFMA.FTZ R4, R24, c[0x0][0x23c], -R0.reuse ;  /* 0x00008f0018047a23 */ /* 0x100fe20000010800 */
[----:B------:R-:W-:Y:S01]  /*6b80*/  FMNMX.FTZ R7, R189, R7, !PT ;  /* 0x00000007bd077209 */ /* 0x000fe20007810000 */
[--C-:B------:R-:W-:Y:S02]  /*6b90*/  FFMA.FTZ R8, R26, c[0x0][0x23c], -R0.reuse ;  /* 0x00008f001a087a23 */ /* 0x100fe40000010800 */
[----:B------:R2:W-:Y:S01]  /*6ba0*/  MUFU.EX2 R194, R4 ;  /* 0x0000000400c27308 */ /* 0x0005e20000000800 */
[----:B-1----:R-:W-:Y:S01]  /*6bb0*/  FMNMX.FTZ R230, R5, R14, !PT ;  /* 0x0000000e05e67209 */ /* 0x002fe20007810000 */
[----:B------:R-:W-:-:S03]  /*6bc0*/  FFMA.FTZ R5, R133, c[0x0][0x23c], -R0 ;  /* 0x00008f0085057a23 */ /* 0x000fc60000010800 */
[----:B------:R-:W-:-:S03]  /*6bd0*/  FSETP.NEU.FTZ.AND P5, PT, R230, -INF , PT ;  /* 0xff800000e600780b */ /* 0x000fc60003fbd000 */
[----:B------:R1:W-:Y:S01]  /*6be0*/  MUFU.EX2 R183, R5 ;  /* 0x0000000500b77308 */ /* 0x0003e20000000800 */
[----:B--2---:R-:W-:Y:S01]  /*6bf0*/  FMNMX.FTZ R4, R3, R13, !PT ;  /* 0x0000000d03047209 */ /* 0x004fe20007810000 */
[----:B------:R-:W-:Y:S01]  /*6c00*/  FFMA.FTZ R3, R132, c[0x0][0x23c], -R0 ;  /* 0x00008f0084037a23 */ /* 0x000fe20000010800 */
[----:B------:R-:W2:Y:S05]  /*6c10*/  SHFL.BFLY PT, R13, R7, 0x2, 0x1f ;  /* 0x0c401f00070d7f89 */ /* 0x000eaa00000e0000 */
[----:B------:R-:W3:Y:S01]  /*6c20*/  MUFU.EX2 R180, R8 ;  /* 0x0000000800b47308 */ /* 0x000ee20000000800 */
[----:B------:R-:W4:Y:S01]  /*6c30*/  SHFL.BFLY PT, R14, R4, 0x1, 0x1f ;  /* 0x0c201f00040e7f89 */ /* 0x000f2200000e0000 */
[----:B-1----:R-:W-:-:S06]  /*6c40*/  LOP3.LUT R5, R21, 0xff, RZ, 0xc0, !PT ;  /* 0x000000ff15057812 */ /* 0x002fcc00078ec0ff */
[----:B------:R1:W-:Y:S01]  /*6c50*/  MUFU.EX2 R195, R3 ;  /* 0x0000000300c37308 */ /* 0x0003e20000000800 */
[----:B------:R-:W-:-:S05]  /*6c60*/  PRMT R19, R5, 0x5410, R20 ;  /* 0x0000541005137816 */ /* 0x000fca0000000014 */
[----:B------:R-:W-:Y:S01]  /*6c70*/  HSET2.LE.AND R19, R19, R240, PT ;  /* 0x000000f013137233 */ /* 0x000fe20003803000 */
[----:B--2---:R-:W-:Y:S01]  /*6c80*/  FMNMX.FTZ R5, R7, R13, !PT ;  /* 0x0000000d07057209 */ /* 0x004fe20007810000 */
[----:B-1----:R-:W-:Y:S01]  /*6c90*/  FMUL.FTZ R3, R230, c[0x0][0x23c] ;  /* 0x00008f00e6037a20 */ /* 0x002fe20000410000 */
[----:B------:R-:W-:Y:S02]  /*6ca0*/  LOP3.LUT R7, R6, 0xffff, RZ, 0xc0, !PT ;  /* 0x0000ffff06077812 */ /* 0x000fe400078ec0ff */
[----:B----4-:R-:W-:Y:S02]  /*6cb0*/  FMNMX.FTZ R229, R4, R14, !PT ;  /* 0x0000000e04e57209 */ /* 0x010fe40007810000 */
[----:B------:R-:W1:Y:S01]  /*6cc0*/  SHFL.BFLY PT, R14, R5, 0x1, 0x1f ;  /* 0x0c201f00050e7f89 */ /* 0x000e6200000e0000 */
[----:B------:R-:W-:Y:S02]  /*6cd0*/  FSEL R3, R3, RZ, P5 ;  /* 0x000000ff03037208 */ /* 0x000fe40002800000 */
[----:B------:R-:W-:Y:S01]  /*6ce0*/  SHF.R.U32.HI R7, RZ, 0x8, R7 ;  /* 0x00000008ff077819 */ /* 0x000fe20000011607 */
[----:B------:R-:W-:Y:S01]  /*6cf0*/  FMUL.FTZ R13, R229, c[0x0][0x23c] ;  /* 0x00008f00e50d7a20 */ /* 0x000fe20000410000 */
[----:B------:R-:W-:Y:S01]  /*6d00*/  LOP3.LUT R4, R6, 0xff, RZ, 0xc0, !PT ;  /* 0x000000ff06047812 */ /* 0x000fe200078ec0ff */
[----:B------:R-:W-:Y:S01]  /*6d10*/  FFMA.FTZ R8, R25, c[0x0][0x23c], -R3 ;  /* 0x00008f0019087a23 */ /* 0x000fe20000010803 */
[----:B---3--:R-:W-:-:S02]  /*6d20*/  MOV R25, R180 ;  /* 0x000000b400197202 */ /* 0x008fc40000000f00 */
[----:B------:R-:W-:Y:S01]  /*6d30*/  PRMT R16, R4, 0x5410, R7 ;  /* 0x0000541004107816 */ /* 0x000fe20000000007 */
[----:B------:R2:W-:Y:S01]  /*6d40*/  MUFU.EX2 R180, R8 ;  /* 0x0000000800b47308 */ /* 0x0005e20000000800 */
[----:B------:R-:W-:Y:S01]  /*6d50*/  FFMA.FTZ R7, R32, c[0x0][0x23c], -R3 ;  /* 0x00008f0020077a23 */ /* 0x000fe20000010803 */
[----:B------:R-:W-:Y:S02]  /*6d60*/  FSETP.NEU.FTZ.AND P4, PT, R229, -INF , PT ;  /* 0xff800000e500780b */ /* 0x000fe40003f9d000 */
[----:B------:R-:W-:Y:S02]  /*6d70*/  SHF.R.U32.HI R4, RZ, 0x10, R6 ;  /* 0x00000010ff047819 */ /* 0x000fe40000011606 */
[----:B------:R-:W-:Y:S02]  /*6d80*/  FSEL R13, R13, RZ, P4 ;  /* 0x000000ff0d0d7208 */ /* 0x000fe40002000000 */
[----:B------:R3:W-:Y:S01]  /*6d90*/  MUFU.EX2 R182, R7 ;  /* 0x0000000700b67308 */ /* 0x0007e20000000800 */
[----:B------:R-:W-:-:S02]  /*6da0*/  LOP3.LUT R4, R4, 0xff, RZ, 0xc0, !PT ;  /* 0x000000ff04047812 */ /* 0x000fc400078ec0ff */
[----:B-1----:R-:W-:Y:S01]  /*6db0*/  FMNMX.FTZ R228, R5, R14, !PT ;  /* 0x0000000e05e47209 */ /* 0x002fe20007810000 */
[----:B--2---:R-:W-:Y:S01]  /*6dc0*/  FFMA.FTZ R8, R27, c[0x0][0x23c], -R3 ;  /* 0x00008f001b087a23 */ /* 0x004fe20000010803 */
[----:B------:R-:W-:Y:S02]  /*6dd0*/  FSEL R5, R231, RZ, P6 ;  /* 0x000000ffe7057208 */ /* 0x000fe40003000000 */
[----:B------:R-:W-:Y:S01]  /*6de0*/  FSETP.NEU.FTZ.AND P1, PT, R228, -INF , PT ;  /* 0xff800000e400780b */ /* 0x000fe20003f3d000 */
[----:B------:R1:W-:Y:S01]  /*6df0*/  MUFU.EX2 R21, R8 ;  /* 0x0000000800157308 */ /* 0x0003e20000000800 */
[----:B---3--:R-:W-:Y:S01]  /*6e00*/  SHF.R.U32.HI R7, RZ, 0x18, R6 ;  /* 0x00000018ff077819 */ /* 0x008fe20000011606 */
[----:B------:R-:W-:-:S03]  /*6e10*/  FFMA.FTZ R6, R28, c[0x0][0x23c], -R13 ;  /* 0x00008f001c067a23 */ /* 0x000fc6000001080d */
[----:B------:R-:W-:Y:S01]  /*6e20*/  PRMT R17, R4, 0x5410, R7 ;  /* 0x0000541004117816 */ /* 0x000fe20000000007 */
[----:B------:R-:W-:Y:S02]  /*6e30*/  FFMA.FTZ R4, R138, c[0x0][0x23c], -R13 ;  /* 0x00008f008a047a23 */ /* 0x000fe4000001080d */
[----:B------:R2:W-:Y:S01]  /*6e40*/  MUFU.EX2 R26, R6 ;  /* 0x00000006001a7308 */ /* 0x0005e20000000800 */
[----:B------:R-:W-:Y:S01]  /*6e50*/  FADD.FTZ R7, R136, -R5 ;  /* 0x8000000588077221 */ /* 0x000fe20000010000 */
[----:B------:R-:W-:-:S03]  /*6e60*/  FSEL R5, R229, RZ, P4 ;  /* 0x000000ffe5057208 */ /* 0x000fc60002000000 */
[----:B------:R-:W-:Y:S02]  /*6e70*/  FMUL.FTZ R7, R7, c[0x0][0x23c] ;  /* 0x00008f0007077a20 */ /* 0x000fe40000410000 */
[----:B-1----:R-:W-:Y:S01]  /*6e80*/  FFMA.FTZ R8, R137, c[0x0][0x23c], -R3 ;  /* 0x00008f0089087a23 */ /* 0x002fe20000010803 */
[----:B------:R1:W-:Y:S08]  /*6e90*/  MUFU.EX2 R181, R4 ;  /* 0x0000000400b57308 */ /* 0x0003f00000000800 */
[----:B------:R3:W-:Y:S01]  /*6ea0*/  MUFU.EX2 R24, R8 ;  /* 0x0000000800187308 */ /* 0x0007e20000000800 */
[----:B--2---:R-:W-:-:S05]  /*6eb0*/  FSEL R6, R230, RZ, P5 ;  /* 0x000000ffe6067208 */ /* 0x004fca0002800000 */
[----:B------:R-:W-:Y:S02]  /*6ec0*/  FADD.FTZ R14, R135, -R6 ;  /* 0x80000006870e7221 */ /* 0x000fe40000010000 */
[----:B-1----:R-:W-:Y:S02]  /*6ed0*/  FFMA.FTZ R4, R33, c[0x0][0x23c], -R13 ;  /* 0x00008f0021047a23 */ /* 0x002fe4000001080d */
[----:B------:R-:W-:Y:S01]  /*6ee0*/  FADD.FTZ R6, R134, -R5 ;  /* 0x8000000586067221 */ /* 0x000fe20000010000 */
[----:B------:R-:W-:Y:S01]  /*6ef0*/  FSEL R5, R228, RZ, P1 ;  /* 0x000000ffe4057208 */ /* 0x000fe20000800000 */
[----:B------:R1:W2:Y:S01]  /*6f00*/  MUFU.EX2 R133, R4 ;  /* 0x0000000400857308 */ /* 0x0002a20000000800 */
[----:B------:R-:W-:Y:S02]  /*6f10*/  FMUL.FTZ R14, R14, c[0x0][0x23c] ;  /* 0x00008f000e0e7a20 */ /* 0x000fe40000410000 */
[----:B------:R-:W-:Y:S02]  /*6f20*/  FMUL.FTZ R27, R6, c[0x0][0x23c] ;  /* 0x00008f00061b7a20 */ /* 0x000fe40000410000 */
[----:B---3--:R-:W-:-:S02]  /*6f30*/  FMUL.FTZ R8, R228, c[0x0][0x23c] ;  /* 0x00008f00e4087a20 */ /* 0x008fc40000410000 */
[----:B------:R-:W-:Y:S01]  /*6f40*/  FADD.FTZ R15, R2, -R5 ;  /* 0x80000005020f7221 */ /* 0x000fe20000010000 */
[----:B------:R-:W-:Y:S01]  /*6f50*/  HSET2.LE.AND R5, R22, R240, PT ;  /* 0x000000f016057233 */ /* 0x000fe20003803000 */
[----:B------:R-:W3:Y:S01]  /*6f60*/  MUFU.EX2 R28, R14 ;  /* 0x0000000e001c7308 */ /* 0x000ee20000000800 */
[----:B------:R-:W-:Y:S01]  /*6f70*/  FSEL R8, R8, RZ, P1 ;  /* 0x000000ff08087208 */ /* 0x000fe20000800000 */
[----:B------:R-:W-:-:S04]  /*6f80*/  FMUL.FTZ R15, R15, c[0x0][0x23c] ;  /* 0x00008f000f0f7a20 */ /* 0x000fc80000410000 */
[----:B-1----:R-:W-:Y:S01]  /*6f90*/  FFMA.FTZ R4, R174, c[0x0][0x23c], -R8 ;  /* 0x00008f00ae047a23 */ /* 0x002fe20000010808 */
[----:B--2---:R-:W-:Y:S01]  /*6fa0*/  F2FP.PACK_AB R2, R133, R181 ;  /* 0x000000b58502723e */ /* 0x004fe200000000ff */
[----:B------:R-:W1:Y:S01]  /*6fb0*/  MUFU.EX2 R27, R27 ;  /* 0x0000001b001b7308 */ /* 0x000e620000000800 */
[----:B------:R-:W-:Y:S02]  /*6fc0*/  MOV R174, R195 ;  /* 0x000000c300ae7202 */ /* 0x000fe40000000f00 */
[----:B------:R-:W-:Y:S02]  /*6fd0*/  LOP3.LUT R18, R18, R2, RZ, 0xc0, !PT ;  /* 0x0000000212127212 */ /* 0x000fe400078ec0ff */
[----:B------:R-:W-:Y:S01]  /*6fe0*/  F2FP.PACK_AB R6, R183, R174 ;  /* 0x000000aeb706723e */ /* 0x000fe200000000ff */
[-C--:B---3--:R-:W-:Y:S02]  /*6ff0*/  FMUL.FTZ R142, R142, R28.reuse ;  /* 0x0000001c8e8e7220 */ /* 0x088fe40000410000 */
[----:B------:R2:W-:Y:S01]  /*7000*/  MUFU.EX2 R137, R4 ;  /* 0x0000000400897308 */ /* 0x0005e20000000800 */
[----:B------:R-:W-:-:S02]  /*7010*/  FMUL.FTZ R143, R143, R28 ;  /* 0x0000001c8f8f7220 */ /* 0x000fc40000410000 */
[-C--:B------:R-:W-:Y:S02]  /*7020*/  FMUL.FTZ R154, R154, R28.reuse ;  /* 0x0000001c9a9a7220 */ /* 0x080fe40000410000 */
[-C--:B------:R-:W-:Y:S02]  /*7030*/  FMUL.FTZ R155, R155, R28.reuse ;  /* 0x0000001c9b9b7220 */ /* 0x080fe40000410000 */
[----:B------:R-:W-:Y:S02]  /*7040*/  FMUL.FTZ R38, R38, R28 ;  /* 0x0000001c26267220 */ /* 0x000fe40000410000 */
[-C--:B-1----:R-:W-:Y:S02]  /*7050*/  FMUL.FTZ R144, R144, R27.reuse ;  /* 0x0000001b90907220 */ /* 0x082fe40000410000 */
[-C--:B------:R-:W-:Y:S02]  /*7060*/  FMUL.FTZ R145, R145, R27.reuse ;  /* 0x0000001b91917220 */ /* 0x080fe40000410000 */
[----:B------:R-:W-:-:S02]  /*7070*/  FMUL.FTZ R148, R148, R27 ;  /* 0x0000001b94947220 */ /* 0x000fc40000410000 */
[-C--:B------:R-:W-:Y:S02]  /*7080*/  FMUL.FTZ R149, R149, R27.reuse ;  /* 0x0000001b95957220 */ /* 0x080fe40000410000 */
[----:B--2---:R-:W-:Y:S02]  /*7090*/  FFMA.FTZ R4, R139, c[0x0][0x23c], -R8 ;  /* 0x00008f008b047a23 */ /* 0x004fe40000010808 */
[-C--:B------:R-:W-:Y:S02]  /*70a0*/  FMUL.FTZ R39, R39, R28.reuse ;  /* 0x0000001c27277220 */ /* 0x080fe40000410000 */
[----:B------:R-:W1:Y:S01]  /*70b0*/  MUFU.EX2 R132, R4 ;  /* 0x0000000400847308 */ /* 0x000e620000000800 */
        /* <DEDUP_REMOVED lines=8> */
[----:B-1----:R-:W-:Y:S01]  /*7140*/  F2FP.PACK_AB R2, R132, R137 ;  /* 0x000000898402723e */ /* 0x002fe200000000ff */
[----:B------:R-:W-:-:S02]  /*7150*/  FFMA.FTZ R4, R29, c[0x0][0x23c], -R13 ;  /* 0x00008f001d047a23 */ /* 0x000fc4000001080d */
[----:B------:R1:W2:Y:S01]  /*7160*/  MUFU.EX2 R29, R7 ;  /* 0x00000007001d7308 */ /* 0x0002a20000000800 */
[----:B------:R-:W-:Y:S01]  /*7170*/  LOP3.LUT R19, R19, R2, RZ, 0xc0, !PT ;  /* 0x0000000213137212 */ /* 0x000fe200078ec0ff */
[-C--:B------:R-:W-:Y:S01]  /*7180*/  FMUL.FTZ R56, R56, R27.reuse ;  /* 0x0000001b38387220 */ /* 0x080fe20000410000 */
[----:B------:R-:W-:Y:S01]  /*7190*/  F2FP.PACK_AB R2, R25, R194 ;  /* 0x000000c21902723e */ /* 0x000fe200000000ff */
[-C--:B------:R-:W-:Y:S02]  /*71a0*/  FMUL.FTZ R57, R57, R27.reuse ;  /* 0x0000001b39397220 */ /* 0x080fe40000410000 */
[-C--:B------:R-:W-:Y:S02]  /*71b0*/  FMUL.FTZ R66, R66, R28.reuse ;  /* 0x0000001c42427220 */ /* 0x080fe40000410000 */
[----:B------:R3:W4:Y:S01]  /*71c0*/  MUFU.EX2 R252, R4 ;  /* 0x0000000400fc7308 */ /* 0x0007220000000800 */
[----:B------:R-:W-:Y:S02]  /*71d0*/  FMUL.FTZ R67, R67, R28 ;  /* 0x0000001c43437220 */ /* 0x000fe40000410000 */
[----:B------:R-:W-:-:S02]  /*71e0*/  FMUL.FTZ R60, R60, R27 ;  /* 0x0000001b3c3c7220 */ /* 0x000fc40000410000 */
[----:B------:R-:W-:Y:S02]  /*71f0*/  FMUL.FTZ R61, R61, R27 ;  /* 0x0000001b3d3d7220 */ /* 0x000fe40000410000 */
[----:B------:R-:W-:Y:S01]  /*7200*/  FMUL.FTZ R70, R70, R28 ;  /* 0x0000001c46467220 */ /* 0x000fe20000410000 */
[----:B-1----:R-:W-:Y:S01]  /*7210*/  F2FP.PACK_AB R7, R182, R24 ;  /* 0x00000018b607723e */ /* 0x002fe200000000ff */
[-C--:B--2---:R-:W-:Y:S02]  /*7220*/  FMUL.FTZ R140, R140, R29.reuse ;  /* 0x0000001d8c8c7220 */ /* 0x084fe40000410000 */
[-C--:B------:R-:W-:Y:S02]  /*7230*/  FMUL.FTZ R141, R141, R29.reuse ;  /* 0x0000001d8d8d7220 */ /* 0x080fe40000410000 */
[-C--:B------:R-:W-:Y:S02]  /*7240*/  FMUL.FTZ R152, R152, R29.reuse ;  /* 0x0000001d98987220 */ /* 0x080fe40000410000 */
[----:B------:R-:W-:-:S02]  /*7250*/  FMUL.FTZ R153, R153, R29 ;  /* 0x0000001d99997220 */ /* 0x000fc40000410000 */
[----:B---3--:R-:W-:Y:S01]  /*7260*/  FFMA.FTZ R4, R30, c[0x0][0x23c], -R8 ;  /* 0x00008f001e047a23 */ /* 0x008fe20000010808 */
[----:B------:R-:W-:Y:S01]  /*7270*/  MOV R30, R26 ;  /* 0x0000001a001e7202 */ /* 0x000fe20000000f00 */
[-C--:B------:R-:W-:Y:S01]  /*7280*/  FMUL.FTZ R36, R36, R29.reuse ;  /* 0x0000001d24247220 */ /* 0x080fe20000410000 */
[----:B------:R1:W2:Y:S01]  /*7290*/  MUFU.EX2 R26, R15 ;  /* 0x0000000f001a7308 */ /* 0x0002a20000000800 */
[-C--:B------:R-:W-:Y:S01]  /*72a0*/  FMUL.FTZ R37, R37, R29.reuse ;  /* 0x0000001d25257220 */ /* 0x080fe20000410000 */
[----:B----4-:R-:W-:Y:S01]  /*72b0*/  F2FP.PACK_AB R14, R252, R30 ;  /* 0x0000001efc0e723e */ /* 0x010fe200000000ff */
[-C--:B------:R-:W-:Y:S02]  /*72c0*/  FMUL.FTZ R48, R48, R29.reuse ;  /* 0x0000001d30307220 */ /* 0x080fe40000410000 */
[-C--:B------:R-:W-:Y:S02]  /*72d0*/  FMUL.FTZ R49, R49, R29.reuse ;  /* 0x0000001d31317220 */ /* 0x080fe40000410000 */
[-C--:B------:R-:W-:Y:S01]  /*72e0*/  FMUL.FTZ R52, R52, R29.reuse ;  /* 0x0000001d34347220 */ /* 0x080fe20000410000 */
[----:B------:R3:W-:Y:S01]  /*72f0*/  MUFU.EX2 R243, R4 ;  /* 0x0000000400f37308 */ /* 0x0007e20000000800 */
[----:B------:R-:W-:-:S02]  /*7300*/  FMUL.FTZ R53, R53, R29 ;  /* 0x0000001d35357220 */ /* 0x000fc40000410000 */
[-C--:B------:R-:W-:Y:S02]  /*7310*/  FMUL.FTZ R64, R64, R29.reuse ;  /* 0x0000001d40407220 */ /* 0x080fe40000410000 */
[-C--:B------:R-:W-:Y:S02]  /*7320*/  FMUL.FTZ R65, R65, R29.reuse ;  /* 0x0000001d41417220 */ /* 0x080fe40000410000 */
[----:B------:R-:W-:Y:S01]  /*7330*/  FMUL.FTZ R68, R68, R29 ;  /* 0x0000001d44447220 */ /* 0x000fe20000410000 */
[----:B-1----:R-:W-:Y:S01]  /*7340*/  MOV R15, R194 ;  /* 0x000000c2000f7202 */ /* 0x002fe20000000f00 */
[-C--:B--2---:R-:W-:Y:S02]  /*7350*/  FMUL.FTZ R146, R146, R26.reuse ;  /* 0x0000001a92927220 */ /* 0x084fe40000410000 */
[-C--:B------:R-:W-:Y:S02]  /*7360*/  FMUL.FTZ R147, R147, R26.reuse ;  /* 0x0000001a93937220 */ /* 0x080fe40000410000 */
[----:B------:R-:W-:-:S02]  /*7370*/  FMUL.FTZ R150, R150, R26 ;  /* 0x0000001a96967220 */ /* 0x000fc40000410000 */
[-C--:B------:R-:W-:Y:S02]  /*7380*/  FMUL.FTZ R151, R151, R26.reuse ;  /* 0x0000001a97977220 */ /* 0x080fe40000410000 */
[----:B---3--:R-:W-:Y:S01]  /*7390*/  FFMA.FTZ R4, R31, c[0x0][0x23c], -R8 ;  /* 0x00008f001f047a23 */ /* 0x008fe20000010808 */
[----:B------:R-:W-:Y:S01]  /*73a0*/  MOV R31, R21 ;  /* 0x00000015001f7202 */ /* 0x000fe20000000f00 */
[-C--:B------:R-:W-:Y:S02]  /*73b0*/  FMUL.FTZ R42, R42, R26.reuse ;  /* 0x0000001a2a2a7220 */ /* 0x080fe40000410000 */
[----:B------:R1:W2:Y:S01]  /*73c0*/  MUFU.EX2 R242, R4 ;  /* 0x0000000400f27308 */ /* 0x0002a20000000800 */
[-C--:B------:R-:W-:Y:S02]  /*73d0*/  FMUL.FTZ R43, R43, R26.reuse ;  /* 0x0000001a2b2b7220 */ /* 0x080fe40000410000 */
[-C--:B------:R-:W-:Y:S02]  /*73e0*/  FMUL.FTZ R46, R46, R26.reuse ;  /* 0x0000001a2e2e7220 */ /* 0x080fe40000410000 */
[----:B------:R-:W-:-:S02]  /*73f0*/  FMUL.FTZ R47, R47, R26 ;  /* 0x0000001a2f2f7220 */ /* 0x000fc40000410000 */
[-C--:B------:R-:W-:Y:S02]  /*7400*/  FMUL.FTZ R58, R58, R26.reuse ;  /* 0x0000001a3a3a7220 */ /* 0x080fe40000410000 */
[-C--:B------:R-:W-:Y:S02]  /*7410*/  FMUL.FTZ R59, R59, R26.reuse ;  /* 0x0000001a3b3b7220 */ /* 0x080fe40000410000 */
[-C--:B------:R-:W-:Y:S02]  /*7420*/  FMUL.FTZ R62, R62, R26.reuse ;  /* 0x0000001a3e3e7220 */ /* 0x080fe40000410000 */
[----:B------:R-:W-:Y:S02]  /*7430*/  FMUL.FTZ R63, R63, R26 ;  /* 0x0000001a3f3f7220 */ /* 0x000fe40000410000 */
[-C--:B------:R-:W-:Y:S01]  /*7440*/  FMUL.FTZ R69, R69, R29.reuse ;  /* 0x0000001d45457220 */ /* 0x080fe20000410000 */
[----:B-1----:R-:W-:Y:S01]  /*7450*/  HSET2.LE.AND R4, R23, R240, PT ;  /* 0x000000f017047233 */ /* 0x002fe20003803000 */
[----:B------:R-:W-:Y:S01]  /*7460*/  FMUL.FTZ R71, R71, R28 ;  /* 0x0000001c47477220 */ /* 0x000fe20000410000 */
[----:B------:R-:W1:Y:S01]  /*7470*/  LDSM.16.MT88.4 R20, [R205+0xa000] ;  /* 0x00a00000cd14783b */ /* 0x000e620000004200 */
[----:B------:R-:W-:-:S02]  /*7480*/  FMUL.FTZ R80, R80, R29 ;  /* 0x0000001d50507220 */ /* 0x000fc40000410000 */
[----:B------:R-:W-:Y:S01]  /*7490*/  LOP3.LUT R4, R4, R2, RZ, 0xc0, !PT ;  /* 0x0000000204047212 */ /* 0x000fe200078ec0ff */
[-C--:B------:R-:W-:Y:S01]  /*74a0*/  FMUL.FTZ R81, R81, R29.reuse ;  /* 0x0000001d51517220 */ /* 0x080fe20000410000 */
[----:B------:R-:W-:Y:S01]  /*74b0*/  F2FP.PACK_AB R2, R31, R180 ;  /* 0x000000b41f02723e */ /* 0x000fe200000000ff */
[-C--:B------:R-:W-:Y:S02]  /*74c0*/  FMUL.FTZ R84, R84, R29.reuse ;  /* 0x0000001d54547220 */ /* 0x080fe40000410000 */
[----:B------:R-:W-:Y:S01]  /*74d0*/  FMUL.FTZ R82, R82, R28 ;  /* 0x0000001c52527220 */ /* 0x000fe20000410000 */
[----:B------:R-:W-:Y:S01]  /*74e0*/  LOP3.LUT R5, R5, R2, RZ, 0xc0, !PT ;  /* 0x0000000205057212 */ /* 0x000fe200078ec0ff */
[----:B------:R-:W-:Y:S01]  /*74f0*/  HSET2.LE.AND R2, R34, R240, PT ;  /* 0x000000f022027233 */ /* 0x000fe20003803000 */
[----:B------:R-:W-:Y:S02]  /*7500*/  FMUL.FTZ R83, R83, R28 ;  /* 0x0000001c53537220 */ /* 0x000fe40000410000 */
[----:B------:R-:W-:-:S02]  /*7510*/  FMUL.FTZ R85, R85, R29 ;  /* 0x0000001d55557220 */ /* 0x000fc40000410000 */
[----:B------:R-:W-:Y:S01]  /*7520*/  LOP3.LUT R6, R2, R6, RZ, 0xc0, !PT ;  /* 0x0000000602067212 */ /* 0x000fe200078ec0ff */
[--C-:B------:R-:W-:Y:S01]  /*7530*/  HSET2.LE.AND R2, R35, R240.reuse, PT ;  /* 0x000000f023027233 */ /* 0x100fe20003803000 */
[-C--:B------:R-:W-:Y:S01]  /*7540*/  FMUL.FTZ R96, R96, R29.reuse ;  /* 0x0000001d60607220 */ /* 0x080fe20000410000 */
[----:B------:R-:W3:Y:S01]  /*7550*/  LDSM.16.MT88.4 R32, [R207+0xa000] ;  /* 0x00a00000cf20783b */ /* 0x000ee20000004200 */
[----:B------:R-:W-:Y:S02]  /*7560*/  FMUL.FTZ R97, R97, R29 ;  /* 0x0000001d61617220 */ /* 0x000fe40000410000 */
[----:B------:R-:W-:Y:S01]  /*7570*/  LOP3.LUT R7, R2, R7, RZ, 0xc0, !PT ;  /* 0x0000000702077212 */ /* 0x000fe200078ec0ff */
[----:B------:R-:W-:Y:S01]  /*7580*/  HSET2.LE.AND R2, R16, R240, PT ;  /* 0x000000f010027233 */ /* 0x000fe20003803000 */
[-C--:B------:R-:W-:Y:S02]  /*7590*/  FMUL.FTZ R86, R86, R28.reuse ;  /* 0x0000001c56567220 */ /* 0x080fe40000410000 */
[----:B------:R-:W-:-:S02]  /*75a0*/  FMUL.FTZ R87, R87, R28 ;  /* 0x0000001c57577220 */ /* 0x000fc40000410000 */
[----:B------:R-:W-:Y:S01]  /*75b0*/  LOP3.LUT R16, R2, R14, RZ, 0xc0, !PT ;  /* 0x0000000e02107212 */ /* 0x000fe200078ec0ff */
[----:B------:R-:W-:Y:S01]  /*75c0*/  HSET2.LE.AND R2, R17, R240, PT ;  /* 0x000000f011027233 */ /* 0x000fe20003803000 */
[----:B--2---:R-:W-:Y:S01]  /*75d0*/  F2FP.PACK_AB R14, R242, R243 ;  /* 0x000000f3f20e723e */ /* 0x004fe200000000ff */
[-C--:B------:R-:W-:Y:S02]  /*75e0*/  FMUL.FTZ R98, R98, R28.reuse ;  /* 0x0000001c62627220 */ /* 0x080fe40000410000 */
[----:B------:R-:W-:Y:S01]  /*75f0*/  FMUL.FTZ R99, R99, R28 ;  /* 0x0000001c63637220 */ /* 0x000fe20000410000 */
[----:B------:R-:W-:Y:S01]  /*7600*/  LOP3.LUT R17, R2, R14, RZ, 0xc0, !PT ;  /* 0x0000000e02117212 */ /* 0x000fe200078ec0ff */
[----:B------:R-:W-:Y:S01]  /*7610*/  FFMA.FTZ R2, R187, c[0x0][0x23c], -R0 ;  /* 0x00008f00bb027a23 */ /* 0x000fe20000010800 */
[----:B------:R-:W-:Y:S01]  /*7620*/  MOV R14, R181 ;  /* 0x000000b5000e7202 */ /* 0x000fe20000000f00 */
[-C--:B------:R-:W-:Y:S02]  /*7630*/  FMUL.FTZ R156, R156, R29.reuse ;  /* 0x0000001d9c9c7220 */ /* 0x080fe40000410000 */
[----:B------:R2:W-:Y:S01]  /*7640*/  MUFU.EX2 R194, R2 ;  /* 0x0000000200c27308 */ /* 0x0005e20000000800 */
[----:B------:R-:W-:Y:S01]  /*7650*/  FMUL.FTZ R157, R157, R29 ;  /* 0x0000001d9d9d7220 */ /* 0x000fe20000410000 */
[----:B-1----:R-:W-:Y:S01]  /*7660*/  HMMA.16816.F32 R140, R4, R20, R140 ;  /* 0x00000014048c723c */ /* 0x002fe2000000188c */
[----:B------:R-:W-:-:S02]  /*7670*/  FMUL.FTZ R158, R158, R28 ;  /* 0x0000001c9e9e7220 */ /* 0x000fc40000410000 */
[-C--:B------:R-:W-:Y:S02]  /*7680*/  FMUL.FTZ R159, R159, R28.reuse ;  /* 0x0000001c9f9f7220 */ /* 0x080fe40000410000 */
[-C--:B------:R-:W-:Y:S02]  /*7690*/  FMUL.FTZ R108, R108, R29.reuse ;  /* 0x0000001d6c6c7220 */ /* 0x080fe40000410000 */
[-C--:B------:R-:W-:Y:S01]  /*76a0*/  FMUL.FTZ R109, R109, R29.reuse ;  /* 0x0000001d6d6d7220 */ /* 0x080fe20000410000 */
[----:B------:R-:W-:Y:S01]  /*76b0*/  HMMA.16816.F32 R144, R16, R20, R144 ;  /* 0x000000141090723c */ /* 0x000fe20000001890 */
[-C--:B------:R-:W-:Y:S02]  /*76c0*/  FMUL.FTZ R110, R110, R28.reuse ;  /* 0x0000001c6e6e7220 */ /* 0x080fe40000410000 */
[----:B------:R-:W-:Y:S02]  /*76d0*/  FMUL.FTZ R111, R111, R28 ;  /* 0x0000001c6f6f7220 */ /* 0x000fe40000410000 */
[----:B------:R-:W-:-:S02]  /*76e0*/  FMUL.FTZ R160, R160, R29 ;  /* 0x0000001da0a07220 */ /* 0x000fc40000410000 */
[----:B--2---:R-:W-:Y:S01]  /*76f0*/  FFMA.FTZ R2, R185, c[0x0][0x23c], -R0 ;  /* 0x00008f00b9027a23 */ /* 0x004fe20000010800 */
[-C--:B------:R-:W-:Y:S01]  /*7700*/  HMMA.16816.F32 R152, R4, R22.reuse, R152 ;  /* 0x000000160498723c */ /* 0x080fe20000001898 */
[-C--:B------:R-:W-:Y:S02]  /*7710*/  FMUL.FTZ R161, R161, R29.reuse ;  /* 0x0000001da1a17220 */ /* 0x080fe40000410000 */
[----:B------:R1:W-:Y:S01]  /*7720*/  MUFU.EX2 R195, R2 ;  /* 0x0000000200c37308 */ /* 0x0003e20000000800 */
[-C--:B------:R-:W-:Y:S02]  /*7730*/  FMUL.FTZ R162, R162, R28.reuse ;  /* 0x0000001ca2a27220 */ /* 0x080fe40000410000 */
[----:B------:R-:W-:Y:S02]  /*7740*/  FMUL.FTZ R163, R163, R28 ;  /* 0x0000001ca3a37220 */ /* 0x000fe40000410000 */
[----:B------:R-:W-:Y:S01]  /*7750*/  HMMA.16816.F32 R244, R16, R22, R148 ;  /* 0x0000001610f4723c */ /* 0x000fe20000001894 */
[----:B------:R-:W2:Y:S01]  /*7760*/  LDSM.16.MT88.4 R20, [R210+0xa000] ;  /* 0x00a00000d214783b */ /* 0x000ea20000004200 */
[----:B------:R-:W-:-:S02]  /*7770*/  FMUL.FTZ R120, R120, R29 ;  /* 0x0000001d78787220 */ /* 0x000fc40000410000 */
[-C--:B------:R-:W-:Y:S02]  /*7780*/  FMUL.FTZ R121, R121, R29.reuse ;  /* 0x0000001d79797220 */ /* 0x080fe40000410000 */
[----:B------:R-:W-:Y:S01]  /*7790*/  FMUL.FTZ R164, R164, R29 ;  /* 0x0000001da4a47220 */ /* 0x000fe20000410000 */
[----:B------:R-:W-:Y:S01]  /*77a0*/  MOV R149, R133 ;  /* 0x0000008500957202 */ /* 0x000fe20000000f00 */
[-C--:B---3--:R-:W-:Y:S01]  /*77b0*/  HMMA.16816.F32 R232, R4, R32.reuse, R36 ;  /* 0x0000002004e8723c */ /* 0x088fe20000001824 */
[----:B------:R-:W3:Y:S01]  /*77c0*/  LDSM.16.MT88.4 R36, [R209+0xa000] ;  /* 0x00a00000d124783b */ /* 0x000ee20000004200 */
[----:B------:R-:W-:Y:S01]  /*77d0*/  FMUL.FTZ R165, R165, R29 ;  /* 0x0000001da5a57220 */ /* 0x000fe20000410000 */
[----:B------:R-:W-:Y:S01]  /*77e0*/  MOV R148, R132 ;  /* 0x0000008400947202 */ /* 0x000fe20000000f00 */
[--C-:B-1----:R-:W-:Y:S01]  /*77f0*/  FFMA.FTZ R2, R178, c[0x0][0x23c], -R0.reuse ;  /* 0x00008f00b2027a23 */ /* 0x102fe20000010800 */
[----:B------:R-:W-:Y:S01]  /*7800*/  MOV R151, R137 ;  /* 0x0000008900977202 */ /* 0x000fe20000000f00 */
[----:B------:R-:W-:Y:S01]  /*7810*/  FFMA.FTZ R0, R175, c[0x0][0x23c], -R0 ;  /* 0x00008f00af007a23 */ /* 0x000fe20000010800 */
[----:B------:R-:W-:Y:S01]  /*7820*/  MOV R150, R180 ;  /* 0x000000b400967202 */ /* 0x000fe20000000f00 */
[----:B------:R-:W-:Y:S01]  /*7830*/  HMMA.16816.F32 R224, R16, R32, R40 ;  /* 0x0000002010e0723c */ /* 0x000fe20000001828 */
[----:B------:R-:W-:Y:S01]  /*7840*/  LDSM.16.MT88.4 R40, [R210+0xb000] ;  /* 0x00b00000d228783b */ /* 0x000fe20000004200 */
[-C--:B------:R-:W-:Y:S01]  /*7850*/  FMUL.FTZ R122, R122, R28.reuse ;  /* 0x0000001c7a7a7220 */ /* 0x080fe20000410000 */
[----:B------:R1:W-:Y:S01]  /*7860*/  MUFU.EX2 R187, R0 ;  /* 0x0000000000bb7308 */ /* 0x0003e20000000800 */
[----:B------:R-:W-:-:S02]  /*7870*/  FMUL.FTZ R123, R123, R28 ;  /* 0x0000001c7b7b7220 */ /* 0x000fc40000410000 */
[-C--:B------:R-:W-:Y:S02]  /*7880*/  FMUL.FTZ R128, R128, R29.reuse ;  /* 0x0000001d80807220 */ /* 0x080fe40000410000 */
[-C--:B------:R-:W-:Y:S01]  /*7890*/  HMMA.16816.F32 R48, R4, R34.reuse, R48 ;  /* 0x000000220430723c */ /* 0x080fe20000001830 */
[----:B------:R-:W-:Y:S02]  /*78a0*/  FMUL.FTZ R129, R129, R29 ;  /* 0x0000001d81817220 */ /* 0x000fe40000410000 */
[-C--:B------:R-:W-:Y:S01]  /*78b0*/  FMUL.FTZ R166, R166, R28.reuse ;  /* 0x0000001ca6a67220 */ /* 0x080fe20000410000 */
[----:B------:R-:W4:Y:S01]  /*78c0*/  MUFU.EX2 R199, R2 ;  /* 0x0000000200c77308 */ /* 0x000f220000000800 */
[-C--:B------:R-:W-:Y:S02]  /*78d0*/  FMUL.FTZ R167, R167, R28.reuse ;  /* 0x0000001ca7a77220 */ /* 0x080fe40000410000 */
[-C--:B------:R-:W-:Y:S01]  /*78e0*/  FMUL.FTZ R130, R130, R28.reuse ;  /* 0x0000001c82827220 */ /* 0x080fe20000410000 */
[----:B------:R-:W-:Y:S01]  /*78f0*/  HMMA.16816.F32 R220, R16, R34, R44 ;  /* 0x0000002210dc723c */ /* 0x000fe2000000182c */
[----:B------:R-:W5:Y:S01]  /*7900*/  LDSM.16.MT88.4 R32, [R207+0xb000] ;  /* 0x00b00000cf20783b */ /* 0x000f620000004200 */
[----:B------:R-:W-:-:S02]  /*7910*/  FMUL.FTZ R131, R131, R28 ;  /* 0x0000001c83837220 */ /* 0x000fc40000410000 */
[----:B-1----:R-:W-:Y:S01]  /*7920*/  FFMA.FTZ R0, R196, c[0x0][0x23c], -R3 ;  /* 0x00008f00c4007a23 */ /* 0x002fe20000010803 */
[----:B------:R-:W-:Y:S01]  /*7930*/  LDSM.16.MT88.4 R44, [R209+0xb000] ;  /* 0x00b00000d12c783b */ /* 0x000fe20000004200 */
[-C--:B------:R-:W-:Y:S01]  /*7940*/  FMUL.FTZ R92, R92, R27.reuse ;  /* 0x0000001b5c5c7220 */ /* 0x080fe20000410000 */
[----:B------:R-:W-:Y:S01]  /*7950*/  MOV R196, R148 ;  /* 0x0000009400c47202 */ /* 0x000fe20000000f00 */
[-C--:B------:R-:W-:Y:S01]  /*7960*/  FMUL.FTZ R93, R93, R27.reuse ;  /* 0x0000001b5d5d7220 */ /* 0x080fe20000410000 */
[----:B--2---:R-:W-:Y:S01]  /*7970*/  HMMA.16816.F32 R52, R4, R20, R52 ;  /* 0x000000140434723c */ /* 0x004fe20000001834 */
[-C--:B------:R-:W-:Y:S01]  /*7980*/  FMUL.FTZ R94, R94, R26.reuse ;  /* 0x0000001a5e5e7220 */ /* 0x080fe20000410000 */
[----:B------:R1:W-:Y:S01]  /*7990*/  MUFU.EX2 R185, R0 ;  /* 0x0000000000b97308 */ /* 0x0003e20000000800 */
[----:B------:R-:W-:Y:S01]  /*79a0*/  FMUL.FTZ R95, R95, R26 ;  /* 0x0000001a5f5f7220 */ /* 0x000fe20000410000 */
[----:B------:R-:W-:Y:S01]  /*79b0*/  MOV R148, R14 ;  /* 0x0000000e00947202 */ /* 0x000fe20000000f00 */
[----:B------:R-:W-:-:S02]  /*79c0*/  FMUL.FTZ R88, R88, R27 ;  /* 0x0000001b58587220 */ /* 0x000fc40000410000 */
[-C--:B------:R-:W-:Y:S01]  /*79d0*/  FMUL.FTZ R89, R89, R27.reuse ;  /* 0x0000001b59597220 */ /* 0x080fe20000410000 */
[----:B------:R-:W-:Y:S01]  /*79e0*/  HMMA.16816.F32 R236, R16, R20, R56 ;  /* 0x0000001410ec723c */ /* 0x000fe20000001838 */
[-C--:B------:R-:W-:Y:S02]  /*79f0*/  FMUL.FTZ R90, R90, R26.reuse ;  /* 0x0000001a5a5a7220 */ /* 0x080fe40000410000 */
[-C--:B------:R-:W-:Y:S02]  /*7a00*/  FMUL.FTZ R91, R91, R26.reuse ;  /* 0x0000001a5b5b7220 */ /* 0x080fe40000410000 */
[-C--:B------:R-:W-:Y:S02]  /*7a10*/  FMUL.FTZ R100, R100, R27.reuse ;  /* 0x0000001b64647220 */ /* 0x080fe40000410000 */
[----:B------:R-:W-:Y:S01]  /*7a20*/  FMUL.FTZ R101, R101, R27 ;  /* 0x0000001b65657220 */ /* 0x000fe20000410000 */
[----:B------:R-:W-:Y:S01]  /*7a30*/  HMMA.16816.F32 R64, R4, R22, R64 ;  /* 0x000000160440723c */ /* 0x000fe20000001840 */
[----:B------:R-:W-:-:S02]  /*7a40*/  FMUL.FTZ R102, R102, R26 ;  /* 0x0000001a66667220 */ /* 0x000fc40000410000 */
[----:B-1----:R-:W-:Y:S01]  /*7a50*/  FFMA.FTZ R0, R188, c[0x0][0x23c], -R3 ;  /* 0x00008f00bc007a23 */ /* 0x002fe20000010803 */
[----:B------:R-:W-:Y:S01]  /*7a60*/  MOV R188, R149 ;  /* 0x0000009500bc7202 */ /* 0x000fe20000000f00 */
[----:B------:R-:W-:Y:S01]  /*7a70*/  FMUL.FTZ R103, R103, R26 ;  /* 0x0000001a67677220 */ /* 0x000fe20000410000 */
[----:B------:R-:W-:Y:S01]  /*7a80*/  MOV R149, R24 ;  /* 0x0000001800957202 */ /* 0x000fe20000000f00 */
[-C--:B------:R-:W-:Y:S01]  /*7a90*/  FMUL.FTZ R104, R104, R27.reuse ;  /* 0x0000001b68687220 */ /* 0x080fe20000410000 */
[----:B------:R-:W-:Y:S01]  /*7aa0*/  HMMA.16816.F32 R200, R16, R22, R60 ;  /* 0x0000001610c8723c */ /* 0x000fe2000000183c */
[----:B------:R-:W1:Y:S01]  /*7ab0*/  LDSM.16.MT88.4 R20, [R205+0xb000] ;  /* 0x00b00000cd14783b */ /* 0x000e620000004200 */
[----:B------:R-:W-:Y:S02]  /*7ac0*/  FMUL.FTZ R105, R105, R27 ;  /* 0x0000001b69697220 */ /* 0x000fe40000410000 */
[-C--:B------:R-:W-:Y:S02]  /*7ad0*/  FMUL.FTZ R106, R106, R26.reuse ;  /* 0x0000001a6a6a7220 */ /* 0x080fe40000410000 */
[----:B------:R-:W-:Y:S01]  /*7ae0*/  FMUL.FTZ R107, R107, R26 ;  /* 0x0000001a6b6b7220 */ /* 0x000fe20000410000 */
[----:B------:R-:W-:Y:S01]  /*7af0*/  MOV R63, R183 ;  /* 0x000000b7003f7202 */ /* 0x000fe20000000f00 */
[----:B---3--:R-:W-:Y:S01]  /*7b00*/  HMMA.16816.F32 R68, R4, R36, R68 ;  /* 0x000000240444723c */ /* 0x008fe20000001844 */
[-C--:B------:R-:W-:Y:S01]  /*7b10*/  FMUL.FTZ R72, R72, R27.reuse ;  /* 0x0000001b48487220 */ /* 0x080fe20000410000 */
[----:B------:R-:W-:Y:S01]  /*7b20*/  MOV R62, R182 ;  /* 0x000000b6003e7202 */ /* 0x000fe20000000f00 */
[----:B------:R-:W-:-:S02]  /*7b30*/  FMUL.FTZ R73, R73, R27 ;  /* 0x0000001b49497220 */ /* 0x000fc40000410000 */
[-C--:B------:R-:W-:Y:S02]  /*7b40*/  FMUL.FTZ R74, R74, R26.reuse ;  /* 0x0000001a4a4a7220 */ /* 0x080fe40000410000 */
[-C--:B------:R-:W-:Y:S01]  /*7b50*/  FMUL.FTZ R75, R75, R26.reuse ;  /* 0x0000001a4b4b7220 */ /* 0x080fe20000410000 */
[C---:B------:R-:W-:Y:S01]  /*7b60*/  HMMA.16816.F32 R80, R4.reuse, R38, R80 ;  /* 0x000000260450723c */ /* 0x040fe20000001850 */
[-C--:B------:R-:W-:Y:S02]  /*7b70*/  FMUL.FTZ R76, R76, R27.reuse ;  /* 0x0000001b4c4c7220 */ /* 0x080fe40000410000 */
[-C--:B------:R-:W-:Y:S02]  /*7b80*/  FMUL.FTZ R77, R77, R27.reuse ;  /* 0x0000001b4d4d7220 */ /* 0x080fe40000410000 */
[-C--:B------:R-:W-:Y:S02]  /*7b90*/  FMUL.FTZ R78, R78, R26.reuse ;  /* 0x0000001a4e4e7220 */ /* 0x080fe40000410000 */
[----:B------:R-:W-:Y:S01]  /*7ba0*/  FMUL.FTZ R79, R79, R26 ;  /* 0x0000001a4f4f7220 */ /* 0x000fe20000410000 */
[----:B-----5:R-:W-:Y:S01]  /*7bb0*/  HMMA.16816.F32 R156, R4, R32, R156 ;  /* 0x00000020049c723c */ /* 0x020fe2000000189c */
        /* <DEDUP_REMOVED lines=8> */
[-C--:B------:R-:W-:Y:S01]  /*7c40*/  FMUL.FTZ R119, R119, R26.reuse ;  /* 0x0000001a77777220 */ /* 0x080fe20000410000 */
[C---:B------:R-:W-:Y:S01]  /*7c50*/  HMMA.16816.F32 R160, R4.reuse, R40, R160 ;  /* 0x0000002804a0723c */ /* 0x040fe200000018a0 */
        /* <DEDUP_REMOVED lines=8> */
[----:B------:R-:W-:Y:S01]  /*7ce0*/  FMUL.FTZ R171, R171, R26 ;  /* 0x0000001aabab7220 */ /* 0x000fe20000410000 */
[C---:B------:R-:W-:Y:S08]  /*7cf0*/  HMMA.16816.F32 R96, R4.reuse, R22, R96 ;  /* 0x000000160460723c */ /* 0x040ff00000001860 */
[C---:B------:R-:W-:Y:S08]  /*7d00*/  HMMA.16816.F32 R120, R4.reuse, R42, R120 ;  /* 0x0000002a0478723c */ /* 0x040ff00000001878 */
[C---:B------:R-:W-:Y:S08]  /*7d10*/  HMMA.16816.F32 R164, R4.reuse, R44, R164 ;  /* 0x0000002c04a4723c */ /* 0x040ff000000018a4 */
[----:B------:R-:W-:Y:S07]  /*7d20*/  HMMA.16816.F32 R56, R4, R46, R128 ;  /* 0x0000002e0438723c */ /* 0x000fee0000001880 */
[--C-:B------:R-:W-:Y:S01]  /*7d30*/  FFMA.FTZ R4, R184, c[0x0][0x23c], -R3.reuse ;  /* 0x00008f00b8047a23 */ /* 0x100fe20000010803 */
[C---:B------:R-:W-:Y:S01]  /*7d40*/  HMMA.16816.F32 R136, R16.reuse, R22, R92 ;  /* 0x000000161088723c */ /* 0x040fe2000000185c */
[----:B------:R-:W-:Y:S01]  /*7d50*/  FFMA.FTZ R5, R179, c[0x0][0x23c], -R3 ;  /* 0x00008f00b3057a23 */ /* 0x000fe20000010803 */
[----:B------:R-:W-:Y:S01]  /*7d60*/  LDSM.16.MT88.4 R92, [R205+0xb800] ;  /* 0x00b80000cd5c783b */ /* 0x000fe20000004200 */
[----:B------:R-:W-:Y:S01]  /*7d70*/  IMAD.WIDE.U32 R2, R173, -0x2daee0ad, RZ ;  /* 0xd2511f53ad027825 */ /* 0x000fe200078e00ff */
[----:B------:R1:W-:Y:S03]  /*7d80*/  MUFU.EX2 R184, R4 ;  /* 0x0000000400b87308 */ /* 0x0003e60000000800 */
[----:B------:R-:W-:Y:S01]  /*7d90*/  FFMA.FTZ R22, R198, c[0x0][0x23c], -R8 ;  /* 0x00008f00c6167a23 */ /* 0x000fe20000010808 */
[C---:B------:R-:W-:Y:S01]  /*7da0*/  LOP3.LUT R6, R2.reuse, 0xffff, RZ, 0xc0, !PT ;  /* 0x0000ffff02067812 */ /* 0x040fe200078ec0ff */
[----:B------:R-:W-:Y:S01]  /*7db0*/  HMMA.16816.F32 R88, R16, R20, R88 ;  /* 0x000000141058723c */ /* 0x000fe20000001858 */
[----:B------:R-:W-:-:S02]  /*7dc0*/  LOP3.LUT R24, R2, 0xff, RZ, 0xc0, !PT ;  /* 0x000000ff02187812 */ /* 0x000fc400078ec0ff */
[--C-:B------:R-:W-:Y:S01]  /*7dd0*/  SHF.R.U32.HI R14, RZ, 0x10, R2.reuse ;  /* 0x00000010ff0e7819 */ /* 0x100fe20000011602 */
[----:B------:R2:W3:Y:S01]  /*7de0*/  MUFU.EX2 R178, R5 ;  /* 0x0000000500b27308 */ /* 0x0004e20000000800 */
[----:B------:R-:W-:Y:S02]  /*7df0*/  SHF.R.U32.HI R23, RZ, 0x18, R2 ;  /* 0x00000018ff177819 */ /* 0x000fe40000011602 */
[----:B------:R-:W-:Y:S01]  /*7e00*/  SHF.R.U32.HI R7, RZ, 0x8, R6 ;  /* 0x00000008ff077819 */ /* 0x000fe20000011606 */
[----:B------:R-:W-:Y:S01]  /*7e10*/  HMMA.16816.F32 R100, R16, R32, R100 ;  /* 0x000000201064723c */ /* 0x000fe20000001864 */
[----:B------:R-:W-:Y:S02]  /*7e20*/  LOP3.LUT R6, R14, 0xff, RZ, 0xc0, !PT ;  /* 0x000000ff0e067812 */ /* 0x000fe400078ec0ff */
[----:B-1----:R-:W-:Y:S01]  /*7e30*/  LOP3.LUT R4, R3, UR17, R172, 0x96, !PT ;  /* 0x0000001103047c12 */ /* 0x002fe2000f8e96ac */
[----:B------:R-:W-:Y:S01]  /*7e40*/  IMAD.WIDE.U32 R2, R177, -0x2daee0ad, RZ ;  /* 0xd2511f53b1027825 */ /* 0x000fe200078e00ff */
[----:B------:R1:W5:Y:S01]  /*7e50*/  MUFU.EX2 R179, R0 ;  /* 0x0000000000b37308 */ /* 0x0003620000000800 */
[----:B------:R-:W-:-:S02]  /*7e60*/  MOV R198, R31 ;  /* 0x0000001f00c67202 */ /* 0x000fc40000000f00 */
[----:B------:R-:W-:Y:S01]  /*7e70*/  FFMA.FTZ R31, R193, c[0x0][0x23c], -R8 ;  /* 0x00008f00c11f7a23 */ /* 0x000fe20000010808 */
[----:B------:R-:W-:Y:S01]  /*7e80*/  LOP3.LUT R21, R2, 0xff, RZ, 0xc0, !PT ;  /* 0x000000ff02157812 */ /* 0x000fe200078ec0ff */
[C---:B------:R-:W-:Y:S01]  /*7e90*/  HMMA.16816.F32 R132, R16.reuse, R34, R104 ;  /* 0x000000221084723c */ /* 0x040fe20000001868 */
[----:B------:R-:W-:Y:S01]  /*7ea0*/  SHF.R.U32.HI R20, RZ, 0x10, R2 ;  /* 0x00000010ff147819 */ /* 0x000fe20000011602 */
[----:B--2---:R-:W-:Y:S01]  /*7eb0*/  FFMA.FTZ R5, R197, c[0x0][0x23c], -R13 ;  /* 0x00008f00c5057a23 */ /* 0x004fe2000001080d */
[----:B------:R-:W-:Y:S01]  /*7ec0*/  MOV R193, R25 ;  /* 0x0000001900c17202 */ /* 0x000fe20000000f00 */
[--C-:B------:R-:W-:Y:S01]  /*7ed0*/  FFMA.FTZ R25, R191, c[0x0][0x23c], -R8.reuse ;  /* 0x00008f00bf197a23 */ /* 0x100fe20000010808 */
[----:B------:R-:W-:Y:S01]  /*7ee0*/  PRMT R23, R6, 0x5410, R23 ;  /* 0x0000541006177816 */ /* 0x000fe20000000017 */
[----:B------:R2:W-:Y:S01]  /*7ef0*/  MUFU.EX2 R175, R5 ;  /* 0x0000000500af7308 */ /* 0x0005e20000000800 */
[----:B------:R-:W-:Y:S01]  /*7f00*/  MOV R191, R30 ;  /* 0x0000001e00bf7202 */ /* 0x000fe20000000f00 */
[----:B------:R-:W-:Y:S01]  /*7f10*/  FFMA.FTZ R30, R189, c[0x0][0x23c], -R8 ;  /* 0x00008f00bd1e7a23 */ /* 0x000fe20000010808 */
[----:B------:R-:W-:Y:S01]  /*7f20*/  LOP3.LUT R8, R4, 0xff, RZ, 0xc0, !PT ;  /* 0x000000ff04087812 */ /* 0x000fe200078ec0ff */
[----:B------:R-:W-:Y:S01]  /*7f30*/  HMMA.16816.F32 R72, R16, R36, R72 ;  /* 0x000000241048723c */ /* 0x000fe20000001848 */
[----:B-1----:R-:W-:Y:S01]  /*7f40*/  LOP3.LUT R0, R3, UR17, R176, 0x96, !PT ;  /* 0x0000001103007c12 */ /* 0x002fe2000f8e96b0 */
[----:B------:R-:W-:Y:S01]  /*7f50*/  LDSM.16.MT88.4 R104, [R207+0xb800] ;  /* 0x00b80000cf68783b */ /* 0x000fe20000004200 */
[----:B------:R-:W-:Y:S01]  /*7f60*/  MOV R176, R151 ;  /* 0x0000009700b07202 */ /* 0x000fe20000000f00 */
[----:B------:R-:W-:Y:S01]  /*7f70*/  MUFU.EX2 R25, R25 ;  /* 0x0000001900197308 */ /* 0x000fe20000000800 */
[----:B------:R-:W-:-:S02]  /*7f80*/  MOV R151, R15 ;  /* 0x0000000f00977202 */ /* 0x000fc40000000f00 */
[----:B------:R-:W-:Y:S01]  /*7f90*/  SHF.R.U32.HI R15, RZ, 0x18, R2 ;  /* 0x00000018ff0f7819 */ /* 0x000fe20000011602 */
[C---:B------:R-:W-:Y:S01]  /*7fa0*/  HMMA.16816.F32 R180, R16.reuse, R38, R76 ;  /* 0x0000002610b4723c */ /* 0x040fe2000000184c */
[----:B------:R-:W-:Y:S01]  /*7fb0*/  SHF.R.U32.HI R6, RZ, 0x10, R0 ;  /* 0x00000010ff067819 */ /* 0x000fe20000011600 */
[----:B------:R-:W-:Y:S01]  /*7fc0*/  LDSM.16.MT88.4 R76, [R209+0xa800] ;  /* 0x00a80000d14c783b */ /* 0x000fe20000004200 */
[----:B------:R-:W-:Y:S01]  /*7fd0*/  LOP3.LUT R14, R0, 0xff, RZ, 0xc0, !PT ;  /* 0x000000ff000e7812 */ /* 0x000fe200078ec0ff */
[----:B------:R-:W-:Y:S01]  /*7fe0*/  MUFU.EX2 R30, R30 ;  /* 0x0000001e001e7308 */ /* 0x000fe20000000800 */
[----:B--2---:R-:W-:Y:S01]  /*7ff0*/  LOP3.LUT R5, R2, 0xffff, RZ, 0xc0, !PT ;  /* 0x0000ffff02057812 */ /* 0x004fe200078ec0ff */
[--C-:B------:R-:W-:Y:S01]  /*8000*/  FFMA.FTZ R3, R192, c[0x0][0x23c], -R13.reuse ;  /* 0x00008f00c0037a23 */ /* 0x100fe2000001080d */
[----:B------:R-:W-:Y:S01]  /*8010*/  MOV R197, R62 ;  /* 0x0000003e00c57202 */ /* 0x000fe20000000f00 */
[--C-:B------:R-:W-:Y:S01]  /*8020*/  FFMA.FTZ R2, R190, c[0x0][0x23c], -R13.reuse ;  /* 0x00008f00be027a23 */ /* 0x100fe2000001080d */
[----:B------:R-:W-:Y:S01]  /*8030*/  HMMA.16816.F32 R112, R16, R40, R112 ;  /* 0x000000281070723c */ /* 0x000fe20000001870 */
[----:B------:R-:W-:Y:S01]  /*8040*/  FFMA.FTZ R13, R186, c[0x0][0x23c], -R13 ;  /* 0x00008f00ba0d7a23 */ /* 0x000fe2000001080d */
[----:B------:R-:W-:Y:S01]  /*8050*/  MOV R186, R174 ;  /* 0x000000ae00ba7202 */ /* 0x000fe20000000f00 */
[----:B------:R1:W-:Y:S01]  /*8060*/  MUFU.EX2 R173, R2 ;  /* 0x0000000200ad7308 */ /* 0x0003e20000000800 */
[----:B------:R-:W-:-:S02]  /*8070*/  MOV R177, R63 ;  /* 0x0000003f00b17202 */ /* 0x000fc40000000f00 */
[----:B------:R-:W-:Y:S01]  /*8080*/  MOV R192, R148 ;  /* 0x0000009400c07202 */ /* 0x000fe20000000f00 */
[----:B------:R-:W-:Y:S01]  /*8090*/  LDSM.16.MT88.4 R60, [R210+0xa800] ;  /* 0x00a80000d23c783b */ /* 0x000fe20000004200 */
[C---:B------:R-:W-:Y:S01]  /*80a0*/  HMMA.16816.F32 R32, R16.reuse, R42, R116 ;  /* 0x0000002a1020723c */ /* 0x040fe20000001874 */
[----:B------:R-:W-:Y:S02]  /*80b0*/  MOV R190, R149 ;  /* 0x0000009500be7202 */ /* 0x000fe40000000f00 */
[----:B------:R2:W-:Y:S01]  /*80c0*/  MUFU.EX2 R174, R3 ;  /* 0x0000000300ae7308 */ /* 0x0005e20000000800 */
[----:B------:R-:W-:Y:S01]  /*80d0*/  MOV R189, R150 ;  /* 0x0000009600bd7202 */ /* 0x000fe20000000f00 */
[----:B------:R-:W-:Y:S03]  /*80e0*/  LDSM.16.MT88.4 R116, [R210+0xb800] ;  /* 0x00b80000d274783b */ /* 0x000fe60000004200 */
[----:B------:R-:W-:Y:S01]  /*80f0*/  HMMA.16816.F32 R124, R16, R44, R124 ;  /* 0x0000002c107c723c */ /* 0x000fe2000000187c */
[----:B-1----:R-:W-:-:S02]  /*8100*/  LOP3.LUT R2, R20, 0xff, RZ, 0xc0, !PT ;  /* 0x000000ff14027812 */ /* 0x002fc400078ec0ff */
[----:B------:R1:W1:Y:S01]  /*8110*/  MUFU.EX2 R172, R13 ;  /* 0x0000000d00ac7308 */ /* 0x0002620000000800 */
[----:B------:R-:W-:Y:S02]  /*8120*/  PRMT R20, R24, 0x5410, R7 ;  /* 0x0000541018147816 */ /* 0x000fe40000000007 */
[----:B------:R-:W-:Y:S02]  /*8130*/  PRMT R15, R2, 0x5410, R15 ;  /* 0x00005410020f7816 */ /* 0x000fe4000000000f */
[----:B------:R-:W-:Y:S01]  /*8140*/  HMMA.16816.F32 R16, R16, R46, R168 ;  /* 0x0000002e1010723c */ /* 0x000fe200000018a8 */
[----:B------:R-:W-:Y:S01]  /*8150*/  LOP3.LUT R2, R0, 0xffff, RZ, 0xc0, !PT ;  /* 0x0000ffff00027812 */ /* 0x000fe200078ec0ff */
[----:B------:R-:W5:Y:S01]  /*8160*/  LDSM.16.MT88.4 R44, [R207+0xa800] ;  /* 0x00a80000cf2c783b */ /* 0x000f620000004200 */
[----:B--2---:R-:W-:Y:S01]  /*8170*/  SHF.R.U32.HI R3, RZ, 0x8, R5 ;  /* 0x00000008ff037819 */ /* 0x004fe20000011605 */
[----:B------:R-:W-:Y:S01]  /*8180*/  MUFU.EX2 R22, R22 ;  /* 0x0000001600167308 */ /* 0x000fe20000000800 */
[----:B------:R-:W-:-:S02]  /*8190*/  SHF.R.U32.HI R5, RZ, 0x10, R4 ;  /* 0x00000010ff057819 */ /* 0x000fc40000011604 */
[----:B------:R-:W-:Y:S02]  /*81a0*/  PRMT R21, R21, 0x5410, R3 ;  /* 0x0000541015157816 */ /* 0x000fe40000000003 */
[----:B------:R-:W-:Y:S02]  /*81b0*/  LOP3.LUT R3, R4, 0xffff, RZ, 0xc0, !PT ;  /* 0x0000ffff04037812 */ /* 0x000fe400078ec0ff */
[----:B------:R-:W-:Y:S01]  /*81c0*/  SHF.R.U32.HI R7, RZ, 0x18, R4 ;  /* 0x00000018ff077819 */ /* 0x000fe20000011604 */
[----:B------:R-:W2:Y:S01]  /*81d0*/  MUFU.EX2 R31, R31 ;  /* 0x0000001f001f7308 */ /* 0x000ea20000000800 */
[----:B-1----:R-:W-:Y:S02]  /*81e0*/  SHF.R.U32.HI R13, RZ, 0x18, R0 ;  /* 0x00000018ff0d7819 */ /* 0x002fe40000011600 */
[----:B------:R-:W-:Y:S02]  /*81f0*/  SHF.R.U32.HI R4, RZ, 0x8, R3 ;  /* 0x00000008ff047819 */ /* 0x000fe40000011603 */
[----:B------:R-:W-:-:S02]  /*8200*/  SHF.R.U32.HI R2, RZ, 0x8, R2 ;  /* 0x00000008ff027819 */ /* 0x000fc40000011602 */
[----:B------:R-:W-:Y:S02]  /*8210*/  LOP3.LUT R0, R6, 0xff, RZ, 0xc0, !PT ;  /* 0x000000ff06007812 */ /* 0x000fe400078ec0ff */
[----:B------:R-:W-:Y:S02]  /*8220*/  LOP3.LUT R3, R5, 0xff, RZ, 0xc0, !PT ;  /* 0x000000ff05037812 */ /* 0x000fe400078ec0ff */
[----:B------:R-:W-:Y:S01]  /*8230*/  PRMT R6, R8, 0x5410, R4 ;  /* 0x0000541008067816 */ /* 0x000fe20000000004 */
[--C-:B------:R-:W-:Y:S01]  /*8240*/  HSET2.LE.AND R8, R23, R240.reuse, PT ;  /* 0x000000f017087233 */ /* 0x100fe20003803000 */
[----:B------:R-:W-:Y:S02]  /*8250*/  PRMT R5, R14, 0x5410, R2 ;  /* 0x000054100e057816 */ /* 0x000fe40000000002 */
[----:B------:R-:W-:Y:S01]  /*8260*/  PRMT R2, R0, 0x5410, R13 ;  /* 0x0000541000027816 */ /* 0x000fe2000000000d */
[--C-:B------:R-:W-:Y:S01]  /*8270*/  HSET2.LE.AND R13, R6, R240.reuse, PT ;  /* 0x000000f0060d7233 */ /* 0x100fe20003803000 */
[----:B------:R-:W-:Y:S01]  /*8280*/  PRMT R4, R3, 0x5410, R7 ;  /* 0x0000541003047816 */ /* 0x000fe20000000007 */
[--C-:B------:R-:W-:Y:S01]  /*8290*/  HSET2.LE.AND R0, R21, R240.reuse, PT ;  /* 0x000000f015007233 */ /* 0x100fe20003803000 */
[----:B------:R-:W-:Y:S01]  /*82a0*/  MOV R24, R151 ;  /* 0x0000009700187202 */ /* 0x000fe20000000f00 */
[--C-:B------:R-:W-:Y:S01]  /*82b0*/  HSET2.LE.AND R6, R2, R240.reuse, PT ;  /* 0x000000f002067233 */ /* 0x100fe20003803000 */
[----:B----4-:R-:W-:Y:S01]  /*82c0*/  F2FP.PACK_AB R2, R187, R199 ;  /* 0x000000c7bb02723e */ /* 0x010fe200000000ff */
[--C-:B------:R-:W-:Y:S01]  /*82d0*/  HSET2.LE.AND R5, R5, R240.reuse, PT ;  /* 0x000000f005057233 */ /* 0x100fe20003803000 */
[----:B------:R-:W1:Y:S01]  /*82e0*/  LDSM.16.MT88.4 R148, [R205+0xa800] ;  /* 0x00a80000cd94783b */ /* 0x000e620000004200 */
[--C-:B------:R-:W-:Y:S01]  /*82f0*/  HSET2.LE.AND R14, R4, R240.reuse, PT ;  /* 0x000000f0040e7233 */ /* 0x100fe20003803000 */
[----:B------:R-:W-:Y:S01]  /*8300*/  LOP3.LUT R130, R0, R2, RZ, 0xc0, !PT ;  /* 0x0000000200827212 */ /* 0x000fe200078ec0ff */
[--C-:B------:R-:W-:Y:S01]  /*8310*/  HSET2.LE.AND R7, R20, R240.reuse, PT ;  /* 0x000000f014077233 */ /* 0x100fe20003803000 */
[----:B------:R-:W-:Y:S01]  /*8320*/  F2FP.PACK_AB R2, R195, R194 ;  /* 0x000000c2c302723e */ /* 0x000fe200000000ff */
[----:B------:R-:W-:Y:S01]  /*8330*/  HSET2.LE.AND R3, R15, R240, PT ;  /* 0x000000f00f037233 */ /* 0x000fe20003803000 */
[----:B---3--:R-:W-:-:S02]  /*8340*/  F2FP.PACK_AB R4, R178, R184 ;  /* 0x000000b8b204723e */ /* 0x008fc400000000ff */
[----:B------:R-:W-:Y:S02]  /*8350*/  LOP3.LUT R128, R5, R2, RZ, 0xc0, !PT ;  /* 0x0000000205807212 */ /* 0x000fe400078ec0ff */
[----:B-----5:R-:W-:Y:S02]  /*8360*/  F2FP.PACK_AB R0, R179, R185 ;  /* 0x000000b9b300723e */ /* 0x020fe400000000ff */
[----:B------:R-:W-:Y:S02]  /*8370*/  F2FP.PACK_AB R2, R172, R173 ;  /* 0x000000adac02723e */ /* 0x000fe400000000ff */
[----:B------:R-:W-:Y:S01]  /*8380*/  LOP3.LUT R131, R3, R4, RZ, 0xc0, !PT ;  /* 0x0000000403837212 */ /* 0x000fe200078ec0ff */
[----:B------:R-:W-:Y:S01]  /*8390*/  FFMA.FTZ R3, R241, R29, R24 ;  /* 0x0000001df1037223 */ /* 0x000fe20000010018 */
[----:B------:R-:W-:Y:S02]  /*83a0*/  LOP3.LUT R129, R6, R0, RZ, 0xc0, !PT ;  /* 0x0000000006817212 */ /* 0x000fe400078ec0ff */
[----:B------:R-:W-:-:S02]  /*83b0*/  LOP3.LUT R170, R7, R2, RZ, 0xc0, !PT ;  /* 0x0000000207aa7212 */ /* 0x000fc400078ec0ff */
[----:B------:R-:W3:Y:S01]  /*83c0*/  LDSM.16.MT88.4 R4, [R209+0xb800] ;  /* 0x00b80000d104783b */ /* 0x000ee20000004200 */
[----:B------:R-:W-:Y:S02]  /*83d0*/  F2FP.PACK_AB R0, R30, R25 ;  /* 0x000000191e00723e */ /* 0x000fe400000000ff */
[----:B------:R-:W-:Y:S01]  /*83e0*/  F2FP.PACK_AB R2, R174, R175 ;  /* 0x000000afae02723e */ /* 0x000fe200000000ff */
[C---:B------:R-:W-:Y:S01]  /*83f0*/  HMMA.16816.F32 R36, R128.reuse, R44, R232 ;  /* 0x0000002c8024723c */ /* 0x040fe200000018e8 */
[----:B------:R-:W-:Y:S01]  /*8400*/  LOP3.LUT R171, R8, R0, RZ, 0xc0, !PT ;  /* 0x0000000008ab7212 */ /* 0x000fe200078ec0ff */
[----:B------:R-:W-:Y:S01]  /*8410*/  FFMA.FTZ R8, R248, R28, R189 ;  /* 0x0000001cf8087223 */ /* 0x000fe200000100bd */
[----:B--2---:R-:W-:Y:S02]  /*8420*/  F2FP.PACK_AB R0, R31, R22 ;  /* 0x000000161f00723e */ /* 0x004fe400000000ff */
[----:B------:R-:W-:Y:S01]  /*8430*/  LOP3.LUT R168, R13, R2, RZ, 0xc0, !PT ;  /* 0x000000020da87212 */ /* 0x000fe200078ec0ff */
[----:B------:R-:W-:Y:S01]  /*8440*/  FFMA.FTZ R2, R249, R27, R191 ;  /* 0x0000001bf9027223 */ /* 0x000fe200000100bf */
[----:B------:R-:W-:Y:S01]  /*8450*/  LOP3.LUT R169, R14, R0, RZ, 0xc0, !PT ;  /* 0x000000000ea97212 */ /* 0x000fe200078ec0ff */
[----:B------:R-:W-:Y:S01]  /*8460*/  FFMA.FTZ R0, R250, R26, R243 ;  /* 0x0000001afa007223 */ /* 0x000fe200000100f3 */
[----:B------:R-:W-:Y:S01]  /*8470*/  HMMA.16816.F32 R48, R128, R46, R48 ;  /* 0x0000002e8030723c */ /* 0x000fe20000001830 */
[----:B------:R-:W-:-:S02]  /*8480*/  FADD.FTZ R13, R193, R3 ;  /* 0x00000003c10d7221 */ /* 0x000fc40000010000 */
[----:B------:R-:W-:Y:S02]  /*8490*/  FADD.FTZ R2, R252, R2 ;  /* 0x00000002fc027221 */ /* 0x000fe40000010000 */
[----:B------:R-:W-:Y:S02]  /*84a0*/  FADD.FTZ R3, R198, R8 ;  /* 0x00000008c6037221 */ /* 0x000fe40000010000 */
[----:B------:R-:W-:Y:S01]  /*84b0*/  FADD.FTZ R2, R192, R2 ;  /* 0x00000002c0027221 */ /* 0x000fe20000010000 */
[----:B-1----:R-:W-:Y:S01]  /*84c0*/  HMMA.16816.F32 R140, R128, R148, R140 ;  /* 0x00000094808c723c */ /* 0x002fe2000000188c */
        /* <DEDUP_REMOVED lines=11> */
[----:B------:R-:W-:Y:S01]  /*8580*/  FADD.FTZ R249, R172, R2 ;  /* 0x00000002acf97221 */ /* 0x000fe20000010000 */
[----:B------:R-:W-:Y:S01]  /*8590*/  MOV R2, R228 ;  /* 0x000000e400027202 */ /* 0x000fe20000000f00 */
[----:B------:R-:W-:-:S03]  /*85a0*/  FADD.FTZ R248, R178, R3 ;  /* 0x00000003b2f87221 */ /* 0x000fc60000010000 */
[-C--:B---3--:R-:W-:Y:S08]  /*85b0*/  HMMA.16816.F32 R164, R128, R4.reuse, R164 ;  /* 0x0000000480a4723c */ /* 0x088ff000000018a4 */
[----:B------:R-:W-:Y:S07]  /*85c0*/  HMMA.16816.F32 R124, R168, R4, R124 ;  /* 0x00000004a87c723c */ /* 0x000fee000000187c */
        /* <DEDUP_REMOVED lines=34> */
[C---:B------:R-:W-:Y:S07]  /*87f0*/  HMMA.16816.F32 R92, R168.reuse, R94, R136 ;  /* 0x0000005ea85c723c */ /* 0x040fee0000001888 */
[----:B------:R-:W-:Y:S01]  /*8800*/  MOV R136, R231 ;  /* 0x000000e700887202 */ /* 0x000fe20000000f00 */
[C---:B------:R-:W-:Y:S07]  /*8810*/  HMMA.16816.F32 R104, R168.reuse, R106, R132 ;  /* 0x0000006aa868723c */ /* 0x040fee0000001884 */
[----:B------:R-:W-:Y:S01]  /*8820*/  MOV R135, R230 ;  /* 0x000000e600877202 */ /* 0x000fe20000000f00 */
[----:B------:R-:W-:Y:S01]  /*8830*/  HMMA.16816.F32 R116, R168, R118, R32 ;  /* 0x00000076a874723c */ /* 0x000fe20000001820 */
[----:B------:R-:W-:-:S07]  /*8840*/  MOV R134, R229 ;  /* 0x000000e500867202 */ /* 0x000fce0000000f00 */
[----:B------:R-:W-:Y:S01]  /*8850*/  HMMA.16816.F32 R168, R168, R6, R16 ;  /* 0x00000006a8a8723c */ /* 0x000fe20000001810 */
[----:B------:R-:W-:Y:S11]  /*8860*/  @!P0 BRA `(.L_x_800) ;  /* 0x0000a74000008947 */ /* 0x000ff60003800000 */
[----:B------:R-:W2:Y:S04]  /*8870*/  LDL.64 R176, [R1+0x48] ;  /* 0x0000480001b07983 */ /* 0x000ea80000100a00 */
[----:B------:R-:W3:Y:S01]  /*8880*/  LDL.64 R196, [R1+0x30] ;  /* 0x0000300001c47983 */ /* 0x000ee20000100a00 */
[----:B------:R-:W-:Y:S01]  /*8890*/  UIADD3 UR29, UR28, -0x3, URZ ;  /* 0xfffffffd1c1d7890 */ /* 0x000fe2000fffe03f */
[----:B------:R-:W-:-:S04]  /*88a0*/  DEPBAR.LE SB0, 0x0 ;  /* 0x000080000000791a */ /* 0x000fc80000000000 */
[----:B------:R-:W-:Y:S01]  /*88b0*/  USHF.R.S32.HI UR32, URZ, 0x1f, UR29 ;  /* 0x0000001f3f207899 */ /* 0x000fe2000801141d */
[----:B------:R-:W-:Y:S01]  /*88c0*/  BAR.SYNC.DEFER_BLOCKING 0x0 ;  /* 0x0000000000007b1d */ /* 0x000fe20000010000 */
[----:B------:R-:W-:-:S05]  /*88d0*/  UISETP.GE.AND UP0, UPT, UR28, 0x4, UPT ;  /* 0x000000041c00788c */ /* 0x000fca000bf06270 */
[----:B------:R-:W-:Y:S02]  /*88e0*/  ULDC.64 UR4, c[0x0][0x1a0] ;  /* 0x0000680000047ab9 */ /* 0x000fe40000000a00 */
[----:B------:R-:W-:Y:S02]  /*88f0*/  UIMAD UR32, UR32, UR4, URZ ;  /* 0x00000004202072a4 */ /* 0x000fe4000f8e023f */
[----:B------:R-:W-:Y:S02]  /*8900*/  UIMAD.WIDE.U32 UR34, UR29, UR4, URZ ;  /* 0x000000041d2272a5 */ /* 0x000fe4000f8e003f */
[----:B------:R-:W-:-:S04]  /*8910*/  UIMAD UR5, UR29, UR5, UR32 ;  /* 0x000000051d0572a4 */ /* 0x000fc8000f8e0220 */
[----:B------:R-:W-:Y:S01]  /*8920*/  UIADD3 UR5, UR35, UR5, URZ ;  /* 0x0000000523057290 */ /* 0x000fe2000fffe03f */
[----:B------:R-:W-:Y:S02]  /*8930*/  IMAD.U32 R0, RZ, RZ, UR34 ;  /* 0x00000022ff007e24 */ /* 0x000fe4000f8e00ff */
[----:B------:R-:W-:-:S03]  /*8940*/  IMAD.U32 R4, RZ, RZ, UR34 ;  /* 0x00000022ff047e24 */ /* 0x000fc6000f8e00ff */
[----:B------:R-:W-:Y:S01]  /*8950*/  IMAD.U32 R3, RZ, RZ, UR5 ;  /* 0x00000005ff037e24 */ /* 0x000fe2000f8e00ff */
[----:B------:R-:W-:Y:S01]  /*8960*/  @P3 STS.128 [R219+0xa000], RZ ;  /* 0x00a000ffdb003388 */ /* 0x000fe20000000c00 */
[----:B--2---:R-:W-:-:S04]  /*8970*/  LEA R0, P1, R0, R176, 0x5 ;  /* 0x000000b000007211 */ /* 0x004fc800078228ff */
[----:B------:R-:W-:Y:S02]  /*8980*/  IADD3 R2, P0, R0, UR24, RZ ;  /* 0x0000001800027c10 */ /* 0x000fe4000ff1e0ff */
[----:B---3--:R-:W-:Y:S02]  /*8990*/  LEA.HI.X R3, R4, R197, R3, 0x5, P1 ;  /* 0x000000c504037211 */ /* 0x008fe400008f2c03 */
[C---:B------:R-:W-:Y:S02]  /*89a0*/  @!P3 LEA R16, P5, R0.reuse, c[0x0][0x170], 0x1 ;  /* 0x00005c000010ba11 */ /* 0x040fe400078a08ff */
[----:B------:R-:W-:Y:S02]  /*89b0*/  @!P2 LEA R6, P1, R0, c[0x0][0x170], 0x1 ;  /* 0x00005c000006aa11 */ /* 0x000fe400078208ff */
[----:B------:R-:W-:Y:S02]  /*89c0*/  @!P3 LEA R14, P4, R2, c[0x0][0x170], 0x1 ;  /* 0x00005c00020eba11 */ /* 0x000fe400078808ff */
[----:B------:R-:W-:-:S02]  /*89d0*/  IADD3.X R5, R3, UR23, RZ, P0, !PT ;  /* 0x0000001703057c10 */ /* 0x000fc400087fe4ff */
[--C-:B------:R-:W-:Y:S02]  /*89e0*/  @!P3 LEA.HI.X R17, R0, c[0x0][0x174], R3.reuse, 0x1, P5 ;  /* 0x00005d000011ba11 */ /* 0x100fe400028f0c03 */
[----:B------:R-:W-:Y:S02]  /*89f0*/  @!P2 LEA R4, P0, R2, c[0x0][0x170], 0x1 ;  /* 0x00005c000204aa11 */ /* 0x000fe400078008ff */
        /* <DEDUP_REMOVED lines=8> */
[----:B------:R-:W-:-:S03]  /*8a80*/  PLOP3.LUT P0, PT, PT, PT, UP0, 0x80, 0x0 ;  /* 0x000000000000781c */ /* 0x000fc60003f0f008 */
        /* <DEDUP_REMOVED lines=15> */
[----:B-1----:R-:W1:Y:S04]  /*8b80*/  LDSM.16.M88.4 R16, [R206+0x2000] ;  /* 0x00200000ce10783b */ /* 0x002e680000000200 */
[----:B------:R-:W4:Y:S04]  /*8b90*/  LDSM.16.M88.4 R28, [R204+0x8800] ;  /* 0x00880000cc1c783b */ /* 0x000f280000000200 */
[----:B------:R-:W5:Y:S04]  /*8ba0*/  LDSM.16.M88.4 R20, [R206] ;  /* 0x00000000ce14783b */ /* 0x000f680000000200 */
[----:B------:R-:W-:Y:S04]  /*8bb0*/  LDSM.16.M88.4 R136, [R215] ;  /* 0x00000000d788783b */ /* 0x000fe80000000200 */
[----:B------:R-:W-:Y:S04]  /*8bc0*/  LDSM.16.M88.4 R132, [R218] ;  /* 0x00000000da84783b */ /* 0x000fe80000000200 */
[----:B--2---:R-:W2:Y:S04]  /*8bd0*/  LDSM.16.M88.4 R4, [R208+0x2000] ;  /* 0x00200000d004783b */ /* 0x004ea80000000200 */
[----:B------:R-:W2:Y:S04]  /*8be0*/  LDSM.16.M88.4 R24, [R208] ;  /* 0x00000000d018783b */ /* 0x000ea80000000200 */
[----:B------:R-:W0:Y:S01]  /*8bf0*/  LDGDEPBAR ;  /* 0x00000000000079af */ /* 0x000e220000000000 */
[C---:B-1----:R-:W-:Y:S08]  /*8c00*/  HMMA.16816.F32 R180, R16.reuse, R32, RZ ;  /* 0x0000002010b4723c */ /* 0x042ff000000018ff */
[C---:B----4-:R-:W-:Y:S08]  /*8c10*/  HMMA.16816.F32 R172, R16.reuse, R28, RZ ;  /* 0x0000001c10ac723c */ /* 0x050ff000000018ff */
[C---:B------:R-:W-:Y:S08]  /*8c20*/  HMMA.16816.F32 R176, R16.reuse, R34, RZ ;  /* 0x0000002210b0723c */ /* 0x040ff000000018ff */
[----:B------:R-:W-:Y:S08]  /*8c30*/  HMMA.16816.F32 R16, R16, R30, RZ ;  /* 0x0000001e1010723c */ /* 0x000ff000000018ff */
[C---:B-----5:R-:W-:Y:S08]  /*8c40*/  HMMA.16816.F32 R192, R20.reuse, R28, RZ ;  /* 0x0000001c14c0723c */ /* 0x060ff000000018ff */
[----:B------:R-:W-:Y:S08]  /*8c50*/  HMMA.16816.F32 R188, R20, R30, RZ ;  /* 0x0000001e14bc723c */ /* 0x000ff000000018ff */
[----:B--2---:R-:W-:Y:S08]  /*8c60*/  HMMA.16816.F32 R184, R4, R136, R180 ;  /* 0x0000008804b8723c */ /* 0x004ff000000018b4 */
[C---:B------:R-:W-:Y:S08]  /*8c70*/  HMMA.16816.F32 R196, R20.reuse, R32, RZ ;  /* 0x0000002014c4723c */ /* 0x040ff000000018ff */
[----:B------:R-:W-:Y:S01]  /*8c80*/  HMMA.16816.F32 R200, R20, R34, RZ ;  /* 0x0000002214c8723c */ /* 0x000fe200000018ff */
[----:B------:R-:W-:Y:S04]  /*8c90*/  LDSM.16.M88.4 R20, [R213+0x8000] ;  /* 0x00800000d514783b */ /* 0x000fe80000000200 */
[----:B------:R-:W-:Y:S03]  /*8ca0*/  LDSM.16.M88.4 R32, [R213+0x8800] ;  /* 0x00880000d520783b */ /* 0x000fe60000000200 */
[C---:B------:R-:W-:Y:S08]  /*8cb0*/  HMMA.16816.F32 R180, R4.reuse, R132, R172 ;  /* 0x0000008404b4723c */ /* 0x040ff000000018ac */
[C---:B------:R-:W-:Y:S08]  /*8cc0*/  HMMA.16816.F32 R176, R4.reuse, R138, R176 ;  /* 0x0000008a04b0723c */ /* 0x040ff000000018b0 */
[----:B------:R-:W-:Y:S01]  /*8cd0*/  HMMA.16816.F32 R28, R4, R134, R16 ;  /* 0x00000086041c723c */ /* 0x000fe20000001810 */
[----:B------:R-:W1:Y:S04]  /*8ce0*/  LDSM.16.M88.4 R4, [R214+0x2000] ;  /* 0x00200000d604783b */ /* 0x000e680000000200 */
[----:B------:R-:W2:Y:S03]  /*8cf0*/  LDSM.16.M88.4 R16, [R214] ;  /* 0x00000000d610783b */ /* 0x000ea60000000200 */
[C---:B------:R-:W-:Y:S08]  /*8d00*/  HMMA.16816.F32 R172, R24.reuse, R136, R196 ;  /* 0x0000008818ac723c */ /* 0x040ff000000018c4 */
[C---:B------:R-:W-:Y:S08]  /*8d10*/  HMMA.16816.F32 R220, R24.reuse, R132, R192 ;  /* 0x0000008418dc723c */ /* 0x040ff000000018c0 */
[C---:B------:R-:W-:Y:S08]  /*8d20*/  HMMA.16816.F32 R192, R24.reuse, R138, R200 ;  /* 0x0000008a18c0723c */ /* 0x040ff000000018c8 */
[----:B------:R-:W-:Y:S01]  /*8d30*/  HMMA.16816.F32 R136, R24, R134, R188 ;  /* 0x000000861888723c */ /* 0x000fe200000018bc */
[----:B------:R-:W-:Y:S04]  /*8d40*/  LDSM.16.M88.4 R24, [R212] ;  /* 0x00000000d418783b */ /* 0x000fe80000000200 */
[----:B------:R-:W-:Y:S03]  /*8d50*/  LDSM.16.M88.4 R132, [R211+0x800] ;  /* 0x00080000d384783b */ /* 0x000fe60000000200 */
[C---:B-1----:R-:W-:Y:S08]  /*8d60*/  HMMA.16816.F32 R188, R4.reuse, R20, R184 ;  /* 0x0000001404bc723c */ /* 0x042ff000000018b8 */
[C---:B------:R-:W-:Y:S08]  /*8d70*/  HMMA.16816.F32 R200, R4.reuse, R32, R180 ;  /* 0x0000002004c8723c */ /* 0x040ff000000018b4 */
[C---:B------:R-:W-:Y:S08]  /*8d80*/  HMMA.16816.F32 R196, R4.reuse, R22, R176 ;  /* 0x0000001604c4723c */ /* 0x040ff000000018b0 */
[----:B------:R-:W-:Y:S01]  /*8d90*/  HMMA.16816.F32 R184, R4, R34, R28 ;  /* 0x0000002204b8723c */ /* 0x000fe2000000181c */
[----:B------:R-:W1:Y:S04]  /*8da0*/  LDSM.16.M88.4 R4, [R212+0x2000] ;  /* 0x00200000d404783b */ /* 0x000e680000000200 */
[----:B------:R-:W4:Y:S03]  /*8db0*/  LDSM.16.M88.4 R28, [R211] ;  /* 0x00000000d31c783b */ /* 0x000f260000000200 */
[C---:B--2---:R-:W-:Y:S08]  /*8dc0*/  HMMA.16816.F32 R180, R16.reuse, R20, R172 ;  /* 0x0000001410b4723c */ /* 0x044ff000000018ac */
[C---:B------:R-:W-:Y:S01]  /*8dd0*/  HMMA.16816.F32 R172, R16.reuse, R22, R192 ;  /* 0x0000001610ac723c */ /* 0x040fe200000018c0 */
[----:B------:R-:W-:Y:S07]  /*8de0*/  LDSM.16.M88.4 R20, [R206+0x6000] ;  /* 0x00600000ce14783b */ /* 0x000fee0000000200 */
[C---:B------:R-:W-:Y:S08]  /*8df0*/  HMMA.16816.F32 R176, R16.reuse, R32, R220 ;  /* 0x0000002010b0723c */ /* 0x040ff000000018dc */
[----:B------:R-:W-:Y:S01]  /*8e00*/  HMMA.16816.F32 R136, R16, R34, R136 ;  /* 0x000000221088723c */ /* 0x000fe20000001888 */
[----:B------:R-:W2:Y:S04]  /*8e10*/  LDSM.16.M88.4 R32, [R204+0x9000] ;  /* 0x00900000cc20783b */ /* 0x000ea80000000200 */
[----:B------:R-:W-:Y:S03]  /*8e20*/  LDSM.16.M88.4 R16, [R206+0x4000] ;  /* 0x00400000ce10783b */ /* 0x000fe60000000200 */
[C---:B-1----:R-:W-:Y:S08]  /*8e30*/  HMMA.16816.F32 R220, R4.reuse, R132, R200 ;  /* 0x0000008404dc723c */ /* 0x042ff000000018c8 */
[C---:B----4-:R-:W-:Y:S08]  /*8e40*/  HMMA.16816.F32 R224, R4.reuse, R30, R196 ;  /* 0x0000001e04e0723c */ /* 0x050ff000000018c4 */
[-C--:B------:R-:W-:Y:S08]  /*8e50*/  HMMA.16816.F32 R188, R4, R28.reuse, R188 ;  /* 0x0000001c04bc723c */ /* 0x080ff000000018bc */
[C---:B------:R-:W-:Y:S08]  /*8e60*/  HMMA.16816.F32 R196, R24.reuse, R28, R180 ;  /* 0x0000001c18c4723c */ /* 0x040ff000000018b4 */
[----:B------:R-:W-:Y:S01]  /*8e70*/  HMMA.16816.F32 R192, R24, R30, R172 ;  /* 0x0000001e18c0723c */ /* 0x000fe200000018ac */
[----:B------:R-:W1:Y:S04]  /*8e80*/  LDSM.16.M88.4 R28, [R204+0x9800] ;  /* 0x00980000cc1c783b */ /* 0x000e680000000200 */
[----:B------:R-:W-:Y:S03]  /*8e90*/  LDSM.16.M88.4 R172, [R217] ;  /* 0x00000000d9ac783b */ /* 0x000fe60000000200 */
[-C--:B------:R-:W-:Y:S01]  /*8ea0*/  HMMA.16816.F32 R200, R4, R134.reuse, R184 ;  /* 0x0000008604c8723c */ /* 0x080fe200000018b8 */
[----:B------:R-:W4:Y:S07]  /*8eb0*/  LDSM.16.M88.4 R4, [R208+0x6000] ;  /* 0x00600000d004783b */ /* 0x000f2e0000000200 */
[C---:B------:R-:W-:Y:S01]  /*8ec0*/  HMMA.16816.F32 R180, R24.reuse, R134, R136 ;  /* 0x0000008618b4723c */ /* 0x040fe20000001888 */
[----:B------:R-:W5:Y:S07]  /*8ed0*/  LDSM.16.M88.4 R136, [R216] ;  /* 0x00000000d888783b */ /* 0x000f6e0000000200 */
[----:B------:R-:W-:Y:S01]  /*8ee0*/  HMMA.16816.F32 R184, R24, R132, R176 ;  /* 0x0000008418b8723c */ /* 0x000fe200000018b0 */
[----:B------:R-:W3:Y:S07]  /*8ef0*/  LDSM.16.M88.4 R24, [R208+0x4000] ;  /* 0x00400000d018783b */ /* 0x000eee0000000200 */
[C---:B--2---:R-:W-:Y:S08]  /*8f00*/  HMMA.16816.F32 R176, R20.reuse, R32, R188 ;  /* 0x0000002014b0723c */ /* 0x044ff000000018bc */
[C---:B------:R-:W-:Y:S08]  /*8f10*/  HMMA.16816.F32 R132, R20.reuse, R34, R224 ;  /* 0x000000221484723c */ /* 0x040ff000000018e0 */
[C---:B-1----:R-:W-:Y:S08]  /*8f20*/  HMMA.16816.F32 R188, R20.reuse, R28, R220 ;  /* 0x0000001c14bc723c */ /* 0x042ff000000018dc */
[----:B------:R-:W-:Y:S08]  /*8f30*/  HMMA.16816.F32 R20, R20, R30, R200 ;  /* 0x0000001e1414723c */ /* 0x000ff000000018c8 */
[C---:B------:R-:W-:Y:S08]  /*8f40*/  HMMA.16816.F32 R200, R16.reuse, R34, R192 ;  /* 0x0000002210c8723c */ /* 0x040ff000000018c0 */
[C---:B------:R-:W-:Y:S01]  /*8f50*/  HMMA.16816.F32 R220, R16.reuse, R32, R196 ;  /* 0x0000002010dc723c */ /* 0x040fe200000018c4 */
[----:B------:R-:W-:Y:S07]  /*8f60*/  LDSM.16.M88.4 R32, [R213+0x9000] ;  /* 0x00900000d520783b */ /* 0x000fee0000000200 */
[C---:B------:R-:W-:Y:S08]  /*8f70*/  HMMA.16816.F32 R192, R16.reuse, R30, R180 ;  /* 0x0000001e10c0723c */ /* 0x040ff000000018b4 */
[----:B------:R-:W-:Y:S08]  /*8f80*/  HMMA.16816.F32 R196, R16, R28, R184 ;  /* 0x0000001c10c4723c */ /* 0x000ff000000018b8 */
[C---:B----4-:R-:W-:Y:S08]  /*8f90*/  HMMA.16816.F32 R180, R4.reuse, R172, R176 ;  /* 0x000000ac04b4723c */ /* 0x050ff000000018b0 */
[C---:B------:R-:W-:Y:S01]  /*8fa0*/  HMMA.16816.F32 R176, R4.reuse, R174, R132 ;  /* 0x000000ae04b0723c */ /* 0x040fe20000001884 */
[----:B------:R-:W-:Y:S07]  /*8fb0*/  LDSM.16.M88.4 R132, [R213+0x9800] ;  /* 0x00980000d584783b */ /* 0x000fee0000000200 */
[C---:B-----5:R-:W-:Y:S08]  /*8fc0*/  HMMA.16816.F32 R28, R4.reuse, R136, R188 ;  /* 0x00000088041c723c */ /* 0x060ff000000018bc */
[----:B------:R-:W-:Y:S01]  /*8fd0*/  HMMA.16816.F32 R16, R4, R138, R20 ;  /* 0x0000008a0410723c */ /* 0x000fe20000001814 */
[----:B------:R-:W1:Y:S04]  /*8fe0*/  LDSM.16.M88.4 R4, [R214+0x6000] ;  /* 0x00600000d604783b */ /* 0x000e680000000200 */
[----:B------:R-:W2:Y:S03]  /*8ff0*/  LDSM.16.M88.4 R20, [R214+0x4000] ;  /* 0x00400000d614783b */ /* 0x000ea60000000200 */
[C---:B---3--:R-:W-:Y:S08]  /*9000*/  HMMA.16816.F32 R184, R24.reuse, R172, R220 ;  /* 0x000000ac18b8723c */ /* 0x048ff000000018dc */
[C---:B------:R-:W-:Y:S08]  /*9010*/  HMMA.16816.F32 R220, R24.reuse, R174, R200 ;  /* 0x000000ae18dc723c */ /* 0x040ff000000018c8 */
[C---:B------:R-:W-:Y:S08]  /*9020*/  HMMA.16816.F32 R200, R24.reuse, R136, R196 ;  /* 0x0000008818c8723c */ /* 0x040ff000000018c4 */
[----:B------:R-:W-:Y:S01]  /*9030*/  HMMA.16816.F32 R196, R24, R138, R192 ;  /* 0x0000008a18c4723c */ /* 0x000fe200000018c0 */
[----:B------:R-:W-:Y:S07]  /*9040*/  LDSM.16.M88.4 R24, [R211+0x1800] ;  /* 0x00180000d318783b */ /* 0x000fee0000000200 */
[C---:B-1----:R-:W-:Y:S08]  /*9050*/  HMMA.16816.F32 R192, R4.reuse, R32, R180 ;  /* 0x0000002004c0723c */ /* 0x042ff000000018b4 */
[C---:B------:R-:W-:Y:S08]  /*9060*/  HMMA.16816.F32 R188, R4.reuse, R34, R176 ;  /* 0x0000002204bc723c */ /* 0x040ff000000018b0 */
[C---:B------:R-:W-:Y:S01]  /*9070*/  HMMA.16816.F32 R180, R4.reuse, R132, R28 ;  /* 0x0000008404b4723c */ /* 0x040fe2000000181c */
[----:B------:R-:W-:Y:S07]  /*9080*/  LDSM.16.M88.4 R28, [R211+0x1000] ;  /* 0x00100000d31c783b */ /* 0x000fee0000000200 */
[----:B------:R-:W-:Y:S01]  /*9090*/  HMMA.16816.F32 R176, R4, R134, R16 ;  /* 0x0000008604b0723c */ /* 0x000fe20000001810 */
[----:B------:R-:W1:Y:S04]  /*90a0*/  LDSM.16.M88.4 R4, [R212+0x6000] ;  /* 0x00600000d404783b */ /* 0x000e680000000200 */
[----:B------:R-:W3:Y:S01]  /*90b0*/  LDSM.16.M88.4 R16, [R212+0x4000] ;  /* 0x00400000d410783b */ /* 0x000ee20000000200 */
[----:B------:R-:W-:-:S04]  /*90c0*/  DEPBAR.LE SB0, 0x0 ;  /* 0x000080000000791a */ /* 0x000fc80000000000 */
[C---:B--2---:R-:W-:Y:S08]  /*90d0*/  HMMA.16816.F32 R172, R20.reuse, R32, R184 ;  /* 0x0000002014ac723c */ /* 0x044ff000000018b8 */
[C---:B------:R-:W-:Y:S08]  /*90e0*/  HMMA.16816.F32 R136, R20.reuse, R34, R220 ;  /* 0x000000221488723c */ /* 0x040ff000000018dc */
[C---:B------:R-:W-:Y:S08]  /*90f0*/  HMMA.16816.F32 R32, R20.reuse, R132, R200 ;  /* 0x000000841420723c */ /* 0x040ff000000018c8 */
[----:B------:R-:W-:Y:S08]  /*9100*/  HMMA.16816.F32 R20, R20, R134, R196 ;  /* 0x000000861414723c */ /* 0x000ff000000018c4 */
[C---:B-1----:R-:W-:Y:S08]  /*9110*/  HMMA.16816.F32 R192, R4.reuse, R28, R192 ;  /* 0x0000001c04c0723c */ /* 0x042ff000000018c0 */
[C---:B------:R-:W-:Y:S08]  /*9120*/  HMMA.16816.F32 R188, R4.reuse, R30, R188 ;  /* 0x0000001e04bc723c */ /* 0x040ff000000018bc */
[C---:B------:R-:W-:Y:S08]  /*9130*/  HMMA.16816.F32 R180, R4.reuse, R24, R180 ;  /* 0x0000001804b4723c */ /* 0x040ff000000018b4 */
[----:B------:R-:W-:Y:S08]  /*9140*/  HMMA.16816.F32 R176, R4, R26, R176 ;  /* 0x0000001a04b0723c */ /* 0x000ff000000018b0 */
[C---:B---3--:R-:W-:Y:S08]  /*9150*/  HMMA.16816.F32 R172, R16.reuse, R28, R172 ;  /* 0x0000001c10ac723c */ /* 0x048ff000000018ac */
[C---:B------:R-:W-:Y:S08]  /*9160*/  HMMA.16816.F32 R136, R16.reuse, R30, R136 ;  /* 0x0000001e1088723c */ /* 0x040ff00000001888 */
[C---:B------:R-:W-:Y:S08]  /*9170*/  HMMA.16816.F32 R32, R16.reuse, R24, R32 ;  /* 0x000000181020723c */ /* 0x040ff00000001820 */
[----:B------:R-:W-:Y:S01]  /*9180*/  HMMA.16816.F32 R20, R16, R26, R20 ;  /* 0x0000001a1014723c */ /* 0x000fe20000001814 */
[----:B------:R-:W-:Y:S06]  /*9190*/  BAR.SYNC.DEFER_BLOCKING 0x0 ;  /* 0x0000000000007b1d */ /* 0x000fec0000010000 */
        /* <DEDUP_REMOVED lines=16> */
[----:B------:R-:W-:Y:S02]  /*92a0*/  IADD3 R2, P5, R0, UR22, RZ ;  /* 0x0000001600027c10 */ /* 0x000fe4000ffbe0ff */
[----:B---3--:R-:W-:Y:S02]  /*92b0*/  LEA.HI.X R3, R4, R247, R3, 0x5, P1 ;  /* 0x000000f704037211 */ /* 0x008fe400008f2c03 */
[C---:B------:R-:W-:Y:S02]  /*92c0*/  @!P3 LEA R14, P6, R0.reuse, c[0x0][0x168], 0x1 ;  /* 0x00005a00000eba11 */ /* 0x040fe400078c08ff */
        /* <DEDUP_REMOVED lines=28> */
.L_x_806:
[----:B------:R-:W-:Y:S05]  /*9490*/  BSYNC B0 ;  /* 0x0000000000007941 */ /* 0x000fea0003800000 */
.L_x_805:
[----:B------:R-:W0:Y:S02]  /*94a0*/  LDGDEPBAR ;  /* 0x00000000000079af */ /* 0x000e240000000000 */
.L_x_804:
[----:B------:R-:W2:Y:S04]  /*94b0*/  LDL R0, [R1+0x28] ;  /* 0x0000280001007983 */ /* 0x000ea80000100800 */
[----:B-1----:R-:W3:Y:S04]  /*94c0*/  LDL.64 R4, [R1+0x38] ;  /* 0x0000380001047983 */ /* 0x002ee80000100a00 */
[----:B------:R-:W4:Y:S04]  /*94d0*/  LDL R3, [R1+0x44] ;  /* 0x0000440001037983 */ /* 0x000f280000100800 */
[----:B------:R-:W5:Y:S04]  /*94e0*/  LDL R2, [R1+0x40] ;  /* 0x0000400001027983 */ /* 0x000f680000100800 */
[----:B------:R-:W4:Y:S04]  /*94f0*/  LDL R7, [R1+0x2c] ;  /* 0x00002c0001077983 */ /* 0x000f280000100800 */
[----:B------:R-:W4:Y:S04]  /*9500*/  LDL.64 R246, [R1+0x20] ;  /* 0x0000200001f67983 */ /* 0x000f280000100a00 */
[----:B------:R-:W1:Y:S02]  /*9510*/  S2R R6, SR_TID.X ;  /* 0x0000000000067919 */ /* 0x000e640000002100 */
[----:B-1----:R-:W-:-:S05]  /*9520*/  IMAD.SHL.U32 R6, R6, 0x2, RZ ;  /* 0x0000000206067824 */ /* 0x002fca00078e00ff */
[----:B------:R-:W-:Y:S01]  /*9530*/  LOP3.LUT R6, R6, 0x6, RZ, 0xc0, !PT ;  /* 0x0000000606067812 */ /* 0x000fe200078ec0ff */
[----:B------:R-:W1:Y:S01]  /*9540*/  LDC.U8 R203, c[0x0][0x2d8] ;  /* 0x0000b600ffcb7b82 */ /* 0x000e620000000000 */
[----:B--2---:R-:W-:Y:S01]  /*9550*/  MOV R245, R0 ;  /* 0x0000000000f57202 */ /* 0x004fe20000000f00 */
[----:B------:R-:W-:-:S04]  /*9560*/  IMAD.U32 R0, RZ, RZ, UR29 ;  /* 0x0000001dff007e24 */ /* 0x000fc8000f8e00ff */
[----:B------:R-:W-:Y:S02]  /*9570*/  IMAD R0, R0, 0x20, R6 ;  /* 0x0000002000007824 */ /* 0x000fe400078e0206 */
[----:B---3--:R-:W-:-:S03]  /*9580*/  IMAD.MOV.U32 R19, RZ, RZ, R5 ;  /* 0x000000ffff137224 */ /* 0x008fc600078e0005 */
[C---:B------:R-:W-:Y:S02]  /*9590*/  ISETP.GE.AND P4, PT, R0.reuse, R9, PT ;  /* 0x000000090000720c */ /* 0x040fe40003f86270 */
[C---:B------:R-:W-:Y:S02]  /*95a0*/  ISETP.GE.AND P1, PT, R0.reuse, R10, PT ;  /* 0x0000000a0000720c */ /* 0x040fe40003f26270 */
[C---:B------:R-:W-:Y:S02]  /*95b0*/  IADD3 R6, R0.reuse, 0x1, RZ ;  /* 0x0000000100067810 */ /* 0x040fe40007ffe0ff */
[----:B------:R-:W-:Y:S02]  /*95c0*/  IADD3 R5, R0, 0x8, RZ ;  /* 0x0000000800057810 */ /* 0x000fe40007ffe0ff */
[----:B------:R-:W-:Y:S02]  /*95d0*/  FSEL R13, R172, -INF , !P4 ;  /* 0xff800000ac0d7808 */ /* 0x000fe40006000000 */
[----:B------:R-:W-:-:S02]  /*95e0*/  FSEL R26, R174, -INF , !P1 ;  /* 0xff800000ae1a7808 */ /* 0x000fc40004800000 */
[----:B------:R-:W-:Y:S02]  /*95f0*/  MOV R18, R4 ;  /* 0x0000000400127202 */ /* 0x000fe40000000f00 */
[----:B------:R-:W-:Y:S02]  /*9600*/  ISETP.GE.AND P4, PT, R6, R10, PT ;  /* 0x0000000a0600720c */ /* 0x000fe40003f86270 */
[----:B------:R-:W-:Y:S02]  /*9610*/  ISETP.GE.AND P1, PT, R5, R9, PT ;  /* 0x000000090500720c */ /* 0x000fe40003f26270 */
[----:B------:R-:W-:Y:S01]  /*9620*/  IADD3 R4, R0, 0x9, RZ ;  /* 0x0000000900047810 */ /* 0x000fe20007ffe0ff */
[----:B----4-:R-:W-:Y:S01]  /*9630*/  IMAD.MOV.U32 R14, RZ, RZ, R3 ;  /* 0x000000ffff0e7224 */ /* 0x010fe200078e0003 */
[----:B------:R-:W-:Y:S02]  /*9640*/  FSEL R29, R175, -INF , !P4 ;  /* 0xff800000af1d7808 */ /* 0x000fe40006000000 */
[----:B------:R-:W-:-:S02]  /*9650*/  FSEL R25, R136, -INF , !P1 ;  /* 0xff80000088197808 */ /* 0x000fc40004800000 */
[----:B-----5:R-:W-:Y:S02]  /*9660*/  MOV R15, R2 ;  /* 0x00000002000f7202 */ /* 0x020fe40000000f00 */
[----:B------:R-:W-:Y:S02]  /*9670*/  ISETP.GE.AND P5, PT, R6, R9, PT ;  /* 0x000000090600720c */ /* 0x000fe40003fa6270 */
[-C--:B------:R-:W-:Y:S02]  /*9680*/  ISETP.GE.AND P4, PT, R5, R10.reuse, PT ;  /* 0x0000000a0500720c */ /* 0x080fe40003f86270 */
[----:B------:R-:W-:Y:S02]  /*9690*/  ISETP.GE.AND P1, PT, R4, R10, PT ;  /* 0x0000000a0400720c */ /* 0x000fe40003f26270 */
[C---:B------:R-:W-:Y:S02]  /*96a0*/  IADD3 R3, R0.reuse, 0x10, RZ ;  /* 0x0000001000037810 */ /* 0x040fe40007ffe0ff */
[----:B------:R-:W-:-:S02]  /*96b0*/  IADD3 R2, R0, 0x11, RZ ;  /* 0x0000001100027810 */ /* 0x000fc40007ffe0ff */
[----:B------:R-:W-:Y:S02]  /*96c0*/  FSEL R24, R173, -INF , !P5 ;  /* 0xff800000ad187808 */ /* 0x000fe40006800000 */
[----:B------:R-:W-:Y:S02]  /*96d0*/  FSEL R30, R138, -INF , !P4 ;  /* 0xff8000008a1e7808 */ /* 0x000fe40006000000 */
[----:B------:R-:W-:Y:S02]  /*96e0*/  FSEL R132, R139, -INF , !P1 ;  /* 0xff8000008b847808 */ /* 0x000fe40004800000 */
[-C--:B------:R-:W-:Y:S02]  /*96f0*/  ISETP.GE.AND P5, PT, R4, R9.reuse, PT ;  /* 0x000000090400720c */ /* 0x080fe40003fa6270 */
[-C--:B------:R-:W-:Y:S02]  /*9700*/  ISETP.GE.AND P4, PT, R3, R9.reuse, PT ;  /* 0x000000090300720c */ /* 0x080fe40003f86270 */
[----:B------:R-:W-:-:S02]  /*9710*/  ISETP.GE.AND P1, PT, R2, R9, PT ;  /* 0x000000090200720c */ /* 0x000fc40003f26270 */
[----:B------:R-:W-:Y:S01]  /*9720*/  IADD3 R8, R0, 0x18, RZ ;  /* 0x0000001800087810 */ /* 0x000fe20007ffe0ff */
[----:B------:R-:W-:Y:S01]  /*9730*/  IMAD.MOV.U32 R252, RZ, RZ, R7 ;  /* 0x000000fffffc7224 */ /* 0x000fe200078e0007 */
[----:B------:R-:W-:Y:S02]  /*9740*/  FSEL R27, R137, -INF , !P5 ;  /* 0xff800000891b7808 */ /* 0x000fe40006800000 */
[----:B------:R-:W-:Y:S02]  /*9750*/  FSEL R226, R32, -INF , !P4 ;  /* 0xff80000020e27808 */ /* 0x000fe40006000000 */
[----:B------:R-:W-:Y:S02]  /*9760*/  FSEL R227, R33, -INF , !P1 ;  /* 0xff80000021e37808 */ /* 0x000fe40004800000 */
[-C--:B------:R-:W-:Y:S02]  /*9770*/  ISETP.GE.AND P5, PT, R3, R10.reuse, PT ;  /* 0x0000000a0300720c */ /* 0x080fe40003fa6270 */
[----:B------:R-:W-:-:S02]  /*9780*/  ISETP.GE.AND P4, PT, R2, R10, PT ;  /* 0x0000000a0200720c */ /* 0x000fc40003f86270 */
[-C--:B------:R-:W-:Y:S02]  /*9790*/  ISETP.GE.AND P1, PT, R8, R9.reuse, PT ;  /* 0x000000090800720c */ /* 0x080fe40003f26270 */
[----:B------:R-:W-:Y:S02]  /*97a0*/  IADD3 R7, R0, 0x19, RZ ;  /* 0x0000001900077810 */ /* 0x000fe40007ffe0ff */
[----:B------:R-:W-:Y:S02]  /*97b0*/  FSEL R237, R34, -INF , !P5 ;  /* 0xff80000022ed7808 */ /* 0x000fe40006800000 */
[----:B------:R-:W-:Y:S02]  /*97c0*/  FSEL R239, R35, -INF , !P4 ;  /* 0xff80000023ef7808 */ /* 0x000fe40006000000 */
[----:B------:R-:W-:Y:S02]  /*97d0*/  FSEL R225, R20, -INF , !P1 ;  /* 0xff80000014e17808 */ /* 0x000fe40004800000 */
[----:B------:R-:W-:-:S02]  /*97e0*/  ISETP.GE.AND P4, PT, R7, R9, PT ;  /* 0x000000090700720c */ /* 0x000fc40003f86270 */
[-C--:B------:R-:W-:Y:S02]  /*97f0*/  ISETP.GE.AND P5, PT, R8, R10.reuse, PT ;  /* 0x0000000a0800720c */ /* 0x080fe40003fa6270 */
[----:B------:R-:W-:Y:S02]  /*9800*/  ISETP.GE.AND P1, PT, R7, R10, PT ;  /* 0x0000000a0700720c */ /* 0x000fe40003f26270 */
[----:B------:R-:W-:Y:S02]  /*9810*/  FSEL R224, R21, -INF , !P4 ;  /* 0xff80000015e07808 */ /* 0x000fe40006000000 */
[----:B------:R-:W-:Y:S02]  /*9820*/  FSEL R242, R22, -INF , !P5 ;  /* 0xff80000016f27808 */ /* 0x000fe40006800000 */
[----:B------:R-:W-:Y:S02]  /*9830*/  FSEL R240, R23, -INF , !P1 ;  /* 0xff80000017f07808 */ /* 0x000fe40004800000 */
[----:B------:R-:W-:-:S02]  /*9840*/  ISETP.GE.AND P6, PT, R0, R11, PT ;  /* 0x0000000b0000720c */ /* 0x000fc40003fc6270 */
[-C--:B------:R-:W-:Y:S02]  /*9850*/  ISETP.GE.AND P4, PT, R0, R12.reuse, PT ;  /* 0x0000000c0000720c */ /* 0x080fe40003f86270 */
[C---:B------:R-:W-:Y:S02]  /*9860*/  ISETP.GE.AND P5, PT, R6.reuse, R11, PT ;  /* 0x0000000b0600720c */ /* 0x040fe40003fa6270 */
[----:B------:R-:W-:Y:S02]  /*9870*/  ISETP.GE.AND P1, PT, R6, R12, PT ;  /* 0x0000000c0600720c */ /* 0x000fe40003f26270 */
[----:B------:R-:W-:Y:S02]  /*9880*/  FSEL R28, R192, -INF , !P6 ;  /* 0xff800000c01c7808 */ /* 0x000fe40007000000 */
[----:B------:R-:W-:Y:S02]  /*9890*/  FSEL R33, R194, -INF , !P4 ;  /* 0xff800000c2217808 */ /* 0x000fe40006000000 */
[----:B------:R-:W-:-:S02]  /*98a0*/  FSEL R31, R193, -INF , !P5 ;  /* 0xff800000c11f7808 */ /* 0x000fc40006800000 */
[----:B------:R-:W-:Y:S01]  /*98b0*/  FSEL R35, R195, -INF , !P1 ;  /* 0xff800000c3237808 */ /* 0x000fe20004800000 */
[----:B------:R-:W-:Y:S01]  /*98c0*/  IMAD.U32 R0, RZ, RZ, UR31 ;  /* 0x0000001fff007e24 */ /* 0x000fe2000f8e00ff */
[CC--:B------:R-:W-:Y:S02]  /*98d0*/  ISETP.GE.AND P4, PT, R5.reuse, R11.reuse, PT ;  /* 0x0000000b0500720c */ /* 0x0c0fe40003f86270 */
[-C--:B------:R-:W-:Y:S02]  /*98e0*/  ISETP.GE.AND P6, PT, R5, R12.reuse, PT ;  /* 0x0000000c0500720c */ /* 0x080fe40003fc6270 */
[C---:B------:R-:W-:Y:S02]  /*98f0*/  ISETP.GE.AND P5, PT, R4.reuse, R11, PT ;  /* 0x0000000b0400720c */ /* 0x040fe40003fa6270 */
[----:B------:R-:W-:Y:S01]  /*9900*/  ISETP.GE.AND P1, PT, R4, R12, PT ;  /* 0x0000000c0400720c */ /* 0x000fe20003f26270 */
[----:B------:R-:W-:Y:S01]  /*9910*/  IMAD.WIDE.U32 R4, R15, -0x2daee0ad, RZ ;  /* 0xd2511f530f047825 */ /* 0x000fe200078e00ff */
[----:B------:R-:W-:-:S02]  /*9920*/  FSEL R34, R189, -INF , !P5 ;  /* 0xff800000bd227808 */ /* 0x000fc40006800000 */
[----:B------:R-:W-:Y:S01]  /*9930*/  FSEL R137, R191, -INF , !P1 ;  /* 0xff800000bf897808 */ /* 0x000fe20004800000 */
[----:B------:R-:W-:Y:S01]  /*9940*/  IMAD.WIDE.U32 R16, R14, -0x326172a9, RZ ;  /* 0xcd9e8d570e107825 */ /* 0x000fe200078e00ff */
[C---:B------:R-:W-:Y:S02]  /*9950*/  ISETP.GE.AND P1, PT, R2.reuse, R11, PT ;  /* 0x0000000b0200720c */ /* 0x040fe40003f26270 */
[----:B------:R-:W-:Y:S02]  /*9960*/  ISETP.GE.AND P5, PT, R2, R12, PT ;  /* 0x0000000c0200720c */ /* 0x000fe40003fa6270 */
[----:B------:R-:W-:Y:S02]  /*9970*/  LOP3.LUT R2, R5, UR29, R0, 0x96, !PT ;  /* 0x0000001d05027c12 */ /* 0x000fe4000f8e9600 */
[----:B------:R-:W-:Y:S02]  /*9980*/  LOP3.LUT R0, R17, R252, RZ, 0x3c, !PT ;  /* 0x000000fc11007212 */ /* 0x000fe400078e3cff */
[----:B------:R-:W-:-:S02]  /*9990*/  FSEL R32, R188, -INF , !P4 ;  /* 0xff800000bc207808 */ /* 0x000fc40006000000 */
[----:B------:R-:W-:Y:S01]  /*99a0*/  FSEL R133, R190, -INF , !P6 ;  /* 0xff800000be857808 */ /* 0x000fe20007000000 */
[----:B------:R-:W-:Y:S01]  /*99b0*/  IMAD R5, R245, -0x326172a9, RZ ;  /* 0xcd9e8d57f5057824 */ /* 0x000fe200078e02ff */
[C---:B------:R-:W-:Y:S02]  /*99c0*/  ISETP.GE.AND P4, PT, R3.reuse, R11, PT ;  /* 0x0000000b0300720c */ /* 0x040fe40003f86270 */
[----:B------:R-:W-:Y:S01]  /*99d0*/  ISETP.GE.AND P6, PT, R3, R12, PT ;  /* 0x0000000c0300720c */ /* 0x000fe20003fc6270 */
[----:B------:R-:W-:-:S04]  /*99e0*/  IMAD.WIDE.U32 R2, R2, -0x326172a9, RZ ;  /* 0xcd9e8d5702027825 */ /* 0x000fc800078e00ff */
[----:B------:R-:W-:Y:S01]  /*99f0*/  IMAD.WIDE.U32 R14, R0, -0x2daee0ad, RZ ;  /* 0xd2511f53000e7825 */ /* 0x000fe200078e00ff */
[----:B------:R-:W-:Y:S02]  /*9a00*/  FMNMX.FTZ R0, R231, R13, !PT ;  /* 0x0000000de7007209 */ /* 0x000fe40007810000 */
[----:B------:R-:W-:Y:S02]  /*9a10*/  LOP3.LUT R5, R3, UR15, R5, 0x96, !PT ;  /* 0x0000000f03057c12 */ /* 0x000fe4000f8e9605 */
[----:B------:R-:W-:Y:S02]  /*9a20*/  LOP3.LUT R22, R247, UR13, R2, 0x96, !PT ;  /* 0x0000000df7167c12 */ /* 0x000fe4000f8e9602 */
[----:B------:R-:W-:Y:S02]  /*9a30*/  FSEL R238, R181, -INF , !P1 ;  /* 0xff800000b5ee7808 */ /* 0x000fe40004800000 */
[----:B------:R-:W-:Y:S02]  /*9a40*/  FMNMX.FTZ R0, R24, R0, !PT ;  /* 0x0000000018007209 */ /* 0x000fe40007810000 */
[----:B------:R-:W-:Y:S01]  /*9a50*/  ISETP.GE.AND P1, PT, R7, R11, PT ;  /* 0x0000000b0700720c */ /* 0x000fe20003f26270 */
[----:B------:R-:W-:Y:S01]  /*9a60*/  IMAD.WIDE.U32 R22, R22, -0x2daee0ad, RZ ;  /* 0xd2511f5316167825 */ /* 0x000fe200078e00ff */
[----:B------:R-:W-:-:S02]  /*9a70*/  LOP3.LUT R6, R15, UR14, R4, 0x96, !PT ;  /* 0x0000000e0f067c12 */ /* 0x000fc4000f8e9604 */
[----:B------:R-:W-:Y:S01]  /*9a80*/  LOP3.LUT R16, R3, UR15, R16, 0x96, !PT ;  /* 0x0000000f03107c12 */ /* 0x000fe2000f8e9610 */
[----:B------:R-:W-:Y:S01]  /*9a90*/  IMAD.WIDE.U32 R4, R5, -0x2daee0ad, RZ ;  /* 0xd2511f5305047825 */ /* 0x000fe200078e00ff */
[----:B------:R-:W-:Y:S02]  /*9aa0*/  FMNMX.FTZ R0, R25, R0, !PT ;  /* 0x0000000019007209 */ /* 0x000fe40007810000 */
[----:B------:R-:W-:Y:S01]  /*9ab0*/  FSEL R244, R177, -INF , !P1 ;  /* 0xff800000b1f47808 */ /* 0x000fe20004800000 */
[----:B------:R-:W-:Y:S01]  /*9ac0*/  IMAD.WIDE.U32 R16, R16, -0x2daee0ad, RZ ;  /* 0xd2511f5310107825 */ /* 0x000fe200078e00ff */
[----:B------:R-:W-:Y:S02]  /*9ad0*/  ISETP.GE.AND P1, PT, R7, R12, PT ;  /* 0x0000000c0700720c */ /* 0x000fe40003f26270 */
[----:B------:R-:W-:Y:S01]  /*9ae0*/  LOP3.LUT R3, R5, UR12, R18, 0x96, !PT ;  /* 0x0000000c05037c12 */ /* 0x000fe2000f8e9612 */
[----:B------:R-:W-:Y:S01]  /*9af0*/  IMAD.WIDE.U32 R6, R6, -0x326172a9, RZ ;  /* 0xcd9e8d5706067825 */ /* 0x000fe200078e00ff */
[----:B------:R-:W-:-:S02]  /*9b00*/  LOP3.LUT R20, R23, UR10, R4, 0x96, !PT ;  /* 0x0000000a17147c12 */ /* 0x000fc4000f8e9604 */
[----:B------:R-:W-:Y:S02]  /*9b10*/  FMNMX.FTZ R0, R27, R0, !PT ;  /* 0x000000001b007209 */ /* 0x000fe40007810000 */
[----:B------:R-:W-:Y:S01]  /*9b20*/  LOP3.LUT R4, R7, UR13, R2, 0x96, !PT ;  /* 0x0000000d07047c12 */ /* 0x000fe2000f8e9602 */
[----:B------:R-:W-:Y:S01]  /*9b30*/  IMAD.WIDE.U32 R2, R3, -0x326172a9, RZ ;  /* 0xcd9e8d5703027825 */ /* 0x000fe200078e00ff */
[----:B------:R-:W-:Y:S02]  /*9b40*/  LOP3.LUT R18, R17, UR12, R14, 0x96, !PT ;  /* 0x0000000c11127c12 */ /* 0x000fe4000f8e960e */
[----:B------:R-:W-:Y:S01]  /*9b50*/  FMNMX.FTZ R0, R226, R0, !PT ;  /* 0x00000000e2007209 */ /* 0x000fe20007810000 */
[----:B------:R-:W-:Y:S01]  /*9b60*/  IMAD.WIDE.U32 R20, R20, -0x326172a9, RZ ;  /* 0xcd9e8d5714147825 */ /* 0x000fe200078e00ff */
[----:B------:R-:W-:Y:S02]  /*9b70*/  LOP3.LUT R3, R3, UR11, R246, 0x96, !PT ;  /* 0x0000000b03037c12 */ /* 0x000fe4000f8e96f6 */
[----:B------:R-:W-:Y:S01]  /*9b80*/  FMNMX.FTZ R136, R227, R0, !PT ;  /* 0x00000000e3887209 */ /* 0x000fe20007810000 */
[----:B------:R-:W-:Y:S01]  /*9b90*/  IMAD.WIDE.U32 R18, R18, -0x326172a9, RZ ;  /* 0xcd9e8d5712127825 */ /* 0x000fe200078e00ff */
[----:B------:R-:W-:-:S02]  /*9ba0*/  FMNMX.FTZ R0, R230, R26, !PT ;  /* 0x0000001ae6007209 */ /* 0x000fc40007810000 */
[----:B------:R-:W-:Y:S01]  /*9bb0*/  LOP3.LUT R7, R21, UR9, R2, 0x96, !PT ;  /* 0x0000000915077c12 */ /* 0x000fe2000f8e9602 */
[----:B------:R-:W-:Y:S01]  /*9bc0*/  IMAD.WIDE.U32 R4, R4, -0x2daee0ad, RZ ;  /* 0xd2511f5304047825 */ /* 0x000fe200078e00ff */
[----:B------:R-:W-:Y:S02]  /*9bd0*/  FMNMX.FTZ R0, R29, R0, !PT ;  /* 0x000000001d007209 */ /* 0x000fe40007810000 */
[----:B------:R-:W-:Y:S01]  /*9be0*/  LOP3.LUT R14, R19, UR11, R6, 0x96, !PT ;  /* 0x0000000b130e7c12 */ /* 0x000fe2000f8e9606 */
[----:B------:R-:W-:Y:S01]  /*9bf0*/  IMAD.WIDE.U32 R2, R3, -0x2daee0ad, RZ ;  /* 0xd2511f5303027825 */ /* 0x000fe200078e00ff */
[----:B------:R-:W-:Y:S02]  /*9c00*/  FSEL R236, R180, -INF , !P4 ;  /* 0xff800000b4ec7808 */ /* 0x000fe40006000000 */
[----:B------:R-:W-:Y:S01]  /*9c10*/  LOP3.LUT R16, R5, UR10, R16, 0x96, !PT ;  /* 0x0000000a05107c12 */ /* 0x000fe2000f8e9610 */
[----:B------:R-:W-:Y:S01]  /*9c20*/  IMAD.WIDE.U32 R174, R7, -0x2daee0ad, RZ ;  /* 0xd2511f5307ae7825 */ /* 0x000fe200078e00ff */
[----:B------:R-:W-:-:S02]  /*9c30*/  ISETP.GE.AND P4, PT, R8, R11, PT ;  /* 0x0000000b0800720c */ /* 0x000fc40003f86270 */
[----:B------:R-:W-:Y:S01]  /*9c40*/  FMNMX.FTZ R0, R30, R0, !PT ;  /* 0x000000001e007209 */ /* 0x000fe20007810000 */
[----:B------:R-:W-:Y:S01]  /*9c50*/  IMAD.WIDE.U32 R14, R14, -0x2daee0ad, RZ ;  /* 0xd2511f530e0e7825 */ /* 0x000fe200078e00ff */
[----:B------:R-:W-:Y:S02]  /*9c60*/  LOP3.LUT R5, R3, UR8, R22, 0x96, !PT ;  /* 0x0000000803057c12 */ /* 0x000fe4000f8e9616 */
[----:B------:R-:W-:Y:S01]  /*9c70*/  LOP3.LUT R2, R175, UR6, R2, 0x96, !PT ;  /* 0x00000006af027c12 */ /* 0x000fe2000f8e9602 */
[----:B------:R-:W-:Y:S01]  /*9c80*/  IMAD.WIDE.U32 R6, R16, -0x326172a9, RZ ;  /* 0xcd9e8d5710067825 */ /* 0x000fe200078e00ff */
[----:B------:R-:W-:Y:S02]  /*9c90*/  FSEL R243, R176, -INF , !P4 ;  /* 0xff800000b0f37808 */ /* 0x000fe40006000000 */
[----:B------:R-:W-:Y:S02]  /*9ca0*/  FMNMX.FTZ R0, R132, R0, !PT ;  /* 0x0000000084007209 */ /* 0x000fe40007810000 */
[----:B------:R-:W-:-:S02]  /*9cb0*/  ISETP.GE.AND P4, PT, R8, R12, PT ;  /* 0x0000000c0800720c */ /* 0x000fc40003f86270 */
[----:B------:R-:W-:Y:S01]  /*9cc0*/  FMNMX.FTZ R8, R229, R28, !PT ;  /* 0x0000001ce5087209 */ /* 0x000fe20007810000 */
[----:B------:R-:W-:Y:S01]  /*9cd0*/  IMAD.WIDE.U32 R2, R2, -0x326172a9, RZ ;  /* 0xcd9e8d5702027825 */ /* 0x000fe200078e00ff */
[----:B------:R-:W-:Y:S02]  /*9ce0*/  LOP3.LUT R19, R15, UR8, R4, 0x96, !PT ;  /* 0x000000080f137c12 */ /* 0x000fe4000f8e9604 */
[----:B------:R-:W-:Y:S01]  /*9cf0*/  FMNMX.FTZ R0, R237, R0, !PT ;  /* 0x00000000ed007209 */ /* 0x000fe20007810000 */
[----:B------:R-:W-:Y:S01]  /*9d00*/  IMAD.WIDE.U32 R4, R5, -0x326172a9, RZ ;  /* 0xcd9e8d5705047825 */ /* 0x000fe200078e00ff */
[----:B------:R-:W-:Y:S02]  /*9d10*/  FMNMX.FTZ R136, R225, R136, !PT ;  /* 0x00000088e1887209 */ /* 0x000fe40007810000 */
[----:B------:R-:W-:Y:S02]  /*9d20*/  LOP3.LUT R18, R7, UR9, R18, 0x96, !PT ;  /* 0x0000000907127c12 */ /* 0x000fe4000f8e9612 */
[----:B------:R-:W-:-:S02]  /*9d30*/  FMNMX.FTZ R7, R31, R8, !PT ;  /* 0x000000081f077209 */ /* 0x000fc40007810000 */
[----:B------:R-:W-:Y:S02]  /*9d40*/  FMNMX.FTZ R135, R239, R0, !PT ;  /* 0x00000000ef877209 */ /* 0x000fe40007810000 */
[----:B------:R-:W-:Y:S02]  /*9d50*/  FMNMX.FTZ R136, R224, R136, !PT ;  /* 0x00000088e0887209 */ /* 0x000fe40007810000 */
[----:B------:R-:W-:Y:S02]  /*9d60*/  LOP3.LUT R0, R3, UR16, R4, 0x96, !PT ;  /* 0x0000001003007c12 */ /* 0x000fe4000f8e9604 */
[----:B------:R-:W-:Y:S01]  /*9d70*/  FMNMX.FTZ R4, R32, R7, !PT ;  /* 0x0000000720047209 */ /* 0x000fe20007810000 */
[----:B------:R-:W2:Y:S01]  /*9d80*/  SHFL.BFLY PT, R21, R136, 0x2, 0x1f ;  /* 0x0c401f0088157f89 */ /* 0x000ea200000e0000 */
[----:B------:R-:W-:Y:S01]  /*9d90*/  LOP3.LUT R8, R2, 0xffff, RZ, 0xc0, !PT ;  /* 0x0000ffff02087812 */ /* 0x000fe200078ec0ff */
[----:B------:R-:W-:Y:S01]  /*9da0*/  IMAD.WIDE.U32 R172, R18, -0x2daee0ad, RZ ;  /* 0xd2511f5312ac7825 */ /* 0x000fe200078e00ff */
[----:B------:R-:W-:-:S02]  /*9db0*/  LOP3.LUT R17, R2, 0xff, RZ, 0xc0, !PT ;  /* 0x000000ff02117812 */ /* 0x000fc400078ec0ff */
[--C-:B------:R-:W-:Y:S02]  /*9dc0*/  SHF.R.U32.HI R15, RZ, 0x10, R2.reuse ;  /* 0x00000010ff0f7819 */ /* 0x100fe40000011602 */
[----:B------:R-:W-:Y:S02]  /*9dd0*/  SHF.R.U32.HI R16, RZ, 0x18, R2 ;  /* 0x00000018ff107819 */ /* 0x000fe40000011602 */
[----:B------:R-:W-:Y:S02]  /*9de0*/  FMNMX.FTZ R2, R34, R4, !PT ;  /* 0x0000000422027209 */ /* 0x000fe40007810000 */
[----:B------:R-:W-:Y:S01]  /*9df0*/  LOP3.LUT R175, R5, UR7, R20, 0x96, !PT ;  /* 0x0000000705af7c12 */ /* 0x000fe2000f8e9614 */
[----:B------:R-:W-:Y:S01]  /*9e00*/  IMAD.WIDE.U32 R4, R19, -0x326172a9, RZ ;  /* 0xcd9e8d5713047825 */ /* 0x000fe200078e00ff */
[----:B------:R-:W-:Y:S02]  /*9e10*/  FMNMX.FTZ R135, R242, R135, !PT ;  /* 0x00000087f2877209 */ /* 0x000fe40007810000 */
[----:B------:R-:W-:-:S02]  /*9e20*/  FMNMX.FTZ R7, R236, R2, !PT ;  /* 0x00000002ec077209 */ /* 0x000fc40007810000 */
[----:B------:R-:W-:Y:S02]  /*9e30*/  LOP3.LUT R3, R173, UR6, R14, 0x96, !PT ;  /* 0x00000006ad037c12 */ /* 0x000fe4000f8e960e */
[----:B------:R-:W-:Y:S02]  /*9e40*/  LOP3.LUT R173, R5, UR7, R6, 0x96, !PT ;  /* 0x0000000705ad7c12 */ /* 0x000fe4000f8e9606 */
[----:B------:R-:W-:Y:S02]  /*9e50*/  FMNMX.FTZ R135, R240, R135, !PT ;  /* 0x00000087f0877209 */ /* 0x000fe40007810000 */
[----:B------:R-:W-:Y:S01]  /*9e60*/  FMNMX.FTZ R5, R238, R7, !PT ;  /* 0x00000007ee057209 */ /* 0x000fe20007810000 */
[----:B------:R-:W-:Y:S01]  /*9e70*/  IMAD.WIDE.U32 R2, R3, -0x326172a9, RZ ;  /* 0xcd9e8d5703027825 */ /* 0x000fe200078e00ff */
[----:B------:R-:W-:Y:S02]  /*9e80*/  SHF.R.U32.HI R8, RZ, 0x8, R8 ;  /* 0x00000008ff087819 */ /* 0x000fe40000011608 */
[----:B------:R-:W-:Y:S01]  /*9e90*/  LOP3.LUT R14, R15, 0xff, RZ, 0xc0, !PT ;  /* 0x000000ff0f0e7812 */ /* 0x000fe200078ec0ff */
[----:B------:R-:W3:Y:S01]  /*9ea0*/  SHFL.BFLY PT, R18, R135, 0x2, 0x1f ;  /* 0x0c401f0087127f89 */ /* 0x000ee200000e0000 */
[----:B------:R-:W-:-:S02]  /*9eb0*/  FMNMX.FTZ R5, R243, R5, !PT ;  /* 0x00000005f3057209 */ /* 0x000fc40007810000 */
[----:B------:R-:W-:Y:S02]  /*9ec0*/  PRMT R23, R17, 0x5410, R8 ;  /* 0x0000541011177816 */ /* 0x000fe40000000008 */
[----:B------:R-:W-:Y:S02]  /*9ed0*/  PRMT R138, R14, 0x5410, R16 ;  /* 0x000054100e8a7816 */ /* 0x000fe40000000010 */
[C---:B------:R-:W-:Y:S02]  /*9ee0*/  LOP3.LUT R14, R2.reuse, 0xffff, RZ, 0xc0, !PT ;  /* 0x0000ffff020e7812 */ /* 0x040fe400078ec0ff */
[----:B------:R-:W-:Y:S02]  /*9ef0*/  LOP3.LUT R16, R2, 0xff, RZ, 0xc0, !PT ;  /* 0x000000ff02107812 */ /* 0x000fe400078ec0ff */
[--C-:B------:R-:W-:Y:S02]  /*9f00*/  SHF.R.U32.HI R15, RZ, 0x10, R2.reuse ;  /* 0x00000010ff0f7819 */ /* 0x100fe40000011602 */
[----:B------:R-:W-:-:S02]  /*9f10*/  SHF.R.U32.HI R17, RZ, 0x18, R2 ;  /* 0x00000018ff117819 */ /* 0x000fc40000011602 */
[----:B------:R-:W-:Y:S02]  /*9f20*/  LOP3.LUT R4, R3, UR16, R4, 0x96, !PT ;  /* 0x0000001003047c12 */ /* 0x000fe4000f8e9604 */
[----:B------:R-:W-:Y:S02]  /*9f30*/  FMNMX.FTZ R2, R244, R5, !PT ;  /* 0x00000005f4027209 */ /* 0x000fe40007810000 */
[--C-:B------:R-:W-:Y:S02]  /*9f40*/  SHF.R.U32.HI R3, RZ, 0x10, R0.reuse ;  /* 0x00000010ff037819 */ /* 0x100fe40000011600 */
[C---:B------:R-:W-:Y:S01]  /*9f50*/  LOP3.LUT R6, R0.reuse, 0xffff, RZ, 0xc0, !PT ;  /* 0x0000ffff00067812 */ /* 0x040fe200078ec0ff */
[----:B------:R-:W4:Y:S01]  /*9f60*/  SHFL.BFLY PT, R134, R2, 0x2, 0x1f ;  /* 0x0c401f0002867f89 */ /* 0x000f2200000e0000 */
[----:B------:R-:W-:Y:S02]  /*9f70*/  LOP3.LUT R7, R0, 0xff, RZ, 0xc0, !PT ;  /* 0x000000ff00077812 */ /* 0x000fe400078ec0ff */
[----:B------:R-:W-:-:S02]  /*9f80*/  SHF.R.U32.HI R0, RZ, 0x18, R0 ;  /* 0x00000018ff007819 */ /* 0x000fc40000011600 */
[----:B------:R-:W-:Y:S02]  /*9f90*/  LOP3.LUT R3, R3, 0xff, RZ, 0xc0, !PT ;  /* 0x000000ff03037812 */ /* 0x000fe400078ec0ff */
[----:B--2---:R-:W-:Y:S02]  /*9fa0*/  FMNMX.FTZ R136, R136, R21, !PT ;  /* 0x0000001588887209 */ /* 0x004fe40007810000 */
[----:B------:R-:W-:Y:S02]  /*9fb0*/  PRMT R21, R3, 0x5410, R0 ;  /* 0x0000541003157816 */ /* 0x000fe40000000000 */
[----:B------:R-:W-:-:S04]  /*9fc0*/  FMNMX.FTZ R0, R228, R33, !PT ;  /* 0x00000021e4007209 */ /* 0x000fc80007810000 */
[----:B------:R-:W-:Y:S01]  /*9fd0*/  FMNMX.FTZ R3, R35, R0, !PT ;  /* 0x0000000023037209 */ /* 0x000fe20007810000 */
[----:B------:R-:W2:Y:S01]  /*9fe0*/  SHFL.BFLY PT, R19, R136, 0x1, 0x1f ;  /* 0x0c201f0088137f89 */ /* 0x000ea200000e0000 */
[----:B------:R-:W-:Y:S02]  /*9ff0*/  SHF.R.U32.HI R6, RZ, 0x8, R6 ;  /* 0x00000008ff067819 */ /* 0x000fe40000011606 */
[----:B------:R-:W-:Y:S02]  /*a000*/  FMNMX.FTZ R3, R133, R3, !PT ;  /* 0x0000000385037209 */ /* 0x000fe40007810000 */
[----:B---3--:R-:W-:Y:S02]  /*a010*/  FMNMX.FTZ R135, R18, R135, !PT ;  /* 0x0000008712877209 */ /* 0x008fe40007810000 */
[----:B------:R-:W-:Y:S02]  /*a020*/  FSEL R139, R182, -INF , !P6 ;  /* 0xff800000b68b7808 */ /* 0x000fe40007000000 */
[----:B------:R-:W-:-:S02]  /*a030*/  FMNMX.FTZ R3, R137, R3, !PT ;  /* 0x0000000389037209 */ /* 0x000fc40007810000 */
[----:B------:R-:W-:Y:S02]  /*a040*/  PRMT R22, R7, 0x5410, R6 ;  /* 0x0000541007167816 */ /* 0x000fe40000000006 */
[----:B------:R-:W3:Y:S01]  /*a050*/  SHFL.BFLY PT, R6, R135, 0x1, 0x1f ;  /* 0x0c201f0087067f89 */ /* 0x000ee200000e0000 */
[----:B------:R-:W-:Y:S02]  /*a060*/  FSEL R185, R183, -INF , !P5 ;  /* 0xff800000b7b97808 */ /* 0x000fe40006800000 */
[----:B------:R-:W-:Y:S02]  /*a070*/  FMNMX.FTZ R3, R139, R3, !PT ;  /* 0x000000038b037209 */ /* 0x000fe40007810000 */
[----:B----4-:R-:W-:Y:S02]  /*a080*/  FMNMX.FTZ R134, R134, R2, !PT ;  /* 0x0000000286867209 */ /* 0x010fe40007810000 */
[----:B------:R-:W-:Y:S02]  /*a090*/  FSEL R187, R178, -INF , !P4 ;  /* 0xff800000b2bb7808 */ /* 0x000fe40006000000 */
[----:B------:R-:W-:-:S02]  /*a0a0*/  FMNMX.FTZ R2, R185, R3, !PT ;  /* 0x00000003b9027209 */ /* 0x000fc40007810000 */
[----:B------:R-:W-:Y:S02]  /*a0b0*/  FSEL R184, R179, -INF , !P1 ;  /* 0xff800000b3b87808 */ /* 0x000fe40004800000 */
[----:B------:R-:W-:-:S04]  /*a0c0*/  FMNMX.FTZ R2, R187, R2, !PT ;  /* 0x00000002bb027209 */ /* 0x000fc80007810000 */
[----:B------:R-:W-:Y:S02]  /*a0d0*/  FMNMX.FTZ R2, R184, R2, !PT ;  /* 0x00000002b8027209 */ /* 0x000fe40007810000 */
[----:B--2---:R-:W-:-:S03]  /*a0e0*/  FMNMX.FTZ R136, R136, R19, !PT ;  /* 0x0000001388887209 */ /* 0x004fc60007810000 */
[----:B------:R-:W2:Y:S01]  /*a0f0*/  SHFL.BFLY PT, R7, R2, 0x2, 0x1f ;  /* 0x0c401f0002077f89 */ /* 0x000ea200000e0000 */
[C---:B------:R-:W-:Y:S01]  /*a100*/  FSETP.NEU.FTZ.AND P6, PT, R136.reuse, -INF , PT ;  /* 0xff8000008800780b */ /* 0x040fe20003fdd000 */
[----:B------:R-:W-:Y:S01]  /*a110*/  FMUL.FTZ R5, R136, c[0x0][0x23c] ;  /* 0x00008f0088057a20 */ /* 0x000fe20000410000 */
[----:B---3--:R-:W-:Y:S02]  /*a120*/  FMNMX.FTZ R135, R135, R6, !PT ;  /* 0x0000000687877209 */ /* 0x008fe40007810000 */
[----:B------:R-:W3:Y:S02]  /*a130*/  SHFL.BFLY PT, R6, R134, 0x1, 0x1f ;  /* 0x0c201f0086067f89 */ /* 0x000ee400000e0000 */
[----:B------:R-:W-:Y:S01]  /*a140*/  FSEL R0, R5, RZ, P6 ;  /* 0x000000ff05007208 */ /* 0x000fe20003000000 */
[C---:B------:R-:W-:Y:S01]  /*a150*/  FMUL.FTZ R8, R135.reuse, c[0x0][0x23c] ;  /* 0x00008f0087087a20 */ /* 0x040fe20000410000 */
[----:B------:R-:W-:-:S03]  /*a160*/  FSETP.NEU.FTZ.AND P5, PT, R135, -INF , PT ;  /* 0xff8000008700780b */ /* 0x000fc60003fbd000 */
[--C-:B------:R-:W-:Y:S01]  /*a170*/  FFMA.FTZ R3, R25, c[0x0][0x23c], -R0.reuse ;  /* 0x00008f0019037a23 */ /* 0x100fe20000010800 */
[----:B------:R-:W-:Y:S01]  /*a180*/  FSEL R8, R8, RZ, P5 ;  /* 0x000000ff08087208 */ /* 0x000fe20002800000 */
[----:B------:R-:W-:Y:S02]  /*a190*/  FFMA.FTZ R5, R24, c[0x0][0x23c], -R0 ;  /* 0x00008f0018057a23 */ /* 0x000fe40000010800 */
[----:B------:R4:W-:Y:S01]  /*a1a0*/  MUFU.EX2 R232, R3 ;  /* 0x0000000300e87308 */ /* 0x0009e20000000800 */
[----:B--2---:R-:W-:-:S07]  /*a1b0*/  FMNMX.FTZ R2, R7, R2, !PT ;  /* 0x0000000207027209 */ /* 0x004fce0007810000 */
[----:B------:R2:W-:Y:S01]  /*a1c0*/  MUFU.EX2 R234, R5 ;  /* 0x0000000500ea7308 */ /* 0x0005e20000000800 */
[--C-:B----4-:R-:W-:Y:S01]  /*a1d0*/  FFMA.FTZ R3, R27, c[0x0][0x23c], -R0.reuse ;  /* 0x00008f001b037a23 */ /* 0x110fe20000010800 */
[----:B------:R-:W4:Y:S06]  /*a1e0*/  SHFL.BFLY PT, R7, R2, 0x1, 0x1f ;  /* 0x0c201f0002077f89 */ /* 0x000f2c00000e0000 */
[----:B------:R5:W1:Y:S01]  /*a1f0*/  MUFU.EX2 R233, R3 ;  /* 0x0000000300e97308 */ /* 0x000a620000000800 */
[----:B------:R-:W-:Y:S02]  /*a200*/  FFMA.FTZ R13, R13, c[0x0][0x23c], -R0 ;  /* 0x00008f000d0d7a23 */ /* 0x000fe40000010800 */
[----:B--2---:R-:W-:Y:S01]  /*a210*/  FFMA.FTZ R5, R26, c[0x0][0x23c], -R8 ;  /* 0x00008f001a057a23 */ /* 0x004fe20000010808 */
[----:B---3--:R-:W-:-:S04]  /*a220*/  FMNMX.FTZ R134, R134, R6, !PT ;  /* 0x0000000686867209 */ /* 0x008fc80007810000 */
[----:B------:R2:W-:Y:S01]  /*a230*/  MUFU.EX2 R202, R5 ;  /* 0x0000000500ca7308 */ /* 0x0005e20000000800 */
[----:B-----5:R-:W-:-:S04]  /*a240*/  SHF.R.U32.HI R3, RZ, 0x8, R14 ;  /* 0x00000008ff037819 */ /* 0x020fc8000001160e */
[----:B------:R-:W-:Y:S02]  /*a250*/  PRMT R25, R16, 0x5410, R3 ;  /* 0x0000541010197816 */ /* 0x000fe40000000003 */
[----:B------:R-:W-:Y:S01]  /*a260*/  LOP3.LUT R3, R15, 0xff, RZ, 0xc0, !PT ;  /* 0x000000ff0f037812 */ /* 0x000fe200078ec0ff */
[----:B--2---:R-:W-:Y:S01]  /*a270*/  FFMA.FTZ R5, R29, c[0x0][0x23c], -R8 ;  /* 0x00008f001d057a23 */ /* 0x004fe20000010808 */
[----:B------:R2:W-:Y:S02]  /*a280*/  MUFU.EX2 R235, R13 ;  /* 0x0000000d00eb7308 */ /* 0x0005e40000000800 */
[----:B------:R-:W-:Y:S02]  /*a290*/  PRMT R29, R3, 0x5410, R17 ;  /* 0x00005410031d7816 */ /* 0x000fe40000000011 */
[----:B------:R-:W-:Y:S02]  /*a2a0*/  LOP3.LUT R3, R4, 0xffff, RZ, 0xc0, !PT ;  /* 0x0000ffff04037812 */ /* 0x000fe400078ec0ff */
[----:B------:R-:W-:-:S02]  /*a2b0*/  FSETP.NEU.FTZ.AND P4, PT, R134, -INF , PT ;  /* 0xff8000008600780b */ /* 0x000fc40003f9d000 */
[----:B------:R3:W-:Y:S01]  /*a2c0*/  MUFU.EX2 R201, R5 ;  /* 0x0000000500c97308 */ /* 0x0007e20000000800 */
[----:B------:R-:W-:Y:S02]  /*a2d0*/  SHF.R.U32.HI R6, RZ, 0x8, R3 ;  /* 0x00000008ff067819 */ /* 0x000fe40000011603 */
[----:B------:R-:W-:Y:S01]  /*a2e0*/  LOP3.LUT R3, R4, 0xff, RZ, 0xc0, !PT ;  /* 0x000000ff04037812 */ /* 0x000fe200078ec0ff */
[----:B--2---:R-:W-:Y:S02]  /*a2f0*/  FMUL.FTZ R13, R134, c[0x0][0x23c] ;  /* 0x00008f00860d7a20 */ /* 0x004fe40000410000 */
[----:B---3--:R-:W-:-:S03]  /*a300*/  FFMA.FTZ R5, R30, c[0x0][0x23c], -R8 ;  /* 0x00008f001e057a23 */ /* 0x008fc60000010808 */
[----:B------:R-:W-:Y:S01]  /*a310*/  FSEL R13, R13, RZ, P4 ;  /* 0x000000ff0d0d7208 */ /* 0x000fe20002000000 */
[----:B------:R2:W-:Y:S01]  /*a320*/  MUFU.EX2 R199, R5 ;  /* 0x0000000500c77308 */ /* 0x0005e20000000800 */
[----:B------:R-:W-:-:S03]  /*a330*/  PRMT R20, R3, 0x5410, R6 ;  /* 0x0000541003147816 */ /* 0x000fc60000000006 */
[----:B------:R-:W-:Y:S01]  /*a340*/  FFMA.FTZ R3, R28, c[0x0][0x23c], -R13 ;  /* 0x00008f001c037a23 */ /* 0x000fe2000001080d */
[----:B----4-:R-:W-:-:S03]  /*a350*/  FMNMX.FTZ R2, R2, R7, !PT ;  /* 0x0000000702027209 */ /* 0x010fc60007810000 */
[----:B------:R-:W-:Y:S01]  /*a360*/  MUFU.EX2 R198, R3 ;  /* 0x0000000300c67308 */ /* 0x000fe20000000800 */
[----:B--2---:R-:W-:-:S07]  /*a370*/  FFMA.FTZ R5, R132, c[0x0][0x23c], -R8 ;  /* 0x00008f0084057a23 */ /* 0x004fce0000010808 */
[----:B------:R2:W3:Y:S01]  /*a380*/  MUFU.EX2 R200, R5 ;  /* 0x0000000500c87308 */ /* 0x0004e20000000800 */
[C---:B------:R-:W-:Y:S01]  /*a390*/  FMUL.FTZ R15, R2.reuse, c[0x0][0x23c] ;  /* 0x00008f00020f7a20 */ /* 0x040fe20000410000 */
[----:B------:R-:W-:Y:S02]  /*a3a0*/  FSETP.NEU.FTZ.AND P1, PT, R2, -INF , PT ;  /* 0xff8000000200780b */ /* 0x000fe40003f3d000 */
[--C-:B--2---:R-:W-:Y:S02]  /*a3b0*/  SHF.R.U32.HI R5, RZ, 0x10, R4.reuse ;  /* 0x00000010ff057819 */ /* 0x104fe40000011604 */
[----:B------:R-:W-:Y:S02]  /*a3c0*/  SHF.R.U32.HI R4, RZ, 0x18, R4 ;  /* 0x00000018ff047819 */ /* 0x000fe40000011604 */
[----:B------:R-:W-:-:S04]  /*a3d0*/  LOP3.LUT R3, R5, 0xff, RZ, 0xc0, !PT ;  /* 0x000000ff05037812 */ /* 0x000fc800078ec0ff */
[----:B------:R-:W-:Y:S01]  /*a3e0*/  PRMT R24, R3, 0x5410, R4 ;  /* 0x0000541003187816 */ /* 0x000fe20000000004 */
[----:B------:R-:W-:Y:S01]  /*a3f0*/  FFMA.FTZ R3, R32, c[0x0][0x23c], -R13 ;  /* 0x00008f0020037a23 */ /* 0x000fe2000001080d */
[----:B------:R-:W-:-:S03]  /*a400*/  FSEL R15, R15, RZ, P1 ;  /* 0x000000ff0f0f7208 */ /* 0x000fc60000800000 */
[----:B------:R2:W-:Y:S01]  /*a410*/  MUFU.EX2 R196, R3 ;  /* 0x0000000300c47308 */ /* 0x0005e20000000800 */
[----:B-1----:R-:W-:Y:S02]  /*a420*/  PRMT R203, R203, 0x7054, R203 ;  /* 0x00007054cbcb7816 */ /* 0x002fe400000000cb */
[----:B--2---:R-:W-:-:S05]  /*a430*/  FSEL R3, R136, RZ, P6 ;  /* 0x000000ff88037208 */ /* 0x004fca0003000000 */
[----:B------:R-:W-:Y:S02]  /*a440*/  FADD.FTZ R6, R231, -R3 ;  /* 0x80000003e7067221 */ /* 0x000fe40000010000 */
[----:B------:R-:W-:-:S04]  /*a450*/  FFMA.FTZ R3, R33, c[0x0][0x23c], -R15 ;  /* 0x00008f0021037a23 */ /* 0x000fc8000001080f */
[----:B------:R1:W-:Y:S01]  /*a460*/  MUFU.EX2 R190, R3 ;  /* 0x0000000300be7308 */ /* 0x0003e20000000800 */
[--C-:B------:R-:W-:Y:S01]  /*a470*/  FFMA.FTZ R4, R34, c[0x0][0x23c], -R13.reuse ;  /* 0x00008f0022047a23 */ /* 0x100fe2000001080d */
[--C-:B------:R-:W-:Y:S02]  /*a480*/  HSET2.LE.AND R18, R23, R203.reuse, PT ;  /* 0x000000cb17127233 */ /* 0x100fe40003803000 */
[----:B------:R-:W-:Y:S01]  /*a490*/  HSET2.LE.AND R19, R138, R203, PT ;  /* 0x000000cb8a137233 */ /* 0x000fe20003803000 */
[----:B------:R-:W-:-:S03]  /*a4a0*/  FFMA.FTZ R5, R31, c[0x0][0x23c], -R13 ;  /* 0x00008f001f057a23 */ /* 0x000fc6000001080d */
[----:B------:R2:W-:Y:S01]  /*a4b0*/  MUFU.EX2 R191, R4 ;  /* 0x0000000400bf7308 */ /* 0x0005e20000000800 */
[----:B-1----:R-:W-:Y:S01]  /*a4c0*/  FFMA.FTZ R3, R35, c[0x0][0x23c], -R15 ;  /* 0x00008f0023037a23 */ /* 0x002fe2000001080f */
[----:B------:R-:W-:-:S06]  /*a4d0*/  HSET2.LE.AND R16, R22, R203, PT ;  /* 0x000000cb16107233 */ /* 0x000fcc0003803000 */
[----:B------:R-:W1:Y:S01]  /*a4e0*/  MUFU.EX2 R197, R5 ;  /* 0x0000000500c57308 */ /* 0x000e620000000800 */
[----:B------:R-:W-:Y:S01]  /*a4f0*/  HSET2.LE.AND R17, R21, R203, PT ;  /* 0x000000cb15117233 */ /* 0x000fe20003803000 */
[----:B------:R-:W-:Y:S06]  /*a500*/  LDSM.16.MT88.4 R32, [R207+0xa000] ;  /* 0x00a00000cf20783b */ /* 0x000fec0000004200 */
[----:B------:R4:W5:Y:S01]  /*a510*/  MUFU.EX2 R189, R3 ;  /* 0x0000000300bd7308 */ /* 0x0009620000000800 */
[----:B--2---:R-:W-:-:S05]  /*a520*/  FSEL R4, R135, RZ, P5 ;  /* 0x000000ff87047208 */ /* 0x004fca0002800000 */
[----:B------:R-:W-:Y:S01]  /*a530*/  FADD.FTZ R7, R230, -R4 ;  /* 0x80000004e6077221 */ /* 0x000fe20000010000 */
[----:B----4-:R-:W-:-:S04]  /*a540*/  F2FP.PACK_AB R3, R233, R232 ;  /* 0x000000e8e903723e */ /* 0x010fc800000000ff */
[----:B------:R-:W-:Y:S02]  /*a550*/  LOP3.LUT R18, R18, R3, RZ, 0xc0, !PT ;  /* 0x0000000312127212 */ /* 0x000fe400078ec0ff */
[----:B---3--:R-:W-:Y:S02]  /*a560*/  F2FP.PACK_AB R3, R200, R199 ;  /* 0x000000c7c803723e */ /* 0x008fe400000000ff */
[----:B------:R-:W-:Y:S02]  /*a570*/  FSEL R4, R2, RZ, P1 ;  /* 0x000000ff02047208 */ /* 0x000fe40000800000 */
[----:B------:R-:W-:Y:S02]  /*a580*/  LOP3.LUT R19, R19, R3, RZ, 0xc0, !PT ;  /* 0x0000000313137212 */ /* 0x000fe400078ec0ff */
[----:B------:R-:W-:Y:S01]  /*a590*/  F2FP.PACK_AB R3, R234, R235 ;  /* 0x000000ebea03723e */ /* 0x000fe200000000ff */
[----:B------:R-:W-:-:S03]  /*a5a0*/  FADD.FTZ R14, R228, -R4 ;  /* 0x80000004e40e7221 */ /* 0x000fc60000010000 */
[----:B------:R-:W-:Y:S01]  /*a5b0*/  LOP3.LUT R16, R16, R3, RZ, 0xc0, !PT ;  /* 0x0000000310107212 */ /* 0x000fe200078ec0ff */
[----:B------:R-:W-:Y:S01]  /*a5c0*/  FFMA.FTZ R4, R133, c[0x0][0x23c], -R15 ;  /* 0x00008f0085047a23 */ /* 0x000fe2000001080f */
[----:B------:R-:W-:Y:S02]  /*a5d0*/  F2FP.PACK_AB R3, R201, R202 ;  /* 0x000000cac903723e */ /* 0x000fe400000000ff */
[----:B------:R-:W-:Y:S01]  /*a5e0*/  FSEL R5, R134, RZ, P4 ;  /* 0x000000ff86057208 */ /* 0x000fe20002000000 */
[----:B------:R2:W-:Y:S01]  /*a5f0*/  MUFU.EX2 R188, R4 ;  /* 0x0000000400bc7308 */ /* 0x0005e20000000800 */
[----:B------:R-:W-:Y:S01]  /*a600*/  LOP3.LUT R17, R17, R3, RZ, 0xc0, !PT ;  /* 0x0000000311117212 */ /* 0x000fe200078ec0ff */
[----:B------:R-:W-:Y:S02]  /*a610*/  HSET2.LE.AND R3, R20, R203, PT ;  /* 0x000000cb14037233 */ /* 0x000fe40003803000 */
[----:B------:R-:W3:Y:S01]  /*a620*/  LDSM.16.MT88.4 R20, [R205+0xa000] ;  /* 0x00a00000cd14783b */ /* 0x000ee20000004200 */
[----:B------:R-:W-:-:S04]  /*a630*/  FADD.FTZ R5, R229, -R5 ;  /* 0x80000005e5057221 */ /* 0x000fc80000010000 */
[----:B------:R-:W-:Y:S02]  /*a640*/  FMUL.FTZ R5, R5, c[0x0][0x23c] ;  /* 0x00008f0005057a20 */ /* 0x000fe40000410000 */
[----:B--2---:R-:W-:-:S04]  /*a650*/  FFMA.FTZ R4, R137, c[0x0][0x23c], -R15 ;  /* 0x00008f0089047a23 */ /* 0x004fc8000001080f */
[----:B------:R1:W2:Y:S01]  /*a660*/  MUFU.EX2 R186, R4 ;  /* 0x0000000400ba7308 */ /* 0x0002a20000000800 */
[----:B------:R-:W-:Y:S02]  /*a670*/  FMUL.FTZ R6, R6, c[0x0][0x23c] ;  /* 0x00008f0006067a20 */ /* 0x000fe40000410000 */
[----:B------:R-:W-:Y:S02]  /*a680*/  FMUL.FTZ R7, R7, c[0x0][0x23c] ;  /* 0x00008f0007077a20 */ /* 0x000fe40000410000 */
[----:B------:R-:W-:-:S03]  /*a690*/  FMUL.FTZ R14, R14, c[0x0][0x23c] ;  /* 0x00008f000e0e7a20 */ /* 0x000fc60000410000 */
[----:B------:R5:W-:Y:S01]  /*a6a0*/  MUFU.EX2 R26, R5 ;  /* 0x00000005001a7308 */ /* 0x000be20000000800 */
[----:B-1----:R-:W-:-:S04]  /*a6b0*/  F2FP.PACK_AB R4, R197, R198 ;  /* 0x000000c6c504723e */ /* 0x002fc800000000ff */
[----:B------:R-:W-:Y:S01]  /*a6c0*/  LOP3.LUT R4, R3, R4, RZ, 0xc0, !PT ;  /* 0x0000000403047212 */ /* 0x000fe200078ec0ff */
[--C-:B------:R-:W-:Y:S01]  /*a6d0*/  HSET2.LE.AND R3, R24, R203.reuse, PT ;  /* 0x000000cb18037233 */ /* 0x100fe20003803000 */
[----:B-----5:R-:W-:Y:S01]  /*a6e0*/  F2FP.PACK_AB R5, R189, R190 ;  /* 0x000000bebd05723e */ /* 0x020fe200000000ff */
[----:B------:R1:W4:Y:S03]  /*a6f0*/  MUFU.EX2 R28, R6 ;  /* 0x00000006001c7308 */ /* 0x0003260000000800 */
[----:B------:R-:W-:Y:S01]  /*a700*/  LOP3.LUT R5, R3, R5, RZ, 0xc0, !PT ;  /* 0x0000000503057212 */ /* 0x000fe200078ec0ff */
[----:B------:R-:W-:-:S04]  /*a710*/  HSET2.LE.AND R3, R25, R203, PT ;  /* 0x000000cb19037233 */ /* 0x000fc80003803000 */
[----:B------:R5:W3:Y:S08]  /*a720*/  MUFU.EX2 R27, R7 ;  /* 0x00000007001b7308 */ /* 0x000af00000000800 */
[----:B------:R-:W3:Y:S01]  /*a730*/  MUFU.EX2 R25, R14 ;  /* 0x0000000e00197308 */ /* 0x000ee20000000800 */
[----:B-1----:R-:W-:-:S04]  /*a740*/  F2FP.PACK_AB R6, R191, R196 ;  /* 0x000000c4bf06723e */ /* 0x002fc800000000ff */
[----:B------:R-:W-:Y:S02]  /*a750*/  LOP3.LUT R6, R3, R6, RZ, 0xc0, !PT ;  /* 0x0000000603067212 */ /* 0x000fe400078ec0ff */
[----:B--2---:R-:W-:Y:S01]  /*a760*/  F2FP.PACK_AB R3, R186, R188 ;  /* 0x000000bcba03723e */ /* 0x004fe200000000ff */
[----:B-----5:R-:W-:Y:S01]  /*a770*/  HSET2.LE.AND R7, R29, R203, PT ;  /* 0x000000cb1d077233 */ /* 0x020fe20003803000 */
[-C--:B----4-:R-:W-:Y:S02]  /*a780*/  FMUL.FTZ R140, R140, R28.reuse ;  /* 0x0000001c8c8c7220 */ /* 0x090fe40000410000 */
[----:B------:R-:W-:Y:S02]  /*a790*/  FMUL.FTZ R141, R141, R28 ;  /* 0x0000001c8d8d7220 */ /* 0x000fe40000410000 */
[----:B---3--:R-:W-:Y:S01]  /*a7a0*/  FMUL.FTZ R142, R142, R27 ;  /* 0x0000001b8e8e7220 */ /* 0x008fe20000410000 */
[----:B------:R-:W-:Y:S01]  /*a7b0*/  LOP3.LUT R7, R7, R3, RZ, 0xc0, !PT ;  /* 0x0000000307077212 */ /* 0x000fe200078ec0ff */
        /* <DEDUP_REMOVED lines=17> */
[-C--:B------:R-:W-:Y:S08]  /*a8d0*/  HMMA.16816.F32 R140, R16, R20.reuse, R140 ;  /* 0x00000014108c723c */ /* 0x080ff0000000188c */
[C---:B------:R-:W-:Y:S08]  /*a8e0*/  HMMA.16816.F32 R144, R4.reuse, R20, R144 ;  /* 0x000000140490723c */ /* 0x040ff00000001890 */
[-C--:B------:R-:W-:Y:S08]  /*a8f0*/  HMMA.16816.F32 R148, R4, R22.reuse, R148 ;  /* 0x000000160494723c */ /* 0x080ff00000001894 */
[C---:B------:R-:W-:Y:S08]  /*a900*/  HMMA.16816.F32 R192, R16.reuse, R22, R152 ;  /* 0x0000001610c0723c */ /* 0x040ff00000001898 */
[----:B------:R-:W-:Y:S01]  /*a910*/  HMMA.16816.F32 R20, R16, R32, R36 ;  /* 0x000000201014723c */ /* 0x000fe20000001824 */
[----:B------:R-:W-:-:S02]  /*a920*/  FMUL.FTZ R40, R40, R26 ;  /* 0x0000001a28287220 */ /* 0x000fc40000410000 */
[----:B------:R-:W-:Y:S02]  /*a930*/  FMUL.FTZ R41, R41, R26 ;  /* 0x0000001a29297220 */ /* 0x000fe40000410000 */
[-C--:B------:R-:W-:Y:S02]  /*a940*/  FMUL.FTZ R42, R42, R25.reuse ;  /* 0x000000192a2a7220 */ /* 0x080fe40000410000 */
[----:B------:R-:W-:Y:S11]  /*a950*/  FMUL.FTZ R43, R43, R25 ;  /* 0x000000192b2b7220 */ /* 0x000ff60000410000 */
[----:B------:R-:W-:Y:S06]  /*a960*/  @!UPT UIADD3 URZ, URZ, URZ, URZ ;  /* 0x0000003f3f3ff290 */ /* 0x000fec000fffe03f */
[----:B------:R-:W-:Y:S01]  /*a970*/  MOV R177, R20 ;  /* 0x0000001400b17202 */ /* 0x000fe20000000f00 */
[----:B------:R-:W-:Y:S01]  /*a980*/  IMAD.MOV.U32 R176, RZ, RZ, R21 ;  /* 0x000000ffffb07224 */ /* 0x000fe200078e0015 */
[----:B------:R-:W-:Y:S01]  /*a990*/  MOV R154, R23 ;  /* 0x00000017009a7202 */ /* 0x000fe20000000f00 */
[----:B------:R-:W-:Y:S02]  /*a9a0*/  IMAD.MOV.U32 R155, RZ, RZ, R22 ;  /* 0x000000ffff9b7224 */ /* 0x000fe400078e0016 */
[----:B------:R-:W-:Y:S01]  /*a9b0*/  HMMA.16816.F32 R20, R4, R32, R40 ;  /* 0x000000200414723c */ /* 0x000fe20000001828 */
[-C--:B------:R-:W-:Y:S02]  /*a9c0*/  FMUL.FTZ R48, R48, R28.reuse ;  /* 0x0000001c30307220 */ /* 0x080fe40000410000 */
[----:B------:R-:W-:Y:S02]  /*a9d0*/  FMUL.FTZ R49, R49, R28 ;  /* 0x0000001c31317220 */ /* 0x000fe40000410000 */
[----:B------:R-:W-:-:S02]  /*a9e0*/  FMUL.FTZ R50, R50, R27 ;  /* 0x0000001b32327220 */ /* 0x000fc40000410000 */
[----:B------:R-:W-:Y:S11]  /*a9f0*/  FMUL.FTZ R51, R51, R27 ;  /* 0x0000001b33337220 */ /* 0x000ff60000410000 */
[----:B------:R-:W-:Y:S06]  /*aa00*/  @!UPT UIADD3 URZ, URZ, URZ, URZ ;  /* 0x0000003f3f3ff290 */ /* 0x000fec000fffe03f */
[----:B------:R-:W-:Y:S01]  /*aa10*/  IMAD.MOV.U32 R41, RZ, RZ, R22 ;  /* 0x000000ffff297224 */ /* 0x000fe200078e0016 */
[----:B------:R-:W-:Y:S01]  /*aa20*/  MOV R33, R20 ;  /* 0x0000001400217202 */ /* 0x000fe20000000f00 */
[----:B------:R-:W-:Y:S02]  /*aa30*/  IMAD.MOV.U32 R40, RZ, RZ, R23 ;  /* 0x000000ffff287224 */ /* 0x000fe400078e0017 */
[----:B------:R-:W-:Y:S02]  /*aa40*/  IMAD.MOV.U32 R32, RZ, RZ, R21 ;  /* 0x000000ffff207224 */ /* 0x000fe400078e0015 */
[----:B------:R-:W1:Y:S01]  /*aa50*/  LDSM.16.MT88.4 R20, [R210+0xa000] ;  /* 0x00a00000d214783b */ /* 0x000e620000004200 */
[----:B------:R-:W-:Y:S01]  /*aa60*/  HMMA.16816.F32 R36, R16, R34, R48 ;  /* 0x000000221024723c */ /* 0x000fe20000001830 */
[-C--:B------:R-:W-:Y:S02]  /*aa70*/  FMUL.FTZ R44, R44, R26.reuse ;  /* 0x0000001a2c2c7220 */ /* 0x080fe40000410000 */
[----:B------:R-:W-:-:S02]  /*aa80*/  FMUL.FTZ R45, R45, R26 ;  /* 0x0000001a2d2d7220 */ /* 0x000fc40000410000 */
[-C--:B------:R-:W-:Y:S02]  /*aa90*/  FMUL.FTZ R46, R46, R25.reuse ;  /* 0x000000192e2e7220 */ /* 0x080fe40000410000 */
[----:B------:R-:W-:Y:S02]  /*aaa0*/  FMUL.FTZ R47, R47, R25 ;  /* 0x000000192f2f7220 */ /* 0x000fe40000410000 */
[-C--:B------:R-:W-:Y:S02]  /*aab0*/  FMUL.FTZ R52, R52, R28.reuse ;  /* 0x0000001c34347220 */ /* 0x080fe40000410000 */
[----:B------:R-:W-:Y:S02]  /*aac0*/  FMUL.FTZ R53, R53, R28 ;  /* 0x0000001c35357220 */ /* 0x000fe40000410000 */
[-C--:B------:R-:W-:Y:S02]  /*aad0*/  FMUL.FTZ R54, R54, R27.reuse ;  /* 0x0000001b36367220 */ /* 0x080fe40000410000 */
[----:B------:R-:W-:Y:S01]  /*aae0*/  FMUL.FTZ R55, R55, R27 ;  /* 0x0000001b37377220 */ /* 0x000fe20000410000 */
[----:B------:R-:W-:Y:S08]  /*aaf0*/  HMMA.16816.F32 R228, R4, R34, R44 ;  /* 0x0000002204e4723c */ /* 0x000ff0000000182c */
[----:B------:R-:W-:Y:S01]  /*ab00*/  IMAD.MOV.U32 R42, RZ, RZ, R38 ;  /* 0x000000ffff2a7224 */ /* 0x000fe200078e0026 */
[----:B------:R-:W-:Y:S01]  /*ab10*/  MOV R35, R39 ;  /* 0x0000002700237202 */ /* 0x000fe20000000f00 */
[----:B------:R-:W-:-:S02]  /*ab20*/  IMAD.MOV.U32 R34, RZ, RZ, R37 ;  /* 0x000000ffff227224 */ /* 0x000fc400078e0025 */
[----:B------:R-:W-:Y:S02]  /*ab30*/  IMAD.MOV.U32 R138, RZ, RZ, R36 ;  /* 0x000000ffff8a7224 */ /* 0x000fe400078e0024 */
[----:B-1----:R-:W-:Y:S01]  /*ab40*/  HMMA.16816.F32 R36, R16, R20, R52 ;  /* 0x000000141024723c */ /* 0x002fe20000001834 */
[-C--:B------:R-:W-:Y:S02]  /*ab50*/  FMUL.FTZ R64, R64, R28.reuse ;  /* 0x0000001c40407220 */ /* 0x080fe40000410000 */
[----:B------:R-:W-:Y:S02]  /*ab60*/  FMUL.FTZ R65, R65, R28 ;  /* 0x0000001c41417220 */ /* 0x000fe40000410000 */
[-C--:B------:R-:W-:Y:S02]  /*ab70*/  FMUL.FTZ R66, R66, R27.reuse ;  /* 0x0000001b42427220 */ /* 0x080fe40000410000 */
[----:B------:R-:W-:-:S07]  /*ab80*/  FMUL.FTZ R67, R67, R27 ;  /* 0x0000001b43437220 */ /* 0x000fce0000410000 */
[----:B------:R-:W-:Y:S10]  /*ab90*/  HMMA.16816.F32 R44, R16, R22, R64 ;  /* 0x00000016102c723c */ /* 0x000ff40000001840 */
[----:B------:R-:W-:Y:S01]  /*aba0*/  MOV R137, R37 ;  /* 0x0000002500897202 */ /* 0x000fe20000000f00 */
[----:B------:R-:W-:Y:S01]  /*abb0*/  IMAD.MOV.U32 R31, RZ, RZ, R38 ;  /* 0x000000ffff1f7224 */ /* 0x000fe200078e0026 */
[----:B------:R-:W-:Y:S01]  /*abc0*/  MOV R14, R36 ;  /* 0x00000024000e7202 */ /* 0x000fe20000000f00 */
[----:B------:R-:W-:-:S02]  /*abd0*/  IMAD.MOV.U32 R24, RZ, RZ, R39 ;  /* 0x000000ffff187224 */ /* 0x000fc400078e0027 */
[----:B------:R-:W1:Y:S01]  /*abe0*/  LDSM.16.MT88.4 R36, [R209+0xa000] ;  /* 0x00a00000d124783b */ /* 0x000e620000004200 */
[-C--:B------:R-:W-:Y:S02]  /*abf0*/  FMUL.FTZ R56, R56, R26.reuse ;  /* 0x0000001a38387220 */ /* 0x080fe40000410000 */
[----:B------:R-:W-:Y:S02]  /*ac00*/  FMUL.FTZ R57, R57, R26 ;  /* 0x0000001a39397220 */ /* 0x000fe40000410000 */
[-C--:B------:R-:W-:Y:S02]  /*ac10*/  FMUL.FTZ R58, R58, R25.reuse ;  /* 0x000000193a3a7220 */ /* 0x080fe40000410000 */
[----:B------:R-:W-:Y:S02]  /*ac20*/  FMUL.FTZ R59, R59, R25 ;  /* 0x000000193b3b7220 */ /* 0x000fe40000410000 */
[----:B------:R-:W-:Y:S01]  /*ac30*/  IMAD.MOV.U32 R133, RZ, RZ, R45 ;  /* 0x000000ffff857224 */ /* 0x000fe200078e002d */
[----:B------:R-:W-:Y:S01]  /*ac40*/  MOV R132, R46 ;  /* 0x0000002e00847202 */ /* 0x000fe20000000f00 */
[----:B------:R-:W-:-:S03]  /*ac50*/  IMAD.MOV.U32 R3, RZ, RZ, R44 ;  /* 0x000000ffff037224 */ /* 0x000fc600078e002c */
[----:B------:R-:W-:Y:S07]  /*ac60*/  HMMA.16816.F32 R56, R4, R20, R56 ;  /* 0x000000140438723c */ /* 0x000fee0000001838 */
[----:B------:R-:W-:Y:S02]  /*ac70*/  IMAD.MOV.U32 R20, RZ, RZ, R47 ;  /* 0x000000ffff147224 */ /* 0x000fe400078e002f */
        /* <DEDUP_REMOVED lines=13> */
[-C--:B-1----:R-:W-:Y:S01]  /*ad50*/  HMMA.16816.F32 R68, R16, R36.reuse, R68 ;  /* 0x000000241044723c */ /* 0x082fe20000001844 */
[----:B------:R-:W-:Y:S01]  /*ad60*/  IMAD.MOV.U32 R64, RZ, RZ, R42 ;  /* 0x000000ffff407224 */ /* 0x000fe200078e002a */
[----:B------:R-:W-:Y:S01]  /*ad70*/  MOV R65, R35 ;  /* 0x0000002300417202 */ /* 0x000fe20000000f00 */
[----:B------:R-:W-:Y:S01]  /*ad80*/  IMAD.MOV.U32 R48, RZ, RZ, R41 ;  /* 0x000000ffff307224 */ /* 0x000fe200078e0029 */
[----:B------:R-:W-:Y:S01]  /*ad90*/  MOV R49, R40 ;  /* 0x0000002800317202 */ /* 0x000fe20000000f00 */
[----:B------:R-:W-:Y:S01]  /*ada0*/  IMAD.MOV.U32 R66, RZ, RZ, R33 ;  /* 0x000000ffff427224 */ /* 0x000fe200078e0021 */
[----:B------:R-:W-:Y:S01]  /*adb0*/  LDSM.16.MT88.4 R40, [R210+0xb000] ;  /* 0x00b00000d228783b */ /* 0x000fe20000004200 */
[----:B------:R-:W-:Y:S01]  /*adc0*/  IMAD.MOV.U32 R67, RZ, RZ, R32 ;  /* 0x000000ffff437224 */ /* 0x000fe200078e0020 */
[C---:B------:R-:W-:Y:S07]  /*add0*/  HMMA.16816.F32 R72, R4.reuse, R36, R72 ;  /* 0x000000240448723c */ /* 0x040fee0000001848 */
[----:B------:R-:W-:Y:S01]  /*ade0*/  IMAD.MOV.U32 R37, RZ, RZ, R34 ;  /* 0x000000ffff257224 */ /* 0x000fe200078e0022 */
[----:B------:R-:W-:Y:S01]  /*adf0*/  HMMA.16816.F32 R60, R4, R22, R60 ;  /* 0x00000016043c723c */ /* 0x000fe2000000183c */
[----:B------:R-:W-:Y:S01]  /*ae00*/  IMAD.MOV.U32 R36, RZ, RZ, R20 ;  /* 0x000000ffff247224 */ /* 0x000fe200078e0014 */
[----:B------:R-:W-:Y:S04]  /*ae10*/  LDSM.16.MT88.4 R32, [R207+0xb000] ;  /* 0x00b00000cf20783b */ /* 0x000fe80000004200 */
[----:B------:R-:W1:Y:S01]  /*ae20*/  LDSM.16.MT88.4 R20, [R205+0xb000] ;  /* 0x00b00000cd14783b */ /* 0x000e620000004200 */
[----:B------:R-:W-:-:S02]  /*ae30*/  FMUL.FTZ R168, R168, R26 ;  /* 0x0000001aa8a87220 */ /* 0x000fc40000410000 */
[----:B------:R-:W-:Y:S02]  /*ae40*/  FMUL.FTZ R169, R169, R26 ;  /* 0x0000001aa9a97220 */ /* 0x000fe40000410000 */
[-C--:B------:R-:W-:Y:S02]  /*ae50*/  FMUL.FTZ R170, R170, R25.reuse ;  /* 0x00000019aaaa7220 */ /* 0x080fe40000410000 */
[----:B------:R-:W-:-:S07]  /*ae60*/  FMUL.FTZ R171, R171, R25 ;  /* 0x00000019abab7220 */ /* 0x000fce0000410000 */
[----:B--2---:R-:W-:Y:S07]  /*ae70*/  HMMA.16816.F32 R52, R4, R46, R168 ;  /* 0x0000002e0434723c */ /* 0x004fee00000018a8 */
[----:B------:R-:W-:Y:S02]  /*ae80*/  IMAD.MOV.U32 R169, RZ, RZ, R3 ;  /* 0x000000ffffa97224 */ /* 0x000fe400078e0003 */
[----:B------:R-:W-:Y:S02]  /*ae90*/  FFMA.FTZ R3, R226, c[0x0][0x23c], -R0 ;  /* 0x00008f00e2037a23 */ /* 0x000fe40000010800 */
[----:B------:R-:W-:-:S02]  /*aea0*/  IMAD.MOV.U32 R171, RZ, RZ, R132 ;  /* 0x000000ffffab7224 */ /* 0x000fc400078e0084 */
[----:B------:R2:W-:Y:S01]  /*aeb0*/  MUFU.EX2 R132, R3 ;  /* 0x0000000300847308 */ /* 0x0005e20000000800 */
[-C--:B------:R-:W-:Y:S01]  /*aec0*/  FMUL.FTZ R76, R76, R26.reuse ;  /* 0x0000001a4c4c7220 */ /* 0x080fe20000410000 */
[----:B------:R-:W-:Y:S01]  /*aed0*/  MOV R170, R133 ;  /* 0x0000008500aa7202 */ /* 0x000fe20000000f00 */
[-C--:B------:R-:W-:Y:S02]  /*aee0*/  FMUL.FTZ R77, R77, R26.reuse ;  /* 0x0000001a4d4d7220 */ /* 0x080fe40000410000 */
[-C--:B------:R-:W-:Y:S02]  /*aef0*/  FMUL.FTZ R88, R88, R26.reuse ;  /* 0x0000001a58587220 */ /* 0x080fe40000410000 */
[-C--:B------:R-:W-:Y:S02]  /*af00*/  FMUL.FTZ R78, R78, R25.reuse ;  /* 0x000000194e4e7220 */ /* 0x080fe40000410000 */
[----:B------:R-:W-:Y:S02]  /*af10*/  FMUL.FTZ R79, R79, R25 ;  /* 0x000000194f4f7220 */ /* 0x000fe40000410000 */
[----:B------:R-:W-:-:S02]  /*af20*/  FMUL.FTZ R89, R89, R26 ;  /* 0x0000001a59597220 */ /* 0x000fc40000410000 */
[-C--:B------:R-:W-:Y:S02]  /*af30*/  FMUL.FTZ R92, R92, R26.reuse ;  /* 0x0000001a5c5c7220 */ /* 0x080fe40000410000 */
[----:B--2---:R-:W-:Y:S02]  /*af40*/  FFMA.FTZ R3, R227, c[0x0][0x23c], -R0 ;  /* 0x00008f00e3037a23 */ /* 0x004fe40000010800 */
[----:B------:R-:W-:Y:S02]  /*af50*/  FMUL.FTZ R93, R93, R26 ;  /* 0x0000001a5d5d7220 */ /* 0x000fe40000410000 */
[-C--:B------:R-:W-:Y:S01]  /*af60*/  FMUL.FTZ R90, R90, R25.reuse ;  /* 0x000000195a5a7220 */ /* 0x080fe20000410000 */
[----:B------:R2:W-:Y:S01]  /*af70*/  MUFU.EX2 R133, R3 ;  /* 0x0000000300857308 */ /* 0x0005e20000000800 */
[-C--:B------:R-:W-:Y:S02]  /*af80*/  FMUL.FTZ R91, R91, R25.reuse ;  /* 0x000000195b5b7220 */ /* 0x080fe40000410000 */
        /* <DEDUP_REMOVED lines=22> */
[--C-:B--2---:R-:W-:Y:S02]  /*b0f0*/  FFMA.FTZ R3, R225, c[0x0][0x23c], -R0.reuse ;  /* 0x00008f00e1037a23 */ /* 0x104fe40000010800 */
[----:B------:R-:W-:Y:S02]  /*b100*/  FFMA.FTZ R0, R224, c[0x0][0x23c], -R0 ;  /* 0x00008f00e0007a23 */ /* 0x000fe40000010800 */
        /* <DEDUP_REMOVED lines=12> */
[----:B------:R-:W-:Y:S01]  /*b1d0*/  IMAD.MOV.U32 R227, RZ, RZ, R36 ;  /* 0x000000ffffe37224 */ /* 0x000fe200078e0024 */
[----:B------:R-:W-:Y:S01]  /*b1e0*/  MOV R36, R138 ;  /* 0x0000008a00247202 */ /* 0x000fe20000000f00 */
[----:B------:R-:W-:Y:S01]  /*b1f0*/  HMMA.16816.F32 R76, R4, R38, R76 ;  /* 0x00000026044c723c */ /* 0x000fe2000000184c */
[----:B------:R2:W-:Y:S01]  /*b200*/  MUFU.EX2 R138, R0 ;  /* 0x00000000008a7308 */ /* 0x0005e20000000800 */
[----:B------:R-:W-:Y:S01]  /*b210*/  MOV R224, R169 ;  /* 0x000000a900e07202 */ /* 0x000fe20000000f00 */
[----:B------:R-:W-:Y:S01]  /*b220*/  IMAD.MOV.U32 R153, RZ, RZ, R192 ;  /* 0x000000ffff997224 */ /* 0x000fe200078e00c0 */
[----:B------:R-:W-:-:S04]  /*b230*/  MOV R152, R193 ;  /* 0x000000c100987202 */ /* 0x000fc80000000f00 */
[----:B-1----:R-:W-:Y:S01]  /*b240*/  HMMA.16816.F32 R88, R4, R20, R88 ;  /* 0x000000140458723c */ /* 0x002fe20000001858 */
[----:B------:R-:W-:Y:S01]  /*b250*/  IMAD.MOV.U32 R30, RZ, RZ, R194 ;  /* 0x000000ffff1e7224 */ /* 0x000fe200078e00c2 */
[----:B------:R-:W-:Y:S01]  /*b260*/  MOV R168, R14 ;  /* 0x0000000e00a87202 */ /* 0x000fe20000000f00 */
[----:B------:R-:W-:-:S05]  /*b270*/  IMAD.MOV.U32 R29, RZ, RZ, R195 ;  /* 0x000000ffff1d7224 */ /* 0x000fca00078e00c3 */
[----:B------:R-:W-:Y:S01]  /*b280*/  HMMA.16816.F32 R92, R4, R22, R92 ;  /* 0x00000016045c723c */ /* 0x000fe2000000185c */
[----:B--2---:R-:W-:Y:S02]  /*b290*/  FFMA.FTZ R0, R237, c[0x0][0x23c], -R8 ;  /* 0x00008f00ed007a23 */ /* 0x004fe40000010808 */
[----:B------:R-:W-:-:S05]  /*b2a0*/  IMAD.MOV.U32 R169, RZ, RZ, R137 ;  /* 0x000000ffffa97224 */ /* 0x000fca00078e0089 */
[C---:B------:R-:W-:Y:S01]  /*b2b0*/  HMMA.16816.F32 R100, R4.reuse, R32, R100 ;  /* 0x000000200464723c */ /* 0x040fe20000001864 */
[----:B------:R1:W-:Y:S07]  /*b2c0*/  MUFU.EX2 R137, R3 ;  /* 0x0000000300897308 */ /* 0x0003ee0000000800 */
[----:B------:R-:W-:Y:S01]  /*b2d0*/  HMMA.16816.F32 R104, R4, R34, R104 ;  /* 0x000000220468723c */ /* 0x000fe20000001868 */
[----:B------:R-:W-:-:S07]  /*b2e0*/  FMUL.FTZ R108, R108, R28 ;  /* 0x0000001c6c6c7220 */ /* 0x000fce0000410000 */
[----:B------:R-:W-:Y:S01]  /*b2f0*/  HMMA.16816.F32 R112, R4, R40, R112 ;  /* 0x000000280470723c */ /* 0x000fe20000001870 */
[----:B------:R-:W-:-:S07]  /*b300*/  FMUL.FTZ R109, R109, R28 ;  /* 0x0000001c6d6d7220 */ /* 0x000fce0000410000 */
[----:B------:R-:W-:Y:S01]  /*b310*/  HMMA.16816.F32 R116, R4, R42, R116 ;  /* 0x0000002a0474723c */ /* 0x000fe20000001874 */
[----:B------:R-:W-:-:S07]  /*b320*/  FMUL.FTZ R110, R110, R27 ;  /* 0x0000001b6e6e7220 */ /* 0x000fce0000410000 */
[----:B------:R-:W-:Y:S01]  /*b330*/  HMMA.16816.F32 R124, R4, R44, R124 ;  /* 0x0000002c047c723c */ /* 0x000fe2000000187c */
[----:B------:R-:W-:-:S06]  /*b340*/  FMUL.FTZ R111, R111, R27 ;  /* 0x0000001b6f6f7220 */ /* 0x000fcc0000410000 */
[----:B------:R-:W-:Y:S01]  /*b350*/  IMAD.WIDE.U32 R4, R175, -0x2daee0ad, RZ ;  /* 0xd2511f53af047825 */ /* 0x000fe200078e00ff */
[C---:B------:R-:W-:Y:S01]  /*b360*/  HMMA.16816.F32 R156, R16.reuse, R32, R156 ;  /* 0x00000020109c723c */ /* 0x040fe2000000189c */
[----:B------:R2:W-:Y:S03]  /*b370*/  MUFU.EX2 R32, R0 ;  /* 0x0000000000207308 */ /* 0x0005e60000000800 */
[----:B-1----:R-:W-:Y:S02]  /*b380*/  LOP3.LUT R3, R5, UR17, R174, 0x96, !PT ;  /* 0x0000001105037c12 */ /* 0x002fe4000f8e96ae */
[----:B------:R-:W-:Y:S02]  /*b390*/  LOP3.LUT R14, R4, 0xffff, RZ, 0xc0, !PT ;  /* 0x0000ffff040e7812 */ /* 0x000fe400078ec0ff */
[----:B------:R-:W-:Y:S01]  /*b3a0*/  HMMA.16816.F32 R84, R16, R20, R84 ;  /* 0x000000141054723c */ /* 0x000fe20000001854 */
[----:B------:R-:W-:Y:S01]  /*b3b0*/  MOV R226, R171 ;  /* 0x000000ab00e27202 */ /* 0x000fe20000000f00 */
[----:B------:R-:W-:-:S05]  /*b3c0*/  IMAD.MOV.U32 R171, RZ, RZ, R24 ;  /* 0x000000ffffab7224 */ /* 0x000fca00078e0018 */
[----:B------:R-:W-:Y:S01]  /*b3d0*/  SHF.R.U32.HI R21, RZ, 0x10, R4 ;  /* 0x00000010ff157819 */ /* 0x000fe20000011604 */
[----:B------:R-:W-:Y:S01]  /*b3e0*/  HMMA.16816.F32 R192, R16, R22, R96 ;  /* 0x0000001610c0723c */ /* 0x000fe20000001860 */
[----:B--2---:R-:W-:-:S06]  /*b3f0*/  FFMA.FTZ R0, R239, c[0x0][0x23c], -R8 ;  /* 0x00008f00ef007a23 */ /* 0x004fcc0000010808 */
[----:B------:R-:W-:Y:S02]  /*b400*/  LOP3.LUT R22, R4, 0xff, RZ, 0xc0, !PT ;  /* 0x000000ff04167812 */ /* 0x000fe400078ec0ff */
[----:B------:R-:W-:Y:S01]  /*b410*/  SHF.R.U32.HI R23, RZ, 0x18, R4 ;  /* 0x00000018ff177819 */ /* 0x000fe20000011604 */
[----:B------:R-:W-:Y:S01]  /*b420*/  IMAD.WIDE.U32 R4, R173, -0x2daee0ad, RZ ;  /* 0xd2511f53ad047825 */ /* 0x000fe200078e00ff */
[----:B------:R1:W-:Y:S03]  /*b430*/  MUFU.EX2 R33, R0 ;  /* 0x0000000000217308 */ /* 0x0003e60000000800 */
[----:B------:R-:W-:Y:S01]  /*b440*/  FFMA.FTZ R6, R240, c[0x0][0x23c], -R8 ;  /* 0x00008f00f0067a23 */ /* 0x000fe20000010808 */
[----:B------:R-:W-:Y:S02]  /*b450*/  LOP3.LUT R7, R4, 0xffff, RZ, 0xc0, !PT ;  /* 0x0000ffff04077812 */ /* 0x000fe400078ec0ff */
[----:B------:R-:W-:-:S02]  /*b460*/  SHF.R.U32.HI R20, RZ, 0x10, R4 ;  /* 0x00000010ff147819 */ /* 0x000fc40000011604 */
[----:B------:R-:W-:Y:S01]  /*b470*/  SHF.R.U32.HI R24, RZ, 0x18, R4 ;  /* 0x00000018ff187819 */ /* 0x000fe20000011604 */
[----:B------:R-:W-:Y:S01]  /*b480*/  HMMA.16816.F32 R180, R16, R34, R108 ;  /* 0x0000002210b4723c */ /* 0x000fe2000000186c */
[----:B-1----:R-:W-:Y:S01]  /*b490*/  FFMA.FTZ R0, R242, c[0x0][0x23c], -R8 ;  /* 0x00008f00f2007a23 */ /* 0x002fe20000010808 */
[----:B------:R-:W-:Y:S01]  /*b4a0*/  LOP3.LUT R8, R4, 0xff, RZ, 0xc0, !PT ;  /* 0x000000ff04087812 */ /* 0x000fe200078ec0ff */
[----:B------:R-:W-:Y:S01]  /*b4b0*/  IMAD.MOV.U32 R225, RZ, RZ, R170 ;  /* 0x000000ffffe17224 */ /* 0x000fe200078e00aa */
[----:B------:R-:W-:Y:S01]  /*b4c0*/  SHF.R.U32.HI R4, RZ, 0x8, R14 ;  /* 0x00000008ff047819 */ /* 0x000fe2000001160e */
[----:B------:R1:W-:Y:S01]  /*b4d0*/  MUFU.EX2 R35, R0 ;  /* 0x0000000000237308 */ /* 0x0003e20000000800 */
[----:B------:R-:W-:Y:S02]  /*b4e0*/  IMAD.MOV.U32 R98, RZ, RZ, R30 ;  /* 0x000000ffff627224 */ /* 0x000fe400078e001e */
[-C--:B------:R-:W-:Y:S01]  /*b4f0*/  FMUL.FTZ R80, R80, R28.reuse ;  /* 0x0000001c50507220 */ /* 0x080fe20000410000 */
[----:B------:R-:W-:Y:S01]  /*b500*/  PRMT R22, R22, 0x5410, R4 ;  /* 0x0000541016167816 */ /* 0x000fe20000000004 */
[-C--:B------:R-:W-:Y:S01]  /*b510*/  FMUL.FTZ R81, R81, R28.reuse ;  /* 0x0000001c51517220 */ /* 0x080fe20000410000 */
[----:B------:R-:W-:Y:S01]  /*b520*/  SHF.R.U32.HI R4, RZ, 0x8, R7 ;  /* 0x00000008ff047819 */ /* 0x000fe20000011607 */
[----:B------:R-:W-:Y:S01]  /*b530*/  FMUL.FTZ R82, R82, R27 ;  /* 0x0000001b52527220 */ /* 0x000fe20000410000 */
[----:B------:R-:W-:Y:S01]  /*b540*/  MOV R170, R31 ;  /* 0x0000001f00aa7202 */ /* 0x000fe20000000f00 */
[----:B------:R-:W2:Y:S01]  /*b550*/  MUFU.EX2 R34, R6 ;  /* 0x0000000600227308 */ /* 0x000ea20000000800 */
[----:B------:R-:W-:Y:S01]  /*b560*/  PRMT R14, R8, 0x5410, R4 ;  /* 0x00005410080e7816 */ /* 0x000fe20000000004 */
[----:B------:R-:W-:Y:S01]  /*b570*/  FMUL.FTZ R83, R83, R27 ;  /* 0x0000001b53537220 */ /* 0x000fe20000410000 */
[----:B------:R-:W-:Y:S01]  /*b580*/  MOV R99, R29 ;  /* 0x0000001d00637202 */ /* 0x000fe20000000f00 */
[----:B------:R-:W-:-:S02]  /*b590*/  FMUL.FTZ R160, R160, R28 ;  /* 0x0000001ca0a07220 */ /* 0x000fc40000410000 */
[-C--:B------:R-:W-:Y:S01]  /*b5a0*/  FMUL.FTZ R161, R161, R28.reuse ;  /* 0x0000001ca1a17220 */ /* 0x080fe20000410000 */
[----:B-1----:R-:W-:Y:S01]  /*b5b0*/  LOP3.LUT R0, R5, UR17, R172, 0x96, !PT ;  /* 0x0000001105007c12 */ /* 0x002fe2000f8e96ac */
[----:B------:R-:W-:Y:S01]  /*b5c0*/  FFMA.FTZ R5, R236, c[0x0][0x23c], -R13 ;  /* 0x00008f00ec057a23 */ /* 0x000fe2000001080d */
[----:B------:R-:W-:Y:S01]  /*b5d0*/  LOP3.LUT R4, R3, 0xffff, RZ, 0xc0, !PT ;  /* 0x0000ffff03047812 */ /* 0x000fe200078ec0ff */
[-C--:B------:R-:W-:Y:S02]  /*b5e0*/  FMUL.FTZ R162, R162, R27.reuse ;  /* 0x0000001ba2a27220 */ /* 0x080fe40000410000 */
[----:B------:R-:W-:Y:S01]  /*b5f0*/  FMUL.FTZ R163, R163, R27 ;  /* 0x0000001ba3a37220 */ /* 0x000fe20000410000 */
[----:B------:R1:W-:Y:S01]  /*b600*/  MUFU.EX2 R31, R5 ;  /* 0x00000005001f7308 */ /* 0x0003e20000000800 */
        /* <DEDUP_REMOVED lines=8> */
[----:B-1----:R-:W-:Y:S01]  /*b690*/  LOP3.LUT R5, R21, 0xff, RZ, 0xc0, !PT ;  /* 0x000000ff15057812 */ /* 0x002fe200078ec0ff */
[----:B------:R-:W-:-:S02]  /*b6a0*/  FFMA.FTZ R6, R238, c[0x0][0x23c], -R13 ;  /* 0x00008f00ee067a23 */ /* 0x000fc4000001080d */
[-C--:B------:R-:W-:Y:S01]  /*b6b0*/  FMUL.FTZ R128, R128, R28.reuse ;  /* 0x0000001c80807220 */ /* 0x080fe20000410000 */
[----:B------:R-:W-:Y:S01]  /*b6c0*/  PRMT R23, R5, 0x5410, R23 ;  /* 0x0000541005177816 */ /* 0x000fe20000000017 */
[----:B------:R1:W-:Y:S01]  /*b6d0*/  MUFU.EX2 R30, R6 ;  /* 0x00000006001e7308 */ /* 0x0003e20000000800 */
[----:B------:R-:W-:Y:S02]  /*b6e0*/  FFMA.FTZ R5, R243, c[0x0][0x23c], -R13 ;  /* 0x00008f00f3057a23 */ /* 0x000fe4000001080d */
[----:B------:R-:W-:Y:S02]  /*b6f0*/  FMUL.FTZ R129, R129, R28 ;  /* 0x0000001c81817220 */ /* 0x000fe40000410000 */
[-C--:B------:R-:W-:Y:S02]  /*b700*/  FMUL.FTZ R130, R130, R27.reuse ;  /* 0x0000001b82827220 */ /* 0x080fe40000410000 */
[----:B------:R-:W-:Y:S01]  /*b710*/  FMUL.FTZ R131, R131, R27 ;  /* 0x0000001b83837220 */ /* 0x000fe20000410000 */
[----:B------:R-:W-:Y:S01]  /*b720*/  LOP3.LUT R7, R20, 0xff, RZ, 0xc0, !PT ;  /* 0x000000ff14077812 */ /* 0x000fe200078ec0ff */
[----:B------:R3:W-:Y:S01]  /*b730*/  MUFU.EX2 R29, R5 ;  /* 0x00000005001d7308 */ /* 0x0007e20000000800 */
[----:B------:R-:W-:Y:S01]  /*b740*/  MOV R50, R177 ;  /* 0x000000b100327202 */ /* 0x000fe20000000f00 */
[----:B------:R-:W-:Y:S01]  /*b750*/  IMAD.MOV.U32 R51, RZ, RZ, R176 ;  /* 0x000000ffff337224 */ /* 0x000fe200078e00b0 */
[----:B------:R-:W-:Y:S01]  /*b760*/  MOV R97, R152 ;  /* 0x0000009800617202 */ /* 0x000fe20000000f00 */
[----:B------:R-:W-:Y:S01]  /*b770*/  IMAD.MOV.U32 R96, RZ, RZ, R153 ;  /* 0x000000ffff607224 */ /* 0x000fe200078e0099 */
[----:B------:R-:W-:Y:S01]  /*b780*/  MOV R237, R169 ;  /* 0x000000a900ed7202 */ /* 0x000fe20000000f00 */
[----:B------:R-:W-:Y:S01]  /*b790*/  LDSM.16.MT88.4 R108, [R207+0xb800] ;  /* 0x00b80000cf6c783b */ /* 0x000fe20000004200 */
[----:B-1----:R-:W-:-:S02]  /*b7a0*/  SHF.R.U32.HI R6, RZ, 0x8, R4 ;  /* 0x00000008ff067819 */ /* 0x002fc40000011604 */
[----:B------:R-:W-:Y:S01]  /*b7b0*/  LOP3.LUT R4, R3, 0xff, RZ, 0xc0, !PT ;  /* 0x000000ff03047812 */ /* 0x000fe200078ec0ff */
[C---:B------:R-:W-:Y:S03]  /*b7c0*/  HMMA.16816.F32 R220, R16.reuse, R38, R80 ;  /* 0x0000002610dc723c */ /* 0x040fe60000001850 */
[----:B------:R-:W-:Y:S01]  /*b7d0*/  PRMT R20, R4, 0x5410, R6 ;  /* 0x0000541004147816 */ /* 0x000fe20000000006 */
[----:B------:R-:W-:Y:S02]  /*b7e0*/  FFMA.FTZ R4, R139, c[0x0][0x23c], -R15 ;  /* 0x00008f008b047a23 */ /* 0x000fe4000001080f */
[----:B---3--:R-:W-:Y:S01]  /*b7f0*/  FFMA.FTZ R5, R244, c[0x0][0x23c], -R13 ;  /* 0x00008f00f4057a23 */ /* 0x008fe2000001080d */
[----:B------:R-:W-:Y:S01]  /*b800*/  MOV R83, R65 ;  /* 0x0000004100537202 */ /* 0x000fe20000000f00 */
[----:B------:R-:W-:Y:S01]  /*b810*/  IMAD.MOV.U32 R82, RZ, RZ, R64 ;  /* 0x000000ffff527224 */ /* 0x000fe200078e0040 */
[----:B------:R-:W-:Y:S01]  /*b820*/  PRMT R21, R7, 0x5410, R24 ;  /* 0x0000541007157816 */ /* 0x000fe20000000018 */
[C---:B------:R-:W-:Y:S01]  /*b830*/  HMMA.16816.F32 R160, R16.reuse, R40, R160 ;  /* 0x0000002810a0723c */ /* 0x040fe200000018a0 */
[----:B------:R-:W-:Y:S01]  /*b840*/  IMAD.MOV.U32 R80, RZ, RZ, R36 ;  /* 0x000000ffff507224 */ /* 0x000fe200078e0024 */
[----:B------:R-:W-:Y:S01]  /*b850*/  MOV R81, R37 ;  /* 0x0000002500517202 */ /* 0x000fe20000000f00 */
[----:B------:R-:W-:Y:S01]  /*b860*/  IMAD.MOV.U32 R64, RZ, RZ, R66 ;  /* 0x000000ffff407224 */ /* 0x000fe200078e0042 */
[----:B------:R-:W-:Y:S01]  /*b870*/  MOV R65, R67 ;  /* 0x0000004300417202 */ /* 0x000fe20000000f00 */
[----:B------:R1:W-:Y:S01]  /*b880*/  MUFU.EX2 R24, R5 ;  /* 0x0000000500187308 */ /* 0x0003e20000000800 */
[----:B------:R-:W-:Y:S01]  /*b890*/  IMAD.MOV.U32 R66, RZ, RZ, R48 ;  /* 0x000000ffff427224 */ /* 0x000fe200078e0030 */
[----:B------:R-:W-:Y:S01]  /*b8a0*/  MOV R67, R49 ;  /* 0x0000003100437202 */ /* 0x000fe20000000f00 */
[----:B------:R-:W-:Y:S01]  /*b8b0*/  HMMA.16816.F32 R176, R16, R42, R120 ;  /* 0x0000002a10b0723c */ /* 0x000fe20000001878 */
[----:B------:R-:W-:Y:S01]  /*b8c0*/  IMAD.MOV.U32 R36, RZ, RZ, R50 ;  /* 0x000000ffff247224 */ /* 0x000fe200078e0032 */
[----:B------:R-:W-:Y:S01]  /*b8d0*/  MOV R37, R51 ;  /* 0x0000003300257202 */ /* 0x000fe20000000f00 */
[----:B------:R-:W-:Y:S01]  /*b8e0*/  IMAD.MOV.U32 R38, RZ, RZ, R155 ;  /* 0x000000ffff267224 */ /* 0x000fe200078e009b */
[----:B------:R-:W-:Y:S01]  /*b8f0*/  MOV R39, R154 ;  /* 0x0000009a00277202 */ /* 0x000fe20000000f00 */
[----:B------:R-:W-:Y:S01]  /*b900*/  LDSM.16.MT88.4 R48, [R207+0xa800] ;  /* 0x00a80000cf30783b */ /* 0x000fe20000004200 */
[----:B------:R-:W-:-:S02]  /*b910*/  SHF.R.U32.HI R13, RZ, 0x18, R3 ;  /* 0x00000018ff0d7819 */ /* 0x000fc40000011603 */
[C---:B------:R-:W-:Y:S01]  /*b920*/  HMMA.16816.F32 R164, R16.reuse, R44, R164 ;  /* 0x0000002c10a4723c */ /* 0x040fe200000018a4 */
[----:B------:R-:W3:Y:S01]  /*b930*/  LDSM.16.MT88.4 R152, [R205+0xa800] ;  /* 0x00a80000cd98783b */ /* 0x000ee20000004200 */
[----:B------:R-:W-:Y:S02]  /*b940*/  SHF.R.U32.HI R7, RZ, 0x10, R0 ;  /* 0x00000010ff077819 */ /* 0x000fe40000011600 */
[----:B-1----:R-:W-:Y:S02]  /*b950*/  SHF.R.U32.HI R5, RZ, 0x10, R3 ;  /* 0x00000010ff057819 */ /* 0x002fe40000011603 */
[C---:B------:R-:W-:Y:S02]  /*b960*/  LOP3.LUT R8, R0.reuse, 0xff, RZ, 0xc0, !PT ;  /* 0x000000ff00087812 */ /* 0x040fe400078ec0ff */
[----:B------:R-:W-:Y:S01]  /*b970*/  HMMA.16816.F32 R172, R16, R46, R128 ;  /* 0x0000002e10ac723c */ /* 0x000fe20000001880 */
[----:B------:R1:W-:Y:S01]  /*b980*/  MUFU.EX2 R19, R4 ;  /* 0x0000000400137308 */ /* 0x0003e20000000800 */
[----:B------:R-:W-:Y:S01]  /*b990*/  LOP3.LUT R3, R0, 0xffff, RZ, 0xc0, !PT ;  /* 0x0000ffff00037812 */ /* 0x000fe200078ec0ff */
[----:B------:R-:W-:Y:S01]  /*b9a0*/  IMAD.MOV.U32 R236, RZ, RZ, R168 ;  /* 0x000000ffffec7224 */ /* 0x000fe200078e00a8 */
[----:B------:R-:W-:Y:S01]  /*b9b0*/  SHF.R.U32.HI R6, RZ, 0x18, R0 ;  /* 0x00000018ff067819 */ /* 0x000fe20000011600 */
[----:B------:R-:W-:Y:S01]  /*b9c0*/  HSET2.LE.AND R14, R14, R203, PT ;  /* 0x000000cb0e0e7233 */ /* 0x000fe20003803000 */
[----:B------:R-:W-:Y:S01]  /*b9d0*/  LOP3.LUT R5, R5, 0xff, RZ, 0xc0, !PT ;  /* 0x000000ff05057812 */ /* 0x000fe200078ec0ff */
[----:B------:R-:W-:Y:S01]  /*b9e0*/  IMAD.MOV.U32 R238, RZ, RZ, R170 ;  /* 0x000000ffffee7224 */ /* 0x000fe200078e00aa */
[----:B------:R-:W-:Y:S01]  /*b9f0*/  SHF.R.U32.HI R3, RZ, 0x8, R3 ;  /* 0x00000008ff037819 */ /* 0x000fe20000011603 */
[----:B------:R-:W-:Y:S01]  /*ba00*/  LDSM.16.MT88.4 R120, [R210+0xb800] ;  /* 0x00b80000d278783b */ /* 0x000fe20000004200 */
[----:B------:R-:W-:Y:S01]  /*ba10*/  LOP3.LUT R0, R7, 0xff, RZ, 0xc0, !PT ;  /* 0x000000ff07007812 */ /* 0x000fe200078ec0ff */
[----:B-1----:R-:W-:-:S04]  /*ba20*/  FFMA.FTZ R4, R185, c[0x0][0x23c], -R15 ;  /* 0x00008f00b9047a23 */ /* 0x002fc8000001080f */
[----:B------:R1:W4:Y:S01]  /*ba30*/  MUFU.EX2 R18, R4 ;  /* 0x0000000400127308 */ /* 0x0003220000000800 */
[----:B------:R-:W-:Y:S01]  /*ba40*/  FFMA.FTZ R16, R184, c[0x0][0x23c], -R15 ;  /* 0x00008f00b8107a23 */ /* 0x000fe2000001080f */
[----:B------:R-:W-:Y:S02]  /*ba50*/  PRMT R7, R5, 0x5410, R13 ;  /* 0x0000541005077816 */ /* 0x000fe4000000000d */
[----:B------:R-:W-:Y:S01]  /*ba60*/  PRMT R8, R8, 0x5410, R3 ;  /* 0x0000541008087816 */ /* 0x000fe20000000003 */
[----:B------:R-:W-:Y:S01]  /*ba70*/  FFMA.FTZ R3, R187, c[0x0][0x23c], -R15 ;  /* 0x00008f00bb037a23 */ /* 0x000fe2000001080f */
[----:B------:R-:W-:Y:S01]  /*ba80*/  PRMT R5, R0, 0x5410, R6 ;  /* 0x0000541000057816 */ /* 0x000fe20000000006 */
[--C-:B------:R-:W-:Y:S01]  /*ba90*/  HSET2.LE.AND R0, R22, R203.reuse, PT ;  /* 0x000000cb16007233 */ /* 0x100fe20003803000 */
[----:B------:R-:W-:Y:S03]  /*baa0*/  MUFU.EX2 R16, R16 ;  /* 0x0000001000107308 */ /* 0x000fe60000000800 */
[----:B------:R-:W-:Y:S01]  /*bab0*/  HSET2.LE.AND R13, R5, R203, PT ;  /* 0x000000cb050d7233 */ /* 0x000fe20003803000 */
[----:B--2---:R-:W-:-:S04]  /*bac0*/  F2FP.PACK_AB R5, R34, R35 ;  /* 0x000000232205723e */ /* 0x004fc800000000ff */
[----:B------:R2:W5:Y:S01]  /*bad0*/  MUFU.EX2 R17, R3 ;  /* 0x0000000300117308 */ /* 0x0005620000000800 */
[--C-:B-1----:R-:W-:Y:S02]  /*bae0*/  HSET2.LE.AND R4, R23, R203.reuse, PT ;  /* 0x000000cb17047233 */ /* 0x102fe40003803000 */
[--C-:B------:R-:W-:Y:S02]  /*baf0*/  HSET2.LE.AND R6, R20, R203.reuse, PT ;  /* 0x000000cb14067233 */ /* 0x100fe40003803000 */
[----:B------:R-:W-:Y:S01]  /*bb00*/  HSET2.LE.AND R7, R7, R203, PT ;  /* 0x000000cb07077233 */ /* 0x000fe20003803000 */
[----:B------:R-:W-:Y:S02]  /*bb10*/  LOP3.LUT R131, R4, R5, RZ, 0xc0, !PT ;  /* 0x0000000504837212 */ /* 0x000fe400078ec0ff */
[----:B----4-:R-:W-:Y:S02]  /*bb20*/  F2FP.PACK_AB R4, R18, R19 ;  /* 0x000000131204723e */ /* 0x010fe400000000ff */
[----:B--2---:R-:W-:-:S04]  /*bb30*/  F2FP.PACK_AB R3, R138, R137 ;  /* 0x000000898a03723e */ /* 0x004fc800000000ff */
[----:B------:R-:W-:Y:S02]  /*bb40*/  LOP3.LUT R130, R0, R3, RZ, 0xc0, !PT ;  /* 0x0000000300827212 */ /* 0x000fe400078ec0ff */
[----:B------:R-:W-:Y:S02]  /*bb50*/  F2FP.PACK_AB R3, R133, R132 ;  /* 0x000000848503723e */ /* 0x000fe400000000ff */
[----:B------:R-:W-:Y:S01]  /*bb60*/  F2FP.PACK_AB R0, R33, R32 ;  /* 0x000000202100723e */ /* 0x000fe200000000ff */
[----:B------:R-:W-:Y:S01]  /*bb70*/  HSET2.LE.AND R8, R8, R203, PT ;  /* 0x000000cb08087233 */ /* 0x000fe20003803000 */
[----:B------:R-:W-:Y:S02]  /*bb80*/  LOP3.LUT R128, R6, R3, RZ, 0xc0, !PT ;  /* 0x0000000306807212 */ /* 0x000fe400078ec0ff */
[----:B------:R-:W-:Y:S02]  /*bb90*/  F2FP.PACK_AB R3, R30, R31 ;  /* 0x0000001f1e03723e */ /* 0x000fe400000000ff */
[----:B------:R-:W-:-:S02]  /*bba0*/  LOP3.LUT R129, R7, R0, RZ, 0xc0, !PT ;  /* 0x0000000007817212 */ /* 0x000fc400078ec0ff */
[----:B------:R-:W-:Y:S02]  /*bbb0*/  LOP3.LUT R169, R13, R4, RZ, 0xc0, !PT ;  /* 0x000000040da97212 */ /* 0x000fe400078ec0ff */
[----:B------:R-:W1:Y:S01]  /*bbc0*/  LDSM.16.MT88.4 R4, [R209+0xb800] ;  /* 0x00b80000d104783b */ /* 0x000e620000004200 */
[----:B------:R-:W-:Y:S01]  /*bbd0*/  HSET2.LE.AND R15, R21, R203, PT ;  /* 0x000000cb150f7233 */ /* 0x000fe20003803000 */
[----:B------:R-:W-:Y:S02]  /*bbe0*/  LOP3.LUT R168, R8, R3, RZ, 0xc0, !PT ;  /* 0x0000000308a87212 */ /* 0x000fe400078ec0ff */
[----:B------:R-:W-:Y:S02]  /*bbf0*/  F2FP.PACK_AB R0, R24, R29 ;  /* 0x0000001d1800723e */ /* 0x000fe400000000ff */
[----:B-----5:R-:W-:Y:S02]  /*bc00*/  F2FP.PACK_AB R3, R16, R17 ;  /* 0x000000111003723e */ /* 0x020fe400000000ff */
[----:B------:R-:W-:-:S02]  /*bc10*/  MOV R239, R171 ;  /* 0x000000ab00ef7202 */ /* 0x000fc40000000f00 */
[----:B------:R-:W-:Y:S02]  /*bc20*/  LOP3.LUT R170, R14, R0, RZ, 0xc0, !PT ;  /* 0x000000000eaa7212 */ /* 0x000fe400078ec0ff */
[----:B------:R-:W-:Y:S01]  /*bc30*/  LOP3.LUT R171, R15, R3, RZ, 0xc0, !PT ;  /* 0x000000030fab7212 */ /* 0x000fe200078ec0ff */
[-C--:B---3--:R-:W-:Y:S08]  /*bc40*/  HMMA.16816.F32 R140, R128, R152.reuse, R140 ;  /* 0x00000098808c723c */ /* 0x088ff0000000188c */
[C---:B------:R-:W-:Y:S08]  /*bc50*/  HMMA.16816.F32 R144, R168.reuse, R152, R144 ;  /* 0x00000098a890723c */ /* 0x040ff00000001890 */
[----:B------:R-:W-:Y:S08]  /*bc60*/  HMMA.16816.F32 R148, R168, R154, R148 ;  /* 0x0000009aa894723c */ /* 0x000ff00000001894 */
[-C--:B------:R-:W-:Y:S08]  /*bc70*/  HMMA.16816.F32 R36, R128, R48.reuse, R36 ;  /* 0x000000308024723c */ /* 0x080ff00000001824 */
[C---:B------:R-:W-:Y:S01]  /*bc80*/  HMMA.16816.F32 R40, R168.reuse, R48, R64 ;  /* 0x00000030a828723c */ /* 0x040fe20000001840 */
[----:B------:R-:W2:Y:S07]  /*bc90*/  LDSM.16.MT88.4 R64, [R210+0xa800] ;  /* 0x00a80000d240783b */ /* 0x000eae0000004200 */
[----:B------:R-:W-:Y:S08]  /*bca0*/  HMMA.16816.F32 R44, R168, R50, R228 ;  /* 0x00000032a82c723c */ /* 0x000ff000000018e4 */
[C---:B------:R-:W-:Y:S01]  /*bcb0*/  HMMA.16816.F32 R152, R128.reuse, R154, R96 ;  /* 0x0000009a8098723c */ /* 0x040fe20000001860 */
[----:B------:R-:W-:Y:S07]  /*bcc0*/  LDSM.16.MT88.4 R96, [R205+0xb800] ;  /* 0x00b80000cd60783b */ /* 0x000fee0000004200 */
[----:B------:R-:W-:Y:S01]  /*bcd0*/  HMMA.16816.F32 R48, R128, R50, R80 ;  /* 0x000000328030723c */ /* 0x000fe20000001850 */
[----:B------:R-:W3:Y:S01]  /*bce0*/  LDSM.16.MT88.4 R80, [R209+0xa800] ;  /* 0x00a80000d150783b */ /* 0x000ee20000004200 */
[----:B------:R-:W-:-:S02]  /*bcf0*/  FFMA.FTZ R15, R241, R28, R235 ;  /* 0x0000001cf10f7223 */ /* 0x000fc400000100eb */
[----:B------:R-:W-:Y:S02]  /*bd00*/  FFMA.FTZ R8, R248, R27, R202 ;  /* 0x0000001bf8087223 */ /* 0x000fe400000100ca */
[----:B------:R-:W-:Y:S02]  /*bd10*/  FFMA.FTZ R3, R249, R26, R198 ;  /* 0x0000001af9037223 */ /* 0x000fe400000100c6 */
[----:B------:R-:W-:Y:S02]  /*bd20*/  FFMA.FTZ R0, R250, R25, R190 ;  /* 0x00000019fa007223 */ /* 0x000fe400000100be */
[----:B------:R-:W-:Y:S02]  /*bd30*/  FADD.FTZ R15, R234, R15 ;  /* 0x0000000fea0f7221 */ /* 0x000fe40000010000 */
[----:B------:R-:W-:Y:S02]  /*bd40*/  FADD.FTZ R14, R201, R8 ;  /* 0x00000008c90e7221 */ /* 0x000fe40000010000 */
[----:B------:R-:W-:Y:S01]  /*bd50*/  FADD.FTZ R13, R197, R3 ;  /* 0x00000003c50d7221 */ /* 0x000fe20000010000 */
[----:B-1----:R-:W-:Y:S01]  /*bd60*/  HMMA.16816.F32 R124, R168, R4, R124 ;  /* 0x00000004a87c723c */ /* 0x002fe2000000187c */
[----:B------:R-:W-:-:S02]  /*bd70*/  FADD.FTZ R8, R189, R0 ;  /* 0x00000000bd087221 */ /* 0x000fc40000010000 */
[----:B------:R-:W-:Y:S02]  /*bd80*/  FADD.FTZ R3, R199, R14 ;  /* 0x0000000ec7037221 */ /* 0x000fe40000010000 */
[----:B------:R-:W-:-:S03]  /*bd90*/  FADD.FTZ R0, R196, R13 ;  /* 0x0000000dc4007221 */ /* 0x000fc60000010000 */
        /* <DEDUP_REMOVED lines=13> */
[----:B--2---:R-:W-:Y:S01]  /*be70*/  HMMA.16816.F32 R56, R168, R64, R56 ;  /* 0x00000040a838723c */ /* 0x004fe20000001838 */
[----:B------:R-:W-:-:S02]  /*be80*/  FADD.FTZ R3, R30, R5 ;  /* 0x000000051e037221 */ /* 0x000fc40000010000 */
[----:B------:R-:W-:Y:S02]  /*be90*/  FADD.FTZ R0, R18, R0 ;  /* 0x0000000012007221 */ /* 0x000fe40000010000 */
[----:B------:R-:W-:-:S03]  /*bea0*/  FADD.FTZ R241, R137, R241 ;  /* 0x000000f189f17221 */ /* 0x000fc60000010000 */
[----:B------:R-:W-:Y:S01]  /*beb0*/  HMMA.16816.F32 R60, R168, R66, R60 ;  /* 0x00000042a83c723c */ /* 0x000fe2000000183c */
[----:B------:R-:W-:Y:S02]  /*bec0*/  FADD.FTZ R4, R35, R4 ;  /* 0x0000000423047221 */ /* 0x000fe40000010000 */
[----:B------:R-:W-:Y:S02]  /*bed0*/  FADD.FTZ R3, R29, R3 ;  /* 0x000000031d037221 */ /* 0x000fe40000010000 */
[----:B------:R-:W-:-:S03]  /*bee0*/  FADD.FTZ R0, R17, R0 ;  /* 0x0000000011007221 */ /* 0x000fc60000010000 */
[----:B---3--:R-:W-:Y:S01]  /*bef0*/  HMMA.16816.F32 R72, R168, R80, R72 ;  /* 0x00000050a848723c */ /* 0x008fe20000001848 */
[----:B------:R-:W-:-:S07]  /*bf00*/  FADD.FTZ R241, R138, R241 ;  /* 0x000000f18af17221 */ /* 0x000fce0000010000 */
[----:B------:R-:W-:Y:S01]  /*bf10*/  HMMA.16816.F32 R76, R168, R82, R76 ;  /* 0x00000052a84c723c */ /* 0x000fe2000000184c */
[----:B------:R-:W-:-:S07]  /*bf20*/  FADD.FTZ R248, R34, R4 ;  /* 0x0000000422f87221 */ /* 0x000fce0000010000 */
[----:B------:R-:W-:Y:S01]  /*bf30*/  HMMA.16816.F32 R88, R168, R96, R88 ;  /* 0x00000060a858723c */ /* 0x000fe20000001858 */
[----:B------:R-:W-:-:S07]  /*bf40*/  FADD.FTZ R249, R24, R3 ;  /* 0x0000000318f97221 */ /* 0x000fce0000010000 */
[----:B------:R-:W-:Y:S01]  /*bf50*/  HMMA.16816.F32 R92, R168, R98, R92 ;  /* 0x00000062a85c723c */ /* 0x000fe2000000185c */
[----:B------:R-:W-:-:S07]  /*bf60*/  FADD.FTZ R250, R16, R0 ;  /* 0x0000000010fa7221 */ /* 0x000fce0000010000 */
        /* <DEDUP_REMOVED lines=34> */
[C---:B------:R-:W-:Y:S02]  /*c190*/  IADD3 R3, P0, R0.reuse, UR24, RZ ;  /* 0x0000001800037c10 */ /* 0x040fe4000ff1e0ff */
[----:B---3--:R-:W-:Y:S02]  /*c1a0*/  LEA.HI.X R4, R5, R227, R4, 0x5, P1 ;  /* 0x000000e305047211 */ /* 0x008fe400008f2c04 */
[C---:B------:R-:W-:Y:S02]  /*c1b0*/  @!P3 LEA R18, P5, R0.reuse, c[0x0][0x170], 0x1 ;  /* 0x00005c000012ba11 */ /* 0x040fe400078a08ff */
[----:B------:R-:W-:Y:S02]  /*c1c0*/  @!P2 LEA R14, P1, R0, c[0x0][0x170], 0x1 ;  /* 0x00005c00000eaa11 */ /* 0x000fe400078208ff */
[----:B------:R-:W-:Y:S02]  /*c1d0*/  @!P3 LEA R16, P4, R3, c[0x0][0x170], 0x1 ;  /* 0x00005c000310ba11 */ /* 0x000fe400078808ff */
[----:B------:R-:W-:-:S02]  /*c1e0*/  IADD3.X R5, R4, UR23, RZ, P0, !PT ;  /* 0x0000001704057c10 */ /* 0x000fc400087fe4ff */
[C-C-:B------:R-:W-:Y:S02]  /*c1f0*/  @!P3 LEA.HI.X R19, R0.reuse, c[0x0][0x174], R4.reuse, 0x1, P5 ;  /* 0x00005d000013ba11 */ /* 0x140fe400028f0c04 */
[C---:B------:R-:W-:Y:S02]  /*c200*/  @!P2 LEA R6, P0, R3.reuse, c[0x0][0x170], 0x1 ;  /* 0x00005c000306aa11 */ /* 0x040fe400078008ff */
        /* <DEDUP_REMOVED lines=30> */
[----:B------:R-:W5:Y:S04]  /*c3f0*/  LDSM.16.M88.4 R24, [R208] ;  /* 0x00000000d018783b */ /* 0x000f680000000200 */
[----:B------:R-:W0:Y:S01]  /*c400*/  LDGDEPBAR ;  /* 0x00000000000079af */ /* 0x000e220000000000 */
[----:B----4-:R-:W-:Y:S08]  /*c410*/  HMMA.16816.F32 R200, R20, R28, RZ ;  /* 0x0000001c14c8723c */ /* 0x010ff000000018ff */
[C---:B-1----:R-:W-:Y:S08]  /*c420*/  HMMA.16816.F32 R188, R16.reuse, R32, RZ ;  /* 0x0000002010bc723c */ /* 0x042ff000000018ff */
[C---:B------:R-:W-:Y:S08]  /*c430*/  HMMA.16816.F32 R180, R16.reuse, R28, RZ ;  /* 0x0000001c10b4723c */ /* 0x040ff000000018ff */
[C---:B------:R-:W-:Y:S08]  /*c440*/  HMMA.16816.F32 R184, R16.reuse, R34, RZ ;  /* 0x0000002210b8723c */ /* 0x040ff000000018ff */
[-C--:B------:R-:W-:Y:S08]  /*c450*/  HMMA.16816.F32 R16, R16, R30.reuse, RZ ;  /* 0x0000001e1010723c */ /* 0x080ff000000018ff */
[----:B------:R-:W-:Y:S08]  /*c460*/  HMMA.16816.F32 R196, R20, R30, RZ ;  /* 0x0000001e14c4723c */ /* 0x000ff000000018ff */
[----:B---3--:R-:W-:Y:S08]  /*c470*/  HMMA.16816.F32 R192, R4, R176, R188 ;  /* 0x000000b004c0723c */ /* 0x008ff000000018bc */
        /* <DEDUP_REMOVED lines=8> */
[----:B------:R-:W3:Y:S03]  /*c500*/  LDSM.16.M88.4 R16, [R214] ;  /* 0x00000000d610783b */ /* 0x000ee60000000200 */
[C---:B-----5:R-:W-:Y:S08]  /*c510*/  HMMA.16816.F32 R180, R24.reuse, R176, R220 ;  /* 0x000000b018b4723c */ /* 0x060ff000000018dc */
        /* <DEDUP_REMOVED lines=11> */
[C---:B---3--:R-:W-:Y:S08]  /*c5d0*/  HMMA.16816.F32 R188, R16.reuse, R20, R180 ;  /* 0x0000001410bc723c */ /* 0x048ff000000018b4 */
[C---:B------:R-:W-:Y:S01]  /*c5e0*/  HMMA.16816.F32 R180, R16.reuse, R22, R200 ;  /* 0x0000001610b4723c */ /* 0x040fe200000018c8 */
[----:B------:R-:W-:Y:S07]  /*c5f0*/  LDSM.16.M88.4 R20, [R206+0x6000] ;  /* 0x00600000ce14783b */ /* 0x000fee0000000200 */
[C---:B------:R-:W-:Y:S08]  /*c600*/  HMMA.16816.F32 R184, R16.reuse, R32, R228 ;  /* 0x0000002010b8723c */ /* 0x040ff000000018e4 */
[----:B------:R-:W-:Y:S01]  /*c610*/  HMMA.16816.F32 R176, R16, R34, R176 ;  /* 0x0000002210b0723c */ /* 0x000fe200000018b0 */
[----:B------:R-:W3:Y:S04]  /*c620*/  LDSM.16.M88.4 R32, [R204+0x9000] ;  /* 0x00900000cc20783b */ /* 0x000ee80000000200 */
        /* <DEDUP_REMOVED lines=13> */
[----:B------:R-:W2:Y:S07]  /*c700*/  LDSM.16.M88.4 R24, [R208+0x4000] ;  /* 0x00400000d018783b */ /* 0x000eae0000000200 */
[C---:B---3--:R-:W-:Y:S08]  /*c710*/  HMMA.16816.F32 R184, R20.reuse, R32, R196 ;  /* 0x0000002014b8723c */ /* 0x048ff000000018c4 */
        /* <DEDUP_REMOVED lines=14> */
[----:B------:R-:W3:Y:S03]  /*c800*/  LDSM.16.M88.4 R20, [R214+0x4000] ;  /* 0x00400000d614783b */ /* 0x000ee60000000200 */
[C---:B--2---:R-:W-:Y:S08]  /*c810*/  HMMA.16816.F32 R192, R24.reuse, R180, R228 ;  /* 0x000000b418c0723c */ /* 0x044ff000000018e4 */
        /* <DEDUP_REMOVED lines=10> */
[----:B------:R-:W2:Y:S01]  /*c8c0*/  LDSM.16.M88.4 R16, [R212+0x4000] ;  /* 0x00400000d410783b */ /* 0x000ea20000000200 */
[----:B------:R-:W-:-:S04]  /*c8d0*/  DEPBAR.LE SB0, 0x0 ;  /* 0x000080000000791a */ /* 0x000fc80000000000 */
[C---:B---3--:R-:W-:Y:S08]  /*c8e0*/  HMMA.16816.F32 R180, R20.reuse, R32, R192 ;  /* 0x0000002014b4723c */ /* 0x048ff000000018c0 */
[C---:B------:R-:W-:Y:S08]  /*c8f0*/  HMMA.16816.F32 R176, R20.reuse, R34, R228 ;  /* 0x0000002214b0723c */ /* 0x040ff000000018e4 */
[C---:B------:R-:W-:Y:S08]  /*c900*/  HMMA.16816.F32 R32, R20.reuse, R172, R224 ;  /* 0x000000ac1420723c */ /* 0x040ff000000018e0 */
[----:B------:R-:W-:Y:S08]  /*c910*/  HMMA.16816.F32 R20, R20, R174, R220 ;  /* 0x000000ae1414723c */ /* 0x000ff000000018dc */
[C---:B-1----:R-:W-:Y:S08]  /*c920*/  HMMA.16816.F32 R200, R4.reuse, R28, R200 ;  /* 0x0000001c04c8723c */ /* 0x042ff000000018c8 */
[C---:B------:R-:W-:Y:S08]  /*c930*/  HMMA.16816.F32 R196, R4.reuse, R30, R196 ;  /* 0x0000001e04c4723c */ /* 0x040ff000000018c4 */
[C---:B------:R-:W-:Y:S08]  /*c940*/  HMMA.16816.F32 R188, R4.reuse, R24, R188 ;  /* 0x0000001804bc723c */ /* 0x040ff000000018bc */
[----:B------:R-:W-:Y:S08]  /*c950*/  HMMA.16816.F32 R184, R4, R26, R184 ;  /* 0x0000001a04b8723c */ /* 0x000ff000000018b8 */
[C---:B--2---:R-:W-:Y:S08]  /*c960*/  HMMA.16816.F32 R180, R16.reuse, R28, R180 ;  /* 0x0000001c10b4723c */ /* 0x044ff000000018b4 */
        /* <DEDUP_REMOVED lines=51> */
.L_x_809:
[----:B------:R-:W-:Y:S05]  /*cca0*/  BSYNC B0 ;  /* 0x0000000000007941 */ /* 0x000fea0003800000 */
.L_x_808:
[----:B------:R-:W0:Y:S02]  /*ccb0*/  LDGDEPBAR ;  /* 0x00000000000079af */ /* 0x000e240000000000 */
.L_x_807:
[----:B------:R-:W3:Y:S04]  /*ccc0*/  LDL R3, [R1+0x44] ;  /* 0x0000440001037983 */ /* 0x000ee80000100800 */
[----:B------:R-:W4:Y:S04]  /*ccd0*/  LDL R0, [R1+0x40] ;  /* 0x0000400001007983 */ /* 0x000f280000100800 */
[----:B-1----:R-:W5:Y:S04]  /*cce0*/  LDL.64 R6, [R1+0x38] ;  /* 0x0000380001067983 */ /* 0x002f680000100a00 */
[----:B--2---:R-:W1:Y:S02]  /*ccf0*/  S2R R5, SR_TID.X ;  /* 0x0000000000057919 */ /* 0x004e640000002100 */
[----:B-1----:R-:W-:-:S05]  /*cd00*/  IMAD.SHL.U32 R5, R5, 0x2, RZ ;  /* 0x0000000205057824 */ /* 0x002fca00078e00ff */
[----:B------:R-:W-:Y:S01]  /*cd10*/  LOP3.LUT R5, R5, 0x6, RZ, 0xc0, !PT ;  /* 0x0000000605057812 */ /* 0x000fe200078ec0ff */
[----:B---3--:R-:W-:Y:S01]  /*cd20*/  IMAD.MOV.U32 R4, RZ, RZ, R3 ;  /* 0x000000ffff047224 */ /* 0x008fe200078e0003 */
[----:B----4-:R-:W-:Y:S01]  /*cd30*/  MOV R3, R0 ;  /* 0x0000000000037202 */ /* 0x010fe20000000f00 */
[----:B------:R-:W-:Y:S02]  /*cd40*/  IMAD.U32 R0, RZ, RZ, UR29 ;  /* 0x0000001dff007e24 */ /* 0x000fe4000f8e00ff */
[----:B------:R-:W-:Y:S01]  /*cd50*/  IMAD.MOV.U32 R14, RZ, RZ, R4 ;  /* 0x000000ffff0e7224 */ /* 0x000fe200078e0004 */
[----:B-----5:R-:W-:Y:S01]  /*cd60*/  MOV R192, R6 ;  /* 0x0000000600c07202 */ /* 0x020fe20000000f00 */
[----:B------:R-:W-:Y:S01]  /*cd70*/  IMAD R0, R0, 0x20, R5 ;  /* 0x0000002000007824 */ /* 0x000fe200078e0205 */
[----:B------:R-:W-:Y:S01]  /*cd80*/  MOV R15, R3 ;  /* 0x00000003000f7202 */ /* 0x000fe20000000f00 */
[----:B------:R-:W-:Y:S02]  /*cd90*/  IMAD.MOV.U32 R193, RZ, RZ, R7 ;  /* 0x000000ffffc17224 */ /* 0x000fe400078e0007 */
[----:B------:R-:W-:Y:S01]  /*cda0*/  IMAD.WIDE.U32 R18, R14, -0x326172a9, RZ ;  /* 0xcd9e8d570e127825 */ /* 0x000fe200078e00ff */
[----:B------:R-:W-:-:S02]  /*cdb0*/  ISETP.GE.AND P4, PT, R0, R9, PT ;  /* 0x000000090000720c */ /* 0x000fc40003f86270 */
[----:B------:R-:W-:Y:S02]  /*cdc0*/  IADD3 R7, R0, 0x1, RZ ;  /* 0x0000000100077810 */ /* 0x000fe40007ffe0ff */
[----:B------:R-:W-:Y:S02]  /*cdd0*/  FSEL R26, R180, -INF , !P4 ;  /* 0xff800000b41a7808 */ /* 0x000fe40006000000 */
[CC--:B------:R-:W-:Y:S02]  /*cde0*/  ISETP.GE.AND P1, PT, R0.reuse, R10.reuse, PT ;  /* 0x0000000a0000720c */ /* 0x0c0fe40003f26270 */
[----:B------:R-:W-:Y:S02]  /*cdf0*/  ISETP.GE.AND P4, PT, R7, R10, PT ;  /* 0x0000000a0700720c */ /* 0x000fe40003f86270 */
[----:B------:R-:W-:Y:S02]  /*ce00*/  IADD3 R6, R0, 0x8, RZ ;  /* 0x0000000800067810 */ /* 0x000fe40007ffe0ff */
[----:B------:R-:W-:-:S02]  /*ce10*/  FSEL R29, R182, -INF , !P1 ;  /* 0xff800000b61d7808 */ /* 0x000fc40004800000 */
[----:B------:R-:W-:Y:S02]  /*ce20*/  FSEL R32, R183, -INF , !P4 ;  /* 0xff800000b7207808 */ /* 0x000fe40006000000 */
[C---:B------:R-:W-:Y:S02]  /*ce30*/  ISETP.GE.AND P1, PT, R6.reuse, R9, PT ;  /* 0x000000090600720c */ /* 0x040fe40003f26270 */
[----:B------:R-:W-:Y:S02]  /*ce40*/  ISETP.GE.AND P4, PT, R6, R10, PT ;  /* 0x0000000a0600720c */ /* 0x000fe40003f86270 */
[C---:B------:R-:W-:Y:S02]  /*ce50*/  IADD3 R5, R0.reuse, 0x9, RZ ;  /* 0x0000000900057810 */ /* 0x040fe40007ffe0ff */
[----:B------:R-:W-:Y:S02]  /*ce60*/  IADD3 R4, R0, 0x10, RZ ;  /* 0x0000001000047810 */ /* 0x000fe40007ffe0ff */
[----:B------:R-:W-:-:S02]  /*ce70*/  FSEL R28, R176, -INF , !P1 ;  /* 0xff800000b01c7808 */ /* 0x000fc40004800000 */
[----:B------:R-:W-:Y:S02]  /*ce80*/  FSEL R33, R178, -INF , !P4 ;  /* 0xff800000b2217808 */ /* 0x000fe40006000000 */
[-C--:B------:R-:W-:Y:S02]  /*ce90*/  ISETP.GE.AND P5, PT, R7, R9.reuse, PT ;  /* 0x000000090700720c */ /* 0x080fe40003fa6270 */
[----:B------:R-:W-:Y:S02]  /*cea0*/  ISETP.GE.AND P1, PT, R5, R10, PT ;  /* 0x0000000a0500720c */ /* 0x000fe40003f26270 */
[----:B------:R-:W-:Y:S02]  /*ceb0*/  ISETP.GE.AND P4, PT, R4, R9, PT ;  /* 0x000000090400720c */ /* 0x000fe40003f86270 */
[----:B------:R-:W-:Y:S02]  /*cec0*/  IADD3 R3, R0, 0x11, RZ ;  /* 0x0000001100037810 */ /* 0x000fe40007ffe0ff */
[----:B------:R-:W-:-:S02]  /*ced0*/  FSEL R27, R181, -INF , !P5 ;  /* 0xff800000b51b7808 */ /* 0x000fc40006800000 */
[----:B------:R-:W-:Y:S02]  /*cee0*/  FSEL R137, R179, -INF , !P1 ;  /* 0xff800000b3897808 */ /* 0x000fe40004800000 */
[----:B------:R-:W-:Y:S02]  /*cef0*/  FSEL R226, R172, -INF , !P4 ;  /* 0xff800000ace27808 */ /* 0x000fe40006000000 */
[-C--:B------:R-:W-:Y:S02]  /*cf00*/  ISETP.GE.AND P5, PT, R5, R9.reuse, PT ;  /* 0x000000090500720c */ /* 0x080fe40003fa6270 */
[C---:B------:R-:W-:Y:S02]  /*cf10*/  ISETP.GE.AND P1, PT, R3.reuse, R9, PT ;  /* 0x000000090300720c */ /* 0x040fe40003f26270 */
[----:B------:R-:W-:Y:S02]  /*cf20*/  ISETP.GE.AND P4, PT, R3, R10, PT ;  /* 0x0000000a0300720c */ /* 0x000fe40003f86270 */
[----:B------:R-:W-:-:S02]  /*cf30*/  IADD3 R13, R0, 0x18, RZ ;  /* 0x00000018000d7810 */ /* 0x000fc40007ffe0ff */
        /* <DEDUP_REMOVED lines=10> */
[-C--:B------:R-:W-:Y:S02]  /*cfe0*/  ISETP.GE.AND P5, PT, R13, R10.reuse, PT ;  /* 0x0000000a0d00720c */ /* 0x080fe40003fa6270 */
[----:B------:R-:W-:-:S02]  /*cff0*/  ISETP.GE.AND P1, PT, R8, R10, PT ;  /* 0x0000000a0800720c */ /* 0x000fc40003f26270 */
[C---:B------:R-:W-:Y:S02]  /*d000*/  ISETP.GE.AND P6, PT, R0.reuse, R11, PT ;  /* 0x0000000b0000720c */ /* 0x040fe40003fc6270 */
[----:B------:R-:W-:Y:S01]  /*d010*/  ISETP.GE.AND P4, PT, R0, R12, PT ;  /* 0x0000000c0000720c */ /* 0x000fe20003f86270 */
[----:B------:R-:W-:Y:S01]  /*d020*/  IMAD.U32 R0, RZ, RZ, UR31 ;  /* 0x0000001fff007e24 */ /* 0x000fe2000f8e00ff */
[----:B------:R-:W-:Y:S02]  /*d030*/  FSEL R242, R22, -INF , !P5 ;  /* 0xff80000016f27808 */ /* 0x000fe40006800000 */
[----:B------:R-:W-:Y:S02]  /*d040*/  FSEL R240, R23, -INF , !P1 ;  /* 0xff80000017f07808 */ /* 0x000fe40004800000 */
[----:B------:R-:W-:Y:S02]  /*d050*/  FSEL R31, R200, -INF , !P6 ;  /* 0xff800000c81f7808 */ /* 0x000fe40007000000 */
[----:B------:R-:W-:-:S02]  /*d060*/  FSEL R132, R202, -INF , !P4 ;  /* 0xff800000ca847808 */ /* 0x000fc40006000000 */
[CC--:B------:R-:W-:Y:S02]  /*d070*/  ISETP.GE.AND P5, PT, R7.reuse, R11.reuse, PT ;  /* 0x0000000b0700720c */ /* 0x0c0fe40003fa6270 */
[-C--:B------:R-:W-:Y:S02]  /*d080*/  ISETP.GE.AND P1, PT, R7, R12.reuse, PT ;  /* 0x0000000c0700720c */ /* 0x080fe40003f26270 */
[C---:B------:R-:W-:Y:S02]  /*d090*/  ISETP.GE.AND P4, PT, R6.reuse, R11, PT ;  /* 0x0000000b0600720c */ /* 0x040fe40003f86270 */
[----:B------:R-:W-:Y:S01]  /*d0a0*/  ISETP.GE.AND P6, PT, R6, R12, PT ;  /* 0x0000000c0600720c */ /* 0x000fe20003fc6270 */
[----:B------:R-:W-:Y:S01]  /*d0b0*/  IMAD.WIDE.U32 R6, R15, -0x2daee0ad, RZ ;  /* 0xd2511f530f067825 */ /* 0x000fe200078e00ff */
[----:B------:R-:W-:Y:S02]  /*d0c0*/  FSEL R34, R201, -INF , !P5 ;  /* 0xff800000c9227808 */ /* 0x000fe40006800000 */
[----:B------:R-:W-:-:S02]  /*d0d0*/  FSEL R138, R203, -INF , !P1 ;  /* 0xff800000cb8a7808 */ /* 0x000fc40004800000 */
[----:B------:R-:W-:Y:S01]  /*d0e0*/  LOP3.LUT R0, R7, UR29, R0, 0x96, !PT ;  /* 0x0000001d07007c12 */ /* 0x000fe2000f8e9600 */
[----:B------:R-:W-:Y:S01]  /*d0f0*/  IMAD R7, R245, -0x326172a9, RZ ;  /* 0xcd9e8d57f5077824 */ /* 0x000fe200078e02ff */
[CC--:B------:R-:W-:Y:S01]  /*d100*/  ISETP.GE.AND P5, PT, R5.reuse, R11.reuse, PT ;  /* 0x0000000b0500720c */ /* 0x0c0fe20003fa6270 */
[----:B------:R-:W1:Y:S01]  /*d110*/  LDC.U8 R203, c[0x0][0x2d8] ;  /* 0x0000b600ffcb7b82 */ /* 0x000e620000000000 */
[----:B------:R-:W-:Y:S02]  /*d120*/  ISETP.GE.AND P1, PT, R5, R12, PT ;  /* 0x0000000c0500720c */ /* 0x000fe40003f26270 */
[----:B------:R-:W-:Y:S02]  /*d130*/  FSEL R35, R196, -INF , !P4 ;  /* 0xff800000c4237808 */ /* 0x000fe40006000000 */
[----:B------:R-:W-:Y:S02]  /*d140*/  FSEL R139, R198, -INF , !P6 ;  /* 0xff800000c68b7808 */ /* 0x000fe40007000000 */
[----:B------:R-:W-:-:S02]  /*d150*/  ISETP.GE.AND P4, PT, R4, R11, PT ;  /* 0x0000000b0400720c */ /* 0x000fc40003f86270 */
[----:B------:R-:W-:Y:S01]  /*d160*/  ISETP.GE.AND P6, PT, R4, R12, PT ;  /* 0x0000000c0400720c */ /* 0x000fe20003fc6270 */
[----:B------:R-:W-:Y:S01]  /*d170*/  IMAD.WIDE.U32 R4, R0, -0x326172a9, RZ ;  /* 0xcd9e8d5700047825 */ /* 0x000fe200078e00ff */
[----:B------:R-:W-:Y:S02]  /*d180*/  FSEL R133, R197, -INF , !P5 ;  /* 0xff800000c5857808 */ /* 0x000fe40006800000 */
[----:B------:R-:W-:Y:S02]  /*d190*/  FSEL R172, R199, -INF , !P1 ;  /* 0xff800000c7ac7808 */ /* 0x000fe40004800000 */
[----:B------:R-:W-:Y:S02]  /*d1a0*/  FMNMX.FTZ R0, R136, R26, !PT ;  /* 0x0000001a88007209 */ /* 0x000fe40007810000 */
[C---:B------:R-:W-:Y:S02]  /*d1b0*/  ISETP.GE.AND P1, PT, R3.reuse, R11, PT ;  /* 0x0000000b0300720c */ /* 0x040fe40003f26270 */
[----:B------:R-:W-:-:S02]  /*d1c0*/  ISETP.GE.AND P5, PT, R3, R12, PT ;  /* 0x0000000c0300720c */ /* 0x000fc40003fa6270 */
[----:B------:R-:W-:Y:S02]  /*d1d0*/  LOP3.LUT R3, R19, R252, RZ, 0x3c, !PT ;  /* 0x000000fc13037212 */ /* 0x000fe400078e3cff */
[----:B------:R-:W-:Y:S02]  /*d1e0*/  FMNMX.FTZ R0, R27, R0, !PT ;  /* 0x000000001b007209 */ /* 0x000fe40007810000 */
[----:B------:R-:W-:Y:S01]  /*d1f0*/  LOP3.LUT R7, R5, UR15, R7, 0x96, !PT ;  /* 0x0000000f05077c12 */ /* 0x000fe2000f8e9607 */
[----:B------:R-:W-:Y:S01]  /*d200*/  IMAD.WIDE.U32 R16, R3, -0x2daee0ad, RZ ;  /* 0xd2511f5303107825 */ /* 0x000fe200078e00ff */
[----:B------:R-:W-:Y:S02]  /*d210*/  LOP3.LUT R24, R247, UR13, R4, 0x96, !PT ;  /* 0x0000000df7187c12 */ /* 0x000fe4000f8e9604 */
[----:B------:R-:W-:Y:S02]  /*d220*/  FMNMX.FTZ R0, R28, R0, !PT ;  /* 0x000000001c007209 */ /* 0x000fe40007810000 */
[----:B------:R-:W-:Y:S01]  /*d230*/  LOP3.LUT R14, R17, UR14, R6, 0x96, !PT ;  /* 0x0000000e110e7c12 */ /* 0x000fe2000f8e9606 */
[----:B------:R-:W-:Y:S01]  /*d240*/  IMAD.WIDE.U32 R6, R7, -0x2daee0ad, RZ ;  /* 0xd2511f5307067825 */ /* 0x000fe200078e00ff */
[----:B------:R-:W-:-:S02]  /*d250*/  LOP3.LUT R18, R5, UR15, R18, 0x96, !PT ;  /* 0x0000000f05127c12 */ /* 0x000fc4000f8e9612 */
[----:B------:R-:W-:Y:S01]  /*d260*/  FMNMX.FTZ R0, R30, R0, !PT ;  /* 0x000000001e007209 */ /* 0x000fe20007810000 */
[----:B------:R-:W-:Y:S01]  /*d270*/  IMAD.WIDE.U32 R24, R24, -0x2daee0ad, RZ ;  /* 0xd2511f5318187825 */ /* 0x000fe200078e00ff */
[----:B------:R-:W-:Y:S02]  /*d280*/  FSEL R238, R189, -INF , !P1 ;  /* 0xff800000bdee7808 */ /* 0x000fe40004800000 */
[----:B------:R-:W-:Y:S01]  /*d290*/  ISETP.GE.AND P1, PT, R8, R11, PT ;  /* 0x0000000b0800720c */ /* 0x000fe20003f26270 */
[----:B------:R-:W-:Y:S01]  /*d2a0*/  IMAD.WIDE.U32 R14, R14, -0x326172a9, RZ ;  /* 0xcd9e8d570e0e7825 */ /* 0x000fe200078e00ff */
[----:B------:R-:W-:Y:S02]  /*d2b0*/  FMNMX.FTZ R0, R226, R0, !PT ;  /* 0x00000000e2007209 */ /* 0x000fe40007810000 */
[----:B------:R-:W-:Y:S01]  /*d2c0*/  FSEL R244, R185, -INF , !P1 ;  /* 0xff800000b9f47808 */ /* 0x000fe20004800000 */
[----:B------:R-:W-:Y:S01]  /*d2d0*/  IMAD.WIDE.U32 R18, R18, -0x2daee0ad, RZ ;  /* 0xd2511f5312127825 */ /* 0x000fe200078e00ff */
[----:B------:R-:W-:-:S02]  /*d2e0*/  LOP3.LUT R5, R7, UR12, R192, 0x96, !PT ;  /* 0x0000000c07057c12 */ /* 0x000fc4000f8e96c0 */
[----:B------:R-:W-:Y:S02]  /*d2f0*/  LOP3.LUT R22, R25, UR10, R6, 0x96, !PT ;  /* 0x0000000a19167c12 */ /* 0x000fe4000f8e9606 */
[----:B------:R-:W-:Y:S02]  /*d300*/  ISETP.GE.AND P1, PT, R8, R12, PT ;  /* 0x0000000c0800720c */ /* 0x000fe40003f26270 */
[----:B------:R-:W-:Y:S01]  /*d310*/  FMNMX.FTZ R8, R227, R0, !PT ;  /* 0x00000000e3087209 */ /* 0x000fe20007810000 */
[----:B------:R-:W-:Y:S01]  /*d320*/  IMAD.WIDE.U32 R22, R22, -0x326172a9, RZ ;  /* 0xcd9e8d5716167825 */ /* 0x000fe200078e00ff */
[----:B------:R-:W-:Y:S02]  /*d330*/  LOP3.LUT R6, R15, UR13, R4, 0x96, !PT ;  /* 0x0000000d0f067c12 */ /* 0x000fe4000f8e9604 */
[----:B------:R-:W-:Y:S01]  /*d340*/  LOP3.LUT R20, R19, UR12, R16, 0x96, !PT ;  /* 0x0000000c13147c12 */ /* 0x000fe2000f8e9610 */
[----:B------:R-:W-:Y:S01]  /*d350*/  IMAD.WIDE.U32 R4, R5, -0x326172a9, RZ ;  /* 0xcd9e8d5705047825 */ /* 0x000fe200078e00ff */
[----:B------:R-:W-:-:S02]  /*d360*/  FMNMX.FTZ R8, R225, R8, !PT ;  /* 0x00000008e1087209 */ /* 0x000fc40007810000 */
[----:B------:R-:W-:Y:S01]  /*d370*/  FMNMX.FTZ R0, R135, R29, !PT ;  /* 0x0000001d87007209 */ /* 0x000fe20007810000 */
[----:B------:R-:W-:Y:S01]  /*d380*/  IMAD.WIDE.U32 R20, R20, -0x326172a9, RZ ;  /* 0xcd9e8d5714147825 */ /* 0x000fe200078e00ff */
[----:B------:R-:W-:Y:S02]  /*d390*/  FSEL R236, R188, -INF , !P4 ;  /* 0xff800000bcec7808 */ /* 0x000fe40006000000 */
[----:B------:R-:W-:Y:S01]  /*d3a0*/  ISETP.GE.AND P4, PT, R13, R11, PT ;  /* 0x0000000b0d00720c */ /* 0x000fe20003f86270 */
[----:B------:R-:W-:Y:S01]  /*d3b0*/  IMAD.WIDE.U32 R6, R6, -0x2daee0ad, RZ ;  /* 0xd2511f5306067825 */ /* 0x000fe200078e00ff */
[----:B------:R-:W-:Y:S02]  /*d3c0*/  LOP3.LUT R5, R5, UR11, R246, 0x96, !PT ;  /* 0x0000000b05057c12 */ /* 0x000fe4000f8e96f6 */
[----:B------:R-:W-:Y:S02]  /*d3d0*/  LOP3.LUT R3, R23, UR9, R4, 0x96, !PT ;  /* 0x0000000917037c12 */ /* 0x000fe4000f8e9604 */
[----:B------:R-:W-:Y:S01]  /*d3e0*/  FMNMX.FTZ R8, R224, R8, !PT ;  /* 0x00000008e0087209 */ /* 0x000fe20007810000 */
[----:B------:R-:W-:Y:S01]  /*d3f0*/  IMAD.WIDE.U32 R4, R5, -0x2daee0ad, RZ ;  /* 0xd2511f5305047825 */ /* 0x000fe200078e00ff */
[----:B------:R-:W-:-:S02]  /*d400*/  FMNMX.FTZ R0, R32, R0, !PT ;  /* 0x0000000020007209 */ /* 0x000fc40007810000 */
[----:B------:R-:W-:Y:S01]  /*d410*/  FSEL R243, R184, -INF , !P4 ;  /* 0xff800000b8f37808 */ /* 0x000fe20006000000 */
[----:B------:R-:W-:Y:S01]  /*d420*/  IMAD.WIDE.U32 R184, R3, -0x2daee0ad, RZ ;  /* 0xd2511f5303b87825 */ /* 0x000fe200078e00ff */
[----:B------:R-:W-:Y:S01]  /*d430*/  LOP3.LUT R16, R21, UR11, R14, 0x96, !PT ;  /* 0x0000000b15107c12 */ /* 0x000fe2000f8e960e */
[----:B------:R-:W2:Y:S01]  /*d440*/  SHFL.BFLY PT, R23, R8, 0x2, 0x1f ;  /* 0x0c401f0008177f89 */ /* 0x000ea200000e0000 */
[----:B------:R-:W-:Y:S02]  /*d450*/  FMNMX.FTZ R0, R33, R0, !PT ;  /* 0x0000000021007209 */ /* 0x000fe40007810000 */
[----:B------:R-:W-:Y:S01]  /*d460*/  LOP3.LUT R15, R7, UR10, R18, 0x96, !PT ;  /* 0x0000000a070f7c12 */ /* 0x000fe2000f8e9612 */
[----:B------:R-:W-:Y:S01]  /*d470*/  IMAD.WIDE.U32 R16, R16, -0x2daee0ad, RZ ;  /* 0xd2511f5310107825 */ /* 0x000fe200078e00ff */
[----:B------:R-:W-:Y:S02]  /*d480*/  FMNMX.FTZ R0, R137, R0, !PT ;  /* 0x0000000089007209 */ /* 0x000fe40007810000 */
[----:B------:R-:W-:Y:S01]  /*d490*/  LOP3.LUT R7, R5, UR8, R24, 0x96, !PT ;  /* 0x0000000805077c12 */ /* 0x000fe2000f8e9618 */
[----:B------:R-:W-:Y:S01]  /*d4a0*/  IMAD.WIDE.U32 R14, R15, -0x326172a9, RZ ;  /* 0xcd9e8d570f0e7825 */ /* 0x000fe200078e00ff */
[----:B------:R-:W-:-:S02]  /*d4b0*/  LOP3.LUT R4, R185, UR6, R4, 0x96, !PT ;  /* 0x00000006b9047c12 */ /* 0x000fc4000f8e9604 */
[----:B------:R-:W-:Y:S02]  /*d4c0*/  FMNMX.FTZ R3, R134, R31, !PT ;  /* 0x0000001f86037209 */ /* 0x000fe40007810000 */
[----:B------:R-:W-:Y:S01]  /*d4d0*/  FMNMX.FTZ R0, R237, R0, !PT ;  /* 0x00000000ed007209 */ /* 0x000fe20007810000 */
[----:B------:R-:W-:Y:S01]  /*d4e0*/  IMAD.WIDE.U32 R4, R4, -0x326172a9, RZ ;  /* 0xcd9e8d5704047825 */ /* 0x000fe200078e00ff */
[----:B------:R-:W-:Y:S02]  /*d4f0*/  LOP3.LUT R21, R17, UR8, R6, 0x96, !PT ;  /* 0x0000000811157c12 */ /* 0x000fe4000f8e9606 */
[----:B------:R-:W-:Y:S01]  /*d500*/  ISETP.GE.AND P4, PT, R13, R12, PT ;  /* 0x0000000c0d00720c */ /* 0x000fe20003f86270 */
[----:B------:R-:W-:Y:S01]  /*d510*/  IMAD.WIDE.U32 R6, R7, -0x326172a9, RZ ;  /* 0xcd9e8d5707067825 */ /* 0x000fe200078e00ff */
[----:B------:R-:W-:Y:S02]  /*d520*/  FMNMX.FTZ R3, R34, R3, !PT ;  /* 0x0000000322037209 */ /* 0x000fe40007810000 */
[----:B------:R-:W-:-:S02]  /*d530*/  FMNMX.FTZ R13, R239, R0, !PT ;  /* 0x00000000ef0d7209 */ /* 0x000fc40007810000 */
[----:B------:R-:W-:Y:S02]  /*d540*/  LOP3.LUT R0, R5, UR16, R6, 0x96, !PT ;  /* 0x0000001005007c12 */ /* 0x000fe4000f8e9606 */
[----:B------:R-:W-:Y:S02]  /*d550*/  FMNMX.FTZ R3, R35, R3, !PT ;  /* 0x0000000323037209 */ /* 0x000fe40007810000 */
[----:B------:R-:W-:Y:S02]  /*d560*/  FMNMX.FTZ R6, R242, R13, !PT ;  /* 0x0000000df2067209 */ /* 0x000fe40007810000 */
[C---:B------:R-:W-:Y:S02]  /*d570*/  LOP3.LUT R13, R4.reuse, 0xffff, RZ, 0xc0, !PT ;  /* 0x0000ffff040d7812 */ /* 0x040fe400078ec0ff */
[----:B------:R-:W-:Y:S02]  /*d580*/  LOP3.LUT R19, R4, 0xff, RZ, 0xc0, !PT ;  /* 0x000000ff04137812 */ /* 0x000fe400078ec0ff */
[----:B------:R-:W-:-:S02]  /*d590*/  SHF.R.U32.HI R17, RZ, 0x10, R4 ;  /* 0x00000010ff117819 */ /* 0x000fc40000011604 */
[----:B------:R-:W-:Y:S02]  /*d5a0*/  SHF.R.U32.HI R18, RZ, 0x18, R4 ;  /* 0x00000018ff127819 */ /* 0x000fe40000011604 */
[----:B------:R-:W-:Y:S02]  /*d5b0*/  LOP3.LUT R20, R15, UR9, R20, 0x96, !PT ;  /* 0x000000090f147c12 */ /* 0x000fe4000f8e9614 */
[----:B------:R-:W-:Y:S02]  /*d5c0*/  FMNMX.FTZ R4, R133, R3, !PT ;  /* 0x0000000385047209 */ /* 0x000fe40007810000 */
[----:B------:R-:W-:Y:S01]  /*d5d0*/  FMNMX.FTZ R3, R240, R6, !PT ;  /* 0x00000006f0037209 */ /* 0x000fe20007810000 */
[----:B------:R-:W-:Y:S01]  /*d5e0*/  IMAD.WIDE.U32 R174, R20, -0x2daee0ad, RZ ;  /* 0xd2511f5314ae7825 */ /* 0x000fe200078e00ff */
[----:B--2---:R-:W-:Y:S02]  /*d5f0*/  FMNMX.FTZ R8, R8, R23, !PT ;  /* 0x0000001708087209 */ /* 0x004fe40007810000 */
[----:B------:R-:W-:Y:S01]  /*d600*/  LOP3.LUT R245, R7, UR7, R22, 0x96, !PT ;  /* 0x0000000707f57c12 */ /* 0x000fe2000f8e9616 */
[----:B------:R-:W2:Y:S01]  /*d610*/  SHFL.BFLY PT, R20, R3, 0x2, 0x1f ;  /* 0x0c401f0003147f89 */ /* 0x000ea200000e0000 */
[----:B------:R-:W-:Y:S01]  /*d620*/  IMAD.WIDE.U32 R6, R21, -0x326172a9, RZ ;  /* 0xcd9e8d5715067825 */ /* 0x000fe200078e00ff */
[----:B------:R-:W-:-:S02]  /*d630*/  LOP3.LUT R5, R175, UR6, R16, 0x96, !PT ;  /* 0x00000006af057c12 */ /* 0x000fc4000f8e9610 */
[----:B------:R-:W3:Y:S01]  /*d640*/  SHFL.BFLY PT, R21, R8, 0x1, 0x1f ;  /* 0x0c201f0008157f89 */ /* 0x000ee200000e0000 */
[----:B------:R-:W-:Y:S02]  /*d650*/  FMNMX.FTZ R15, R236, R4, !PT ;  /* 0x00000004ec0f7209 */ /* 0x000fe40007810000 */
[----:B------:R-:W-:Y:S01]  /*d660*/  LOP3.LUT R175, R7, UR7, R14, 0x96, !PT ;  /* 0x0000000707af7c12 */ /* 0x000fe2000f8e960e */
[----:B------:R-:W-:Y:S01]  /*d670*/  IMAD.WIDE.U32 R4, R5, -0x326172a9, RZ ;  /* 0xcd9e8d5705047825 */ /* 0x000fe200078e00ff */
[----:B------:R-:W-:Y:S02]  /*d680*/  FMNMX.FTZ R7, R238, R15, !PT ;  /* 0x0000000fee077209 */ /* 0x000fe40007810000 */
[----:B------:R-:W-:Y:S02]  /*d690*/  LOP3.LUT R16, R17, 0xff, RZ, 0xc0, !PT ;  /* 0x000000ff11107812 */ /* 0x000fe400078ec0ff */
[----:B------:R-:W-:Y:S02]  /*d6a0*/  SHF.R.U32.HI R13, RZ, 0x8, R13 ;  /* 0x00000008ff0d7819 */ /* 0x000fe4000001160d */
[----:B------:R-:W-:-:S02]  /*d6b0*/  FMNMX.FTZ R7, R243, R7, !PT ;  /* 0x00000007f3077209 */ /* 0x000fc40007810000 */
[----:B------:R-:W-:Y:S02]  /*d6c0*/  PRMT R173, R16, 0x5410, R18 ;  /* 0x0000541010ad7816 */ /* 0x000fe40000000012 */
[----:B------:R-:W-:Y:S02]  /*d6d0*/  LOP3.LUT R6, R5, UR16, R6, 0x96, !PT ;  /* 0x0000001005067c12 */ /* 0x000fe4000f8e9606 */
[C---:B------:R-:W-:Y:S02]  /*d6e0*/  LOP3.LUT R15, R4.reuse, 0xffff, RZ, 0xc0, !PT ;  /* 0x0000ffff040f7812 */ /* 0x040fe400078ec0ff */
[----:B------:R-:W-:Y:S02]  /*d6f0*/  LOP3.LUT R18, R4, 0xff, RZ, 0xc0, !PT ;  /* 0x000000ff04127812 */ /* 0x000fe400078ec0ff */
[--C-:B------:R-:W-:Y:S02]  /*d700*/  SHF.R.U32.HI R17, RZ, 0x10, R4.reuse ;  /* 0x00000010ff117819 */ /* 0x100fe40000011604 */
[----:B------:R-:W-:-:S02]  /*d710*/  SHF.R.U32.HI R16, RZ, 0x18, R4 ;  /* 0x00000018ff107819 */ /* 0x000fc40000011604 */
[--C-:B------:R-:W-:Y:S02]  /*d720*/  SHF.R.U32.HI R5, RZ, 0x10, R0.reuse ;  /* 0x00000010ff057819 */ /* 0x100fe40000011600 */
[----:B------:R-:W-:Y:S02]  /*d730*/  PRMT R19, R19, 0x5410, R13 ;  /* 0x0000541013137816 */ /* 0x000fe4000000000d */
[----:B------:R-:W-:Y:S02]  /*d740*/  FMNMX.FTZ R4, R244, R7, !PT ;  /* 0x00000007f4047209 */ /* 0x000fe40007810000 */
[C---:B------:R-:W-:Y:S02]  /*d750*/  LOP3.LUT R13, R0.reuse, 0xffff, RZ, 0xc0, !PT ;  /* 0x0000ffff000d7812 */ /* 0x040fe400078ec0ff */
[----:B------:R-:W-:Y:S02]  /*d760*/  LOP3.LUT R14, R0, 0xff, RZ, 0xc0, !PT ;  /* 0x000000ff000e7812 */ /* 0x000fe400078ec0ff */
[----:B------:R-:W-:-:S02]  /*d770*/  SHF.R.U32.HI R7, RZ, 0x18, R0 ;  /* 0x00000018ff077819 */ /* 0x000fc40000011600 */
[----:B--2---:R-:W-:Y:S02]  /*d780*/  FMNMX.FTZ R0, R3, R20, !PT ;  /* 0x0000001403007209 */ /* 0x004fe40007810000 */
[----:B------:R-:W-:Y:S02]  /*d790*/  LOP3.LUT R5, R5, 0xff, RZ, 0xc0, !PT ;  /* 0x000000ff05057812 */ /* 0x000fe400078ec0ff */
[----:B---3--:R-:W-:Y:S02]  /*d7a0*/  FMNMX.FTZ R231, R8, R21, !PT ;  /* 0x0000001508e77209 */ /* 0x008fe40007810000 */
[----:B------:R-:W-:Y:S01]  /*d7b0*/  PRMT R24, R5, 0x5410, R7 ;  /* 0x0000541005187816 */ /* 0x000fe20000000007 */
[----:B------:R-:W2:Y:S01]  /*d7c0*/  SHFL.BFLY PT, R8, R0, 0x1, 0x1f ;  /* 0x0c201f0000087f89 */ /* 0x000ea200000e0000 */
[----:B------:R-:W-:Y:S01]  /*d7d0*/  FMNMX.FTZ R5, R2, R132, !PT ;  /* 0x0000008402057209 */ /* 0x000fe20007810000 */
[----:B------:R-:W-:Y:S01]  /*d7e0*/  FMUL.FTZ R3, R231, c[0x0][0x23c] ;  /* 0x00008f00e7037a20 */ /* 0x000fe20000410000 */
[----:B------:R-:W-:-:S02]  /*d7f0*/  SHF.R.U32.HI R13, RZ, 0x8, R13 ;  /* 0x00000008ff0d7819 */ /* 0x000fc4000001160d */
[----:B------:R-:W-:Y:S02]  /*d800*/  FMNMX.FTZ R5, R138, R5, !PT ;  /* 0x000000058a057209 */ /* 0x000fe40007810000 */
[----:B------:R-:W-:Y:S02]  /*d810*/  PRMT R25, R14, 0x5410, R13 ;  /* 0x000054100e197816 */ /* 0x000fe4000000000d */
[----:B------:R-:W3:Y:S01]  /*d820*/  SHFL.BFLY PT, R13, R4, 0x2, 0x1f ;  /* 0x0c401f00040d7f89 */ /* 0x000ee200000e0000 */
[----:B------:R-:W-:Y:S02]  /*d830*/  FMNMX.FTZ R5, R139, R5, !PT ;  /* 0x000000058b057209 */ /* 0x000fe40007810000 */
[----:B------:R-:W-:Y:S02]  /*d840*/  FSEL R185, R190, -INF , !P6 ;  /* 0xff800000beb97808 */ /* 0x000fe40007000000 */
[----:B------:R-:W-:Y:S02]  /*d850*/  FMNMX.FTZ R5, R172, R5, !PT ;  /* 0x00000005ac057209 */ /* 0x000fe40007810000 */
[----:B------:R-:W-:-:S02]  /*d860*/  FSEL R191, R191, -INF , !P5 ;  /* 0xff800000bfbf7808 */ /* 0x000fc40006800000 */
[----:B------:R-:W-:Y:S02]  /*d870*/  FMNMX.FTZ R7, R185, R5, !PT ;  /* 0x00000005b9077209 */ /* 0x000fe40007810000 */
[----:B------:R-:W-:Y:S02]  /*d880*/  FSEL R186, R186, -INF , !P4 ;  /* 0xff800000baba7808 */ /* 0x000fe40006000000 */
[----:B------:R-:W-:Y:S02]  /*d890*/  FMNMX.FTZ R7, R191, R7, !PT ;  /* 0x00000007bf077209 */ /* 0x000fe40007810000 */
[----:B--2---:R-:W-:Y:S02]  /*d8a0*/  FMNMX.FTZ R230, R0, R8, !PT ;  /* 0x0000000800e67209 */ /* 0x004fe40007810000 */
[----:B------:R-:W-:Y:S02]  /*d8b0*/  FSEL R187, R187, -INF , !P1 ;  /* 0xff800000bbbb7808 */ /* 0x000fe40004800000 */
[----:B------:R-:W-:Y:S01]  /*d8c0*/  FMNMX.FTZ R0, R186, R7, !PT ;  /* 0x00000007ba007209 */ /* 0x000fe20007810000 */
[----:B------:R-:W-:Y:S01]  /*d8d0*/  FMUL.FTZ R8, R230, c[0x0][0x23c] ;  /* 0x00008f00e6087a20 */ /* 0x000fe20000410000 */
[----:B------:R-:W-:-:S02]  /*d8e0*/  FSETP.NEU.FTZ.AND P6, PT, R231, -INF , PT ;  /* 0xff800000e700780b */ /* 0x000fc40003fdd000 */
[----:B------:R-:W-:Y:S02]  /*d8f0*/  FMNMX.FTZ R0, R187, R0, !PT ;  /* 0x00000000bb007209 */ /* 0x000fe40007810000 */
[----:B---3--:R-:W-:Y:S02]  /*d900*/  FMNMX.FTZ R4, R4, R13, !PT ;  /* 0x0000000d04047209 */ /* 0x008fe40007810000 */
[----:B------:R-:W-:Y:S01]  /*d910*/  FSEL R3, R3, RZ, P6 ;  /* 0x000000ff03037208 */ /* 0x000fe20003000000 */
[----:B------:R-:W2:Y:S01]  /*d920*/  SHFL.BFLY PT, R14, R0, 0x2, 0x1f ;  /* 0x0c401f00000e7f89 */ /* 0x000ea200000e0000 */
[----:B------:R-:W-:Y:S02]  /*d930*/  FSETP.NEU.FTZ.AND P5, PT, R230, -INF , PT ;  /* 0xff800000e600780b */ /* 0x000fe40003fbd000 */
[----:B-1----:R-:W-:Y:S01]  /*d940*/  PRMT R203, R203, 0x7054, R203 ;  /* 0x00007054cbcb7816 */ /* 0x002fe200000000cb */
[----:B------:R-:W1:Y:S01]  /*d950*/  SHFL.BFLY PT, R13, R4, 0x1, 0x1f ;  /* 0x0c201f00040d7f89 */ /* 0x000e6200000e0000 */
[--C-:B------:R-:W-:Y:S01]  /*d960*/  FFMA.FTZ R5, R27, c[0x0][0x23c], -R3.reuse ;  /* 0x00008f001b057a23 */ /* 0x100fe20000010803 */
[----:B------:R-:W-:Y:S01]  /*d970*/  FSEL R8, R8, RZ, P5 ;  /* 0x000000ff08087208 */ /* 0x000fe20002800000 */
[----:B------:R-:W-:-:S02]  /*d980*/  FFMA.FTZ R26, R26, c[0x0][0x23c], -R3 ;  /* 0x00008f001a1a7a23 */ /* 0x000fc40000010803 */
[----:B------:R3:W-:Y:S02]  /*d990*/  MUFU.EX2 R234, R5 ;  /* 0x0000000500ea7308 */ /* 0x0007e40000000800 */
[----:B------:R-:W-:-:S06]  /*d9a0*/  FFMA.FTZ R7, R29, c[0x0][0x23c], -R8 ;  /* 0x00008f001d077a23 */ /* 0x000fcc0000010808 */
[----:B------:R4:W-:Y:S01]  /*d9b0*/  MUFU.EX2 R202, R7 ;  /* 0x0000000700ca7308 */ /* 0x0009e20000000800 */
[----:B--2---:R-:W-:Y:S01]  /*d9c0*/  FMNMX.FTZ R0, R0, R14, !PT ;  /* 0x0000000e00007209 */ /* 0x004fe20007810000 */
[----:B---3--:R-:W-:-:S06]  /*d9d0*/  FFMA.FTZ R5, R28, c[0x0][0x23c], -R3 ;  /* 0x00008f001c057a23 */ /* 0x008fcc0000010803 */
[----:B------:R-:W-:Y:S01]  /*d9e0*/  MUFU.EX2 R235, R26 ;  /* 0x0000001a00eb7308 */ /* 0x000fe20000000800 */
[----:B-1----:R-:W-:Y:S02]  /*d9f0*/  FMNMX.FTZ R229, R4, R13, !PT ;  /* 0x0000000d04e57209 */ /* 0x002fe40007810000 */
[----:B------:R-:W1:Y:S01]  /*da00*/  SHFL.BFLY PT, R13, R0, 0x1, 0x1f ;  /* 0x0c201f00000d7f89 */ /* 0x000e6200000e0000 */
[----:B------:R-:W-:Y:S01]  /*da10*/  LOP3.LUT R4, R6, 0xffff, RZ, 0xc0, !PT ;  /* 0x0000ffff06047812 */ /* 0x000fe200078ec0ff */
[----:B----4-:R-:W-:-:S03]  /*da20*/  FFMA.FTZ R7, R32, c[0x0][0x23c], -R8 ;  /* 0x00008f0020077a23 */ /* 0x010fc60000010808 */
[----:B------:R2:W-:Y:S01]  /*da30*/  MUFU.EX2 R232, R5 ;  /* 0x0000000500e87308 */ /* 0x0005e20000000800 */
[----:B------:R-:W-:-:S07]  /*da40*/  FSETP.NEU.FTZ.AND P4, PT, R229, -INF , PT ;  /* 0xff800000e500780b */ /* 0x000fce0003f9d000 */
[----:B------:R3:W-:Y:S01]  /*da50*/  MUFU.EX2 R201, R7 ;  /* 0x0000000700c97308 */ /* 0x0007e20000000800 */
[----:B--2---:R-:W-:-:S07]  /*da60*/  FFMA.FTZ R5, R30, c[0x0][0x23c], -R3 ;  /* 0x00008f001e057a23 */ /* 0x004fce0000010803 */
[----:B------:R2:W4:Y:S01]  /*da70*/  MUFU.EX2 R233, R5 ;  /* 0x0000000500e97308 */ /* 0x0005220000000800 */
[----:B-1----:R-:W-:Y:S02]  /*da80*/  FMNMX.FTZ R228, R0, R13, !PT ;  /* 0x0000000d00e47209 */ /* 0x002fe40007810000 */
[----:B---3--:R-:W-:Y:S02]  /*da90*/  SHF.R.U32.HI R7, RZ, 0x8, R4 ;  /* 0x00000008ff077819 */ /* 0x008fe40000011604 */
[----:B------:R-:W-:Y:S01]  /*daa0*/  LOP3.LUT R4, R6, 0xff, RZ, 0xc0, !PT ;  /* 0x000000ff06047812 */ /* 0x000fe200078ec0ff */
[C---:B------:R-:W-:Y:S01]  /*dab0*/  FMUL.FTZ R22, R228.reuse, c[0x0][0x23c] ;  /* 0x00008f00e4167a20 */ /* 0x040fe20000410000 */
[----:B------:R-:W-:Y:S02]  /*dac0*/  FSETP.NEU.FTZ.AND P1, PT, R228, -INF , PT ;  /* 0xff800000e400780b */ /* 0x000fe40003f3d000 */
[----:B------:R-:W-:Y:S02]  /*dad0*/  PRMT R14, R4, 0x5410, R7 ;  /* 0x00005410040e7816 */ /* 0x000fe40000000007 */
[----:B------:R-:W-:-:S02]  /*dae0*/  FSEL R22, R22, RZ, P1 ;  /* 0x000000ff16167208 */ /* 0x000fc40000800000 */
[----:B--2---:R-:W-:Y:S01]  /*daf0*/  SHF.R.U32.HI R5, RZ, 0x8, R15 ;  /* 0x00000008ff057819 */ /* 0x004fe2000001160f */
[----:B------:R-:W-:-:S03]  /*db00*/  FMUL.FTZ R15, R229, c[0x0][0x23c] ;  /* 0x00008f00e50f7a20 */ /* 0x000fc60000410000 */
[----:B------:R-:W-:Y:S01]  /*db10*/  PRMT R23, R18, 0x5410, R5 ;  /* 0x0000541012177816 */ /* 0x000fe20000000005 */
[--C-:B------:R-:W-:Y:S01]  /*db20*/  HSET2.LE.AND R18, R19, R203.reuse, PT ;  /* 0x000000cb13127233 */ /* 0x100fe20003803000 */
[----:B------:R-:W-:Y:S01]  /*db30*/  LOP3.LUT R5, R17, 0xff, RZ, 0xc0, !PT ;  /* 0x000000ff11057812 */ /* 0x000fe200078ec0ff */
[--C-:B------:R-:W-:Y:S01]  /*db40*/  HSET2.LE.AND R19, R173, R203.reuse, PT ;  /* 0x000000cbad137233 */ /* 0x100fe20003803000 */
[----:B------:R-:W-:Y:S01]  /*db50*/  FSEL R15, R15, RZ, P4 ;  /* 0x000000ff0f0f7208 */ /* 0x000fe20002000000 */
[--C-:B------:R-:W-:Y:S01]  /*db60*/  HSET2.LE.AND R17, R24, R203.reuse, PT ;  /* 0x000000cb18117233 */ /* 0x100fe20003803000 */
[----:B------:R-:W-:Y:S01]  /*db70*/  PRMT R21, R5, 0x5410, R16 ;  /* 0x0000541005157816 */ /* 0x000fe20000000010 */
[--C-:B------:R-:W-:Y:S01]  /*db80*/  FFMA.FTZ R5, R33, c[0x0][0x23c], -R8.reuse ;  /* 0x00008f0021057a23 */ /* 0x100fe20000010808 */
[----:B------:R-:W-:Y:S01]  /*db90*/  HSET2.LE.AND R16, R25, R203, PT ;  /* 0x000000cb19107233 */ /* 0x000fe20003803000 */
[--C-:B------:R-:W-:Y:S02]  /*dba0*/  FFMA.FTZ R4, R31, c[0x0][0x23c], -R15.reuse ;  /* 0x00008f001f047a23 */ /* 0x100fe4000001080f */
[----:B------:R1:W-:Y:S01]  /*dbb0*/  MUFU.EX2 R199, R5 ;  /* 0x0000000500c77308 */ /* 0x0003e20000000800 */
[----:B------:R-:W-:Y:S01]  /*dbc0*/  FFMA.FTZ R0, R35, c[0x0][0x23c], -R15 ;  /* 0x00008f0023007a23 */ /* 0x000fe2000001080f */
[----:B------:R-:W2:Y:S06]  /*dbd0*/  LDSM.16.MT88.4 R28, [R205+0xa000] ;  /* 0x00a00000cd1c783b */ /* 0x000eac0000004200 */
[----:B------:R-:W-:Y:S01]  /*dbe0*/  MUFU.EX2 R198, R4 ;  /* 0x0000000400c67308 */ /* 0x000fe20000000800 */
[----:B-1----:R-:W-:-:S07]  /*dbf0*/  FFMA.FTZ R5, R137, c[0x0][0x23c], -R8 ;  /* 0x00008f0089057a23 */ /* 0x002fce0000010808 */
[----:B------:R1:W-:Y:S08]  /*dc00*/  MUFU.EX2 R196, R0 ;  /* 0x0000000000c47308 */ /* 0x0003f00000000800 */
[----:B------:R3:W-:Y:S01]  /*dc10*/  MUFU.EX2 R200, R5 ;  /* 0x0000000500c87308 */ /* 0x0007e20000000800 */
[----:B-1----:R-:W-:Y:S02]  /*dc20*/  FSEL R0, R231, RZ, P6 ;  /* 0x000000ffe7007208 */ /* 0x002fe40003000000 */
[----:B---3--:R-:W-:-:S02]  /*dc30*/  SHF.R.U32.HI R5, RZ, 0x10, R6 ;  /* 0x00000010ff057819 */ /* 0x008fc40000011606 */
[----:B------:R-:W-:Y:S02]  /*dc40*/  SHF.R.U32.HI R6, RZ, 0x18, R6 ;  /* 0x00000018ff067819 */ /* 0x000fe40000011606 */
[----:B------:R-:W-:Y:S01]  /*dc50*/  LOP3.LUT R4, R5, 0xff, RZ, 0xc0, !PT ;  /* 0x000000ff05047812 */ /* 0x000fe200078ec0ff */
[--C-:B------:R-:W-:Y:S02]  /*dc60*/  FFMA.FTZ R5, R34, c[0x0][0x23c], -R15.reuse ;  /* 0x00008f0022057a23 */ /* 0x100fe4000001080f */
[----:B------:R-:W1:Y:S01]  /*dc70*/  LDSM.16.MT88.4 R32, [R207+0xa000] ;  /* 0x00a00000cf20783b */ /* 0x000e620000004200 */
[----:B------:R-:W-:Y:S01]  /*dc80*/  PRMT R20, R4, 0x5410, R6 ;  /* 0x0000541004147816 */ /* 0x000fe20000000006 */
[----:B------:R-:W-:Y:S01]  /*dc90*/  FADD.FTZ R6, R136, -R0 ;  /* 0x8000000088067221 */ /* 0x000fe20000010000 */
[----:B------:R3:W-:Y:S01]  /*dca0*/  MUFU.EX2 R197, R5 ;  /* 0x0000000500c57308 */ /* 0x0007e20000000800 */
[----:B------:R-:W-:Y:S02]  /*dcb0*/  FFMA.FTZ R0, R132, c[0x0][0x23c], -R22 ;  /* 0x00008f0084007a23 */ /* 0x000fe40000010816 */
[----:B------:R-:W-:-:S02]  /*dcc0*/  FFMA.FTZ R4, R133, c[0x0][0x23c], -R15 ;  /* 0x00008f0085047a23 */ /* 0x000fc4000001080f */
[----:B------:R-:W-:-:S03]  /*dcd0*/  FMUL.FTZ R6, R6, c[0x0][0x23c] ;  /* 0x00008f0006067a20 */ /* 0x000fc60000410000 */
[----:B------:R5:W-:Y:S08]  /*dce0*/  MUFU.EX2 R189, R0 ;  /* 0x0000000000bd7308 */ /* 0x000bf00000000800 */
[----:B------:R2:W-:Y:S01]  /*dcf0*/  MUFU.EX2 R190, R4 ;  /* 0x0000000400be7308 */ /* 0x0005e20000000800 */
[----:B---3--:R-:W-:-:S05]  /*dd00*/  FSEL R5, R229, RZ, P4 ;  /* 0x000000ffe5057208 */ /* 0x008fca0002000000 */
[----:B------:R-:W-:Y:S02]  /*dd10*/  FADD.FTZ R5, R134, -R5 ;  /* 0x8000000586057221 */ /* 0x000fe40000010000 */
[----:B-----5:R-:W-:Y:S01]  /*dd20*/  FFMA.FTZ R0, R138, c[0x0][0x23c], -R22 ;  /* 0x00008f008a007a23 */ /* 0x020fe20000010816 */
[----:B------:R-:W3:Y:S01]  /*dd30*/  MUFU.EX2 R27, R6 ;  /* 0x00000006001b7308 */ /* 0x000ee20000000800 */
[----:B------:R-:W-:Y:S01]  /*dd40*/  FMUL.FTZ R5, R5, c[0x0][0x23c] ;  /* 0x00008f0005057a20 */ /* 0x000fe20000410000 */
[----:B--2---:R-:W-:-:S06]  /*dd50*/  FSEL R4, R230, RZ, P5 ;  /* 0x000000ffe6047208 */ /* 0x004fcc0002800000 */
[----:B------:R4:W-:Y:S01]  /*dd60*/  MUFU.EX2 R188, R0 ;  /* 0x0000000000bc7308 */ /* 0x0009e20000000800 */
[----:B------:R-:W-:Y:S01]  /*dd70*/  FADD.FTZ R7, R135, -R4 ;  /* 0x8000000487077221 */ /* 0x000fe20000010000 */
[----:B------:R-:W-:-:S03]  /*dd80*/  FSEL R4, R228, RZ, P1 ;  /* 0x000000ffe4047208 */ /* 0x000fc60000800000 */
[----:B------:R-:W-:-:S03]  /*dd90*/  FMUL.FTZ R7, R7, c[0x0][0x23c] ;  /* 0x00008f0007077a20 */ /* 0x000fc60000410000 */
[----:B------:R-:W2:Y:S01]  /*dda0*/  MUFU.EX2 R25, R5 ;  /* 0x0000000500197308 */ /* 0x000ea20000000800 */
[----:B------:R-:W-:Y:S02]  /*ddb0*/  FADD.FTZ R13, R2, -R4 ;  /* 0x80000004020d7221 */ /* 0x000fe40000010000 */
[----:B------:R-:W-:Y:S02]  /*ddc0*/  FFMA.FTZ R2, R139, c[0x0][0x23c], -R22 ;  /* 0x00008f008b027a23 */ /* 0x000fe40000010816 */
[----:B------:R-:W-:Y:S01]  /*ddd0*/  FMUL.FTZ R13, R13, c[0x0][0x23c] ;  /* 0x00008f000d0d7a20 */ /* 0x000fe20000410000 */
[----:B----4-:R-:W-:Y:S02]  /*dde0*/  F2FP.PACK_AB R0, R233, R232 ;  /* 0x000000e8e900723e */ /* 0x010fe400000000ff */
[----:B------:R4:W-:Y:S01]  /*ddf0*/  MUFU.EX2 R138, R2 ;  /* 0x00000002008a7308 */ /* 0x0009e20000000800 */
[-C--:B---3--:R-:W-:Y:S01]  /*de00*/  FMUL.FTZ R140, R140, R27.reuse ;  /* 0x0000001b8c8c7220 */ /* 0x088fe20000410000 */
[----:B------:R-:W-:Y:S01]  /*de10*/  LOP3.LUT R18, R18, R0, RZ, 0xc0, !PT ;  /* 0x0000000012127212 */ /* 0x000fe200078ec0ff */
[----:B------:R-:W-:Y:S01]  /*de20*/  FMUL.FTZ R141, R141, R27 ;  /* 0x0000001b8d8d7220 */ /* 0x000fe20000410000 */
[----:B------:R-:W-:Y:S01]  /*de30*/  F2FP.PACK_AB R0, R200, R199 ;  /* 0x000000c7c800723e */ /* 0x000fe200000000ff */
[----:B------:R-:W-:-:S03]  /*de40*/  FMUL.FTZ R152, R152, R27 ;  /* 0x0000001b98987220 */ /* 0x000fc60000410000 */
[----:B------:R-:W3:Y:S01]  /*de50*/  MUFU.EX2 R26, R7 ;  /* 0x00000007001a7308 */ /* 0x000ee20000000800 */
[----:B------:R-:W-:Y:S01]  /*de60*/  LOP3.LUT R19, R19, R0, RZ, 0xc0, !PT ;  /* 0x0000000013137212 */ /* 0x000fe200078ec0ff */
[----:B--2---:R-:W-:Y:S01]  /*de70*/  FMUL.FTZ R144, R144, R25 ;  /* 0x0000001990907220 */ /* 0x004fe20000410000 */
[----:B------:R-:W-:Y:S01]  /*de80*/  F2FP.PACK_AB R0, R234, R235 ;  /* 0x000000ebea00723e */ /* 0x000fe200000000ff */
[-C--:B------:R-:W-:Y:S02]  /*de90*/  FMUL.FTZ R145, R145, R25.reuse ;  /* 0x0000001991917220 */ /* 0x080fe40000410000 */
[-C--:B------:R-:W-:Y:S01]  /*dea0*/  FMUL.FTZ R148, R148, R25.reuse ;  /* 0x0000001994947220 */ /* 0x080fe20000410000 */
[----:B------:R-:W-:Y:S01]  /*deb0*/  LOP3.LUT R16, R16, R0, RZ, 0xc0, !PT ;  /* 0x0000000010107212 */ /* 0x000fe200078ec0ff */
[----:B----4-:R-:W-:Y:S01]  /*dec0*/  FFMA.FTZ R2, R172, c[0x0][0x23c], -R22 ;  /* 0x00008f00ac027a23 */ /* 0x010fe20000010816 */
[----:B------:R-:W-:Y:S01]  /*ded0*/  F2FP.PACK_AB R0, R201, R202 ;  /* 0x000000cac900723e */ /* 0x000fe200000000ff */
[----:B------:R-:W2:Y:S01]  /*dee0*/  MUFU.EX2 R24, R13 ;  /* 0x0000000d00187308 */ /* 0x000ea20000000800 */
[----:B------:R-:W-:-:S02]  /*def0*/  FMUL.FTZ R149, R149, R25 ;  /* 0x0000001995957220 */ /* 0x000fc40000410000 */
[----:B------:R-:W-:Y:S01]  /*df00*/  LOP3.LUT R17, R17, R0, RZ, 0xc0, !PT ;  /* 0x0000000011117212 */ /* 0x000fe200078ec0ff */
[----:B------:R-:W-:Y:S01]  /*df10*/  HSET2.LE.AND R0, R14, R203, PT ;  /* 0x000000cb0e007233 */ /* 0x000fe20003803000 */
[----:B------:R-:W-:Y:S02]  /*df20*/  FMUL.FTZ R153, R153, R27 ;  /* 0x0000001b99997220 */ /* 0x000fe40000410000 */
[-C--:B---3--:R-:W-:Y:S01]  /*df30*/  FMUL.FTZ R142, R142, R26.reuse ;  /* 0x0000001a8e8e7220 */ /* 0x088fe20000410000 */
[----:B------:R3:W4:Y:S01]  /*df40*/  MUFU.EX2 R137, R2 ;  /* 0x0000000200897308 */ /* 0x0007220000000800 */
[-C--:B------:R-:W-:Y:S02]  /*df50*/  FMUL.FTZ R143, R143, R26.reuse ;  /* 0x0000001a8f8f7220 */ /* 0x080fe40000410000 */
[-C--:B------:R-:W-:Y:S02]  /*df60*/  FMUL.FTZ R154, R154, R26.reuse ;  /* 0x0000001a9a9a7220 */ /* 0x080fe40000410000 */
[----:B------:R-:W-:-:S02]  /*df70*/  FMUL.FTZ R155, R155, R26 ;  /* 0x0000001a9b9b7220 */ /* 0x000fc40000410000 */
[-C--:B------:R-:W-:Y:S01]  /*df80*/  FMUL.FTZ R36, R36, R27.reuse ;  /* 0x0000001b24247220 */ /* 0x080fe20000410000 */
[C---:B------:R-:W-:Y:S01]  /*df90*/  HMMA.16816.F32 R140, R16.reuse, R28, R140 ;  /* 0x0000001c108c723c */ /* 0x040fe2000000188c */
[-C--:B--2---:R-:W-:Y:S02]  /*dfa0*/  FMUL.FTZ R146, R146, R24.reuse ;  /* 0x0000001892927220 */ /* 0x084fe40000410000 */
[-C--:B------:R-:W-:Y:S02]  /*dfb0*/  FMUL.FTZ R147, R147, R24.reuse ;  /* 0x0000001893937220 */ /* 0x080fe40000410000 */
[-C--:B------:R-:W-:Y:S02]  /*dfc0*/  FMUL.FTZ R150, R150, R24.reuse ;  /* 0x0000001896967220 */ /* 0x080fe40000410000 */
[----:B------:R-:W-:Y:S01]  /*dfd0*/  FMUL.FTZ R151, R151, R24 ;  /* 0x0000001897977220 */ /* 0x000fe20000410000 */
[----:B---3--:R-:W-:Y:S01]  /*dfe0*/  F2FP.PACK_AB R2, R197, R198 ;  /* 0x000000c6c502723e */ /* 0x008fe200000000ff */
[----:B------:R-:W-:Y:S01]  /*dff0*/  FMUL.FTZ R37, R37, R27 ;  /* 0x0000001b25257220 */ /* 0x000fe20000410000 */
[----:B------:R-:W-:Y:S01]  /*e000*/  HMMA.16816.F32 R176, R16, R30, R152 ;  /* 0x0000001e10b0723c */ /* 0x000fe20000001898 */
[----:B------:R-:W-:Y:S01]  /*e010*/  FMUL.FTZ R38, R38, R26 ;  /* 0x0000001a26267220 */ /* 0x000fe20000410000 */
[----:B------:R-:W-:Y:S01]  /*e020*/  LOP3.LUT R4, R0, R2, RZ, 0xc0, !PT ;  /* 0x0000000200047212 */ /* 0x000fe200078ec0ff */
[----:B------:R-:W-:Y:S01]  /*e030*/  HSET2.LE.AND R0, R20, R203, PT ;  /* 0x000000cb14007233 */ /* 0x000fe20003803000 */
[----:B------:R-:W-:Y:S01]  /*e040*/  F2FP.PACK_AB R2, R188, R189 ;  /* 0x000000bdbc02723e */ /* 0x000fe200000000ff */
[----:B------:R-:W-:-:S02]  /*e050*/  FMUL.FTZ R39, R39, R26 ;  /* 0x0000001a27277220 */ /* 0x000fc40000410000 */
[-C--:B------:R-:W-:Y:S01]  /*e060*/  FMUL.FTZ R40, R40, R25.reuse ;  /* 0x0000001928287220 */ /* 0x080fe20000410000 */
[----:B------:R-:W-:Y:S01]  /*e070*/  LOP3.LUT R5, R0, R2, RZ, 0xc0, !PT ;  /* 0x0000000200057212 */ /* 0x000fe200078ec0ff */
[--C-:B------:R-:W-:Y:S01]  /*e080*/  HSET2.LE.AND R0, R23, R203.reuse, PT ;  /* 0x000000cb17007233 */ /* 0x100fe20003803000 */
[----:B------:R-:W-:Y:S01]  /*e090*/  F2FP.PACK_AB R2, R190, R196 ;  /* 0x000000c4be02723e */ /* 0x000fe200000000ff */
[----:B------:R-:W-:Y:S02]  /*e0a0*/  FMUL.FTZ R41, R41, R25 ;  /* 0x0000001929297220 */ /* 0x000fe40000410000 */
[----:B------:R-:W-:Y:S01]  /*e0b0*/  FMUL.FTZ R42, R42, R24 ;  /* 0x000000182a2a7220 */ /* 0x000fe20000410000 */
[----:B------:R-:W-:Y:S01]  /*e0c0*/  LOP3.LUT R6, R0, R2, RZ, 0xc0, !PT ;  /* 0x0000000200067212 */ /* 0x000fe200078ec0ff */
[----:B------:R-:W-:Y:S01]  /*e0d0*/  HSET2.LE.AND R2, R21, R203, PT ;  /* 0x000000cb15027233 */ /* 0x000fe20003803000 */
[----:B----4-:R-:W-:Y:S01]  /*e0e0*/  F2FP.PACK_AB R0, R137, R138 ;  /* 0x0000008a8900723e */ /* 0x010fe200000000ff */
[----:B------:R-:W-:-:S02]  /*e0f0*/  FMUL.FTZ R43, R43, R24 ;  /* 0x000000182b2b7220 */ /* 0x000fc40000410000 */
[-C--:B------:R-:W-:Y:S01]  /*e100*/  FMUL.FTZ R44, R44, R25.reuse ;  /* 0x000000192c2c7220 */ /* 0x080fe20000410000 */
[----:B------:R-:W-:Y:S01]  /*e110*/  LOP3.LUT R7, R2, R0, RZ, 0xc0, !PT ;  /* 0x0000000002077212 */ /* 0x000fe200078ec0ff */
[----:B------:R-:W-:Y:S02]  /*e120*/  FMUL.FTZ R45, R45, R25 ;  /* 0x000000192d2d7220 */ /* 0x000fe40000410000 */
[-C--:B------:R-:W-:Y:S01]  /*e130*/  FMUL.FTZ R46, R46, R24.reuse ;  /* 0x000000182e2e7220 */ /* 0x080fe20000410000 */
[----:B------:R-:W-:Y:S01]  /*e140*/  MOV R153, R177 ;  /* 0x000000b100997202 */ /* 0x000fe20000000f00 */
[----:B------:R-:W-:Y:S02]  /*e150*/  FMUL.FTZ R47, R47, R24 ;  /* 0x000000182f2f7220 */ /* 0x000fe40000410000 */
[----:B------:R-:W-:Y:S01]  /*e160*/  HMMA.16816.F32 R144, R4, R28, R144 ;  /* 0x0000001c0490723c */ /* 0x000fe20000001890 */
[-C--:B------:R-:W-:Y:S02]  /*e170*/  FMUL.FTZ R48, R48, R27.reuse ;  /* 0x0000001b30307220 */ /* 0x080fe40000410000 */
[----:B------:R-:W-:-:S02]  /*e180*/  FMUL.FTZ R49, R49, R27 ;  /* 0x0000001b31317220 */ /* 0x000fc40000410000 */
[-C--:B------:R-:W-:Y:S02]  /*e190*/  FMUL.FTZ R50, R50, R26.reuse ;  /* 0x0000001a32327220 */ /* 0x080fe40000410000 */
[-C--:B------:R-:W-:Y:S01]  /*e1a0*/  FMUL.FTZ R51, R51, R26.reuse ;  /* 0x0000001a33337220 */ /* 0x080fe20000410000 */
[----:B------:R-:W-:Y:S01]  /*e1b0*/  HMMA.16816.F32 R148, R4, R30, R148 ;  /* 0x0000001e0494723c */ /* 0x000fe20000001894 */
        /* <DEDUP_REMOVED lines=9> */
[----:B------:R-:W-:Y:S01]  /*e250*/  HMMA.16816.F32 R36, R4, R34, R44 ;  /* 0x000000220424723c */ /* 0x000fe2000000182c */
        /* <DEDUP_REMOVED lines=9> */
[----:B------:R-:W-:Y:S01]  /*e2f0*/  IMAD.MOV.U32 R173, RZ, RZ, R29 ;  /* 0x000000ffffad7224 */ /* 0x000fe200078e001d */
[----:B------:R-:W-:Y:S01]  /*e300*/  MOV R155, R31 ;  /* 0x0000001f009b7202 */ /* 0x000fe20000000f00 */
[----:B------:R-:W-:-:S02]  /*e310*/  IMAD.MOV.U32 R172, RZ, RZ, R30 ;  /* 0x000000ffffac7224 */ /* 0x000fc400078e001e */
[----:B------:R-:W-:Y:S01]  /*e320*/  HMMA.16816.F32 R28, R4, R32, R40 ;  /* 0x00000020041c723c */ /* 0x000fe20000001828 */
[----:B------:R-:W-:Y:S02]  /*e330*/  FMUL.FTZ R72, R72, R25 ;  /* 0x0000001948487220 */ /* 0x000fe40000410000 */
[----:B------:R-:W-:Y:S02]  /*e340*/  IMAD.MOV.U32 R44, RZ, RZ, R38 ;  /* 0x000000ffff2c7224 */ /* 0x000fe400078e0026 */
[----:B------:R-:W-:Y:S02]  /*e350*/  IMAD.MOV.U32 R136, RZ, RZ, R36 ;  /* 0x000000ffff887224 */ /* 0x000fe400078e0024 */
[----:B------:R-:W-:Y:S01]  /*e360*/  MOV R43, R39 ;  /* 0x00000027002b7202 */ /* 0x000fe20000000f00 */
[----:B------:R-:W-:Y:S02]  /*e370*/  IMAD.MOV.U32 R42, RZ, RZ, R37 ;  /* 0x000000ffff2a7224 */ /* 0x000fe400078e0025 */
[----:B------:R-:W-:Y:S01]  /*e380*/  HMMA.16816.F32 R36, R16, R34, R48 ;  /* 0x000000221024723c */ /* 0x000fe20000001830 */
[----:B------:R-:W-:-:S02]  /*e390*/  FMUL.FTZ R73, R73, R25 ;  /* 0x0000001949497220 */ /* 0x000fc40000410000 */
[-C--:B------:R-:W-:Y:S02]  /*e3a0*/  FMUL.FTZ R74, R74, R24.reuse ;  /* 0x000000184a4a7220 */ /* 0x080fe40000410000 */
[-C--:B------:R-:W-:Y:S02]  /*e3b0*/  FMUL.FTZ R75, R75, R24.reuse ;  /* 0x000000184b4b7220 */ /* 0x080fe40000410000 */
[-C--:B------:R-:W-:Y:S02]  /*e3c0*/  FMUL.FTZ R60, R60, R25.reuse ;  /* 0x000000193c3c7220 */ /* 0x080fe40000410000 */
[----:B------:R-:W-:Y:S02]  /*e3d0*/  FMUL.FTZ R61, R61, R25 ;  /* 0x000000193d3d7220 */ /* 0x000fe40000410000 */
[-C--:B------:R-:W-:Y:S02]  /*e3e0*/  FMUL.FTZ R62, R62, R24.reuse ;  /* 0x000000183e3e7220 */ /* 0x080fe40000410000 */
[----:B------:R-:W-:Y:S01]  /*e3f0*/  FMUL.FTZ R63, R63, R24 ;  /* 0x000000183f3f7220 */ /* 0x000fe20000410000 */
[----:B------:R-:W-:Y:S01]  /*e400*/  MOV R33, R28 ;  /* 0x0000001c00217202 */ /* 0x000fe20000000f00 */
[----:B------:R-:W-:-:S02]  /*e410*/  IMAD.MOV.U32 R41, RZ, RZ, R30 ;  /* 0x000000ffff297224 */ /* 0x000fc400078e001e */
[----:B------:R-:W-:Y:S02]  /*e420*/  IMAD.MOV.U32 R40, RZ, RZ, R31 ;  /* 0x000000ffff287224 */ /* 0x000fe400078e001f */
[----:B------:R-:W-:Y:S02]  /*e430*/  IMAD.MOV.U32 R32, RZ, RZ, R29 ;  /* 0x000000ffff207224 */ /* 0x000fe400078e001d */
[----:B------:R-:W1:Y:S01]  /*e440*/  LDSM.16.MT88.4 R28, [R210+0xa000] ;  /* 0x00a00000d21c783b */ /* 0x000e620000004200 */
[----:B------:R-:W-:Y:S02]  /*e450*/  FMUL.FTZ R168, R168, R25 ;  /* 0x00000019a8a87220 */ /* 0x000fe40000410000 */
[----:B------:R-:W-:Y:S01]  /*e460*/  MOV R135, R37 ;  /* 0x0000002500877202 */ /* 0x000fe20000000f00 */
[----:B------:R-:W-:Y:S01]  /*e470*/  IMAD.MOV.U32 R132, RZ, RZ, R38 ;  /* 0x000000ffff847224 */ /* 0x000fe200078e0026 */
[----:B------:R-:W-:Y:S01]  /*e480*/  MOV R21, R36 ;  /* 0x0000002400157202 */ /* 0x000fe20000000f00 */
[----:B------:R-:W-:-:S02]  /*e490*/  IMAD.MOV.U32 R23, RZ, RZ, R39 ;  /* 0x000000ffff177224 */ /* 0x000fc400078e0027 */
        /* <DEDUP_REMOVED lines=15> */
[-C--:B------:R-:W-:Y:S01]  /*e590*/  FMUL.FTZ R76, R76, R25.reuse ;  /* 0x000000194c4c7220 */ /* 0x080fe20000410000 */
[----:B-1----:R-:W-:Y:S01]  /*e5a0*/  HMMA.16816.F32 R36, R16, R28, R52 ;  /* 0x0000001c1024723c */ /* 0x002fe20000001834 */
[-C--:B------:R-:W-:Y:S02]  /*e5b0*/  FMUL.FTZ R77, R77, R25.reuse ;  /* 0x000000194d4d7220 */ /* 0x080fe40000410000 */
[----:B------:R-:W-:-:S02]  /*e5c0*/  FMUL.FTZ R88, R88, R25 ;  /* 0x0000001958587220 */ /* 0x000fc40000410000 */
[-C--:B------:R-:W-:Y:S02]  /*e5d0*/  FMUL.FTZ R78, R78, R24.reuse ;  /* 0x000000184e4e7220 */ /* 0x080fe40000410000 */
[----:B------:R-:W-:Y:S01]  /*e5e0*/  FMUL.FTZ R79, R79, R24 ;  /* 0x000000184f4f7220 */ /* 0x000fe20000410000 */
[----:B------:R-:W-:Y:S01]  /*e5f0*/  HMMA.16816.F32 R48, R16, R30, R64 ;  /* 0x0000001e1030723c */ /* 0x000fe20000001840 */
[-C--:B------:R-:W-:Y:S02]  /*e600*/  FMUL.FTZ R89, R89, R25.reuse ;  /* 0x0000001959597220 */ /* 0x080fe40000410000 */
[-C--:B------:R-:W-:Y:S02]  /*e610*/  FMUL.FTZ R92, R92, R25.reuse ;  /* 0x000000195c5c7220 */ /* 0x080fe40000410000 */
[----:B------:R-:W-:Y:S02]  /*e620*/  FMUL.FTZ R93, R93, R25 ;  /* 0x000000195d5d7220 */ /* 0x000fe40000410000 */
[----:B------:R-:W-:Y:S01]  /*e630*/  MOV R66, R44 ;  /* 0x0000002c00427202 */ /* 0x000fe20000000f00 */
[----:B------:R-:W-:Y:S01]  /*e640*/  HMMA.16816.F32 R56, R4, R28, R56 ;  /* 0x0000001c0438723c */ /* 0x000fe20000001838 */
[----:B------:R-:W1:Y:S01]  /*e650*/  LDSM.16.MT88.4 R44, [R209+0xb000] ;  /* 0x00b00000d12c783b */ /* 0x000e620000004200 */
        /* <DEDUP_REMOVED lines=8> */
[----:B------:R-:W2:Y:S01]  /*e6e0*/  LDSM.16.MT88.4 R36, [R209+0xa000] ;  /* 0x00a00000d124783b */ /* 0x000ea20000004200 */
[----:B------:R-:W-:Y:S01]  /*e6f0*/  FMUL.FTZ R90, R90, R24 ;  /* 0x000000185a5a7220 */ /* 0x000fe20000410000 */
[----:B------:R-:W-:Y:S01]  /*e700*/  MOV R28, R51 ;  /* 0x00000033001c7202 */ /* 0x000fe20000000f00 */
[----:B------:R-:W-:Y:S01]  /*e710*/  IMAD.MOV.U32 R0, RZ, RZ, R48 ;  /* 0x000000ffff007224 */ /* 0x000fe200078e0030 */
[----:B------:R-:W-:Y:S01]  /*e720*/  MOV R48, R32 ;  /* 0x0000002000307202 */ /* 0x000fe20000000f00 */
[----:B------:R-:W-:Y:S01]  /*e730*/  IMAD.MOV.U32 R29, RZ, RZ, R50 ;  /* 0x000000ffff1d7224 */ /* 0x000fe200078e0032 */
[----:B------:R-:W3:Y:S01]  /*e740*/  LDSM.16.MT88.4 R32, [R207+0xb000] ;  /* 0x00b00000cf20783b */ /* 0x000ee20000004200 */
[----:B------:R-:W-:Y:S01]  /*e750*/  IMAD.MOV.U32 R133, RZ, RZ, R49 ;  /* 0x000000ffff857224 */ /* 0x000fe200078e0031 */
[----:B------:R-:W-:Y:S01]  /*e760*/  MOV R49, R41 ;  /* 0x0000002900317202 */ /* 0x000fe20000000f00 */
[----:B------:R-:W-:-:S02]  /*e770*/  IMAD.MOV.U32 R50, RZ, RZ, R40 ;  /* 0x000000ffff327224 */ /* 0x000fc400078e0028 */
[----:B------:R-:W-:Y:S01]  /*e780*/  LDSM.16.MT88.4 R40, [R210+0xb000] ;  /* 0x00b00000d228783b */ /* 0x000fe20000004200 */
[----:B------:R-:W-:Y:S02]  /*e790*/  IMAD.MOV.U32 R51, RZ, RZ, R134 ;  /* 0x000000ffff337224 */ /* 0x000fe400078e0086 */
[-C--:B------:R-:W-:Y:S02]  /*e7a0*/  FMUL.FTZ R91, R91, R24.reuse ;  /* 0x000000185b5b7220 */ /* 0x080fe40000410000 */
[-C--:B------:R-:W-:Y:S02]  /*e7b0*/  FMUL.FTZ R94, R94, R24.reuse ;  /* 0x000000185e5e7220 */ /* 0x080fe40000410000 */
[----:B------:R-:W-:Y:S02]  /*e7c0*/  FMUL.FTZ R95, R95, R24 ;  /* 0x000000185f5f7220 */ /* 0x000fe40000410000 */
[-C--:B------:R-:W-:Y:S02]  /*e7d0*/  FMUL.FTZ R104, R104, R25.reuse ;  /* 0x0000001968687220 */ /* 0x080fe40000410000 */
[----:B------:R-:W-:-:S02]  /*e7e0*/  FMUL.FTZ R105, R105, R25 ;  /* 0x0000001969697220 */ /* 0x000fc40000410000 */
[-C--:B------:R-:W-:Y:S02]  /*e7f0*/  FMUL.FTZ R106, R106, R24.reuse ;  /* 0x000000186a6a7220 */ /* 0x080fe40000410000 */
[-C--:B------:R-:W-:Y:S01]  /*e800*/  FMUL.FTZ R107, R107, R24.reuse ;  /* 0x000000186b6b7220 */ /* 0x080fe20000410000 */
[----:B-1----:R-:W-:Y:S01]  /*e810*/  HMMA.16816.F32 R52, R4, R46, R168 ;  /* 0x0000002e0434723c */ /* 0x002fe200000018a8 */
[-C--:B------:R-:W-:Y:S02]  /*e820*/  FMUL.FTZ R112, R112, R25.reuse ;  /* 0x0000001970707220 */ /* 0x080fe40000410000 */
[----:B------:R-:W-:Y:S02]  /*e830*/  FMUL.FTZ R113, R113, R25 ;  /* 0x0000001971717220 */ /* 0x000fe40000410000 */
[----:B------:R-:W-:Y:S02]  /*e840*/  FMUL.FTZ R114, R114, R24 ;  /* 0x0000001872727220 */ /* 0x000fe40000410000 */
[----:B------:R-:W-:Y:S01]  /*e850*/  MOV R170, R0 ;  /* 0x0000000000aa7202 */ /* 0x000fe20000000f00 */
[----:B------:R-:W-:Y:S01]  /*e860*/  FFMA.FTZ R0, R226, c[0x0][0x23c], -R3 ;  /* 0x00008f00e2007a23 */ /* 0x000fe20000010803 */
[----:B------:R-:W-:Y:S01]  /*e870*/  MOV R169, R21 ;  /* 0x0000001500a97202 */ /* 0x000fe20000000f00 */
[----:B------:R-:W-:-:S02]  /*e880*/  IMAD.MOV.U32 R171, RZ, RZ, R133 ;  /* 0x000000ffffab7224 */ /* 0x000fc400078e0085 */
[----:B------:R1:W-:Y:S01]  /*e890*/  MUFU.EX2 R133, R0 ;  /* 0x0000000000857308 */ /* 0x0003e20000000800 */
[-C--:B--2---:R-:W-:Y:S01]  /*e8a0*/  HMMA.16816.F32 R68, R16, R36.reuse, R68 ;  /* 0x000000241044723c */ /* 0x084fe20000001844 */
[----:B------:R-:W-:Y:S02]  /*e8b0*/  FMUL.FTZ R115, R115, R24 ;  /* 0x0000001873737220 */ /* 0x000fe40000410000 */
[-C--:B------:R-:W-:Y:S02]  /*e8c0*/  FMUL.FTZ R116, R116, R25.reuse ;  /* 0x0000001974747220 */ /* 0x080fe40000410000 */
[-C--:B------:R-:W-:Y:S02]  /*e8d0*/  FMUL.FTZ R117, R117, R25.reuse ;  /* 0x0000001975757220 */ /* 0x080fe40000410000 */
[-C--:B------:R-:W-:Y:S01]  /*e8e0*/  FMUL.FTZ R124, R124, R25.reuse ;  /* 0x000000197c7c7220 */ /* 0x080fe20000410000 */
[----:B------:R-:W-:Y:S01]  /*e8f0*/  HMMA.16816.F32 R72, R4, R36, R72 ;  /* 0x000000240448723c */ /* 0x000fe20000001848 */
[----:B------:R-:W-:-:S02]  /*e900*/  FMUL.FTZ R125, R125, R25 ;  /* 0x000000197d7d7220 */ /* 0x000fc40000410000 */
[-C--:B------:R-:W-:Y:S02]  /*e910*/  FMUL.FTZ R118, R118, R24.reuse ;  /* 0x0000001876767220 */ /* 0x080fe40000410000 */
[----:B------:R-:W-:Y:S02]  /*e920*/  FMUL.FTZ R119, R119, R24 ;  /* 0x0000001877777220 */ /* 0x000fe40000410000 */
[----:B------:R-:W-:Y:S01]  /*e930*/  IMAD.MOV.U32 R36, RZ, RZ, R29 ;  /* 0x000000ffff247224 */ /* 0x000fe200078e001d */
[----:B------:R-:W-:Y:S01]  /*e940*/  MOV R37, R28 ;  /* 0x0000001c00257202 */ /* 0x000fe20000000f00 */
[----:B-1----:R-:W-:Y:S01]  /*e950*/  FFMA.FTZ R0, R227, c[0x0][0x23c], -R3 ;  /* 0x00008f00e3007a23 */ /* 0x002fe20000010803 */
[----:B------:R-:W1:Y:S01]  /*e960*/  LDSM.16.MT88.4 R28, [R205+0xb000] ;  /* 0x00b00000cd1c783b */ /* 0x000e620000004200 */
[-C--:B------:R-:W-:Y:S01]  /*e970*/  FMUL.FTZ R126, R126, R24.reuse ;  /* 0x000000187e7e7220 */ /* 0x080fe20000410000 */
[----:B------:R-:W-:Y:S01]  /*e980*/  MOV R227, R37 ;  /* 0x0000002500e37202 */ /* 0x000fe20000000f00 */
[----:B------:R2:W-:Y:S01]  /*e990*/  MUFU.EX2 R134, R0 ;  /* 0x0000000000867308 */ /* 0x0005e20000000800 */
[----:B------:R-:W-:Y:S01]  /*e9a0*/  FMUL.FTZ R127, R127, R24 ;  /* 0x000000187f7f7220 */ /* 0x000fe20000410000 */
[----:B------:R-:W-:Y:S01]  /*e9b0*/  HMMA.16816.F32 R220, R16, R38, R80 ;  /* 0x0000002610dc723c */ /* 0x000fe20000001850 */
[----:B------:R-:W-:-:S02]  /*e9c0*/  FMUL.FTZ R108, R108, R27 ;  /* 0x0000001b6c6c7220 */ /* 0x000fc40000410000 */
[-C--:B------:R-:W-:Y:S02]  /*e9d0*/  FMUL.FTZ R109, R109, R27.reuse ;  /* 0x0000001b6d6d7220 */ /* 0x080fe40000410000 */
[-C--:B------:R-:W-:Y:S02]  /*e9e0*/  FMUL.FTZ R110, R110, R26.reuse ;  /* 0x0000001a6e6e7220 */ /* 0x080fe40000410000 */
[----:B------:R-:W-:Y:S01]  /*e9f0*/  FMUL.FTZ R111, R111, R26 ;  /* 0x0000001a6f6f7220 */ /* 0x000fe20000410000 */
[-C--:B---3--:R-:W-:Y:S01]  /*ea00*/  HMMA.16816.F32 R100, R4, R32.reuse, R100 ;  /* 0x000000200464723c */ /* 0x088fe20000001864 */
[----:B------:R-:W-:Y:S01]  /*ea10*/  IMAD.MOV.U32 R37, RZ, RZ, R64 ;  /* 0x000000ffff257224 */ /* 0x000fe200078e0040 */
[----:B------:R-:W-:Y:S01]  /*ea20*/  MOV R64, R136 ;  /* 0x0000008800407202 */ /* 0x000fe20000000f00 */
[----:B------:R-:W-:Y:S01]  /*ea30*/  IMAD.MOV.U32 R82, RZ, RZ, R20 ;  /* 0x000000ffff527224 */ /* 0x000fe200078e0014 */
[----:B------:R-:W-:Y:S01]  /*ea40*/  MOV R81, R2 ;  /* 0x0000000200517202 */ /* 0x000fe20000000f00 */
[----:B------:R-:W-:Y:S01]  /*ea50*/  FMUL.FTZ R84, R84, R27 ;  /* 0x0000001b54547220 */ /* 0x000fe20000410000 */
[----:B------:R-:W-:Y:S01]  /*ea60*/  MOV R83, R14 ;  /* 0x0000000e00537202 */ /* 0x000fe20000000f00 */
[--C-:B--2---:R-:W-:Y:S01]  /*ea70*/  FFMA.FTZ R0, R225, c[0x0][0x23c], -R3.reuse ;  /* 0x00008f00e1007a23 */ /* 0x104fe20000010803 */
[----:B------:R-:W-:Y:S01]  /*ea80*/  HMMA.16816.F32 R156, R16, R32, R156 ;  /* 0x00000020109c723c */ /* 0x000fe2000000189c */
[----:B------:R-:W-:Y:S01]  /*ea90*/  FFMA.FTZ R3, R224, c[0x0][0x23c], -R3 ;  /* 0x00008f00e0037a23 */ /* 0x000fe20000010803 */
[----:B------:R-:W-:Y:S01]  /*eaa0*/  MOV R225, R171 ;  /* 0x000000ab00e17202 */ /* 0x000fe20000000f00 */
[----:B------:R-:W-:Y:S01]  /*eab0*/  IMAD.MOV.U32 R224, RZ, RZ, R170 ;  /* 0x000000ffffe07224 */ /* 0x000fe200078e00aa */
[----:B------:R-:W-:Y:S01]  /*eac0*/  MOV R171, R132 ;  /* 0x0000008400ab7202 */ /* 0x000fe20000000f00 */
[----:B------:R-:W-:Y:S01]  /*ead0*/  IMAD.MOV.U32 R170, RZ, RZ, R135 ;  /* 0x000000ffffaa7224 */ /* 0x000fe200078e0087 */
[----:B------:R2:W-:Y:S01]  /*eae0*/  MUFU.EX2 R136, R3 ;  /* 0x0000000300887308 */ /* 0x0005e20000000800 */
[----:B------:R-:W-:Y:S01]  /*eaf0*/  FMUL.FTZ R85, R85, R27 ;  /* 0x0000001b55557220 */ /* 0x000fe20000410000 */
[----:B------:R-:W-:Y:S01]  /*eb00*/  HMMA.16816.F32 R76, R4, R38, R76 ;  /* 0x00000026044c723c */ /* 0x000fe2000000184c */
[----:B------:R-:W-:-:S02]  /*eb10*/  FMUL.FTZ R86, R86, R26 ;  /* 0x0000001a56567220 */ /* 0x000fc40000410000 */
[----:B------:R-:W-:Y:S02]  /*eb20*/  FMUL.FTZ R87, R87, R26 ;  /* 0x0000001a57577220 */ /* 0x000fe40000410000 */
[----:B------:R-:W-:Y:S01]  /*eb30*/  IMAD.MOV.U32 R226, RZ, RZ, R36 ;  /* 0x000000ffffe27224 */ /* 0x000fe200078e0024 */
[----:B------:R3:W-:Y:S01]  /*eb40*/  MUFU.EX2 R135, R0 ;  /* 0x0000000000877308 */ /* 0x0007e20000000800 */
[----:B------:R-:W-:Y:S01]  /*eb50*/  IMAD.MOV.U32 R36, RZ, RZ, R23 ;  /* 0x000000ffff247224 */ /* 0x000fe200078e0017 */
[----:B------:R-:W-:Y:S01]  /*eb60*/  HMMA.16816.F32 R104, R4, R34, R104 ;  /* 0x000000220468723c */ /* 0x000fe20000001868 */
[----:B------:R-:W-:Y:S01]  /*eb70*/  IMAD.MOV.U32 R168, RZ, RZ, R13 ;  /* 0x000000ffffa87224 */ /* 0x000fe200078e000d */
[----:B------:R-:W-:Y:S01]  /*eb80*/  MOV R39, R155 ;  /* 0x0000009b00277202 */ /* 0x000fe20000000f00 */
[-C--:B------:R-:W-:Y:S02]  /*eb90*/  FMUL.FTZ R96, R96, R27.reuse ;  /* 0x0000001b60607220 */ /* 0x080fe40000410000 */
[----:B------:R-:W-:-:S02]  /*eba0*/  FMUL.FTZ R97, R97, R27 ;  /* 0x0000001b61617220 */ /* 0x000fc40000410000 */
[----:B--2---:R-:W-:Y:S01]  /*ebb0*/  IMAD.WIDE.U32 R2, R245, -0x2daee0ad, RZ ;  /* 0xd2511f53f5027825 */ /* 0x004fe200078e00ff */
[C---:B-1----:R-:W-:Y:S03]  /*ebc0*/  HMMA.16816.F32 R88, R4.reuse, R28, R88 ;  /* 0x0000001c0458723c */ /* 0x042fe60000001858 */
[-C--:B------:R-:W-:Y:S01]  /*ebd0*/  FMUL.FTZ R98, R98, R26.reuse ;  /* 0x0000001a62627220 */ /* 0x080fe20000410000 */
[----:B------:R-:W-:Y:S01]  /*ebe0*/  LOP3.LUT R20, R2, 0xff, RZ, 0xc0, !PT ;  /* 0x000000ff02147812 */ /* 0x000fe200078ec0ff */
[----:B------:R-:W-:Y:S01]  /*ebf0*/  FMUL.FTZ R99, R99, R26 ;  /* 0x0000001a63637220 */ /* 0x000fe20000410000 */
[----:B------:R-:W-:Y:S01]  /*ec00*/  SHF.R.U32.HI R14, RZ, 0x10, R2 ;  /* 0x00000010ff0e7819 */ /* 0x000fe20000011602 */
[----:B---3--:R-:W-:Y:S01]  /*ec10*/  FFMA.FTZ R0, R237, c[0x0][0x23c], -R8 ;  /* 0x00008f00ed007a23 */ /* 0x008fe20000010808 */
[----:B------:R-:W-:Y:S01]  /*ec20*/  HMMA.16816.F32 R92, R4, R30, R92 ;  /* 0x0000001e045c723c */ /* 0x000fe2000000185c */
[----:B------:R-:W-:Y:S01]  /*ec30*/  SHF.R.U32.HI R21, RZ, 0x18, R2 ;  /* 0x00000018ff157819 */ /* 0x000fe20000011602 */
[----:B------:R-:W-:Y:S01]  /*ec40*/  IMAD.MOV.U32 R154, RZ, RZ, R176 ;  /* 0x000000ffff9a7224 */ /* 0x000fe200078e00b0 */
[----:B------:R1:W-:Y:S01]  /*ec50*/  MUFU.EX2 R33, R0 ;  /* 0x0000000000217308 */ /* 0x0003e20000000800 */
[----:B------:R-:W-:Y:S01]  /*ec60*/  IMAD.MOV.U32 R152, RZ, RZ, R178 ;  /* 0x000000ffff987224 */ /* 0x000fe200078e00b2 */
[----:B------:R-:W-:Y:S01]  /*ec70*/  MOV R237, R82 ;  /* 0x0000005200ed7202 */ /* 0x000fe20000000f00 */
[----:B------:R-:W-:-:S02]  /*ec80*/  FMUL.FTZ R160, R160, R27 ;  /* 0x0000001ba0a07220 */ /* 0x000fc40000410000 */
[C---:B------:R-:W-:Y:S01]  /*ec90*/  HMMA.16816.F32 R112, R4.reuse, R40, R112 ;  /* 0x000000280470723c */ /* 0x040fe20000001870 */
[-C--:B------:R-:W-:Y:S02]  /*eca0*/  FMUL.FTZ R161, R161, R27.reuse ;  /* 0x0000001ba1a17220 */ /* 0x080fe40000410000 */
[-C--:B------:R-:W-:Y:S02]  /*ecb0*/  FMUL.FTZ R162, R162, R26.reuse ;  /* 0x0000001aa2a27220 */ /* 0x080fe40000410000 */
[----:B------:R-:W-:Y:S02]  /*ecc0*/  FMUL.FTZ R163, R163, R26 ;  /* 0x0000001aa3a37220 */ /* 0x000fe40000410000 */
[-C--:B------:R-:W-:Y:S01]  /*ecd0*/  FMUL.FTZ R120, R120, R27.reuse ;  /* 0x0000001b78787220 */ /* 0x080fe20000410000 */
[----:B------:R-:W-:Y:S01]  /*ece0*/  HMMA.16816.F32 R116, R4, R42, R116 ;  /* 0x0000002a0474723c */ /* 0x000fe20000001874 */
[----:B------:R-:W-:Y:S02]  /*ecf0*/  FMUL.FTZ R121, R121, R27 ;  /* 0x0000001b79797220 */ /* 0x000fe40000410000 */
[----:B-1----:R-:W-:Y:S01]  /*ed00*/  FFMA.FTZ R0, R239, c[0x0][0x23c], -R8 ;  /* 0x00008f00ef007a23 */ /* 0x002fe20000010808 */
[----:B------:R-:W-:Y:S01]  /*ed10*/  MOV R239, R168 ;  /* 0x000000a800ef7202 */ /* 0x000fe20000000f00 */
[----:B------:R-:W-:-:S02]  /*ed20*/  FMUL.FTZ R122, R122, R26 ;  /* 0x0000001a7a7a7220 */ /* 0x000fc40000410000 */
[-C--:B------:R-:W-:Y:S01]  /*ed30*/  FMUL.FTZ R123, R123, R26.reuse ;  /* 0x0000001a7b7b7220 */ /* 0x080fe20000410000 */
[----:B------:R-:W-:Y:S01]  /*ed40*/  HMMA.16816.F32 R124, R4, R44, R124 ;  /* 0x0000002c047c723c */ /* 0x000fe2000000187c */
[-C--:B------:R-:W-:Y:S02]  /*ed50*/  FMUL.FTZ R164, R164, R27.reuse ;  /* 0x0000001ba4a47220 */ /* 0x080fe40000410000 */
[----:B------:R-:W-:Y:S02]  /*ed60*/  FMUL.FTZ R165, R165, R27 ;  /* 0x0000001ba5a57220 */ /* 0x000fe40000410000 */
[----:B------:R-:W-:Y:S02]  /*ed70*/  FMUL.FTZ R166, R166, R26 ;  /* 0x0000001aa6a67220 */ /* 0x000fe40000410000 */
[----:B------:R-:W-:Y:S01]  /*ed80*/  LOP3.LUT R4, R3, UR17, R184, 0x96, !PT ;  /* 0x0000001103047c12 */ /* 0x000fe2000f8e96b8 */
[----:B------:R-:W-:Y:S01]  /*ed90*/  HMMA.16816.F32 R180, R16, R34, R108 ;  /* 0x0000002210b4723c */ /* 0x000fe2000000186c */
[----:B------:R-:W-:Y:S01]  /*eda0*/  LOP3.LUT R7, R2, 0xffff, RZ, 0xc0, !PT ;  /* 0x0000ffff02077812 */ /* 0x000fe200078ec0ff */
[----:B------:R1:W-:Y:S01]  /*edb0*/  MUFU.EX2 R34, R0 ;  /* 0x0000000000227308 */ /* 0x0003e20000000800 */
[----:B------:R-:W-:-:S04]  /*edc0*/  IMAD.WIDE.U32 R2, R175, -0x2daee0ad, RZ ;  /* 0xd2511f53af027825 */ /* 0x000fc800078e00ff */
[----:B------:R-:W-:Y:S01]  /*edd0*/  FFMA.FTZ R5, R240, c[0x0][0x23c], -R8 ;  /* 0x00008f00f0057a23 */ /* 0x000fe20000010808 */
[----:B------:R-:W-:Y:S01]  /*ede0*/  LOP3.LUT R6, R2, 0xffff, RZ, 0xc0, !PT ;  /* 0x0000ffff02067812 */ /* 0x000fe200078ec0ff */
[C---:B------:R-:W-:Y:S01]  /*edf0*/  HMMA.16816.F32 R84, R16.reuse, R28, R84 ;  /* 0x0000001c1054723c */ /* 0x040fe20000001854 */
[--C-:B------:R-:W-:Y:S01]  /*ee00*/  SHF.R.U32.HI R13, RZ, 0x10, R2.reuse ;  /* 0x00000010ff0d7819 */ /* 0x100fe20000011602 */
[----:B------:R2:W-:Y:S01]  /*ee10*/  MUFU.EX2 R35, R5 ;  /* 0x0000000500237308 */ /* 0x0005e20000000800 */
[----:B------:R-:W-:Y:S01]  /*ee20*/  SHF.R.U32.HI R23, RZ, 0x18, R2 ;  /* 0x00000018ff177819 */ /* 0x000fe20000011602 */
[-C--:B------:R-:W-:Y:S01]  /*ee30*/  FMUL.FTZ R167, R167, R26.reuse ;  /* 0x0000001aa7a77220 */ /* 0x080fe20000410000 */
[----:B------:R-:W-:Y:S01]  /*ee40*/  MOV R109, R153 ;  /* 0x00000099006d7202 */ /* 0x000fe20000000f00 */
[-C--:B------:R-:W-:Y:S02]  /*ee50*/  FMUL.FTZ R128, R128, R27.reuse ;  /* 0x0000001b80807220 */ /* 0x080fe40000410000 */
[C---:B------:R-:W-:Y:S01]  /*ee60*/  HMMA.16816.F32 R192, R16.reuse, R30, R96 ;  /* 0x0000001e10c0723c */ /* 0x040fe20000001860 */
[----:B-1----:R-:W-:Y:S01]  /*ee70*/  FFMA.FTZ R0, R242, c[0x0][0x23c], -R8 ;  /* 0x00008f00f2007a23 */ /* 0x002fe20000010808 */
[----:B------:R-:W-:Y:S01]  /*ee80*/  LOP3.LUT R8, R2, 0xff, RZ, 0xc0, !PT ;  /* 0x000000ff02087812 */ /* 0x000fe200078ec0ff */
[----:B------:R-:W-:Y:S01]  /*ee90*/  FMUL.FTZ R129, R129, R27 ;  /* 0x0000001b81817220 */ /* 0x000fe20000410000 */
[----:B------:R-:W-:Y:S01]  /*eea0*/  SHF.R.U32.HI R2, RZ, 0x8, R7 ;  /* 0x00000008ff027819 */ /* 0x000fe20000011607 */
[----:B------:R1:W3:Y:S01]  /*eeb0*/  MUFU.EX2 R132, R0 ;  /* 0x0000000000847308 */ /* 0x0002e20000000800 */
[----:B------:R-:W-:Y:S01]  /*eec0*/  FMUL.FTZ R130, R130, R26 ;  /* 0x0000001a82827220 */ /* 0x000fe20000410000 */
[----:B------:R-:W-:Y:S01]  /*eed0*/  MOV R97, R48 ;  /* 0x0000003000617202 */ /* 0x000fe20000000f00 */
[----:B------:R-:W-:Y:S01]  /*eee0*/  FMUL.FTZ R131, R131, R26 ;  /* 0x0000001a83837220 */ /* 0x000fe20000410000 */
[----:B------:R-:W-:Y:S01]  /*eef0*/  PRMT R29, R20, 0x5410, R2 ;  /* 0x00005410141d7816 */ /* 0x000fe20000000002 */
[----:B--2---:R-:W-:Y:S01]  /*ef00*/  FFMA.FTZ R5, R238, c[0x0][0x23c], -R15 ;  /* 0x00008f00ee057a23 */ /* 0x004fe2000001080f */
[----:B------:R-:W-:Y:S01]  /*ef10*/  SHF.R.U32.HI R2, RZ, 0x8, R6 ;  /* 0x00000008ff027819 */ /* 0x000fe20000011606 */
[----:B------:R-:W-:Y:S01]  /*ef20*/  IMAD.MOV.U32 R238, RZ, RZ, R83 ;  /* 0x000000ffffee7224 */ /* 0x000fe200078e0053 */
[----:B------:R-:W-:Y:S01]  /*ef30*/  LOP3.LUT R6, R13, 0xff, RZ, 0xc0, !PT ;  /* 0x000000ff0d067812 */ /* 0x000fe200078ec0ff */
[----:B------:R-:W-:Y:S01]  /*ef40*/  MUFU.EX2 R31, R5 ;  /* 0x00000005001f7308 */ /* 0x000fe20000000800 */
[----:B------:R-:W-:Y:S01]  /*ef50*/  MOV R83, R36 ;  /* 0x0000002400537202 */ /* 0x000fe20000000f00 */
[----:B------:R-:W-:Y:S01]  /*ef60*/  IMAD.MOV.U32 R98, RZ, RZ, R49 ;  /* 0x000000ffff627224 */ /* 0x000fe200078e0031 */
[----:B------:R-:W-:Y:S01]  /*ef70*/  MOV R99, R50 ;  /* 0x0000003200637202 */ /* 0x000fe20000000f00 */
[----:B------:R-:W-:Y:S01]  /*ef80*/  IMAD.MOV.U32 R36, RZ, RZ, R51 ;  /* 0x000000ffff247224 */ /* 0x000fe200078e0033 */
[C---:B------:R-:W-:Y:S01]  /*ef90*/  HMMA.16816.F32 R160, R16.reuse, R40, R160 ;  /* 0x0000002810a0723c */ /* 0x040fe200000018a0 */
[----:B------:R-:W-:Y:S01]  /*efa0*/  IMAD.MOV.U32 R108, RZ, RZ, R154 ;  /* 0x000000ffff6c7224 */ /* 0x000fe200078e009a */
[----:B-1----:R-:W-:Y:S01]  /*efb0*/  LOP3.LUT R0, R3, UR17, R174, 0x96, !PT ;  /* 0x0000001103007c12 */ /* 0x002fe2000f8e96ae */
[----:B------:R-:W-:Y:S01]  /*efc0*/  FFMA.FTZ R3, R236, c[0x0][0x23c], -R15 ;  /* 0x00008f00ec037a23 */ /* 0x000fe2000001080f */
[----:B------:R-:W-:Y:S01]  /*efd0*/  LDSM.16.MT88.4 R48, [R207+0xa800] ;  /* 0x00a80000cf30783b */ /* 0x000fe20000004200 */
[----:B------:R-:W-:Y:S01]  /*efe0*/  IMAD.MOV.U32 R110, RZ, RZ, R152 ;  /* 0x000000ffff6e7224 */ /* 0x000fe200078e0098 */
[----:B------:R-:W-:Y:S01]  /*eff0*/  SHF.R.U32.HI R7, RZ, 0x10, R0 ;  /* 0x00000010ff077819 */ /* 0x000fe20000011600 */
[----:B------:R1:W2:Y:S01]  /*f000*/  MUFU.EX2 R32, R3 ;  /* 0x0000000300207308 */ /* 0x0002a20000000800 */
[----:B------:R-:W-:Y:S01]  /*f010*/  IMAD.MOV.U32 R96, RZ, RZ, R37 ;  /* 0x000000ffff607224 */ /* 0x000fe200078e0025 */
[----:B------:R-:W4:Y:S01]  /*f020*/  LDSM.16.MT88.4 R152, [R205+0xa800] ;  /* 0x00a80000cd98783b */ /* 0x000f220000004200 */
[----:B------:R-:W-:Y:S01]  /*f030*/  IMAD.MOV.U32 R139, RZ, RZ, R179 ;  /* 0x000000ffff8b7224 */ /* 0x000fe200078e00b3 */
[----:B------:R-:W-:Y:S01]  /*f040*/  MOV R37, R173 ;  /* 0x000000ad00257202 */ /* 0x000fe20000000f00 */
[----:B------:R-:W-:Y:S01]  /*f050*/  IMAD.MOV.U32 R38, RZ, RZ, R172 ;  /* 0x000000ffff267224 */ /* 0x000fe200078e00ac */
[C---:B------:R-:W-:Y:S01]  /*f060*/  HMMA.16816.F32 R176, R16.reuse, R42, R120 ;  /* 0x0000002a10b0723c */ /* 0x040fe20000001878 */
[----:B------:R-:W-:Y:S01]  /*f070*/  SHF.R.U32.HI R13, RZ, 0x18, R4 ;  /* 0x00000018ff0d7819 */ /* 0x000fe20000011604 */
[----:B------:R-:W-:Y:S01]  /*f080*/  IMAD.MOV.U32 R80, RZ, RZ, R169 ;  /* 0x000000ffff507224 */ /* 0x000fe200078e00a9 */
[----:B------:R-:W-:Y:S01]  /*f090*/  MOV R111, R139 ;  /* 0x0000008b006f7202 */ /* 0x000fe20000000f00 */
[----:B------:R-:W-:Y:S01]  /*f0a0*/  IMAD.MOV.U32 R236, RZ, RZ, R81 ;  /* 0x000000ffffec7224 */ /* 0x000fe200078e0051 */
[----:B------:R-:W-:Y:S01]  /*f0b0*/  MOV R81, R170 ;  /* 0x000000aa00517202 */ /* 0x000fe20000000f00 */
[----:B------:R-:W-:Y:S01]  /*f0c0*/  IMAD.MOV.U32 R82, RZ, RZ, R171 ;  /* 0x000000ffff527224 */ /* 0x000fe200078e00ab */
[----:B------:R-:W-:Y:S01]  /*f0d0*/  LDSM.16.MT88.4 R120, [R210+0xb800] ;  /* 0x00b80000d278783b */ /* 0x000fe20000004200 */
[----:B------:R-:W-:Y:S01]  /*f0e0*/  HMMA.16816.F32 R164, R16, R44, R164 ;  /* 0x0000002c10a4723c */ /* 0x000fe200000018a4 */
[----:B-1----:R-:W-:Y:S01]  /*f0f0*/  LOP3.LUT R3, R14, 0xff, RZ, 0xc0, !PT ;  /* 0x000000ff0e037812 */ /* 0x002fe200078ec0ff */
[----:B------:R-:W-:-:S03]  /*f100*/  FFMA.FTZ R14, R187, c[0x0][0x23c], -R22 ;  /* 0x00008f00bb0e7a23 */ /* 0x000fc60000010816 */
[----:B------:R-:W-:Y:S01]  /*f110*/  PRMT R28, R3, 0x5410, R21 ;  /* 0x00005410031c7816 */ /* 0x000fe20000000015 */
[----:B------:R-:W-:Y:S01]  /*f120*/  FFMA.FTZ R3, R243, c[0x0][0x23c], -R15 ;  /* 0x00008f00f3037a23 */ /* 0x000fe2000001080f */
[----:B------:R-:W-:Y:S01]  /*f130*/  PRMT R21, R8, 0x5410, R2 ;  /* 0x0000541008157816 */ /* 0x000fe20000000002 */
[----:B------:R-:W-:Y:S01]  /*f140*/  HMMA.16816.F32 R172, R16, R46, R128 ;  /* 0x0000002e10ac723c */ /* 0x000fe20000001880 */
[----:B------:R-:W-:Y:S01]  /*f150*/  LOP3.LUT R2, R4, 0xffff, RZ, 0xc0, !PT ;  /* 0x0000ffff04027812 */ /* 0x000fe200078ec0ff */
[----:B------:R1:W-:Y:S01]  /*f160*/  MUFU.EX2 R30, R3 ;  /* 0x00000003001e7308 */ /* 0x0003e20000000800 */
[----:B------:R-:W-:Y:S02]  /*f170*/  LOP3.LUT R8, R0, 0xff, RZ, 0xc0, !PT ;  /* 0x000000ff00087812 */ /* 0x000fe400078ec0ff */
[----:B------:R-:W-:Y:S02]  /*f180*/  SHF.R.U32.HI R5, RZ, 0x8, R2 ;  /* 0x00000008ff057819 */ /* 0x000fe40000011602 */
[----:B------:R-:W-:-:S03]  /*f190*/  LOP3.LUT R2, R4, 0xff, RZ, 0xc0, !PT ;  /* 0x000000ff04027812 */ /* 0x000fc600078ec0ff */
[----:B------:R-:W-:Y:S01]  /*f1a0*/  MUFU.EX2 R14, R14 ;  /* 0x0000000e000e7308 */ /* 0x000fe20000000800 */
[----:B------:R-:W-:Y:S02]  /*f1b0*/  PRMT R20, R2, 0x5410, R5 ;  /* 0x0000541002147816 */ /* 0x000fe40000000005 */
[----:B------:R-:W-:Y:S02]  /*f1c0*/  LOP3.LUT R2, R0, 0xffff, RZ, 0xc0, !PT ;  /* 0x0000ffff00027812 */ /* 0x000fe400078ec0ff */
[----:B------:R-:W-:Y:S02]  /*f1d0*/  SHF.R.U32.HI R5, RZ, 0x10, R4 ;  /* 0x00000010ff057819 */ /* 0x000fe40000011604 */
[----:B------:R-:W-:Y:S01]  /*f1e0*/  SHF.R.U32.HI R2, RZ, 0x8, R2 ;  /* 0x00000008ff027819 */ /* 0x000fe20000011602 */
[----:B-1----:R-:W-:Y:S01]  /*f1f0*/  FFMA.FTZ R3, R244, c[0x0][0x23c], -R15 ;  /* 0x00008f00f4037a23 */ /* 0x002fe2000001080f */
[----:B------:R-:W-:Y:S02]  /*f200*/  PRMT R15, R6, 0x5410, R23 ;  /* 0x00005410060f7816 */ /* 0x000fe40000000017 */
[----:B------:R-:W-:Y:S01]  /*f210*/  SHF.R.U32.HI R6, RZ, 0x18, R0 ;  /* 0x00000018ff067819 */ /* 0x000fe20000011600 */
[----:B------:R1:W5:Y:S01]  /*f220*/  MUFU.EX2 R23, R3 ;  /* 0x0000000300177308 */ /* 0x0003620000000800 */
[----:B------:R-:W-:Y:S01]  /*f230*/  LOP3.LUT R4, R5, 0xff, RZ, 0xc0, !PT ;  /* 0x000000ff05047812 */ /* 0x000fe200078ec0ff */
[--C-:B------:R-:W-:Y:S01]  /*f240*/  HSET2.LE.AND R5, R20, R203.reuse, PT ;  /* 0x000000cb14057233 */ /* 0x100fe20003803000 */
[----:B------:R-:W-:Y:S01]  /*f250*/  LOP3.LUT R0, R7, 0xff, RZ, 0xc0, !PT ;  /* 0x000000ff07007812 */ /* 0x000fe200078ec0ff */
[--C-:B------:R-:W-:Y:S01]  /*f260*/  HSET2.LE.AND R15, R15, R203.reuse, PT ;  /* 0x000000cb0f0f7233 */ /* 0x100fe20003803000 */
[----:B------:R-:W-:Y:S01]  /*f270*/  PRMT R7, R8, 0x5410, R2 ;  /* 0x0000541008077816 */ /* 0x000fe20000000002 */
[----:B------:R-:W-:Y:S01]  /*f280*/  FFMA.FTZ R2, R186, c[0x0][0x23c], -R22 ;  /* 0x00008f00ba027a23 */ /* 0x000fe20000010816 */
[----:B------:R-:W-:Y:S01]  /*f290*/  PRMT R16, R4, 0x5410, R13 ;  /* 0x0000541004107816 */ /* 0x000fe2000000000d */
[--C-:B------:R-:W-:Y:S01]  /*f2a0*/  HSET2.LE.AND R13, R21, R203.reuse, PT ;  /* 0x000000cb150d7233 */ /* 0x100fe20003803000 */
[----:B------:R-:W-:Y:S01]  /*f2b0*/  PRMT R4, R0, 0x5410, R6 ;  /* 0x0000541000047816 */ /* 0x000fe20000000006 */
[--C-:B------:R-:W-:Y:S01]  /*f2c0*/  HSET2.LE.AND R0, R29, R203.reuse, PT ;  /* 0x000000cb1d007233 */ /* 0x100fe20003803000 */
[----:B------:R2:W-:Y:S01]  /*f2d0*/  MUFU.EX2 R17, R2 ;  /* 0x0000000200117308 */ /* 0x0005e20000000800 */
[----:B------:R-:W-:-:S02]  /*f2e0*/  HSET2.LE.AND R6, R16, R203, PT ;  /* 0x000000cb10067233 */ /* 0x000fc40003803000 */
[--C-:B------:R-:W-:Y:S01]  /*f2f0*/  HSET2.LE.AND R7, R7, R203.reuse, PT ;  /* 0x000000cb07077233 */ /* 0x100fe20003803000 */
[----:B-1----:R-:W-:Y:S01]  /*f300*/  FFMA.FTZ R3, R185, c[0x0][0x23c], -R22 ;  /* 0x00008f00b9037a23 */ /* 0x002fe20000010816 */
[----:B------:R-:W-:Y:S01]  /*f310*/  HSET2.LE.AND R8, R4, R203, PT ;  /* 0x000000cb04087233 */ /* 0x000fe20003803000 */
[----:B---3--:R-:W-:Y:S02]  /*f320*/  F2FP.PACK_AB R4, R35, R132 ;  /* 0x000000842304723e */ /* 0x008fe400000000ff */
[----:B------:R1:W-:Y:S01]  /*f330*/  MUFU.EX2 R19, R3 ;  /* 0x0000000300137308 */ /* 0x0003e20000000800 */
[----:B--2---:R-:W-:-:S04]  /*f340*/  F2FP.PACK_AB R2, R136, R135 ;  /* 0x000000878802723e */ /* 0x004fc800000000ff */
[----:B------:R-:W-:Y:S02]  /*f350*/  LOP3.LUT R130, R0, R2, RZ, 0xc0, !PT ;  /* 0x0000000200827212 */ /* 0x000fe400078ec0ff */
[----:B------:R-:W-:Y:S02]  /*f360*/  F2FP.PACK_AB R0, R134, R133 ;  /* 0x000000858600723e */ /* 0x000fe400000000ff */
[----:B------:R-:W-:Y:S01]  /*f370*/  F2FP.PACK_AB R2, R34, R33 ;  /* 0x000000212202723e */ /* 0x000fe200000000ff */
[----:B-1----:R-:W-:Y:S01]  /*f380*/  FFMA.FTZ R3, R191, c[0x0][0x23c], -R22 ;  /* 0x00008f00bf037a23 */ /* 0x002fe20000010816 */
[----:B------:R-:W-:Y:S02]  /*f390*/  LOP3.LUT R128, R5, R0, RZ, 0xc0, !PT ;  /* 0x0000000005807212 */ /* 0x000fe400078ec0ff */
[----:B------:R-:W-:Y:S01]  /*f3a0*/  LOP3.LUT R129, R6, R2, RZ, 0xc0, !PT ;  /* 0x0000000206817212 */ /* 0x000fe200078ec0ff */
[----:B------:R-:W1:Y:S01]  /*f3b0*/  MUFU.EX2 R18, R3 ;  /* 0x0000000300127308 */ /* 0x000e620000000800 */
[----:B------:R-:W-:-:S04]  /*f3c0*/  F2FP.PACK_AB R0, R31, R32 ;  /* 0x000000201f00723e */ /* 0x000fc800000000ff */
[----:B------:R-:W-:Y:S02]  /*f3d0*/  LOP3.LUT R168, R7, R0, RZ, 0xc0, !PT ;  /* 0x0000000007a87212 */ /* 0x000fe400078ec0ff */
[----:B-----5:R-:W-:-:S04]  /*f3e0*/  F2FP.PACK_AB R0, R23, R30 ;  /* 0x0000001e1700723e */ /* 0x020fc800000000ff */
[----:B------:R-:W-:Y:S01]  /*f3f0*/  LOP3.LUT R170, R13, R0, RZ, 0xc0, !PT ;  /* 0x000000000daa7212 */ /* 0x000fe200078ec0ff */
[----:B------:R-:W-:Y:S02]  /*f400*/  FFMA.FTZ R13, R249, R25, R198 ;  /* 0x00000019f90d7223 */ /* 0x000fe400000100c6 */
[----:B------:R-:W-:Y:S01]  /*f410*/  FFMA.FTZ R0, R250, R24, R189 ;  /* 0x00000018fa007223 */ /* 0x000fe200000100bd */
[----:B-1----:R-:W-:Y:S01]  /*f420*/  F2FP.PACK_AB R2, R18, R19 ;  /* 0x000000131202723e */ /* 0x002fe200000000ff */
[----:B------:R-:W-:Y:S02]  /*f430*/  HSET2.LE.AND R3, R28, R203, PT ;  /* 0x000000cb1c037233 */ /* 0x000fe40003803000 */
[----:B------:R-:W-:Y:S01]  /*f440*/  FADD.FTZ R0, R188, R0 ;  /* 0x00000000bc007221 */ /* 0x000fe20000010000 */
[----:B------:R-:W-:Y:S02]  /*f450*/  LOP3.LUT R169, R8, R2, RZ, 0xc0, !PT ;  /* 0x0000000208a97212 */ /* 0x000fe400078ec0ff */
[----:B------:R-:W-:-:S02]  /*f460*/  F2FP.PACK_AB R2, R14, R17 ;  /* 0x000000110e02723e */ /* 0x000fc400000000ff */
[----:B------:R-:W-:Y:S01]  /*f470*/  LOP3.LUT R131, R3, R4, RZ, 0xc0, !PT ;  /* 0x0000000403837212 */ /* 0x000fe200078ec0ff */
[----:B------:R-:W-:Y:S01]  /*f480*/  FFMA.FTZ R3, R248, R26, R202 ;  /* 0x0000001af8037223 */ /* 0x000fe200000100ca */
[----:B------:R-:W1:Y:S01]  /*f490*/  LDSM.16.MT88.4 R4, [R209+0xb800] ;  /* 0x00b80000d104783b */ /* 0x000e620000004200 */
[----:B------:R-:W-:Y:S01]  /*f4a0*/  LOP3.LUT R171, R15, R2, RZ, 0xc0, !PT ;  /* 0x000000020fab7212 */ /* 0x000fe200078ec0ff */
[----:B------:R-:W-:Y:S02]  /*f4b0*/  FFMA.FTZ R2, R241, R27, R235 ;  /* 0x0000001bf1027223 */ /* 0x000fe400000100eb */
[----:B------:R-:W-:Y:S01]  /*f4c0*/  FADD.FTZ R3, R201, R3 ;  /* 0x00000003c9037221 */ /* 0x000fe20000010000 */
[----:B----4-:R-:W-:Y:S01]  /*f4d0*/  HMMA.16816.F32 R140, R128, R152, R140 ;  /* 0x00000098808c723c */ /* 0x010fe2000000188c */
[----:B------:R-:W-:Y:S02]  /*f4e0*/  FADD.FTZ R8, R234, R2 ;  /* 0x00000002ea087221 */ /* 0x000fe40000010000 */
[----:B------:R-:W-:-:S02]  /*f4f0*/  FADD.FTZ R2, R197, R13 ;  /* 0x0000000dc5027221 */ /* 0x000fc40000010000 */
[----:B------:R-:W-:Y:S02]  /*f500*/  FADD.FTZ R16, R232, R8 ;  /* 0x00000008e8107221 */ /* 0x000fe40000010000 */
[----:B------:R-:W-:Y:S01]  /*f510*/  FADD.FTZ R15, R199, R3 ;  /* 0x00000003c70f7221 */ /* 0x000fe20000010000 */
[C---:B------:R-:W-:Y:S01]  /*f520*/  HMMA.16816.F32 R144, R168.reuse, R152, R144 ;  /* 0x00000098a890723c */ /* 0x040fe20000001890 */
[----:B------:R-:W-:Y:S02]  /*f530*/  FADD.FTZ R13, R196, R2 ;  /* 0x00000002c40d7221 */ /* 0x000fe40000010000 */
[----:B------:R-:W-:Y:S02]  /*f540*/  FADD.FTZ R8, R138, R0 ;  /* 0x000000008a087221 */ /* 0x000fe40000010000 */
[----:B------:R-:W-:Y:S02]  /*f550*/  FADD.FTZ R3, R233, R16 ;  /* 0x00000010e9037221 */ /* 0x000fe40000010000 */
[----:B------:R-:W-:Y:S01]  /*f560*/  FADD.FTZ R2, R200, R15 ;  /* 0x0000000fc8027221 */ /* 0x000fe20000010000 */
[----:B------:R-:W-:Y:S01]  /*f570*/  HMMA.16816.F32 R148, R168, R154, R148 ;  /* 0x0000009aa894723c */ /* 0x000fe20000001894 */
[----:B------:R-:W-:-:S07]  /*f580*/  FADD.FTZ R0, R190, R13 ;  /* 0x0000000dbe007221 */ /* 0x000fce0000010000 */
[-C--:B------:R-:W-:Y:S08]  /*f590*/  HMMA.16816.F32 R36, R128, R48.reuse, R36 ;  /* 0x000000308024723c */ /* 0x080ff00000001824 */
[C---:B------:R-:W-:Y:S01]  /*f5a0*/  HMMA.16816.F32 R40, R168.reuse, R48, R96 ;  /* 0x00000030a828723c */ /* 0x040fe20000001860 */
[----:B------:R-:W2:Y:S07]  /*f5b0*/  LDSM.16.MT88.4 R96, [R205+0xb800] ;  /* 0x00b80000cd60783b */ /* 0x000eae0000004200 */
[----:B------:R-:W-:Y:S01]  /*f5c0*/  HMMA.16816.F32 R44, R168, R50, R64 ;  /* 0x00000032a82c723c */ /* 0x000fe20000001840 */
[----:B------:R-:W3:Y:S07]  /*f5d0*/  LDSM.16.MT88.4 R64, [R210+0xa800] ;  /* 0x00a80000d240783b */ /* 0x000eee0000004200 */
[C---:B------:R-:W-:Y:S01]  /*f5e0*/  HMMA.16816.F32 R152, R128.reuse, R154, R108 ;  /* 0x0000009a8098723c */ /* 0x040fe2000000186c */
[----:B------:R-:W-:Y:S07]  /*f5f0*/  LDSM.16.MT88.4 R108, [R207+0xb800] ;  /* 0x00b80000cf6c783b */ /* 0x000fee0000004200 */
[----:B------:R-:W-:Y:S01]  /*f600*/  HMMA.16816.F32 R48, R128, R50, R80 ;  /* 0x000000328030723c */ /* 0x000fe20000001850 */
[----:B------:R-:W4:Y:S07]  /*f610*/  LDSM.16.MT88.4 R80, [R209+0xa800] ;  /* 0x00a80000d150783b */ /* 0x000f2e0000004200 */
[-C--:B-1----:R-:W-:Y:S08]  /*f620*/  HMMA.16816.F32 R124, R168, R4.reuse, R124 ;  /* 0x00000004a87c723c */ /* 0x082ff0000000187c */
[----:B------:R-:W-:Y:S07]  /*f630*/  HMMA.16816.F32 R164, R128, R4, R164 ;  /* 0x0000000480a4723c */ /* 0x000fee00000018a4 */
[----:B------:R-:W-:Y:S01]  /*f640*/  FADD.FTZ R4, R137, R8 ;  /* 0x0000000889047221 */ /* 0x000fe20000010000 */
[----:B--2---:R-:W-:Y:S01]  /*f650*/  HMMA.16816.F32 R88, R168, R96, R88 ;  /* 0x00000060a858723c */ /* 0x004fe20000001858 */
[----:B------:R-:W-:-:S02]  /*f660*/  FADD.FTZ R5, R133, R3 ;  /* 0x0000000385057221 */ /* 0x000fc40000010000 */
[----:B------:R-:W-:Y:S02]  /*f670*/  FADD.FTZ R3, R33, R2 ;  /* 0x0000000221037221 */ /* 0x000fe40000010000 */
[----:B------:R-:W-:Y:S02]  /*f680*/  FADD.FTZ R2, R32, R0 ;  /* 0x0000000020027221 */ /* 0x000fe40000010000 */
[----:B------:R-:W-:Y:S01]  /*f690*/  FADD.FTZ R0, R19, R4 ;  /* 0x0000000413007221 */ /* 0x000fe20000010000 */
[----:B---3--:R-:W-:Y:S01]  /*f6a0*/  HMMA.16816.F32 R56, R168, R64, R56 ;  /* 0x00000040a838723c */ /* 0x008fe20000001838 */
[----:B------:R-:W-:Y:S01]  /*f6b0*/  FADD.FTZ R4, R134, R5 ;  /* 0x0000000586047221 */ /* 0x000fe20000010000 */
[----:B------:R-:W-:Y:S01]  /*f6c0*/  MOV R134, R229 ;  /* 0x000000e500867202 */ /* 0x000fe20000000f00 */
        /* <DEDUP_REMOVED lines=8> */
[----:B----4-:R-:W-:Y:S01]  /*f750*/  HMMA.16816.F32 R72, R168, R80, R72 ;  /* 0x00000050a848723c */ /* 0x010fe20000001848 */
[----:B------:R-:W-:Y:S01]  /*f760*/  FADD.FTZ R241, R136, R4 ;  /* 0x0000000488f17221 */ /* 0x000fe20000010000 */
[----:B------:R-:W-:Y:S01]  /*f770*/  MOV R136, R231 ;  /* 0x000000e700887202 */ /* 0x000fe20000000f00 */
[----:B------:R-:W-:-:S02]  /*f780*/  FADD.FTZ R249, R23, R2 ;  /* 0x0000000217f97221 */ /* 0x000fc40000010000 */
[----:B------:R-:W-:Y:S02]  /*f790*/  FADD.FTZ R248, R35, R3 ;  /* 0x0000000323f87221 */ /* 0x000fe40000010000 */
[----:B------:R-:W-:Y:S01]  /*f7a0*/  FADD.FTZ R250, R14, R0 ;  /* 0x000000000efa7221 */ /* 0x000fe20000010000 */
[----:B------:R-:W-:Y:S01]  /*f7b0*/  HMMA.16816.F32 R76, R168, R82, R76 ;  /* 0x00000052a84c723c */ /* 0x000fe2000000184c */
[----:B------:R-:W-:Y:S02]  /*f7c0*/  IMAD.MOV.U32 R135, RZ, RZ, R230 ;  /* 0x000000ffff877224 */ /* 0x000fe400078e00e6 */
[----:B------:R-:W-:-:S05]  /*f7d0*/  IMAD.MOV.U32 R2, RZ, RZ, R228 ;  /* 0x000000ffff027224 */ /* 0x000fca00078e00e4 */
        /* <DEDUP_REMOVED lines=25> */
[----:B------:R-:W-:Y:S01]  /*f970*/  ULDC.64 UR4, c[0x0][0x1a0] ;  /* 0x0000680000047ab9 */ /* 0x000fe20000000a00 */
[----:B------:R-:W1:Y:S01]  /*f980*/  S2R R245, SR_TID.X ;  /* 0x0000000000f57919 */ /* 0x000e620000002100 */
        /* <DEDUP_REMOVED lines=8> */
[----:B-1----:R-:W-:-:S05]  /*fa10*/  IMAD.SHL.U32 R245, R245, 0x2, RZ ;  /* 0x00000002f5f57824 */ /* 0x002fca00078e00ff */
[----:B------:R-:W-:Y:S02]  /*fa20*/  LOP3.LUT R245, R245, 0x6, RZ, 0xc0, !PT ;  /* 0x00000006f5f57812 */ /* 0x000fe400078ec0ff */
        /* <DEDUP_REMOVED lines=14> */
[C-C-:B------:R-:W-:Y:S01]  /*fb10*/  @!P3 LEA.HI.X R15, R2.reuse, c[0x0][0x174], R5.reuse, 0x1, P4 ;  /* 0x00005d00020fba11 */ /* 0x140fe200020f0c05 */
[----:B------:R-:W-:Y:S01]  /*fb20*/  IMAD.U32 R0, RZ, RZ, UR29 ;  /* 0x0000001dff007e24 */ /* 0x000fe2000f8e00ff */
[----:B------:R-:W-:Y:S01]  /*fb30*/  @!P2 LEA.HI.X R5, R2, c[0x0][0x174], R5, 0x1, P0 ;  /* 0x00005d000205aa11 */ /* 0x000fe200000f0c05 */
[----:B------:R-:W-:Y:S02]  /*fb40*/  @P2 STS.128 [R219+0xb000], RZ ;  /* 0x00b000ffdb002388 */ /* 0x000fe40000000c00 */
[----:B------:R-:W-:-:S02]  /*fb50*/  IMAD R0, R0, 0x20, R245 ;  /* 0x0000002000007824 */ /* 0x000fc400078e02f5 */
[----:B------:R-:W-:Y:S01]  /*fb60*/  @!PT LDS RZ, [RZ] ;  /* 0x00000000fffff984 */ /* 0x000fe20000000800 */
[----:B------:R-:W-:Y:S01]  /*fb70*/  @!PT LDS RZ, [RZ] ;  /* 0x00000000fffff984 */ /* 0x000fe20000000800 */
[----:B------:R-:W-:Y:S01]  /*fb80*/  @!PT LDS RZ, [RZ] ;  /* 0x00000000fffff984 */ /* 0x000fe20000000800 */
[----:B------:R2:W-:Y:S03]  /*fb90*/  @!P2 LDGSTS.E.BYPASS.LTC128B.128 [R219+0xb000], [R6.64+0x80] ;  /* 0x0b00008006dbafae */ /* 0x0005e6000b901d5a */
[CC--:B------:R-:W-:Y:S01]  /*fba0*/  ISETP.GE.AND P5, PT, R0.reuse, R9.reuse, PT ;  /* 0x000000090000720c */ /* 0x0c0fe20003fa6270 */
[----:B------:R-:W-:Y:S01]  /*fbb0*/  @P3 STS.128 [R219+0xa800], RZ ;  /* 0x00a800ffdb003388 */ /* 0x000fe20000000c00 */
[C---:B------:R-:W-:Y:S02]  /*fbc0*/  IADD3 R2, R0.reuse, 0x1, RZ ;  /* 0x0000000100027810 */ /* 0x040fe40007ffe0ff */
[----:B------:R-:W-:Y:S01]  /*fbd0*/  IADD3 R3, R0, 0x8, RZ ;  /* 0x0000000800037810 */ /* 0x000fe20007ffe0ff */
[----:B------:R-:W-:Y:S01]  /*fbe0*/  @!PT LDS RZ, [RZ] ;  /* 0x00000000fffff984 */ /* 0x000fe20000000800 */
[----:B------:R-:W-:Y:S01]  /*fbf0*/  @!PT LDS RZ, [RZ] ;  /* 0x00000000fffff984 */ /* 0x000fe20000000800 */
[----:B------:R-:W-:Y:S01]  /*fc00*/  @!PT LDS RZ, [RZ] ;  /* 0x00000000fffff984 */ /* 0x000fe20000000800 */
[----:B------:R3:W-:Y:S01]  /*fc10*/  @!P3 LDGSTS.E.BYPASS.LTC128B.128 [R219+0xa800], [R14.64] ;  /* 0x0a8000000edbbfae */ /* 0x0007e2000b901d5a */
[C---:B------:R-:W-:Y:S02]  /*fc20*/  ISETP.GE.AND P6, PT, R2.reuse, R9, PT ;  /* 0x000000090200720c */ /* 0x040fe40003fc6270 */
[C---:B------:R-:W-:Y:S01]  /*fc30*/  ISETP.GE.AND P4, PT, R2.reuse, R10, PT ;  /* 0x0000000a0200720c */ /* 0x040fe20003f86270 */
[----:B------:R-:W-:Y:S01]  /*fc40*/  @P2 STS.128 [R219+0xb800], RZ ;  /* 0x00b800ffdb002388 */ /* 0x000fe20000000c00 */
[----:B------:R-:W-:-:S02]  /*fc50*/  ISETP.GE.AND P1, PT, R2, R11, PT ;  /* 0x0000000b0200720c */ /* 0x000fc40003f26270 */
[----:B------:R-:W-:Y:S01]  /*fc60*/  ISETP.GE.AND P0, PT, R2, R12, PT ;  /* 0x0000000c0200720c */ /* 0x000fe20003f06270 */
[----:B------:R-:W-:Y:S01]  /*fc70*/  @!PT LDS RZ, [RZ] ;  /* 0x00000000fffff984 */ /* 0x000fe20000000800 */
[----:B------:R-:W-:Y:S01]  /*fc80*/  @!PT LDS RZ, [RZ] ;  /* 0x00000000fffff984 */ /* 0x000fe20000000800 */
[----:B------:R-:W-:Y:S01]  /*fc90*/  @!PT LDS RZ, [RZ] ;  /* 0x00000000fffff984 */ /* 0x000fe20000000800 */
[----:B------:R2:W-:Y:S01]  /*fca0*/  @!P2 LDGSTS.E.BYPASS.LTC128B.128 [R219+0xb800], [R4.64+0x80] ;  /* 0x0b80008004dbafae */ /* 0x0005e2000b901d5a */
[----:B------:R-:W-:-:S03]  /*fcb0*/  IADD3 R2, R0, 0x9, RZ ;  /* 0x0000000900027810 */ /* 0x000fc60007ffe0ff */
        /* <DEDUP_REMOVED lines=14> */
[C---:B------:R-:W-:Y:S08]  /*fda0*/  HMMA.16816.F32 R184, R20.reuse, R28, RZ ;  /* 0x0000001c14b8723c */ /* 0x040ff000000018ff */
[C---:B------:R-:W-:Y:S01]  /*fdb0*/  HMMA.16816.F32 R192, R20.reuse, R34, RZ ;  /* 0x0000002214c0723c */ /* 0x040fe200000018ff */
[----:B------:R-:W-:Y:S07]  /*fdc0*/  LDSM.16.M88.4 R32, [R213+0x8000] ;  /* 0x00800000d520783b */ /* 0x000fee0000000200 */
[----:B------:R-:W-:Y:S01]  /*fdd0*/  HMMA.16816.F32 R28, R20, R30, RZ ;  /* 0x0000001e141c723c */ /* 0x000fe200000018ff */
[----:B------:R-:W-:Y:S07]  /*fde0*/  LDSM.16.M88.4 R20, [R214] ;  /* 0x00000000d614783b */ /* 0x000fee0000000200 */
[C---:B--2---:R-:W-:Y:S01]  /*fdf0*/  HMMA.16816.F32 R200, R4.reuse, R134, R16 ;  /* 0x0000008604c8723c */ /* 0x044fe20000001810 */
[----:B------:R-:W1:Y:S07]  /*fe00*/  LDSM.16.M88.4 R16, [R214+0x2000] ;  /* 0x00200000d610783b */ /* 0x000e6e0000000200 */
[C---:B------:R-:W-:Y:S08]  /*fe10*/  HMMA.16816.F32 R180, R4.reuse, R136, R180 ;  /* 0x0000008804b4723c */ /* 0x040ff000000018b4 */
[C---:B------:R-:W-:Y:S08]  /*fe20*/  HMMA.16816.F32 R220, R4.reuse, R132, R172 ;  /* 0x0000008404dc723c */ /* 0x040ff000000018ac */
[----:B------:R-:W-:Y:S01]  /*fe30*/  HMMA.16816.F32 R176, R4, R138, R176 ;  /* 0x0000008a04b0723c */ /* 0x000fe200000018b0 */
[----:B------:R-:W-:Y:S07]  /*fe40*/  LDSM.16.M88.4 R4, [R212+0x2000] ;  /* 0x00200000d404783b */ /* 0x000fee0000000200 */
[C---:B------:R-:W-:Y:S08]  /*fe50*/  HMMA.16816.F32 R172, R24.reuse, R136, R188 ;  /* 0x0000008818ac723c */ /* 0x040ff000000018bc */
[C---:B------:R-:W-:Y:S08]  /*fe60*/  HMMA.16816.F32 R224, R24.reuse, R132, R184 ;  /* 0x0000008418e0723c */ /* 0x040ff000000018b8 */
[C---:B------:R-:W-:Y:S08]  /*fe70*/  HMMA.16816.F32 R136, R24.reuse, R138, R192 ;  /* 0x0000008a1888723c */ /* 0x040ff000000018c0 */
[----:B------:R-:W-:Y:S01]  /*fe80*/  HMMA.16816.F32 R196, R24, R134, R28 ;  /* 0x0000008618c4723c */ /* 0x000fe2000000181c */
[----:B------:R-:W2:Y:S04]  /*fe90*/  LDSM.16.M88.4 R132, [R211] ;  /* 0x00000000d384783b */ /* 0x000ea80000000200 */
[----:B------:R-:W4:Y:S03]  /*fea0*/  LDSM.16.M88.4 R28, [R212] ;  /* 0x00000000d41c783b */ /* 0x000f260000000200 */
[-C--:B-1----:R-:W-:Y:S01]  /*feb0*/  HMMA.16816.F32 R180, R16, R32.reuse, R180 ;  /* 0x0000002010b4723c */ /* 0x082fe200000018b4 */
[----:B------:R-:W1:Y:S07]  /*fec0*/  LDSM.16.M88.4 R24, [R213+0x8800] ;  /* 0x00880000d518783b */ /* 0x000e6e0000000200 */
[----:B------:R-:W-:Y:S01]  /*fed0*/  HMMA.16816.F32 R188, R20, R32, R172 ;  /* 0x0000002014bc723c */ /* 0x000fe200000018ac */
[----:B------:R-:W-:Y:S07]  /*fee0*/  LDSM.16.M88.4 R172, [R206+0x4000] ;  /* 0x00400000ceac783b */ /* 0x000fee0000000200 */
[-C--:B------:R-:W-:Y:S01]  /*fef0*/  HMMA.16816.F32 R192, R16, R34.reuse, R176 ;  /* 0x0000002210c0723c */ /* 0x080fe200000018b0 */
[----:B------:R-:W-:Y:S07]  /*ff00*/  LDSM.16.M88.4 R176, [R204+0x9000] ;  /* 0x00900000ccb0783b */ /* 0x000fee0000000200 */
[----:B------:R-:W-:Y:S01]  /*ff10*/  HMMA.16816.F32 R184, R20, R34, R136 ;  /* 0x0000002214b8723c */ /* 0x000fe20000001888 */
[----:B------:R-:W5:Y:S07]  /*ff20*/  LDSM.16.M88.4 R136, [R206+0x6000] ;  /* 0x00600000ce88783b */ /* 0x000f6e0000000200 */
[-C--:B--2---:R-:W-:Y:S08]  /*ff30*/  HMMA.16816.F32 R180, R4, R132.reuse, R180 ;  /* 0x0000008404b4723c */ /* 0x084ff000000018b4 */
[----:B----4-:R-:W-:Y:S08]  /*ff40*/  HMMA.16816.F32 R32, R28, R132, R188 ;  /* 0x000000841c20723c */ /* 0x010ff000000018bc */
[C---:B-1----:R-:W-:Y:S08]  /*ff50*/  HMMA.16816.F32 R224, R20.reuse, R24, R224 ;  /* 0x0000001814e0723c */ /* 0x042ff000000018e0 */
[----:B------:R-:W-:Y:S08]  /*ff60*/  HMMA.16816.F32 R196, R20, R26, R196 ;  /* 0x0000001a14c4723c */ /* 0x000ff000000018c4 */
[----:B------:R-:W-:Y:S08]  /*ff70*/  HMMA.16816.F32 R188, R28, R134, R184 ;  /* 0x000000861cbc723c */ /* 0x000ff000000018b8 */
[C---:B------:R-:W-:Y:S08]  /*ff80*/  HMMA.16816.F32 R220, R16.reuse, R24, R220 ;  /* 0x0000001810dc723c */ /* 0x040ff000000018dc */
[----:B------:R-:W-:Y:S01]  /*ff90*/  HMMA.16816.F32 R200, R16, R26, R200 ;  /* 0x0000001a10c8723c */ /* 0x000fe200000018c8 */
[----:B------:R-:W-:Y:S07]  /*ffa0*/  LDSM.16.M88.4 R16, [R217] ;  /* 0x00000000d910783b */ /* 0x000fee0000000200 */
[----:B------:R-:W-:Y:S01]  /*ffb0*/  HMMA.16816.F32 R20, R4, R134, R192 ;  /* 0x000000860414723c */ /* 0x000fe200000018c0 */
[----:B------:R-:W1:Y:S07]  /*ffc0*/  LDSM.16.M88.4 R132, [R208+0x4000] ;  /* 0x00400000d084783b */ /* 0x000e6e0000000200 */
[-C--:B-----5:R-:W-:Y:S01]  /*ffd0*/  HMMA.16816.F32 R184, R136, R176.reuse, R180 ;  /* 0x000000b088b8723c */ /* 0x0a0fe200000018b4 */
[----:B------:R-:W2:Y:S07]  /*ffe0*/  LDSM.16.M88.4 R180, [R211+0x800] ;  /* 0x00080000d3b4783b */ /* 0x000eae0000000200 */
[----:B------:R-:W-:Y:S01]  /*fff0*/  HMMA.16816.F32 R24, R172, R176, R32 ;  /* 0x000000b0ac18723c */ /* 0x000fe20000001820 */
[----:B------:R-:W4:Y:S07]  /*10000*/  LDSM.16.M88.4 R32, [R208+0x6000] ;  /* 0x00600000d020783b */ /* 0x000f2e0000000200 */
[-C--:B------:R-:W-:Y:S08]  /*10010*/  HMMA.16816.F32 R20, R136, R178.reuse, R20 ;  /* 0x000000b28814723c */ /* 0x080ff00000001814 */
[----:B------:R-:W-:Y:S08]  /*10020*/  HMMA.16816.F32 R176, R172, R178, R188 ;  /* 0x000000b2acb0723c */ /* 0x000ff000000018bc */
[----:B-1----:R-:W-:Y:S01]  /*10030*/  HMMA.16816.F32 R188, R132, R16, R24 ;  /* 0x0000001084bc723c */ /* 0x002fe20000001818 */
[----:B------:R-:W-:Y:S07]  /*10040*/  LDSM.16.M88.4 R24, [R214+0x4000] ;  /* 0x00400000d618783b */ /* 0x000fee0000000200 */
[C---:B--2---:R-:W-:Y:S08]  /*10050*/  HMMA.16816.F32 R236, R4.reuse, R180, R220 ;  /* 0x000000b404ec723c */ /* 0x044ff000000018dc */
[----:B------:R-:W-:Y:S01]  /*10060*/  HMMA.16816.F32 R232, R4, R182, R200 ;  /* 0x000000b604e8723c */ /* 0x000fe200000018c8 */
[----:B------:R-:W1:Y:S07]  /*10070*/  LDSM.16.M88.4 R4, [R213+0x9000] ;  /* 0x00900000d504783b */ /* 0x000e6e0000000200 */
[C---:B----4-:R-:W-:Y:S08]  /*10080*/  HMMA.16816.F32 R192, R32.reuse, R16, R184 ;  /* 0x0000001020c0723c */ /* 0x050ff000000018b8 */
[-C--:B------:R-:W-:Y:S01]  /*10090*/  HMMA.16816.F32 R184, R32, R18.reuse, R20 ;  /* 0x0000001220b8723c */ /* 0x080fe20000001814 */
[----:B------:R-:W2:Y:S07]  /*100a0*/  LDSM.16.M88.4 R20, [R214+0x6000] ;  /* 0x00600000d614783b */ /* 0x000eae0000000200 */
[----:B------:R-:W-:Y:S01]  /*100b0*/  HMMA.16816.F32 R176, R132, R18, R176 ;  /* 0x0000001284b0723c */ /* 0x000fe200000018b0 */
[----:B------:R-:W-:Y:S07]  /*100c0*/  LDSM.16.M88.4 R16, [R212+0x4000] ;  /* 0x00400000d410783b */ /* 0x000fee0000000200 */
[C---:B------:R-:W-:Y:S08]  /*100d0*/  HMMA.16816.F32 R200, R28.reuse, R180, R224 ;  /* 0x000000b41cc8723c */ /* 0x040ff000000018e0 */
[----:B------:R-:W-:Y:S01]  /*100e0*/  HMMA.16816.F32 R196, R28, R182, R196 ;  /* 0x000000b61cc4723c */ /* 0x000fe200000018c4 */
[----:B------:R-:W4:Y:S07]  /*100f0*/  LDSM.16.M88.4 R28, [R211+0x1000] ;  /* 0x00100000d31c783b */ /* 0x000f2e0000000200 */
[C---:B-1----:R-:W-:Y:S08]  /*10100*/  HMMA.16816.F32 R176, R24.reuse, R6, R176 ;  /* 0x0000000618b0723c */ /* 0x042ff000000018b0 */
[-C--:B------:R-:W-:Y:S08]  /*10110*/  HMMA.16816.F32 R180, R24, R4.reuse, R188 ;  /* 0x0000000418b4723c */ /* 0x080ff000000018bc */
[C---:B--2---:R-:W-:Y:S08]  /*10120*/  HMMA.16816.F32 R192, R20.reuse, R4, R192 ;  /* 0x0000000414c0723c */ /* 0x044ff000000018c0 */
[----:B------:R-:W-:Y:S01]  /*10130*/  HMMA.16816.F32 R184, R20, R6, R184 ;  /* 0x0000000614b8723c */ /* 0x000fe200000018b8 */
[----:B------:R-:W1:Y:S07]  /*10140*/  LDSM.16.M88.4 R4, [R212+0x6000] ;  /* 0x00600000d404783b */ /* 0x000e6e0000000200 */
[C---:B----4-:R-:W-:Y:S01]  /*10150*/  HMMA.16816.F32 R188, R16.reuse, R30, R176 ;  /* 0x0000001e10bc723c */ /* 0x050fe200000018b0 */
[----:B------:R-:W2:Y:S07]  /*10160*/  LDSM.16.M88.4 R176, [R204+0x9800] ;  /* 0x00980000ccb0783b */ /* 0x000eae0000000200 */
[-C--:B------:R-:W-:Y:S08]  /*10170*/  HMMA.16816.F32 R180, R16, R28.reuse, R180 ;  /* 0x0000001c10b4723c */ /* 0x080ff000000018b4 */
[C---:B-1----:R-:W-:Y:S11]  /*10180*/  HMMA.16816.F32 R224, R4.reuse, R28, R192 ;  /* 0x0000001c04e0723c */ /* 0x042ff600000018c0 */
[----:B------:R-:W-:Y:S05]  /*10190*/  @!UPT UIADD3 URZ, URZ, URZ, URZ ;  /* 0x0000003f3f3ff290 */ /* 0x000fea000fffe03f */
[----:B---3--:R-:W-:Y:S02]  /*101a0*/  FSEL R15, R180, -INF , !P5 ;  /* 0xff800000b40f7808 */ /* 0x008fe40006800000 */
[-C--:B------:R-:W-:Y:S02]  /*101b0*/  ISETP.GE.AND P5, PT, R0, R10.reuse, PT ;  /* 0x0000000a0000720c */ /* 0x080fe40003fa6270 */
[----:B------:R-:W-:Y:S01]  /*101c0*/  FSEL R192, R181, -INF , !P6 ;  /* 0xff800000b5c07808 */ /* 0x000fe20007000000 */
[----:B------:R-:W-:Y:S01]  /*101d0*/  HMMA.16816.F32 R220, R4, R30, R184 ;  /* 0x0000001e04dc723c */ /* 0x000fe200000018b8 */
[----:B------:R-:W1:Y:S01]  /*101e0*/  LDSM.16.M88.4 R28, [R216] ;  /* 0x00000000d81c783b */ /* 0x000e620000000200 */
[----:B------:R-:W-:Y:S02]  /*101f0*/  FSEL R193, R182, -INF , !P5 ;  /* 0xff800000b6c17808 */ /* 0x000fe40006800000 */
[----:B------:R-:W-:Y:S02]  /*10200*/  FSEL R194, R183, -INF , !P4 ;  /* 0xff800000b7c27808 */ /* 0x000fe40006000000 */
[----:B------:R-:W-:-:S02]  /*10210*/  ISETP.GE.AND P4, PT, R3, R10, PT ;  /* 0x0000000a0300720c */ /* 0x000fc40003f86270 */
[C---:B--2---:R-:W-:Y:S01]  /*10220*/  HMMA.16816.F32 R180, R172.reuse, R176, R200 ;  /* 0x000000b0acb4723c */ /* 0x044fe200000018c8 */
[-C--:B------:R-:W-:Y:S02]  /*10230*/  ISETP.GE.AND P6, PT, R3, R9.reuse, PT ;  /* 0x000000090300720c */ /* 0x080fe40003fc6270 */
[----:B------:R-:W-:Y:S02]  /*10240*/  ISETP.GE.AND P5, PT, R2, R9, PT ;  /* 0x000000090200720c */ /* 0x000fe40003fa6270 */
[----:B------:R-:W-:Y:S02]  /*10250*/  FSEL R188, R188, -INF , !P6 ;  /* 0xff800000bcbc7808 */ /* 0x000fe40007000000 */
[----:B------:R-:W-:Y:S01]  /*10260*/  FSEL R189, R189, -INF , !P5 ;  /* 0xff800000bdbd7808 */ /* 0x000fe20006800000 */
[----:B------:R-:W-:Y:S01]  /*10270*/  HMMA.16816.F32 R172, R172, R178, R196 ;  /* 0x000000b2acac723c */ /* 0x000fe200000018c4 */
[C---:B------:R-:W-:Y:S02]  /*10280*/  ISETP.GE.AND P5, PT, R3.reuse, R11, PT ;  /* 0x0000000b0300720c */ /* 0x040fe40003fa6270 */
[----:B------:R-:W-:-:S02]  /*10290*/  ISETP.GE.AND P6, PT, R3, R12, PT ;  /* 0x0000000c0300720c */ /* 0x000fc40003fc6270 */
[----:B------:R-:W-:-:S03]  /*102a0*/  IADD3 R3, R0, 0x11, RZ ;  /* 0x0000001100037810 */ /* 0x000fc60007ffe0ff */
[C---:B------:R-:W-:Y:S08]  /*102b0*/  HMMA.16816.F32 R184, R136.reuse, R176, R236 ;  /* 0x000000b088b8723c */ /* 0x040ff000000018ec */
[----:B------:R-:W-:Y:S08]  /*102c0*/  HMMA.16816.F32 R136, R136, R178, R232 ;  /* 0x000000b28888723c */ /* 0x000ff000000018e8 */
[C---:B-1----:R-:W-:Y:S08]  /*102d0*/  HMMA.16816.F32 R180, R132.reuse, R28, R180 ;  /* 0x0000001c84b4723c */ /* 0x042ff000000018b4 */
[----:B------:R-:W-:Y:S01]  /*102e0*/  HMMA.16816.F32 R172, R132, R30, R172 ;  /* 0x0000001e84ac723c */ /* 0x000fe200000018ac */
[----:B------:R-:W1:Y:S07]  /*102f0*/  LDSM.16.M88.4 R132, [R213+0x9800] ;  /* 0x00980000d584783b */ /* 0x000e6e0000000200 */
[C---:B------:R-:W-:Y:S08]  /*10300*/  HMMA.16816.F32 R176, R32.reuse, R28, R184 ;  /* 0x0000001c20b0723c */ /* 0x040ff000000018b8 */
[----:B------:R-:W-:Y:S01]  /*10310*/  HMMA.16816.F32 R32, R32, R30, R136 ;  /* 0x0000001e2020723c */ /* 0x000fe20000001888 */
[----:B------:R-:W2:Y:S01]  /*10320*/  LDSM.16.M88.4 R28, [R211+0x1800] ;  /* 0x00180000d31c783b */ /* 0x000ea20000000200 */
[----:B------:R-:W-:-:S06]  /*10330*/  DEPBAR.LE SB0, 0x0 ;  /* 0x000080000000791a */ /* 0x000fcc0000000000 */
[C---:B-1----:R-:W-:Y:S08]  /*10340*/  HMMA.16816.F32 R136, R24.reuse, R132, R180 ;  /* 0x000000841888723c */ /* 0x042ff000000018b4 */
[----:B------:R-:W-:Y:S08]  /*10350*/  HMMA.16816.F32 R24, R24, R134, R172 ;  /* 0x000000861818723c */ /* 0x000ff000000018ac */
[C---:B------:R-:W-:Y:S08]  /*10360*/  HMMA.16816.F32 R172, R20.reuse, R132, R176 ;  /* 0x0000008414ac723c */ /* 0x040ff000000018b0 */
[----:B------:R-:W-:Y:S08]  /*10370*/  HMMA.16816.F32 R132, R20, R134, R32 ;  /* 0x000000861484723c */ /* 0x000ff00000001820 */
[C---:B--2---:R-:W-:Y:S07]  /*10380*/  HMMA.16816.F32 R32, R16.reuse, R28, R136 ;  /* 0x0000001c1020723c */ /* 0x044fee0000001888 */
[----:B------:R-:W-:Y:S01]  /*10390*/  FSEL R137, R225, -INF , !P1 ;  /* 0xff800000e1897808 */ /* 0x000fe20004800000 */
[----:B------:R-:W-:Y:S01]  /*103a0*/  HMMA.16816.F32 R20, R16, R30, R24 ;  /* 0x0000001e1014723c */ /* 0x000fe20000001818 */
[----:B------:R-:W-:Y:S01]  /*103b0*/  BAR.SYNC.DEFER_BLOCKING 0x0 ;  /* 0x0000000000007b1d */ /* 0x000fe20000010000 */
[----:B------:R-:W-:-:S02]  /*103c0*/  ISETP.GE.AND P1, PT, R2, R11, PT ;  /* 0x0000000b0200720c */ /* 0x000fc40003f26270 */
[----:B------:R-:W-:-:S03]  /*103d0*/  FSEL R139, R222, -INF , !P6 ;  /* 0xff800000de8b7808 */ /* 0x000fc60007000000 */
[----:B------:R-:W-:Y:S01]  /*103e0*/  FSEL R25, R190, -INF , !P4 ;  /* 0xff800000be197808 */ /* 0x000fe20006000000 */
[C---:B------:R-:W-:Y:S01]  /*103f0*/  HMMA.16816.F32 R16, R4.reuse, R28, R172 ;  /* 0x0000001c0410723c */ /* 0x040fe200000018ac */
[----:B------:R-:W-:Y:S02]  /*10400*/  ISETP.GE.AND P4, PT, R2, R10, PT ;  /* 0x0000000a0200720c */ /* 0x000fe40003f86270 */
[----:B------:R-:W-:Y:S02]  /*10410*/  FSEL R27, R220, -INF , !P5 ;  /* 0xff800000dc1b7808 */ /* 0x000fe40006800000 */
[----:B------:R-:W-:Y:S02]  /*10420*/  FSEL R26, R191, -INF , !P4 ;  /* 0xff800000bf1a7808 */ /* 0x000fe40006000000 */
[----:B------:R-:W-:Y:S01]  /*10430*/  ISETP.GE.AND P4, PT, R0, R11, PT ;  /* 0x0000000b0000720c */ /* 0x000fe20003f86270 */
[----:B------:R-:W-:Y:S01]  /*10440*/  HMMA.16816.F32 R28, R4, R30, R132 ;  /* 0x0000001e041c723c */ /* 0x000fe20000001884 */
[----:B------:R-:W-:-:S02]  /*10450*/  ISETP.GE.AND P5, PT, R3, R9, PT ;  /* 0x000000090300720c */ /* 0x000fc40003fa6270 */
[----:B------:R-:W-:Y:S02]  /*10460*/  FSEL R24, R224, -INF , !P4 ;  /* 0xff800000e0187808 */ /* 0x000fe40006000000 */
[C---:B------:R-:W-:Y:S02]  /*10470*/  ISETP.GE.AND P4, PT, R0.reuse, R12, PT ;  /* 0x0000000c0000720c */ /* 0x040fe40003f86270 */
[----:B------:R-:W-:Y:S02]  /*10480*/  IADD3 R4, R0, 0x10, RZ ;  /* 0x0000001000047810 */ /* 0x000fe40007ffe0ff */
[----:B------:R-:W-:Y:S02]  /*10490*/  FSEL R133, R227, -INF , !P0 ;  /* 0xff800000e3857808 */ /* 0x000fe40004000000 */
[----:B------:R-:W-:Y:S02]  /*104a0*/  ISETP.GE.AND P0, PT, R4, R9, PT ;  /* 0x000000090400720c */ /* 0x000fe40003f06270 */
[----:B------:R-:W-:-:S02]  /*104b0*/  FSEL R138, R226, -INF , !P4 ;  /* 0xff800000e28a7808 */ /* 0x000fc40006000000 */
[----:B------:R-:W-:Y:S02]  /*104c0*/  FSEL R196, R32, -INF , !P0 ;  /* 0xff80000020c47808 */ /* 0x000fe40004000000 */
[----:B------:R-:W-:Y:S02]  /*104d0*/  ISETP.GE.AND P0, PT, R3, R10, PT ;  /* 0x0000000a0300720c */ /* 0x000fe40003f06270 */
[----:B------:R-:W-:Y:S02]  /*104e0*/  ISETP.GE.AND P4, PT, R2, R12, PT ;  /* 0x0000000c0200720c */ /* 0x000fe40003f86270 */
[----:B------:R-:W-:Y:S02]  /*104f0*/  FSEL R220, R35, -INF , !P0 ;  /* 0xff80000023dc7808 */ /* 0x000fe40004000000 */
[----:B------:R-:W-:Y:S02]  /*10500*/  IADD3 R2, R0, 0x18, RZ ;  /* 0x0000001800027810 */ /* 0x000fe40007ffe0ff */
        /* <DEDUP_REMOVED lines=9> */
[----:B------:R-:W-:Y:S02]  /*105a0*/  FSEL R191, R33, -INF , !P5 ;  /* 0xff80000021bf7808 */ /* 0x000fe40006800000 */
[----:B------:R-:W-:Y:S02]  /*105b0*/  PLOP3.LUT P0, PT, PT, PT, UP0, 0x80, 0x0 ;  /* 0x000000000000781c */ /* 0x000fe40003f0f008 */
        /* <DEDUP_REMOVED lines=8> */
[----:B------:R-:W-:Y:S02]  /*10640*/  ISETP.GE.AND P5, PT, R2, R11, PT ;  /* 0x0000000b0200720c */ /* 0x000fe40003fa6270 */
[----:B------:R-:W-:Y:S02]  /*10650*/  FSEL R236, R18, -INF , !P4 ;  /* 0xff80000012ec7808 */ /* 0x000fe40006000000 */
[----:B------:R-:W-:Y:S02]  /*10660*/  FSEL R223, R28, -INF , !P5 ;  /* 0xff8000001cdf7808 */ /* 0x000fe40006800000 */
[----:B------:R-:W-:Y:S02]  /*10670*/  FSEL R235, R19, -INF , !P1 ;  /* 0xff80000013eb7808 */ /* 0x000fe40004800000 */
[----:B------:R-:W-:Y:S02]  /*10680*/  ISETP.GE.AND P6, PT, R0, R9, PT ;  /* 0x000000090000720c */ /* 0x000fe40003fc6270 */
[----:B------:R-:W-:-:S02]  /*10690*/  ISETP.GE.AND P5, PT, R2, R10, PT ;  /* 0x0000000a0200720c */ /* 0x000fc40003fa6270 */
[C---:B------:R-:W-:Y:S02]  /*106a0*/  ISETP.GE.AND P4, PT, R0.reuse, R10, PT ;  /* 0x0000000a0000720c */ /* 0x040fe40003f86270 */
[----:B------:R-:W-:Y:S02]  /*106b0*/  ISETP.GE.AND P1, PT, R0, R12, PT ;  /* 0x0000000c0000720c */ /* 0x000fe40003f26270 */
[----:B------:R-:W-:Y:S02]  /*106c0*/  FSEL R173, R21, -INF , !P6 ;  /* 0xff80000015ad7808 */ /* 0x000fe40007000000 */
        /* <DEDUP_REMOVED lines=50> */
.L_x_812:
[----:B------:R-:W-:Y:S05]  /*109f0*/  BSYNC B0 ;  /* 0x0000000000007941 */ /* 0x000fea0003800000 */
.L_x_811:
[----:B------:R-:W0:Y:S02]  /*10a00*/  LDGDEPBAR ;  /* 0x00000000000079af */ /* 0x000e240000000000 */
.L_x_810:
[----:B------:R-:W2:Y:S04]  /*10a10*/  LDL.LU.64 R22, [R1+0x38] ;  /* 0x0000380001167983 */ /* 0x000ea80000300a00 */
[----:B-1----:R-:W3:Y:S04]  /*10a20*/  LDL R4, [R1+0x40] ;  /* 0x0000400001047983 */ /* 0x002ee80000100800 */
[----:B------:R-:W4:Y:S04]  /*10a30*/  LDL R7, [R1+0x44] ;  /* 0x0000440001077983 */ /* 0x000f280000100800 */
[----:B------:R-:W5:Y:S01]  /*10a40*/  LDL R6, [R1+0x28] ;  /* 0x0000280001067983 */ /* 0x000f620000100800 */
[----:B------:R-:W-:Y:S01]  /*10a50*/  FMNMX.FTZ R0, R231, R15, !PT ;  /* 0x0000000fe7007209 */ /* 0x000fe20007810000 */
[----:B------:R-:W-:Y:S01]  /*10a60*/  @UP0 UIADD3 UR28, UR28, -0x6, URZ ;  /* 0xfffffffa1c1c0890 */ /* 0x000fe2000fffe03f */
        /* <DEDUP_REMOVED lines=16> */
[----:B------:R-:W1:Y:S01]  /*10b70*/  SHFL.BFLY PT, R136, R2, 0x2, 0x1f ;  /* 0x0c401f0002887f89 */ /* 0x000e6200000e0000 */
[----:B------:R-:W-:Y:S02]  /*10b80*/  FMNMX.FTZ R0, R199, R0, !PT ;  /* 0x00000000c7007209 */ /* 0x000fe40007810000 */
[----:B------:R-:W-:Y:S02]  /*10b90*/  FMNMX.FTZ R3, R232, R3, !PT ;  /* 0x00000003e8037209 */ /* 0x000fe40007810000 */
[----:B------:R-:W-:-:S02]  /*10ba0*/  FMNMX.FTZ R0, R220, R0, !PT ;  /* 0x00000000dc007209 */ /* 0x000fc40007810000 */
[----:B------:R-:W-:Y:S02]  /*10bb0*/  FMNMX.FTZ R13, R223, R3, !PT ;  /* 0x00000003df0d7209 */ /* 0x000fe40007810000 */
[----:B------:R-:W-:Y:S02]  /*10bc0*/  FMNMX.FTZ R0, R197, R0, !PT ;  /* 0x00000000c5007209 */ /* 0x000fe40007810000 */
[----:B------:R-:W-:Y:S02]  /*10bd0*/  FMNMX.FTZ R13, R222, R13, !PT ;  /* 0x0000000dde0d7209 */ /* 0x000fe40007810000 */
[----:B------:R-:W-:-:S03]  /*10be0*/  FMNMX.FTZ R0, R198, R0, !PT ;  /* 0x00000000c6007209 */ /* 0x000fc60007810000 */
[----:B------:R-:W1:Y:S04]  /*10bf0*/  SHFL.BFLY PT, R18, R13, 0x2, 0x1f ;  /* 0x0c401f000d127f89 */ /* 0x000e6800000e0000 */
[----:B------:R-:W1:Y:S02]  /*10c00*/  SHFL.BFLY PT, R135, R0, 0x2, 0x1f ;  /* 0x0c401f0000877f89 */ /* 0x000e6400000e0000 */
[----:B-1----:R-:W-:Y:S02]  /*10c10*/  FMNMX.FTZ R136, R2, R136, !PT ;  /* 0x0000008802887209 */ /* 0x002fe40007810000 */
[----:B------:R-:W-:-:S03]  /*10c20*/  FMNMX.FTZ R2, R228, R138, !PT ;  /* 0x0000008ae4027209 */ /* 0x000fc60007810000 */
[----:B------:R-:W1:Y:S01]  /*10c30*/  SHFL.BFLY PT, R5, R136, 0x1, 0x1f ;  /* 0x0c201f0088057f89 */ /* 0x000e6200000e0000 */
[----:B------:R-:W-:-:S04]  /*10c40*/  FMNMX.FTZ R2, R133, R2, !PT ;  /* 0x0000000285027209 */ /* 0x000fc80007810000 */
[----:B------:R-:W-:-:S04]  /*10c50*/  FMNMX.FTZ R2, R139, R2, !PT ;  /* 0x000000028b027209 */ /* 0x000fc80007810000 */
[----:B------:R-:W-:Y:S02]  /*10c60*/  FMNMX.FTZ R2, R172, R2, !PT ;  /* 0x00000002ac027209 */ /* 0x000fe40007810000 */
[----:B------:R-:W-:Y:S02]  /*10c70*/  FMNMX.FTZ R13, R18, R13, !PT ;  /* 0x0000000d120d7209 */ /* 0x000fe40007810000 */
[----:B------:R-:W-:Y:S02]  /*10c80*/  FMNMX.FTZ R2, R236, R2, !PT ;  /* 0x00000002ec027209 */ /* 0x000fe40007810000 */
[----:B------:R-:W-:Y:S01]  /*10c90*/  FMNMX.FTZ R135, R135, R0, !PT ;  /* 0x0000000087877209 */ /* 0x000fe20007810000 */
[----:B------:R-:W1:Y:S01]  /*10ca0*/  SHFL.BFLY PT, R134, R13, 0x1, 0x1f ;  /* 0x0c201f000d867f89 */ /* 0x000e6200000e0000 */
[----:B------:R-:W-:-:S03]  /*10cb0*/  FMNMX.FTZ R0, R235, R2, !PT ;  /* 0x00000002eb007209 */ /* 0x000fc60007810000 */
[----:B------:R-:W1:Y:S01]  /*10cc0*/  SHFL.BFLY PT, R20, R135, 0x1, 0x1f ;  /* 0x0c201f0087147f89 */ /* 0x000e6200000e0000 */
[----:B------:R-:W-:Y:S02]  /*10cd0*/  FMNMX.FTZ R0, R234, R0, !PT ;  /* 0x00000000ea007209 */ /* 0x000fe40007810000 */
[----:B-1----:R-:W-:Y:S02]  /*10ce0*/  FMNMX.FTZ R136, R136, R5, !PT ;  /* 0x0000000588887209 */ /* 0x002fe40007810000 */
[----:B------:R-:W-:Y:S02]  /*10cf0*/  FMNMX.FTZ R12, R233, R0, !PT ;  /* 0x00000000e90c7209 */ /* 0x000fe40007810000 */
[C---:B------:R-:W-:Y:S01]  /*10d00*/  FSETP.NEU.FTZ.AND P1, PT, R136.reuse, -INF , PT ;  /* 0xff8000008800780b */ /* 0x040fe20003f3d000 */
[----:B------:R-:W-:Y:S02]  /*10d10*/  FMUL.FTZ R0, R136, c[0x0][0x23c] ;  /* 0x00008f0088007a20 */ /* 0x000fe40000410000 */
[----:B------:R-:W1:Y:S03]  /*10d20*/  SHFL.BFLY PT, R19, R12, 0x2, 0x1f ;  /* 0x0c401f000c137f89 */ /* 0x000e6600000e0000 */
[----:B------:R-:W-:-:S02]  /*10d30*/  FSEL R0, R0, RZ, P1 ;  /* 0x000000ff00007208 */ /* 0x000fc40000800000 */
[----:B------:R-:W-:Y:S02]  /*10d40*/  FMNMX.FTZ R134, R13, R134, !PT ;  /* 0x000000860d867209 */ /* 0x000fe40007810000 */
[----:B------:R-:W-:Y:S02]  /*10d50*/  FMNMX.FTZ R135, R135, R20, !PT ;  /* 0x0000001487877209 */ /* 0x000fe40007810000 */
[----:B------:R-:W-:Y:S02]  /*10d60*/  FSETP.NEU.FTZ.AND P2, PT, R134, -INF , PT ;  /* 0xff8000008600780b */ /* 0x000fe40003f5d000 */
[----:B------:R-:W-:Y:S01]  /*10d70*/  FSETP.NEU.FTZ.AND P3, PT, R135, -INF , PT ;  /* 0xff8000008700780b */ /* 0x000fe20003f7d000 */
[----:B---3--:R-:W-:Y:S01]  /*10d80*/  IMAD.WIDE.U32 R8, R4, -0x2daee0ad, RZ ;  /* 0xd2511f5304087825 */ /* 0x008fe200078e00ff */
[----:B------:R-:W-:-:S03]  /*10d90*/  MOV R4, UR31 ;  /* 0x0000001f00047c02 */ /* 0x000fc60008000f00 */
[----:B----4-:R-:W-:Y:S01]  /*10da0*/  IMAD.WIDE.U32 R10, R7, -0x326172a9, RZ ;  /* 0xcd9e8d57070a7825 */ /* 0x010fe200078e00ff */
[----:B------:R-:W-:-:S03]  /*10db0*/  LOP3.LUT R2, R9, UR29, R4, 0x96, !PT ;  /* 0x0000001d09027c12 */ /* 0x000fc6000f8e9604 */
[----:B-----5:R-:W-:Y:S01]  /*10dc0*/  IMAD R6, R6, -0x326172a9, RZ ;  /* 0xcd9e8d5706067824 */ /* 0x020fe200078e02ff */
[----:B------:R-:W-:Y:S01]  /*10dd0*/  LOP3.LUT R4, R11, R252, RZ, 0x3c, !PT ;  /* 0x000000fc0b047212 */ /* 0x000fe200078e3cff */
[----:B------:R-:W-:-:S04]  /*10de0*/  IMAD.WIDE.U32 R2, R2, -0x326172a9, RZ ;  /* 0xcd9e8d5702027825 */ /* 0x000fc800078e00ff */
[----:B------:R-:W-:Y:S01]  /*10df0*/  IMAD.WIDE.U32 R4, R4, -0x2daee0ad, RZ ;  /* 0xd2511f5304047825 */ /* 0x000fe200078e00ff */
[C---:B------:R-:W-:Y:S02]  /*10e00*/  LOP3.LUT R6, R3.reuse, UR15, R6, 0x96, !PT ;  /* 0x0000000f03067c12 */ /* 0x040fe4000f8e9606 */
[----:B------:R-:W-:Y:S01]  /*10e10*/  LOP3.LUT R14, R3, UR15, R10, 0x96, !PT ;  /* 0x0000000f030e7c12 */ /* 0x000fe2000f8e960a */
[----:B------:R-:W-:Y:S01]  /*10e20*/  FFMA.FTZ R3, R15, c[0x0][0x23c], -R0 ;  /* 0x00008f000f037a23 */ /* 0x000fe20000010800 */
[----:B------:R-:W-:Y:S01]  /*10e30*/  LOP3.LUT R8, R5, UR14, R8, 0x96, !PT ;  /* 0x0000000e05087c12 */ /* 0x000fe2000f8e9608 */
[----:B------:R-:W-:Y:S01]  /*10e40*/  IMAD.WIDE.U32 R6, R6, -0x2daee0ad, RZ ;  /* 0xd2511f5306067825 */ /* 0x000fe200078e00ff */
[----:B------:R-:W-:Y:S01]  /*10e50*/  LOP3.LUT R16, R247, UR13, R2, 0x96, !PT ;  /* 0x0000000df7107c12 */ /* 0x000fe2000f8e9602 */
[----:B------:R3:W-:Y:S02]  /*10e60*/  MUFU.EX2 R33, R3 ;  /* 0x0000000300217308 */ /* 0x0007e40000000800 */
[----:B------:R-:W-:Y:S01]  /*10e70*/  IMAD.WIDE.U32 R14, R14, -0x2daee0ad, RZ ;  /* 0xd2511f530e0e7825 */ /* 0x000fe200078e00ff */
[----:B--2---:R-:W-:-:S03]  /*10e80*/  LOP3.LUT R10, R7, UR12, R22, 0x96, !PT ;  /* 0x0000000c070a7c12 */ /* 0x004fc6000f8e9616 */
[----:B------:R-:W-:Y:S01]  /*10e90*/  IMAD.WIDE.U32 R8, R8, -0x326172a9, RZ ;  /* 0xcd9e8d5708087825 */ /* 0x000fe200078e00ff */
[----:B------:R-:W-:-:S03]  /*10ea0*/  LOP3.LUT R7, R15, UR12, R4, 0x96, !PT ;  /* 0x0000000c0f077c12 */ /* 0x000fc6000f8e9604 */
[----:B------:R-:W-:Y:S01]  /*10eb0*/  IMAD.WIDE.U32 R10, R10, -0x326172a9, RZ ;  /* 0xcd9e8d570a0a7825 */ /* 0x000fe200078e00ff */
[----:B------:R-:W-:-:S03]  /*10ec0*/  LOP3.LUT R4, R9, UR13, R2, 0x96, !PT ;  /* 0x0000000d09047c12 */ /* 0x000fc6000f8e9602 */
[----:B------:R-:W-:Y:S01]  /*10ed0*/  IMAD.WIDE.U32 R16, R16, -0x2daee0ad, RZ ;  /* 0xd2511f5310107825 */ /* 0x000fe200078e00ff */
[----:B------:R-:W-:Y:S02]  /*10ee0*/  LOP3.LUT R9, R11, UR11, R246, 0x96, !PT ;  /* 0x0000000b0b097c12 */ /* 0x000fe4000f8e96f6 */
[----:B-1----:R-:W-:Y:S01]  /*10ef0*/  FMNMX.FTZ R11, R19, R12, !PT ;  /* 0x0000000c130b7209 */ /* 0x002fe20007810000 */
[----:B---3--:R-:W-:Y:S01]  /*10f00*/  FFMA.FTZ R3, R192, c[0x0][0x23c], -R0 ;  /* 0x00008f00c0037a23 */ /* 0x008fe20000010800 */
[----:B------:R-:W-:Y:S01]  /*10f10*/  LOP3.LUT R6, R17, UR10, R6, 0x96, !PT ;  /* 0x0000000a11067c12 */ /* 0x000fe2000f8e9606 */
[----:B------:R-:W-:Y:S02]  /*10f20*/  IMAD.WIDE.U32 R4, R4, -0x2daee0ad, RZ ;  /* 0xd2511f5304047825 */ /* 0x000fe400078e00ff */
[----:B------:R-:W1:Y:S01]  /*10f30*/  SHFL.BFLY PT, R15, R11, 0x1, 0x1f ;  /* 0x0c201f000b0f7f89 */ /* 0x000e6200000e0000 */
[----:B------:R2:W-:Y:S01]  /*10f40*/  MUFU.EX2 R34, R3 ;  /* 0x0000000300227308 */ /* 0x0005e20000000800 */
[----:B------:R-:W-:Y:S01]  /*10f50*/  IMAD.WIDE.U32 R22, R6, -0x326172a9, RZ ;  /* 0xcd9e8d5706167825 */ /* 0x000fe200078e00ff */
[----:B------:R-:W-:-:S03]  /*10f60*/  LOP3.LUT R14, R5, UR10, R14, 0x96, !PT ;  /* 0x0000000a050e7c12 */ /* 0x000fc6000f8e960e */
[----:B------:R-:W-:Y:S01]  /*10f70*/  FMUL.FTZ R12, R135, c[0x0][0x23c] ;  /* 0x00008f00870c7a20 */ /* 0x000fe20000410000 */
[----:B------:R-:W-:Y:S01]  /*10f80*/  LOP3.LUT R10, R23, UR9, R10, 0x96, !PT ;  /* 0x00000009170a7c12 */ /* 0x000fe2000f8e960a */
[----:B------:R-:W-:-:S03]  /*10f90*/  FFMA.FTZ R6, R188, c[0x0][0x23c], -R0 ;  /* 0x00008f00bc067a23 */ /* 0x000fc60000010800 */
[----:B------:R-:W-:Y:S01]  /*10fa0*/  FSEL R12, R12, RZ, P3 ;  /* 0x000000ff0c0c7208 */ /* 0x000fe20001800000 */
[----:B------:R3:W-:Y:S01]  /*10fb0*/  MUFU.EX2 R32, R6 ;  /* 0x0000000600207308 */ /* 0x0007e20000000800 */
[----:B------:R-:W-:-:S04]  /*10fc0*/  IMAD.WIDE.U32 R174, R10, -0x2daee0ad, RZ ;  /* 0xd2511f530aae7825 */ /* 0x000fc800078e00ff */
[----:B--2---:R-:W-:-:S05]  /*10fd0*/  IMAD.WIDE.U32 R2, R7, -0x326172a9, RZ ;  /* 0xcd9e8d5707027825 */ /* 0x004fca00078e00ff */
[----:B------:R-:W-:Y:S01]  /*10fe0*/  LOP3.LUT R8, R3, UR11, R8, 0x96, !PT ;  /* 0x0000000b03087c12 */ /* 0x000fe2000f8e9608 */
[----:B------:R-:W-:-:S04]  /*10ff0*/  FFMA.FTZ R3, R193, c[0x0][0x23c], -R12 ;  /* 0x00008f00c1037a23 */ /* 0x000fc8000001080c */
[----:B------:R2:W-:Y:S01]  /*11000*/  MUFU.EX2 R35, R3 ;  /* 0x0000000300237308 */ /* 0x0005e20000000800 */
[----:B---3--:R-:W-:Y:S02]  /*11010*/  FFMA.FTZ R6, R189, c[0x0][0x23c], -R0 ;  /* 0x00008f00bd067a23 */ /* 0x008fe40000010800 */
[----:B------:R-:W-:-:S05]  /*11020*/  IMAD.WIDE.U32 R188, R14, -0x326172a9, RZ ;  /* 0xcd9e8d570ebc7825 */ /* 0x000fca00078e00ff */
[----:B------:R3:W4:Y:S01]  /*11030*/  MUFU.EX2 R28, R6 ;  /* 0x00000006001c7308 */ /* 0x0007220000000800 */
[----:B--2---:R-:W-:Y:S01]  /*11040*/  LOP3.LUT R3, R189, UR9, R2, 0x96, !PT ;  /* 0x00000009bd037c12 */ /* 0x004fe2000f8e9602 */
[----:B------:R-:W-:-:S04]  /*11050*/  FFMA.FTZ R2, R194, c[0x0][0x23c], -R12 ;  /* 0x00008f00c2027a23 */ /* 0x000fc8000001080c */
[----:B------:R-:W-:-:S04]  /*11060*/  IMAD.WIDE.U32 R182, R3, -0x2daee0ad, RZ ;  /* 0xd2511f5303b67825 */ /* 0x000fc800078e00ff */
[----:B---3--:R-:W-:-:S04]  /*11070*/  IMAD.WIDE.U32 R6, R9, -0x2daee0ad, RZ ;  /* 0xd2511f5309067825 */ /* 0x008fc800078e00ff */
[----:B------:R-:W-:Y:S01]  /*11080*/  IMAD.WIDE.U32 R8, R8, -0x2daee0ad, RZ ;  /* 0xd2511f5308087825 */ /* 0x000fe200078e00ff */
[----:B------:R-:W-:Y:S02]  /*11090*/  LOP3.LUT R5, R175, UR6, R6, 0x96, !PT ;  /* 0x00000006af057c12 */ /* 0x000fe4000f8e9606 */
[----:B------:R-:W-:Y:S01]  /*110a0*/  LOP3.LUT R16, R7, UR8, R16, 0x96, !PT ;  /* 0x0000000807107c12 */ /* 0x000fe2000f8e9610 */
[----:B------:R1:W2:Y:S01]  /*110b0*/  MUFU.EX2 R175, R2 ;  /* 0x0000000200af7308 */ /* 0x0002a20000000800 */
[----:B------:R-:W-:Y:S01]  /*110c0*/  LOP3.LUT R14, R9, UR8, R4, 0x96, !PT ;  /* 0x00000008090e7c12 */ /* 0x000fe2000f8e9604 */
[----:B------:R-:W-:-:S04]  /*110d0*/  IMAD.WIDE.U32 R4, R5, -0x326172a9, RZ ;  /* 0xcd9e8d5705047825 */ /* 0x000fc800078e00ff */
[----:B------:R-:W-:Y:S01]  /*110e0*/  IMAD.WIDE.U32 R16, R16, -0x326172a9, RZ ;  /* 0xcd9e8d5710107825 */ /* 0x000fe200078e00ff */
[C---:B------:R-:W-:Y:S02]  /*110f0*/  LOP3.LUT R3, R4.reuse, 0xffff, RZ, 0xc0, !PT ;  /* 0x0000ffff04037812 */ /* 0x040fe400078ec0ff */
[----:B------:R-:W-:Y:S01]  /*11100*/  LOP3.LUT R10, R4, 0xff, RZ, 0xc0, !PT ;  /* 0x000000ff040a7812 */ /* 0x000fe200078ec0ff */
[----:B------:R-:W-:Y:S01]  /*11110*/  FFMA.FTZ R7, R25, c[0x0][0x23c], -R12 ;  /* 0x00008f0019077a23 */ /* 0x000fe2000001080c */
[----:B------:R-:W-:Y:S01]  /*11120*/  LOP3.LUT R6, R5, UR16, R16, 0x96, !PT ;  /* 0x0000001005067c12 */ /* 0x000fe2000f8e9610 */
[----:B------:R-:W-:Y:S01]  /*11130*/  FFMA.FTZ R5, R26, c[0x0][0x23c], -R12 ;  /* 0x00008f001a057a23 */ /* 0x000fe2000001080c */
[----:B------:R-:W-:Y:S01]  /*11140*/  SHF.R.U32.HI R9, RZ, 0x10, R4 ;  /* 0x00000010ff097819 */ /* 0x000fe20000011604 */
[----:B------:R3:W-:Y:S01]  /*11150*/  MUFU.EX2 R252, R7 ;  /* 0x0000000700fc7308 */ /* 0x0007e20000000800 */
[----:B------:R-:W-:Y:S01]  /*11160*/  SHF.R.U32.HI R3, RZ, 0x8, R3 ;  /* 0x00000008ff037819 */ /* 0x000fe20000011603 */
[----:B------:R-:W-:Y:S01]  /*11170*/  IMAD.WIDE.U32 R180, R14, -0x326172a9, RZ ;  /* 0xcd9e8d570eb47825 */ /* 0x000fe200078e00ff */
[----:B-1----:R-:W-:-:S02]  /*11180*/  FMNMX.FTZ R2, R11, R15, !PT ;  /* 0x0000000f0b027209 */ /* 0x002fc40007810000 */
[----:B------:R-:W-:Y:S01]  /*11190*/  SHF.R.U32.HI R11, RZ, 0x18, R4 ;  /* 0x00000018ff0b7819 */ /* 0x000fe20000011604 */
[----:B------:R-:W-:Y:S01]  /*111a0*/  FMUL.FTZ R15, R134, c[0x0][0x23c] ;  /* 0x00008f00860f7a20 */ /* 0x000fe20000410000 */
[----:B------:R-:W-:Y:S01]  /*111b0*/  LOP3.LUT R4, R183, UR6, R8, 0x96, !PT ;  /* 0x00000006b7047c12 */ /* 0x000fe2000f8e9608 */
[----:B------:R1:W5:Y:S01]  /*111c0*/  MUFU.EX2 R243, R5 ;  /* 0x0000000500f37308 */ /* 0x0003620000000800 */
[----:B------:R-:W-:Y:S01]  /*111d0*/  PRMT R21, R10, 0x5410, R3 ;  /* 0x000054100a157816 */ /* 0x000fe20000000003 */
[----:B------:R-:W-:Y:S01]  /*111e0*/  FMUL.FTZ R16, R2, c[0x0][0x23c] ;  /* 0x00008f0002107a20 */ /* 0x000fe20000410000 */
[----:B------:R-:W-:Y:S02]  /*111f0*/  FSEL R15, R15, RZ, P2 ;  /* 0x000000ff0f0f7208 */ /* 0x000fe40001000000 */
[----:B------:R-:W-:-:S03]  /*11200*/  LOP3.LUT R3, R6, 0xffff, RZ, 0xc0, !PT ;  /* 0x0000ffff06037812 */ /* 0x000fc600078ec0ff */
[----:B------:R-:W-:Y:S01]  /*11210*/  FFMA.FTZ R8, R24, c[0x0][0x23c], -R15 ;  /* 0x00008f0018087a23 */ /* 0x000fe2000001080f */
[----:B---3--:R-:W-:Y:S02]  /*11220*/  LOP3.LUT R7, R9, 0xff, RZ, 0xc0, !PT ;  /* 0x000000ff09077812 */ /* 0x008fe400078ec0ff */
[----:B------:R-:W-:Y:S01]  /*11230*/  LOP3.LUT R9, R6, 0xff, RZ, 0xc0, !PT ;  /* 0x000000ff06097812 */ /* 0x000fe200078ec0ff */
[----:B------:R3:W-:Y:S01]  /*11240*/  MUFU.EX2 R240, R8 ;  /* 0x0000000800f07308 */ /* 0x0007e20000000800 */
[----:B------:R-:W-:Y:S02]  /*11250*/  PRMT R20, R7, 0x5410, R11 ;  /* 0x0000541007147816 */ /* 0x000fe4000000000b */
[----:B------:R-:W-:Y:S01]  /*11260*/  SHF.R.U32.HI R7, RZ, 0x8, R3 ;  /* 0x00000008ff077819 */ /* 0x000fe20000011603 */
[----:B-1----:R-:W-:-:S03]  /*11270*/  IMAD.WIDE.U32 R4, R4, -0x326172a9, RZ ;  /* 0xcd9e8d5704047825 */ /* 0x002fc600078e00ff */
[----:B------:R-:W-:Y:S02]  /*11280*/  PRMT R19, R9, 0x5410, R7 ;  /* 0x0000541009137816 */ /* 0x000fe40000000007 */
[----:B------:R-:W-:Y:S02]  /*11290*/  LOP3.LUT R3, R5, UR16, R180, 0x96, !PT ;  /* 0x0000001005037c12 */ /* 0x000fe4000f8e96b4 */
[C---:B------:R-:W-:Y:S01]  /*112a0*/  LOP3.LUT R10, R4.reuse, 0xffff, RZ, 0xc0, !PT ;  /* 0x0000ffff040a7812 */ /* 0x040fe200078ec0ff */
[--C-:B------:R-:W-:Y:S01]  /*112b0*/  FFMA.FTZ R5, R27, c[0x0][0x23c], -R15.reuse ;  /* 0x00008f001b057a23 */ /* 0x100fe2000001080f */
[----:B------:R-:W-:Y:S02]  /*112c0*/  LOP3.LUT R13, R4, 0xff, RZ, 0xc0, !PT ;  /* 0x000000ff040d7812 */ /* 0x000fe400078ec0ff */
[----:B------:R-:W-:Y:S01]  /*112d0*/  SHF.R.U32.HI R11, RZ, 0x10, R4 ;  /* 0x00000010ff0b7819 */ /* 0x000fe20000011604 */
[----:B---3--:R-:W-:Y:S01]  /*112e0*/  FFMA.FTZ R8, R137, c[0x0][0x23c], -R15 ;  /* 0x00008f0089087a23 */ /* 0x008fe2000001080f */
[----:B------:R1:W-:Y:S01]  /*112f0*/  MUFU.EX2 R239, R5 ;  /* 0x0000000500ef7308 */ /* 0x0003e20000000800 */
[----:B------:R-:W-:-:S02]  /*11300*/  FSEL R7, R136, RZ, P1 ;  /* 0x000000ff88077208 */ /* 0x000fc40000800000 */
[----:B------:R-:W-:-:S03]  /*11310*/  FSETP.NEU.FTZ.AND P1, PT, R2, -INF , PT ;  /* 0xff8000000200780b */ /* 0x000fc60003f3d000 */
[----:B------:R-:W-:Y:S01]  /*11320*/  FADD.FTZ R14, R231, -R7 ;  /* 0x80000007e70e7221 */ /* 0x000fe20000010000 */
[----:B------:R-:W-:Y:S01]  /*11330*/  FSEL R16, R16, RZ, P1 ;  /* 0x000000ff10107208 */ /* 0x000fe20000800000 */
[----:B------:R3:W-:Y:S01]  /*11340*/  MUFU.EX2 R242, R8 ;  /* 0x0000000800f27308 */ /* 0x0007e20000000800 */
[----:B------:R-:W-:Y:S01]  /*11350*/  FSEL R7, R135, RZ, P3 ;  /* 0x000000ff87077208 */ /* 0x000fe20001800000 */
[----:B------:R-:W-:Y:S02]  /*11360*/  FMUL.FTZ R14, R14, c[0x0][0x23c] ;  /* 0x00008f000e0e7a20 */ /* 0x000fe40000410000 */
[----:B-1----:R-:W-:Y:S02]  /*11370*/  FFMA.FTZ R5, R132, c[0x0][0x23c], -R15 ;  /* 0x00008f0084057a23 */ /* 0x002fe4000001080f */
[----:B------:R-:W1:Y:S02]  /*11380*/  LDC.U8 R132, c[0x0][0x2d8] ;  /* 0x0000b600ff847b82 */ /* 0x000e640000000000 */
[----:B------:R2:W1:Y:S01]  /*11390*/  MUFU.EX2 R238, R5 ;  /* 0x0000000500ee7308 */ /* 0x0004620000000800 */
[----:B---3--:R-:W-:-:S02]  /*113a0*/  SHF.R.U32.HI R8, RZ, 0x18, R4 ;  /* 0x00000018ff087819 */ /* 0x008fc40000011604 */
[--C-:B------:R-:W-:Y:S02]  /*113b0*/  SHF.R.U32.HI R4, RZ, 0x10, R6.reuse ;  /* 0x00000010ff047819 */ /* 0x100fe40000011606 */
[----:B------:R-:W-:Y:S02]  /*113c0*/  SHF.R.U32.HI R6, RZ, 0x18, R6 ;  /* 0x00000018ff067819 */ /* 0x000fe40000011606 */
[----:B------:R-:W-:-:S04]  /*113d0*/  LOP3.LUT R4, R4, 0xff, RZ, 0xc0, !PT ;  /* 0x000000ff04047812 */ /* 0x000fc800078ec0ff */
[----:B------:R-:W-:Y:S01]  /*113e0*/  PRMT R18, R4, 0x5410, R6 ;  /* 0x0000541004127816 */ /* 0x000fe20000000006 */
[----:B------:R-:W-:Y:S01]  /*113f0*/  FFMA.FTZ R6, R138, c[0x0][0x23c], -R16 ;  /* 0x00008f008a067a23 */ /* 0x000fe20000010810 */
[----:B------:R-:W-:Y:S02]  /*11400*/  SHF.R.U32.HI R4, RZ, 0x8, R10 ;  /* 0x00000008ff047819 */ /* 0x000fe4000001160a */
[----:B--2---:R-:W-:Y:S01]  /*11410*/  LOP3.LUT R5, R11, 0xff, RZ, 0xc0, !PT ;  /* 0x000000ff0b057812 */ /* 0x004fe200078ec0ff */
[----:B------:R-:W-:Y:S01]  /*11420*/  FADD.FTZ R11, R230, -R7 ;  /* 0x80000007e60b7221 */ /* 0x000fe20000010000 */
[----:B------:R-:W-:Y:S01]  /*11430*/  PRMT R13, R13, 0x5410, R4 ;  /* 0x000054100d0d7816 */ /* 0x000fe20000000004 */
[----:B------:R2:W-:Y:S01]  /*11440*/  MUFU.EX2 R237, R6 ;  /* 0x0000000600ed7308 */ /* 0x0005e20000000800 */
[----:B------:R-:W-:Y:S01]  /*11450*/  LOP3.LUT R4, R3, 0xffff, RZ, 0xc0, !PT ;  /* 0x0000ffff03047812 */ /* 0x000fe200078ec0ff */
[----:B------:R-:W-:Y:S01]  /*11460*/  FMUL.FTZ R11, R11, c[0x0][0x23c] ;  /* 0x00008f000b0b7a20 */ /* 0x000fe20000410000 */
[----:B------:R-:W-:-:S02]  /*11470*/  PRMT R24, R5, 0x5410, R8 ;  /* 0x0000541005187816 */ /* 0x000fc40000000008 */
[----:B------:R-:W-:Y:S02]  /*11480*/  SHF.R.U32.HI R5, RZ, 0x8, R4 ;  /* 0x00000008ff057819 */ /* 0x000fe40000011604 */
[----:B------:R-:W-:Y:S02]  /*11490*/  LOP3.LUT R4, R3, 0xff, RZ, 0xc0, !PT ;  /* 0x000000ff03047812 */ /* 0x000fe400078ec0ff */
[----:B------:R-:W-:Y:S02]  /*114a0*/  FSEL R7, R134, RZ, P2 ;  /* 0x000000ff86077208 */ /* 0x000fe40001000000 */
[----:B------:R-:W-:Y:S01]  /*114b0*/  PRMT R23, R4, 0x5410, R5 ;  /* 0x0000541004177816 */ /* 0x000fe20000000005 */
[--C-:B------:R-:W-:Y:S01]  /*114c0*/  FFMA.FTZ R5, R139, c[0x0][0x23c], -R16.reuse ;  /* 0x00008f008b057a23 */ /* 0x100fe20000010810 */
[----:B------:R-:W-:Y:S01]  /*114d0*/  SHF.R.U32.HI R4, RZ, 0x10, R3 ;  /* 0x00000010ff047819 */ /* 0x000fe20000011603 */
[----:B------:R-:W-:Y:S01]  /*114e0*/  FADD.FTZ R10, R229, -R7 ;  /* 0x80000007e50a7221 */ /* 0x000fe20000010000 */
[----:B------:R-:W-:Y:S01]  /*114f0*/  SHF.R.U32.HI R7, RZ, 0x18, R3 ;  /* 0x00000018ff077819 */ /* 0x000fe20000011603 */
[--C-:B--2---:R-:W-:Y:S01]  /*11500*/  FFMA.FTZ R6, R133, c[0x0][0x23c], -R16.reuse ;  /* 0x00008f0085067a23 */ /* 0x104fe20000010810 */
[----:B------:R-:W-:Y:S01]  /*11510*/  LOP3.LUT R3, R4, 0xff, RZ, 0xc0, !PT ;  /* 0x000000ff04037812 */ /* 0x000fe200078ec0ff */
[----:B------:R-:W-:Y:S01]  /*11520*/  FFMA.FTZ R4, R172, c[0x0][0x23c], -R16 ;  /* 0x00008f00ac047a23 */ /* 0x000fe20000010810 */
[----:B-1----:R-:W-:Y:S01]  /*11530*/  PRMT R132, R132, 0x7054, R132 ;  /* 0x0000705484847816 */ /* 0x002fe20000000084 */
[----:B------:R1:W-:Y:S01]  /*11540*/  MUFU.EX2 R189, R6 ;  /* 0x0000000600bd7308 */ /* 0x0003e20000000800 */
[----:B----4-:R-:W-:-:S02]  /*11550*/  MOV R139, R28 ;  /* 0x0000001c008b7202 */ /* 0x010fc40000000f00 */
[----:B------:R-:W-:Y:S01]  /*11560*/  PRMT R25, R3, 0x5410, R7 ;  /* 0x0000541003197816 */ /* 0x000fe20000000007 */
[----:B------:R-:W-:Y:S01]  /*11570*/  HSET2.LE.AND R7, R20, R132, PT ;  /* 0x0000008414077233 */ /* 0x000fe20003803000 */
[----:B------:R-:W-:Y:S01]  /*11580*/  F2FP.PACK_AB R3, R139, R32 ;  /* 0x000000208b03723e */ /* 0x000fe200000000ff */
[----:B------:R-:W2:Y:S01]  /*11590*/  LDSM.16.MT88.4 R28, [R205+0xa000] ;  /* 0x00a00000cd1c783b */ /* 0x000ea20000004200 */
[----:B------:R-:W-:Y:S01]  /*115a0*/  F2FP.PACK_AB R8, R175, R35 ;  /* 0x00000023af08723e */ /* 0x000fe200000000ff */
[----:B------:R5:W-:Y:S01]  /*115b0*/  MUFU.EX2 R180, R4 ;  /* 0x0000000400b47308 */ /* 0x000be20000000800 */
[----:B-1----:R-:W-:-:S07]  /*115c0*/  FSEL R6, R2, RZ, P1 ;  /* 0x000000ff02067208 */ /* 0x002fce0000800000 */
[----:B------:R1:W-:Y:S01]  /*115d0*/  MUFU.EX2 R183, R5 ;  /* 0x0000000500b77308 */ /* 0x0003e20000000800 */
[----:B------:R-:W-:Y:S01]  /*115e0*/  FADD.FTZ R9, R228, -R6 ;  /* 0x80000006e4097221 */ /* 0x000fe20000010000 */
[----:B------:R-:W-:Y:S01]  /*115f0*/  HSET2.LE.AND R6, R21, R132, PT ;  /* 0x0000008415067233 */ /* 0x000fe20003803000 */
[----:B-----5:R-:W-:-:S05]  /*11600*/  F2FP.PACK_AB R4, R243, R252 ;  /* 0x000000fcf304723e */ /* 0x020fca00000000ff */
[----:B------:R-:W3:Y:S01]  /*11610*/  MUFU.EX2 R20, R11 ;  /* 0x0000000b00147308 */ /* 0x000ee20000000800 */
[----:B------:R-:W-:Y:S01]  /*11620*/  FMUL.FTZ R9, R9, c[0x0][0x23c] ;  /* 0x00008f0009097a20 */ /* 0x000fe20000410000 */
[----:B------:R-:W-:Y:S02]  /*11630*/  LOP3.LUT R6, R6, R3, RZ, 0xc0, !PT ;  /* 0x0000000306067212 */ /* 0x000fe400078ec0ff */
[----:B------:R-:W-:Y:S01]  /*11640*/  LOP3.LUT R7, R7, R4, RZ, 0xc0, !PT ;  /* 0x0000000407077212 */ /* 0x000fe200078ec0ff */
[--C-:B------:R-:W-:Y:S01]  /*11650*/  HSET2.LE.AND R4, R19, R132.reuse, PT ;  /* 0x0000008413047233 */ /* 0x100fe20003803000 */
[----:B------:R-:W-:Y:S01]  /*11660*/  F2FP.PACK_AB R3, R34, R33 ;  /* 0x000000212203723e */ /* 0x000fe200000000ff */
[----:B------:R-:W-:Y:S01]  /*11670*/  FMUL.FTZ R19, R10, c[0x0][0x23c] ;  /* 0x00008f000a137a20 */ /* 0x000fe20000410000 */
[----:B------:R-:W-:Y:S01]  /*11680*/  F2FP.PACK_AB R10, R238, R239 ;  /* 0x000000efee0a723e */ /* 0x000fe200000000ff */
[--C-:B-1----:R-:W-:Y:S01]  /*11690*/  HSET2.LE.AND R5, R18, R132.reuse, PT ;  /* 0x0000008412057233 */ /* 0x102fe20003803000 */
[----:B------:R-:W-:Y:S01]  /*116a0*/  LOP3.LUT R4, R4, R3, RZ, 0xc0, !PT ;  /* 0x0000000304047212 */ /* 0x000fe200078ec0ff */
[----:B------:R-:W-:Y:S01]  /*116b0*/  HSET2.LE.AND R3, R13, R132, PT ;  /* 0x000000840d037233 */ /* 0x000fe20003803000 */
[----:B------:R-:W1:Y:S01]  /*116c0*/  MUFU.EX2 R21, R14 ;  /* 0x0000000e00157308 */ /* 0x000e620000000800 */
[----:B------:R-:W-:-:S02]  /*116d0*/  LOP3.LUT R13, R17, UR7, R22, 0x96, !PT ;  /* 0x00000007110d7c12 */ /* 0x000fc4000f8e9616 */
[----:B------:R-:W-:Y:S01]  /*116e0*/  LOP3.LUT R5, R5, R8, RZ, 0xc0, !PT ;  /* 0x0000000805057212 */ /* 0x000fe200078ec0ff */
[----:B---3--:R-:W-:Y:S01]  /*116f0*/  FMUL.FTZ R142, R142, R20 ;  /* 0x000000148e8e7220 */ /* 0x008fe20000410000 */
[----:B------:R-:W-:Y:S01]  /*11700*/  LOP3.LUT R10, R3, R10, RZ, 0xc0, !PT ;  /* 0x0000000a030a7212 */ /* 0x000fe200078ec0ff */
[--C-:B------:R-:W-:Y:S01]  /*11710*/  HSET2.LE.AND R3, R24, R132.reuse, PT ;  /* 0x0000008418037233 */ /* 0x100fe20003803000 */
[----:B------:R-:W-:Y:S01]  /*11720*/  F2FP.PACK_AB R11, R180, R183 ;  /* 0x000000b7b40b723e */ /* 0x000fe200000000ff */
[----:B------:R-:W3:Y:S01]  /*11730*/  MUFU.EX2 R19, R19 ;  /* 0x0000001300137308 */ /* 0x000ee20000000800 */
[----:B------:R-:W-:Y:S01]  /*11740*/  F2FP.PACK_AB R8, R242, R240 ;  /* 0x000000f0f208723e */ /* 0x000fe200000000ff */
[-C--:B------:R-:W-:Y:S01]  /*11750*/  FMUL.FTZ R143, R143, R20.reuse ;  /* 0x000000148f8f7220 */ /* 0x080fe20000410000 */
[----:B------:R-:W-:Y:S01]  /*11760*/  LOP3.LUT R11, R3, R11, RZ, 0xc0, !PT ;  /* 0x0000000b030b7212 */ /* 0x000fe200078ec0ff */
[--C-:B------:R-:W-:Y:S01]  /*11770*/  HSET2.LE.AND R3, R23, R132.reuse, PT ;  /* 0x0000008417037233 */ /* 0x100fe20003803000 */
[-C--:B------:R-:W-:Y:S01]  /*11780*/  FMUL.FTZ R154, R154, R20.reuse ;  /* 0x000000149a9a7220 */ /* 0x080fe20000410000 */
[----:B------:R-:W-:Y:S01]  /*11790*/  MOV R22, R35 ;  /* 0x0000002300167202 */ /* 0x000fe20000000f00 */
[----:B------:R-:W-:Y:S01]  /*117a0*/  FMUL.FTZ R155, R155, R20 ;  /* 0x000000149b9b7220 */ /* 0x000fe20000410000 */
[----:B------:R4:W5:Y:S01]  /*117b0*/  MUFU.EX2 R18, R9 ;  /* 0x0000000900127308 */ /* 0x0009620000000800 */
[----:B------:R-:W-:Y:S01]  /*117c0*/  LOP3.LUT R8, R3, R8, RZ, 0xc0, !PT ;  /* 0x0000000803087212 */ /* 0x000fe200078ec0ff */
[----:B------:R-:W-:Y:S01]  /*117d0*/  HSET2.LE.AND R3, R25, R132, PT ;  /* 0x0000008419037233 */ /* 0x000fe20003803000 */
[-C--:B-1----:R-:W-:Y:S01]  /*117e0*/  FMUL.FTZ R140, R140, R21.reuse ;  /* 0x000000158c8c7220 */ /* 0x082fe20000410000 */
[----:B------:R-:W1:Y:S01]  /*117f0*/  LDSM.16.MT88.4 R24, [R207+0xa000] ;  /* 0x00a00000cf18783b */ /* 0x000e620000004200 */
[-C--:B------:R-:W-:Y:S01]  /*11800*/  FMUL.FTZ R141, R141, R21.reuse ;  /* 0x000000158d8d7220 */ /* 0x080fe20000410000 */
[----:B------:R-:W-:Y:S01]  /*11810*/  MOV R17, R34 ;  /* 0x0000002200117202 */ /* 0x000fe20000000f00 */
[----:B------:R-:W-:-:S02]  /*11820*/  FMUL.FTZ R152, R152, R21 ;  /* 0x0000001598987220 */ /* 0x000fc40000410000 */
[-C--:B---3--:R-:W-:Y:S02]  /*11830*/  FMUL.FTZ R144, R144, R19.reuse ;  /* 0x0000001390907220 */ /* 0x088fe40000410000 */
[----:B------:R-:W-:Y:S01]  /*11840*/  FMUL.FTZ R145, R145, R19 ;  /* 0x0000001391917220 */ /* 0x000fe20000410000 */
[C---:B--2---:R-:W-:Y:S01]  /*11850*/  HMMA.16816.F32 R228, R4.reuse, R28, R140 ;  /* 0x0000001c04e4723c */ /* 0x044fe2000000188c */
[----:B------:R-:W-:Y:S02]  /*11860*/  FMUL.FTZ R153, R153, R21 ;  /* 0x0000001599997220 */ /* 0x000fe40000410000 */
[----:B------:R-:W-:Y:S01]  /*11870*/  FMUL.FTZ R148, R148, R19 ;  /* 0x0000001394947220 */ /* 0x000fe20000410000 */
[----:B----4-:R-:W-:Y:S01]  /*11880*/  F2FP.PACK_AB R9, R189, R237 ;  /* 0x000000edbd09723e */ /* 0x010fe200000000ff */
[-C--:B-----5:R-:W-:Y:S02]  /*11890*/  FMUL.FTZ R146, R146, R18.reuse ;  /* 0x0000001292927220 */ /* 0x0a0fe40000410000 */
[-C--:B------:R-:W-:Y:S01]  /*118a0*/  FMUL.FTZ R147, R147, R18.reuse ;  /* 0x0000001293937220 */ /* 0x080fe20000410000 */
[----:B------:R-:W-:Y:S01]  /*118b0*/  LOP3.LUT R9, R3, R9, RZ, 0xc0, !PT ;  /* 0x0000000903097212 */ /* 0x000fe200078ec0ff */
[----:B------:R-:W-:Y:S01]  /*118c0*/  FMUL.FTZ R149, R149, R19 ;  /* 0x0000001395957220 */ /* 0x000fe20000410000 */
[----:B------:R-:W-:Y:S01]  /*118d0*/  HMMA.16816.F32 R152, R4, R30, R152 ;  /* 0x0000001e0498723c */ /* 0x000fe20000001898 */
[----:B------:R-:W-:-:S02]  /*118e0*/  FMUL.FTZ R150, R150, R18 ;  /* 0x0000001296967220 */ /* 0x000fc40000410000 */
        /* <DEDUP_REMOVED lines=8> */
[C---:B------:R-:W-:Y:S01]  /*11970*/  HMMA.16816.F32 R140, R8.reuse, R30, R148 ;  /* 0x0000001e088c723c */ /* 0x040fe20000001894 */
[-C--:B------:R-:W-:Y:S02]  /*11980*/  FMUL.FTZ R38, R38, R20.reuse ;  /* 0x0000001426267220 */ /* 0x080fe40000410000 */
[----:B------:R-:W-:Y:S02]  /*11990*/  FMUL.FTZ R39, R39, R20 ;  /* 0x0000001427277220 */ /* 0x000fe40000410000 */
[-C--:B------:R-:W-:Y:S02]  /*119a0*/  FMUL.FTZ R44, R44, R19.reuse ;  /* 0x000000132c2c7220 */ /* 0x080fe40000410000 */
[----:B------:R-:W-:Y:S01]  /*119b0*/  FMUL.FTZ R45, R45, R19 ;  /* 0x000000132d2d7220 */ /* 0x000fe20000410000 */
[----:B-1----:R-:W-:Y:S01]  /*119c0*/  HMMA.16816.F32 R28, R8, R24, R40 ;  /* 0x00000018081c723c */ /* 0x002fe20000001828 */
[-C--:B------:R-:W-:Y:S01]  /*119d0*/  FMUL.FTZ R46, R46, R18.reuse ;  /* 0x000000122e2e7220 */ /* 0x080fe20000410000 */
[----:B------:R-:W-:Y:S01]  /*119e0*/  LDSM.16.MT88.4 R40, [R210+0xb000] ;  /* 0x00b00000d228783b */ /* 0x000fe20000004200 */
[----:B------:R-:W-:-:S02]  /*119f0*/  FMUL.FTZ R47, R47, R18 ;  /* 0x000000122f2f7220 */ /* 0x000fc40000410000 */
[-C--:B------:R-:W-:Y:S02]  /*11a00*/  FMUL.FTZ R48, R48, R21.reuse ;  /* 0x0000001530307220 */ /* 0x080fe40000410000 */
[-C--:B------:R-:W-:Y:S01]  /*11a10*/  FMUL.FTZ R49, R49, R21.reuse ;  /* 0x0000001531317220 */ /* 0x080fe20000410000 */
[----:B------:R-:W-:Y:S01]  /*11a20*/  HMMA.16816.F32 R224, R4, R24, R36 ;  /* 0x0000001804e0723c */ /* 0x000fe20000001824 */
[----:B------:R-:W-:Y:S01]  /*11a30*/  FMUL.FTZ R50, R50, R20 ;  /* 0x0000001432327220 */ /* 0x000fe20000410000 */
[----:B------:R-:W-:Y:S01]  /*11a40*/  MOV R14, R178 ;  /* 0x000000b2000e7202 */ /* 0x000fe20000000f00 */
[----:B------:R-:W-:Y:S01]  /*11a50*/  FMUL.FTZ R51, R51, R20 ;  /* 0x0000001433337220 */ /* 0x000fe20000410000 */
[----:B------:R-:W-:Y:S01]  /*11a60*/  LDSM.16.MT88.4 R36, [R209+0xb000] ;  /* 0x00b00000d124783b */ /* 0x000fe20000004200 */
[----:B------:R-:W-:Y:S01]  /*11a70*/  MOV R3, R176 ;  /* 0x000000b000037202 */ /* 0x000fe20000000f00 */
[-C--:B------:R-:W-:Y:S01]  /*11a80*/  FMUL.FTZ R52, R52, R21.reuse ;  /* 0x0000001534347220 */ /* 0x080fe20000410000 */
[----:B------:R-:W-:Y:S01]  /*11a90*/  MOV R23, R14 ;  /* 0x0000000e00177202 */ /* 0x000fe20000000f00 */
[-C--:B------:R-:W-:Y:S01]  /*11aa0*/  HMMA.16816.F32 R244, R8, R26.reuse, R44 ;  /* 0x0000001a08f4723c */ /* 0x080fe2000000182c */
        /* <DEDUP_REMOVED lines=9> */
[----:B------:R-:W1:Y:S01]  /*11b40*/  LDSM.16.MT88.4 R140, [R210+0xa000] ;  /* 0x00a00000d28c783b */ /* 0x000e620000004200 */
[----:B------:R-:W-:Y:S01]  /*11b50*/  MOV R24, R29 ;  /* 0x0000001d00187202 */ /* 0x000fe20000000f00 */
[-C--:B------:R-:W-:Y:S01]  /*11b60*/  FMUL.FTZ R64, R64, R21.reuse ;  /* 0x0000001540407220 */ /* 0x080fe20000410000 */
[----:B------:R-:W-:Y:S01]  /*11b70*/  MOV R172, R28 ;  /* 0x0000001c00ac7202 */ /* 0x000fe20000000f00 */
[----:B------:R-:W-:Y:S01]  /*11b80*/  FMUL.FTZ R65, R65, R21 ;  /* 0x0000001541417220 */ /* 0x000fe20000410000 */
[----:B------:R-:W-:Y:S01]  /*11b90*/  MOV R14, R31 ;  /* 0x0000001f000e7202 */ /* 0x000fe20000000f00 */
[----:B------:R-:W-:Y:S01]  /*11ba0*/  FMUL.FTZ R66, R66, R20 ;  /* 0x0000001442427220 */ /* 0x000fe20000410000 */
[----:B------:R-:W-:Y:S01]  /*11bb0*/  MOV R47, R25 ;  /* 0x00000019002f7202 */ /* 0x000fe20000000f00 */
[----:B------:R-:W2:Y:S01]  /*11bc0*/  LDSM.16.MT88.4 R28, [R209+0xa000] ;  /* 0x00a00000d11c783b */ /* 0x000ea20000004200 */
[----:B------:R-:W-:Y:S01]  /*11bd0*/  MOV R46, R24 ;  /* 0x00000018002e7202 */ /* 0x000fe20000000f00 */
[----:B------:R-:W-:Y:S01]  /*11be0*/  FMUL.FTZ R67, R67, R20 ;  /* 0x0000001443437220 */ /* 0x000fe20000410000 */
[----:B------:R-:W-:Y:S01]  /*11bf0*/  MOV R45, R33 ;  /* 0x00000021002d7202 */ /* 0x000fe20000000f00 */
[----:B------:R-:W3:Y:S01]  /*11c00*/  LDSM.16.MT88.4 R24, [R205+0xb000] ;  /* 0x00b00000cd18783b */ /* 0x000ee20000004200 */
[----:B------:R-:W-:Y:S01]  /*11c10*/  MOV R44, R32 ;  /* 0x00000020002c7202 */ /* 0x000fe20000000f00 */
[----:B------:R-:W-:Y:S01]  /*11c20*/  FMUL.FTZ R68, R68, R21 ;  /* 0x0000001544447220 */ /* 0x000fe20000410000 */
[----:B------:R-:W-:Y:S01]  /*11c30*/  MOV R151, R3 ;  /* 0x0000000300977202 */ /* 0x000fe20000000f00 */
[----:B------:R-:W4:Y:S01]  /*11c40*/  LDSM.16.MT88.4 R32, [R207+0xb000] ;  /* 0x00b00000cf20783b */ /* 0x000f220000004200 */
[----:B------:R-:W-:Y:S01]  /*11c50*/  FFMA.FTZ R3, R196, c[0x0][0x23c], -R0 ;  /* 0x00008f00c4037a23 */ /* 0x000fe20000010800 */
[----:B------:R-:W-:Y:S01]  /*11c60*/  MOV R196, R139 ;  /* 0x0000008b00c47202 */ /* 0x000fe20000000f00 */
[----:B------:R-:W-:Y:S01]  /*11c70*/  FMUL.FTZ R69, R69, R21 ;  /* 0x0000001545457220 */ /* 0x000fe20000410000 */
[----:B------:R-:W-:Y:S01]  /*11c80*/  MOV R138, R177 ;  /* 0x000000b1008a7202 */ /* 0x000fe20000000f00 */
[----:B------:R5:W-:Y:S01]  /*11c90*/  MUFU.EX2 R139, R3 ;  /* 0x00000003008b7308 */ /* 0x000be20000000800 */
[-C--:B------:R-:W-:Y:S01]  /*11ca0*/  FMUL.FTZ R70, R70, R20.reuse ;  /* 0x0000001446467220 */ /* 0x080fe20000410000 */
[----:B------:R-:W-:Y:S01]  /*11cb0*/  MOV R137, R179 ;  /* 0x000000b300897202 */ /* 0x000fe20000000f00 */
[----:B------:R-:W-:-:S02]  /*11cc0*/  FMUL.FTZ R71, R71, R20 ;  /* 0x0000001447477220 */ /* 0x000fc40000410000 */
[-C--:B------:R-:W-:Y:S02]  /*11cd0*/  FMUL.FTZ R80, R80, R21.reuse ;  /* 0x0000001550507220 */ /* 0x080fe40000410000 */
[-C--:B------:R-:W-:Y:S02]  /*11ce0*/  FMUL.FTZ R81, R81, R21.reuse ;  /* 0x0000001551517220 */ /* 0x080fe40000410000 */
[-C--:B------:R-:W-:Y:S02]  /*11cf0*/  FMUL.FTZ R84, R84, R21.reuse ;  /* 0x0000001554547220 */ /* 0x080fe40000410000 */
[-C--:B------:R-:W-:Y:S02]  /*11d00*/  FMUL.FTZ R82, R82, R20.reuse ;  /* 0x0000001452527220 */ /* 0x080fe40000410000 */
[----:B------:R-:W-:Y:S02]  /*11d10*/  FMUL.FTZ R83, R83, R20 ;  /* 0x0000001453537220 */ /* 0x000fe40000410000 */
[----:B------:R-:W-:-:S02]  /*11d20*/  FMUL.FTZ R85, R85, R21 ;  /* 0x0000001555557220 */ /* 0x000fc40000410000 */
[----:B-----5:R-:W-:Y:S01]  /*11d30*/  FFMA.FTZ R3, R191, c[0x0][0x23c], -R0 ;  /* 0x00008f00bf037a23 */ /* 0x020fe20000010800 */
[----:B------:R-:W-:Y:S01]  /*11d40*/  MOV R191, R44 ;  /* 0x0000002c00bf7202 */ /* 0x000fe20000000f00 */
[----:B------:R-:W-:Y:S01]  /*11d50*/  FMUL.FTZ R96, R96, R21 ;  /* 0x0000001560607220 */ /* 0x000fe20000410000 */
[----:B------:R-:W-:Y:S01]  /*11d60*/  MOV R44, R45 ;  /* 0x0000002d002c7202 */ /* 0x000fe20000000f00 */
[----:B------:R-:W-:Y:S01]  /*11d70*/  FMUL.FTZ R97, R97, R21 ;  /* 0x0000001561617220 */ /* 0x000fe20000410000 */
[----:B------:R-:W-:Y:S01]  /*11d80*/  MOV R45, R172 ;  /* 0x000000ac002d7202 */ /* 0x000fe20000000f00 */
[-C--:B------:R-:W-:Y:S01]  /*11d90*/  FMUL.FTZ R86, R86, R20.reuse ;  /* 0x0000001456567220 */ /* 0x080fe20000410000 */
[----:B------:R5:W-:Y:S01]  /*11da0*/  MUFU.EX2 R172, R3 ;  /* 0x0000000300ac7308 */ /* 0x000be20000000800 */
[-C--:B------:R-:W-:Y:S01]  /*11db0*/  FMUL.FTZ R87, R87, R20.reuse ;  /* 0x0000001457577220 */ /* 0x080fe20000410000 */
        /* <DEDUP_REMOVED lines=10> */
[C---:B--2---:R-:W-:Y:S01]  /*11e60*/  HMMA.16816.F32 R68, R4.reuse, R28, R68 ;  /* 0x0000001c0444723c */ /* 0x044fe20000001844 */
[-C--:B------:R-:W-:Y:S02]  /*11e70*/  FMUL.FTZ R110, R110, R20.reuse ;  /* 0x000000146e6e7220 */ /* 0x080fe40000410000 */
[-C--:B------:R-:W-:Y:S02]  /*11e80*/  FMUL.FTZ R111, R111, R20.reuse ;  /* 0x000000146f6f7220 */ /* 0x080fe40000410000 */
[-C--:B------:R-:W-:Y:S02]  /*11e90*/  FMUL.FTZ R160, R160, R21.reuse ;  /* 0x00000015a0a07220 */ /* 0x080fe40000410000 */
[----:B------:R-:W-:Y:S01]  /*11ea0*/  FMUL.FTZ R161, R161, R21 ;  /* 0x00000015a1a17220 */ /* 0x000fe20000410000 */
[----:B------:R-:W-:Y:S01]  /*11eb0*/  HMMA.16816.F32 R80, R4, R30, R80 ;  /* 0x0000001e0450723c */ /* 0x000fe20000001850 */
[----:B------:R-:W-:-:S02]  /*11ec0*/  FMUL.FTZ R162, R162, R20 ;  /* 0x00000014a2a27220 */ /* 0x000fc40000410000 */
[-C--:B------:R-:W-:Y:S02]  /*11ed0*/  FMUL.FTZ R163, R163, R20.reuse ;  /* 0x00000014a3a37220 */ /* 0x080fe40000410000 */
[-C--:B------:R-:W-:Y:S02]  /*11ee0*/  FMUL.FTZ R120, R120, R21.reuse ;  /* 0x0000001578787220 */ /* 0x080fe40000410000 */
[-C--:B------:R-:W-:Y:S01]  /*11ef0*/  FMUL.FTZ R121, R121, R21.reuse ;  /* 0x0000001579797220 */ /* 0x080fe20000410000 */
[----:B---3--:R-:W-:Y:S01]  /*11f00*/  HMMA.16816.F32 R84, R4, R24, R84 ;  /* 0x000000180454723c */ /* 0x008fe20000001854 */
[-C--:B------:R-:W-:Y:S02]  /*11f10*/  FMUL.FTZ R164, R164, R21.reuse ;  /* 0x00000015a4a47220 */ /* 0x080fe40000410000 */
[----:B------:R-:W-:Y:S02]  /*11f20*/  FMUL.FTZ R165, R165, R21 ;  /* 0x00000015a5a57220 */ /* 0x000fe40000410000 */
[----:B------:R-:W-:-:S02]  /*11f30*/  FMUL.FTZ R122, R122, R20 ;  /* 0x000000147a7a7220 */ /* 0x000fc40000410000 */
[-C--:B------:R-:W-:Y:S01]  /*11f40*/  FMUL.FTZ R123, R123, R20.reuse ;  /* 0x000000147b7b7220 */ /* 0x080fe20000410000 */
[C---:B------:R-:W-:Y:S01]  /*11f50*/  HMMA.16816.F32 R96, R4.reuse, R26, R96 ;  /* 0x0000001a0460723c */ /* 0x040fe20000001860 */
[-C--:B------:R-:W-:Y:S02]  /*11f60*/  FMUL.FTZ R128, R128, R21.reuse ;  /* 0x0000001580807220 */ /* 0x080fe40000410000 */
[----:B------:R-:W-:Y:S02]  /*11f70*/  FMUL.FTZ R129, R129, R21 ;  /* 0x0000001581817220 */ /* 0x000fe40000410000 */
[-C--:B------:R-:W-:Y:S02]  /*11f80*/  FMUL.FTZ R166, R166, R20.reuse ;  /* 0x00000014a6a67220 */ /* 0x080fe40000410000 */
[-C--:B------:R-:W-:Y:S01]  /*11f90*/  FMUL.FTZ R167, R167, R20.reuse ;  /* 0x00000014a7a77220 */ /* 0x080fe20000410000 */
[----:B----4-:R-:W-:Y:S01]  /*11fa0*/  HMMA.16816.F32 R156, R4, R32, R156 ;  /* 0x00000020049c723c */ /* 0x010fe2000000189c */
[----:B------:R-:W-:-:S02]  /*11fb0*/  FMUL.FTZ R130, R130, R20 ;  /* 0x0000001482827220 */ /* 0x000fc40000410000 */
[----:B------:R-:W-:Y:S02]  /*11fc0*/  FMUL.FTZ R131, R131, R20 ;  /* 0x0000001483837220 */ /* 0x000fe40000410000 */
[--C-:B-----5:R-:W-:Y:S01]  /*11fd0*/  FFMA.FTZ R3, R190, c[0x0][0x23c], -R0.reuse ;  /* 0x00008f00be037a23 */ /* 0x120fe20000010800 */
[----:B------:R-:W-:Y:S01]  /*11fe0*/  MOV R190, R175 ;  /* 0x000000af00be7202 */ /* 0x000fe20000000f00 */
[----:B------:R-:W-:Y:S01]  /*11ff0*/  FFMA.FTZ R0, R173, c[0x0][0x23c], -R0 ;  /* 0x00008f00ad007a23 */ /* 0x000fe20000010800 */
[----:B------:R-:W-:Y:S01]  /*12000*/  MOV R173, R17 ;  /* 0x0000001100ad7202 */ /* 0x000fe20000000f00 */
[----:B------:R-:W-:Y:S01]  /*12010*/  FMUL.FTZ R100, R100, R19 ;  /* 0x0000001364647220 */ /* 0x000fe20000410000 */
[----:B------:R-:W-:Y:S01]  /*12020*/  MOV R17, R23 ;  /* 0x0000001700117202 */ /* 0x000fe20000000f00 */
[-C--:B------:R-:W-:Y:S01]  /*12030*/  FMUL.FTZ R101, R101, R19.reuse ;  /* 0x0000001365657220 */ /* 0x080fe20000410000 */
[----:B------:R-:W-:Y:S01]  /*12040*/  MOV R23, R138 ;  /* 0x0000008a00177202 */ /* 0x000fe20000000f00 */
[-C--:B------:R-:W-:Y:S01]  /*12050*/  FMUL.FTZ R102, R102, R18.reuse ;  /* 0x0000001266667220 */ /* 0x080fe20000410000 */
[----:B------:R-:W-:Y:S01]  /*12060*/  HMMA.16816.F32 R108, R4, R34, R108 ;  /* 0x00000022046c723c */ /* 0x000fe2000000186c */
[----:B------:R-:W-:Y:S01]  /*12070*/  FMUL.FTZ R103, R103, R18 ;  /* 0x0000001267677220 */ /* 0x000fe20000410000 */
[----:B------:R1:W-:Y:S01]  /*12080*/  MUFU.EX2 R138, R0 ;  /* 0x00000000008a7308 */ /* 0x0003e20000000800 */
[----:B------:R-:W-:-:S02]  /*12090*/  FMUL.FTZ R104, R104, R19 ;  /* 0x0000001368687220 */ /* 0x000fc40000410000 */
[-C--:B------:R-:W-:Y:S02]  /*120a0*/  FMUL.FTZ R105, R105, R19.reuse ;  /* 0x0000001369697220 */ /* 0x080fe40000410000 */
[-C--:B------:R-:W-:Y:S01]  /*120b0*/  FMUL.FTZ R106, R106, R18.reuse ;  /* 0x000000126a6a7220 */ /* 0x080fe20000410000 */
[C---:B------:R-:W-:Y:S01]  /*120c0*/  HMMA.16816.F32 R160, R4.reuse, R40, R160 ;  /* 0x0000002804a0723c */ /* 0x040fe200000018a0 */
[-C--:B------:R-:W-:Y:S01]  /*120d0*/  FMUL.FTZ R107, R107, R18.reuse ;  /* 0x000000126b6b7220 */ /* 0x080fe20000410000 */
[----:B------:R2:W-:Y:S01]  /*120e0*/  MUFU.EX2 R175, R3 ;  /* 0x0000000300af7308 */ /* 0x0005e20000000800 */
[-C--:B------:R-:W-:Y:S02]  /*120f0*/  FMUL.FTZ R116, R116, R19.reuse ;  /* 0x0000001374747220 */ /* 0x080fe40000410000 */
[----:B------:R-:W-:Y:S02]  /*12100*/  FMUL.FTZ R117, R117, R19 ;  /* 0x0000001375757220 */ /* 0x000fe40000410000 */
[-C--:B------:R-:W-:Y:S01]  /*12110*/  FMUL.FTZ R118, R118, R18.reuse ;  /* 0x0000001276767220 */ /* 0x080fe20000410000 */
[----:B------:R-:W-:Y:S01]  /*12120*/  HMMA.16816.F32 R120, R4, R42, R120 ;  /* 0x0000002a0478723c */ /* 0x000fe20000001878 */
[----:B------:R-:W-:-:S02]  /*12130*/  FMUL.FTZ R119, R119, R18 ;  /* 0x0000001277777220 */ /* 0x000fc40000410000 */
[--C-:B-1----:R-:W-:Y:S01]  /*12140*/  FFMA.FTZ R0, R199, c[0x0][0x23c], -R12.reuse ;  /* 0x00008f00c7007a23 */ /* 0x102fe2000001080c */
[----:B------:R-:W-:Y:S01]  /*12150*/  MOV R199, R22 ;  /* 0x0000001600c77202 */ /* 0x000fe20000000f00 */
[----:B------:R-:W-:Y:S01]  /*12160*/  FMUL.FTZ R124, R124, R19 ;  /* 0x000000137c7c7220 */ /* 0x000fe20000410000 */
[----:B------:R-:W-:Y:S01]  /*12170*/  MOV R22, R133 ;  /* 0x0000008500167202 */ /* 0x000fe20000000f00 */
[----:B------:R-:W-:Y:S01]  /*12180*/  FMUL.FTZ R125, R125, R19 ;  /* 0x000000137d7d7220 */ /* 0x000fe20000410000 */
[----:B------:R-:W-:Y:S01]  /*12190*/  HMMA.16816.F32 R164, R4, R36, R164 ;  /* 0x0000002404a4723c */ /* 0x000fe200000018a4 */
[----:B------:R1:W-:Y:S01]  /*121a0*/  MUFU.EX2 R133, R0 ;  /* 0x0000000000857308 */ /* 0x0003e20000000800 */
[----:B--2---:R-:W-:Y:S01]  /*121b0*/  FFMA.FTZ R3, R197, c[0x0][0x23c], -R12 ;  /* 0x00008f00c5037a23 */ /* 0x004fe2000001080c */
[----:B------:R-:W-:Y:S01]  /*121c0*/  MOV R197, R44 ;  /* 0x0000002c00c57202 */ /* 0x000fe20000000f00 */
[-C--:B------:R-:W-:Y:S02]  /*121d0*/  FMUL.FTZ R126, R126, R18.reuse ;  /* 0x000000127e7e7220 */ /* 0x080fe40000410000 */
[----:B------:R-:W-:-:S02]  /*121e0*/  FMUL.FTZ R127, R127, R18 ;  /* 0x000000127f7f7220 */ /* 0x000fc40000410000 */
[----:B------:R-:W-:Y:S01]  /*121f0*/  HMMA.16816.F32 R144, R4, R38, R128 ;  /* 0x000000260490723c */ /* 0x000fe20000001880 */
[-C--:B------:R-:W-:Y:S02]  /*12200*/  FMUL.FTZ R112, R112, R19.reuse ;  /* 0x0000001370707220 */ /* 0x080fe40000410000 */
[-C--:B------:R-:W-:Y:S02]  /*12210*/  FMUL.FTZ R113, R113, R19.reuse ;  /* 0x0000001371717220 */ /* 0x080fe40000410000 */
[-C--:B------:R-:W-:Y:S02]  /*12220*/  FMUL.FTZ R114, R114, R18.reuse ;  /* 0x0000001272727220 */ /* 0x080fe40000410000 */
[----:B------:R-:W-:Y:S01]  /*12230*/  IMAD.WIDE.U32 R4, R13, -0x2daee0ad, RZ ;  /* 0xd2511f530d047825 */ /* 0x000fe200078e00ff */
[C---:B------:R-:W-:Y:S03]  /*12240*/  HMMA.16816.F32 R100, R8.reuse, R32, R100 ;  /* 0x000000200864723c */ /* 0x040fe60000001864 */
[----:B------:R-:W-:Y:S01]  /*12250*/  FFMA.FTZ R13, R198, c[0x0][0x23c], -R12 ;  /* 0x00008f00c60d7a23 */ /* 0x000fe2000001080c */
[----:B-1----:R-:W-:Y:S01]  /*12260*/  LOP3.LUT R0, R4, 0xffff, RZ, 0xc0, !PT ;  /* 0x0000ffff04007812 */ /* 0x002fe200078ec0ff */
[-C--:B------:R-:W-:Y:S01]  /*12270*/  FMUL.FTZ R115, R115, R18.reuse ;  /* 0x0000001273737220 */ /* 0x080fe20000410000 */
[----:B------:R-:W-:Y:S01]  /*12280*/  SHF.R.U32.HI R6, RZ, 0x10, R4 ;  /* 0x00000010ff067819 */ /* 0x000fe20000011604 */
[----:B------:R-:W-:Y:S01]  /*12290*/  FMUL.FTZ R56, R56, R19 ;  /* 0x0000001338387220 */ /* 0x000fe20000410000 */
[C---:B------:R-:W-:Y:S01]  /*122a0*/  HMMA.16816.F32 R176, R8.reuse, R34, R104 ;  /* 0x0000002208b0723c */ /* 0x040fe20000001868 */
[----:B------:R-:W-:Y:S01]  /*122b0*/  MOV R198, R137 ;  /* 0x0000008900c67202 */ /* 0x000fe20000000f00 */
[-C--:B------:R-:W-:Y:S01]  /*122c0*/  FMUL.FTZ R57, R57, R19.reuse ;  /* 0x0000001339397220 */ /* 0x080fe20000410000 */
[----:B------:R-:W-:Y:S01]  /*122d0*/  LOP3.LUT R7, R4, 0xff, RZ, 0xc0, !PT ;  /* 0x000000ff04077812 */ /* 0x000fe200078ec0ff */
[----:B------:R1:W-:Y:S01]  /*122e0*/  MUFU.EX2 R137, R3 ;  /* 0x0000000300897308 */ /* 0x0003e20000000800 */
[-C--:B------:R-:W-:Y:S01]  /*122f0*/  FMUL.FTZ R58, R58, R18.reuse ;  /* 0x000000123a3a7220 */ /* 0x080fe20000410000 */
[----:B------:R-:W-:Y:S01]  /*12300*/  LDSM.16.MT88.4 R104, [R207+0xb800] ;  /* 0x00b80000cf68783b */ /* 0x000fe20000004200 */
[----:B------:R-:W-:Y:S01]  /*12310*/  FMUL.FTZ R59, R59, R18 ;  /* 0x000000123b3b7220 */ /* 0x000fe20000410000 */
[----:B------:R-:W-:Y:S01]  /*12320*/  HMMA.16816.F32 R32, R8, R42, R116 ;  /* 0x0000002a0820723c */ /* 0x000fe20000001874 */
[-C--:B------:R-:W-:Y:S01]  /*12330*/  FMUL.FTZ R60, R60, R19.reuse ;  /* 0x000000133c3c7220 */ /* 0x080fe20000410000 */
[----:B------:R-:W-:Y:S01]  /*12340*/  LDSM.16.MT88.4 R116, [R210+0xb800] ;  /* 0x00b80000d274783b */ /* 0x000fe20000004200 */
[----:B------:R-:W-:-:S02]  /*12350*/  FMUL.FTZ R61, R61, R19 ;  /* 0x000000133d3d7220 */ /* 0x000fc40000410000 */
[----:B------:R-:W-:Y:S02]  /*12360*/  FMUL.FTZ R62, R62, R18 ;  /* 0x000000123e3e7220 */ /* 0x000fe40000410000 */
[----:B------:R-:W-:Y:S01]  /*12370*/  MOV R43, R14 ;  /* 0x0000000e002b7202 */ /* 0x000fe20000000f00 */
[C---:B------:R-:W-:Y:S01]  /*12380*/  HMMA.16816.F32 R124, R8.reuse, R36, R124 ;  /* 0x00000024087c723c */ /* 0x040fe2000000187c */
[----:B------:R-:W-:Y:S01]  /*12390*/  SHF.R.U32.HI R14, RZ, 0x18, R4 ;  /* 0x00000018ff0e7819 */ /* 0x000fe20000011604 */
[-C--:B------:R-:W-:Y:S01]  /*123a0*/  FMUL.FTZ R63, R63, R18.reuse ;  /* 0x000000123f3f7220 */ /* 0x080fe20000410000 */
[----:B------:R-:W-:Y:S01]  /*123b0*/  SHF.R.U32.HI R4, RZ, 0x8, R0 ;  /* 0x00000008ff047819 */ /* 0x000fe20000011600 */
[-C--:B------:R-:W-:Y:S01]  /*123c0*/  FMUL.FTZ R72, R72, R19.reuse ;  /* 0x0000001348487220 */ /* 0x080fe20000410000 */
[----:B-1----:R-:W-:Y:S01]  /*123d0*/  LOP3.LUT R3, R6, 0xff, RZ, 0xc0, !PT ;  /* 0x000000ff06037812 */ /* 0x002fe200078ec0ff */
[----:B------:R-:W-:Y:S01]  /*123e0*/  FMUL.FTZ R73, R73, R19 ;  /* 0x0000001349497220 */ /* 0x000fe20000410000 */
[----:B------:R-:W-:Y:S01]  /*123f0*/  LOP3.LUT R0, R5, UR17, R174, 0x96, !PT ;  /* 0x0000001105007c12 */ /* 0x000fe2000f8e96ae */
[----:B------:R-:W-:Y:S01]  /*12400*/  FFMA.FTZ R5, R220, c[0x0][0x23c], -R12 ;  /* 0x00008f00dc057a23 */ /* 0x000fe2000001080c */
[----:B------:R-:W-:Y:S01]  /*12410*/  MOV R174, R17 ;  /* 0x0000001100ae7202 */ /* 0x000fe20000000f00 */
[C---:B------:R-:W-:Y:S01]  /*12420*/  HMMA.16816.F32 R112, R8.reuse, R40, R112 ;  /* 0x000000280870723c */ /* 0x040fe20000001870 */
[----:B------:R-:W-:Y:S01]  /*12430*/  PRMT R17, R3, 0x5410, R14 ;  /* 0x0000541003117816 */ /* 0x000fe2000000000e */
[-C--:B------:R-:W-:Y:S01]  /*12440*/  FMUL.FTZ R74, R74, R18.reuse ;  /* 0x000000124a4a7220 */ /* 0x080fe20000410000 */
[----:B------:R-:W-:Y:S01]  /*12450*/  LOP3.LUT R3, R0, 0xffff, RZ, 0xc0, !PT ;  /* 0x0000ffff00037812 */ /* 0x000fe200078ec0ff */
[-C--:B------:R-:W-:Y:S01]  /*12460*/  FMUL.FTZ R75, R75, R18.reuse ;  /* 0x000000124b4b7220 */ /* 0x080fe20000410000 */
[----:B------:R-:W-:Y:S01]  /*12470*/  PRMT R12, R7, 0x5410, R4 ;  /* 0x00005410070c7816 */ /* 0x000fe20000000004 */
[-C--:B------:R-:W-:Y:S01]  /*12480*/  FMUL.FTZ R76, R76, R19.reuse ;  /* 0x000000134c4c7220 */ /* 0x080fe20000410000 */
[----:B------:R-:W-:Y:S01]  /*12490*/  SHF.R.U32.HI R4, RZ, 0x10, R0 ;  /* 0x00000010ff047819 */ /* 0x000fe20000011600 */
[----:B------:R-:W-:Y:S01]  /*124a0*/  FMUL.FTZ R77, R77, R19 ;  /* 0x000000134d4d7220 */ /* 0x000fe20000410000 */
[----:B------:R-:W-:Y:S01]  /*124b0*/  LOP3.LUT R14, R0, 0xff, RZ, 0xc0, !PT ;  /* 0x000000ff000e7812 */ /* 0x000fe200078ec0ff */
[-C--:B------:R-:W-:Y:S01]  /*124c0*/  FMUL.FTZ R78, R78, R18.reuse ;  /* 0x000000124e4e7220 */ /* 0x080fe20000410000 */
[----:B------:R-:W-:Y:S01]  /*124d0*/  SHF.R.U32.HI R6, RZ, 0x8, R3 ;  /* 0x00000008ff067819 */ /* 0x000fe20000011603 */
[----:B------:R-:W-:Y:S01]  /*124e0*/  FMUL.FTZ R79, R79, R18 ;  /* 0x000000124f4f7220 */ /* 0x000fe20000410000 */
[----:B------:R-:W-:Y:S01]  /*124f0*/  MOV R220, R23 ;  /* 0x0000001700dc7202 */ /* 0x000fe20000000f00 */
[C---:B------:R-:W-:Y:S01]  /*12500*/  HMMA.16816.F32 R56, R8.reuse, R140, R56 ;  /* 0x0000008c0838723c */ /* 0x040fe20000001838 */
[----:B------:R1:W2:Y:S01]  /*12510*/  MUFU.EX2 R23, R13 ;  /* 0x0000000d00177308 */ /* 0x0002a20000000800 */
[----:B------:R-:W-:Y:S01]  /*12520*/  LOP3.LUT R7, R4, 0xff, RZ, 0xc0, !PT ;  /* 0x000000ff04077812 */ /* 0x000fe200078ec0ff */
[--C-:B------:R-:W-:Y:S01]  /*12530*/  HSET2.LE.AND R4, R12, R132.reuse, PT ;  /* 0x000000840c047233 */ /* 0x100fe20003803000 */
[----:B------:R-:W-:Y:S01]  /*12540*/  PRMT R6, R14, 0x5410, R6 ;  /* 0x000054100e067816 */ /* 0x000fe20000000006 */
[-C--:B------:R-:W-:Y:S01]  /*12550*/  FMUL.FTZ R88, R88, R19.reuse ;  /* 0x0000001358587220 */ /* 0x080fe20000410000 */
[----:B------:R-:W-:Y:S01]  /*12560*/  MOV R37, R150 ;  /* 0x0000009600257202 */ /* 0x000fe20000000f00 */
[----:B------:R-:W-:Y:S01]  /*12570*/  FMUL.FTZ R89, R89, R19 ;  /* 0x0000001359597220 */ /* 0x000fe20000410000 */
[----:B------:R-:W-:Y:S01]  /*12580*/  MOV R12, R151 ;  /* 0x00000097000c7202 */ /* 0x000fe20000000f00 */
[C---:B------:R-:W-:Y:S01]  /*12590*/  HMMA.16816.F32 R200, R8.reuse, R142, R60 ;  /* 0x0000008e08c8723c */ /* 0x040fe2000000183c */
        /* <DEDUP_REMOVED lines=8> */
[----:B-1----:R-:W-:Y:S01]  /*12620*/  SHF.R.U32.HI R13, RZ, 0x18, R0 ;  /* 0x00000018ff0d7819 */ /* 0x002fe20000011600 */
[--C-:B------:R-:W-:Y:S01]  /*12630*/  HSET2.LE.AND R0, R17, R132.reuse, PT ;  /* 0x0000008411007233 */ /* 0x100fe20003803000 */
[----:B------:R-:W-:Y:S01]  /*12640*/  MOV R17, R149 ;  /* 0x0000009500117202 */ /* 0x000fe20000000f00 */
[----:B------:R-:W-:Y:S01]  /*12650*/  LDSM.16.MT88.4 R44, [R207+0xa800] ;  /* 0x00a80000cf2c783b */ /* 0x000fe20000004200 */
[----:B------:R-:W-:Y:S01]  /*12660*/  MOV R36, R22 ;  /* 0x0000001600247202 */ /* 0x000fe20000000f00 */
[-C--:B------:R-:W-:Y:S01]  /*12670*/  FMUL.FTZ R94, R94, R18.reuse ;  /* 0x000000125e5e7220 */ /* 0x080fe20000410000 */
[----:B------:R1:W3:Y:S01]  /*12680*/  MUFU.EX2 R22, R5 ;  /* 0x0000000500167308 */ /* 0x0002e20000000800 */
[----:B------:R-:W4:Y:S01]  /*12690*/  LDSM.16.MT88.4 R148, [R205+0xa800] ;  /* 0x00a80000cd94783b */ /* 0x000f220000004200 */
[----:B--2---:R-:W-:Y:S01]  /*126a0*/  F2FP.PACK_AB R3, R23, R137 ;  /* 0x000000891703723e */ /* 0x004fe200000000ff */
[-C--:B------:R-:W-:Y:S01]  /*126b0*/  FMUL.FTZ R95, R95, R18.reuse ;  /* 0x000000125f5f7220 */ /* 0x080fe20000410000 */
[----:B------:R-:W-:Y:S01]  /*126c0*/  PRMT R7, R7, 0x5410, R13 ;  /* 0x0000541007077816 */ /* 0x000fe2000000000d */
[----:B------:R-:W-:Y:S01]  /*126d0*/  FMUL.FTZ R168, R168, R19 ;  /* 0x00000013a8a87220 */ /* 0x000fe20000410000 */
[----:B------:R-:W-:Y:S01]  /*126e0*/  LOP3.LUT R131, R0, R3, RZ, 0xc0, !PT ;  /* 0x0000000300837212 */ /* 0x000fe200078ec0ff */
[--C-:B------:R-:W-:Y:S01]  /*126f0*/  HSET2.LE.AND R0, R6, R132.reuse, PT ;  /* 0x0000008406007233 */ /* 0x100fe20003803000 */
[----:B------:R-:W-:Y:S01]  /*12700*/  F2FP.PACK_AB R3, R172, R139 ;  /* 0x0000008bac03723e */ /* 0x000fe200000000ff */
[----:B------:R-:W-:Y:S01]  /*12710*/  FMUL.FTZ R169, R169, R19 ;  /* 0x00000013a9a97220 */ /* 0x000fe20000410000 */
[C---:B------:R-:W-:Y:S01]  /*12720*/  HMMA.16816.F32 R72, R8.reuse, R28, R72 ;  /* 0x0000001c0848723c */ /* 0x040fe20000001848 */
[-C--:B------:R-:W-:Y:S01]  /*12730*/  FMUL.FTZ R170, R170, R18.reuse ;  /* 0x00000012aaaa7220 */ /* 0x080fe20000410000 */
[----:B------:R-:W-:Y:S01]  /*12740*/  LOP3.LUT R128, R0, R3, RZ, 0xc0, !PT ;  /* 0x0000000300807212 */ /* 0x000fe200078ec0ff */
[--C-:B------:R-:W-:Y:S01]  /*12750*/  FFMA.FTZ R0, R221, c[0x0][0x23c], -R15.reuse ;  /* 0x00008f00dd007a23 */ /* 0x100fe2000001080f */
[----:B------:R-:W-:Y:S01]  /*12760*/  LOP3.LUT R3, R181, UR7, R188, 0x96, !PT ;  /* 0x00000007b5037c12 */ /* 0x000fe2000f8e96bc */
[----:B------:R-:W-:Y:S01]  /*12770*/  FMUL.FTZ R171, R171, R18 ;  /* 0x00000012abab7220 */ /* 0x000fe20000410000 */
[----:B-1----:R-:W-:Y:S01]  /*12780*/  F2FP.PACK_AB R5, R138, R175 ;  /* 0x000000af8a05723e */ /* 0x002fe200000000ff */
[----:B------:R1:W-:Y:S01]  /*12790*/  MUFU.EX2 R13, R0 ;  /* 0x00000000000d7308 */ /* 0x0003e20000000800 */
[C---:B------:R-:W-:Y:S01]  /*127a0*/  HMMA.16816.F32 R192, R8.reuse, R30, R76 ;  /* 0x0000001e08c0723c */ /* 0x040fe2000000184c */
[--C-:B------:R-:W-:Y:S01]  /*127b0*/  FFMA.FTZ R6, R222, c[0x0][0x23c], -R15.reuse ;  /* 0x00008f00de067a23 */ /* 0x100fe2000001080f */
[----:B------:R-:W-:Y:S01]  /*127c0*/  LOP3.LUT R130, R4, R5, RZ, 0xc0, !PT ;  /* 0x0000000504827212 */ /* 0x000fe200078ec0ff */
[----:B------:R-:W-:Y:S01]  /*127d0*/  HSET2.LE.AND R4, R7, R132, PT ;  /* 0x0000008407047233 */ /* 0x000fe20003803000 */
[----:B---3--:R-:W-:Y:S01]  /*127e0*/  F2FP.PACK_AB R5, R22, R133 ;  /* 0x000000851605723e */ /* 0x008fe200000000ff */
[----:B------:R-:W-:Y:S01]  /*127f0*/  FFMA.FTZ R7, R234, c[0x0][0x23c], -R16 ;  /* 0x00008f00ea077a23 */ /* 0x000fe20000010810 */
[----:B------:R-:W2:Y:S02]  /*12800*/  LDSM.16.MT88.4 R60, [R210+0xa800] ;  /* 0x00a80000d23c783b */ /* 0x000ea40000004200 */
[----:B------:R-:W-:Y:S01]  /*12810*/  LOP3.LUT R129, R4, R5, RZ, 0xc0, !PT ;  /* 0x0000000504817212 */ /* 0x000fe200078ec0ff */
[----:B------:R-:W-:Y:S01]  /*12820*/  IMAD.WIDE.U32 R4, R3, -0x2daee0ad, RZ ;  /* 0xd2511f5303047825 */ /* 0x000fe200078e00ff */
[----:B------:R-:W-:Y:S01]  /*12830*/  HMMA.16816.F32 R88, R8, R24, R88 ;  /* 0x000000180858723c */ /* 0x000fe20000001858 */
[----:B------:R-:W3:Y:S03]  /*12840*/  LDSM.16.MT88.4 R76, [R209+0xa800] ;  /* 0x00a80000d14c783b */ /* 0x000ee60000004200 */
[----:B------:R-:W-:Y:S01]  /*12850*/  LOP3.LUT R3, R4, 0xffff, RZ, 0xc0, !PT ;  /* 0x0000ffff04037812 */ /* 0x000fe200078ec0ff */
[----:B-1----:R-:W-:-:S03]  /*12860*/  FFMA.FTZ R0, R232, c[0x0][0x23c], -R15 ;  /* 0x00008f00e8007a23 */ /* 0x002fc6000001080f */
[----:B------:R-:W-:Y:S01]  /*12870*/  HMMA.16816.F32 R184, R8, R26, R92 ;  /* 0x0000001a08b8723c */ /* 0x000fe2000000185c */
[----:B------:R-:W1:Y:S04]  /*12880*/  LDSM.16.MT88.4 R92, [R205+0xb800] ;  /* 0x00b80000cd5c783b */ /* 0x000e680000004200 */
[----:B------:R-:W5:Y:S03]  /*12890*/  LDSM.16.MT88.4 R24, [R209+0xb800] ;  /* 0x00b80000d118783b */ /* 0x000f660000004200 */
[----:B----4-:R-:W-:Y:S07]  /*128a0*/  HMMA.16816.F32 R140, R128, R148, R228 ;  /* 0x00000094808c723c */ /* 0x010fee00000018e4 */
[----:B------:R-:W-:Y:S01]  /*128b0*/  MOV R229, R17 ;  /* 0x0000001100e57202 */ /* 0x000fe20000000f00 */
[----:B------:R-:W-:Y:S01]  /*128c0*/  HMMA.16816.F32 R28, R8, R38, R168 ;  /* 0x00000026081c723c */ /* 0x000fe200000018a8 */
[----:B------:R4:W-:Y:S01]  /*128d0*/  MUFU.EX2 R17, R0 ;  /* 0x0000000000117308 */ /* 0x0009e20000000800 */
[----:B------:R-:W-:-:S02]  /*128e0*/  MOV R230, R36 ;  /* 0x0000002400e67202 */ /* 0x000fc40000000f00 */
[----:B------:R-:W-:Y:S02]  /*128f0*/  MOV R231, R37 ;  /* 0x0000002500e77202 */ /* 0x000fe40000000f00 */
[----:B------:R-:W-:Y:S01]  /*12900*/  MOV R228, R14 ;  /* 0x0000000e00e47202 */ /* 0x000fe20000000f00 */
[----:B------:R-:W-:Y:S01]  /*12910*/  FFMA.FTZ R10, R236, c[0x0][0x23c], -R16 ;  /* 0x00008f00ec0a7a23 */ /* 0x000fe20000010810 */
[----:B------:R-:W-:Y:S01]  /*12920*/  SHF.R.U32.HI R8, RZ, 0x10, R4 ;  /* 0x00000010ff087819 */ /* 0x000fe20000011604 */
[----:B------:R-:W-:Y:S01]  /*12930*/  HMMA.16816.F32 R36, R128, R44, R224 ;  /* 0x0000002c8024723c */ /* 0x000fe200000018e0 */
[----:B------:R-:W-:Y:S01]  /*12940*/  LOP3.LUT R9, R4, 0xff, RZ, 0xc0, !PT ;  /* 0x000000ff04097812 */ /* 0x000fe200078ec0ff */
[----:B------:R1:W-:Y:S01]  /*12950*/  MUFU.EX2 R14, R6 ;  /* 0x00000006000e7308 */ /* 0x0003e20000000800 */
[----:B------:R-:W-:-:S04]  /*12960*/  FFMA.FTZ R11, R235, c[0x0][0x23c], -R16 ;  /* 0x00008f00eb0b7a23 */ /* 0x000fc80000010810 */
[----:B------:R-:W-:Y:S01]  /*12970*/  MOV R224, R12 ;  /* 0x0000000c00e07202 */ /* 0x000fe20000000f00 */
[----:B----4-:R-:W-:Y:S01]  /*12980*/  FFMA.FTZ R0, R223, c[0x0][0x23c], -R15 ;  /* 0x00008f00df007a23 */ /* 0x010fe2000001080f */
[----:B------:R-:W-:Y:S01]  /*12990*/  MOV R225, R220 ;  /* 0x000000dc00e17202 */ /* 0x000fe20000000f00 */
[----:B------:R-:W-:Y:S01]  /*129a0*/  MUFU.EX2 R12, R7 ;  /* 0x00000007000c7308 */ /* 0x000fe20000000800 */
[----:B------:R-:W-:Y:S01]  /*129b0*/  MOV R226, R174 ;  /* 0x000000ae00e27202 */ /* 0x000fe20000000f00 */
[----:B------:R-:W-:Y:S01]  /*129c0*/  HMMA.16816.F32 R152, R128, R150, R152 ;  /* 0x000000968098723c */ /* 0x000fe20000001898 */
[----:B------:R-:W-:-:S05]  /*129d0*/  MOV R227, R198 ;  /* 0x000000c600e37202 */ /* 0x000fca0000000f00 */
[----:B------:R4:W3:Y:S01]  /*129e0*/  MUFU.EX2 R15, R0 ;  /* 0x00000000000f7308 */ /* 0x0008e20000000800 */
[----:B-1----:R-:W-:Y:S01]  /*129f0*/  FFMA.FTZ R6, R233, c[0x0][0x23c], -R16 ;  /* 0x00008f00e9067a23 */ /* 0x002fe20000010810 */
[C---:B------:R-:W-:Y:S06]  /*12a00*/  HMMA.16816.F32 R48, R128.reuse, R46, R48 ;  /* 0x0000002e8030723c */ /* 0x040fec0000001830 */
[----:B------:R-:W-:Y:S02]  /*12a10*/  MUFU.EX2 R10, R10 ;  /* 0x0000000a000a7308 */ /* 0x000fe40000000800 */
[----:B--2---:R-:W-:Y:S01]  /*12a20*/  HMMA.16816.F32 R52, R128, R60, R52 ;  /* 0x0000003c8034723c */ /* 0x004fe20000001834 */
[----:B----4-:R-:W-:-:S05]  /*12a30*/  LOP3.LUT R0, R5, UR17, R182, 0x96, !PT ;  /* 0x0000001105007c12 */ /* 0x010fca000f8e96b6 */
[----:B------:R-:W-:Y:S01]  /*12a40*/  MUFU.EX2 R11, R11 ;  /* 0x0000000b000b7308 */ /* 0x000fe20000000800 */
[----:B------:R-:W-:Y:S01]  /*12a50*/  SHF.R.U32.HI R5, RZ, 0x18, R4 ;  /* 0x00000018ff057819 */ /* 0x000fe20000011604 */
[C---:B------:R-:W-:Y:S01]  /*12a60*/  HMMA.16816.F32 R64, R128.reuse, R62, R64 ;  /* 0x0000003e8040723c */ /* 0x040fe20000001840 */
[----:B------:R-:W-:Y:S02]  /*12a70*/  SHF.R.U32.HI R4, RZ, 0x8, R3 ;  /* 0x00000008ff047819 */ /* 0x000fe40000011603 */
[----:B------:R-:W-:Y:S02]  /*12a80*/  LOP3.LUT R3, R8, 0xff, RZ, 0xc0, !PT ;  /* 0x000000ff08037812 */ /* 0x000fe400078ec0ff */
[----:B------:R-:W-:Y:S01]  /*12a90*/  PRMT R9, R9, 0x5410, R4 ;  /* 0x0000541009097816 */ /* 0x000fe20000000004 */
[----:B------:R1:W2:Y:S01]  /*12aa0*/  MUFU.EX2 R8, R6 ;  /* 0x0000000600087308 */ /* 0x0002a20000000800 */
[----:B------:R-:W-:Y:S01]  /*12ab0*/  PRMT R7, R3, 0x5410, R5 ;  /* 0x0000541003077816 */ /* 0x000fe20000000005 */
[----:B---3--:R-:W-:Y:S01]  /*12ac0*/  HMMA.16816.F32 R68, R128, R76, R68 ;  /* 0x0000004c8044723c */ /* 0x008fe20000001844 */
[----:B------:R-:W-:-:S02]  /*12ad0*/  LOP3.LUT R3, R0, 0xffff, RZ, 0xc0, !PT ;  /* 0x0000ffff00037812 */ /* 0x000fc400078ec0ff */
[----:B------:R-:W-:Y:S02]  /*12ae0*/  SHF.R.U32.HI R4, RZ, 0x10, R0 ;  /* 0x00000010ff047819 */ /* 0x000fe40000011600 */
[----:B------:R-:W-:-:S03]  /*12af0*/  LOP3.LUT R5, R0, 0xff, RZ, 0xc0, !PT ;  /* 0x000000ff00057812 */ /* 0x000fc600078ec0ff */
[----:B------:R-:W-:Y:S01]  /*12b00*/  HMMA.16816.F32 R80, R128, R78, R80 ;  /* 0x0000004e8050723c */ /* 0x000fe20000001850 */
[----:B-1----:R-:W-:Y:S02]  /*12b10*/  SHF.R.U32.HI R6, RZ, 0x8, R3 ;  /* 0x00000008ff067819 */ /* 0x002fe40000011603 */
[----:B------:R-:W-:-:S05]  /*12b20*/  SHF.R.U32.HI R3, RZ, 0x18, R0 ;  /* 0x00000018ff037819 */ /* 0x000fca0000011600 */
[C---:B------:R-:W-:Y:S01]  /*12b30*/  HMMA.16816.F32 R84, R128.reuse, R92, R84 ;  /* 0x0000005c8054723c */ /* 0x040fe20000001854 */
[----:B------:R-:W-:Y:S01]  /*12b40*/  LOP3.LUT R0, R4, 0xff, RZ, 0xc0, !PT ;  /* 0x000000ff04007812 */ /* 0x000fe200078ec0ff */
[--C-:B------:R-:W-:Y:S01]  /*12b50*/  HSET2.LE.AND R4, R7, R132.reuse, PT ;  /* 0x0000008407047233 */ /* 0x100fe20003803000 */
[----:B------:R-:W-:Y:S02]  /*12b60*/  PRMT R5, R5, 0x5410, R6 ;  /* 0x0000541005057816 */ /* 0x000fe40000000006 */
[----:B------:R-:W-:Y:S01]  /*12b70*/  PRMT R3, R0, 0x5410, R3 ;  /* 0x0000541000037816 */ /* 0x000fe20000000003 */
[--C-:B------:R-:W-:Y:S02]  /*12b80*/  HSET2.LE.AND R0, R9, R132.reuse, PT ;  /* 0x0000008409007233 */ /* 0x100fe40003803000 */
[--C-:B------:R-:W-:Y:S01]  /*12b90*/  HSET2.LE.AND R5, R5, R132.reuse, PT ;  /* 0x0000008405057233 */ /* 0x100fe20003803000 */
[----:B------:R-:W-:Y:S01]  /*12ba0*/  HMMA.16816.F32 R96, R128, R94, R96 ;  /* 0x0000005e8060723c */ /* 0x000fe20000001860 */
[----:B------:R-:W-:Y:S01]  /*12bb0*/  HSET2.LE.AND R6, R3, R132, PT ;  /* 0x0000008403067233 */ /* 0x000fe20003803000 */
[----:B------:R-:W-:-:S04]  /*12bc0*/  F2FP.PACK_AB R3, R14, R15 ;  /* 0x0000000f0e03723e */ /* 0x000fc800000000ff */
[----:B------:R-:W-:Y:S01]  /*12bd0*/  LOP3.LUT R170, R0, R3, RZ, 0xc0, !PT ;  /* 0x0000000300aa7212 */ /* 0x000fe200078ec0ff */
[----:B------:R-:W-:Y:S01]  /*12be0*/  FFMA.FTZ R3, R249, R19, R240 ;  /* 0x00000013f9037223 */ /* 0x000fe200000100f0 */
[----:B--2---:R-:W-:Y:S01]  /*12bf0*/  F2FP.PACK_AB R0, R8, R12 ;  /* 0x0000000c0800723e */ /* 0x004fe200000000ff */
[----:B------:R-:W-:Y:S03]  /*12c00*/  HMMA.16816.F32 R156, R128, R104, R156 ;  /* 0x00000068809c723c */ /* 0x000fe6000000189c */
[----:B------:R-:W-:Y:S01]  /*12c10*/  LOP3.LUT R171, R4, R0, RZ, 0xc0, !PT ;  /* 0x0000000004ab7212 */ /* 0x000fe200078ec0ff */
[----:B------:R-:W-:Y:S01]  /*12c20*/  FFMA.FTZ R4, R248, R20, R199 ;  /* 0x00000014f8047223 */ /* 0x000fe200000100c7 */
[----:B------:R-:W-:-:S03]  /*12c30*/  F2FP.PACK_AB R0, R17, R13 ;  /* 0x0000000d1100723e */ /* 0x000fc600000000ff */
[----:B------:R-:W-:Y:S01]  /*12c40*/  FADD.FTZ R4, R190, R4 ;  /* 0x00000004be047221 */ /* 0x000fe20000010000 */
[----:B------:R-:W-:Y:S01]  /*12c50*/  LOP3.LUT R168, R5, R0, RZ, 0xc0, !PT ;  /* 0x0000000005a87212 */ /* 0x000fe200078ec0ff */
[----:B------:R-:W-:Y:S01]  /*12c60*/  FFMA.FTZ R5, R241, R21, R197 ;  /* 0x00000015f1057223 */ /* 0x000fe200000100c5 */
[----:B------:R-:W-:Y:S01]  /*12c70*/  F2FP.PACK_AB R0, R11, R10 ;  /* 0x0000000a0b00723e */ /* 0x000fe200000000ff */
[----:B------:R-:W-:Y:S02]  /*12c80*/  HMMA.16816.F32 R108, R128, R106, R108 ;  /* 0x0000006a806c723c */ /* 0x000fe4000000186c */
[----:B------:R-:W-:Y:S01]  /*12c90*/  FADD.FTZ R5, R173, R5 ;  /* 0x00000005ad057221 */ /* 0x000fe20000010000 */
[----:B------:R-:W-:Y:S01]  /*12ca0*/  LOP3.LUT R169, R6, R0, RZ, 0xc0, !PT ;  /* 0x0000000006a97212 */ /* 0x000fe200078ec0ff */
[----:B------:R-:W-:Y:S02]  /*12cb0*/  FFMA.FTZ R0, R250, R18, R237 ;  /* 0x00000012fa007223 */ /* 0x000fe400000100ed */
        /* <DEDUP_REMOVED lines=12> */
[----:B-----5:R-:W-:Y:S01]  /*12d80*/  HMMA.16816.F32 R164, R128, R24, R164 ;  /* 0x0000001880a4723c */ /* 0x020fe200000018a4 */
[----:B------:R-:W-:Y:S02]  /*12d90*/  FADD.FTZ R5, R139, R0 ;  /* 0x000000008b057221 */ /* 0x000fe40000010000 */
[----:B------:R-:W-:Y:S02]  /*12da0*/  FADD.FTZ R4, R133, R3 ;  /* 0x0000000385047221 */ /* 0x000fe40000010000 */
[----:B------:R-:W-:-:S02]  /*12db0*/  FADD.FTZ R3, R13, R6 ;  /* 0x000000060d037221 */ /* 0x000fc40000010000 */
[----:B------:R-:W-:Y:S01]  /*12dc0*/  FADD.FTZ R0, R10, R7 ;  /* 0x000000070a007221 */ /* 0x000fe20000010000 */
[----:B------:R-:W-:Y:S01]  /*12dd0*/  HMMA.16816.F32 R128, R128, R26, R144 ;  /* 0x0000001a8080723c */ /* 0x000fe20000001890 */
        /* <DEDUP_REMOVED lines=28> */
[----:B------:R-:W-:Y:S11]  /*12fa0*/  @P0 BRA `(.L_x_813) ;  /* 0x0000001000000947 */ /* 0x000ff60003800000 */
.L_x_800:
[----:B------:R-:W-:-:S12]  /*12fb0*/  UIADD3 UR28, UR29, -0x1, URZ ;  /* 0xffffffff1d1c7890 */ /* 0x000fd8000fffe03f */
.L_x_813:
[----:B------:R-:W-:-:S13]  /*12fc0*/  ISETP.LE.AND P0, PT, RZ, UR28, PT ;  /* 0x0000001cff007c0c */ /* 0x000fda000bf03270 */
[----:B------:R-:W-:Y:S05]  /*12fd0*/  @!P0 BRA `(.L_x_814) ;  /* 0x00002ef000008947 */ /* 0x000fea0003800000 */
[----:B------:R-:W2:Y:S01]  /*12fe0*/  LDL.LU R12, [R1+0x44] ;  /* 0x00004400010c7983 */ /* 0x000ea20000300800 */
[----:B------:R-:W1:Y:S01]  /*12ff0*/  LDC.U8 R240, c[0x0][0x2d8] ;  /* 0x0000b600fff07b82 */ /* 0x000e620000000000 */
[----:B------:R-:W-:Y:S01]  /*13000*/  IMAD.MOV.U32 R3, RZ, RZ, R135 ;  /* 0x000000ffff037224 */ /* 0x000fe200078e0087 */
[----:B------:R-:W-:Y:S01]  /*13010*/  MOV R138, R2 ;  /* 0x00000002008a7202 */ /* 0x000fe20000000f00 */
[----:B------:R-:W3:Y:S01]  /*13020*/  LDL.64 R10, [R1] ;  /* 0x00000000010a7983 */ /* 0x000ee20000100a00 */
[----:B------:R-:W-:Y:S02]  /*13030*/  IMAD.MOV.U32 R0, RZ, RZ, R136 ;  /* 0x000000ffff007224 */ /* 0x000fe400078e0088 */
[----:B------:R-:W-:Y:S01]  /*13040*/  IMAD.MOV.U32 R137, RZ, RZ, R134 ;  /* 0x000000ffff897224 */ /* 0x000fe200078e0086 */
[----:B------:R-:W4:Y:S04]  /*13050*/  LDL.LU R9, [R1+0x2c] ;  /* 0x00002c0001097983 */ /* 0x000f280000300800 */
[----:B------:R-:W5:Y:S04]  /*13060*/  LDL.LU R8, [R1+0x40] ;  /* 0x0000400001087983 */ /* 0x000f680000300800 */
[----:B------:R-:W5:Y:S04]  /*13070*/  LDL.LU.64 R6, [R1+0x30] ;  /* 0x0000300001067983 */ /* 0x000f680000300a00 */
[----:B------:R-:W5:Y:S04]  /*13080*/  LDL.LU.64 R4, [R1+0x48] ;  /* 0x0000480001047983 */ /* 0x000f680000300a00 */
[----:B------:R-:W5:Y:S01]  /*13090*/  LDL.LU R13, [R1+0x28] ;  /* 0x00002800010d7983 */ /* 0x000f620000300800 */
[----:B-1----:R-:W-:-:S02]  /*130a0*/  PRMT R240, R240, 0x7054, R240 ;  /* 0x00007054f0f07816 */ /* 0x002fc400000000f0 */
[----:B------:R-:W-:Y:S01]  /*130b0*/  ISETP.GE.AND P2, PT, R251, c[0x0][0x220], PT ;  /* 0x00008800fb007a0c */ /* 0x000fe20003f46270 */
[----:B--2---:R-:W-:-:S05]  /*130c0*/  IMAD.WIDE.U32 R242, R12, -0x326172a9, RZ ;  /* 0xcd9e8d570cf27825 */ /* 0x004fca00078e00ff */
[----:B----4-:R-:W-:Y:S02]  /*130d0*/  LOP3.LUT R226, R243, R9, RZ, 0x3c, !PT ;  /* 0x00000009f3e27212 */ /* 0x010fe400078e3cff */
[----:B---3--:R-:W-:Y:S01]  /*130e0*/  ISETP.GE.AND P3, PT, R10, c[0x0][0x220], PT ;  /* 0x000088000a007a0c */ /* 0x008fe20003f66270 */
[----:B-----5:R-:W-:-:S04]  /*130f0*/  IMAD.WIDE.U32 R220, R8, -0x2daee0ad, RZ ;  /* 0xd2511f5308dc7825 */ /* 0x020fc800078e00ff */
[----:B------:R-:W-:-:S05]  /*13100*/  IMAD.WIDE.U32 R244, R13, -0x326172a9, RZ ;  /* 0xcd9e8d570df47825 */ /* 0x000fca00078e00ff */
[----:B------:R-:W-:Y:S01]  /*13110*/  LOP3.LUT R228, R245, R9, RZ, 0x3c, !PT ;  /* 0x00000009f5e47212 */ /* 0x000fe200078e3cff */
[----:B------:R-:W-:Y:S01]  /*13120*/  IMAD.WIDE.U32 R226, R226, -0x2daee0ad, RZ ;  /* 0xd2511f53e2e27825 */ /* 0x000fe200078e00ff */
[----:B------:R-:W-:Y:S02]  /*13130*/  MOV R246, R4 ;  /* 0x0000000400f67202 */ /* 0x000fe40000000f00 */
[----:B------:R-:W-:Y:S01]  /*13140*/  MOV R247, R7 ;  /* 0x0000000700f77202 */ /* 0x000fe20000000f00 */
[----:B------:R-:W-:Y:S01]  /*13150*/  IMAD.WIDE.U32 R228, R228, -0x2daee0ad, RZ ;  /* 0xd2511f53e4e47825 */ /* 0x000fe200078e00ff */
[----:B------:R-:W-:Y:S05]  /*13160*/  BRA `(.L_x_815) ;  /* 0x000002e000007947 */ /* 0x000fea0003800000 */
.L_x_817:
        /* <DEDUP_REMOVED lines=46> */
.L_x_815:
[----:B------:R-:W-:Y:S04]  /*13450*/  DEPBAR.LE SB0, 0x0 ;  /* 0x000080000000791a */ /* 0x000fe80000000000 */
[----:B------:R-:W-:Y:S01]  /*13460*/  BAR.SYNC.DEFER_BLOCKING 0x0 ;  /* 0x0000000000007b1d */ /* 0x000fe20000010000 */
[----:B------:R-:W-:Y:S01]  /*13470*/  USHF.R.S32.HI UR5, URZ, 0x1f, UR28 ;  /* 0x0000001f3f057899 */ /* 0x000fe2000801141c */
[----:B------:R-:W-:Y:S01]  /*13480*/  IMAD.U32 R4, RZ, RZ, UR28 ;  /* 0x0000001cff047e24 */ /* 0x000fe2000f8e00ff */
[----:B------:R-:W-:Y:S03]  /*13490*/  UIMAD UR4, UR19, UR28, URZ ;  /* 0x0000001c130472a4 */ /* 0x000fe6000f8e023f */
[----:B------:R-:W-:Y:S01]  /*134a0*/  IMAD.WIDE.U32 R4, R4, UR20, R246 ;  /* 0x0000001404047c25 */ /* 0x000fe2000f8e00f6 */
[----:B------:R-:W-:Y:S04]  /*134b0*/  UIMAD UR4, UR5, UR20, UR4 ;  /* 0x00000014050472a4 */ /* 0x000fe8000f8e0204 */
[C---:B------:R-:W-:Y:S02]  /*134c0*/  @!P3 LEA R12, P5, R4.reuse, c[0x0][0x170], 0x1 ;  /* 0x00005c00040cba11 */ /* 0x040fe400078a08ff */
[----:B------:R-:W-:Y:S02]  /*134d0*/  IADD3 R5, R5, UR4, RZ ;  /* 0x0000000405057c10 */ /* 0x000fe4000fffe0ff */
[C---:B------:R-:W-:Y:S02]  /*134e0*/  @!P2 LEA R8, P1, R4.reuse, c[0x0][0x170], 0x1 ;  /* 0x00005c000408aa11 */ /* 0x040fe400078208ff */
[C-C-:B------:R-:W-:Y:S02]  /*134f0*/  @!P3 LEA.HI.X R13, R4.reuse, c[0x0][0x174], R5.reuse, 0x1, P5 ;  /* 0x00005d00040dba11 */ /* 0x140fe400028f0c05 */
[C---:B------:R-:W-:Y:S02]  /*13500*/  @!P2 LEA.HI.X R9, R4.reuse, c[0x0][0x174], R5, 0x1, P1 ;  /* 0x00005d000409aa11 */ /* 0x040fe400008f0c05 */
[----:B------:R-:W-:Y:S01]  /*13510*/  IADD3 R2, P0, R4, UR24, RZ ;  /* 0x0000001804027c10 */ /* 0x000fe2000ff1e0ff */
[----:B------:R-:W-:Y:S03]  /*13520*/  @P3 STS.128 [R219+0xa000], RZ ;  /* 0x00a000ffdb003388 */ /* 0x000fe60000000c00 */
[C---:B------:R-:W-:Y:S02]  /*13530*/  @!P3 LEA R10, P4, R2.reuse, c[0x0][0x170], 0x1 ;  /* 0x00005c00020aba11 */ /* 0x040fe400078808ff */
[----:B------:R-:W-:Y:S01]  /*13540*/  IADD3.X R7, R5, UR23, RZ, P0, !PT ;  /* 0x0000001705077c10 */ /* 0x000fe200087fe4ff */
[----:B------:R-:W-:Y:S01]  /*13550*/  @!PT LDS RZ, [RZ] ;  /* 0x00000000fffff984 */ /* 0x000fe20000000800 */
[----:B------:R-:W-:Y:S01]  /*13560*/  @!PT LDS RZ, [RZ] ;  /* 0x00000000fffff984 */ /* 0x000fe20000000800 */
[----:B------:R-:W-:Y:S01]  /*13570*/  @!PT LDS RZ, [RZ] ;  /* 0x00000000fffff984 */ /* 0x000fe20000000800 */
[----:B------:R1:W-:Y:S01]  /*13580*/  @!P3 LDGSTS.E.BYPASS.LTC128B.128 [R219+0xa000], [R12.64] ;  /* 0x0a0000000cdbbfae */ /* 0x0003e2000b901d5a */
[C---:B------:R-:W-:Y:S02]  /*13590*/  @!P2 LEA R6, P0, R2.reuse, c[0x0][0x170], 0x1 ;  /* 0x00005c000206aa11 */ /* 0x040fe400078008ff */
[C-C-:B------:R-:W-:Y:S02]  /*135a0*/  @!P3 LEA.HI.X R11, R2.reuse, c[0x0][0x174], R7.reuse, 0x1, P4 ;  /* 0x00005d00020bba11 */ /* 0x140fe400020f0c07 */
[----:B------:R-:W-:Y:S01]  /*135b0*/  @P2 STS.128 [R219+0xb000], RZ ;  /* 0x00b000ffdb002388 */ /* 0x000fe20000000c00 */
[----:B------:R-:W-:Y:S02]  /*135c0*/  @!P2 LEA.HI.X R7, R2, c[0x0][0x174], R7, 0x1, P0 ;  /* 0x00005d000207aa11 */ /* 0x000fe400000f0c07 */
[----:B------:R-:W-:Y:S02]  /*135d0*/  ISETP.LT.AND P4, PT, RZ, UR28, PT ;  /* 0x0000001cff007c0c */ /* 0x000fe4000bf81270 */
[----:B------:R-:W-:Y:S01]  /*135e0*/  @!PT LDS RZ, [RZ] ;  /* 0x00000000fffff984 */ /* 0x000fe20000000800 */
[----:B------:R-:W-:Y:S01]  /*135f0*/  @!PT LDS RZ, [RZ] ;  /* 0x00000000fffff984 */ /* 0x000fe20000000800 */
[----:B------:R-:W-:Y:S01]  /*13600*/  @!PT LDS RZ, [RZ] ;  /* 0x00000000fffff984 */ /* 0x000fe20000000800 */
[----:B------:R2:W-:Y:S05]  /*13610*/  @!P2 LDGSTS.E.BYPASS.LTC128B.128 [R219+0xb000], [R8.64+0x80] ;  /* 0x0b00008008dbafae */ /* 0x0005ea000b901d5a */
[----:B------:R-:W-:Y:S05]  /*13620*/  @P3 STS.128 [R219+0xa800], RZ ;  /* 0x00a800ffdb003388 */ /* 0x000fea0000000c00 */
[----:B------:R-:W-:Y:S01]  /*13630*/  @!PT LDS RZ, [RZ] ;  /* 0x00000000fffff984 */ /* 0x000fe20000000800 */
[----:B------:R-:W-:Y:S01]  /*13640*/  @!PT LDS RZ, [RZ] ;  /* 0x00000000fffff984 */ /* 0x000fe20000000800 */
[----:B------:R-:W-:Y:S01]  /*13650*/  @!PT LDS RZ, [RZ] ;  /* 0x00000000fffff984 */ /* 0x000fe20000000800 */
[----:B------:R2:W-:Y:S05]  /*13660*/  @!P3 LDGSTS.E.BYPASS.LTC128B.128 [R219+0xa800], [R10.64] ;  /* 0x0a8000000adbbfae */ /* 0x0005ea000b901d5a */
[----:B------:R-:W-:Y:S05]  /*13670*/  @P2 STS.128 [R219+0xb800], RZ ;  /* 0x00b800ffdb002388 */ /* 0x000fea0000000c00 */
[----:B------:R-:W-:Y:S01]  /*13680*/  @!PT LDS RZ, [RZ] ;  /* 0x00000000fffff984 */ /* 0x000fe20000000800 */
[----:B------:R-:W-:Y:S01]  /*13690*/  @!PT LDS RZ, [RZ] ;  /* 0x00000000fffff984 */ /* 0x000fe20000000800 */
[----:B------:R-:W-:Y:S01]  /*136a0*/  @!PT LDS RZ, [RZ] ;  /* 0x00000000fffff984 */ /* 0x000fe20000000800 */
[----:B------:R3:W-:Y:S05]  /*136b0*/  @!P2 LDGSTS.E.BYPASS.LTC128B.128 [R219+0xb800], [R6.64+0x80] ;  /* 0x0b80008006dbafae */ /* 0x0007ea000b901d5a */
[----:B------:R-:W-:Y:S05]  /*136c0*/  LDSM.16.M88.4 R32, [R206] ;  /* 0x00000000ce20783b */ /* 0x000fea0000000200 */
[----:B------:R-:W3:Y:S05]  /*136d0*/  LDSM.16.M88.4 R16, [R204+0x8000] ;  /* 0x00800000cc10783b */ /* 0x000eea0000000200 */
[----:B------:R-:W2:Y:S05]  /*136e0*/  LDSM.16.M88.4 R28, [R206+0x2000] ;  /* 0x00200000ce1c783b */ /* 0x000eaa0000000200 */
[----:B------:R-:W4:Y:S05]  /*136f0*/  LDSM.16.M88.4 R132, [R204+0x8800] ;  /* 0x00880000cc84783b */ /* 0x000f2a0000000200 */
[----:B------:R-:W0:Y:S05]  /*13700*/  LDGDEPBAR ;  /* 0x00000000000079af */ /* 0x000e2a0000000000 */
[----:B------:R-:W-:Y:S05]  /*13710*/  LDSM.16.M88.4 R172, [R208] ;  /* 0x00000000d0ac783b */ /* 0x000fea0000000200 */
[----:B------:R-:W5:Y:S05]  /*13720*/  LDSM.16.M88.4 R176, [R215] ;  /* 0x00000000d7b0783b */ /* 0x000f6a0000000200 */
[----:B------:R-:W4:Y:S05]  /*13730*/  LDSM.16.M88.4 R180, [R208+0x2000] ;  /* 0x00200000d0b4783b */ /* 0x000f2a0000000200 */
[----:B------:R-:W5:Y:S01]  /*13740*/  LDSM.16.M88.4 R184, [R218] ;  /* 0x00000000dab8783b */ /* 0x000f620000000200 */
[-C--:B---3--:R-:W-:Y:S04]  /*13750*/  HMMA.16816.F32 R4, R32, R16.reuse, RZ ;  /* 0x000000102004723c */ /* 0x088fe800000018ff */
[----:B------:R-:W-:Y:S05]  /*13760*/  LDSM.16.M88.4 R188, [R214] ;  /* 0x00000000d6bc783b */ /* 0x000fea0000000200 */
[----:B------:R-:W3:Y:S01]  /*13770*/  LDSM.16.M88.4 R192, [R213+0x8000] ;  /* 0x00800000d5c0783b */ /* 0x000ee20000000200 */
[C---:B--2---:R-:W-:Y:S04]  /*13780*/  HMMA.16816.F32 R8, R28.reuse, R16, RZ ;  /* 0x000000101c08723c */ /* 0x044fe800000018ff */
[----:B------:R-:W2:Y:S04]  /*13790*/  LDSM.16.M88.4 R196, [R214+0x2000] ;  /* 0x00200000d6c4783b */ /* 0x000ea80000000200 */
[-C--:B-1----:R-:W-:Y:S01]  /*137a0*/  HMMA.16816.F32 R12, R28, R18.reuse, RZ ;  /* 0x000000121c0c723c */ /* 0x082fe200000018ff */
[----:B------:R-:W-:Y:S07]  /*137b0*/  LDSM.16.M88.4 R200, [R212+0x2000] ;  /* 0x00200000d4c8783b */ /* 0x000fee0000000200 */
[C---:B------:R-:W-:Y:S08]  /*137c0*/  HMMA.16816.F32 R16, R32.reuse, R18, RZ ;  /* 0x000000122010723c */ /* 0x040ff000000018ff */
[-C--:B----4-:R-:W-:Y:S08]  /*137d0*/  HMMA.16816.F32 R20, R32, R132.reuse, RZ ;  /* 0x000000842014723c */ /* 0x090ff000000018ff */
[C---:B------:R-:W-:Y:S08]  /*137e0*/  HMMA.16816.F32 R24, R28.reuse, R132, RZ ;  /* 0x000000841c18723c */ /* 0x040ff000000018ff */
[-C--:B------:R-:W-:Y:S08]  /*137f0*/  HMMA.16816.F32 R28, R28, R134.reuse, RZ ;  /* 0x000000861c1c723c */ /* 0x080ff000000018ff */
[----:B------:R-:W-:Y:S01]  /*13800*/  HMMA.16816.F32 R32, R32, R134, RZ ;  /* 0x000000862020723c */ /* 0x000fe200000018ff */
[----:B------:R-:W1:Y:S07]  /*13810*/  LDSM.16.M88.4 R132, [R213+0x8800] ;  /* 0x00880000d584783b */ /* 0x000e6e0000000200 */
[-C--:B-----5:R-:W-:Y:S08]  /*13820*/  HMMA.16816.F32 R4, R172, R176.reuse, R4 ;  /* 0x000000b0ac04723c */ /* 0x0a0ff00000001804 */
[C---:B------:R-:W-:Y:S08]  /*13830*/  HMMA.16816.F32 R8, R180.reuse, R176, R8 ;  /* 0x000000b0b408723c */ /* 0x040ff00000001808 */
[-C--:B------:R-:W-:Y:S08]  /*13840*/  HMMA.16816.F32 R12, R180, R178.reuse, R12 ;  /* 0x000000b2b40c723c */ /* 0x080ff0000000180c */
[C---:B------:R-:W-:Y:S01]  /*13850*/  HMMA.16816.F32 R16, R172.reuse, R178, R16 ;  /* 0x000000b2ac10723c */ /* 0x040fe20000001810 */
[----:B------:R-:W-:Y:S07]  /*13860*/  LDSM.16.M88.4 R176, [R212] ;  /* 0x00000000d4b0783b */ /* 0x000fee0000000200 */
[-C--:B------:R-:W-:Y:S08]  /*13870*/  HMMA.16816.F32 R20, R172, R184.reuse, R20 ;  /* 0x000000b8ac14723c */ /* 0x080ff00000001814 */
[C---:B------:R-:W-:Y:S08]  /*13880*/  HMMA.16816.F32 R24, R180.reuse, R184, R24 ;  /* 0x000000b8b418723c */ /* 0x040ff00000001818 */
[-C--:B------:R-:W-:Y:S01]  /*13890*/  HMMA.16816.F32 R28, R180, R186.reuse, R28 ;  /* 0x000000bab41c723c */ /* 0x080fe2000000181c */
[----:B------:R-:W4:Y:S07]  /*138a0*/  LDSM.16.M88.4 R180, [R211] ;  /* 0x00000000d3b4783b */ /* 0x000f2e0000000200 */
[----:B------:R-:W-:Y:S01]  /*138b0*/  HMMA.16816.F32 R32, R172, R186, R32 ;  /* 0x000000baac20723c */ /* 0x000fe20000001820 */
[----:B------:R-:W5:Y:S05]  /*138c0*/  LDSM.16.M88.4 R172, [R211+0x800] ;  /* 0x00080000d3ac783b */ /* 0x000f6a0000000200 */
[----:B------:R-:W-:Y:S02]  /*138d0*/  LDSM.16.M88.4 R184, [R206+0x4000] ;  /* 0x00400000ceb8783b */ /* 0x000fe40000000200 */
[-C--:B---3--:R-:W-:Y:S08]  /*138e0*/  HMMA.16816.F32 R4, R188, R192.reuse, R4 ;  /* 0x000000c0bc04723c */ /* 0x088ff00000001804 */
[C---:B--2---:R-:W-:Y:S08]  /*138f0*/  HMMA.16816.F32 R8, R196.reuse, R192, R8 ;  /* 0x000000c0c408723c */ /* 0x044ff00000001808 */
        /* <DEDUP_REMOVED lines=8> */
[----:B------:R-:W3:Y:S05]  /*13980*/  LDSM.16.M88.4 R132, [R204+0x9800] ;  /* 0x00980000cc84783b */ /* 0x000eea0000000200 */
[----:B------:R-:W-:Y:S02]  /*13990*/  LDSM.16.M88.4 R188, [R217] ;  /* 0x00000000d9bc783b */ /* 0x000fe40000000200 */
[-C--:B----4-:R-:W-:Y:S08]  /*139a0*/  HMMA.16816.F32 R4, R176, R180.reuse, R4 ;  /* 0x000000b4b004723c */ /* 0x090ff00000001804 */
[C---:B------:R-:W-:Y:S08]  /*139b0*/  HMMA.16816.F32 R8, R200.reuse, R180, R8 ;  /* 0x000000b4c808723c */ /* 0x040ff00000001808 */
[-C--:B------:R-:W-:Y:S08]  /*139c0*/  HMMA.16816.F32 R12, R200, R182.reuse, R12 ;  /* 0x000000b6c80c723c */ /* 0x080ff0000000180c */
[C---:B------:R-:W-:Y:S01]  /*139d0*/  HMMA.16816.F32 R16, R176.reuse, R182, R16 ;  /* 0x000000b6b010723c */ /* 0x040fe20000001810 */
[----:B------:R-:W4:Y:S07]  /*139e0*/  LDSM.16.M88.4 R180, [R208+0x4000] ;  /* 0x00400000d0b4783b */ /* 0x000f2e0000000200 */
[-C--:B-----5:R-:W-:Y:S08]  /*139f0*/  HMMA.16816.F32 R20, R176, R172.reuse, R20 ;  /* 0x000000acb014723c */ /* 0x0a0ff00000001814 */
[C---:B------:R-:W-:Y:S08]  /*13a00*/  HMMA.16816.F32 R24, R200.reuse, R172, R24 ;  /* 0x000000acc818723c */ /* 0x040ff00000001818 */
[-C--:B------:R-:W-:Y:S01]  /*13a10*/  HMMA.16816.F32 R28, R200, R174.reuse, R28 ;  /* 0x000000aec81c723c */ /* 0x080fe2000000181c */
[----:B------:R-:W5:Y:S07]  /*13a20*/  LDSM.16.M88.4 R200, [R208+0x6000] ;  /* 0x00600000d0c8783b */ /* 0x000f6e0000000200 */
[----:B------:R-:W-:Y:S01]  /*13a30*/  HMMA.16816.F32 R32, R176, R174, R32 ;  /* 0x000000aeb020723c */ /* 0x000fe20000001820 */
[----:B------:R-:W4:Y:S05]  /*13a40*/  LDSM.16.M88.4 R172, [R216] ;  /* 0x00000000d8ac783b */ /* 0x000f2a0000000200 */
[----:B------:R-:W-:Y:S02]  /*13a50*/  LDSM.16.M88.4 R176, [R214+0x4000] ;  /* 0x00400000d6b0783b */ /* 0x000fe40000000200 */
[-C--:B--2---:R-:W-:Y:S08]  /*13a60*/  HMMA.16816.F32 R4, R184, R192.reuse, R4 ;  /* 0x000000c0b804723c */ /* 0x084ff00000001804 */
[C---:B-1----:R-:W-:Y:S08]  /*13a70*/  HMMA.16816.F32 R8, R196.reuse, R192, R8 ;  /* 0x000000c0c408723c */ /* 0x042ff00000001808 */
[-C--:B------:R-:W-:Y:S08]  /*13a80*/  HMMA.16816.F32 R12, R196, R194.reuse, R12 ;  /* 0x000000c2c40c723c */ /* 0x080ff0000000180c */
[C---:B------:R-:W-:Y:S01]  /*13a90*/  HMMA.16816.F32 R16, R184.reuse, R194, R16 ;  /* 0x000000c2b810723c */ /* 0x040fe20000001810 */
[----:B------:R-:W1:Y:S07]  /*13aa0*/  LDSM.16.M88.4 R192, [R213+0x9000] ;  /* 0x00900000d5c0783b */ /* 0x000e6e0000000200 */
[-C--:B---3--:R-:W-:Y:S08]  /*13ab0*/  HMMA.16816.F32 R20, R184, R132.reuse, R20 ;  /* 0x00000084b814723c */ /* 0x088ff00000001814 */
[C---:B------:R-:W-:Y:S08]  /*13ac0*/  HMMA.16816.F32 R24, R196.reuse, R132, R24 ;  /* 0x00000084c418723c */ /* 0x040ff00000001818 */
[-C--:B------:R-:W-:Y:S01]  /*13ad0*/  HMMA.16816.F32 R28, R196, R134.reuse, R28 ;  /* 0x00000086c41c723c */ /* 0x080fe2000000181c */
[----:B------:R-:W2:Y:S07]  /*13ae0*/  LDSM.16.M88.4 R196, [R214+0x6000] ;  /* 0x00600000d6c4783b */ /* 0x000eae0000000200 */
[----:B------:R-:W-:Y:S01]  /*13af0*/  HMMA.16816.F32 R32, R184, R134, R32 ;  /* 0x00000086b820723c */ /* 0x000fe20000001820 */
[----:B------:R-:W3:Y:S05]  /*13b00*/  LDSM.16.M88.4 R132, [R213+0x9800] ;  /* 0x00980000d584783b */ /* 0x000eea0000000200 */
[----:B------:R-:W-:Y:S02]  /*13b10*/  LDSM.16.M88.4 R184, [R212+0x4000] ;  /* 0x00400000d4b8783b */ /* 0x000fe40000000200 */
[-C--:B----4-:R-:W-:Y:S08]  /*13b20*/  HMMA.16816.F32 R4, R180, R188.reuse, R4 ;  /* 0x000000bcb404723c */ /* 0x090ff00000001804 */
[C---:B-----5:R-:W-:Y:S08]  /*13b30*/  HMMA.16816.F32 R8, R200.reuse, R188, R8 ;  /* 0x000000bcc808723c */ /* 0x060ff00000001808 */
[-C--:B------:R-:W-:Y:S08]  /*13b40*/  HMMA.16816.F32 R12, R200, R190.reuse, R12 ;  /* 0x000000bec80c723c */ /* 0x080ff0000000180c */
[C---:B------:R-:W-:Y:S01]  /*13b50*/  HMMA.16816.F32 R16, R180.reuse, R190, R16 ;  /* 0x000000beb410723c */ /* 0x040fe20000001810 */
[----:B------:R-:W4:Y:S07]  /*13b60*/  LDSM.16.M88.4 R188, [R211+0x1000] ;  /* 0x00100000d3bc783b */ /* 0x000f2e0000000200 */
[-C--:B------:R-:W-:Y:S08]  /*13b70*/  HMMA.16816.F32 R20, R180, R172.reuse, R20 ;  /* 0x000000acb414723c */ /* 0x080ff00000001814 */
[C---:B------:R-:W-:Y:S08]  /*13b80*/  HMMA.16816.F32 R24, R200.reuse, R172, R24 ;  /* 0x000000acc818723c */ /* 0x040ff00000001818 */
[-C--:B------:R-:W-:Y:S01]  /*13b90*/  HMMA.16816.F32 R28, R200, R174.reuse, R28 ;  /* 0x000000aec81c723c */ /* 0x080fe2000000181c */
[----:B------:R-:W5:Y:S07]  /*13ba0*/  LDSM.16.M88.4 R200, [R212+0x6000] ;  /* 0x00600000d4c8783b */ /* 0x000f6e0000000200 */
[----:B------:R-:W-:Y:S01]  /*13bb0*/  HMMA.16816.F32 R32, R180, R174, R32 ;  /* 0x000000aeb420723c */ /* 0x000fe20000001820 */
[----:B------:R-:W4:Y:S01]  /*13bc0*/  LDSM.16.M88.4 R172, [R211+0x1800] ;  /* 0x00180000d3ac783b */ /* 0x000f220000000200 */
[----:B------:R-:W-:Y:S04]  /*13bd0*/  DEPBAR.LE SB0, 0x0 ;  /* 0x000080000000791a */ /* 0x000fe80000000000 */
[----:B------:R-:W-:Y:S02]  /*13be0*/  BAR.SYNC.DEFER_BLOCKING 0x0 ;  /* 0x0000000000007b1d */ /* 0x000fe40000010000 */
[-C--:B-1----:R-:W-:Y:S08]  /*13bf0*/  HMMA.16816.F32 R4, R176, R192.reuse, R4 ;  /* 0x000000c0b004723c */ /* 0x082ff00000001804 */
[C---:B--2---:R-:W-:Y:S08]  /*13c00*/  HMMA.16816.F32 R8, R196.reuse, R192, R8 ;  /* 0x000000c0c408723c */ /* 0x044ff00000001808 */
[-C--:B------:R-:W-:Y:S08]  /*13c10*/  HMMA.16816.F32 R12, R196, R194.reuse, R12 ;  /* 0x000000c2c40c723c */ /* 0x080ff0000000180c */
[C---:B------:R-:W-:Y:S08]  /*13c20*/  HMMA.16816.F32 R16, R176.reuse, R194, R16 ;  /* 0x000000c2b010723c */ /* 0x040ff00000001810 */
[-C--:B---3--:R-:W-:Y:S08]  /*13c30*/  HMMA.16816.F32 R20, R176, R132.reuse, R20 ;  /* 0x00000084b014723c */ /* 0x088ff00000001814 */
[C---:B------:R-:W-:Y:S08]  /*13c40*/  HMMA.16816.F32 R24, R196.reuse, R132, R24 ;  /* 0x00000084c418723c */ /* 0x040ff00000001818 */
[-C--:B------:R-:W-:Y:S08]  /*13c50*/  HMMA.16816.F32 R28, R196, R134.reuse, R28 ;  /* 0x00000086c41c723c */ /* 0x080ff0000000181c */
[----:B------:R-:W-:Y:S08]  /*13c60*/  HMMA.16816.F32 R32, R176, R134, R32 ;  /* 0x00000086b020723c */ /* 0x000ff00000001820 */
[-C--:B----4-:R-:W-:Y:S08]  /*13c70*/  HMMA.16816.F32 R4, R184, R188.reuse, R4 ;  /* 0x000000bcb804723c */ /* 0x090ff00000001804 */
[C---:B-----5:R-:W-:Y:S08]  /*13c80*/  HMMA.16816.F32 R8, R200.reuse, R188, R8 ;  /* 0x000000bcc808723c */ /* 0x060ff00000001808 */
[-C--:B------:R-:W-:Y:S08]  /*13c90*/  HMMA.16816.F32 R12, R200, R190.reuse, R12 ;  /* 0x000000bec80c723c */ /* 0x080ff0000000180c */
[C---:B------:R-:W-:Y:S08]  /*13ca0*/  HMMA.16816.F32 R16, R184.reuse, R190, R16 ;  /* 0x000000beb810723c */ /* 0x040ff00000001810 */
[-C--:B------:R-:W-:Y:S08]  /*13cb0*/  HMMA.16816.F32 R20, R184, R172.reuse, R20 ;  /* 0x000000acb814723c */ /* 0x080ff00000001814 */
[C---:B------:R-:W-:Y:S08]  /*13cc0*/  HMMA.16816.F32 R24, R200.reuse, R172, R24 ;  /* 0x000000acc818723c */ /* 0x040ff00000001818 */
[-C--:B------:R-:W-:Y:S08]  /*13cd0*/  HMMA.16816.F32 R28, R200, R174.reuse, R28 ;  /* 0x000000aec81c723c */ /* 0x080ff0000000181c */
[----:B------:R-:W-:Y:S01]  /*13ce0*/  HMMA.16816.F32 R32, R184, R174, R32 ;  /* 0x000000aeb820723c */ /* 0x000fe20000001820 */
[----:B------:R-:W-:-:S07]  /*13cf0*/  @P4 BRA `(.L_x_817) ;  /* 0xfffff47000004947 */ /* 0x000fce000383ffff */
.L_x_816:
        /* <DEDUP_REMOVED lines=16> */
[----:B-1----:R-:W-:Y:S01]  /*13e00*/  SHFL.BFLY PT, R135, R136, 0x2, 0x1f ;  /* 0x0c401f0088877f89 */ /* 0x002fe200000e0000 */
[----:B------:R-:W-:Y:S02]  /*13e10*/  FMNMX.FTZ R132, R23, R132, !PT ;  /* 0x0000008417847209 */ /* 0x000fe40007810000 */
[----:B------:R-:W-:Y:S02]  /*13e20*/  FMNMX.FTZ R2, R13, R2, !PT ;  /* 0x000000020d027209 */ /* 0x000fe40007810000 */
[----:B------:R-:W-:Y:S02]  /*13e30*/  FMNMX.FTZ R133, R34, R132, !PT ;  /* 0x0000008422857209 */ /* 0x000fe40007810000 */
[----:B------:R-:W-:Y:S04]  /*13e40*/  FMNMX.FTZ R2, R24, R2, !PT ;  /* 0x0000000218027209 */ /* 0x000fe80007810000 */
[----:B------:R-:W-:Y:S02]  /*13e50*/  FMNMX.FTZ R132, R25, R2, !PT ;  /* 0x0000000219847209 */ /* 0x000fe40007810000 */
[----:B------:R-:W-:Y:S02]  /*13e60*/  FMNMX.FTZ R2, R35, R133, !PT ;  /* 0x0000008523027209 */ /* 0x000fe40007810000 */
[----:B------:R-:W-:Y:S03]  /*13e70*/  FMNMX.FTZ R132, R28, R132, !PT ;  /* 0x000000841c847209 */ /* 0x000fe60007810000 */
[----:B------:R-:W-:Y:S01]  /*13e80*/  SHFL.BFLY PT, R134, R2, 0x2, 0x1f ;  /* 0x0c401f0002867f89 */ /* 0x000fe200000e0000 */
[----:B------:R-:W-:Y:S07]  /*13e90*/  FMNMX.FTZ R132, R29, R132, !PT ;  /* 0x000000841d847209 */ /* 0x000fee0007810000 */
[----:B------:R-:W1:Y:S02]  /*13ea0*/  SHFL.BFLY PT, R133, R132, 0x2, 0x1f ;  /* 0x0c401f0084857f89 */ /* 0x000e6400000e0000 */
[----:B-1----:R-:W-:Y:S02]  /*13eb0*/  FMNMX.FTZ R132, R132, R133, !PT ;  /* 0x0000008584847209 */ /* 0x002fe40007810000 */
[----:B------:R-:W-:Y:S02]  /*13ec0*/  FMNMX.FTZ R136, R136, R135, !PT ;  /* 0x0000008788887209 */ /* 0x000fe40007810000 */
[----:B------:R-:W-:Y:S02]  /*13ed0*/  FMNMX.FTZ R2, R2, R134, !PT ;  /* 0x0000008602027209 */ /* 0x000fe40007810000 */
[----:B------:R-:W1:Y:S08]  /*13ee0*/  SHFL.BFLY PT, R134, R132, 0x1, 0x1f ;  /* 0x0c201f0084867f89 */ /* 0x000e7000000e0000 */
[----:B------:R-:W2:Y:S08]  /*13ef0*/  SHFL.BFLY PT, R139, R136, 0x1, 0x1f ;  /* 0x0c201f00888b7f89 */ /* 0x000eb000000e0000 */
[----:B------:R-:W3:Y:S01]  /*13f00*/  SHFL.BFLY PT, R135, R2, 0x1, 0x1f ;  /* 0x0c201f0002877f89 */ /* 0x000ee200000e0000 */
[----:B-1----:R-:W-:Y:S05]  /*13f10*/  FMNMX.FTZ R134, R132, R134, !PT ;  /* 0x0000008684867209 */ /* 0x002fea0007810000 */
[----:B------:R-:W-:Y:S01]  /*13f20*/  FMUL.FTZ R184, R134, c[0x0][0x23c] ;  /* 0x00008f0086b87a20 */ /* 0x000fe20000410000 */
[----:B--2---:R-:W-:Y:S04]  /*13f30*/  FMNMX.FTZ R136, R136, R139, !PT ;  /* 0x0000008b88887209 */ /* 0x004fe80007810000 */
[C---:B------:R-:W-:Y:S01]  /*13f40*/  FSETP.NEU.FTZ.AND P0, PT, R136.reuse, -INF , PT ;  /* 0xff8000008800780b */ /* 0x040fe20003f1d000 */
[----:B------:R-:W-:Y:S01]  /*13f50*/  FADD.FTZ R0, -R136, R0 ;  /* 0x0000000088007221 */ /* 0x000fe20000010100 */
[----:B---3--:R-:W-:Y:S03]  /*13f60*/  FMNMX.FTZ R135, R2, R135, !PT ;  /* 0x0000008702877209 */ /* 0x008fe60007810000 */
[----:B------:R-:W-:Y:S01]  /*13f70*/  FMUL.FTZ R0, R0, c[0x0][0x23c] ;  /* 0x00008f0000007a20 */ /* 0x000fe20000410000 */
[----:B------:R-:W-:Y:S03]  /*13f80*/  FMNMX.FTZ R2, R10, R138, !PT ;  /* 0x0000008a0a027209 */ /* 0x000fe60007810000 */
[----:B------:R1:W2:Y:S01]  /*13f90*/  MUFU.EX2 R133, R0 ;  /* 0x0000000000857308 */ /* 0x0002a20000000800 */
[----:B------:R-:W-:Y:S01]  /*13fa0*/  FMNMX.FTZ R2, R11, R2, !PT ;  /* 0x000000020b027209 */ /* 0x000fe20007810000 */
[----:B------:R-:W-:Y:S03]  /*13fb0*/  FMUL.FTZ R139, R135, c[0x0][0x23c] ;  /* 0x00008f00878b7a20 */ /* 0x000fe60000410000 */
[----:B------:R-:W-:Y:S04]  /*13fc0*/  FMNMX.FTZ R2, R14, R2, !PT ;  /* 0x000000020e027209 */ /* 0x000fe80007810000 */
[----:B------:R-:W-:Y:S01]  /*13fd0*/  FMNMX.FTZ R2, R15, R2, !PT ;  /* 0x000000020f027209 */ /* 0x000fe20007810000 */
[----:B-1----:R-:W-:Y:S02]  /*13fe0*/  FADD.FTZ R0, -R135, R3 ;  /* 0x0000000387007221 */ /* 0x002fe40000010100 */
[C---:B--2---:R-:W-:Y:S02]  /*13ff0*/  FMUL.FTZ R36, R133.reuse, R36 ;  /* 0x0000002485247220 */ /* 0x044fe40000410000 */
        /* <DEDUP_REMOVED lines=18> */
[C---:B--2---:R-:W-:Y:S01]  /*14120*/  FMUL.FTZ R38, R132.reuse, R38 ;  /* 0x0000002684267220 */ /* 0x044fe20000410000 */
        /* <DEDUP_REMOVED lines=10> */
[----:B------:R3:W-:Y:S01]  /*141d0*/  MUFU.EX2 R235, R4 ;  /* 0x0000000400eb7308 */ /* 0x0007e20000000800 */
[----:B------:R-:W-:Y:S01]  /*141e0*/  FFMA.FTZ R19, R19, c[0x0][0x23c], -R139 ;  /* 0x00008f0013137a23 */ /* 0x000fe2000001088b */
[----:B------:R-:W-:Y:S01]  /*141f0*/  FSEL R184, R184, RZ, P0 ;  /* 0x000000ffb8b87208 */ /* 0x000fe20000000000 */
[----:B------:R-:W-:Y:S02]  /*14200*/  FFMA.FTZ R5, R5, c[0x0][0x23c], -R137 ;  /* 0x00008f0005057a23 */ /* 0x000fe40000010889 */
[--C-:B------:R-:W-:Y:S02]  /*14210*/  FFMA.FTZ R6, R6, c[0x0][0x23c], -R139.reuse ;  /* 0x00008f0006067a23 */ /* 0x100fe4000001088b */
[----:B------:R-:W-:Y:S02]  /*14220*/  FFMA.FTZ R7, R7, c[0x0][0x23c], -R139 ;  /* 0x00008f0007077a23 */ /* 0x000fe4000001088b */
[--C-:B------:R-:W-:Y:S01]  /*14230*/  FFMA.FTZ R8, R8, c[0x0][0x23c], -R184.reuse ;  /* 0x00008f0008087a23 */ /* 0x100fe200000108b8 */
[----:B------:R4:W-:Y:S01]  /*14240*/  MUFU.EX2 R239, R16 ;  /* 0x0000001000ef7308 */ /* 0x0009e20000000800 */
[--C-:B------:R-:W-:Y:S01]  /*14250*/  FFMA.FTZ R9, R9, c[0x0][0x23c], -R184.reuse ;  /* 0x00008f0009097a23 */ /* 0x100fe200000108b8 */
[----:B-1----:R-:W-:Y:S01]  /*14260*/  FMNMX.FTZ R0, R26, R2, !PT ;  /* 0x000000021a007209 */ /* 0x002fe20007810000 */
[--C-:B------:R-:W-:Y:S02]  /*14270*/  FFMA.FTZ R12, R12, c[0x0][0x23c], -R184.reuse ;  /* 0x00008f000c0c7a23 */ /* 0x100fe400000108b8 */
[----:B------:R-:W-:Y:S01]  /*14280*/  FFMA.FTZ R13, R13, c[0x0][0x23c], -R184 ;  /* 0x00008f000d0d7a23 */ /* 0x000fe200000108b8 */
[----:B------:R-:W-:Y:S01]  /*14290*/  FMNMX.FTZ R0, R27, R0, !PT ;  /* 0x000000001b007209 */ /* 0x000fe20007810000 */
[C---:B--2---:R-:W-:Y:S03]  /*142a0*/  FMUL.FTZ R40, R3.reuse, R40 ;  /* 0x0000002803287220 */ /* 0x044fe60000410000 */
[----:B------:R1:W-:Y:S01]  /*142b0*/  MUFU.EX2 R236, R18 ;  /* 0x0000001200ec7308 */ /* 0x0003e20000000800 */
[----:B------:R-:W-:Y:S01]  /*142c0*/  FMNMX.FTZ R0, R30, R0, !PT ;  /* 0x000000001e007209 */ /* 0x000fe20007810000 */
[C---:B------:R-:W-:Y:S01]  /*142d0*/  FMUL.FTZ R41, R3.reuse, R41 ;  /* 0x0000002903297220 */ /* 0x040fe20000410000 */
[----:B---3--:R-:W-:Y:S01]  /*142e0*/  MOV R4, UR31 ;  /* 0x0000001f00047c02 */ /* 0x008fe20008000f00 */
[----:B------:R-:W-:Y:S01]  /*142f0*/  FMUL.FTZ R44, R3, R44 ;  /* 0x0000002c032c7220 */ /* 0x000fe20000410000 */
[----:B------:R-:W-:Y:S01]  /*14300*/  FMNMX.FTZ R0, R31, R0, !PT ;  /* 0x000000001f007209 */ /* 0x000fe20007810000 */
[----:B------:R-:W-:Y:S01]  /*14310*/  FMUL.FTZ R45, R3, R45 ;  /* 0x0000002d032d7220 */ /* 0x000fe20000410000 */
[----:B------:R-:W-:Y:S01]  /*14320*/  LOP3.LUT R4, R221, UR28, R4, 0x96, !PT ;  /* 0x0000001cdd047c12 */ /* 0x000fe2000f8e9604 */
[C---:B------:R-:W-:Y:S02]  /*14330*/  FMUL.FTZ R50, R132.reuse, R50 ;  /* 0x0000003284327220 */ /* 0x040fe40000410000 */
[----:B------:R2:W-:Y:S01]  /*14340*/  MUFU.EX2 R237, R19 ;  /* 0x0000001300ed7308 */ /* 0x0005e20000000800 */
[----:B------:R-:W3:Y:S01]  /*14350*/  SHFL.BFLY PT, R2, R0, 0x2, 0x1f ;  /* 0x0c401f0000027f89 */ /* 0x000ee200000e0000 */
[----:B------:R-:W-:Y:S01]  /*14360*/  FMUL.FTZ R51, R132, R51 ;  /* 0x0000003384337220 */ /* 0x000fe20000410000 */
[----:B------:R-:W-:Y:S01]  /*14370*/  UIADD3 UR28, UR28, -0x1, URZ ;  /* 0xffffffff1c1c7890 */ /* 0x000fe2000fffe03f */
[--C-:B----4-:R-:W-:Y:S01]  /*14380*/  LOP3.LUT R16, R227, UR14, R220.reuse, 0x96, !PT ;  /* 0x0000000ee3107c12 */ /* 0x110fe2000f8e96dc */
[----:B------:R-:W-:Y:S04]  /*14390*/  IMAD.WIDE.U32 R172, R4, -0x326172a9, RZ ;  /* 0xcd9e8d5704ac7825 */ /* 0x000fe800078e00ff */
[C---:B------:R-:W-:Y:S01]  /*143a0*/  FMUL.FTZ R54, R132.reuse, R54 ;  /* 0x0000003684367220 */ /* 0x040fe20000410000 */
[----:B------:R4:W5:Y:S01]  /*143b0*/  MUFU.EX2 R238, R17 ;  /* 0x0000001100ee7308 */ /* 0x0009620000000800 */
[C---:B------:R-:W-:Y:S02]  /*143c0*/  FMUL.FTZ R55, R132.reuse, R55 ;  /* 0x0000003784377220 */ /* 0x040fe40000410000 */
[----:B------:R-:W-:Y:S01]  /*143d0*/  FMUL.FTZ R56, R3, R56 ;  /* 0x0000003803387220 */ /* 0x000fe20000410000 */
[----:B-1----:R-:W-:Y:S01]  /*143e0*/  LOP3.LUT R18, R229, UR14, R220, 0x96, !PT ;  /* 0x0000000ee5127c12 */ /* 0x002fe2000f8e96dc */
[C---:B------:R-:W-:Y:S02]  /*143f0*/  FMUL.FTZ R57, R3.reuse, R57 ;  /* 0x0000003903397220 */ /* 0x040fe40000410000 */
[C---:B------:R-:W-:Y:S02]  /*14400*/  FMUL.FTZ R60, R3.reuse, R60 ;  /* 0x0000003c033c7220 */ /* 0x040fe40000410000 */
[----:B------:R-:W-:Y:S01]  /*14410*/  FMUL.FTZ R61, R3, R61 ;  /* 0x0000003d033d7220 */ /* 0x000fe20000410000 */
[----:B------:R1:W1:Y:S01]  /*14420*/  MUFU.EX2 R234, R5 ;  /* 0x0000000500ea7308 */ /* 0x0002620000000800 */
[C---:B------:R-:W-:Y:S02]  /*14430*/  FMUL.FTZ R66, R132.reuse, R66 ;  /* 0x0000004284427220 */ /* 0x040fe40000410000 */
[----:B------:R-:W-:Y:S01]  /*14440*/  FMUL.FTZ R67, R132, R67 ;  /* 0x0000004384437220 */ /* 0x000fe20000410000 */
[----:B---3--:R-:W-:Y:S01]  /*14450*/  FMNMX.FTZ R0, R0, R2, !PT ;  /* 0x0000000200007209 */ /* 0x008fe20007810000 */
[----:B--2---:R-:W-:Y:S04]  /*14460*/  IMAD.WIDE.U32 R18, R18, -0x326172a9, RZ ;  /* 0xcd9e8d5712127825 */ /* 0x004fe800078e00ff */
[----:B------:R-:W2:Y:S01]  /*14470*/  SHFL.BFLY PT, R2, R0, 0x1, 0x1f ;  /* 0x0c201f0000027f89 */ /* 0x000ea200000e0000 */
[----:B------:R3:W-:Y:S01]  /*14480*/  MUFU.EX2 R233, R6 ;  /* 0x0000000600e97308 */ /* 0x0007e20000000800 */
[----:B------:R-:W-:Y:S01]  /*14490*/  LOP3.LUT R4, R19, UR13, R172, 0x96, !PT ;  /* 0x0000000d13047c12 */ /* 0x000fe2000f8e96ac */
[----:B------:R-:W-:Y:S01]  /*144a0*/  FMUL.FTZ R70, R132, R70 ;  /* 0x0000004684467220 */ /* 0x000fe20000410000 */
[----:B------:R-:W-:Y:S01]  /*144b0*/  LOP3.LUT R19, R173, UR15, R242, 0x96, !PT ;  /* 0x0000000fad137c12 */ /* 0x000fe2000f8e96f2 */
[----:B----4-:R-:W-:Y:S04]  /*144c0*/  IMAD.WIDE.U32 R16, R16, -0x326172a9, RZ ;  /* 0xcd9e8d5710107825 */ /* 0x010fe800078e00ff */
[----:B------:R-:W-:Y:S01]  /*144d0*/  IMAD.WIDE.U32 R174, R19, -0x2daee0ad, RZ ;  /* 0xd2511f5313ae7825 */ /* 0x000fe200078e00ff */
[----:B------:R-:W-:Y:S01]  /*144e0*/  LOP3.LUT R172, R17, UR13, R172, 0x96, !PT ;  /* 0x0000000d11ac7c12 */ /* 0x000fe2000f8e96ac */
[----:B------:R4:W4:Y:S02]  /*144f0*/  MUFU.EX2 R232, R7 ;  /* 0x0000000700e87308 */ /* 0x0009240000000800 */
[----:B------:R-:W-:Y:S01]  /*14500*/  FMUL.FTZ R19, R132, R155 ;  /* 0x0000009b84137220 */ /* 0x000fe20000410000 */
[----:B-1----:R-:W-:Y:S01]  /*14510*/  LOP3.LUT R5, R173, UR15, R244, 0x96, !PT ;  /* 0x0000000fad057c12 */ /* 0x002fe2000f8e96f4 */
[----:B------:R-:W-:Y:S04]  /*14520*/  IMAD.WIDE.U32 R172, R172, -0x2daee0ad, RZ ;  /* 0xd2511f53acac7825 */ /* 0x000fe800078e00ff */
[----:B------:R-:W-:Y:S01]  /*14530*/  IMAD.WIDE.U32 R176, R5, -0x2daee0ad, RZ ;  /* 0xd2511f5305b07825 */ /* 0x000fe200078e00ff */
[----:B------:R-:W-:Y:S01]  /*14540*/  LOP3.LUT R17, R173, UR10, R174, 0x96, !PT ;  /* 0x0000000aad117c12 */ /* 0x000fe2000f8e96ae */
[----:B------:R1:W-:Y:S02]  /*14550*/  MUFU.EX2 R231, R8 ;  /* 0x0000000800e77308 */ /* 0x0003e40000000800 */
[----:B------:R-:W-:Y:S01]  /*14560*/  IMAD.WIDE.U32 R4, R4, -0x2daee0ad, RZ ;  /* 0xd2511f5304047825 */ /* 0x000fe200078e00ff */
[----:B--2---:R-:W-:Y:S02]  /*14570*/  FMNMX.FTZ R2, R0, R2, !PT ;  /* 0x0000000200027209 */ /* 0x004fe40007810000 */
[----:B---3--:R-:W-:Y:S01]  /*14580*/  LOP3.LUT R6, R177, UR12, R228, 0x96, !PT ;  /* 0x0000000cb1067c12 */ /* 0x008fe2000f8e96e4 */
[----:B------:R-:W-:Y:S01]  /*14590*/  IMAD.WIDE.U32 R190, R17, -0x326172a9, RZ ;  /* 0xcd9e8d5711be7825 */ /* 0x000fe200078e00ff */
[C---:B------:R-:W-:Y:S02]  /*145a0*/  FSETP.NEU.FTZ.AND P0, PT, R2.reuse, -INF , PT ;  /* 0xff8000000200780b */ /* 0x040fe40003f1d000 */
[----:B------:R-:W-:Y:S01]  /*145b0*/  LOP3.LUT R5, R5, UR10, R176, 0x96, !PT ;  /* 0x0000000a05057c12 */ /* 0x000fe2000f8e96b0 */
[----:B------:R2:W-:Y:S01]  /*145c0*/  MUFU.EX2 R230, R9 ;  /* 0x0000000900e67308 */ /* 0x0005e20000000800 */
[----:B------:R-:W-:Y:S02]  /*145d0*/  FMUL.FTZ R185, R2, c[0x0][0x23c] ;  /* 0x00008f0002b97a20 */ /* 0x000fe40000410000 */
[----:B------:R-:W-:Y:S01]  /*145e0*/  IMAD.WIDE.U32 R176, R6, -0x326172a9, RZ ;  /* 0xcd9e8d5706b07825 */ /* 0x000fe200078e00ff */
[----:B----4-:R-:W-:Y:S02]  /*145f0*/  LOP3.LUT R7, R175, UR12, R226, 0x96, !PT ;  /* 0x0000000caf077c12 */ /* 0x010fe4000f8e96e2 */
[----:B------:R-:W-:Y:S01]  /*14600*/  FSEL R185, R185, RZ, P0 ;  /* 0x000000ffb9b97208 */ /* 0x000fe20000000000 */
[----:B------:R-:W-:Y:S01]  /*14610*/  IMAD.WIDE.U32 R186, R5, -0x326172a9, RZ ;  /* 0xcd9e8d5705ba7825 */ /* 0x000fe200078e00ff */
[----:B------:R-:W-:Y:S02]  /*14620*/  LOP3.LUT R6, R177, UR11, R18, 0x96, !PT ;  /* 0x0000000bb1067c12 */ /* 0x000fe4000f8e9612 */
[----:B------:R-:W-:Y:S01]  /*14630*/  MUFU.EX2 R223, R12 ;  /* 0x0000000c00df7308 */ /* 0x000fe20000000800 */
[----:B------:R-:W-:Y:S01]  /*14640*/  IMAD.WIDE.U32 R174, R7, -0x326172a9, RZ ;  /* 0xcd9e8d5707ae7825 */ /* 0x000fe200078e00ff */
[----:B------:R-:W-:Y:S02]  /*14650*/  LOP3.LUT R5, R187, UR9, R176, 0x96, !PT ;  /* 0x00000009bb057c12 */ /* 0x000fe4000f8e96b0 */
[----:B------:R-:W3:Y:S01]  /*14660*/  LDSM.16.MT88.4 R176, [R205+0xa000] ;  /* 0x00a00000cdb0783b */ /* 0x000ee20000004200 */
[--C-:B------:R-:W-:Y:S01]  /*14670*/  FFMA.FTZ R10, R10, c[0x0][0x23c], -R185.reuse ;  /* 0x00008f000a0a7a23 */ /* 0x100fe200000108b9 */
[----:B------:R-:W-:Y:S01]  /*14680*/  LOP3.LUT R0, R191, UR9, R174, 0x96, !PT ;  /* 0x00000009bf007c12 */ /* 0x000fe2000f8e96ae */
[--C-:B------:R-:W-:Y:S01]  /*14690*/  FFMA.FTZ R11, R11, c[0x0][0x23c], -R185.reuse ;  /* 0x00008f000b0b7a23 */ /* 0x100fe200000108b9 */
[----:B-1----:R-:W-:Y:S01]  /*146a0*/  LOP3.LUT R8, R175, UR11, R16, 0x96, !PT ;  /* 0x0000000baf087c12 */ /* 0x002fe2000f8e9610 */
[----:B------:R-:W-:Y:S01]  /*146b0*/  IMAD.WIDE.U32 R6, R6, -0x2daee0ad, RZ ;  /* 0xd2511f5306067825 */ /* 0x000fe200078e00ff */
[----:B------:R1:W-:Y:S03]  /*146c0*/  MUFU.EX2 R225, R10 ;  /* 0x0000000a00e17308 */ /* 0x0003e60000000800 */
[----:B------:R-:W-:Y:S04]  /*146d0*/  IMAD.WIDE.U32 R192, R0, -0x2daee0ad, RZ ;  /* 0xd2511f5300c07825 */ /* 0x000fe800078e00ff */
[----:B--2---:R-:W-:Y:S03]  /*146e0*/  IMAD.WIDE.U32 R8, R8, -0x2daee0ad, RZ ;  /* 0xd2511f5308087825 */ /* 0x004fe600078e00ff */
[----:B------:R2:W-:Y:S01]  /*146f0*/  MUFU.EX2 R224, R11 ;  /* 0x0000000b00e07308 */ /* 0x0005e20000000800 */
[----:B------:R-:W-:Y:S01]  /*14700*/  IMAD.WIDE.U32 R188, R5, -0x2daee0ad, RZ ;  /* 0xd2511f5305bc7825 */ /* 0x000fe200078e00ff */
[----:B------:R-:W-:Y:S02]  /*14710*/  LOP3.LUT R5, R7, UR8, R4, 0x96, !PT ;  /* 0x0000000807057c12 */ /* 0x000fe4000f8e9604 */
[----:B------:R-:W-:Y:S01]  /*14720*/  LOP3.LUT R4, R193, UR6, R8, 0x96, !PT ;  /* 0x00000006c1047c12 */ /* 0x000fe2000f8e9608 */
[--C-:B------:R-:W-:Y:S01]  /*14730*/  FFMA.FTZ R14, R14, c[0x0][0x23c], -R185.reuse ;  /* 0x00008f000e0e7a23 */ /* 0x100fe200000108b9 */
[----:B------:R-:W-:Y:S01]  /*14740*/  LOP3.LUT R6, R189, UR6, R6, 0x96, !PT ;  /* 0x00000006bd067c12 */ /* 0x000fe2000f8e9606 */
[----:B------:R-:W-:Y:S01]  /*14750*/  IMAD.WIDE.U32 R194, R5, -0x326172a9, RZ ;  /* 0xcd9e8d5705c27825 */ /* 0x000fe200078e00ff */
[----:B------:R-:W-:Y:S02]  /*14760*/  LOP3.LUT R9, R9, UR8, R172, 0x96, !PT ;  /* 0x0000000809097c12 */ /* 0x000fe4000f8e96ac */
[----:B------:R4:W-:Y:S01]  /*14770*/  MUFU.EX2 R222, R13 ;  /* 0x0000000d00de7308 */ /* 0x0009e20000000800 */
[----:B------:R-:W-:Y:S04]  /*14780*/  IMAD.WIDE.U32 R4, R4, -0x326172a9, RZ ;  /* 0xcd9e8d5704047825 */ /* 0x000fe800078e00ff */
[----:B------:R-:W-:Y:S01]  /*14790*/  IMAD.WIDE.U32 R196, R9, -0x326172a9, RZ ;  /* 0xcd9e8d5709c47825 */ /* 0x000fe200078e00ff */
[C---:B------:R-:W-:Y:S02]  /*147a0*/  LOP3.LUT R0, R4.reuse, 0xffff, RZ, 0xc0, !PT ;  /* 0x0000ffff04007812 */ /* 0x040fe400078ec0ff */
[----:B-1----:R-:W-:Y:S01]  /*147b0*/  LOP3.LUT R10, R4, 0xff, RZ, 0xc0, !PT ;  /* 0x000000ff040a7812 */ /* 0x002fe200078ec0ff */
[----:B------:R-:W-:Y:S01]  /*147c0*/  IMAD.WIDE.U32 R6, R6, -0x326172a9, RZ ;  /* 0xcd9e8d5706067825 */ /* 0x000fe200078e00ff */
[----:B------:R-:W-:Y:S01]  /*147d0*/  LOP3.LUT R5, R5, UR16, R196, 0x96, !PT ;  /* 0x0000001005057c12 */ /* 0x000fe2000f8e96c4 */
[----:B------:R-:W-:Y:S01]  /*147e0*/  MUFU.EX2 R203, R14 ;  /* 0x0000000e00cb7308 */ /* 0x000fe20000000800 */
[----:B------:R-:W-:Y:S01]  /*147f0*/  SHF.R.U32.HI R0, RZ, 0x8, R0 ;  /* 0x00000008ff007819 */ /* 0x000fe20000011600 */
[----:B------:R-:W-:Y:S01]  /*14800*/  FFMA.FTZ R15, R15, c[0x0][0x23c], -R185 ;  /* 0x00008f000f0f7a23 */ /* 0x000fe200000108b9 */
[----:B------:R-:W-:Y:S01]  /*14810*/  LOP3.LUT R8, R6, 0xffff, RZ, 0xc0, !PT ;  /* 0x0000ffff06087812 */ /* 0x000fe200078ec0ff */
[C---:B------:R-:W-:Y:S01]  /*14820*/  FMUL.FTZ R18, R132.reuse, R154 ;  /* 0x0000009a84127220 */ /* 0x040fe20000410000 */
[----:B------:R-:W-:Y:S01]  /*14830*/  SHF.R.U32.HI R16, RZ, 0x10, R6 ;  /* 0x00000010ff107819 */ /* 0x000fe20000011606 */
[----:B------:R-:W-:Y:S01]  /*14840*/  FMUL.FTZ R71, R132, R71 ;  /* 0x0000004784477220 */ /* 0x000fe20000410000 */
[----:B------:R-:W-:Y:S01]  /*14850*/  LOP3.LUT R17, R6, 0xff, RZ, 0xc0, !PT ;  /* 0x000000ff06117812 */ /* 0x000fe200078ec0ff */
[C---:B------:R-:W-:Y:S01]  /*14860*/  FMUL.FTZ R72, R3.reuse, R72 ;  /* 0x0000004803487220 */ /* 0x040fe20000410000 */
[----:B------:R-:W-:Y:S01]  /*14870*/  SHF.R.U32.HI R8, RZ, 0x8, R8 ;  /* 0x00000008ff087819 */ /* 0x000fe20000011608 */
[----:B------:R-:W-:Y:S01]  /*14880*/  MUFU.EX2 R202, R15 ;  /* 0x0000000f00ca7308 */ /* 0x000fe20000000800 */
[----:B--2---:R-:W-:Y:S01]  /*14890*/  SHF.R.U32.HI R11, RZ, 0x18, R6 ;  /* 0x00000018ff0b7819 */ /* 0x004fe20000011606 */
[----:B------:R-:W-:Y:S01]  /*148a0*/  FMUL.FTZ R73, R3, R73 ;  /* 0x0000004903497220 */ /* 0x000fe20000410000 */
[----:B------:R-:W-:Y:S01]  /*148b0*/  LOP3.LUT R6, R7, UR16, R194, 0x96, !PT ;  /* 0x0000001007067c12 */ /* 0x000fe2000f8e96c2 */
[C---:B----4-:R-:W-:Y:S01]  /*148c0*/  FMUL.FTZ R13, R3.reuse, R149 ;  /* 0x00000095030d7220 */ /* 0x050fe20000410000 */
[----:B------:R-:W-:Y:S01]  /*148d0*/  LOP3.LUT R7, R16, 0xff, RZ, 0xc0, !PT ;  /* 0x000000ff10077812 */ /* 0x000fe200078ec0ff */
[C---:B------:R-:W-:Y:S01]  /*148e0*/  FMUL.FTZ R76, R3.reuse, R76 ;  /* 0x0000004c034c7220 */ /* 0x040fe20000410000 */
[----:B------:R-:W-:Y:S01]  /*148f0*/  PRMT R16, R10, 0x5410, R0 ;  /* 0x000054100a107816 */ /* 0x000fe20000000000 */
[----:B------:R-:W-:Y:S01]  /*14900*/  FMUL.FTZ R77, R3, R77 ;  /* 0x0000004d034d7220 */ /* 0x000fe20000410000 */
[----:B------:R-:W-:Y:S01]  /*14910*/  LOP3.LUT R0, R5, 0xffff, RZ, 0xc0, !PT ;  /* 0x0000ffff05007812 */ /* 0x000fe200078ec0ff */
[C---:B------:R-:W-:Y:S01]  /*14920*/  FMUL.FTZ R82, R132.reuse, R82 ;  /* 0x0000005284527220 */ /* 0x040fe20000410000 */
[----:B------:R-:W-:Y:S01]  /*14930*/  PRMT R17, R17, 0x5410, R8 ;  /* 0x0000541011117816 */ /* 0x000fe20000000008 */
[C---:B------:R-:W-:Y:S01]  /*14940*/  FMUL.FTZ R83, R132.reuse, R83 ;  /* 0x0000005384537220 */ /* 0x040fe20000410000 */
[----:B------:R-:W-:Y:S01]  /*14950*/  LOP3.LUT R8, R5, 0xff, RZ, 0xc0, !PT ;  /* 0x000000ff05087812 */ /* 0x000fe200078ec0ff */
[C---:B------:R-:W-:Y:S01]  /*14960*/  FMUL.FTZ R86, R132.reuse, R86 ;  /* 0x0000005684567220 */ /* 0x040fe20000410000 */
[----:B------:R-:W-:Y:S01]  /*14970*/  SHF.R.U32.HI R0, RZ, 0x8, R0 ;  /* 0x00000008ff007819 */ /* 0x000fe20000011600 */
[--C-:B------:R-:W-:Y:S01]  /*14980*/  HSET2.LE.AND R174, R17, R240.reuse, PT ;  /* 0x000000f011ae7233 */ /* 0x100fe20003803000 */
[--C-:B------:R-:W-:Y:S01]  /*14990*/  SHF.R.U32.HI R12, RZ, 0x18, R4.reuse ;  /* 0x00000018ff0c7819 */ /* 0x100fe20000011604 */
[----:B------:R-:W-:Y:S01]  /*149a0*/  FMUL.FTZ R17, R133, R153 ;  /* 0x0000009985117220 */ /* 0x000fe20000410000 */
[----:B------:R-:W-:Y:S01]  /*149b0*/  SHF.R.U32.HI R9, RZ, 0x10, R4 ;  /* 0x00000010ff097819 */ /* 0x000fe20000011604 */
[----:B------:R-:W-:Y:S01]  /*149c0*/  FMUL.FTZ R87, R132, R87 ;  /* 0x0000005784577220 */ /* 0x000fe20000410000 */
[----:B------:R-:W-:Y:S01]  /*149d0*/  PRMT R175, R7, 0x5410, R11 ;  /* 0x0000541007af7816 */ /* 0x000fe2000000000b */
[----:B------:R-:W-:Y:S01]  /*149e0*/  FFMA.FTZ R34, R34, c[0x0][0x23c], -R139 ;  /* 0x00008f0022227a23 */ /* 0x000fe2000001088b */
[----:B------:R-:W-:Y:S01]  /*149f0*/  LOP3.LUT R4, R6, 0xffff, RZ, 0xc0, !PT ;  /* 0x0000ffff06047812 */ /* 0x000fe200078ec0ff */
[----:B------:R-:W-:Y:S01]  /*14a00*/  FMUL.FTZ R88, R3, R88 ;  /* 0x0000005803587220 */ /* 0x000fe20000410000 */
[----:B------:R-:W-:Y:S01]  /*14a10*/  SHF.R.U32.HI R7, RZ, 0x10, R6 ;  /* 0x00000010ff077819 */ /* 0x000fe20000011606 */
[--C-:B------:R-:W-:Y:S01]  /*14a20*/  HSET2.LE.AND R175, R175, R240.reuse, PT ;  /* 0x000000f0afaf7233 */ /* 0x100fe20003803000 */
[----:B------:R-:W-:Y:S01]  /*14a30*/  PRMT R8, R8, 0x5410, R0 ;  /* 0x0000541008087816 */ /* 0x000fe20000000000 */
[----:B------:R-:W-:Y:S01]  /*14a40*/  FADD.FTZ R0, -R2, R138 ;  /* 0x0000008a02007221 */ /* 0x000fe20000010100 */
[----:B------:R-:W-:Y:S01]  /*14a50*/  LOP3.LUT R11, R9, 0xff, RZ, 0xc0, !PT ;  /* 0x000000ff090b7812 */ /* 0x000fe200078ec0ff */
[----:B------:R-:W-:Y:S01]  /*14a60*/  FMUL.FTZ R89, R3, R89 ;  /* 0x0000005903597220 */ /* 0x000fe20000410000 */
[----:B------:R-:W-:Y:S01]  /*14a70*/  LOP3.LUT R10, R6, 0xff, RZ, 0xc0, !PT ;  /* 0x000000ff060a7812 */ /* 0x000fe200078ec0ff */
[----:B------:R-:W-:Y:S01]  /*14a80*/  FMUL.FTZ R0, R0, c[0x0][0x23c] ;  /* 0x00008f0000007a20 */ /* 0x000fe20000410000 */
[----:B------:R-:W-:Y:S01]  /*14a90*/  SHF.R.U32.HI R9, RZ, 0x18, R6 ;  /* 0x00000018ff097819 */ /* 0x000fe20000011606 */
[--C-:B------:R-:W-:Y:S01]  /*14aa0*/  HSET2.LE.AND R180, R8, R240.reuse, PT ;  /* 0x000000f008b47233 */ /* 0x100fe20003803000 */
[----:B------:R-:W-:Y:S01]  /*14ab0*/  SHF.R.U32.HI R6, RZ, 0x8, R4 ;  /* 0x00000008ff067819 */ /* 0x000fe20000011604 */
[--C-:B------:R-:W-:Y:S01]  /*14ac0*/  HSET2.LE.AND R8, R16, R240.reuse, PT ;  /* 0x000000f010087233 */ /* 0x100fe20003803000 */
[----:B------:R-:W-:Y:S01]  /*14ad0*/  LOP3.LUT R4, R7, 0xff, RZ, 0xc0, !PT ;  /* 0x000000ff07047812 */ /* 0x000fe200078ec0ff */
[----:B------:R-:W1:Y:S01]  /*14ae0*/  MUFU.EX2 R0, R0 ;  /* 0x0000000000007308 */ /* 0x000e620000000800 */
[----:B------:R-:W-:Y:S01]  /*14af0*/  PRMT R10, R10, 0x5410, R6 ;  /* 0x000054100a0a7816 */ /* 0x000fe20000000006 */
[----:B------:R-:W-:Y:S01]  /*14b00*/  FMUL.FTZ R16, R133, R152 ;  /* 0x0000009885107220 */ /* 0x000fe20000410000 */
[----:B------:R-:W-:Y:S01]  /*14b10*/  PRMT R9, R4, 0x5410, R9 ;  /* 0x0000541004097816 */ /* 0x000fe20000000009 */
[C---:B------:R-:W-:Y:S01]  /*14b20*/  FMUL.FTZ R92, R3.reuse, R92 ;  /* 0x0000005c035c7220 */ /* 0x040fe20000410000 */
[--C-:B------:R-:W-:Y:S01]  /*14b30*/  SHF.R.U32.HI R4, RZ, 0x10, R5.reuse ;  /* 0x00000010ff047819 */ /* 0x100fe20000011605 */
[--C-:B------:R-:W-:Y:S01]  /*14b40*/  HSET2.LE.AND R172, R10, R240.reuse, PT ;  /* 0x000000f00aac7233 */ /* 0x100fe20003803000 */
[----:B------:R-:W-:Y:S01]  /*14b50*/  SHF.R.U32.HI R7, RZ, 0x18, R5 ;  /* 0x00000018ff077819 */ /* 0x000fe20000011605 */
[--C-:B------:R-:W-:Y:S01]  /*14b60*/  HSET2.LE.AND R173, R9, R240.reuse, PT ;  /* 0x000000f009ad7233 */ /* 0x100fe20003803000 */
[----:B------:R-:W-:Y:S01]  /*14b70*/  LOP3.LUT R6, R4, 0xff, RZ, 0xc0, !PT ;  /* 0x000000ff04067812 */ /* 0x000fe200078ec0ff */
[----:B------:R2:W-:Y:S01]  /*14b80*/  MUFU.EX2 R199, R34 ;  /* 0x0000002200c77308 */ /* 0x0005e20000000800 */
[----:B-----5:R-:W-:Y:S01]  /*14b90*/  F2FP.PACK_AB R4, R238, R239 ;  /* 0x000000efee04723e */ /* 0x020fe200000000ff */
[----:B------:R-:W-:Y:S01]  /*14ba0*/  FMUL.FTZ R93, R3, R93 ;  /* 0x0000005d035d7220 */ /* 0x000fe20000410000 */
[----:B------:R-:W-:Y:S01]  /*14bb0*/  PRMT R6, R6, 0x5410, R7 ;  /* 0x0000541006067816 */ /* 0x000fe20000000007 */
[----:B------:R-:W-:Y:S01]  /*14bc0*/  FMUL.FTZ R96, R133, R96 ;  /* 0x0000006085607220 */ /* 0x000fe20000410000 */
[----:B------:R-:W-:Y:S01]  /*14bd0*/  F2FP.PACK_AB R5, R237, R236 ;  /* 0x000000eced05723e */ /* 0x000fe200000000ff */
[----:B------:R-:W-:Y:S01]  /*14be0*/  FMUL.FTZ R97, R133, R97 ;  /* 0x0000006185617220 */ /* 0x000fe20000410000 */
[----:B------:R-:W-:Y:S01]  /*14bf0*/  LOP3.LUT R174, R174, R4, RZ, 0xc0, !PT ;  /* 0x00000004aeae7212 */ /* 0x000fe200078ec0ff */
[--C-:B------:R-:W-:Y:S01]  /*14c00*/  HSET2.LE.AND R181, R6, R240.reuse, PT ;  /* 0x000000f006b57233 */ /* 0x100fe20003803000 */
[----:B------:R-:W-:Y:S01]  /*14c10*/  LOP3.LUT R175, R175, R5, RZ, 0xc0, !PT ;  /* 0x00000005afaf7212 */ /* 0x000fe200078ec0ff */
        /* <DEDUP_REMOVED lines=8> */
[----:B------:R-:W-:Y:S01]  /*14ca0*/  FMUL.FTZ R15, R0, R151 ;  /* 0x00000097000f7220 */ /* 0x000fe20000410000 */
[----:B------:R-:W-:Y:S01]  /*14cb0*/  LOP3.LUT R172, R172, R4, RZ, 0xc0, !PT ;  /* 0x00000004acac7212 */ /* 0x000fe200078ec0ff */
[----:B------:R-:W-:Y:S01]  /*14cc0*/  FMUL.FTZ R4, R133, R140 ;  /* 0x0000008c85047220 */ /* 0x000fe20000410000 */
[----:B------:R-:W-:Y:S01]  /*14cd0*/  LOP3.LUT R173, R173, R5, RZ, 0xc0, !PT ;  /* 0x00000005adad7212 */ /* 0x000fe200078ec0ff */
[----:B------:R-:W-:Y:S01]  /*14ce0*/  FMUL.FTZ R5, R133, R141 ;  /* 0x0000008d85057220 */ /* 0x000fe20000410000 */
[----:B------:R-:W-:Y:S01]  /*14cf0*/  LOP3.LUT R180, R180, R6, RZ, 0xc0, !PT ;  /* 0x00000006b4b47212 */ /* 0x000fe200078ec0ff */
[C---:B------:R-:W-:Y:S01]  /*14d00*/  FMUL.FTZ R6, R132.reuse, R142 ;  /* 0x0000008e84067220 */ /* 0x040fe20000410000 */
[----:B------:R-:W-:Y:S01]  /*14d10*/  LOP3.LUT R181, R181, R7, RZ, 0xc0, !PT ;  /* 0x00000007b5b57212 */ /* 0x000fe200078ec0ff */
[----:B------:R-:W-:Y:S01]  /*14d20*/  FMUL.FTZ R7, R132, R143 ;  /* 0x0000008f84077220 */ /* 0x000fe20000410000 */
[----:B------:R-:W-:Y:S01]  /*14d30*/  PRMT R11, R11, 0x5410, R12 ;  /* 0x000054100b0b7816 */ /* 0x000fe2000000000c */
[----:B------:R-:W1:Y:S01]  /*14d40*/  LDSM.16.MT88.4 R140, [R207+0xa000] ;  /* 0x00a00000cf8c783b */ /* 0x000e620000004200 */
[----:B------:R-:W-:Y:S01]  /*14d50*/  F2FP.PACK_AB R182, R222, R223 ;  /* 0x000000dfdeb6723e */ /* 0x000fe200000000ff */
[----:B--2---:R-:W-:Y:S01]  /*14d60*/  FMUL.FTZ R34, R132, R158 ;  /* 0x0000009e84227220 */ /* 0x004fe20000410000 */
[----:B------:R-:W-:Y:S01]  /*14d70*/  F2FP.PACK_AB R183, R202, R203 ;  /* 0x000000cbcab7723e */ /* 0x000fe200000000ff */
[--C-:B------:R-:W-:Y:S01]  /*14d80*/  HSET2.LE.AND R9, R11, R240.reuse, PT ;  /* 0x000000f00b097233 */ /* 0x100fe20003803000 */
[-C--:B---3--:R-:W-:Y:S01]  /*14d90*/  HMMA.16816.F32 R4, R172, R176.reuse, R4 ;  /* 0x000000b0ac04723c */ /* 0x088fe20000001804 */
[----:B------:R-:W-:Y:S01]  /*14da0*/  FMUL.FTZ R11, R0, R147 ;  /* 0x00000093000b7220 */ /* 0x000fe20000410000 */
[----:B------:R-:W-:Y:S01]  /*14db0*/  LOP3.LUT R182, R8, R182, RZ, 0xc0, !PT ;  /* 0x000000b608b67212 */ /* 0x000fe200078ec0ff */
[----:B------:R-:W-:Y:S01]  /*14dc0*/  FMUL.FTZ R8, R3, R144 ;  /* 0x0000009003087220 */ /* 0x000fe20000410000 */
[----:B------:R-:W-:Y:S01]  /*14dd0*/  LOP3.LUT R183, R9, R183, RZ, 0xc0, !PT ;  /* 0x000000b709b77212 */ /* 0x000fe200078ec0ff */
[C---:B------:R-:W-:Y:S02]  /*14de0*/  FMUL.FTZ R9, R3.reuse, R145 ;  /* 0x0000009103097220 */ /* 0x040fe40000410000 */
[----:B------:R-:W2:Y:S01]  /*14df0*/  LDSM.16.MT88.4 R144, [R210+0xa000] ;  /* 0x00a00000d290783b */ /* 0x000ea20000004200 */
[----:B------:R-:W-:Y:S01]  /*14e00*/  FMUL.FTZ R12, R3, R148 ;  /* 0x00000094030c7220 */ /* 0x000fe20000410000 */
[----:B------:R-:W-:Y:S03]  /*14e10*/  LOP3.LUT R148, R195, UR7, R186, 0x96, !PT ;  /* 0x00000007c3947c12 */ /* 0x000fe6000f8e96ba */
[C---:B------:R-:W-:Y:S01]  /*14e20*/  HMMA.16816.F32 R8, R180.reuse, R176, R8 ;  /* 0x000000b0b408723c */ /* 0x040fe20000001808 */
[C---:B------:R-:W-:Y:S02]  /*14e30*/  FMUL.FTZ R42, R0.reuse, R42 ;  /* 0x0000002a002a7220 */ /* 0x040fe40000410000 */
[C---:B------:R-:W-:Y:S02]  /*14e40*/  FMUL.FTZ R43, R0.reuse, R43 ;  /* 0x0000002b002b7220 */ /* 0x040fe40000410000 */
[C---:B------:R-:W-:Y:S02]  /*14e50*/  FMUL.FTZ R46, R0.reuse, R46 ;  /* 0x0000002e002e7220 */ /* 0x040fe40000410000 */
[C---:B------:R-:W-:Y:S01]  /*14e60*/  FMUL.FTZ R47, R0.reuse, R47 ;  /* 0x0000002f002f7220 */ /* 0x040fe20000410000 */
[-C--:B------:R-:W-:Y:S01]  /*14e70*/  HMMA.16816.F32 R12, R180, R178.reuse, R12 ;  /* 0x000000b2b40c723c */ /* 0x080fe2000000180c */
[C---:B------:R-:W-:Y:S03]  /*14e80*/  FMUL.FTZ R58, R0.reuse, R58 ;  /* 0x0000003a003a7220 */ /* 0x040fe60000410000 */
[C---:B------:R-:W-:Y:S02]  /*14e90*/  FMUL.FTZ R59, R0.reuse, R59 ;  /* 0x0000003b003b7220 */ /* 0x040fe40000410000 */
[C---:B------:R-:W-:Y:S02]  /*14ea0*/  FMUL.FTZ R62, R0.reuse, R62 ;  /* 0x0000003e003e7220 */ /* 0x040fe40000410000 */
[C---:B------:R-:W-:Y:S01]  /*14eb0*/  HMMA.16816.F32 R16, R172.reuse, R178, R16 ;  /* 0x000000b2ac10723c */ /* 0x040fe20000001810 */
[C---:B------:R-:W-:Y:S03]  /*14ec0*/  FMUL.FTZ R63, R0.reuse, R63 ;  /* 0x0000003f003f7220 */ /* 0x040fe60000410000 */
[C---:B------:R-:W-:Y:S02]  /*14ed0*/  FMUL.FTZ R74, R0.reuse, R74 ;  /* 0x0000004a004a7220 */ /* 0x040fe40000410000 */
[C---:B------:R-:W-:Y:S02]  /*14ee0*/  FMUL.FTZ R75, R0.reuse, R75 ;  /* 0x0000004b004b7220 */ /* 0x040fe40000410000 */
[-C--:B-1----:R-:W-:Y:S01]  /*14ef0*/  HMMA.16816.F32 R36, R172, R140.reuse, R36 ;  /* 0x0000008cac24723c */ /* 0x082fe20000001824 */
[C---:B------:R-:W-:Y:S03]  /*14f00*/  FMUL.FTZ R78, R0.reuse, R78 ;  /* 0x0000004e004e7220 */ /* 0x040fe60000410000 */
[C---:B------:R-:W-:Y:S02]  /*14f10*/  FMUL.FTZ R79, R0.reuse, R79 ;  /* 0x0000004f004f7220 */ /* 0x040fe40000410000 */
[C---:B------:R-:W-:Y:S02]  /*14f20*/  FMUL.FTZ R90, R0.reuse, R90 ;  /* 0x0000005a005a7220 */ /* 0x040fe40000410000 */
[C---:B------:R-:W-:Y:S01]  /*14f30*/  HMMA.16816.F32 R40, R180.reuse, R140, R40 ;  /* 0x0000008cb428723c */ /* 0x040fe20000001828 */
[C---:B------:R-:W-:Y:S03]  /*14f40*/  FMUL.FTZ R91, R0.reuse, R91 ;  /* 0x0000005b005b7220 */ /* 0x040fe60000410000 */
[C---:B------:R-:W-:Y:S02]  /*14f50*/  FMUL.FTZ R94, R0.reuse, R94 ;  /* 0x0000005e005e7220 */ /* 0x040fe40000410000 */
[----:B------:R-:W-:Y:S02]  /*14f60*/  FMUL.FTZ R95, R0, R95 ;  /* 0x0000005f005f7220 */ /* 0x000fe40000410000 */
[-C--:B------:R-:W-:Y:S01]  /*14f70*/  HMMA.16816.F32 R44, R180, R142.reuse, R44 ;  /* 0x0000008eb42c723c */ /* 0x080fe2000000182c */
[----:B------:R-:W-:Y:S03]  /*14f80*/  FFMA.FTZ R138, R35, c[0x0][0x23c], -R139 ;  /* 0x00008f00238a7a23 */ /* 0x000fe6000001088b */
[----:B------:R-:W-:Y:S01]  /*14f90*/  FMUL.FTZ R35, R132, R159 ;  /* 0x0000009f84237220 */ /* 0x000fe20000410000 */
[----:B------:R1:W-:Y:S01]  /*14fa0*/  MUFU.EX2 R198, R138 ;  /* 0x0000008a00c67308 */ /* 0x0003e20000000800 */
[----:B------:R-:W-:Y:S02]  /*14fb0*/  FFMA.FTZ R20, R20, c[0x0][0x23c], -R137 ;  /* 0x00008f0014147a23 */ /* 0x000fe40000010889 */
[C---:B------:R-:W-:Y:S01]  /*14fc0*/  HMMA.16816.F32 R48, R172.reuse, R142, R48 ;  /* 0x0000008eac30723c */ /* 0x040fe20000001830 */
[----:B------:R-:W3:Y:S03]  /*14fd0*/  LDSM.16.MT88.4 R140, [R209+0xa000] ;  /* 0x00a00000d18c783b */ /* 0x000ee60000004200 */
[----:B------:R-:W-:Y:S02]  /*14fe0*/  FFMA.FTZ R22, R22, c[0x0][0x23c], -R139 ;  /* 0x00008f0016167a23 */ /* 0x000fe4000001088b */
[C---:B------:R-:W-:Y:S01]  /*14ff0*/  FMUL.FTZ R100, R3.reuse, R100 ;  /* 0x0000006403647220 */ /* 0x040fe20000410000 */
[----:B------:R4:W-:Y:S01]  /*15000*/  MUFU.EX2 R196, R20 ;  /* 0x0000001400c47308 */ /* 0x0009e20000000800 */
[-C--:B--2---:R-:W-:Y:S01]  /*15010*/  HMMA.16816.F32 R52, R172, R144.reuse, R52 ;  /* 0x00000090ac34723c */ /* 0x084fe20000001834 */
[C---:B------:R-:W-:Y:S03]  /*15020*/  FMUL.FTZ R101, R3.reuse, R101 ;  /* 0x0000006503657220 */ /* 0x040fe60000410000 */
[C---:B------:R-:W-:Y:S02]  /*15030*/  FMUL.FTZ R102, R0.reuse, R102 ;  /* 0x0000006600667220 */ /* 0x040fe40000410000 */
[C---:B------:R-:W-:Y:S02]  /*15040*/  FMUL.FTZ R103, R0.reuse, R103 ;  /* 0x0000006700677220 */ /* 0x040fe40000410000 */
[C---:B------:R-:W-:Y:S01]  /*15050*/  HMMA.16816.F32 R56, R180.reuse, R144, R56 ;  /* 0x00000090b438723c */ /* 0x040fe20000001838 */
[----:B------:R2:W-:Y:S03]  /*15060*/  MUFU.EX2 R194, R22 ;  /* 0x0000001600c27308 */ /* 0x0005e60000000800 */
[----:B------:R-:W-:Y:S01]  /*15070*/  FMUL.FTZ R104, R3, R104 ;  /* 0x0000006803687220 */ /* 0x000fe20000410000 */
[----:B-1----:R-:W-:Y:S01]  /*15080*/  LOP3.LUT R138, R197, UR7, R190, 0x96, !PT ;  /* 0x00000007c58a7c12 */ /* 0x002fe2000f8e96be */
[----:B------:R-:W-:Y:S02]  /*15090*/  FMUL.FTZ R105, R3, R105 ;  /* 0x0000006903697220 */ /* 0x000fe40000410000 */
[-C--:B------:R-:W-:Y:S01]  /*150a0*/  HMMA.16816.F32 R60, R180, R146.reuse, R60 ;  /* 0x00000092b43c723c */ /* 0x080fe2000000183c */
[C---:B------:R-:W-:Y:S03]  /*150b0*/  FMUL.FTZ R106, R0.reuse, R106 ;  /* 0x0000006a006a7220 */ /* 0x040fe60000410000 */
[----:B------:R-:W-:Y:S02]  /*150c0*/  FMUL.FTZ R107, R0, R107 ;  /* 0x0000006b006b7220 */ /* 0x000fe40000410000 */
[C---:B------:R-:W-:Y:S02]  /*150d0*/  FMUL.FTZ R108, R133.reuse, R108 ;  /* 0x0000006c856c7220 */ /* 0x040fe40000410000 */
[C---:B------:R-:W-:Y:S01]  /*150e0*/  HMMA.16816.F32 R64, R172.reuse, R146, R64 ;  /* 0x00000092ac40723c */ /* 0x040fe20000001840 */
[----:B------:R-:W1:Y:S03]  /*150f0*/  LDSM.16.MT88.4 R144, [R205+0xb000] ;  /* 0x00b00000cd90783b */ /* 0x000e660000004200 */
[C---:B----4-:R-:W-:Y:S02]  /*15100*/  FMUL.FTZ R20, R133.reuse, R160 ;  /* 0x000000a085147220 */ /* 0x050fe40000410000 */
[----:B------:R-:W-:Y:S02]  /*15110*/  FMUL.FTZ R109, R133, R109 ;  /* 0x0000006d856d7220 */ /* 0x000fe40000410000 */
[C---:B------:R-:W-:Y:S01]  /*15120*/  FMUL.FTZ R110, R132.reuse, R110 ;  /* 0x0000006e846e7220 */ /* 0x040fe20000410000 */
[-C--:B---3--:R-:W-:Y:S03]  /*15130*/  HMMA.16816.F32 R68, R172, R140.reuse, R68 ;  /* 0x0000008cac44723c */ /* 0x088fe60000001844 */
[C---:B--2---:R-:W-:Y:S02]  /*15140*/  FMUL.FTZ R22, R132.reuse, R162 ;  /* 0x000000a284167220 */ /* 0x044fe40000410000 */
[----:B------:R-:W-:Y:S02]  /*15150*/  FMUL.FTZ R111, R132, R111 ;  /* 0x0000006f846f7220 */ /* 0x000fe40000410000 */
[--C-:B------:R-:W-:Y:S01]  /*15160*/  FFMA.FTZ R28, R28, c[0x0][0x23c], -R184.reuse ;  /* 0x00008f001c1c7a23 */ /* 0x100fe200000108b8 */
[C---:B------:R-:W-:Y:S01]  /*15170*/  HMMA.16816.F32 R72, R180.reuse, R140, R72 ;  /* 0x0000008cb448723c */ /* 0x040fe20000001848 */
[----:B------:R-:W-:Y:S02]  /*15180*/  FFMA.FTZ R29, R29, c[0x0][0x23c], -R184 ;  /* 0x00008f001d1d7a23 */ /* 0x000fe400000108b8 */
[----:B------:R2:W-:Y:S01]  /*15190*/  MUFU.EX2 R191, R28 ;  /* 0x0000001c00bf7308 */ /* 0x0005e20000000800 */
[----:B------:R-:W-:Y:S02]  /*151a0*/  FFMA.FTZ R30, R30, c[0x0][0x23c], -R185 ;  /* 0x00008f001e1e7a23 */ /* 0x000fe400000108b9 */
[----:B------:R-:W-:Y:S02]  /*151b0*/  IMAD.WIDE.U32 R148, R148, -0x2daee0ad, RZ ;  /* 0xd2511f5394947825 */ /* 0x000fe400078e00ff */
[-C--:B------:R-:W-:Y:S04]  /*151c0*/  HMMA.16816.F32 R76, R180, R142.reuse, R76 ;  /* 0x0000008eb44c723c */ /* 0x080fe8000000184c */
[----:B------:R-:W-:Y:S01]  /*151d0*/  LOP3.LUT R152, R148, 0xffff, RZ, 0xc0, !PT ;  /* 0x0000ffff94987812 */ /* 0x000fe200078ec0ff */
[----:B------:R3:W-:Y:S01]  /*151e0*/  MUFU.EX2 R190, R29 ;  /* 0x0000001d00be7308 */ /* 0x0007e20000000800 */
[----:B------:R-:W-:Y:S01]  /*151f0*/  SHF.R.U32.HI R151, RZ, 0x10, R148 ;  /* 0x00000010ff977819 */ /* 0x000fe20000011694 */
[--C-:B------:R-:W-:Y:S01]  /*15200*/  FFMA.FTZ R32, R32, c[0x0][0x23c], -R137.reuse ;  /* 0x00008f0020207a23 */ /* 0x100fe20000010889 */
[C---:B------:R-:W-:Y:S01]  /*15210*/  HMMA.16816.F32 R80, R172.reuse, R142, R80 ;  /* 0x0000008eac50723c */ /* 0x040fe20000001850 */
[----:B------:R-:W4:Y:S03]  /*15220*/  LDSM.16.MT88.4 R140, [R207+0xb000] ;  /* 0x00b00000cf8c783b */ /* 0x000f260000004200 */
[--C-:B------:R-:W-:Y:S01]  /*15230*/  FFMA.FTZ R33, R33, c[0x0][0x23c], -R137.reuse ;  /* 0x00008f0021217a23 */ /* 0x100fe20000010889 */
[----:B------:R-:W-:Y:S01]  /*15240*/  LOP3.LUT R150, R149, UR17, R188, 0x96, !PT ;  /* 0x0000001195967c12 */ /* 0x000fe2000f8e96bc */
[----:B------:R-:W-:Y:S01]  /*15250*/  FFMA.FTZ R137, R21, c[0x0][0x23c], -R137 ;  /* 0x00008f0015897a23 */ /* 0x000fe20000010889 */
[----:B------:R5:W-:Y:S01]  /*15260*/  MUFU.EX2 R189, R30 ;  /* 0x0000001e00bd7308 */ /* 0x000be20000000800 */
[-C--:B-1----:R-:W-:Y:S01]  /*15270*/  HMMA.16816.F32 R84, R172, R144.reuse, R84 ;  /* 0x00000090ac54723c */ /* 0x082fe20000001854 */
[C---:B------:R-:W-:Y:S03]  /*15280*/  FMUL.FTZ R21, R133.reuse, R161 ;  /* 0x000000a185157220 */ /* 0x040fe60000410000 */
[----:B--2---:R-:W-:Y:S01]  /*15290*/  FMUL.FTZ R28, R133, R164 ;  /* 0x000000a4851c7220 */ /* 0x004fe20000410000 */
[----:B------:R-:W-:Y:S01]  /*152a0*/  LOP3.LUT R178, R148, 0xff, RZ, 0xc0, !PT ;  /* 0x000000ff94b27812 */ /* 0x000fe200078ec0ff */
[----:B------:R-:W-:Y:S01]  /*152b0*/  FMUL.FTZ R116, R3, R116 ;  /* 0x0000007403747220 */ /* 0x000fe20000410000 */
[----:B------:R-:W-:Y:S01]  /*152c0*/  SHF.R.U32.HI R179, RZ, 0x18, R148 ;  /* 0x00000018ffb37819 */ /* 0x000fe20000011694 */
[C---:B------:R-:W-:Y:S01]  /*152d0*/  HMMA.16816.F32 R88, R180.reuse, R144, R88 ;  /* 0x00000090b458723c */ /* 0x040fe20000001858 */
[----:B------:R1:W-:Y:S03]  /*152e0*/  MUFU.EX2 R201, R32 ;  /* 0x0000002000c97308 */ /* 0x0003e60000000800 */
[----:B------:R-:W-:Y:S01]  /*152f0*/  FFMA.FTZ R148, R26, c[0x0][0x23c], -R185 ;  /* 0x00008f001a947a23 */ /* 0x000fe200000108b9 */
[----:B------:R-:W-:Y:S01]  /*15300*/  SHF.R.U32.HI R26, RZ, 0x10, R150 ;  /* 0x00000010ff1a7819 */ /* 0x000fe20000011696 */
[----:B---3--:R-:W-:Y:S02]  /*15310*/  FMUL.FTZ R29, R133, R165 ;  /* 0x000000a5851d7220 */ /* 0x008fe40000410000 */
[-C--:B------:R-:W-:Y:S01]  /*15320*/  HMMA.16816.F32 R92, R180, R146.reuse, R92 ;  /* 0x00000092b45c723c */ /* 0x080fe2000000185c */
[----:B------:R-:W-:Y:S02]  /*15330*/  FMUL.FTZ R117, R3, R117 ;  /* 0x0000007503757220 */ /* 0x000fe40000410000 */
[----:B------:R2:W3:Y:S01]  /*15340*/  MUFU.EX2 R200, R33 ;  /* 0x0000002100c87308 */ /* 0x0004e20000000800 */
[C---:B------:R-:W-:Y:S02]  /*15350*/  FMUL.FTZ R118, R0.reuse, R118 ;  /* 0x0000007600767220 */ /* 0x040fe40000410000 */
[----:B------:R-:W-:Y:S02]  /*15360*/  FMUL.FTZ R119, R0, R119 ;  /* 0x0000007700777220 */ /* 0x000fe40000410000 */
[C---:B------:R-:W-:Y:S01]  /*15370*/  HMMA.16816.F32 R96, R172.reuse, R146, R96 ;  /* 0x00000092ac60723c */ /* 0x040fe20000001860 */
[----:B------:R-:W3:Y:S03]  /*15380*/  LDSM.16.MT88.4 R144, [R210+0xb000] ;  /* 0x00b00000d290783b */ /* 0x000ee60000004200 */
[C---:B-----5:R-:W-:Y:S01]  /*15390*/  FMUL.FTZ R30, R132.reuse, R166 ;  /* 0x000000a6841e7220 */ /* 0x060fe20000410000 */
[----:B------:R5:W3:Y:S01]  /*153a0*/  MUFU.EX2 R195, R137 ;  /* 0x0000008900c37308 */ /* 0x000ae20000000800 */
[C---:B------:R-:W-:Y:S02]  /*153b0*/  FMUL.FTZ R120, R133.reuse, R120 ;  /* 0x0000007885787220 */ /* 0x040fe40000410000 */
[C---:B------:R-:W-:Y:S04]  /*153c0*/  FMUL.FTZ R121, R133.reuse, R121 ;  /* 0x0000007985797220 */ /* 0x040fe80000410000 */
[C---:B-1----:R-:W-:Y:S02]  /*153d0*/  FMUL.FTZ R32, R133.reuse, R156 ;  /* 0x0000009c85207220 */ /* 0x042fe40000410000 */
[C---:B------:R-:W-:Y:S02]  /*153e0*/  FMUL.FTZ R122, R132.reuse, R122 ;  /* 0x0000007a847a7220 */ /* 0x040fe40000410000 */
[C---:B------:R-:W-:Y:S02]  /*153f0*/  FMUL.FTZ R123, R132.reuse, R123 ;  /* 0x0000007b847b7220 */ /* 0x040fe40000410000 */
[C---:B------:R-:W-:Y:S02]  /*15400*/  FMUL.FTZ R128, R133.reuse, R128 ;  /* 0x0000008085807220 */ /* 0x040fe40000410000 */
[C---:B--2---:R-:W-:Y:S02]  /*15410*/  FMUL.FTZ R33, R133.reuse, R157 ;  /* 0x0000009d85217220 */ /* 0x044fe40000410000 */
[----:B------:R-:W-:Y:S02]  /*15420*/  FMUL.FTZ R129, R133, R129 ;  /* 0x0000008185817220 */ /* 0x000fe40000410000 */
[C---:B------:R-:W-:Y:S02]  /*15430*/  FMUL.FTZ R130, R132.reuse, R130 ;  /* 0x0000008284827220 */ /* 0x040fe40000410000 */
[C---:B------:R-:W-:Y:S01]  /*15440*/  FMUL.FTZ R131, R132.reuse, R131 ;  /* 0x0000008384837220 */ /* 0x040fe20000410000 */
[-C--:B----4-:R-:W-:Y:S01]  /*15450*/  HMMA.16816.F32 R32, R172, R140.reuse, R32 ;  /* 0x0000008cac20723c */ /* 0x090fe20000001820 */
[----:B------:R-:W-:Y:S02]  /*15460*/  FMUL.FTZ R112, R3, R112 ;  /* 0x0000007003707220 */ /* 0x000fe40000410000 */
[----:B-----5:R-:W-:Y:S02]  /*15470*/  FFMA.FTZ R137, R23, c[0x0][0x23c], -R139 ;  /* 0x00008f0017897a23 */ /* 0x020fe4000001088b */
[----:B------:R-:W-:Y:S02]  /*15480*/  FMUL.FTZ R23, R132, R163 ;  /* 0x000000a384177220 */ /* 0x000fe40000410000 */
[----:B------:R-:W-:Y:S01]  /*15490*/  LDSM.16.MT88.4 R160, [R205+0xb800] ;  /* 0x00b80000cda0783b */ /* 0x000fe20000004200 */
[C---:B------:R-:W-:Y:S01]  /*154a0*/  HMMA.16816.F32 R100, R180.reuse, R140, R100 ;  /* 0x0000008cb464723c */ /* 0x040fe20000001864 */
[----:B------:R-:W-:Y:S01]  /*154b0*/  IMAD.WIDE.U32 R138, R138, -0x2daee0ad, RZ ;  /* 0xd2511f538a8a7825 */ /* 0x000fe200078e00ff */
[----:B------:R1:W2:Y:S03]  /*154c0*/  MUFU.EX2 R193, R137 ;  /* 0x0000008900c17308 */ /* 0x0002a60000000800 */
[C---:B------:R-:W-:Y:S01]  /*154d0*/  FMUL.FTZ R113, R3.reuse, R113 ;  /* 0x0000007103717220 */ /* 0x040fe20000410000 */
[--C-:B------:R-:W-:Y:S01]  /*154e0*/  SHF.R.U32.HI R156, RZ, 0x10, R138.reuse ;  /* 0x00000010ff9c7819 */ /* 0x100fe2000001168a */
[----:B------:R-:W-:Y:S01]  /*154f0*/  FMUL.FTZ R114, R0, R114 ;  /* 0x0000007200727220 */ /* 0x000fe20000410000 */
[-C--:B------:R-:W-:Y:S01]  /*15500*/  HMMA.16816.F32 R104, R180, R142.reuse, R104 ;  /* 0x0000008eb468723c */ /* 0x080fe20000001868 */
[----:B------:R-:W-:Y:S03]  /*15510*/  SHF.R.U32.HI R157, RZ, 0x18, R138 ;  /* 0x00000018ff9d7819 */ /* 0x000fe6000001168a */
[----:B------:R-:W-:Y:S01]  /*15520*/  LOP3.LUT R149, R138, 0xff, RZ, 0xc0, !PT ;  /* 0x000000ff8a957812 */ /* 0x000fe200078ec0ff */
[C---:B------:R-:W-:Y:S02]  /*15530*/  FMUL.FTZ R115, R0.reuse, R115 ;  /* 0x0000007300737220 */ /* 0x040fe40000410000 */
[C---:B------:R-:W-:Y:S01]  /*15540*/  FMUL.FTZ R124, R3.reuse, R124 ;  /* 0x0000007c037c7220 */ /* 0x040fe20000410000 */
[C---:B------:R-:W-:Y:S01]  /*15550*/  HMMA.16816.F32 R108, R172.reuse, R142, R108 ;  /* 0x0000008eac6c723c */ /* 0x040fe2000000186c */
[----:B------:R-:W4:Y:S03]  /*15560*/  LDSM.16.MT88.4 R140, [R209+0xb000] ;  /* 0x00b00000d18c783b */ /* 0x000f260000004200 */
[----:B------:R-:W-:Y:S02]  /*15570*/  FMUL.FTZ R125, R3, R125 ;  /* 0x0000007d037d7220 */ /* 0x000fe40000410000 */
[C---:B------:R-:W-:Y:S02]  /*15580*/  FMUL.FTZ R126, R0.reuse, R126 ;  /* 0x0000007e007e7220 */ /* 0x040fe40000410000 */
[-C--:B---3--:R-:W-:Y:S01]  /*15590*/  HMMA.16816.F32 R20, R172, R144.reuse, R20 ;  /* 0x00000090ac14723c */ /* 0x088fe20000001814 */
[----:B------:R-:W-:Y:S03]  /*155a0*/  FMUL.FTZ R127, R0, R127 ;  /* 0x0000007f007f7220 */ /* 0x000fe60000410000 */
[----:B-1----:R-:W-:Y:S01]  /*155b0*/  LOP3.LUT R137, R139, UR17, R192, 0x96, !PT ;  /* 0x000000118b897c12 */ /* 0x002fe2000f8e96c0 */
[----:B------:R-:W-:Y:S03]  /*155c0*/  FFMA.FTZ R133, R133, R241, R235 ;  /* 0x000000f185857223 */ /* 0x000fe600000100eb */
[C---:B------:R-:W-:Y:S01]  /*155d0*/  HMMA.16816.F32 R112, R180.reuse, R144, R112 ;  /* 0x00000090b470723c */ /* 0x040fe20000001870 */
[----:B------:R-:W-:Y:S06]  /*155e0*/  FADD.FTZ R133, R234, R133 ;  /* 0x00000085ea857221 */ /* 0x000fec0000010000 */
[----:B------:R-:W-:Y:S01]  /*155f0*/  FFMA.FTZ R144, R24, c[0x0][0x23c], -R184 ;  /* 0x00008f0018907a23 */ /* 0x000fe200000108b8 */
[-C--:B------:R-:W-:Y:S01]  /*15600*/  HMMA.16816.F32 R116, R180, R146.reuse, R116 ;  /* 0x00000092b474723c */ /* 0x080fe20000001874 */
[--C-:B------:R-:W-:Y:S02]  /*15610*/  FFMA.FTZ R24, R31, c[0x0][0x23c], -R185.reuse ;  /* 0x00008f001f187a23 */ /* 0x100fe400000108b9 */
[----:B------:R-:W-:Y:S01]  /*15620*/  MUFU.EX2 R187, R144 ;  /* 0x0000009000bb7308 */ /* 0x000fe20000000800 */
[----:B------:R-:W-:Y:S01]  /*15630*/  FMUL.FTZ R31, R132, R167 ;  /* 0x000000a7841f7220 */ /* 0x000fe20000410000 */
[----:B------:R-:W-:Y:S01]  /*15640*/  LOP3.LUT R145, R138, 0xffff, RZ, 0xc0, !PT ;  /* 0x0000ffff8a917812 */ /* 0x000fe200078ec0ff */
[----:B------:R-:W-:Y:S01]  /*15650*/  LDSM.16.MT88.4 R164, [R210+0xb800] ;  /* 0x00b80000d2a4783b */ /* 0x000fe20000004200 */
[----:B------:R-:W-:Y:S01]  /*15660*/  SHF.R.U32.HI R139, RZ, 0x8, R152 ;  /* 0x00000008ff8b7819 */ /* 0x000fe20000011698 */
[C---:B------:R-:W-:Y:S01]  /*15670*/  HMMA.16816.F32 R120, R172.reuse, R146, R120 ;  /* 0x00000092ac78723c */ /* 0x040fe20000001878 */
[----:B------:R-:W-:Y:S03]  /*15680*/  LOP3.LUT R138, R151, 0xff, RZ, 0xc0, !PT ;  /* 0x000000ff978a7812 */ /* 0x000fe600078ec0ff */
[----:B------:R-:W-:Y:S01]  /*15690*/  FFMA.FTZ R184, R25, c[0x0][0x23c], -R184 ;  /* 0x00008f0019b87a23 */ /* 0x000fe200000108b8 */
[----:B------:R1:W-:Y:S01]  /*156a0*/  MUFU.EX2 R188, R24 ;  /* 0x0000001800bc7308 */ /* 0x0003e20000000800 */
[----:B------:R-:W3:Y:S01]  /*156b0*/  LDSM.16.MT88.4 R152, [R205+0xa800] ;  /* 0x00a80000cd98783b */ /* 0x000ee20000004200 */
[----:B------:R-:W-:Y:S01]  /*156c0*/  LOP3.LUT R147, R156, 0xff, RZ, 0xc0, !PT ;  /* 0x000000ff9c937812 */ /* 0x000fe200078ec0ff */
[----:B------:R-:W-:Y:S01]  /*156d0*/  FFMA.FTZ R185, R27, c[0x0][0x23c], -R185 ;  /* 0x00008f001bb97a23 */ /* 0x000fe200000108b9 */
[-C--:B----4-:R-:W-:Y:S03]  /*156e0*/  HMMA.16816.F32 R28, R172, R140.reuse, R28 ;  /* 0x0000008cac1c723c */ /* 0x090fe6000000181c */
[----:B------:R-:W-:Y:S01]  /*156f0*/  SHF.R.U32.HI R25, RZ, 0x8, R145 ;  /* 0x00000008ff197819 */ /* 0x000fe20000011691 */
[----:B------:R-:W-:Y:S01]  /*15700*/  FMUL.FTZ R27, R0, R171 ;  /* 0x000000ab001b7220 */ /* 0x000fe20000410000 */
[----:B------:R-:W-:Y:S01]  /*15710*/  PRMT R147, R147, 0x5410, R157 ;  /* 0x0000541093937816 */ /* 0x000fe2000000009d */
[----:B------:R-:W-:Y:S01]  /*15720*/  MUFU.EX2 R186, R184 ;  /* 0x000000b800ba7308 */ /* 0x000fe20000000800 */
[----:B------:R-:W-:Y:S01]  /*15730*/  LDSM.16.MT88.4 R156, [R210+0xa800] ;  /* 0x00a80000d29c783b */ /* 0x000fe20000004200 */
[C---:B------:R-:W-:Y:S01]  /*15740*/  HMMA.16816.F32 R124, R180.reuse, R140, R124 ;  /* 0x0000008cb47c723c */ /* 0x040fe2000000187c */
[----:B------:R-:W-:Y:S03]  /*15750*/  PRMT R149, R149, 0x5410, R25 ;  /* 0x0000541095957816 */ /* 0x000fe60000000019 */
[----:B------:R-:W-:Y:S01]  /*15760*/  LOP3.LUT R25, R150, 0xffff, RZ, 0xc0, !PT ;  /* 0x0000ffff96197812 */ /* 0x000fe200078ec0ff */
[--C-:B------:R-:W-:Y:S01]  /*15770*/  HSET2.LE.AND R171, R147, R240.reuse, PT ;  /* 0x000000f093ab7233 */ /* 0x100fe20003803000 */
[----:B------:R-:W-:Y:S01]  /*15780*/  PRMT R178, R178, 0x5410, R139 ;  /* 0x00005410b2b27816 */ /* 0x000fe2000000008b */
[----:B------:R-:W-:Y:S01]  /*15790*/  FFMA.FTZ R132, R132, R248, R233 ;  /* 0x000000f884847223 */ /* 0x000fe200000100e9 */
[----:B------:R-:W-:Y:S01]  /*157a0*/  MUFU.EX2 R184, R148 ;  /* 0x0000009400b87308 */ /* 0x000fe20000000800 */
[----:B------:R-:W-:Y:S03]  /*157b0*/  SHF.R.U32.HI R140, RZ, 0x8, R25 ;  /* 0x00000008ff8c7819 */ /* 0x000fe60000011619 */
[----:B-1----:R-:W-:Y:S01]  /*157c0*/  LOP3.LUT R24, R137, 0xffff, RZ, 0xc0, !PT ;  /* 0x0000ffff89187812 */ /* 0x002fe200078ec0ff */
[C---:B------:R-:W-:Y:S01]  /*157d0*/  FMUL.FTZ R25, R3.reuse, R169 ;  /* 0x000000a903197220 */ /* 0x040fe20000410000 */
[----:B------:R-:W-:Y:S01]  /*157e0*/  LOP3.LUT R139, R26, 0xff, RZ, 0xc0, !PT ;  /* 0x000000ff1a8b7812 */ /* 0x000fe200078ec0ff */
[----:B------:R-:W-:Y:S01]  /*157f0*/  FMUL.FTZ R26, R0, R170 ;  /* 0x000000aa001a7220 */ /* 0x000fe20000410000 */
[----:B------:R-:W-:Y:S01]  /*15800*/  PRMT R179, R138, 0x5410, R179 ;  /* 0x000054108ab37816 */ /* 0x000fe200000000b3 */
[--C-:B------:R-:W-:Y:S01]  /*15810*/  HSET2.LE.AND R178, R178, R240.reuse, PT ;  /* 0x000000f0b2b27233 */ /* 0x100fe20003803000 */
[----:B------:R-:W1:Y:S01]  /*15820*/  MUFU.EX2 R185, R185 ;  /* 0x000000b900b97308 */ /* 0x000e620000000800 */
[----:B------:R-:W-:Y:S01]  /*15830*/  SHF.R.U32.HI R138, RZ, 0x8, R24 ;  /* 0x00000008ff8a7819 */ /* 0x000fe20000011618 */
[C---:B------:R-:W-:Y:S01]  /*15840*/  FMUL.FTZ R24, R3.reuse, R168 ;  /* 0x000000a803187220 */ /* 0x040fe20000410000 */
[----:B------:R-:W-:Y:S01]  /*15850*/  LOP3.LUT R146, R150, 0xff, RZ, 0xc0, !PT ;  /* 0x000000ff96927812 */ /* 0x000fe200078ec0ff */
[--C-:B------:R-:W-:Y:S01]  /*15860*/  HSET2.LE.AND R170, R149, R240.reuse, PT ;  /* 0x000000f095aa7233 */ /* 0x100fe20003803000 */
[----:B------:R-:W-:Y:S01]  /*15870*/  SHF.R.U32.HI R150, RZ, 0x18, R150 ;  /* 0x00000018ff967819 */ /* 0x000fe20000011696 */
[--C-:B------:R-:W-:Y:S01]  /*15880*/  HSET2.LE.AND R179, R179, R240.reuse, PT ;  /* 0x000000f0b3b37233 */ /* 0x100fe20003803000 */
[----:B------:R-:W-:Y:S01]  /*15890*/  SHF.R.U32.HI R144, RZ, 0x10, R137 ;  /* 0x00000010ff907819 */ /* 0x000fe20000011689 */
[----:B------:R-:W-:Y:S01]  /*158a0*/  FFMA.FTZ R3, R3, R249, R231 ;  /* 0x000000f903037223 */ /* 0x000fe200000100e7 */
[-C--:B------:R-:W-:Y:S01]  /*158b0*/  HMMA.16816.F32 R24, R180, R142.reuse, R24 ;  /* 0x0000008eb418723c */ /* 0x080fe20000001818 */
[----:B------:R-:W-:Y:S01]  /*158c0*/  PRMT R140, R146, 0x5410, R140 ;  /* 0x00005410928c7816 */ /* 0x000fe2000000008c */
[----:B------:R-:W-:Y:S01]  /*158d0*/  FFMA.FTZ R0, R0, R250, R225 ;  /* 0x000000fa00007223 */ /* 0x000fe200000100e1 */
[----:B------:R-:W-:Y:S02]  /*158e0*/  PRMT R150, R139, 0x5410, R150 ;  /* 0x000054108b967816 */ /* 0x000fe40000000096 */
[----:B------:R-:W-:Y:S01]  /*158f0*/  LOP3.LUT R145, R137, 0xff, RZ, 0xc0, !PT ;  /* 0x000000ff89917812 */ /* 0x000fe200078ec0ff */
[--C-:B------:R-:W-:Y:S01]  /*15900*/  HSET2.LE.AND R176, R140, R240.reuse, PT ;  /* 0x000000f08cb07233 */ /* 0x100fe20003803000 */
[----:B------:R-:W-:Y:S01]  /*15910*/  SHF.R.U32.HI R141, RZ, 0x18, R137 ;  /* 0x00000018ff8d7819 */ /* 0x000fe20000011689 */
[----:B------:R-:W-:Y:S01]  /*15920*/  HMMA.16816.F32 R128, R172, R142, R128 ;  /* 0x0000008eac80723c */ /* 0x000fe20000001880 */
[----:B------:R-:W-:Y:S03]  /*15930*/  LOP3.LUT R137, R144, 0xff, RZ, 0xc0, !PT ;  /* 0x000000ff90897812 */ /* 0x000fe600078ec0ff */
[--C-:B------:R-:W-:Y:S01]  /*15940*/  HSET2.LE.AND R177, R150, R240.reuse, PT ;  /* 0x000000f096b17233 */ /* 0x100fe20003803000 */
[----:B------:R-:W-:Y:S01]  /*15950*/  PRMT R141, R137, 0x5410, R141 ;  /* 0x00005410898d7816 */ /* 0x000fe2000000008d */
[----:B------:R-:W-:Y:S01]  /*15960*/  FADD.FTZ R0, R224, R0 ;  /* 0x00000000e0007221 */ /* 0x000fe20000010000 */
[----:B------:R-:W-:Y:S02]  /*15970*/  PRMT R145, R145, 0x5410, R138 ;  /* 0x0000541091917816 */ /* 0x000fe4000000008a */
[----:B------:R-:W-:Y:S03]  /*15980*/  F2FP.PACK_AB R137, R200, R201 ;  /* 0x000000c9c889723e */ /* 0x000fe600000000ff */
[----:B------:R-:W-:Y:S01]  /*15990*/  F2FP.PACK_AB R138, R198, R199 ;  /* 0x000000c7c68a723e */ /* 0x000fe200000000ff */
[--C-:B------:R-:W-:Y:S01]  /*159a0*/  HSET2.LE.AND R169, R141, R240.reuse, PT ;  /* 0x000000f08da97233 */ /* 0x100fe20003803000 */
[----:B------:R-:W-:Y:S01]  /*159b0*/  F2FP.PACK_AB R139, R195, R196 ;  /* 0x000000c4c38b723e */ /* 0x000fe200000000ff */
[----:B------:R-:W-:Y:S01]  /*159c0*/  HSET2.LE.AND R168, R145, R240, PT ;  /* 0x000000f091a87233 */ /* 0x000fe20003803000 */
[----:B--2---:R-:W-:Y:S01]  /*159d0*/  F2FP.PACK_AB R140, R193, R194 ;  /* 0x000000c2c18c723e */ /* 0x004fe200000000ff */
[----:B------:R-:W-:Y:S01]  /*159e0*/  FADD.FTZ R0, R203, R0 ;  /* 0x00000000cb007221 */ /* 0x000fe20000010000 */
[----:B------:R-:W-:Y:S02]  /*159f0*/  LOP3.LUT R178, R178, R137, RZ, 0xc0, !PT ;  /* 0x00000089b2b27212 */ /* 0x000fe400078ec0ff */
[----:B------:R-:W-:Y:S01]  /*15a00*/  LOP3.LUT R179, R179, R138, RZ, 0xc0, !PT ;  /* 0x0000008ab3b37212 */ /* 0x000fe200078ec0ff */
[----:B------:R-:W-:Y:S01]  /*15a10*/  FADD.FTZ R0, R202, R0 ;  /* 0x00000000ca007221 */ /* 0x000fe20000010000 */
[----:B------:R-:W-:Y:S02]  /*15a20*/  LOP3.LUT R176, R176, R139, RZ, 0xc0, !PT ;  /* 0x0000008bb0b07212 */ /* 0x000fe400078ec0ff */
[----:B------:R-:W-:Y:S02]  /*15a30*/  LOP3.LUT R177, R177, R140, RZ, 0xc0, !PT ;  /* 0x0000008cb1b17212 */ /* 0x000fe400078ec0ff */
[----:B-1----:R-:W-:Y:S02]  /*15a40*/  F2FP.PACK_AB R140, R185, R184 ;  /* 0x000000b8b98c723e */ /* 0x002fe400000000ff */
[----:B------:R-:W-:Y:S02]  /*15a50*/  F2FP.PACK_AB R137, R190, R191 ;  /* 0x000000bfbe89723e */ /* 0x000fe400000000ff */
[----:B------:R-:W-:Y:S02]  /*15a60*/  LOP3.LUT R169, R169, R140, RZ, 0xc0, !PT ;  /* 0x0000008ca9a97212 */ /* 0x000fe400078ec0ff */
[-C--:B---3--:R-:W-:Y:S01]  /*15a70*/  HMMA.16816.F32 R140, R176, R152.reuse, R4 ;  /* 0x00000098b08c723c */ /* 0x088fe20000001804 */
[----:B------:R-:W1:Y:S01]  /*15a80*/  LDSM.16.MT88.4 R4, [R207+0xa800] ;  /* 0x00a80000cf04783b */ /* 0x000e620000004200 */
[----:B------:R-:W-:Y:S02]  /*15a90*/  F2FP.PACK_AB R138, R188, R189 ;  /* 0x000000bdbc8a723e */ /* 0x000fe400000000ff */
[----:B------:R-:W-:Y:S02]  /*15aa0*/  F2FP.PACK_AB R139, R186, R187 ;  /* 0x000000bbba8b723e */ /* 0x000fe400000000ff */
[----:B------:R-:W-:Y:S02]  /*15ab0*/  LOP3.LUT R170, R170, R137, RZ, 0xc0, !PT ;  /* 0x00000089aaaa7212 */ /* 0x000fe400078ec0ff */
[----:B------:R-:W-:Y:S04]  /*15ac0*/  LOP3.LUT R171, R171, R138, RZ, 0xc0, !PT ;  /* 0x0000008aabab7212 */ /* 0x000fe800078ec0ff */
[----:B------:R-:W-:Y:S02]  /*15ad0*/  LOP3.LUT R168, R168, R139, RZ, 0xc0, !PT ;  /* 0x0000008ba8a87212 */ /* 0x000fe400078ec0ff */
[----:B------:R-:W-:Y:S02]  /*15ae0*/  MOV R138, R2 ;  /* 0x00000002008a7202 */ /* 0x000fe40000000f00 */
[----:B------:R-:W-:Y:S03]  /*15af0*/  MOV R137, R134 ;  /* 0x0000008600897202 */ /* 0x000fe60000000f00 */
[C---:B------:R-:W-:Y:S01]  /*15b00*/  HMMA.16816.F32 R144, R168.reuse, R152, R8 ;  /* 0x00000098a890723c */ /* 0x040fe20000001808 */
[----:B------:R-:W2:Y:S07]  /*15b10*/  LDSM.16.MT88.4 R8, [R209+0xa800] ;  /* 0x00a80000d108783b */ /* 0x000eae0000004200 */
[-C--:B------:R-:W-:Y:S01]  /*15b20*/  HMMA.16816.F32 R148, R168, R154.reuse, R12 ;  /* 0x0000009aa894723c */ /* 0x080fe2000000180c */
[----:B------:R-:W3:Y:S07]  /*15b30*/  LDSM.16.MT88.4 R12, [R207+0xb800] ;  /* 0x00b80000cf0c783b */ /* 0x000eee0000004200 */
[C---:B------:R-:W-:Y:S01]  /*15b40*/  HMMA.16816.F32 R152, R176.reuse, R154, R16 ;  /* 0x0000009ab098723c */ /* 0x040fe20000001810 */
[----:B------:R-:W4:Y:S07]  /*15b50*/  LDSM.16.MT88.4 R16, [R209+0xb800] ;  /* 0x00b80000d110783b */ /* 0x000f2e0000004200 */
[-C--:B-1----:R-:W-:Y:S08]  /*15b60*/  HMMA.16816.F32 R36, R176, R4.reuse, R36 ;  /* 0x00000004b024723c */ /* 0x082ff00000001824 */
[C---:B------:R-:W-:Y:S07]  /*15b70*/  HMMA.16816.F32 R40, R168.reuse, R4, R40 ;  /* 0x00000004a828723c */ /* 0x040fee0000001828 */
[----:B------:R-:W-:Y:S01]  /*15b80*/  FADD.FTZ R4, R232, R132 ;  /* 0x00000084e8047221 */ /* 0x000fe20000010000 */
[-C--:B------:R-:W-:Y:S01]  /*15b90*/  HMMA.16816.F32 R44, R168, R6.reuse, R44 ;  /* 0x00000006a82c723c */ /* 0x080fe2000000182c */
[----:B------:R-:W-:Y:S03]  /*15ba0*/  FADD.FTZ R5, R184, R0 ;  /* 0x00000000b8057221 */ /* 0x000fe60000010000 */
[----:B------:R-:W-:Y:S04]  /*15bb0*/  FADD.FTZ R4, R236, R4 ;  /* 0x00000004ec047221 */ /* 0x000fe80000010000 */
[C---:B------:R-:W-:Y:S01]  /*15bc0*/  HMMA.16816.F32 R48, R176.reuse, R6, R48 ;  /* 0x00000006b030723c */ /* 0x040fe20000001830 */
[----:B------:R-:W-:Y:S04]  /*15bd0*/  FADD.FTZ R4, R237, R4 ;  /* 0x00000004ed047221 */ /* 0x000fe80000010000 */
[----:B------:R-:W-:Y:S02]  /*15be0*/  FADD.FTZ R4, R194, R4 ;  /* 0x00000004c2047221 */ /* 0x000fe40000010000 */
[----:B------:R-:W-:Y:S01]  /*15bf0*/  FADD.FTZ R6, R230, R3 ;  /* 0x00000003e6067221 */ /* 0x000fe20000010000 */
[-C--:B------:R-:W-:Y:S01]  /*15c00*/  HMMA.16816.F32 R52, R176, R156.reuse, R52 ;  /* 0x0000009cb034723c */ /* 0x080fe20000001834 */
[----:B------:R-:W-:Y:S03]  /*15c10*/  FADD.FTZ R3, R239, R133 ;  /* 0x00000085ef037221 */ /* 0x000fe60000010000 */
[----:B------:R-:W-:Y:S02]  /*15c20*/  FADD.FTZ R6, R223, R6 ;  /* 0x00000006df067221 */ /* 0x000fe40000010000 */
[----:B------:R-:W-:Y:S02]  /*15c30*/  FADD.FTZ R3, R238, R3 ;  /* 0x00000003ee037221 */ /* 0x000fe40000010000 */
[C---:B------:R-:W-:Y:S01]  /*15c40*/  HMMA.16816.F32 R56, R168.reuse, R156, R56 ;  /* 0x0000009ca838723c */ /* 0x040fe20000001838 */
[----:B------:R-:W-:Y:S03]  /*15c50*/  FADD.FTZ R6, R222, R6 ;  /* 0x00000006de067221 */ /* 0x000fe60000010000 */
[----:B------:R-:W-:Y:S02]  /*15c60*/  FADD.FTZ R3, R196, R3 ;  /* 0x00000003c4037221 */ /* 0x000fe40000010000 */
[----:B------:R-:W-:Y:S02]  /*15c70*/  FADD.FTZ R6, R187, R6 ;  /* 0x00000006bb067221 */ /* 0x000fe40000010000 */
        /* <DEDUP_REMOVED lines=8> */
[-C--:B--2---:R-:W-:Y:S01]  /*15d00*/  HMMA.16816.F32 R68, R176, R8.reuse, R68 ;  /* 0x00000008b044723c */ /* 0x084fe20000001844 */
[----:B------:R-:W-:Y:S03]  /*15d10*/  FADD.FTZ R3, R191, R0 ;  /* 0x00000000bf037221 */ /* 0x000fe60000010000 */
[----:B------:R-:W-:Y:S02]  /*15d20*/  FADD.FTZ R0, R189, R4 ;  /* 0x00000004bd007221 */ /* 0x000fe40000010000 */
[----:B------:R-:W-:Y:S02]  /*15d30*/  FADD.FTZ R241, R200, R6 ;  /* 0x00000006c8f17221 */ /* 0x000fe40000010000 */
[C---:B------:R-:W-:Y:S01]  /*15d40*/  HMMA.16816.F32 R72, R168.reuse, R8, R72 ;  /* 0x00000008a848723c */ /* 0x040fe20000001848 */
[----:B------:R-:W-:Y:S03]  /*15d50*/  FADD.FTZ R248, R198, R5 ;  /* 0x00000005c6f87221 */ /* 0x000fe60000010000 */
[----:B------:R-:W-:Y:S01]  /*15d60*/  FADD.FTZ R249, R190, R3 ;  /* 0x00000003bef97221 */ /* 0x000fe20000010000 */
[----:B------:R-:W-:Y:S01]  /*15d70*/  MOV R3, R135 ;  /* 0x0000008700037202 */ /* 0x000fe20000000f00 */
[----:B------:R-:W-:Y:S01]  /*15d80*/  FADD.FTZ R250, R188, R0 ;  /* 0x00000000bcfa7221 */ /* 0x000fe20000010000 */
[----:B------:R-:W-:Y:S01]  /*15d90*/  MOV R0, R136 ;  /* 0x0000008800007202 */ /* 0x000fe20000000f00 */
[-C--:B------:R-:W-:Y:S08]  /*15da0*/  HMMA.16816.F32 R76, R168, R10.reuse, R76 ;  /* 0x0000000aa84c723c */ /* 0x080ff0000000184c */
[C---:B------:R-:W-:Y:S08]  /*15db0*/  HMMA.16816.F32 R80, R176.reuse, R10, R80 ;  /* 0x0000000ab050723c */ /* 0x040ff00000001850 */
[-C--:B------:R-:W-:Y:S08]  /*15dc0*/  HMMA.16816.F32 R84, R176, R160.reuse, R84 ;  /* 0x000000a0b054723c */ /* 0x080ff00000001854 */
[C---:B------:R-:W-:Y:S08]  /*15dd0*/  HMMA.16816.F32 R88, R168.reuse, R160, R88 ;  /* 0x000000a0a858723c */ /* 0x040ff00000001858 */
        /* <DEDUP_REMOVED lines=15> */
.L_x_814:
[----:B------:R-:W1:Y:S01]  /*15ed0*/  SHFL.BFLY PT, R3, R241, 0x2, 0x1f ;  /* 0x0c401f00f1037f89 */ /* 0x000e6200000e0000 */
[----:B------:R-:W-:Y:S01]  /*15ee0*/  MOV R5, 0x3f800000 ;  /* 0x3f80000000057802 */ /* 0x000fe20000000f00 */
[----:B------:R-:W2:Y:S01]  /*15ef0*/  S2UR UR6, SR_CTAID.Y ;  /* 0x00000000000679c3 */ /* 0x000ea20000002600 */
[----:B------:R-:W-:Y:S01]  /*15f00*/  UISETP.NE.AND UP0, UPT, UR25, -0x1, UPT ;  /* 0xffffffff1900788c */ /* 0x000fe2000bf05270 */
[----:B------:R-:W3:Y:S01]  /*15f10*/  SHFL.BFLY PT, R0, R248, 0x2, 0x1f ;  /* 0x0c401f00f8007f89 */ /* 0x000ee200000e0000 */
[----:B------:R-:W-:Y:S01]  /*15f20*/  ULDC.64 UR4, c[0x0][0x1e8] ;  /* 0x00007a0000047ab9 */ /* 0x000fe20000000a00 */
[----:B------:R-:W-:Y:S01]  /*15f30*/  BSSY B0, `(.L_x_818) ;  /* 0x00001b0000007945 */ /* 0x000fe20003800000 */
[----:B------:R-:W-:Y:S01]  /*15f40*/  ULDC.U8 UR9, c[0x0][0x328] ;  /* 0x0000ca0000097ab9 */ /* 0x000fe20000000000 */
[----:B------:R-:W4:Y:S01]  /*15f50*/  SHFL.BFLY PT, R6, R249, 0x2, 0x1f ;  /* 0x0c401f00f9067f89 */ /* 0x000f2200000e0000 */
[----:B------:R-:W-:Y:S01]  /*15f60*/  UISETP.NE.AND UP3, UPT, UR9, URZ, UPT ;  /* 0x0000003f0900728c */ /* 0x000fe2000bf65270 */
[----:B------:R-:W5:Y:S01]  /*15f70*/  S2UR UR10, SR_CTAID.Z ;  /* 0x00000000000a79c3 */ /* 0x000f620000002700 */
[----:B------:R-:W-:Y:S01]  /*15f80*/  ULDC UR8, c[0x0][0x214] ;  /* 0x0000850000087ab9 */ /* 0x000fe20000000800 */
[----:B------:R-:W-:Y:S02]  /*15f90*/  SHFL.BFLY PT, R4, R250, 0x2, 0x1f ;  /* 0x0c401f00fa047f89 */ /* 0x000fe400000e0000 */
[----:B------:R-:W-:-:S02]  /*15fa0*/  @UP0 UIMAD.WIDE.U32 UR12, UR25, UR4, URZ ;  /* 0x00000004190c02a5 */ /* 0x000fc4000f8e003f */
[----:B------:R-:W5:Y:S02]  /*15fb0*/  S2R R173, SR_TID.X ;  /* 0x0000000000ad7919 */ /* 0x000f640000002100 */
[----:B------:R-:W-:-:S03]  /*15fc0*/  @UP0 UIMAD UR7, UR25, UR5, UR13 ;  /* 0x00000005190702a4 */ /* 0x000fc6000f8e020d */
[----:B------:R-:W-:Y:S01]  /*15fd0*/  ULDC.64 UR4, c[0x0][0x1e0] ;  /* 0x0000780000047ab9 */ /* 0x000fe20000000a00 */
[----:B-1----:R-:W-:Y:S01]  /*15fe0*/  FADD.FTZ R3, R3, R241 ;  /* 0x000000f103037221 */ /* 0x002fe20000010000 */
[----:B--2---:R-:W-:Y:S01]  /*15ff0*/  @!UP0 USHF.R.S32.HI UR11, URZ, 0x1f, UR6 ;  /* 0x0000001f3f0b8899 */ /* 0x004fe20008011406 */
[----:B---3--:R-:W-:-:S03]  /*16000*/  FADD.FTZ R0, R0, R248 ;  /* 0x000000f800007221 */ /* 0x008fc60000010000 */
[----:B------:R-:W1:Y:S01]  /*16010*/  SHFL.BFLY PT, R133, R3, 0x1, 0x1f ;  /* 0x0c201f0003857f89 */ /* 0x000e6200000e0000 */
[----:B------:R-:W-:Y:S01]  /*16020*/  @!UP0 UIMAD UR11, UR11, UR4, URZ ;  /* 0x000000040b0b82a4 */ /* 0x000fe2000f8e023f */
[----:B----4-:R-:W-:Y:S02]  /*16030*/  FADD.FTZ R6, R6, R249 ;  /* 0x000000f906067221 */ /* 0x010fe40000010000 */
[----:B------:R-:W2:Y:S01]  /*16040*/  SHFL.BFLY PT, R132, R0, 0x1, 0x1f ;  /* 0x0c201f0000847f89 */ /* 0x000ea200000e0000 */
[----:B------:R-:W-:Y:S02]  /*16050*/  @!UP0 UIMAD.WIDE.U32 UR20, UR6, UR4, URZ ;  /* 0x00000004061482a5 */ /* 0x000fe4000f8e003f */
[----:B------:R-:W-:Y:S01]  /*16060*/  @!UP0 UIMAD UR11, UR6, UR5, UR11 ;  /* 0x00000005060b82a4 */ /* 0x000fe2000f8e020b */
[----:B------:R-:W3:Y:S01]  /*16070*/  SHFL.BFLY PT, R9, R6, 0x1, 0x1f ;  /* 0x0c201f0006097f89 */ /* 0x000ee200000e0000 */
[----:B------:R-:W-:Y:S01]  /*16080*/  ULDC.U8 UR4, c[0x0][0x329] ;  /* 0x0000ca4000047ab9 */ /* 0x000fe20000000000 */
[----:B-----5:R-:W-:Y:S01]  /*16090*/  SHF.R.S32.HI R172, RZ, 0x1f, R173 ;  /* 0x0000001fffac7819 */ /* 0x020fe200000114ad */
[----:B------:R-:W-:-:S02]  /*160a0*/  UISETP.NE.AND UP2, UPT, UR4, URZ, UPT ;  /* 0x0000003f0400728c */ /* 0x000fc4000bf45270 */
[----:B------:R-:W-:Y:S01]  /*160b0*/  UISETP.EQ.AND UP3, UPT, UR4, URZ, UP3 ;  /* 0x0000003f0400728c */ /* 0x000fe20009f62270 */
[CC--:B------:R-:W-:Y:S01]  /*160c0*/  LEA.HI R7, R172.reuse, R173.reuse, RZ, 0x2 ;  /* 0x000000adac077211 */ /* 0x0c0fe200078f10ff */
[----:B------:R-:W-:Y:S01]  /*160d0*/  ULDC UR5, c[0x0][0x234] ;  /* 0x00008d0000057ab9 */ /* 0x000fe20000000800 */
[-C--:B------:R-:W-:Y:S01]  /*160e0*/  LEA.HI R172, R172, R173.reuse, RZ, 0x5 ;  /* 0x000000adacac7211 */ /* 0x080fe200078f28ff */
[----:B------:R-:W-:Y:S01]  /*160f0*/  ULDC UR4, c[0x0][0x1c0] ;  /* 0x0000700000047ab9 */ /* 0x000fe20000000800 */
[----:B------:R-:W-:Y:S01]  /*16100*/  SHF.R.S32.HI R8, RZ, 0x1f, R7 ;  /* 0x0000001fff087819 */ /* 0x000fe20000011407 */
[----:B------:R-:W-:Y:S02]  /*16110*/  @!UP0 UIADD3 UR7, UR21, UR11, URZ ;  /* 0x0000000b15078290 */ /* 0x000fe4000fffe03f */
[----:B------:R-:W-:Y:S01]  /*16120*/  @!UP0 UMOV UR12, UR20 ;  /* 0x00000014000c8c82 */ /* 0x000fe20008000000 */
[----:B-1----:R-:W-:Y:S01]  /*16130*/  FADD.FTZ R133, R3, R133 ;  /* 0x0000008503857221 */ /* 0x002fe20000010000 */
[----:B------:R-:W-:Y:S01]  /*16140*/  @!UP2 UISETP.NE.AND UP1, UPT, UR9, URZ, UPT ;  /* 0x0000003f0900a28c */ /* 0x000fe2000bf25270 */
[----:B------:R-:W-:Y:S01]  /*16150*/  FADD.FTZ R3, R4, R250 ;  /* 0x000000fa04037221 */ /* 0x000fe20000010000 */
[----:B------:R-:W-:Y:S01]  /*16160*/  SHF.R.S32.HI R4, RZ, 0x2, R7 ;  /* 0x00000002ff047819 */ /* 0x000fe20000011407 */
[----:B--2---:R-:W-:Y:S01]  /*16170*/  FADD.FTZ R132, R0, R132 ;  /* 0x0000008400847221 */ /* 0x004fe20000010000 */
[----:B------:R-:W-:Y:S01]  /*16180*/  FSETP.NE.FTZ.AND P6, PT, R133, RZ, PT ;  /* 0x000000ff8500720b */ /* 0x000fe20003fd5000 */
[----:B------:R-:W1:Y:S01]  /*16190*/  S2UR UR9, SR_CTAID.X ;  /* 0x00000000000979c3 */ /* 0x000e620000002500 */
[----:B------:R-:W2:Y:S01]  /*161a0*/  SHFL.BFLY PT, R10, R3, 0x1, 0x1f ;  /* 0x0c201f00030a7f89 */ /* 0x000ea200000e0000 */
[----:B------:R-:W-:Y:S01]  /*161b0*/  MOV R0, 0x3f800000 ;  /* 0x3f80000000007802 */ /* 0x000fe20000000f00 */
[----:B---3--:R-:W-:Y:S01]  /*161c0*/  FADD.FTZ R138, R6, R9 ;  /* 0x00000009068a7221 */ /* 0x008fe20000010000 */
[----:B------:R-:W-:Y:S01]  /*161d0*/  LOP3.LUT R7, R7, 0x3ffffffc, RZ, 0xc0, !PT ;  /* 0x3ffffffc07077812 */ /* 0x000fe200078ec0ff */
[----:B------:R-:W-:Y:S01]  /*161e0*/  @UP2 ULDC UR14, c[0x0][0x210] ;  /* 0x00008400000e2ab9 */ /* 0x000fe20000000800 */
[----:B------:R-:W-:Y:S01]  /*161f0*/  FSETP.NE.FTZ.AND P5, PT, R132, RZ, PT ;  /* 0x000000ff8400720b */ /* 0x000fe20003fb5000 */
[----:B------:R-:W-:Y:S01]  /*16200*/  @UP2 UIMAD UR14, UR14, UR8, URZ ;  /* 0x000000080e0e22a4 */ /* 0x000fe2000f8e023f */
[----:B------:R-:W-:Y:S01]  /*16210*/  FSETP.NE.FTZ.AND P4, PT, R138, RZ, PT ;  /* 0x000000ff8a00720b */ /* 0x000fe20003f95000 */
[----:B------:R-:W-:Y:S01]  /*16220*/  @!UP2 USEL UR14, UR8, UR5, !UP1 ;  /* 0x00000005080ea287 */ /* 0x000fe2000c800000 */
[----:B------:R-:W-:Y:S01]  /*16230*/  SHF.R.S32.HI R9, RZ, 0x5, R172 ;  /* 0x00000005ff097819 */ /* 0x000fe200000114ac */
[----:B------:R-:W-:Y:S01]  /*16240*/  @UP2 UMOV UR13, 0x1 ;  /* 0x00000001000d2882 */ /* 0x000fe20000000000 */
[----:B------:R-:W3:Y:S01]  /*16250*/  @P6 MUFU.RCP R0, R133 ;  /* 0x0000008500006308 */ /* 0x000ee20000001000 */
[----:B------:R-:W-:Y:S01]  /*16260*/  IADD3 R6, -R7, R173, RZ ;  /* 0x000000ad07067210 */ /* 0x000fe20007ffe1ff */
[----:B------:R-:W-:Y:S01]  /*16270*/  @!UP2 UIMAD UR13, UR14, UR4, URZ ;  /* 0x000000040e0da2a4 */ /* 0x000fe2000f8e023f */
[----:B------:R-:W-:Y:S01]  /*16280*/  LEA.HI R8, R8, R4, RZ, 0x3 ;  /* 0x0000000408087211 */ /* 0x000fe200078f18ff */
[----:B------:R-:W-:Y:S01]  /*16290*/  @UP3 UIMAD UR16, UR6, UR8, URZ ;  /* 0x00000008061032a4 */ /* 0x000fe2000f8e023f */
[----:B------:R-:W-:Y:S01]  /*162a0*/  LEA R139, R9, R6, 0x9 ;  /* 0x00000006098b7211 */ /* 0x000fe200078e48ff */
[----:B------:R-:W-:Y:S01]  /*162b0*/  @UP2 ULDC UR15, c[0x0][0x210] ;  /* 0x00008400000f2ab9 */ /* 0x000fe20000000800 */
[----:B------:R-:W-:Y:S01]  /*162c0*/  LOP3.LUT R26, R8, 0xfffffff8, RZ, 0xc0, !PT ;  /* 0xfffffff8081a7812 */ /* 0x000fe200078ec0ff */
[----:B------:R-:W4:Y:S01]  /*162d0*/  @P5 MUFU.RCP R5, R132 ;  /* 0x0000008400055308 */ /* 0x000f220000001000 */
[----:B------:R-:W-:-:S02]  /*162e0*/  UIMAD UR4, UR6, UR13, URZ ;  /* 0x0000000d060472a4 */ /* 0x000fc4000f8e023f */
[----:B------:R-:W-:Y:S01]  /*162f0*/  IADD3 R26, R4, -R26, RZ ;  /* 0x8000001a041a7210 */ /* 0x000fe20007ffe0ff */
[----:B------:R-:W-:Y:S01]  /*16300*/  @!UP2 UMOV UR15, 0x1 ;  /* 0x00000001000fa882 */ /* 0x000fe20000000000 */
[----:B--2---:R-:W-:Y:S01]  /*16310*/  FADD.FTZ R137, R3, R10 ;  /* 0x0000000a03897221 */ /* 0x004fe20000010000 */
[----:B------:R-:W-:Y:S01]  /*16320*/  MOV R3, 0x3f800000 ;  /* 0x3f80000000037802 */ /* 0x000fe20000000f00 */
[----:B------:R-:W-:Y:S01]  /*16330*/  @UP3 USEL UR16, UR16, UR25, !UP0 ;  /* 0x0000001910103287 */ /* 0x000fe2000c000000 */
[----:B---3--:R-:W-:Y:S01]  /*16340*/  FMUL.FTZ R0, R0, c[0x0][0x2dc] ;  /* 0x0000b70000007a20 */ /* 0x008fe20000410000 */
[----:B-1----:R-:W-:Y:S01]  /*16350*/  UIMAD UR9, UR9, UR15, URZ ;  /* 0x0000000f090972a4 */ /* 0x002fe2000f8e023f */
[----:B------:R-:W-:Y:S01]  /*16360*/  FSETP.NE.FTZ.AND P3, PT, R137, RZ, PT ;  /* 0x000000ff8900720b */ /* 0x000fe20003f75000 */
[----:B------:R-:W-:Y:S01]  /*16370*/  USEL UR4, UR4, URZ, !UP3 ;  /* 0x0000003f04047287 */ /* 0x000fe2000d800000 */
[C---:B------:R-:W-:Y:S01]  /*16380*/  FMUL.FTZ R140, R0.reuse, R140 ;  /* 0x0000008c008c7220 */ /* 0x040fe20000410000 */
[----:B------:R-:W1:Y:S01]  /*16390*/  @P4 MUFU.RCP R3, R138 ;  /* 0x0000008a00034308 */ /* 0x000e620000001000 */
[----:B------:R-:W-:Y:S01]  /*163a0*/  FMUL.FTZ R6, R0, R141 ;  /* 0x0000008d00067220 */ /* 0x000fe20000410000 */
[----:B------:R-:W-:Y:S01]  /*163b0*/  R2P PR, R26, 0x6 ;  /* 0x000000061a007804 */ /* 0x000fe20000000000 */
[C---:B------:R-:W-:Y:S01]  /*163c0*/  FMUL.FTZ R152, R0.reuse, R152 ;  /* 0x0000009800987220 */ /* 0x040fe20000410000 */
[----:B------:R-:W-:Y:S01]  /*163d0*/  USHF.L.U32 UR9, UR9, 0x7, URZ ;  /* 0x0000000709097899 */ /* 0x000fe2000800063f */
[----:B------:R-:W-:Y:S01]  /*163e0*/  FMUL.FTZ R153, R0, R153 ;  /* 0x0000009900997220 */ /* 0x000fe20000410000 */
[----:B------:R-:W-:Y:S01]  /*163f0*/  F2FP.PACK_AB R6, R6, R140 ;  /* 0x0000008c0606723e */ /* 0x000fe200000000ff */
[C---:B------:R-:W-:Y:S01]  /*16400*/  FMUL.FTZ R36, R0.reuse, R36 ;  /* 0x0000002400247220 */ /* 0x040fe20000410000 */
[----:B------:R-:W-:Y:S01]  /*16410*/  UIMAD UR14, UR10, UR14, UR4 ;  /* 0x0000000e0a0e72a4 */ /* 0x000fe2000f8e0204 */
[C---:B------:R-:W-:Y:S01]  /*16420*/  FMUL.FTZ R12, R0.reuse, R37 ;  /* 0x00000025000c7220 */ /* 0x040fe20000410000 */
[----:B------:R-:W-:Y:S01]  /*16430*/  @!UP3 UMOV UR22, URZ ;  /* 0x0000003f0016bc82 */ /* 0x000fe20008000000 */
[C---:B------:R-:W-:Y:S01]  /*16440*/  FMUL.FTZ R48, R0.reuse, R48 ;  /* 0x0000003000307220 */ /* 0x040fe20000410000 */
[----:B------:R-:W-:Y:S01]  /*16450*/  @UP3 UMOV UR22, UR16 ;  /* 0x0000001000163c82 */ /* 0x000fe20008000000 */
[----:B------:R-:W-:Y:S01]  /*16460*/  FMUL.FTZ R15, R0, R49 ;  /* 0x00000031000f7220 */ /* 0x000fe20000410000 */
[----:B------:R-:W-:Y:S01]  /*16470*/  F2FP.PACK_AB R12, R12, R36 ;  /* 0x000000240c0c723e */ /* 0x000fe200000000ff */
[C---:B------:R-:W-:Y:S01]  /*16480*/  FMUL.FTZ R52, R0.reuse, R52 ;  /* 0x0000003400347220 */ /* 0x040fe20000410000 */
[----:B------:R-:W-:Y:S01]  /*16490*/  @!UP3 UMOV UR23, URZ ;  /* 0x0000003f0017bc82 */ /* 0x000fe20008000000 */
[C---:B------:R-:W-:Y:S01]  /*164a0*/  FMUL.FTZ R22, R0.reuse, R53 ;  /* 0x0000003500167220 */ /* 0x040fe20000410000 */
[----:B------:R-:W-:Y:S01]  /*164b0*/  F2FP.PACK_AB R15, R15, R48 ;  /* 0x000000300f0f723e */ /* 0x000fe200000000ff */
[C---:B------:R-:W-:Y:S01]  /*164c0*/  FMUL.FTZ R64, R0.reuse, R64 ;  /* 0x0000004000407220 */ /* 0x040fe20000410000 */
[----:B------:R-:W-:Y:S01]  /*164d0*/  USHF.R.S32.HI UR4, URZ, 0x1f, UR9 ;  /* 0x0000001f3f047899 */ /* 0x000fe20008011409 */
[----:B------:R-:W-:Y:S01]  /*164e0*/  FMUL.FTZ R32, R0, R65 ;  /* 0x0000004100207220 */ /* 0x000fe20000410000 */
[----:B------:R-:W-:Y:S01]  /*164f0*/  F2FP.PACK_AB R22, R22, R52 ;  /* 0x000000341616723e */ /* 0x000fe200000000ff */
[C---:B------:R-:W-:Y:S01]  /*16500*/  FMUL.FTZ R68, R0.reuse, R68 ;  /* 0x0000004400447220 */ /* 0x040fe20000410000 */
[----:B------:R-:W-:Y:S01]  /*16510*/  @UP3 USHF.R.S32.HI UR23, URZ, 0x1f, UR16 ;  /* 0x0000001f3f173899 */ /* 0x000fe20008011410 */
[C---:B------:R-:W-:Y:S01]  /*16520*/  FMUL.FTZ R69, R0.reuse, R69 ;  /* 0x0000004500457220 */ /* 0x040fe20000410000 */
[----:B------:R-:W-:Y:S01]  /*16530*/  USHF.R.S32.HI UR5, URZ, 0x1f, UR14 ;  /* 0x0000001f3f057899 */ /* 0x000fe2000801140e */
[C---:B------:R-:W-:Y:S01]  /*16540*/  FMUL.FTZ R80, R0.reuse, R80 ;  /* 0x0000005000507220 */ /* 0x040fe20000410000 */
[----:B------:R-:W-:Y:S01]  /*16550*/  UIADD3 UR9, UP2, UP1, UR9, UR22, UR14 ;  /* 0x0000001609097290 */ /* 0x000fe2000f95e00e */
[----:B------:R-:W-:-:S02]  /*16560*/  FMUL.FTZ R81, R0, R81 ;  /* 0x0000005100517220 */ /* 0x000fc40000410000 */
[C---:B------:R-:W-:Y:S01]  /*16570*/  FMUL.FTZ R84, R0.reuse, R84 ;  /* 0x0000005400547220 */ /* 0x040fe20000410000 */
[----:B------:R-:W-:Y:S01]  /*16580*/  UIADD3.X UR4, UR4, UR23, UR5, UP2, UP1 ;  /* 0x0000001704047290 */ /* 0x000fe200097e2405 */
[C---:B------:R-:W-:Y:S02]  /*16590*/  FMUL.FTZ R85, R0.reuse, R85 ;  /* 0x0000005500557220 */ /* 0x040fe40000410000 */
[C---:B------:R-:W-:Y:S02]  /*165a0*/  FMUL.FTZ R96, R0.reuse, R96 ;  /* 0x0000006000607220 */ /* 0x040fe40000410000 */
[C---:B------:R-:W-:Y:S02]  /*165b0*/  FMUL.FTZ R97, R0.reuse, R97 ;  /* 0x0000006100617220 */ /* 0x040fe40000410000 */
[C---:B------:R-:W-:Y:S02]  /*165c0*/  FMUL.FTZ R156, R0.reuse, R156 ;  /* 0x0000009c009c7220 */ /* 0x040fe40000410000 */
[C---:B------:R-:W-:Y:S01]  /*165d0*/  FMUL.FTZ R157, R0.reuse, R157 ;  /* 0x0000009d009d7220 */ /* 0x040fe20000410000 */
[----:B------:R-:W-:Y:S01]  /*165e0*/  F2FP.PACK_AB R52, R97, R96 ;  /* 0x000000606134723e */ /* 0x000fe200000000ff */
[----:B------:R-:W-:-:S02]  /*165f0*/  FMUL.FTZ R108, R0, R108 ;  /* 0x0000006c006c7220 */ /* 0x000fc40000410000 */
[C---:B------:R-:W-:Y:S01]  /*16600*/  FMUL.FTZ R109, R0.reuse, R109 ;  /* 0x0000006d006d7220 */ /* 0x040fe20000410000 */
[----:B------:R-:W-:Y:S01]  /*16610*/  F2FP.PACK_AB R48, R157, R156 ;  /* 0x0000009c9d30723e */ /* 0x000fe200000000ff */
[C---:B------:R-:W-:Y:S02]  /*16620*/  FMUL.FTZ R160, R0.reuse, R160 ;  /* 0x000000a000a07220 */ /* 0x040fe40000410000 */
[C---:B------:R-:W-:Y:S02]  /*16630*/  FMUL.FTZ R161, R0.reuse, R161 ;  /* 0x000000a100a17220 */ /* 0x040fe40000410000 */
[C---:B------:R-:W-:Y:S02]  /*16640*/  FMUL.FTZ R120, R0.reuse, R120 ;  /* 0x0000007800787220 */ /* 0x040fe40000410000 */
[C---:B------:R-:W-:Y:S02]  /*16650*/  FMUL.FTZ R121, R0.reuse, R121 ;  /* 0x0000007900797220 */ /* 0x040fe40000410000 */
[----:B------:R-:W-:-:S02]  /*16660*/  FMUL.FTZ R164, R0, R164 ;  /* 0x000000a400a47220 */ /* 0x000fc40000410000 */
[C---:B------:R-:W-:Y:S01]  /*16670*/  FMUL.FTZ R165, R0.reuse, R165 ;  /* 0x000000a500a57220 */ /* 0x040fe20000410000 */
[----:B------:R-:W-:Y:S01]  /*16680*/  F2FP.PACK_AB R36, R121, R120 ;  /* 0x000000787924723e */ /* 0x000fe200000000ff */
[C---:B------:R-:W-:Y:S02]  /*16690*/  FMUL.FTZ R128, R0.reuse, R128 ;  /* 0x0000008000807220 */ /* 0x040fe40000410000 */
[----:B------:R-:W-:Y:S01]  /*166a0*/  FMUL.FTZ R129, R0, R129 ;  /* 0x0000008100817220 */ /* 0x000fe20000410000 */
[----:B------:R-:W-:Y:S01]  /*166b0*/  MOV R0, 0x3f800000 ;  /* 0x3f80000000007802 */ /* 0x000fe20000000f00 */
[----:B----4-:R-:W-:Y:S02]  /*166c0*/  FMUL.FTZ R4, R5, c[0x0][0x2dc] ;  /* 0x0000b70005047a20 */ /* 0x010fe40000410000 */
[----:B-1----:R-:W-:Y:S02]  /*166d0*/  FMUL.FTZ R3, R3, c[0x0][0x2dc] ;  /* 0x0000b70003037a20 */ /* 0x002fe40000410000 */
[C---:B------:R-:W-:Y:S01]  /*166e0*/  FMUL.FTZ R28, R4.reuse, R66 ;  /* 0x00000042041c7220 */ /* 0x040fe20000410000 */
[----:B------:R-:W1:Y:S01]  /*166f0*/  @P3 MUFU.RCP R0, R137 ;  /* 0x0000008900003308 */ /* 0x000e620000001000 */
[----:B------:R-:W-:-:S02]  /*16700*/  FMUL.FTZ R27, R4, R67 ;  /* 0x00000043041b7220 */ /* 0x000fc40000410000 */
[C---:B------:R-:W-:Y:S02]  /*16710*/  FMUL.FTZ R16, R3.reuse, R41 ;  /* 0x0000002903107220 */ /* 0x040fe40000410000 */
[C---:B------:R-:W-:Y:S02]  /*16720*/  FMUL.FTZ R24, R3.reuse, R45 ;  /* 0x0000002d03187220 */ /* 0x040fe40000410000 */
[C---:B------:R-:W-:Y:S02]  /*16730*/  FMUL.FTZ R20, R3.reuse, R57 ;  /* 0x0000003903147220 */ /* 0x040fe40000410000 */
[----:B------:R-:W-:Y:S02]  /*16740*/  FMUL.FTZ R66, R3, R61 ;  /* 0x0000003d03427220 */ /* 0x000fe40000410000 */
[C---:B------:R-:W-:Y:S02]  /*16750*/  FMUL.FTZ R14, R4.reuse, R38 ;  /* 0x00000026040e7220 */ /* 0x040fe40000410000 */
[----:B------:R-:W-:-:S02]  /*16760*/  FMUL.FTZ R18, R4, R50 ;  /* 0x0000003204127220 */ /* 0x000fc40000410000 */
[----:B------:R-:W-:Y:S02]  /*16770*/  FMUL.FTZ R19, R4, R54 ;  /* 0x0000003604137220 */ /* 0x000fe40000410000 */
[----:B-1----:R-:W-:Y:S02]  /*16780*/  FMUL.FTZ R0, R0, c[0x0][0x2dc] ;  /* 0x0000b70000007a20 */ /* 0x002fe40000410000 */
[----:B------:R-:W-:Y:S02]  /*16790*/  FMUL.FTZ R144, R3, R144 ;  /* 0x0000009003907220 */ /* 0x000fe40000410000 */
        /* <DEDUP_REMOVED lines=55> */
[C---:B------:R-:W-:Y:S01]  /*16b10*/  FMUL.FTZ R44, R3.reuse, R44 ;  /* 0x0000002c032c7220 */ /* 0x040fe20000410000 */
[----:B------:R-:W-:Y:S01]  /*16b20*/  F2FP.PACK_AB R10, R10, R148 ;  /* 0x000000940a0a723e */ /* 0x000fe200000000ff */
[----:B------:R-:W-:Y:S01]  /*16b30*/  FMUL.FTZ R56, R3, R56 ;  /* 0x0000003803387220 */ /* 0x000fe20000410000 */
[----:B------:R-:W-:Y:S01]  /*16b40*/  LEA R0, R139, R0, 0x1 ;  /* 0x000000008b007211 */ /* 0x000fe200078e08ff */
        /* <DEDUP_REMOVED lines=8> */
[C---:B------:R-:W-:Y:S01]  /*16bd0*/  FMUL.FTZ R77, R3.reuse, R77 ;  /* 0x0000004d034d7220 */ /* 0x040fe20000410000 */
[----:B------:R1:W-:Y:S01]  /*16be0*/  STS [R0], R6 ;  /* 0x0000000600007388 */ /* 0x0003e20000000800 */
[C---:B------:R-:W-:Y:S01]  /*16bf0*/  FMUL.FTZ R88, R3.reuse, R88 ;  /* 0x0000005803587220 */ /* 0x040fe20000410000 */
        /* <DEDUP_REMOVED lines=24> */
[----:B-1----:R-:W-:Y:S01]  /*16d80*/  MOV R6, 0x40 ;  /* 0x0000004000067802 */ /* 0x002fe20000000f00 */
[C---:B------:R-:W-:Y:S01]  /*16d90*/  FMUL.FTZ R30, R3.reuse, R125 ;  /* 0x0000007d031e7220 */ /* 0x040fe20000410000 */
[----:B------:R-:W-:Y:S01]  /*16da0*/  F2FP.PACK_AB R34, R34, R116 ;  /* 0x000000742222723e */ /* 0x000fe200000000ff */
[C---:B------:R-:W-:Y:S01]  /*16db0*/  FMUL.FTZ R168, R3.reuse, R168 ;  /* 0x000000a803a87220 */ /* 0x040fe20000410000 */
[----:B------:R-:W-:Y:S01]  /*16dc0*/  SEL R6, R6, 0xffffffc0, !P2 ;  /* 0xffffffc006067807 */ /* 0x000fe20005000000 */
[----:B------:R-:W-:Y:S01]  /*16dd0*/  FMUL.FTZ R169, R3, R169 ;  /* 0x000000a903a97220 */ /* 0x000fe20000410000 */
[----:B------:R-:W-:Y:S01]  /*16de0*/  LOP3.LUT R3, R26, 0x1, RZ, 0xc0, !PT ;  /* 0x000000011a037812 */ /* 0x000fe200078ec0ff */
[----:B------:R-:W-:Y:S01]  /*16df0*/  FMUL.FTZ R142, R4, R142 ;  /* 0x0000008e048e7220 */ /* 0x000fe20000410000 */
[----:B------:R-:W-:Y:S01]  /*16e00*/  F2FP.PACK_AB R30, R30, R124 ;  /* 0x0000007c1e1e723e */ /* 0x000fe200000000ff */
[C---:B------:R-:W-:Y:S01]  /*16e10*/  FMUL.FTZ R5, R4.reuse, R143 ;  /* 0x0000008f04057220 */ /* 0x040fe20000410000 */
[----:B------:R-:W-:Y:S01]  /*16e20*/  ISETP.NE.U32.AND P0, PT, R3, 0x1, PT ;  /* 0x000000010300780c */ /* 0x000fe20003f05070 */
[----:B------:R-:W-:Y:S01]  /*16e30*/  FMUL.FTZ R21, R4, R55 ;  /* 0x0000003704157220 */ /* 0x000fe20000410000 */
[----:B------:R-:W-:Y:S01]  /*16e40*/  IADD3 R3, R0, -0x10, RZ ;  /* 0xfffffff000037810 */ /* 0x000fe20007ffe0ff */
[C---:B------:R-:W-:Y:S01]  /*16e50*/  FMUL.FTZ R11, R4.reuse, R39 ;  /* 0x00000027040b7220 */ /* 0x040fe20000410000 */
[----:B------:R-:W-:Y:S01]  /*16e60*/  F2FP.PACK_AB R5, R5, R142 ;  /* 0x0000008e0505723e */ /* 0x000fe200000000ff */
[C---:B------:R-:W-:Y:S01]  /*16e70*/  FMUL.FTZ R154, R4.reuse, R154 ;  /* 0x0000009a049a7220 */ /* 0x040fe20000410000 */
[----:B------:R-:W-:Y:S01]  /*16e80*/  F2FP.PACK_AB R21, R21, R19 ;  /* 0x000000131515723e */ /* 0x000fe200000000ff */
[----:B------:R-:W-:Y:S01]  /*16e90*/  FMUL.FTZ R7, R4, R155 ;  /* 0x0000009b04077220 */ /* 0x000fe20000410000 */
[----:B------:R-:W-:Y:S01]  /*16ea0*/  F2FP.PACK_AB R19, R32, R64 ;  /* 0x000000402013723e */ /* 0x000fe200000000ff */
[C---:B------:R-:W-:Y:S01]  /*16eb0*/  FMUL.FTZ R51, R4.reuse, R51 ;  /* 0x0000003304337220 */ /* 0x040fe20000410000 */
[----:B------:R-:W-:Y:S01]  /*16ec0*/  F2FP.PACK_AB R64, R69, R68 ;  /* 0x000000444540723e */ /* 0x000fe200000000ff */
[C---:B------:R-:W-:Y:S01]  /*16ed0*/  FMUL.FTZ R70, R4.reuse, R70 ;  /* 0x0000004604467220 */ /* 0x040fe20000410000 */
[----:B------:R-:W-:Y:S01]  /*16ee0*/  MOV R68, 0x20 ;  /* 0x0000002000447802 */ /* 0x000fe20000000f00 */
[----:B------:R-:W-:Y:S01]  /*16ef0*/  FMUL.FTZ R71, R4, R71 ;  /* 0x0000004704477220 */ /* 0x000fe20000410000 */
[----:B------:R-:W-:Y:S01]  /*16f00*/  @P0 IADD3 R3, R0, 0x10, RZ ;  /* 0x0000001000030810 */ /* 0x000fe20007ffe0ff */
[C---:B------:R-:W-:Y:S01]  /*16f10*/  FMUL.FTZ R82, R4.reuse, R82 ;  /* 0x0000005204527220 */ /* 0x040fe20000410000 */
[----:B------:R-:W-:Y:S01]  /*16f20*/  STS [R0+0x400], R5 ;  /* 0x0004000500007388 */ /* 0x000fe20000000800 */
[C---:B------:R-:W-:Y:S01]  /*16f30*/  FMUL.FTZ R83, R4.reuse, R83 ;  /* 0x0000005304537220 */ /* 0x040fe20000410000 */
[----:B------:R-:W-:Y:S01]  /*16f40*/  F2FP.PACK_AB R7, R7, R154 ;  /* 0x0000009a0707723e */ /* 0x000fe200000000ff */
[C---:B------:R-:W-:Y:S01]  /*16f50*/  FMUL.FTZ R86, R4.reuse, R86 ;  /* 0x0000005604567220 */ /* 0x040fe20000410000 */
[----:B------:R-:W-:Y:S01]  /*16f60*/  F2FP.PACK_AB R11, R11, R14 ;  /* 0x0000000e0b0b723e */ /* 0x000fe200000000ff */
[C---:B------:R-:W-:Y:S01]  /*16f70*/  FMUL.FTZ R55, R4.reuse, R87 ;  /* 0x0000005704377220 */ /* 0x040fe20000410000 */
[----:B------:R-:W-:Y:S01]  /*16f80*/  F2FP.PACK_AB R14, R51, R18 ;  /* 0x00000012330e723e */ /* 0x000fe200000000ff */
        /* <DEDUP_REMOVED lines=27> */
[----:B------:R-:W-:-:S02]  /*17140*/  F2FP.PACK_AB R4, R153, R152 ;  /* 0x000000989904723e */ /* 0x000fc400000000ff */
[----:B------:R-:W-:Y:S02]  /*17150*/  F2FP.PACK_AB R31, R31, R166 ;  /* 0x000000a61f1f723e */ /* 0x000fe400000000ff */
[----:B------:R-:W-:Y:S01]  /*17160*/  F2FP.PACK_AB R27, R131, R130 ;  /* 0x00000082831b723e */ /* 0x000fe200000000ff */
[----:B------:R1:W-:Y:S01]  /*17170*/  STS [R3], R4 ;  /* 0x0000000403007388 */ /* 0x0003e20000000800 */
[----:B------:R-:W-:-:S03]  /*17180*/  F2FP.PACK_AB R67, R67, R170 ;  /* 0x000000aa4343723e */ /* 0x000fc600000000ff */
[----:B------:R-:W-:Y:S04]  /*17190*/  STS [R0+0x2000], R9 ;  /* 0x0020000900007388 */ /* 0x000fe80000000800 */
[----:B------:R2:W-:Y:S04]  /*171a0*/  STS [R0+0x2400], R8 ;  /* 0x0024000800007388 */ /* 0x0005e80000000800 */
[----:B------:R-:W-:Y:S04]  /*171b0*/  STS [R3+0x2000], R10 ;  /* 0x0020000a03007388 */ /* 0x000fe80000000800 */
[----:B------:R3:W-:Y:S01]  /*171c0*/  STS [R3+0x2400], R13 ;  /* 0x0024000d03007388 */ /* 0x0007e20000000800 */
[----:B-1----:R-:W-:-:S04]  /*171d0*/  SEL R4, R68, 0xffffffe0, !P1 ;  /* 0xffffffe044047807 */ /* 0x002fc80004800000 */
[----:B------:R-:W-:Y:S02]  /*171e0*/  IADD3 R5, R0, R4, RZ ;  /* 0x0000000400057210 */ /* 0x000fe40007ffe0ff */
[-C--:B------:R-:W-:Y:S02]  /*171f0*/  IADD3 R4, R4, R3.reuse, RZ ;  /* 0x0000000304047210 */ /* 0x080fe40007ffe0ff */
[-C--:B--2---:R-:W-:Y:S01]  /*17200*/  IADD3 R8, R0, R6.reuse, RZ ;  /* 0x0000000600087210 */ /* 0x084fe20007ffe0ff */
[----:B------:R1:W-:Y:S01]  /*17210*/  STS [R5], R12 ;  /* 0x0000000c05007388 */ /* 0x0003e20000000800 */
[----:B------:R-:W-:Y:S02]  /*17220*/  IADD3 R9, R6, R3, RZ ;  /* 0x0000000306097210 */ /* 0x000fe40007ffe0ff */
[-C--:B------:R-:W-:Y:S01]  /*17230*/  IADD3 R7, R5, R6.reuse, RZ ;  /* 0x0000000605077210 */ /* 0x080fe20007ffe0ff */
[----:B------:R-:W-:Y:S01]  /*17240*/  STS [R5+0x400], R11 ;  /* 0x0004000b05007388 */ /* 0x000fe20000000800 */
[----:B------:R-:W-:-:S02]  /*17250*/  IADD3 R6, R4, R6, RZ ;  /* 0x0000000604067210 */ /* 0x000fc40007ffe0ff */
[----:B---3--:R-:W-:Y:S01]  /*17260*/  MOV R13, 0x7f800000 ;  /* 0x7f800000000d7802 */ /* 0x008fe20000000f00 */
[----:B------:R-:W-:Y:S04]  /*17270*/  STS [R4], R15 ;  /* 0x0000000f04007388 */ /* 0x000fe80000000800 */
[----:B------:R2:W-:Y:S04]  /*17280*/  STS [R4+0x400], R14 ;  /* 0x0004000e04007388 */ /* 0x0005e80000000800 */
[----:B------:R-:W-:Y:S04]  /*17290*/  STS [R5+0x2000], R16 ;  /* 0x0020001005007388 */ /* 0x000fe80000000800 */
[----:B------:R-:W-:Y:S04]  /*172a0*/  STS [R5+0x2400], R17 ;  /* 0x0024001105007388 */ /* 0x000fe80000000800 */
[----:B------:R-:W-:Y:S01]  /*172b0*/  STS [R4+0x2000], R24 ;  /* 0x0020001804007388 */ /* 0x000fe20000000800 */
[----:B-1----:R-:W-:-:S03]  /*172c0*/  MOV R12, 0x7f800000 ;  /* 0x7f800000000c7802 */ /* 0x002fc60000000f00 */
[----:B------:R-:W-:Y:S04]  /*172d0*/  STS [R4+0x2400], R23 ;  /* 0x0024001704007388 */ /* 0x000fe80000000800 */
[----:B------:R-:W-:Y:S04]  /*172e0*/  STS [R8], R22 ;  /* 0x0000001608007388 */ /* 0x000fe80000000800 */
[----:B------:R-:W-:Y:S01]  /*172f0*/  STS [R8+0x400], R21 ;  /* 0x0004001508007388 */ /* 0x000fe20000000800 */
[----:B--2---:R-:W-:-:S03]  /*17300*/  MOV R14, 0x7f800000 ;  /* 0x7f800000000e7802 */ /* 0x004fc60000000f00 */
        /* <DEDUP_REMOVED lines=80> */
[----:B--234-:R-:W2:Y:S04]  /*17810*/  LDL.LU R175, [R1+0x5c] ;  /* 0x00005c0001af7983 */ /* 0x01cea80000300800 */
[----:B------:R-:W2:Y:S02]  /*17820*/  LDL.LU R174, [R1+0x60] ;  /* 0x0000600001ae7983 */ /* 0x000ea40000300800 */
        /* <DEDUP_REMOVED lines=32> */
.L_x_819:
[----:B--234-:R-:W-:Y:S05]  /*17a30*/  BSYNC B0 ;  /* 0x0000000000007941 */ /* 0x01cfea0003800000 */
.L_x_818:
[----:B-1----:R-:W2:Y:S04]  /*17a40*/  LDL.64 R12, [R1] ;  /* 0x00000000010c7983 */ /* 0x002ea80000100a00 */
[----:B------:R1:W5:Y:S04]  /*17a50*/  LDL.64 R14, [R1+0x8] ;  /* 0x00000800010e7983 */ /* 0x0003680000100a00 */
[----:B------:R-:W3:Y:S04]  /*17a60*/  S2R R3, SR_TID.X ;  /* 0x0000000000037919 */ /* 0x000ee80000002100 */
[----:B------:R-:W4:Y:S01]  /*17a70*/  S2R R10, SR_CTAID.Z ;  /* 0x00000000000a7919 */ /* 0x000f220000002700 */
[----:B------:R-:W-:-:S02]  /*17a80*/  USHF.R.S32.HI UR6, URZ, 0x1f, UR10 ;  /* 0x0000001f3f067899 */ /* 0x000fc4000801140a */
[----:B------:R-:W-:Y:S02]  /*17a90*/  ULDC.64 UR4, c[0x0][0x1f0] ;  /* 0x00007c0000047ab9 */ /* 0x000fe40000000a00 */
[----:B------:R-:W-:Y:S01]  /*17aa0*/  UIMAD UR4, UR6, UR4, URZ ;  /* 0x00000004060472a4 */ /* 0x000fe2000f8e023f */
[----:B---3--:R-:W-:-:S04]  /*17ab0*/  SHF.R.S32.HI R4, RZ, 0x1f, R3 ;  /* 0x0000001fff047819 */ /* 0x008fc80000011403 */
[----:B------:R-:W-:-:S04]  /*17ac0*/  LEA.HI R4, R4, R3, RZ, 0x3 ;  /* 0x0000000304047211 */ /* 0x000fc800078f18ff */
[----:B------:R-:W-:Y:S01]  /*17ad0*/  SHF.R.S32.HI R7, RZ, 0x3, R4 ;  /* 0x00000003ff077819 */ /* 0x000fe20000011404 */
[----:B------:R-:W-:Y:S01]  /*17ae0*/  UIMAD UR4, UR10, UR5, UR4 ;  /* 0x000000050a0472a4 */ /* 0x000fe2000f8e0204 */
[----:B------:R-:W-:Y:S01]  /*17af0*/  BSSY B0, `(.L_x_820) ;  /* 0x0000013000007945 */ /* 0x000fe20003800000 */
[----:B--2---:R-:W-:Y:S02]  /*17b00*/  SHF.R.S32.HI R0, RZ, 0x1f, R12 ;  /* 0x0000001fff007819 */ /* 0x004fe4000001140c */
[----:B------:R-:W-:-:S04]  /*17b10*/  IADD3 R2, P0, R12, UR12, RZ ;  /* 0x0000000c0c027c10 */ /* 0x000fc8000ff1e0ff */
[----:B------:R-:W-:Y:S02]  /*17b20*/  IADD3.X R3, R0, UR7, RZ, P0, !PT ;  /* 0x0000000700037c10 */ /* 0x000fe400087fe4ff */
[----:B------:R-:W-:-:S03]  /*17b30*/  ISETP.GE.AND P0, PT, R7, UR18, PT ;  /* 0x0000001207007c0c */ /* 0x000fc6000bf06270 */
[----:B----4-:R-:W-:-:S05]  /*17b40*/  IMAD.WIDE.U32 R10, R10, c[0x0][0x1f0], R2 ;  /* 0x00007c000a0a7a25 */ /* 0x010fca00078e0002 */
[----:B------:R-:W-:-:S05]  /*17b50*/  IADD3 R9, R11, UR4, RZ ;  /* 0x000000040b097c10 */ /* 0x000fca000fffe0ff */
[----:B------:R-:W-:Y:S05]  /*17b60*/  @P0 BRA `(.L_x_821) ;  /* 0x000000b000000947 */ /* 0x000fea0003800000 */
[----:B-1---5:R-:W-:Y:S01]  /*17b70*/  IMAD R0, R15, c[0x0][0x1e8], RZ ;  /* 0x00007a000f007a24 */ /* 0x022fe200078e02ff */
        /* <DEDUP_REMOVED lines=8> */
[----:B------:R1:W-:Y:S04]  /*17c00*/  @!P2 STG.E.128 [R2.64], R20 ;  /* 0x000000140200a986 */ /* 0x0003e8000c101d1a */
[----:B------:R1:W-:Y:S02]  /*17c10*/  @!P1 STG.E.128 [R2.64+0x80], R16 ;  /* 0x0000801002009986 */ /* 0x0003e4000c101d1a */
.L_x_821:
[----:B-1----:R-:W-:Y:S05]  /*17c20*/  BSYNC B0 ;  /* 0x0000000000007941 */ /* 0x002fea0003800000 */
.L_x_820:
[----:B------:R-:W-:Y:S01]  /*17c30*/  IADD3 R0, R7, 0x10, RZ ;  /* 0x0000001007007810 */ /* 0x000fe20007ffe0ff */
[----:B------:R-:W-:Y:S03]  /*17c40*/  BSSY B0, `(.L_x_822) ;  /* 0x0000011000007945 */ /* 0x000fe60003800000 */
[----:B------:R-:W-:-:S13]  /*17c50*/  ISETP.GE.AND P0, PT, R0, UR18, PT ;  /* 0x0000001200007c0c */ /* 0x000fda000bf06270 */
[----:B------:R-:W-:Y:S05]  /*17c60*/  @P0 BRA `(.L_x_823) ;  /* 0x000000e000000947 */ /* 0x000fea0003800000 */
[----:B-----5:R-:W-:Y:S01]  /*17c70*/  IADD3 R6, P0, R14, 0x10, RZ ;  /* 0x000000100e067810 */ /* 0x020fe20007f1e0ff */
        /* <DEDUP_REMOVED lines=11> */
[----:B------:R1:W-:Y:S04]  /*17d30*/  @!P1 STG.E.128 [R2.64], R28 ;  /* 0x0000001c02009986 */ /* 0x0003e8000c101d1a */
[----:B------:R1:W-:Y:S02]  /*17d40*/  @!P0 STG.E.128 [R2.64+0x80], R24 ;  /* 0x0000801802008986 */ /* 0x0003e4000c101d1a */
.L_x_823:
[----:B------:R-:W-:Y:S05]  /*17d50*/  BSYNC B0 ;  /* 0x0000000000007941 */ /* 0x000fea0003800000 */
.L_x_822:
[----:B------:R-:W-:Y:S01]  /*17d60*/  IADD3 R0, R7, 0x20, RZ ;  /* 0x0000002007007810 */ /* 0x000fe20007ffe0ff */
[----:B------:R-:W-:Y:S03]  /*17d70*/  BSSY B0, `(.L_x_824) ;  /* 0x0000011000007945 */ /* 0x000fe60003800000 */
[----:B------:R-:W-:-:S13]  /*17d80*/  ISETP.GE.AND P0, PT, R0, UR18, PT ;  /* 0x0000001200007c0c */ /* 0x000fda000bf06270 */
[----:B------:R-:W-:Y:S05]  /*17d90*/  @P0 BRA `(.L_x_825) ;  /* 0x000000e000000947 */ /* 0x000fea0003800000 */
[----:B-----5:R-:W-:Y:S01]  /*17da0*/  IADD3 R6, P0, R14, 0x20, RZ ;  /* 0x000000200e067810 */ /* 0x020fe20007f1e0ff */
        /* <DEDUP_REMOVED lines=13> */
.L_x_825:
[----:B------:R-:W-:Y:S05]  /*17e80*/  BSYNC B0 ;  /* 0x0000000000007941 */ /* 0x000fea0003800000 */
.L_x_824:
        /* <DEDUP_REMOVED lines=18> */
.L_x_827:
[----:B------:R-:W-:Y:S05]  /*17fb0*/  BSYNC B0 ;  /* 0x0000000000007941 */ /* 0x000fea0003800000 */
.L_x_826:
        /* <DEDUP_REMOVED lines=18> */
.L_x_829:
[----:B------:R-:W-:Y:S05]  /*180e0*/  BSYNC B0 ;  /* 0x0000000000007941 */ /* 0x000fea0003800000 */
.L_x_828:
[----:B------:R-:W2:Y:S01]  /*180f0*/  LDL.LU R0, [R1+0x58] ;  /* 0x0000580001007983 */ /* 0x000ea20000300800 */
[----:B------:R-:W-:Y:S01]  /*18100*/  BSSY B0, `(.L_x_830) ;  /* 0x0000011000007945 */ /* 0x000fe20003800000 */
[----:B--2---:R-:W-:-:S13]  /*18110*/  ISETP.GE.AND P0, PT, R0, UR18, PT ;  /* 0x0000001200007c0c */ /* 0x004fda000bf06270 */
        /* <DEDUP_REMOVED lines=15> */
.L_x_831:
[----:B------:R-:W-:Y:S05]  /*18210*/  BSYNC B0 ;  /* 0x0000000000007941 */ /* 0x000fea0003800000 */
.L_x_830:
        /* <DEDUP_REMOVED lines=18> */
.L_x_833:
[----:B------:R-:W-:Y:S05]  /*18340*/  BSYNC B0 ;  /* 0x0000000000007941 */ /* 0x000fea0003800000 */
.L_x_832:
[----:B------:R-:W2:Y:S02]  /*18350*/  LDL.LU R0, [R1+0x50] ;  /* 0x0000500001007983 */ /* 0x000ea40000300800 */
[----:B--2---:R-:W-:-:S13]  /*18360*/  ISETP.GE.AND P0, PT, R0, UR18, PT ;  /* 0x0000001200007c0c */ /* 0x004fda000bf06270 */
[----:B------:R-:W-:Y:S05]  /*18370*/  @P0 EXIT ;  /* 0x000000000000094d */ /* 0x000fea0003800000 */
[----:B-----5:R-:W-:Y:S01]  /*18380*/  IADD3 R6, P0, R14, 0x70, RZ ;  /* 0x000000700e067810 */ /* 0x020fe20007f1e0ff */
        /* <DEDUP_REMOVED lines=15> */
.L_x_770:
[----:B------:R-:W-:Y:S01]  /*18480*/  UISETP.NE.AND UP4, UPT, UR25, -0x1, UPT ;  /* 0xffffffff1900788c */ /* 0x000fe2000bf85270 */
[----:B------:R-:W-:Y:S01]  /*18490*/  LEA.HI R8, R5, R20, RZ, 0x3 ;  /* 0x0000001405087211 */ /* 0x000fe200078f18ff */
[----:B------:R-:W-:Y:S01]  /*184a0*/  ULDC.U8 UR16, c[0x0][0x329] ;  /* 0x0000ca4000107ab9 */ /* 0x000fe20000000000 */
[----:B------:R-:W1:Y:S01]  /*184b0*/  S2R R12, SR_CTAID.Z ;  /* 0x00000000000c7919 */ /* 0x000e620000002700 */
[----:B------:R-:W-:Y:S01]  /*184c0*/  UISETP.NE.AND UP3, UPT, UR16, URZ, UPT ;  /* 0x0000003f1000728c */ /* 0x000fe2000bf65270 */
[----:B------:R-:W-:Y:S01]  /*184d0*/  LOP3.LUT R0, R8, 0xfffffff8, RZ, 0xc0, !PT ;  /* 0xfffffff808007812 */ /* 0x000fe200078ec0ff */
[----:B------:R-:W-:Y:S01]  /*184e0*/  ULDC.64 UR6, c[0x0][0x1e8] ;  /* 0x00007a0000067ab9 */ /* 0x000fe20000000a00 */
[----:B------:R-:W2:Y:S01]  /*184f0*/  S2R R6, SR_CTAID.X ;  /* 0x0000000000067919 */ /* 0x000ea20000002500 */
[----:B------:R-:W-:Y:S01]  /*18500*/  ULDC.U8 UR17, c[0x0][0x328] ;  /* 0x0000ca0000117ab9 */ /* 0x000fe20000000000 */
[----:B------:R-:W-:Y:S01]  /*18510*/  SHF.R.S32.HI R8, RZ, 0x3, R8 ;  /* 0x00000003ff087819 */ /* 0x000fe20000011408 */
[----:B------:R-:W-:Y:S01]  /*18520*/  UISETP.NE.AND UP2, UPT, UR17, URZ, UPT ;  /* 0x0000003f1100728c */ /* 0x000fe2000bf45270 */
[----:B------:R-:W-:Y:S01]  /*18530*/  IMAD.IADD R15, R20, 0x1, -R0 ;  /* 0x00000001140f7824 */ /* 0x000fe200078e0a00 */
[----:B------:R-:W-:Y:S01]  /*18540*/  @UP4 UIMAD.WIDE.U32 UR14, UR25, UR6, URZ ;  /* 0x00000006190e42a5 */ /* 0x000fe2000f8e003f */
[----:B------:R-:W-:Y:S01]  /*18550*/  SHF.R.S32.HI R9, RZ, 0x1f, R8 ;  /* 0x0000001fff097819 */ /* 0x000fe20000011408 */
[----:B------:R-:W-:Y:S01]  /*18560*/  @!UP4 USHF.R.S32.HI UR18, URZ, 0x1f, UR12 ;  /* 0x0000001f3f12c899 */ /* 0x000fe2000801140c */
[----:B------:R-:W-:Y:S01]  /*18570*/  IMAD.SHL.U32 R14, R15, 0x8, RZ ;  /* 0x000000080f0e7824 */ /* 0x000fe200078e00ff */
[----:B------:R-:W-:Y:S01]  /*18580*/  ULDC.64 UR4, c[0x0][0x1e0] ;  /* 0x0000780000047ab9 */ /* 0x000fe20000000a00 */
[----:B------:R-:W-:Y:S01]  /*18590*/  BSSY B0, `(.L_x_834) ;  /* 0x000003a000007945 */ /* 0x000fe20003800000 */
[----:B------:R-:W-:-:S02]  /*185a0*/  @!UP4 UIMAD UR18, UR18, UR4, URZ ;  /* 0x000000041212c2a4 */ /* 0x000fc4000f8e023f */
[----:B------:R-:W-:Y:S01]  /*185b0*/  @UP4 UIMAD UR7, UR25, UR7, UR15 ;  /* 0x00000007190742a4 */ /* 0x000fe2000f8e020f */
[----:B------:R-:W-:Y:S01]  /*185c0*/  IADD3 R23, R14, 0x40, RZ ;  /* 0x000000400e177810 */ /* 0x000fe20007ffe0ff */
[----:B------:R-:W-:Y:S02]  /*185d0*/  USHF.R.S32.HI UR15, URZ, 0x1f, UR11 ;  /* 0x0000001f3f0f7899 */ /* 0x000fe4000801140b */
[----:B------:R-:W-:Y:S02]  /*185e0*/  @UP4 UMOV UR19, UR14 ;  /* 0x0000000e00134c82 */ /* 0x000fe40008000000 */
[----:B------:R-:W-:Y:S02]  /*185f0*/  UISETP.EQ.AND UP2, UPT, UR16, URZ, UP2 ;  /* 0x0000003f1000728c */ /* 0x000fe40009742270 */
[----:B------:R-:W-:Y:S02]  /*18600*/  @!UP3 UISETP.NE.AND UP1, UPT, UR17, URZ, UPT ;  /* 0x0000003f1100b28c */ /* 0x000fe4000bf25270 */
[----:B------:R-:W-:Y:S01]  /*18610*/  ULDC UR13, c[0x0][0x214] ;  /* 0x00008500000d7ab9 */ /* 0x000fe20000000800 */
[----:B--2---:R-:W-:Y:S01]  /*18620*/  IMAD.WIDE R6, R6, 0x80, R8 ;  /* 0x0000008006067825 */ /* 0x004fe200078e0208 */
[----:B------:R-:W-:-:S02]  /*18630*/  @UP3 ULDC UR14, c[0x0][0x210] ;  /* 0x00008400000e3ab9 */ /* 0x000fc40000000800 */
[----:B------:R-:W-:Y:S02]  /*18640*/  @!UP4 UIMAD.WIDE.U32 UR20, UR12, UR4, URZ ;  /* 0x000000040c14c2a5 */ /* 0x000fe4000f8e003f */
[----:B------:R-:W-:Y:S02]  /*18650*/  ULDC UR8, c[0x0][0x234] ;  /* 0x00008d0000087ab9 */ /* 0x000fe40000000800 */
[----:B------:R-:W-:Y:S02]  /*18660*/  @!UP4 UIMAD UR18, UR12, UR5, UR18 ;  /* 0x000000050c12c2a4 */ /* 0x000fe4000f8e0212 */
[----:B------:R-:W-:Y:S02]  /*18670*/  @UP3 UIMAD UR14, UR14, UR13, URZ ;  /* 0x0000000d0e0e32a4 */ /* 0x000fe4000f8e023f */
[----:B------:R-:W-:Y:S02]  /*18680*/  ULDC.64 UR4, c[0x0][0x1f0] ;  /* 0x00007c0000047ab9 */ /* 0x000fe40000000a00 */
[----:B------:R-:W-:-:S02]  /*18690*/  UISETP.NE.OR UP0, UPT, UR25, -0x1, !UP2 ;  /* 0xffffffff1900788c */ /* 0x000fc4000d705670 */
[----:B------:R-:W-:Y:S02]  /*186a0*/  @!UP3 USEL UR14, UR13, UR8, !UP1 ;  /* 0x000000080d0eb287 */ /* 0x000fe4000c800000 */
[----:B------:R-:W-:Y:S02]  /*186b0*/  ULDC UR6, c[0x0][0x1c0] ;  /* 0x0000700000067ab9 */ /* 0x000fe40000000800 */
[----:B------:R-:W-:Y:S02]  /*186c0*/  UIMAD UR4, UR15, UR4, URZ ;  /* 0x000000040f0472a4 */ /* 0x000fe4000f8e023f */
[----:B------:R-:W-:Y:S02]  /*186d0*/  @!UP4 UMOV UR19, UR20 ;  /* 0x000000140013cc82 */ /* 0x000fe40008000000 */
[----:B------:R-:W-:Y:S01]  /*186e0*/  @UP3 UMOV UR15, 0x1 ;  /* 0x00000001000f3882 */ /* 0x000fe20000000000 */
[----:B------:R-:W-:Y:S01]  /*186f0*/  IADD3 R2, P0, R14, UR19, RZ ;  /* 0x000000130e027c10 */ /* 0x000fe2000ff1e0ff */
[----:B------:R-:W-:-:S02]  /*18700*/  @!UP3 UIMAD UR15, UR14, UR6, URZ ;  /* 0x000000060e0fb2a4 */ /* 0x000fc4000f8e023f */
[----:B------:R-:W-:Y:S02]  /*18710*/  @!UP4 UIADD3 UR7, UR21, UR18, URZ ;  /* 0x000000121507c290 */ /* 0x000fe4000fffe03f */
[----:B------:R-:W-:Y:S02]  /*18720*/  UIADD3 UR10, -UR9, UR10, URZ ;  /* 0x0000000a090a7290 */ /* 0x000fe4000fffe13f */
[----:B------:R-:W-:Y:S02]  /*18730*/  UIMAD UR15, UR12, UR15, URZ ;  /* 0x0000000f0c0f72a4 */ /* 0x000fe4000f8e023f */
[----:B------:R-:W-:Y:S01]  /*18740*/  @!UP0 UIMAD UR25, UR12, UR13, URZ ;  /* 0x0000000d0c1982a4 */ /* 0x000fe2000f8e023f */
[----:B------:R-:W-:Y:S01]  /*18750*/  LEA.HI.X.SX32 R3, R14, UR7, 0x1, P0 ;  /* 0x000000070e037c11 */ /* 0x000fe200080f0eff */
[----:B------:R-:W-:Y:S01]  /*18760*/  @UP3 ULDC UR22, c[0x0][0x210] ;  /* 0x0000840000163ab9 */ /* 0x000fe20000000800 */
[----:B------:R-:W-:Y:S01]  /*18770*/  ISETP.GE.AND P0, PT, R8, UR10, PT ;  /* 0x0000000a08007c0c */ /* 0x000fe2000bf06270 */
[----:B------:R-:W-:-:S02]  /*18780*/  USEL UR15, UR15, URZ, !UP2 ;  /* 0x0000003f0f0f7287 */ /* 0x000fc4000d000000 */
[----:B------:R-:W-:Y:S01]  /*18790*/  @!UP3 UMOV UR22, 0x1 ;  /* 0x000000010016b882 */ /* 0x000fe20000000000 */
[----:B-1----:R-:W-:Y:S01]  /*187a0*/  IMAD.WIDE.U32 R12, R12, c[0x0][0x1f0], R2 ;  /* 0x00007c000c0c7a25 */ /* 0x002fe200078e0002 */
[----:B------:R-:W-:Y:S02]  /*187b0*/  UIMAD UR9, UR9, UR22, URZ ;  /* 0x00000016090972a4 */ /* 0x000fe4000f8e023f */
[----:B------:R-:W-:Y:S02]  /*187c0*/  UIMAD UR14, UR11, UR14, UR15 ;  /* 0x0000000e0b0e72a4 */ /* 0x000fe4000f8e020f */
[----:B------:R-:W-:Y:S02]  /*187d0*/  @!UP2 UMOV UR16, URZ ;  /* 0x0000003f0010ac82 */ /* 0x000fe40008000000 */
[----:B------:R-:W-:Y:S02]  /*187e0*/  @UP2 UMOV UR16, UR25 ;  /* 0x0000001900102c82 */ /* 0x000fe40008000000 */
[----:B------:R-:W-:-:S02]  /*187f0*/  UIMAD UR4, UR11, UR5, UR4 ;  /* 0x000000050b0472a4 */ /* 0x000fc4000f8e0204 */
[----:B------:R-:W-:Y:S02]  /*18800*/  @!UP2 UMOV UR17, URZ ;  /* 0x0000003f0011ac82 */ /* 0x000fe40008000000 */
[----:B------:R-:W-:Y:S02]  /*18810*/  USHF.R.S32.HI UR6, URZ, 0x1f, UR9 ;  /* 0x0000001f3f067899 */ /* 0x000fe40008011409 */
[----:B------:R-:W-:Y:S01]  /*18820*/  @UP2 USHF.R.S32.HI UR17, URZ, 0x1f, UR25 ;  /* 0x0000001f3f112899 */ /* 0x000fe20008011419 */
[----:B------:R-:W-:Y:S01]  /*18830*/  IADD3 R11, R13, UR4, RZ ;  /* 0x000000040d0b7c10 */ /* 0x000fe2000fffe0ff */
        /* <DEDUP_REMOVED lines=15> */
.L_x_835:
[----:B------:R-:W-:Y:S05]  /*18930*/  BSYNC B0 ;  /* 0x0000000000007941 */ /* 0x000fea0003800000 */
.L_x_834:
        /* <DEDUP_REMOVED lines=18> */
.L_x_837:
[----:B------:R-:W-:Y:S05]  /*18a60*/  BSYNC B0 ;  /* 0x0000000000007941 */ /* 0x000fea0003800000 */
.L_x_836:
        /* <DEDUP_REMOVED lines=18> */
.L_x_839:
[----:B------:R-:W-:Y:S05]  /*18b90*/  BSYNC B0 ;  /* 0x0000000000007941 */ /* 0x000fea0003800000 */
.L_x_838:
        /* <DEDUP_REMOVED lines=18> */
.L_x_841:
[----:B------:R-:W-:Y:S05]  /*18cc0*/  BSYNC B0 ;  /* 0x0000000000007941 */ /* 0x000fea0003800000 */
.L_x_840:
        /* <DEDUP_REMOVED lines=18> */
.L_x_843:
[----:B------:R-:W-:Y:S05]  /*18df0*/  BSYNC B0 ;  /* 0x0000000000007941 */ /* 0x000fea0003800000 */
.L_x_842:
        /* <DEDUP_REMOVED lines=18> */
.L_x_845:
[----:B------:R-:W-:Y:S05]  /*18f20*/  BSYNC B0 ;  /* 0x0000000000007941 */ /* 0x000fea0003800000 */
.L_x_844:
        /* <DEDUP_REMOVED lines=18> */
.L_x_847:
[----:B------:R-:W-:Y:S05]  /*19050*/  BSYNC B0 ;  /* 0x0000000000007941 */ /* 0x000fea0003800000 */
.L_x_846:
        /* <DEDUP_REMOVED lines=18> */
.L_x_849:
[----:B------:R-:W-:Y:S05]  /*19180*/  BSYNC B0 ;  /* 0x0000000000007941 */ /* 0x000fea0003800000 */
.L_x_848:
        /* <DEDUP_REMOVED lines=67> */
.L_x_850:
        /* <DEDUP_REMOVED lines=12> */
.L_x_1408:


//--------------------- .text._ZN5flash16flash_fwd_kernelI23Flash_fwd_kernel_traitsILi128ELi128ELi32ELi4ELb0ELb0EN7cutlass6half_tE19Flash_kernel_traitsILi128ELi128ELi32ELi4ES3_EELb1ELb1ELb0ELb0ELb1ELb1ELb0ELb0EEEvNS_16Flash_fwd_paramsE --------------------------
	.section	.text._ZN5flash16flash_fwd_kernelI23Flash_fwd_kernel_traitsILi128ELi128ELi32ELi4ELb0ELb0EN7cutlass6half_tE19Flash_kernel_traitsILi128ELi128ELi32ELi4ES3_EELb1ELb1ELb0ELb0ELb1ELb1ELb0ELb0EEEvNS_16Flash_fwd_paramsE,"ax",@progbits
	.sectioninfo	@"SHI_REGISTERS=255"
	.align	128
        .global         _ZN5flash16flash_fwd_kernelI23Flash_fwd_kernel_traitsILi128ELi128ELi32ELi4ELb0ELb0EN7cutlass6half_tE19Flash_kernel_traitsILi128ELi128ELi32ELi4ES3_EELb1ELb1ELb0ELb0ELb1ELb1ELb0ELb0EEEvNS_16Flash_fwd_paramsE
        .type           _ZN5flash16flash_fwd_kernelI23Flash_fwd_kernel_traitsILi128ELi128ELi32ELi4ELb0ELb0EN7cutlass6half_tE19Flash_kernel_traitsILi128ELi128ELi32ELi4ES3_EELb1ELb1ELb0ELb0ELb1ELb1ELb0ELb0EEEvNS_16Flash_fwd_paramsE,@function
        .size           _ZN5flash16flash_fwd_kernelI23Flash_fwd_kernel_traitsILi128ELi128ELi32ELi4ELb0ELb0EN7cutlass6half_tE19Flash_kernel_traitsILi128ELi128ELi32ELi4ES3_EELb1ELb1ELb0ELb0ELb1ELb1ELb0ELb0EEEvNS_16Flash_fwd_paramsE,(.L_x_1409 - _ZN5flash16flash_fwd_kernelI23Flash_fwd_kernel_traitsILi128ELi128ELi32ELi4ELb0ELb0EN7cutlass6half_tE19Flash_kernel_traitsILi128ELi128ELi32ELi4ES3_EELb1ELb1ELb0ELb0ELb1ELb1ELb0ELb0EEEvNS_16Flash_fwd_paramsE)
        .other          _ZN5flash16flash_fwd_kernelI23Flash_fwd_kernel_traitsILi128ELi128ELi32ELi4ELb0ELb0EN7cutlass6half_tE19Flash_kernel_traitsILi128ELi128ELi32ELi4ES3_EELb1ELb1ELb0ELb0ELb1ELb1ELb0ELb0EEEvNS_16Flash_fwd_paramsE,@"STO_CUDA_ENTRY STV_DEFAULT"
_ZN5flash16flash_fwd_kernelI23Flash_fwd_kernel_traitsILi128ELi128ELi32ELi4ELb0ELb0EN7cutlass6half_tE19Flash_kernel_traitsILi128ELi128ELi32ELi4ES3_EELb1ELb1ELb0ELb0ELb1ELb1ELb0ELb0EEEvNS_16Flash_fwd_paramsE:
.text._ZN5flash16flash_fwd_kernelI23Flash_fwd_kernel_traitsILi128ELi128ELi32ELi4ELb0ELb0EN7cutlass6half_tE19Flash_kernel_traitsILi128ELi128ELi32ELi4ES3_EELb1ELb1ELb0ELb0ELb1ELb1ELb0ELb0EEEvNS_16Flash_fwd_paramsE:
        /* <DEDUP_REMOVED lines=14> */
[----:B------:R-:W3:Y:S04]  /*00e0*/  @P3 LDG.E.64 R4, [R4.64] ;  /* 0x0000001604043981 */ /* 0x000ee8000c1e1b00 */
[----:B------:R-:W4:Y:S01]  /*00f0*/  @P3 LDG.E.64 R8, [R2.64] ;  /* 0x0000001602083981 */ /* 0x000f22000c1e1b00 */
[----:B------:R-:W5:Y:S01]  /*0100*/  S2UR UR11, SR_CTAID.Y ;  /* 0x00000000000b79c3 */ /* 0x000f620000002600 */
[----:B------:R-:W-:Y:S02]  /*0110*/  UISETP.NE.U32.AND UP0, UPT, URZ, UR6, UPT ;  /* 0x000000063f00728c */ /* 0x000fe4000bf05070 */
[----:B------:R-:W-:Y:S02]  /*0120*/  UISETP.NE.U32.AND UP2, UPT, URZ, UR4, UPT ;  /* 0x000000043f00728c */ /* 0x000fe4000bf45070 */
[----:B------:R-:W-:-:S02]  /*0130*/  UISETP.NE.AND.EX UP0, UPT, URZ, UR7, UPT, UP0 ;  /* 0x000000073f00728c */ /* 0x000fc4000bf05300 */
[----:B------:R-:W-:Y:S01]  /*0140*/  UISETP.NE.AND.EX UP2, UPT, URZ, UR5, UPT, UP2 ;  /* 0x000000053f00728c */ /* 0x000fe2000bf45320 */
[----:B------:R-:W1:Y:S01]  /*0150*/  S2UR UR10, SR_CTAID.Z ;  /* 0x00000000000a79c3 */ /* 0x000e620000002700 */
[----:B------:R-:W-:Y:S02]  /*0160*/  ULDC.64 UR12, c[0x0][0x250] ;  /* 0x00009400000c7ab9 */ /* 0x000fe40000000a00 */
[----:B------:R-:W-:Y:S01]  /*0170*/  ULDC.64 UR6, c[0x0][0x258] ;  /* 0x0000960000067ab9 */ /* 0x000fe20000000a00 */
[----:B------:R-:W-:Y:S02]  /*0180*/  PLOP3.LUT P1, PT, PT, PT, UP0, 0x80, 0x0 ;  /* 0x000000000000781c */ /* 0x000fe40003f2f008 */
[----:B------:R-:W-:Y:S02]  /*0190*/  PLOP3.LUT P0, PT, PT, PT, UP2, 0x80, 0x0 ;  /* 0x000000000000781c */ /* 0x000fe40003f0f028 */
[----:B------:R-:W-:Y:S02]  /*01a0*/  @UP0 UMOV UR5, 0x4 ;  /* 0x0000000400050882 */ /* 0x000fe40000000000 */
[----:B------:R-:W-:-:S02]  /*01b0*/  @UP2 UMOV UR4, 0x4 ;  /* 0x0000000400042882 */ /* 0x000fc40000000000 */
[----:B-----5:R-:W-:Y:S02]  /*01c0*/  @UP0 UIMAD.WIDE UR12, UR11, UR5, UR12 ;  /* 0x000000050b0c02a5 */ /* 0x020fe4000f8e020c */
[----:B------:R-:W-:-:S04]  /*01d0*/  @UP2 UIMAD.WIDE UR4, UR11, UR4, UR6 ;  /* 0x000000040b0422a5 */ /* 0x000fc8000f8e0206 */
[----:B------:R-:W-:Y:S01]  /*01e0*/  IMAD.U32 R10, RZ, RZ, UR12 ;  /* 0x0000000cff0a7e24 */ /* 0x000fe2000f8e00ff */
[----:B-1----:R-:W-:Y:S01]  /*01f0*/  ULOP3.LUT UR8, UR10, UR9, UR11, 0xfe, !UPT ;  /* 0x000000090a087292 */ /* 0x002fe2000f8efe0b */
[----:B------:R-:W-:-:S05]  /*0200*/  IMAD.U32 R11, RZ, RZ, UR13 ;  /* 0x0000000dff0b7e24 */ /* 0x000fca000f8e00ff */
[----:B--2---:R-:W-:-:S13]  /*0210*/  LOP3.LUT P4, RZ, R77, UR8, RZ, 0xfc, !PT ;  /* 0x000000084dff7c12 */ /* 0x004fda000f88fcff */
[----:B------:R-:W-:Y:S02]  /*0220*/  @!P4 IMAD.MOV.U32 R6, RZ, RZ, c[0x0][0x308] ;  /* 0x0000c200ff06c624 */ /* 0x000fe400078e00ff */
[----:B------:R-:W-:Y:S01]  /*0230*/  @!P4 IMAD.MOV.U32 R7, RZ, RZ, c[0x0][0x30c] ;  /* 0x0000c300ff07c624 */ /* 0x000fe200078e00ff */
[----:B---3--:R-:W1:Y:S01]  /*0240*/  @P3 R2UR UR26, R4 ;  /* 0x00000000041a33c2 */ /* 0x008e6200000e0000 */
[----:B----4-:R-:W-:Y:S02]  /*0250*/  @P3 IADD3 R2, P2, R8, c[0x0][0x300], RZ ;  /* 0x0000c00008023a10 */ /* 0x010fe40007f5e0ff */
[----:B------:R-:W-:-:S05]  /*0260*/  MOV R8, UR4 ;  /* 0x0000000400087c02 */ /* 0x000fca0008000f00 */
[----:B------:R-:W2:Y:S01]  /*0270*/  @P3 R2UR UR27, R5 ;  /* 0x00000000051b33c2 */ /* 0x000ea200000e0000 */
[----:B------:R-:W-:Y:S02]  /*0280*/  @P3 IMAD.X R3, RZ, RZ, R9, P2 ;  /* 0x000000ffff033224 */ /* 0x000fe400010e0609 */
[----:B------:R-:W-:Y:S01]  /*0290*/  IMAD.U32 R9, RZ, RZ, UR5 ;  /* 0x00000005ff097e24 */ /* 0x000fe2000f8e00ff */
[----:B------:R-:W-:Y:S02]  /*02a0*/  UMOV UR6, URZ ;  /* 0x0000003f00067c82 */ /* 0x000fe40008000000 */
[----:B------:R-:W-:Y:S01]  /*02b0*/  @!P4 STG.E.64 [R6.64+0x8], R2 ;  /* 0x000008020600c986 */ /* 0x000fe2000c101b16 */
[----:B------:R-:W-:Y:S02]  /*02c0*/  USHF.L.U32 UR9, UR9, 0x7, URZ ;  /* 0x0000000709097899 */ /* 0x000fe4000800063f */
[----:B------:R-:W-:Y:S01]  /*02d0*/  ULDC UR7, c[0x0][0x214] ;  /* 0x0000850000077ab9 */ /* 0x000fe20000000800 */
[----:B-1----:R-:W-:Y:S01]  /*02e0*/  IMAD.U32 R4, RZ, RZ, UR26 ;  /* 0x0000001aff047e24 */ /* 0x002fe2000f8e00ff */
[----:B--2---:R-:W-:Y:S01]  /*02f0*/  MOV R5, UR27 ;  /* 0x0000001b00057c02 */ /* 0x004fe20008000f00 */
[----:B------:R-:W-:-:S02]  /*0300*/  ULDC UR12, c[0x0][0x1c0] ;  /* 0x00007000000c7ab9 */ /* 0x000fc40000000800 */
[----:B------:R-:W-:Y:S02]  /*0310*/  ULDC.64 UR4, c[0x0][0x268] ;  /* 0x00009a0000047ab9 */ /* 0x000fe40000000a00 */
[----:B------:R1:W-:Y:S04]  /*0320*/  @!P4 STG.E.64 [R6.64], R4 ;  /* 0x000000040600c986 */ /* 0x0003e8000c101b16 */
[----:B------:R-:W2:Y:S04]  /*0330*/  @P1 LDG.E R10, [R10.64] ;  /* 0x000000160a0a1981 */ /* 0x000ea8000c1e1900 */
[----:B------:R-:W3:Y:S01]  /*0340*/  @P0 LDG.E R8, [R8.64] ;  /* 0x0000001608080981 */ /* 0x000ee2000c1e1900 */
[----:B------:R-:W-:-:S02]  /*0350*/  UISETP.GE.AND UP0, UPT, UR9, UR7, UPT ;  /* 0x000000070900728c */ /* 0x000fc4000bf06270 */
[----:B------:R-:W-:Y:S02]  /*0360*/  UIMAD UR12, UR11, UR12, UR10 ;  /* 0x0000000c0b0c72a4 */ /* 0x000fe4000f8e020a */
[----:B------:R-:W-:Y:S02]  /*0370*/  @!UP2 UISETP.NE.U32.AND UP1, UPT, URZ, UR4, UPT ;  /* 0x000000043f00a28c */ /* 0x000fe4000bf25070 */
[----:B------:R-:W-:Y:S02]  /*0380*/  USHF.L.U32 UR12, UR12, 0x5, URZ ;  /* 0x000000050c0c7899 */ /* 0x000fe4000800063f */
[----:B------:R-:W-:Y:S02]  /*0390*/  @!UP2 UISETP.NE.AND.EX UP1, UPT, URZ, UR5, UPT, UP1 ;  /* 0x000000053f00a28c */ /* 0x000fe4000bf25310 */
[----:B------:R-:W-:Y:S02]  /*03a0*/  USHF.R.S32.HI UR7, URZ, 0x1f, UR12 ;  /* 0x0000001f3f077899 */ /* 0x000fe4000801140c */
[----:B------:R-:W-:-:S02]  /*03b0*/  ULDC.64 UR4, c[0x0][0x218] ;  /* 0x0000860000047ab9 */ /* 0x000fc40000000a00 */
[----:B------:R-:W-:Y:S01]  /*03c0*/  @!UP2 USEL UR5, URZ, UR5, !UP1 ;  /* 0x000000053f05a287 */ /* 0x000fe2000c800000 */
[----:B-1----:R-:W-:-:S04]  /*03d0*/  SHF.R.S32.HI R6, RZ, 0x1f, R77 ;  /* 0x0000001fff067819 */ /* 0x002fc8000001144d */
[----:B------:R-:W-:-:S04]  /*03e0*/  LEA.HI R79, R6, R77, RZ, 0x5 ;  /* 0x0000004d064f7211 */ /* 0x000fc800078f28ff */
[----:B------:R-:W-:-:S05]  /*03f0*/  LOP3.LUT R82, R79, 0xffffffe0, RZ, 0xc0, !PT ;  /* 0xffffffe04f527812 */ /* 0x000fca00078ec0ff */
[----:B------:R-:W-:-:S05]  /*0400*/  IMAD.IADD R82, R77, 0x1, -R82 ;  /* 0x000000014d527824 */ /* 0x000fca00078e0a52 */
[--C-:B------:R-:W-:Y:S01]  /*0410*/  SHF.R.S32.HI R76, RZ, 0x1f, R82.reuse ;  /* 0x0000001fff4c7819 */ /* 0x100fe20000011452 */
[----:B--2---:R-:W1:Y:S01]  /*0420*/  @P1 R2UR UR6, R10 ;  /* 0x000000000a0613c2 */ /* 0x004e6200000e0000 */
[----:B------:R-:W-:-:S04]  /*0430*/  IADD3 R200, P2, P1, R2, UR12, R82 ;  /* 0x0000000c02c87c10 */ /* 0x000fc8000f95e052 */
[----:B------:R-:W-:-:S03]  /*0440*/  IADD3.X R76, R3, UR7, R76, P2, P1 ;  /* 0x00000007034c7c10 */ /* 0x000fc600097e244c */
[----:B---3--:R-:W1:Y:S01]  /*0450*/  @P0 R2UR UR8, R8 ;  /* 0x00000000080803c2 */ /* 0x008e6200000e0000 */
[----:B------:R-:W-:Y:S01]  /*0460*/  PLOP3.LUT P0, PT, PT, PT, UP0, 0x80, 0x0 ;  /* 0x000000000000781c */ /* 0x000fe20003f0f008 */
[----:B-1----:R-:W-:Y:S02]  /*0470*/  @UP2 UIADD3 UR8, UR8, -UR6, URZ ;  /* 0x8000000608082290 */ /* 0x002fe4000fffe03f */
[----:B------:R-:W-:-:S10]  /*0480*/  @!UP2 UIADD3 UR8, UR5, UR4, -UR6 ;  /* 0x000000040508a290 */ /* 0x000fd4000fffe806 */
[----:B------:R-:W-:Y:S05]  /*0490*/  @P0 EXIT ;  /* 0x000000000000094d */ /* 0x000fea0003800000 */
[----:B------:R-:W-:Y:S02]  /*04a0*/  UIADD3 UR5, UR9, 0x9f, URZ ;  /* 0x0000009f09057890 */ /* 0x000fe4000fffe03f */
[----:B------:R-:W-:Y:S02]  /*04b0*/  ULDC UR4, c[0x0][0x214] ;  /* 0x0000850000047ab9 */ /* 0x000fe40000000800 */
[----:B------:R-:W-:Y:S02]  /*04c0*/  UIADD3 UR4, UR8, -UR4, UR5 ;  /* 0x8000000408047290 */ /* 0x000fe4000fffe005 */
[----:B------:R-:W-:Y:S02]  /*04d0*/  UIADD3 UR12, UR8, 0x1f, URZ ;  /* 0x0000001f080c7890 */ /* 0x000fe4000fffe03f */
[----:B------:R-:W-:Y:S02]  /*04e0*/  ULDC UR5, c[0x0][0x2e8] ;  /* 0x0000ba0000057ab9 */ /* 0x000fe40000000800 */
[----:B------:R-:W-:-:S02]  /*04f0*/  UIADD3 UR5, UR4, UR5, URZ ;  /* 0x0000000504057290 */ /* 0x000fc4000fffe03f */
[----:B------:R-:W-:Y:S02]  /*0500*/  USHF.R.S32.HI UR7, URZ, 0x1f, UR12 ;  /* 0x0000001f3f077899 */ /* 0x000fe4000801140c */
[----:B------:R-:W-:Y:S02]  /*0510*/  USHF.R.S32.HI UR4, URZ, 0x1f, UR5 ;  /* 0x0000001f3f047899 */ /* 0x000fe40008011405 */
        /* <DEDUP_REMOVED lines=9> */
[----:B------:R-:W-:Y:S01]  /*05b0*/  IABS R5, c[0x0][0x1c8] ;  /* 0x0000720000057a13 */ /* 0x000fe20000000000 */
[----:B------:R-:W1:Y:S01]  /*05c0*/  S2R R10, SR_CTAID.Z ;  /* 0x00000000000a7919 */ /* 0x000e620000002700 */
[CC--:B------:R-:W-:Y:S01]  /*05d0*/  LEA.HI R21, R6.reuse, R77.reuse, RZ, 0x3 ;  /* 0x0000004d06157211 */ /* 0x0c0fe200078f18ff */
[----:B------:R-:W-:Y:S01]  /*05e0*/  IMAD.U32 R11, RZ, RZ, UR6 ;  /* 0x00000006ff0b7e24 */ /* 0x000fe2000f8e00ff */
[----:B------:R-:W2:Y:S01]  /*05f0*/  I2F.RP R3, R5 ;  /* 0x0000000500037306 */ /* 0x000ea20000209400 */
[-C--:B------:R-:W-:Y:S01]  /*0600*/  LEA.HI R7, R6, R77.reuse, RZ, 0x4 ;  /* 0x0000004d06077211 */ /* 0x080fe200078f20ff */
[----:B------:R-:W3:Y:S01]  /*0610*/  S2R R9, SR_CTAID.Y ;  /* 0x0000000000097919 */ /* 0x000ee20000002600 */
[----:B------:R-:W-:Y:S01]  /*0620*/  LOP3.LUT R2, R21, 0xfffffff8, RZ, 0xc0, !PT ;  /* 0xfffffff815027812 */ /* 0x000fe200078ec0ff */
[----:B------:R-:W-:Y:S01]  /*0630*/  USHF.R.S32.HI UR12, URZ, 0x1f, UR11 ;  /* 0x0000001f3f0c7899 */ /* 0x000fe2000801140b */
[----:B------:R-:W-:Y:S01]  /*0640*/  SHF.R.S32.HI R230, RZ, 0x3, R21 ;  /* 0x00000003ffe67819 */ /* 0x000fe20000011415 */
[----:B------:R-:W4:Y:S01]  /*0650*/  S2R R78, SR_CTAID.X ;  /* 0x00000000004e7919 */ /* 0x000f220000002500 */
[----:B------:R-:W-:Y:S01]  /*0660*/  SHF.R.S32.HI R0, RZ, 0x4, R7 ;  /* 0x00000004ff007819 */ /* 0x000fe20000011407 */
[----:B------:R-:W-:Y:S01]  /*0670*/  IMAD.IADD R2, R77, 0x1, -R2 ;  /* 0x000000014d027824 */ /* 0x000fe200078e0a02 */
[C---:B------:R-:W-:Y:S01]  /*0680*/  LOP3.LUT R4, R7.reuse, 0xfffffff0, RZ, 0xc0, !PT ;  /* 0xfffffff007047812 */ /* 0x040fe200078ec0ff */
[----:B------:R-:W-:Y:S01]  /*0690*/  IMAD.SHL.U32 R219, R230, 0x40, RZ ;  /* 0x00000040e6db7824 */ /* 0x000fe200078e00ff */
[----:B------:R-:W-:Y:S01]  /*06a0*/  LEA.HI R7, R7, R0, RZ, 0x1 ;  /* 0x0000000007077211 */ /* 0x000fe200078f08ff */
[----:B------:R-:W-:Y:S01]  /*06b0*/  IMAD.SHL.U32 R228, R2, 0x8, RZ ;  /* 0x0000000802e47824 */ /* 0x000fe200078e00ff */
[----:B------:R-:W-:Y:S01]  /*06c0*/  LEA.HI R6, R6, R77, RZ, 0x6 ;  /* 0x0000004d06067211 */ /* 0x000fe200078f30ff */
[----:B------:R-:W-:Y:S01]  /*06d0*/  ULDC.64 UR4, c[0x0][0x178] ;  /* 0x00005e0000047ab9 */ /* 0x000fe20000000a00 */
[----:B------:R-:W-:Y:S01]  /*06e0*/  LOP3.LUT R219, R219, 0x1c0, RZ, 0xc0, !PT ;  /* 0x000001c0dbdb7812 */ /* 0x000fe200078ec0ff */
[----:B--2---:R-:W2:Y:S01]  /*06f0*/  MUFU.RCP R16, R3 ;  /* 0x0000000300107308 */ /* 0x004ea20000001000 */
[----:B------:R-:W-:Y:S01]  /*0700*/  LOP3.LUT R7, R7, 0xfffffffe, RZ, 0xc0, !PT ;  /* 0xfffffffe07077812 */ /* 0x000fe200078ec0ff */
[----:B------:R-:W-:Y:S01]  /*0710*/  IMAD.SHL.U32 R6, R6, 0x8, RZ ;  /* 0x0000000806067824 */ /* 0x000fe200078e00ff */
[----:B------:R-:W-:Y:S01]  /*0720*/  LOP3.LUT R8, R219, 0x38, R228, 0xf8, !PT ;  /* 0x00000038db087812 */ /* 0x000fe200078ef8e4 */
[----:B------:R-:W-:Y:S01]  /*0730*/  UIMAD UR4, UR12, UR4, URZ ;  /* 0x000000040c0472a4 */ /* 0x000fe2000f8e023f */
[----:B------:R-:W-:Y:S01]  /*0740*/  SHF.R.U32.HI R219, RZ, 0x3, R219 ;  /* 0x00000003ffdb7819 */ /* 0x000fe200000116db */
[----:B------:R-:W-:Y:S01]  /*0750*/  IMAD.IADD R7, R0, 0x1, -R7 ;  /* 0x0000000100077824 */ /* 0x000fe200078e0a07 */
[----:B------:R-:W-:Y:S01]  /*0760*/  SHF.R.S32.HI R231, RZ, 0x1f, R230 ;  /* 0x0000001fffe77819 */ /* 0x000fe200000114e6 */
[----:B------:R-:W-:Y:S01]  /*0770*/  UIMAD UR4, UR11, UR5, UR4 ;  /* 0x000000050b0472a4 */ /* 0x000fe2000f8e0204 */
[----:B------:R-:W-:Y:S01]  /*0780*/  IADD3 R13, P0, R230, UR6, RZ ;  /* 0x00000006e60d7c10 */ /* 0x000fe2000ff1e0ff */
[----:B------:R-:W-:Y:S01]  /*0790*/  USHF.R.S32.HI UR13, URZ, 0x1f, UR10 ;  /* 0x0000001f3f0d7899 */ /* 0x000fe2000801140a */
[----:B------:R-:W-:Y:S01]  /*07a0*/  LOP3.LUT R219, R8, R219, RZ, 0x3c, !PT ;  /* 0x000000db08db7212 */ /* 0x000fe200078e3cff */
[----:B------:R-:W-:Y:S01]  /*07b0*/  ULDC.64 UR6, c[0x0][0x1a8] ;  /* 0x00006a0000067ab9 */ /* 0x000fe20000000a00 */
[----:B------:R-:W-:Y:S01]  /*07c0*/  SHF.R.S32.HI R229, RZ, 0x1f, R228 ;  /* 0x0000001fffe57819 */ /* 0x000fe200000114e4 */
[----:B------:R-:W-:Y:S01]  /*07d0*/  UIMAD UR6, UR13, UR6, URZ ;  /* 0x000000060d0672a4 */ /* 0x000fe2000f8e023f */
[----:B------:R-:W-:Y:S01]  /*07e0*/  LOP3.LUT R219, R219, 0x7ffffe00, R6, 0xf8, !PT ;  /* 0x7ffffe00dbdb7812 */ /* 0x000fe200078ef806 */
[----:B------:R-:W-:Y:S01]  /*07f0*/  UMOV UR20, 0x5 ;  /* 0x0000000500147882 */ /* 0x000fe20000000000 */
[----:B--2---:R-:W-:Y:S01]  /*0800*/  IADD3 R16, R16, 0xffffffe, RZ ;  /* 0x0ffffffe10107810 */ /* 0x004fe20007ffe0ff */
[----:B------:R-:W2:Y:S01]  /*0810*/  S2R R6, SR_CTAID.Z ;  /* 0x0000000000067919 */ /* 0x000ea20000002700 */
[----:B-1----:R-:W-:Y:S01]  /*0820*/  IABS R10, R10 ;  /* 0x0000000a000a7213 */ /* 0x002fe20000000000 */
[----:B---3--:R-:W-:Y:S01]  /*0830*/  IMAD.WIDE.U32 R18, R9, c[0x0][0x178], R228 ;  /* 0x00005e0009127a25 */ /* 0x008fe200078e00e4 */
[----:B------:R-:W1:Y:S01]  /*0840*/  F2I.FTZ.U32.TRUNC.NTZ R17, R16 ;  /* 0x0000001000117305 */ /* 0x000e62000021f000 */
[----:B------:R-:W-:Y:S01]  /*0850*/  UIMAD UR7, UR10, UR7, UR6 ;  /* 0x000000070a0772a4 */ /* 0x000fe2000f8e0206 */
[----:B------:R-:W-:Y:S01]  /*0860*/  ISETP.NE.AND P2, PT, RZ, c[0x0][0x1c8], PT ;  /* 0x00007200ff007a0c */ /* 0x000fe20003f45270 */
[----:B------:R-:W-:Y:S01]  /*0870*/  IMAD.SHL.U32 R219, R219, 0x2, RZ ;  /* 0x00000002dbdb7824 */ /* 0x000fe200078e00ff */
[----:B------:R-:W-:Y:S01]  /*0880*/  IADD3 R19, R19, UR4, RZ ;  /* 0x0000000413137c10 */ /* 0x000fe2000fffe0ff */
[----:B------:R-:W-:Y:S01]  /*0890*/  ULDC.64 UR4, c[0x0][0x180] ;  /* 0x0000600000047ab9 */ /* 0x000fe20000000a00 */
[----:B------:R-:W-:Y:S01]  /*08a0*/  IMAD.IADD R4, R77, 0x1, -R4 ;  /* 0x000000014d047824 */ /* 0x000fe200078e0a04 */
[----:B------:R-:W-:Y:S01]  /*08b0*/  UIMAD UR4, UR12, UR4, URZ ;  /* 0x000000040c0472a4 */ /* 0x000fe2000f8e023f */
[----:B------:R-:W-:Y:S01]  /*08c0*/  SHF.R.S32.HI R79, RZ, 0x5, R79 ;  /* 0x00000005ff4f7819 */ /* 0x000fe2000001144f */
[----:B------:R-:W-:Y:S01]  /*08d0*/  UIADD3 UR29, UR25, -0x1, URZ ;  /* 0xffffffff191d7890 */ /* 0x000fe2000fffe03f */
[----:B------:R-:W-:Y:S01]  /*08e0*/  IMAD.MOV.U32 R20, RZ, RZ, 0x40 ;  /* 0x00000040ff147424 */ /* 0x000fe200078e00ff */
[----:B------:R-:W-:Y:S01]  /*08f0*/  UIMAD UR6, UR11, UR5, UR4 ;  /* 0x000000050b0672a4 */ /* 0x000fe2000f8e0204 */
[----:B------:R-:W-:Y:S01]  /*0900*/  SHF.R.S32.HI R81, RZ, 0x1f, R4 ;  /* 0x0000001fff517819 */ /* 0x000fe20000011404 */
[----:B------:R-:W-:-:S02]  /*0910*/  UISETP.NE.AND UP0, UPT, UR25, 0x1, UPT ;  /* 0x000000011900788c */ /* 0x000fc4000bf05270 */
[----:B------:R-:W-:Y:S01]  /*0920*/  ULDC.64 UR4, c[0x0][0x188] ;  /* 0x0000620000047ab9 */ /* 0x000fe20000000a00 */
[----:B-1----:R-:W-:Y:S01]  /*0930*/  IMAD.MOV R0, RZ, RZ, -R17 ;  /* 0x000000ffff007224 */ /* 0x002fe200078e0a11 */
[----:B------:R-:W-:Y:S01]  /*0940*/  UIMAD UR4, UR12, UR4, URZ ;  /* 0x000000040c0472a4 */ /* 0x000fe2000f8e023f */
[----:B------:R-:W-:Y:S01]  /*0950*/  IMAD.MOV.U32 R16, RZ, RZ, RZ ;  /* 0x000000ffff107224 */ /* 0x000fe200078e00ff */
[----:B------:R-:W-:Y:S01]  /*0960*/  USHF.R.S32.HI UR12, URZ, 0x1f, UR29 ;  /* 0x0000001f3f0c7899 */ /* 0x000fe2000801141d */
[----:B------:R-:W-:Y:S01]  /*0970*/  IMAD R15, R0, R5, RZ ;  /* 0x00000005000f7224 */ /* 0x000fe200078e02ff */
[----:B------:R-:W-:Y:S01]  /*0980*/  LEA.HI.X.SX32 R0, R11, R231, 0x1, P0 ;  /* 0x000000e70b007211 */ /* 0x000fe200000f0eff */
[----:B--2---:R-:W-:Y:S01]  /*0990*/  IMAD.WIDE.U32 R18, R6, c[0x0][0x1a8], R18 ;  /* 0x00006a0006127a25 */ /* 0x004fe200078e0012 */
[----:B------:R-:W-:Y:S01]  /*09a0*/  UIMAD UR5, UR11, UR5, UR4 ;  /* 0x000000050b0572a4 */ /* 0x000fe2000f8e0204 */
[----:B------:R-:W-:Y:S01]  /*09b0*/  LEA.HI R81, R81, R4, RZ, 0x3 ;  /* 0x0000000451517211 */ /* 0x000fe200078f18ff */
[----:B------:R-:W-:Y:S01]  /*09c0*/  UMOV UR28, 0x4 ;  /* 0x00000004001c7882 */ /* 0x000fe20000000000 */
[----:B------:R-:W-:Y:S01]  /*09d0*/  IMAD.HI.U32 R15, R17, R15, R16 ;  /* 0x0000000f110f7227 */ /* 0x000fe200078e0010 */
[----:B------:R-:W-:Y:S01]  /*09e0*/  IADD3 R19, R19, UR7, RZ ;  /* 0x0000000713137c10 */ /* 0x000fe2000fffe0ff */
[----:B------:R-:W-:Y:S01]  /*09f0*/  UIADD3 UR17, UR26, -0x4ab325aa, URZ ;  /* 0xb54cda561a117890 */ /* 0x000fe2000fffe03f */
[----:B------:R-:W-:Y:S01]  /*0a00*/  LOP3.LUT R3, R81, 0xfffffff8, RZ, 0xc0, !PT ;  /* 0xfffffff851037812 */ /* 0x000fe200078ec0ff */
[----:B------:R-:W-:-:S02]  /*0a10*/  IMAD R8, R0, c[0x0][0x198], RZ ;  /* 0x0000660000087a24 */ /* 0x000fc400078e02ff */
[----:B------:R-:W-:Y:S02]  /*0a20*/  IMAD R0, R0, c[0x0][0x1a0], RZ ;  /* 0x0000680000007a24 */ /* 0x000fe400078e02ff */
[C---:B------:R-:W-:Y:S02]  /*0a30*/  IMAD R8, R13.reuse, c[0x0][0x19c], R8 ;  /* 0x000067000d087a24 */ /* 0x040fe400078e0208 */
[C---:B------:R-:W-:Y:S02]  /*0a40*/  IMAD R11, R13.reuse, c[0x0][0x1a4], R0 ;  /* 0x000069000d0b7a24 */ /* 0x040fe400078e0200 */
[----:B------:R-:W-:-:S04]  /*0a50*/  IMAD.WIDE.U32 R16, R13, c[0x0][0x198], R228 ;  /* 0x000066000d107a25 */ /* 0x000fc800078e00e4 */
[----:B------:R-:W-:-:S04]  /*0a60*/  IMAD.HI.U32 R0, R15, R10, RZ ;  /* 0x0000000a0f007227 */ /* 0x000fc800078e00ff */
[----:B------:R-:W-:Y:S02]  /*0a70*/  IMAD.IADD R17, R17, 0x1, R8 ;  /* 0x0000000111117824 */ /* 0x000fe400078e0208 */
[----:B------:R-:W-:Y:S02]  /*0a80*/  IMAD.MOV R8, RZ, RZ, -R0 ;  /* 0x000000ffff087224 */ /* 0x000fe400078e0a00 */
[----:B------:R-:W-:-:S04]  /*0a90*/  IMAD.WIDE.U32 R12, R13, c[0x0][0x1a0], R228 ;  /* 0x000068000d0c7a25 */ /* 0x000fc800078e00e4 */
[----:B------:R-:W-:Y:S02]  /*0aa0*/  IMAD R8, R5, R8, R10 ;  /* 0x0000000805087224 */ /* 0x000fe400078e020a */
[----:B------:R-:W-:Y:S02]  /*0ab0*/  IMAD.IADD R13, R13, 0x1, R11 ;  /* 0x000000010d0d7824 */ /* 0x000fe400078e020b */
[----:B----4-:R-:W-:Y:S01]  /*0ac0*/  IMAD.WIDE R230, R78, 0x80, R230 ;  /* 0x000000804ee67825 */ /* 0x010fe200078e02e6 */
[----:B------:R-:W-:-:S03]  /*0ad0*/  ISETP.GT.U32.AND P0, PT, R5, R8, PT ;  /* 0x000000080500720c */ /* 0x000fc60003f04070 */
[----:B------:R-:W-:-:S04]  /*0ae0*/  IMAD.WIDE.U32 R220, R9, c[0x0][0x180], R16 ;  /* 0x0000600009dc7a25 */ /* 0x000fc800078e0010 */
[----:B------:R-:W-:Y:S01]  /*0af0*/  IMAD.WIDE.U32 R202, R9, c[0x0][0x188], R12 ;  /* 0x0000620009ca7a25 */ /* 0x000fe200078e000c */
[----:B------:R-:W-:Y:S01]  /*0b00*/  IADD3 R221, R221, UR6, RZ ;  /* 0x00000006dddd7c10 */ /* 0x000fe2000fffe0ff */
[----:B------:R-:W-:Y:S02]  /*0b10*/  ULDC UR6, c[0x0][0x1c8] ;  /* 0x0000720000067ab9 */ /* 0x000fe40000000800 */
[----:B------:R-:W-:Y:S01]  /*0b20*/  IMAD R9, R231, c[0x0][0x190], RZ ;  /* 0x00006400e7097a24 */ /* 0x000fe200078e02ff */
[----:B------:R-:W-:Y:S01]  /*0b30*/  ULOP3.LUT UR6, UR10, UR6, URZ, 0x3c, !UPT ;  /* 0x000000060a067292 */ /* 0x000fe2000f8e3c3f */
[----:B------:R-:W-:Y:S01]  /*0b40*/  @!P0 IMAD.IADD R8, R8, 0x1, -R5 ;  /* 0x0000000108088824 */ /* 0x000fe200078e0a05 */
[----:B------:R-:W-:Y:S01]  /*0b50*/  IADD3 R203, R203, UR5, RZ ;  /* 0x00000005cbcb7c10 */ /* 0x000fe2000fffe0ff */
[C---:B------:R-:W-:Y:S01]  /*0b60*/  IMAD R6, R230.reuse, c[0x0][0x194], R9 ;  /* 0x00006500e6067a24 */ /* 0x040fe200078e0209 */
[----:B------:R-:W-:Y:S01]  /*0b70*/  ULDC.64 UR4, c[0x0][0x190] ;  /* 0x0000640000047ab9 */ /* 0x000fe20000000a00 */
[----:B------:R-:W-:Y:S01]  /*0b80*/  IMAD.WIDE.U32 R18, R230, c[0x0][0x190], R18 ;  /* 0x00006400e6127a25 */ /* 0x000fe200078e0012 */
[----:B------:R-:W-:Y:S01]  /*0b90*/  ISETP.GE.U32.AND P3, PT, R8, R5, PT ;  /* 0x000000050800720c */ /* 0x000fe20003f66070 */
[----:B------:R-:W-:Y:S01]  /*0ba0*/  USHF.L.U32 UR10, UR4, 0x5, URZ ;  /* 0x00000005040a7899 */ /* 0x000fe2000800063f */
[----:B------:R-:W-:Y:S01]  /*0bb0*/  @!P0 IADD3 R0, R0, 0x1, RZ ;  /* 0x0000000100008810 */ /* 0x000fe20007ffe0ff */
[----:B------:R-:W-:Y:S01]  /*0bc0*/  IMAD.IADD R6, R19, 0x1, R6 ;  /* 0x0000000113067824 */ /* 0x000fe200078e0206 */
[----:B------:R-:W-:Y:S01]  /*0bd0*/  LEA R10, P1, R18, c[0x0][0x160], 0x1 ;  /* 0x00005800120a7a11 */ /* 0x000fe200078208ff */
[----:B------:R-:W-:Y:S01]  /*0be0*/  USHF.L.U64.HI UR11, UR4, UR20, UR5 ;  /* 0x00000014040b7299 */ /* 0x000fe20008010205 */
[----:B------:R-:W-:-:S02]  /*0bf0*/  IMAD.U32 R5, RZ, RZ, UR29 ;  /* 0x0000001dff057e24 */ /* 0x000fc4000f8e00ff */
[----:B------:R-:W-:Y:S01]  /*0c00*/  LEA.HI.X R11, R18, c[0x0][0x164], R6, 0x1, P1 ;  /* 0x00005900120b7a11 */ /* 0x000fe200008f0c06 */
[----:B------:R-:W-:Y:S01]  /*0c10*/  ULDC.64 UR4, c[0x0][0x1a0] ;  /* 0x0000680000047ab9 */ /* 0x000fe20000000a00 */
[----:B------:R-:W-:Y:S01]  /*0c20*/  ISETP.LE.AND P1, PT, RZ, UR6, PT ;  /* 0x00000006ff007c0c */ /* 0x000fe2000bf23270 */
[----:B------:R-:W-:Y:S01]  /*0c30*/  ULDC.64 UR6, c[0x0][0x198] ;  /* 0x0000660000067ab9 */ /* 0x000fe20000000a00 */
[----:B------:R-:W-:Y:S01]  /*0c40*/  IADD3 R12, P0, R10, UR10, RZ ;  /* 0x0000000a0a0c7c10 */ /* 0x000fe2000ff1e0ff */
[----:B------:R1:W-:Y:S01]  /*0c50*/  LDGSTS.E.BYPASS.LTC128B.128 [R219], [R10.64] ;  /* 0x000000000adb7fae */ /* 0x0003e2000b901d56 */
[----:B------:R-:W-:Y:S01]  /*0c60*/  @P3 IADD3 R0, R0, 0x1, RZ ;  /* 0x0000000100003810 */ /* 0x000fe20007ffe0ff */
[----:B------:R-:W-:Y:S01]  /*0c70*/  USHF.L.U64.HI UR18, UR6, UR20, UR7 ;  /* 0x0000001406127299 */ /* 0x000fe20008010207 */
[----:B------:R-:W-:Y:S01]  /*0c80*/  IADD3.X R13, R11, UR11, RZ, P0, !PT ;  /* 0x0000000b0b0d7c10 */ /* 0x000fe200087fe4ff */
[----:B------:R1:W-:Y:S01]  /*0c90*/  LDGSTS.E.BYPASS.LTC128B.128 [R219+0x4000], [R10.64+0x80] ;  /* 0x040000800adb7fae */ /* 0x0003e2000b901d56 */
[----:B------:R-:W-:Y:S01]  /*0ca0*/  IADD3 R14, P0, R12, UR10, RZ ;  /* 0x0000000a0c0e7c10 */ /* 0x000fe2000ff1e0ff */
[----:B------:R-:W-:Y:S01]  /*0cb0*/  USHF.L.U32 UR19, UR6, 0x5, URZ ;  /* 0x0000000506137899 */ /* 0x000fe2000800063f */
[----:B------:R-:W-:Y:S01]  /*0cc0*/  IMAD.IADD R3, R4, 0x1, -R3 ;  /* 0x0000000104037824 */ /* 0x000fe200078e0a03 */
[----:B------:R2:W-:Y:S01]  /*0cd0*/  LDGSTS.E.BYPASS.LTC128B.128 [R219+0x800], [R12.64] ;  /* 0x008000000cdb7fae */ /* 0x0005e2000b901d56 */
[----:B------:R-:W-:Y:S01]  /*0ce0*/  IADD3.X R15, R13, UR11, RZ, P0, !PT ;  /* 0x0000000b0d0f7c10 */ /* 0x000fe200087fe4ff */
[----:B------:R-:W-:Y:S01]  /*0cf0*/  @!P1 IMAD.MOV R0, RZ, RZ, -R0 ;  /* 0x000000ffff009224 */ /* 0x000fe200078e0a00 */
[----:B------:R-:W-:Y:S01]  /*0d00*/  @!P2 LOP3.LUT R0, RZ, c[0x0][0x1c8], RZ, 0x33, !PT ;  /* 0x00007200ff00aa12 */ /* 0x000fe200078e33ff */
[----:B------:R2:W-:Y:S01]  /*0d10*/  LDGSTS.E.BYPASS.LTC128B.128 [R219+0x4800], [R12.64+0x80] ;  /* 0x048000800cdb7fae */ /* 0x0005e2000b901d56 */
[----:B------:R-:W-:Y:S01]  /*0d20*/  IADD3 R8, P0, R14, UR10, RZ ;  /* 0x0000000a0e087c10 */ /* 0x000fe2000ff1e0ff */
[----:B------:R-:W-:Y:S01]  /*0d30*/  UIMAD UR7, UR18, UR29, URZ ;  /* 0x0000001d120772a4 */ /* 0x000fe2000f8e023f */
[----:B------:R-:W-:Y:S01]  /*0d40*/  SHF.R.S32.HI R223, RZ, 0x1f, R0 ;  /* 0x0000001fffdf7819 */ /* 0x000fe20000011400 */
[C---:B------:R-:W-:Y:S01]  /*0d50*/  IMAD.WIDE.U32 R220, R0.reuse, c[0x0][0x1b0], R220 ;  /* 0x00006c0000dc7a25 */ /* 0x040fe200078e00dc */
[----:B------:R-:W-:Y:S01]  /*0d60*/  IADD3.X R9, R15, UR11, RZ, P0, !PT ;  /* 0x0000000b0f097c10 */ /* 0x000fe200087fe4ff */
[----:B------:R3:W-:Y:S01]  /*0d70*/  LDGSTS.E.BYPASS.LTC128B.128 [R219+0x1000], [R14.64] ;  /* 0x010000000edb7fae */ /* 0x0007e2000b901d56 */
[----:B------:R-:W-:Y:S01]  /*0d80*/  UIMAD UR7, UR12, UR19, UR7 ;  /* 0x000000130c0772a4 */ /* 0x000fe2000f8e0207 */
[C---:B------:R-:W-:Y:S01]  /*0d90*/  IMAD R225, R223.reuse, c[0x0][0x1b0], RZ ;  /* 0x00006c00dfe17a24 */ /* 0x040fe200078e02ff */
[----:B------:R-:W-:Y:S01]  /*0da0*/  UIMAD UR12, UR12, UR4, URZ ;  /* 0x000000040c0c72a4 */ /* 0x000fe2000f8e023f */
[----:B------:R-:W-:Y:S01]  /*0db0*/  IMAD.MOV.U32 R224, RZ, RZ, R220 ;  /* 0x000000ffffe07224 */ /* 0x000fe200078e00dc */
[----:B------:R3:W-:Y:S01]  /*0dc0*/  LDGSTS.E.BYPASS.LTC128B.128 [R219+0x5000], [R14.64+0x80] ;  /* 0x050000800edb7fae */ /* 0x0007e2000b901d56 */
[C---:B------:R-:W-:Y:S01]  /*0dd0*/  IMAD R225, R0.reuse, c[0x0][0x1b4], R225 ;  /* 0x00006d0000e17a24 */ /* 0x040fe200078e02e1 */
[----:B------:R-:W-:Y:S01]  /*0de0*/  UIMAD.WIDE.U32 UR14, UR29, UR4, URZ ;  /* 0x000000041d0e72a5 */ /* 0x000fe2000f8e003f */
[----:B------:R-:W-:Y:S01]  /*0df0*/  IMAD R223, R223, c[0x0][0x1b8], RZ ;  /* 0x00006e00dfdf7a24 */ /* 0x000fe200078e02ff */
[----:B------:R4:W-:Y:S01]  /*0e00*/  LDGSTS.E.BYPASS.LTC128B.128 [R219+0x1800], [R8.64] ;  /* 0x0180000008db7fae */ /* 0x0009e2000b901d56 */
[----:B------:R-:W-:Y:S01]  /*0e10*/  IMAD.IADD R225, R221, 0x1, R225 ;  /* 0x00000001dde17824 */ /* 0x000fe200078e02e1 */
[----:B------:R-:W-:Y:S01]  /*0e20*/  UIMAD UR12, UR29, UR5, UR12 ;  /* 0x000000051d0c72a4 */ /* 0x000fe2000f8e020c */
[----:B------:R-:W-:Y:S01]  /*0e30*/  IMAD.WIDE.U32 R202, R0, c[0x0][0x1b8], R202 ;  /* 0x00006e0000ca7a25 */ /* 0x000fe200078e00ca */
[----:B------:R4:W-:Y:S01]  /*0e40*/  LDGSTS.E.BYPASS.LTC128B.128 [R219+0x5800], [R8.64+0x80] ;  /* 0x0580008008db7fae */ /* 0x0009e2000b901d56 */
[----:B------:R-:W-:-:S02]  /*0e50*/  USHF.L.U32 UR21, UR4, 0x5, URZ ;  /* 0x0000000504157899 */ /* 0x000fc4000800063f */
[----:B------:R-:W-:Y:S01]  /*0e60*/  IMAD R223, R0, c[0x0][0x1bc], R223 ;  /* 0x00006f0000df7a24 */ /* 0x000fe200078e02df */
[----:B------:R-:W-:Y:S01]  /*0e70*/  UIADD3 UR12, UR15, UR12, URZ ;  /* 0x0000000c0f0c7290 */ /* 0x000fe2000fffe03f */
[----:B------:R-:W-:Y:S01]  /*0e80*/  IMAD.SHL.U32 R4, R2, 0x40, RZ ;  /* 0x0000004002047824 */ /* 0x000fe200078e00ff */
[----:B------:R-:W-:Y:S01]  /*0e90*/  USHF.L.U64.HI UR20, UR4, UR20, UR5 ;  /* 0x0000001404147299 */ /* 0x000fe20008010205 */
[----:B------:R-:W-:Y:S01]  /*0ea0*/  IMAD.SHL.U32 R80, R3, 0x40, RZ ;  /* 0x0000004003507824 */ /* 0x000fe200078e00ff */
[----:B--2---:R-:W-:Y:S01]  /*0eb0*/  IADD3 R12, P0, R8, UR10, RZ ;  /* 0x0000000a080c7c10 */ /* 0x004fe2000ff1e0ff */
[----:B------:R-:W-:Y:S01]  /*0ec0*/  IMAD.IADD R223, R203, 0x1, R223 ;  /* 0x00000001cbdf7824 */ /* 0x000fe200078e02df */
[----:B------:R-:W-:Y:S01]  /*0ed0*/  LOP3.LUT R4, R4, 0x1c0, RZ, 0xc0, !PT ;  /* 0x000001c004047812 */ /* 0x000fe200078ec0ff */
[----:B------:R-:W-:Y:S01]  /*0ee0*/  IMAD.SHL.U32 R81, R81, 0x40, RZ ;  /* 0x0000004051517824 */ /* 0x000fe200078e00ff */
[----:B------:R-:W-:Y:S02]  /*0ef0*/  IADD3.X R13, R9, UR11, RZ, P0, !PT ;  /* 0x0000000b090d7c10 */ /* 0x000fe400087fe4ff */
[----:B-1----:R-:W-:-:S02]  /*0f00*/  IADD3 R10, P0, R12, UR10, RZ ;  /* 0x0000000a0c0a7c10 */ /* 0x002fc4000ff1e0ff */
[----:B------:R-:W-:Y:S01]  /*0f10*/  LOP3.LUT R80, R80, 0x1c0, RZ, 0xc0, !PT ;  /* 0x000001c050507812 */ /* 0x000fe200078ec0ff */
[----:B------:R1:W-:Y:S01]  /*0f20*/  LDGSTS.E.BYPASS.LTC128B.128 [R219+0x2000], [R12.64] ;  /* 0x020000000cdb7fae */ /* 0x0003e2000b901d56 */
[----:B------:R-:W-:Y:S02]  /*0f30*/  IADD3.X R11, R13, UR11, RZ, P0, !PT ;  /* 0x0000000b0d0b7c10 */ /* 0x000fe400087fe4ff */
[----:B------:R-:W-:Y:S01]  /*0f40*/  IADD3 R16, P1, R10, UR10, RZ ;  /* 0x0000000a0a107c10 */ /* 0x000fe2000ff3e0ff */
[----:B------:R1:W-:Y:S01]  /*0f50*/  LDGSTS.E.BYPASS.LTC128B.128 [R219+0x6000], [R12.64+0x80] ;  /* 0x060000800cdb7fae */ /* 0x0003e2000b901d56 */
[----:B------:R-:W-:Y:S02]  /*0f60*/  LOP3.LUT R21, R4, 0x8, R21, 0xf8, !PT ;  /* 0x0000000804157812 */ /* 0x000fe400078ef815 */
[----:B------:R-:W-:Y:S01]  /*0f70*/  IADD3.X R17, R11, UR11, RZ, P1, !PT ;  /* 0x0000000b0b117c10 */ /* 0x000fe20008ffe4ff */
[----:B------:R2:W-:Y:S01]  /*0f80*/  LDGSTS.E.BYPASS.LTC128B.128 [R219+0x2800], [R10.64] ;  /* 0x028000000adb7fae */ /* 0x0005e2000b901d56 */
[----:B------:R-:W-:Y:S01]  /*0f90*/  SHF.R.U32.HI R4, RZ, 0x3, R4 ;  /* 0x00000003ff047819 */ /* 0x000fe20000011604 */
[----:B----4-:R-:W-:Y:S01]  /*0fa0*/  IMAD.WIDE.U32 R8, R5, UR19, R224 ;  /* 0x0000001305087c25 */ /* 0x010fe2000f8e00e0 */
[----:B------:R-:W-:Y:S01]  /*0fb0*/  LOP3.LUT R81, R81, 0xfffffe00, RZ, 0xc0, !PT ;  /* 0xfffffe0051517812 */ /* 0x000fe200078ec0ff */
[----:B------:R2:W-:Y:S01]  /*0fc0*/  LDGSTS.E.BYPASS.LTC128B.128 [R219+0x6800], [R10.64+0x80] ;  /* 0x068000800adb7fae */ /* 0x0005e2000b901d56 */
[----:B------:R-:W-:-:S02]  /*0fd0*/  LOP3.LUT R4, R21, R4, RZ, 0x3c, !PT ;  /* 0x0000000415047212 */ /* 0x000fc400078e3cff */
[----:B------:R-:W-:Y:S01]  /*0fe0*/  IADD3 R0, R9, UR7, RZ ;  /* 0x0000000709007c10 */ /* 0x000fe2000fffe0ff */
[----:B------:R4:W-:Y:S01]  /*0ff0*/  LDGSTS.E.BYPASS.LTC128B.128 [R219+0x3000], [R16.64] ;  /* 0x0300000010db7fae */ /* 0x0009e2000b901d56 */
[C---:B---3--:R-:W-:Y:S01]  /*1000*/  LEA R14, P0, R8.reuse, c[0x0][0x168], 0x1 ;  /* 0x00005a00080e7a11 */ /* 0x048fe200078008ff */
[----:B------:R-:W-:Y:S02]  /*1010*/  IMAD.U32 R9, RZ, RZ, UR15 ;  /* 0x0000000fff097e24 */ /* 0x000fe4000f8e00ff */
[----:B------:R4:W-:Y:S01]  /*1020*/  LDGSTS.E.BYPASS.LTC128B.128 [R219+0x7000], [R16.64+0x80] ;  /* 0x0700008010db7fae */ /* 0x0009e2000b901d56 */
[----:B------:R-:W-:Y:S01]  /*1030*/  LEA.HI.X R15, R8, c[0x0][0x16c], R0, 0x1, P0 ;  /* 0x00005b00080f7a11 */ /* 0x000fe200000f0c00 */
[----:B------:R-:W-:Y:S01]  /*1040*/  IMAD.U32 R8, RZ, RZ, UR14 ;  /* 0x0000000eff087e24 */ /* 0x000fe2000f8e00ff */
[----:B------:R-:W-:Y:S01]  /*1050*/  IADD3 R18, P0, R14, UR19, RZ ;  /* 0x000000130e127c10 */ /* 0x000fe2000ff1e0ff */
[----:B------:R-:W-:-:S03]  /*1060*/  IMAD.SHL.U32 R9, R7, 0x8, RZ ;  /* 0x0000000807097824 */ /* 0x000fc600078e00ff */
[----:B------:R-:W-:Y:S02]  /*1070*/  IADD3.X R19, R15, UR18, RZ, P0, !PT ;  /* 0x000000120f137c10 */ /* 0x000fe400087fe4ff */
[----:B------:R-:W-:Y:S02]  /*1080*/  LEA R5, P0, R8, R202, 0x5 ;  /* 0x000000ca08057211 */ /* 0x000fe400078028ff */
[----:B-1----:R-:W-:Y:S02]  /*1090*/  IADD3 R12, P1, R16, UR10, RZ ;  /* 0x0000000a100c7c10 */ /* 0x002fe4000ff3e0ff */
[----:B------:R-:W-:Y:S02]  /*10a0*/  LOP3.LUT R9, R80, 0x8, R9, 0xf8, !PT ;  /* 0x0000000850097812 */ /* 0x000fe400078ef809 */
[----:B------:R-:W-:Y:S02]  /*10b0*/  IADD3.X R13, R17, UR11, RZ, P1, !PT ;  /* 0x0000000b110d7c10 */ /* 0x000fe40008ffe4ff */
[----:B------:R-:W-:Y:S01]  /*10c0*/  SHF.R.U32.HI R80, RZ, 0x3, R80 ;  /* 0x00000003ff507819 */ /* 0x000fe20000011650 */
[----:B--2---:R-:W-:-:S02]  /*10d0*/  IMAD.U32 R11, RZ, RZ, UR12 ;  /* 0x0000000cff0b7e24 */ /* 0x004fc4000f8e00ff */
[----:B------:R1:W-:Y:S01]  /*10e0*/  LDGSTS.E.BYPASS.LTC128B.128 [R219+0x3800], [R12.64] ;  /* 0x038000000cdb7fae */ /* 0x0003e2000b901d56 */
[----:B------:R-:W-:Y:S02]  /*10f0*/  LOP3.LUT R80, R9, R80, RZ, 0x3c, !PT ;  /* 0x0000005009507212 */ /* 0x000fe400078e3cff */
[----:B------:R-:W-:Y:S01]  /*1100*/  LOP3.LUT P1, RZ, R3, 0x2, RZ, 0xc0, !PT ;  /* 0x0000000203ff7812 */ /* 0x000fe2000782c0ff */
[----:B------:R1:W-:Y:S01]  /*1110*/  LDGSTS.E.BYPASS.LTC128B.128 [R219+0x7800], [R12.64+0x80] ;  /* 0x078000800cdb7fae */ /* 0x0003e2000b901d56 */
[----:B------:R-:W-:Y:S01]  /*1120*/  LEA.HI.X R0, R8, R223, R11, 0x5, P0 ;  /* 0x000000df08007211 */ /* 0x000fe200000f2c0b */
[----:B------:R-:W-:Y:S01]  /*1130*/  IMAD.MOV.U32 R8, RZ, RZ, 0x20 ;  /* 0x00000020ff087424 */ /* 0x000fe200078e00ff */
[C---:B------:R-:W-:Y:S01]  /*1140*/  LEA R246, P0, R5.reuse, c[0x0][0x170], 0x1 ;  /* 0x00005c0005f67a11 */ /* 0x040fe200078008ff */
[----:B------:R1:W-:Y:S03]  /*1150*/  LDGSTS.E.BYPASS.LTC128B.128 [R219+0x8000], [R14.64] ;  /* 0x080000000edb7fae */ /* 0x0003e6000b901d56 */
[----:B------:R-:W-:Y:S01]  /*1160*/  LEA.HI.X R247, R5, c[0x0][0x174], R0, 0x1, P0 ;  /* 0x00005d0005f77a11 */ /* 0x000fe200000f0c00 */
[----:B------:R1:W-:Y:S01]  /*1170*/  LDGSTS.E.BYPASS.LTC128B.128 [R219+0x9000], [R14.64+0x80] ;  /* 0x090000800edb7fae */ /* 0x0003e2000b901d56 */
[----:B------:R-:W-:Y:S01]  /*1180*/  IMAD R5, R79, 0x400, R81 ;  /* 0x000004004f057824 */ /* 0x000fe200078e0251 */
[----:B------:R-:W-:Y:S01]  /*1190*/  IADD3 R10, P0, R246, UR21, RZ ;  /* 0x00000015f60a7c10 */ /* 0x000fe2000ff1e0ff */
[----:B------:R-:W-:Y:S01]  /*11a0*/  IMAD R0, R7, 0x200, R4 ;  /* 0x0000020007007824 */ /* 0x000fe200078e0204 */
[----:B------:R4:W-:Y:S01]  /*11b0*/  LDGSTS.E.BYPASS.LTC128B.128 [R219+0x8800], [R18.64] ;  /* 0x0880000012db7fae */ /* 0x0009e2000b901d56 */
[----:B------:R-:W-:Y:S01]  /*11c0*/  IMAD.IADD R218, R5, 0x1, R80 ;  /* 0x0000000105da7824 */ /* 0x000fe200078e0250 */
[----:B------:R-:W-:Y:S01]  /*11d0*/  IADD3.X R11, R247, UR20, RZ, P0, !PT ;  /* 0x00000014f70b7c10 */ /* 0x000fe200087fe4ff */
[----:B------:R-:W-:Y:S01]  /*11e0*/  IMAD.SHL.U32 R83, R0, 0x2, RZ ;  /* 0x0000000200537824 */ /* 0x000fe200078e00ff */
[----:B------:R4:W-:Y:S01]  /*11f0*/  LDGSTS.E.BYPASS.LTC128B.128 [R219+0x9800], [R18.64+0x80] ;  /* 0x0980008012db7fae */ /* 0x0009e2000b901d56 */
[----:B------:R-:W-:Y:S01]  /*1200*/  IMAD.SHL.U32 R218, R218, 0x2, RZ ;  /* 0x00000002dada7824 */ /* 0x000fe200078e00ff */
[----:B------:R-:W-:-:S02]  /*1210*/  LOP3.LUT P0, RZ, R2, 0x2, RZ, 0xc0, !PT ;  /* 0x0000000202ff7812 */ /* 0x000fc4000780c0ff */
[----:B------:R-:W0:Y:S01]  /*1220*/  LDGDEPBAR ;  /* 0x00000000000079af */ /* 0x000e220000000000 */
[----:B------:R-:W-:Y:S02]  /*1230*/  LEA R217, R0, 0x8000, 0x1 ;  /* 0x0000800000d97811 */ /* 0x000fe400078e08ff */
[----:B------:R-:W-:Y:S02]  /*1240*/  SEL R0, R8, 0xffffffe0, !P1 ;  /* 0xffffffe008007807 */ /* 0x000fe40004800000 */
[----:B------:R-:W-:Y:S02]  /*1250*/  IADD3 R215, R217, 0x20, RZ ;  /* 0x00000020d9d77810 */ /* 0x000fe40007ffe0ff */
[----:B------:R-:W-:Y:S01]  /*1260*/  LOP3.LUT P1, RZ, R3, 0x4, RZ, 0xc0, !PT ;  /* 0x0000000403ff7812 */ /* 0x000fe2000782c0ff */
[----:B------:R-:W-:-:S03]  /*1270*/  IMAD.IADD R216, R218, 0x1, R0 ;  /* 0x00000001dad87824 */ /* 0x000fc600078e0200 */
[----:B------:R-:W-:Y:S02]  /*1280*/  @P0 IADD3 R215, R217, -0x20, RZ ;  /* 0xffffffe0d9d70810 */ /* 0x000fe40007ffe0ff */
[----:B------:R-:W-:Y:S02]  /*1290*/  LOP3.LUT P0, RZ, R2, 0x4, RZ, 0xc0, !PT ;  /* 0x0000000402ff7812 */ /* 0x000fe4000780c0ff */
[C---:B------:R-:W-:Y:S02]  /*12a0*/  SEL R3, R20.reuse, 0xffffffc0, !P1 ;  /* 0xffffffc014037807 */ /* 0x040fe40004800000 */
[----:B------:R-:W-:Y:S02]  /*12b0*/  SEL R2, R20, 0xffffffc0, !P0 ;  /* 0xffffffc014027807 */ /* 0x000fe40004000000 */
[----:B------:R-:W-:Y:S01]  /*12c0*/  PLOP3.LUT P0, PT, PT, PT, UP0, 0x80, 0x0 ;  /* 0x000000000000781c */ /* 0x000fe20003f0f008 */
[----:B------:R-:W-:Y:S01]  /*12d0*/  IMAD.IADD R214, R218, 0x1, R3 ;  /* 0x00000001dad67824 */ /* 0x000fe200078e0203 */
[----:B------:R-:W-:Y:S01]  /*12e0*/  IADD3 R207, R215, 0x800, RZ ;  /* 0x00000800d7cf7810 */ /* 0x000fe20007ffe0ff */
[----:B------:R-:W-:Y:S01]  /*12f0*/  IMAD.IADD R213, R217, 0x1, R2 ;  /* 0x00000001d9d57824 */ /* 0x000fe200078e0202 */
[----:B------:R-:W-:Y:S01]  /*1300*/  IADD3 R205, R215, 0x1000, RZ ;  /* 0x00001000d7cd7810 */ /* 0x000fe20007ffe0ff */
[----:B------:R-:W-:-:S04]  /*1310*/  DEPBAR.LE SB0, 0x0 ;  /* 0x000080000000791a */ /* 0x000fc80000000000 */
[----:B------:R-:W-:Y:S01]  /*1320*/  BAR.SYNC.DEFER_BLOCKING 0x0 ;  /* 0x0000000000007b1d */ /* 0x000fe20000010000 */
[----:B------:R-:W-:Y:S01]  /*1330*/  IMAD.IADD R212, R216, 0x1, R3 ;  /* 0x00000001d8d47824 */ /* 0x000fe200078e0203 */
[----:B------:R-:W-:Y:S01]  /*1340*/  IADD3 R204, R215, 0x1800, RZ ;  /* 0x00001800d7cc7810 */ /* 0x000fe20007ffe0ff */
[----:B------:R-:W-:Y:S02]  /*1350*/  IMAD.IADD R206, R2, 0x1, R215 ;  /* 0x0000000102ce7824 */ /* 0x000fe400078e02d7 */
[----:B------:R-:W-:Y:S01]  /*1360*/  IMAD.U32 R2, RZ, RZ, UR8 ;  /* 0x00000008ff027e24 */ /* 0x000fe2000f8e00ff */
[----:B------:R-:W-:Y:S01]  /*1370*/  @!PT LDS RZ, [RZ] ;  /* 0x00000000fffff984 */ /* 0x000fe20000000800 */
[----:B------:R-:W-:Y:S01]  /*1380*/  @!PT LDS RZ, [RZ] ;  /* 0x00000000fffff984 */ /* 0x000fe20000000800 */
[----:B------:R-:W-:Y:S01]  /*1390*/  @!PT LDS RZ, [RZ] ;  /* 0x00000000fffff984 */ /* 0x000fe20000000800 */
[----:B------:R2:W-:Y:S04]  /*13a0*/  LDGSTS.E.BYPASS.LTC128B.128 [R219+0xa000], [R246.64] ;  /* 0x0a000000f6db7fae */ /* 0x0005e8000b901d56 */
[----:B------:R2:W-:Y:S04]  /*13b0*/  LDGSTS.E.BYPASS.LTC128B.128 [R219+0xb000], [R246.64+0x80] ;  /* 0x0b000080f6db7fae */ /* 0x0005e8000b901d56 */
[----:B------:R3:W-:Y:S04]  /*13c0*/  LDGSTS.E.BYPASS.LTC128B.128 [R219+0xa800], [R10.64] ;  /* 0x0a8000000adb7fae */ /* 0x0007e8000b901d56 */
[----:B------:R3:W-:Y:S04]  /*13d0*/  LDGSTS.E.BYPASS.LTC128B.128 [R219+0xb800], [R10.64+0x80] ;  /* 0x0b8000800adb7fae */ /* 0x0007e8000b901d56 */
[----:B------:R-:W-:Y:S04]  /*13e0*/  LDSM.16.M88.4 R72, [R83+0x8000] ;  /* 0x008000005348783b */ /* 0x000fe80000000200 */
[----:B------:R-:W4:Y:S04]  /*13f0*/  LDSM.16.M88.4 R4, [R218+0x2000] ;  /* 0x00200000da04783b */ /* 0x000f280000000200 */
[----:B------:R-:W3:Y:S04]  /*1400*/  LDSM.16.M88.4 R64, [R83+0x8800] ;  /* 0x008800005340783b */ /* 0x000ee80000000200 */
[----:B------:R-:W5:Y:S04]  /*1410*/  LDSM.16.M88.4 R40, [R218] ;  /* 0x00000000da28783b */ /* 0x000f680000000200 */
[----:B------:R-:W-:Y:S04]  /*1420*/  LDSM.16.M88.4 R56, [R215] ;  /* 0x00000000d738783b */ /* 0x000fe80000000200 */
[----:B------:R-:W1:Y:S04]  /*1430*/  LDSM.16.M88.4 R60, [R216+0x2000] ;  /* 0x00200000d83c783b */ /* 0x000e680000000200 */
[----:B------:R-:W2:Y:S04]  /*1440*/  LDSM.16.M88.4 R48, [R215+0x800] ;  /* 0x00080000d730783b */ /* 0x000ea80000000200 */
[----:B------:R-:W2:Y:S04]  /*1450*/  LDSM.16.M88.4 R52, [R216] ;  /* 0x00000000d834783b */ /* 0x000ea80000000200 */
[----:B------:R-:W-:Y:S04]  /*1460*/  LDSM.16.M88.4 R32, [R214+0x2000] ;  /* 0x00200000d620783b */ /* 0x000fe80000000200 */
[----:B------:R-:W2:Y:S04]  /*1470*/  LDSM.16.M88.4 R28, [R213] ;  /* 0x00000000d51c783b */ /* 0x000ea80000000200 */
[----:B------:R-:W2:Y:S01]  /*1480*/  LDSM.16.M88.4 R24, [R213+0x800] ;  /* 0x00080000d518783b */ /* 0x000ea20000000200 */
[C---:B----4-:R-:W-:Y:S03]  /*1490*/  HMMA.16816.F32 R16, R4.reuse, R72, RZ ;  /* 0x000000480410723c */ /* 0x050fe600000018ff */
[----:B------:R-:W4:Y:S04]  /*14a0*/  LDSM.16.M88.4 R36, [R214] ;  /* 0x00000000d624783b */ /* 0x000f280000000200 */
[----:B------:R-:W-:Y:S01]  /*14b0*/  LDSM.16.M88.4 R68, [R212] ;  /* 0x00000000d444783b */ /* 0x000fe20000000200 */
[C---:B---3--:R-:W-:Y:S03]  /*14c0*/  HMMA.16816.F32 R8, R4.reuse, R64, RZ ;  /* 0x000000400408723c */ /* 0x048fe600000018ff */
[----:B------:R-:W0:Y:S05]  /*14d0*/  LDGDEPBAR ;  /* 0x00000000000079af */ /* 0x000e2a0000000000 */
[C---:B-1----:R-:W-:Y:S08]  /*14e0*/  HMMA.16816.F32 R12, R4.reuse, R74, RZ ;  /* 0x0000004a040c723c */ /* 0x042ff000000018ff */
[----:B------:R-:W-:Y:S08]  /*14f0*/  HMMA.16816.F32 R4, R4, R66, RZ ;  /* 0x000000420404723c */ /* 0x000ff000000018ff */
[C---:B-----5:R-:W-:Y:S08]  /*1500*/  HMMA.16816.F32 R20, R40.reuse, R72, RZ ;  /* 0x000000482814723c */ /* 0x060ff000000018ff */
[C---:B------:R-:W-:Y:S08]  /*1510*/  HMMA.16816.F32 R72, R40.reuse, R74, RZ ;  /* 0x0000004a2848723c */ /* 0x040ff000000018ff */
[C---:B------:R-:W-:Y:S08]  /*1520*/  HMMA.16816.F32 R44, R40.reuse, R64, RZ ;  /* 0x00000040282c723c */ /* 0x040ff000000018ff */
[----:B------:R-:W-:Y:S01]  /*1530*/  HMMA.16816.F32 R40, R40, R66, RZ ;  /* 0x000000422828723c */ /* 0x000fe200000018ff */
[----:B------:R-:W-:Y:S07]  /*1540*/  LDSM.16.M88.4 R64, [R212+0x2000] ;  /* 0x00200000d440783b */ /* 0x000fee0000000200 */
[C---:B------:R-:W-:Y:S08]  /*1550*/  HMMA.16816.F32 R16, R60.reuse, R56, R16 ;  /* 0x000000383c10723c */ /* 0x040ff00000001810 */
[C---:B--2---:R-:W-:Y:S08]  /*1560*/  HMMA.16816.F32 R8, R60.reuse, R48, R8 ;  /* 0x000000303c08723c */ /* 0x044ff00000001808 */
[C---:B------:R-:W-:Y:S08]  /*1570*/  HMMA.16816.F32 R12, R60.reuse, R58, R12 ;  /* 0x0000003a3c0c723c */ /* 0x040ff0000000180c */
[----:B------:R-:W-:Y:S01]  /*1580*/  HMMA.16816.F32 R4, R60, R50, R4 ;  /* 0x000000323c04723c */ /* 0x000fe20000001804 */
[----:B------:R-:W1:Y:S07]  /*1590*/  LDSM.16.M88.4 R60, [R206] ;  /* 0x00000000ce3c783b */ /* 0x000e6e0000000200 */
[C---:B------:R-:W-:Y:S08]  /*15a0*/  HMMA.16816.F32 R20, R52.reuse, R56, R20 ;  /* 0x000000383414723c */ /* 0x040ff00000001814 */
[C---:B------:R-:W-:Y:S01]  /*15b0*/  HMMA.16816.F32 R72, R52.reuse, R58, R72 ;  /* 0x0000003a3448723c */ /* 0x040fe20000001848 */
[----:B------:R-:W2:Y:S07]  /*15c0*/  LDSM.16.M88.4 R56, [R206+0x800] ;  /* 0x00080000ce38783b */ /* 0x000eae0000000200 */
[C---:B------:R-:W-:Y:S08]  /*15d0*/  HMMA.16816.F32 R44, R52.reuse, R48, R44 ;  /* 0x00000030342c723c */ /* 0x040ff0000000182c */
[----:B------:R-:W-:Y:S01]  /*15e0*/  HMMA.16816.F32 R40, R52, R50, R40 ;  /* 0x000000323428723c */ /* 0x000fe20000001828 */
[----:B------:R-:W-:Y:S07]  /*15f0*/  LDSM.16.M88.4 R52, [R218+0x4000] ;  /* 0x00400000da34783b */ /* 0x000fee0000000200 */
[C---:B------:R-:W-:Y:S08]  /*1600*/  HMMA.16816.F32 R16, R32.reuse, R28, R16 ;  /* 0x0000001c2010723c */ /* 0x040ff00000001810 */
[C---:B------:R-:W-:Y:S08]  /*1610*/  HMMA.16816.F32 R8, R32.reuse, R24, R8 ;  /* 0x000000182008723c */ /* 0x040ff00000001808 */
[C---:B------:R-:W-:Y:S08]  /*1620*/  HMMA.16816.F32 R12, R32.reuse, R30, R12 ;  /* 0x0000001e200c723c */ /* 0x040ff0000000180c */
[----:B------:R-:W-:Y:S01]  /*1630*/  HMMA.16816.F32 R4, R32, R26, R4 ;  /* 0x0000001a2004723c */ /* 0x000fe20000001804 */
[----:B------:R-:W-:Y:S07]  /*1640*/  LDSM.16.M88.4 R32, [R218+0x6000] ;  /* 0x00600000da20783b */ /* 0x000fee0000000200 */
[C---:B----4-:R-:W-:Y:S01]  /*1650*/  HMMA.16816.F32 R48, R36.reuse, R28, R20 ;  /* 0x0000001c2430723c */ /* 0x050fe20000001814 */
[----:B------:R-:W3:Y:S07]  /*1660*/  LDSM.16.M88.4 R20, [R83+0x9000] ;  /* 0x009000005314783b */ /* 0x000eee0000000200 */
[C---:B------:R-:W-:Y:S01]  /*1670*/  HMMA.16816.F32 R72, R36.reuse, R30, R72 ;  /* 0x0000001e2448723c */ /* 0x040fe20000001848 */
[----:B------:R-:W4:Y:S07]  /*1680*/  LDSM.16.M88.4 R28, [R83+0x9800] ;  /* 0x00980000531c783b */ /* 0x000f2e0000000200 */
[C---:B------:R-:W-:Y:S08]  /*1690*/  HMMA.16816.F32 R44, R36.reuse, R24, R44 ;  /* 0x00000018242c723c */ /* 0x040ff0000000182c */
[----:B------:R-:W-:Y:S01]  /*16a0*/  HMMA.16816.F32 R40, R36, R26, R40 ;  /* 0x0000001a2428723c */ /* 0x000fe20000001828 */
[----:B------:R-:W-:Y:S04]  /*16b0*/  LDSM.16.M88.4 R36, [R216+0x6000] ;  /* 0x00600000d824783b */ /* 0x000fe80000000200 */
[----:B------:R-:W5:Y:S03]  /*16c0*/  LDSM.16.M88.4 R24, [R215+0x1000] ;  /* 0x00100000d718783b */ /* 0x000f660000000200 */
[C---:B-1----:R-:W-:Y:S08]  /*16d0*/  HMMA.16816.F32 R16, R64.reuse, R60, R16 ;  /* 0x0000003c4010723c */ /* 0x042ff00000001810 */
[C---:B------:R-:W-:Y:S08]  /*16e0*/  HMMA.16816.F32 R12, R64.reuse, R62, R12 ;  /* 0x0000003e400c723c */ /* 0x040ff0000000180c */
[C---:B--2---:R-:W-:Y:S08]  /*16f0*/  HMMA.16816.F32 R8, R64.reuse, R56, R8 ;  /* 0x000000384008723c */ /* 0x044ff00000001808 */
[----:B------:R-:W-:Y:S01]  /*1700*/  HMMA.16816.F32 R4, R64, R58, R4 ;  /* 0x0000003a4004723c */ /* 0x000fe20000001804 */
[----:B------:R-:W-:Y:S07]  /*1710*/  LDSM.16.M88.4 R64, [R216+0x4000] ;  /* 0x00400000d840783b */ /* 0x000fee0000000200 */
[C---:B------:R-:W-:Y:S08]  /*1720*/  HMMA.16816.F32 R48, R68.reuse, R60, R48 ;  /* 0x0000003c4430723c */ /* 0x040ff00000001830 */
[C---:B------:R-:W-:Y:S01]  /*1730*/  HMMA.16816.F32 R72, R68.reuse, R62, R72 ;  /* 0x0000003e4448723c */ /* 0x040fe20000001848 */
[----:B------:R-:W1:Y:S07]  /*1740*/  LDSM.16.M88.4 R60, [R215+0x1800] ;  /* 0x00180000d73c783b */ /* 0x000e6e0000000200 */
[C---:B------:R-:W-:Y:S08]  /*1750*/  HMMA.16816.F32 R44, R68.reuse, R56, R44 ;  /* 0x00000038442c723c */ /* 0x040ff0000000182c */
[----:B------:R-:W-:Y:S01]  /*1760*/  HMMA.16816.F32 R40, R68, R58, R40 ;  /* 0x0000003a4428723c */ /* 0x000fe20000001828 */
[----:B------:R-:W-:Y:S07]  /*1770*/  LDSM.16.M88.4 R68, [R214+0x4000] ;  /* 0x00400000d644783b */ /* 0x000fee0000000200 */
[C---:B---3--:R-:W-:Y:S08]  /*1780*/  HMMA.16816.F32 R16, R32.reuse, R20, R16 ;  /* 0x000000142010723c */ /* 0x048ff00000001810 */
[C---:B------:R-:W-:Y:S08]  /*1790*/  HMMA.16816.F32 R12, R32.reuse, R22, R12 ;  /* 0x00000016200c723c */ /* 0x040ff0000000180c */
[C---:B----4-:R-:W-:Y:S08]  /*17a0*/  HMMA.16816.F32 R8, R32.reuse, R28, R8 ;  /* 0x0000001c2008723c */ /* 0x050ff00000001808 */
[----:B------:R-:W-:Y:S01]  /*17b0*/  HMMA.16816.F32 R4, R32, R30, R4 ;  /* 0x0000001e2004723c */ /* 0x000fe20000001804 */
[----:B------:R-:W-:Y:S07]  /*17c0*/  LDSM.16.M88.4 R32, [R213+0x1000] ;  /* 0x00100000d520783b */ /* 0x000fee0000000200 */
[C---:B------:R-:W-:Y:S01]  /*17d0*/  HMMA.16816.F32 R56, R52.reuse, R20, R48 ;  /* 0x000000143438723c */ /* 0x040fe20000001830 */
[----:B------:R-:W2:Y:S07]  /*17e0*/  LDSM.16.M88.4 R48, [R214+0x6000] ;  /* 0x00600000d630783b */ /* 0x000eae0000000200 */
[C---:B------:R-:W-:Y:S08]  /*17f0*/  HMMA.16816.F32 R44, R52.reuse, R28, R44 ;  /* 0x0000001c342c723c */ /* 0x040ff0000000182c */
[----:B------:R-:W-:Y:S01]  /*1800*/  HMMA.16816.F32 R40, R52, R30, R40 ;  /* 0x0000001e3428723c */ /* 0x000fe20000001828 */
[----:B------:R-:W-:Y:S07]  /*1810*/  LDSM.16.M88.4 R28, [R206+0x1000] ;  /* 0x00100000ce1c783b */ /* 0x000fee0000000200 */
[----:B-----5:R-:W-:Y:S08]  /*1820*/  HMMA.16816.F32 R16, R36, R24, R16 ;  /* 0x000000182410723c */ /* 0x020ff00000001810 */
[----:B------:R-:W-:Y:S01]  /*1830*/  HMMA.16816.F32 R72, R52, R22, R72 ;  /* 0x000000163448723c */ /* 0x000fe20000001848 */
[----:B------:R-:W3:Y:S04]  /*1840*/  LDSM.16.M88.4 R20, [R213+0x1800] ;  /* 0x00180000d514783b */ /* 0x000ee80000000200 */
[----:B------:R-:W-:Y:S03]  /*1850*/  LDSM.16.M88.4 R52, [R212+0x4000] ;  /* 0x00400000d434783b */ /* 0x000fe60000000200 */
[C---:B------:R-:W-:Y:S08]  /*1860*/  HMMA.16816.F32 R12, R36.reuse, R26, R12 ;  /* 0x0000001a240c723c */ /* 0x040ff0000000180c */
[C---:B-1----:R-:W-:Y:S08]  /*1870*/  HMMA.16816.F32 R8, R36.reuse, R60, R8 ;  /* 0x0000003c2408723c */ /* 0x042ff00000001808 */
[----:B------:R-:W-:Y:S01]  /*1880*/  HMMA.16816.F32 R4, R36, R62, R4 ;  /* 0x0000003e2404723c */ /* 0x000fe20000001804 */
[----:B------:R-:W1:Y:S07]  /*1890*/  LDSM.16.M88.4 R36, [R212+0x6000] ;  /* 0x00600000d424783b */ /* 0x000e6e0000000200 */
[C---:B------:R-:W-:Y:S08]  /*18a0*/  HMMA.16816.F32 R44, R64.reuse, R60, R44 ;  /* 0x0000003c402c723c */ /* 0x040ff0000000182c */
[----:B------:R-:W-:Y:S08]  /*18b0*/  HMMA.16816.F32 R40, R64, R62, R40 ;  /* 0x0000003e4028723c */ /* 0x000ff00000001828 */
[----:B--2---:R-:W-:Y:S08]  /*18c0*/  HMMA.16816.F32 R16, R48, R32, R16 ;  /* 0x000000203010723c */ /* 0x004ff00000001810 */
[C---:B------:R-:W-:Y:S08]  /*18d0*/  HMMA.16816.F32 R56, R64.reuse, R24, R56 ;  /* 0x000000184038723c */ /* 0x040ff00000001838 */
[----:B------:R-:W-:Y:S01]  /*18e0*/  HMMA.16816.F32 R72, R64, R26, R72 ;  /* 0x0000001a4048723c */ /* 0x000fe20000001848 */
[----:B------:R-:W2:Y:S01]  /*18f0*/  LDSM.16.M88.4 R24, [R206+0x1800] ;  /* 0x00180000ce18783b */ /* 0x000ea20000000200 */
[----:B------:R-:W-:-:S06]  /*1900*/  DEPBAR.LE SB0, 0x0 ;  /* 0x000080000000791a */ /* 0x000fcc0000000000 */
[C---:B---3--:R-:W-:Y:S08]  /*1910*/  HMMA.16816.F32 R8, R48.reuse, R20, R8 ;  /* 0x000000143008723c */ /* 0x048ff00000001808 */
[----:B------:R-:W-:Y:S08]  /*1920*/  HMMA.16816.F32 R4, R48, R22, R4 ;  /* 0x000000163004723c */ /* 0x000ff00000001804 */
[C---:B------:R-:W-:Y:S08]  /*1930*/  HMMA.16816.F32 R44, R68.reuse, R20, R44 ;  /* 0x00000014442c723c */ /* 0x040ff0000000182c */
[----:B------:R-:W-:Y:S08]  /*1940*/  HMMA.16816.F32 R40, R68, R22, R40 ;  /* 0x000000164428723c */ /* 0x000ff00000001828 */
[----:B-1----:R-:W-:Y:S01]  /*1950*/  HMMA.16816.F32 R20, R36, R28, R16 ;  /* 0x0000001c2414723c */ /* 0x002fe20000001810 */
[----:B------:R-:W1:Y:S06]  /*1960*/  LDC.U8 R16, c[0x0][0x2d8] ;  /* 0x0000b600ff107b82 */ /* 0x000e6c0000000000 */
[----:B------:R-:W-:Y:S01]  /*1970*/  SHF.R.S32.HI R17, RZ, 0x1f, R82 ;  /* 0x0000001fff117819 */ /* 0x000fe20000011452 */
[----:B------:R-:W-:Y:S03]  /*1980*/  HMMA.16816.F32 R12, R48, R34, R12 ;  /* 0x00000022300c723c */ /* 0x000fe6000000180c */
[----:B------:R-:W-:-:S02]  /*1990*/  LEA.HI R226, R17, R82, RZ, 0x2 ;  /* 0x0000005211e27211 */ /* 0x000fc400078f10ff */
[----:B------:R-:W-:Y:S02]  /*19a0*/  LEA R17, R79, UR9, 0x4 ;  /* 0x000000094f117c11 */ /* 0x000fe4000f8e20ff */
[----:B------:R-:W-:Y:S01]  /*19b0*/  SHF.R.S32.HI R226, RZ, 0x2, R226 ;  /* 0x00000002ffe27819 */ /* 0x000fe200000114e2 */
[----:B------:R-:W-:Y:S03]  /*19c0*/  HMMA.16816.F32 R56, R68, R32, R56 ;  /* 0x000000204438723c */ /* 0x000fe60000001838 */
[----:B------:R-:W-:-:S04]  /*19d0*/  IADD3 R17, R17, 0x1, R226 ;  /* 0x0000000111117810 */ /* 0x000fc80007ffe0e2 */
[----:B------:R-:W-:Y:S01]  /*19e0*/  IADD3 R2, R2, -c[0x0][0x214], R17 ;  /* 0x8000850002027a10 */ /* 0x000fe20007ffe011 */
[----:B------:R-:W-:Y:S03]  /*19f0*/  HMMA.16816.F32 R72, R68, R34, R72 ;  /* 0x000000224448723c */ /* 0x000fe60000001848 */
[----:B------:R-:W-:Y:S02]  /*1a00*/  IADD3 R240, R2, c[0x0][0x2e8], RZ ;  /* 0x0000ba0002f07a10 */ /* 0x000fe40007ffe0ff */
[----:B------:R-:W-:Y:S02]  /*1a10*/  LOP3.LUT R2, R80, R81, RZ, 0xfc, !PT ;  /* 0x0000005150027212 */ /* 0x000fe400078efcff */
[C---:B------:R-:W-:Y:S01]  /*1a20*/  IADD3 R239, R240.reuse, 0x8, RZ ;  /* 0x00000008f0ef7810 */ /* 0x040fe20007ffe0ff */
[----:B------:R-:W-:Y:S01]  /*1a30*/  HMMA.16816.F32 R12, R36, R30, R12 ;  /* 0x0000001e240c723c */ /* 0x000fe2000000180c */
[----:B------:R-:W-:-:S02]  /*1a40*/  IADD3 R237, R240, 0x40, RZ ;  /* 0x00000040f0ed7810 */ /* 0x000fc40007ffe0ff */
[C---:B------:R-:W-:Y:S02]  /*1a50*/  IADD3 R234, R240.reuse, 0x48, RZ ;  /* 0x00000048f0ea7810 */ /* 0x040fe40007ffe0ff */
[----:B------:R-:W-:Y:S02]  /*1a60*/  IMNMX R240, R240, UR8, PT ;  /* 0x00000008f0f07c17 */ /* 0x000fe4000b800200 */
[----:B------:R-:W-:Y:S01]  /*1a70*/  IMNMX R239, R239, UR8, PT ;  /* 0x00000008efef7c17 */ /* 0x000fe2000b800200 */
[----:B--2---:R-:W-:Y:S01]  /*1a80*/  HMMA.16816.F32 R8, R36, R24, R8 ;  /* 0x000000182408723c */ /* 0x004fe20000001808 */
[----:B------:R-:W-:Y:S02]  /*1a90*/  IMNMX R237, R237, UR8, PT ;  /* 0x00000008eded7c17 */ /* 0x000fe4000b800200 */
[----:B------:R-:W-:-:S05]  /*1aa0*/  IMNMX R234, R234, UR8, PT ;  /* 0x00000008eaea7c17 */ /* 0x000fca000b800200 */
[----:B------:R-:W-:Y:S08]  /*1ab0*/  HMMA.16816.F32 R4, R36, R26, R4 ;  /* 0x0000001a2404723c */ /* 0x000ff00000001804 */
[C---:B------:R-:W-:Y:S08]  /*1ac0*/  HMMA.16816.F32 R56, R52.reuse, R28, R56 ;  /* 0x0000001c3438723c */ /* 0x040ff00000001838 */
[C---:B------:R-:W-:Y:S08]  /*1ad0*/  HMMA.16816.F32 R72, R52.reuse, R30, R72 ;  /* 0x0000001e3448723c */ /* 0x040ff00000001848 */
[C---:B------:R-:W-:Y:S08]  /*1ae0*/  HMMA.16816.F32 R44, R52.reuse, R24, R44 ;  /* 0x00000018342c723c */ /* 0x040ff0000000182c */
[----:B------:R-:W-:Y:S01]  /*1af0*/  HMMA.16816.F32 R40, R52, R26, R40 ;  /* 0x0000001a3428723c */ /* 0x000fe20000001828 */
[----:B------:R-:W-:Y:S06]  /*1b00*/  BAR.SYNC.DEFER_BLOCKING 0x0 ;  /* 0x0000000000007b1d */ /* 0x000fec0000010000 */
[----:B------:R-:W-:Y:S05]  /*1b10*/  @!P0 BRA `(.L_x_852) ;  /* 0x0000018000008947 */ /* 0x000fea0003800000 */
[----:B-1----:R-:W-:-:S04]  /*1b20*/  UIADD3 UR5, UR25, -0x2, URZ ;  /* 0xfffffffe19057890 */ /* 0x002fc8000fffe03f */
[----:B------:R-:W-:Y:S02]  /*1b30*/  USHF.R.S32.HI UR8, URZ, 0x1f, UR5 ;  /* 0x0000001f3f087899 */ /* 0x000fe40008011405 */
[----:B------:R-:W-:Y:S01]  /*1b40*/  UIMAD UR7, UR18, UR5, URZ ;  /* 0x00000005120772a4 */ /* 0x000fe2000f8e023f */
[----:B------:R-:W-:Y:S02]  /*1b50*/  IMAD.U32 R17, RZ, RZ, UR5 ;  /* 0x00000005ff117e24 */ /* 0x000fe4000f8e00ff */
[----:B------:R-:W-:Y:S02]  /*1b60*/  ULDC UR5, c[0x0][0x19c] ;  /* 0x0000670000057ab9 */ /* 0x000fe40000000800 */
[----:B------:R-:W-:Y:S01]  /*1b70*/  UIMAD UR7, UR8, UR19, UR7 ;  /* 0x00000013080772a4 */ /* 0x000fe2000f8e0207 */
[----:B------:R-:W-:Y:S01]  /*1b80*/  IMAD.WIDE.U32 R26, R17, UR19, R224 ;  /* 0x00000013111a7c25 */ /* 0x000fe2000f8e00e0 */
[----:B------:R-:W-:Y:S02]  /*1b90*/  USHF.L.U32 UR8, UR6, 0x4, URZ ;  /* 0x0000000406087899 */ /* 0x000fe4000800063f */
[----:B------:R-:W-:-:S02]  /*1ba0*/  USHF.L.U64.HI UR5, UR6, UR28, UR5 ;  /* 0x0000001c06057299 */ /* 0x000fc40008010205 */
[----:B------:R-:W-:Y:S02]  /*1bb0*/  IADD3 R19, R27, UR7, RZ ;  /* 0x000000071b137c10 */ /* 0x000fe4000fffe0ff */
[C---:B------:R-:W-:Y:S01]  /*1bc0*/  LEA R24, P0, R26.reuse, c[0x0][0x168], 0x1 ;  /* 0x00005a001a187a11 */ /* 0x040fe200078008ff */
[----:B------:R-:W-:Y:S02]  /*1bd0*/  IMAD.U32 R18, RZ, RZ, UR8 ;  /* 0x00000008ff127e24 */ /* 0x000fe4000f8e00ff */
[----:B------:R-:W-:Y:S01]  /*1be0*/  IMAD.U32 R17, RZ, RZ, UR5 ;  /* 0x00000005ff117e24 */ /* 0x000fe2000f8e00ff */
[----:B------:R-:W-:Y:S02]  /*1bf0*/  LEA.HI.X R25, R26, c[0x0][0x16c], R19, 0x1, P0 ;  /* 0x00005b001a197a11 */ /* 0x000fe400000f0c13 */
[----:B------:R-:W-:-:S03]  /*1c00*/  LEA R26, P0, R18, R24, 0x1 ;  /* 0x00000018121a7211 */ /* 0x000fc600078008ff */
[----:B------:R-:W-:Y:S01]  /*1c10*/  @!PT LDS RZ, [RZ] ;  /* 0x00000000fffff984 */ /* 0x000fe20000000800 */
[----:B------:R-:W-:Y:S01]  /*1c20*/  @!PT LDS RZ, [RZ] ;  /* 0x00000000fffff984 */ /* 0x000fe20000000800 */
[----:B------:R-:W-:Y:S01]  /*1c30*/  @!PT LDS RZ, [RZ] ;  /* 0x00000000fffff984 */ /* 0x000fe20000000800 */
[----:B------:R1:W-:Y:S01]  /*1c40*/  LDGSTS.E.BYPASS.LTC128B.128 [R219+0x8000], [R24.64] ;  /* 0x0800000018db7fae */ /* 0x0003e2000b901d56 */
[----:B------:R-:W-:-:S03]  /*1c50*/  LEA.HI.X R27, R18, R25, R17, 0x1, P0 ;  /* 0x00000019121b7211 */ /* 0x000fc600000f0c11 */
[----:B------:R1:W-:Y:S04]  /*1c60*/  LDGSTS.E.BYPASS.LTC128B.128 [R219+0x9000], [R24.64+0x80] ;  /* 0x0900008018db7fae */ /* 0x0003e8000b901d56 */
[----:B------:R1:W-:Y:S04]  /*1c70*/  LDGSTS.E.BYPASS.LTC128B.128 [R219+0x8800], [R26.64] ;  /* 0x088000001adb7fae */ /* 0x0003e8000b901d56 */
[----:B------:R1:W-:Y:S04]  /*1c80*/  LDGSTS.E.BYPASS.LTC128B.128 [R219+0x9800], [R26.64+0x80] ;  /* 0x098000801adb7fae */ /* 0x0003e8000b901d56 */
[----:B------:R-:W0:Y:S02]  /*1c90*/  LDGDEPBAR ;  /* 0x00000000000079af */ /* 0x000e240000000000 */
.L_x_852:
[----:B-1----:R-:W-:Y:S01]  /*1ca0*/  IMAD.SHL.U32 R241, R77, 0x2, RZ ;  /* 0x000000024df17824 */ /* 0x002fe200078e00ff */
[----:B------:R-:W-:Y:S01]  /*1cb0*/  LOP3.LUT R201, R76, UR26, RZ, 0x3c, !PT ;  /* 0x0000001a4cc97c12 */ /* 0x000fe2000f8e3cff */
[----:B------:R-:W-:Y:S01]  /*1cc0*/  IMAD R236, R78, 0x8, R79 ;  /* 0x000000084eec7824 */ /* 0x000fe200078e024f */
[----:B------:R-:W-:Y:S01]  /*1cd0*/  UIADD3 UR14, UR27, -0x4498517b, URZ ;  /* 0xbb67ae851b0e7890 */ /* 0x000fe2000fffe03f */
[----:B------:R-:W-:Y:S01]  /*1ce0*/  IMAD.U32 R18, RZ, RZ, UR29 ;  /* 0x0000001dff127e24 */ /* 0x000fe2000f8e00ff */
[----:B------:R-:W-:Y:S01]  /*1cf0*/  LOP3.LUT R241, R241, 0x6, RZ, 0xc0, !PT ;  /* 0x00000006f1f17812 */ /* 0x000fe200078ec0ff */
[----:B------:R-:W-:Y:S01]  /*1d00*/  IMAD.WIDE.U32 R50, R200, -0x2daee0ad, RZ ;  /* 0xd2511f53c8327825 */ /* 0x000fe200078e00ff */
[----:B------:R-:W-:Y:S01]  /*1d10*/  IADD3 R238, R236, 0x4, RZ ;  /* 0x00000004ecee7810 */ /* 0x000fe20007ffe0ff */
[----:B------:R-:W-:-:S02]  /*1d20*/  UIADD3 UR15, UR26, -0x61c88647, URZ ;  /* 0x9e3779b91a0f7890 */ /* 0x000fc4000fffe03f */
[----:B------:R-:W-:Y:S01]  /*1d30*/  IMAD R17, R18, 0x20, R241 ;  /* 0x0000002012117824 */ /* 0x000fe200078e02f1 */
[----:B------:R-:W-:Y:S01]  /*1d40*/  UIADD3 UR13, UR26, 0x3c6ef372, URZ ;  /* 0x3c6ef3721a0d7890 */ /* 0x000fe2000fffe03f */
[----:B------:R-:W-:Y:S01]  /*1d50*/  IMAD.WIDE.U32 R18, R238, -0x326172a9, RZ ;  /* 0xcd9e8d57ee127825 */ /* 0x000fe200078e00ff */
[----:B------:R-:W-:Y:S01]  /*1d60*/  UIADD3 UR12, UR27, 0x76cf5d0a, URZ ;  /* 0x76cf5d0a1b0c7890 */ /* 0x000fe2000fffe03f */
[----:B------:R-:W-:Y:S01]  /*1d70*/  STL.64 [R1], R50 ;  /* 0x0000003201007387 */ /* 0x000fe20000100a00 */
[----:B------:R-:W-:Y:S01]  /*1d80*/  IADD3 R24, R17, 0x1, RZ ;  /* 0x0000000111187810 */ /* 0x000fe20007ffe0ff */
[----:B------:R-:W-:Y:S01]  /*1d90*/  IMAD.U32 R94, RZ, RZ, UR27 ;  /* 0x0000001bff5e7e24 */ /* 0x000fe2000f8e00ff */
[----:B------:R-:W-:Y:S01]  /*1da0*/  LOP3.LUT R250, R19, R201, RZ, 0x3c, !PT ;  /* 0x000000c913fa7212 */ /* 0x000fe200078e3cff */
[----:B------:R-:W-:Y:S01]  /*1db0*/  UIADD3 UR10, UR27, 0x32370b8f, URZ ;  /* 0x32370b8f1b0a7890 */ /* 0x000fe2000fffe03f */
[C---:B------:R-:W-:Y:S01]  /*1dc0*/  IADD3 R31, R17.reuse, 0x9, RZ ;  /* 0x00000009111f7810 */ /* 0x040fe20007ffe0ff */
[----:B------:R-:W-:Y:S01]  /*1dd0*/  UIADD3 UR11, UR26, -0x255992d5, URZ ;  /* 0xdaa66d2b1a0b7890 */ /* 0x000fe2000fffe03f */
[----:B------:R-:W-:Y:S01]  /*1de0*/  IADD3 R19, R17, 0x8, RZ ;  /* 0x0000000811137810 */ /* 0x000fe20007ffe0ff */
[----:B------:R-:W-:Y:S01]  /*1df0*/  IMAD.WIDE.U32 R250, R250, -0x2daee0ad, RZ ;  /* 0xd2511f53fafa7825 */ /* 0x000fe200078e00ff */
[----:B------:R-:W-:Y:S01]  /*1e00*/  ISETP.GE.AND P2, PT, R24, R234, PT ;  /* 0x000000ea1800720c */ /* 0x000fe20003f46270 */
[----:B------:R-:W-:Y:S01]  /*1e10*/  UIADD3 UR9, UR26, 0x78dde6e4, URZ ;  /* 0x78dde6e41a097890 */ /* 0x000fe2000fffe03f */
[----:B------:R-:W-:Y:S01]  /*1e20*/  ISETP.GE.AND P0, PT, R31, R240, PT ;  /* 0x000000f01f00720c */ /* 0x000fe20003f06270 */
[----:B------:R-:W-:Y:S01]  /*1e30*/  UIADD3 UR6, UR27, -0x56f99767, URZ ;  /* 0xa90668991b067890 */ /* 0x000fe2000fffe03f */
[----:B------:R-:W-:Y:S01]  /*1e40*/  ISETP.GE.AND P1, PT, R19, R239, PT ;  /* 0x000000ef1300720c */ /* 0x000fe20003f26270 */
[----:B------:R-:W-:Y:S01]  /*1e50*/  UIADD3 UR8, UR27, -0x126145ec, URZ ;  /* 0xed9eba141b087890 */ /* 0x000fe2000fffe03f */
[----:B------:R-:W-:Y:S01]  /*1e60*/  FSEL R32, R23, -INF , !P2 ;  /* 0xff80000017207808 */ /* 0x000fe20005000000 */
[----:B------:R-:W-:Y:S01]  /*1e70*/  IMAD.WIDE.U32 R48, R236, -0x326172a9, RZ ;  /* 0xcd9e8d57ec307825 */ /* 0x000fe200078e00ff */
[-C--:B------:R-:W-:Y:S01]  /*1e80*/  ISETP.GE.AND P4, PT, R24, R237.reuse, PT ;  /* 0x000000ed1800720c */ /* 0x080fe20003f86270 */
[----:B------:R-:W-:Y:S01]  /*1e90*/  UIADD3 UR7, UR26, 0x1715609d, URZ ;  /* 0x1715609d1a077890 */ /* 0x000fe2000fffe03f */
[-C--:B------:R-:W-:Y:S01]  /*1ea0*/  ISETP.GE.AND P2, PT, R17, R237.reuse, PT ;  /* 0x000000ed1100720c */ /* 0x080fe20003f46270 */
[----:B------:R-:W-:Y:S01]  /*1eb0*/  IMAD.SHL.U32 R211, R2, 0x2, RZ ;  /* 0x0000000202d37824 */ /* 0x000fe200078e00ff */
[----:B------:R-:W-:Y:S01]  /*1ec0*/  FSEL R25, R73, -INF , !P0 ;  /* 0xff80000049197808 */ /* 0x000fe20004000000 */
[----:B------:R-:W-:Y:S01]  /*1ed0*/  UIADD3 UR16, UR27, 0x646e171e, URZ ;  /* 0x646e171e1b107890 */ /* 0x000fe2000fffe03f */
[----:B------:R-:W-:Y:S01]  /*1ee0*/  FSEL R26, R74, -INF , !P1 ;  /* 0xff8000004a1a7808 */ /* 0x000fe20004800000 */
[--C-:B------:R-:W-:Y:S01]  /*1ef0*/  IMAD.IADD R210, R0, 0x1, R211.reuse ;  /* 0x0000000100d27824 */ /* 0x100fe200078e02d3 */
[----:B------:R-:W-:Y:S01]  /*1f00*/  ISETP.GE.AND P0, PT, R19, R234, PT ;  /* 0x000000ea1300720c */ /* 0x000fe20003f06270 */
[----:B------:R-:W-:Y:S01]  /*1f10*/  IMAD.IADD R209, R3, 0x1, R211 ;  /* 0x0000000103d17824 */ /* 0x000fe200078e02d3 */
[----:B------:R-:W-:Y:S01]  /*1f20*/  ISETP.GE.AND P6, PT, R19, R240, PT ;  /* 0x000000f01300720c */ /* 0x000fe20003fc6270 */
[----:B------:R-:W-:Y:S01]  /*1f30*/  IMAD.IADD R208, R3, 0x1, R210 ;  /* 0x0000000103d07824 */ /* 0x000fe200078e02d2 */
[-C--:B------:R-:W-:Y:S01]  /*1f40*/  ISETP.GE.AND P1, PT, R19, R237.reuse, PT ;  /* 0x000000ed1300720c */ /* 0x080fe20003f26270 */
[----:B------:R-:W-:Y:S01]  /*1f50*/  LDSM.16.MT88.4 R104, [R211+0xb000] ;  /* 0x00b00000d368783b */ /* 0x000fe20000004200 */
[----:B------:R-:W-:Y:S01]  /*1f60*/  FSEL R30, R21, -INF , !P4 ;  /* 0xff800000151e7808 */ /* 0x000fe20006000000 */
[----:B------:R-:W-:Y:S01]  /*1f70*/  UISETP.GE.AND UP0, UPT, UR25, 0x2, UPT ;  /* 0x000000021900788c */ /* 0x000fe2000bf06270 */
[----:B------:R-:W-:Y:S01]  /*1f80*/  FSEL R19, R20, -INF , !P2 ;  /* 0xff80000014137808 */ /* 0x000fe20005000000 */
[----:B------:R-:W-:Y:S01]  /*1f90*/  LDSM.16.MT88.4 R88, [R208+0xa000] ;  /* 0x00a00000d058783b */ /* 0x000fe20000004200 */
[----:B------:R-:W-:Y:S01]  /*1fa0*/  IADD3 R29, R17, 0x10, RZ ;  /* 0x00000010111d7810 */ /* 0x000fe20007ffe0ff */
[----:B------:R-:W-:Y:S01]  /*1fb0*/  ULDC UR5, c[0x0][0x1a4] ;  /* 0x0000690000057ab9 */ /* 0x000fe20000000800 */
[----:B------:R-:W-:Y:S01]  /*1fc0*/  FSEL R34, R14, -INF , !P0 ;  /* 0xff8000000e227808 */ /* 0x000fe20004000000 */
[----:B------:R-:W-:Y:S01]  /*1fd0*/  LDSM.16.MT88.4 R116, [R210+0xb000] ;  /* 0x00b00000d274783b */ /* 0x000fe20000004200 */
[----:B------:R-:W-:Y:S01]  /*1fe0*/  FSEL R27, R72, -INF , !P6 ;  /* 0xff800000481b7808 */ /* 0x000fe20007000000 */
[----:B------:R-:W-:Y:S01]  /*1ff0*/  USHF.L.U32 UR24, UR4, 0x4, URZ ;  /* 0x0000000404187899 */ /* 0x000fe2000800063f */
[C---:B------:R-:W-:Y:S01]  /*2000*/  ISETP.GE.AND P0, PT, R31.reuse, R237, PT ;  /* 0x000000ed1f00720c */ /* 0x040fe20003f06270 */
[----:B------:R-:W-:Y:S01]  /*2010*/  LDSM.16.MT88.4 R124, [R209+0xb000] ;  /* 0x00b00000d17c783b */ /* 0x000fe20000004200 */
[----:B------:R-:W-:Y:S01]  /*2020*/  ISETP.GE.AND P6, PT, R31, R239, PT ;  /* 0x000000ef1f00720c */ /* 0x000fe20003fc6270 */
[----:B------:R-:W-:Y:S01]  /*2030*/  USHF.L.U64.HI UR5, UR4, UR28, UR5 ;  /* 0x0000001c04057299 */ /* 0x000fe20008010205 */
[----:B------:R-:W-:Y:S01]  /*2040*/  FSEL R38, R12, -INF , !P1 ;  /* 0xff8000000c267808 */ /* 0x000fe20004800000 */
[----:B------:R-:W-:Y:S01]  /*2050*/  LDSM.16.MT88.4 R172, [R208+0xb000] ;  /* 0x00b00000d0ac783b */ /* 0x000fe20000004200 */
[----:B------:R-:W-:-:S02]  /*2060*/  FMNMX.FTZ R23, R19, R30, !PT ;  /* 0x0000001e13177209 */ /* 0x000fc40007810000 */
[----:B------:R-:W-:Y:S01]  /*2070*/  ISETP.GE.AND P2, PT, R29, R237, PT ;  /* 0x000000ed1d00720c */ /* 0x000fe20003f46270 */
[----:B------:R-:W-:Y:S01]  /*2080*/  LDSM.16.MT88.4 R176, [R211+0xa800] ;  /* 0x00a80000d3b0783b */ /* 0x000fe20000004200 */
[C---:B------:R-:W-:Y:S02]  /*2090*/  ISETP.GE.AND P5, PT, R24.reuse, R240, PT ;  /* 0x000000f01800720c */ /* 0x040fe40003fa6270 */
[----:B------:R-:W-:Y:S01]  /*20a0*/  ISETP.GE.AND P3, PT, R24, R239, PT ;  /* 0x000000ef1800720c */ /* 0x000fe20003f66270 */
[----:B------:R-:W-:Y:S01]  /*20b0*/  LDSM.16.MT88.4 R168, [R210+0xa800] ;  /* 0x00a80000d2a8783b */ /* 0x000fe20000004200 */
[C---:B------:R-:W-:Y:S02]  /*20c0*/  IADD3 R28, R17.reuse, 0x11, RZ ;  /* 0x00000011111c7810 */ /* 0x040fe40007ffe0ff */
[----:B------:R-:W-:Y:S02]  /*20d0*/  IADD3 R21, R17, 0x18, RZ ;  /* 0x0000001811157810 */ /* 0x000fe40007ffe0ff */
[----:B------:R-:W-:-:S02]  /*20e0*/  FSEL R36, R13, -INF , !P0 ;  /* 0xff8000000d247808 */ /* 0x000fc40004000000 */
[----:B------:R-:W-:Y:S02]  /*20f0*/  FSEL R24, R75, -INF , !P6 ;  /* 0xff8000004b187808 */ /* 0x000fe40007000000 */
[----:B------:R-:W-:Y:S01]  /*2100*/  FMNMX.FTZ R13, R38, R23, !PT ;  /* 0x00000017260d7209 */ /* 0x000fe20007810000 */
[----:B------:R-:W-:Y:S01]  /*2110*/  LDSM.16.MT88.4 R72, [R209+0xa000] ;  /* 0x00a00000d148783b */ /* 0x000fe20000004200 */
[C---:B------:R-:W-:Y:S02]  /*2120*/  ISETP.GE.AND P6, PT, R17.reuse, R240, PT ;  /* 0x000000f01100720c */ /* 0x040fe40003fc6270 */
[C---:B------:R-:W-:Y:S02]  /*2130*/  ISETP.GE.AND P4, PT, R17.reuse, R239, PT ;  /* 0x000000ef1100720c */ /* 0x040fe40003f86270 */
[C---:B------:R-:W-:Y:S02]  /*2140*/  ISETP.GE.AND P1, PT, R17.reuse, R234, PT ;  /* 0x000000ea1100720c */ /* 0x040fe40003f26270 */
[----:B------:R-:W-:-:S02]  /*2150*/  IADD3 R23, R17, 0x19, RZ ;  /* 0x0000001911177810 */ /* 0x000fc40007ffe0ff */
[----:B------:R-:W-:Y:S02]  /*2160*/  FSEL R17, R8, -INF , !P2 ;  /* 0xff80000008117808 */ /* 0x000fe40005000000 */
[-C--:B------:R-:W-:Y:S02]  /*2170*/  ISETP.GE.AND P0, PT, R28, R237.reuse, PT ;  /* 0x000000ed1c00720c */ /* 0x080fe40003f06270 */
[----:B------:R-:W-:Y:S02]  /*2180*/  ISETP.GE.AND P2, PT, R21, R237, PT ;  /* 0x000000ed1500720c */ /* 0x000fe40003f46270 */
[----:B------:R-:W-:Y:S02]  /*2190*/  FMNMX.FTZ R8, R36, R13, !PT ;  /* 0x0000000d24087209 */ /* 0x000fe40007810000 */
[----:B------:R-:W-:Y:S02]  /*21a0*/  FSEL R14, R9, -INF , !P0 ;  /* 0xff800000090e7808 */ /* 0x000fe40004000000 */
[----:B------:R-:W-:-:S02]  /*21b0*/  FSEL R12, R4, -INF , !P2 ;  /* 0xff800000040c7808 */ /* 0x000fc40005000000 */
[----:B------:R-:W-:Y:S02]  /*21c0*/  FMNMX.FTZ R9, R17, R8, !PT ;  /* 0x0000000811097209 */ /* 0x000fe40007810000 */
[----:B------:R-:W-:Y:S02]  /*21d0*/  ISETP.GE.AND P2, PT, R23, R237, PT ;  /* 0x000000ed1700720c */ /* 0x000fe40003f46270 */
[----:B------:R-:W-:Y:S02]  /*21e0*/  FSEL R33, R22, -INF , !P1 ;  /* 0xff80000016217808 */ /* 0x000fe40004800000 */
[----:B------:R-:W-:Y:S02]  /*21f0*/  FMNMX.FTZ R9, R14, R9, !PT ;  /* 0x000000090e097209 */ /* 0x000fe40007810000 */
[----:B------:R-:W-:Y:S02]  /*2200*/  FSEL R13, R5, -INF , !P2 ;  /* 0xff800000050d7808 */ /* 0x000fe40005000000 */
[----:B------:R-:W-:-:S02]  /*2210*/  ISETP.GE.AND P0, PT, R31, R234, PT ;  /* 0x000000ea1f00720c */ /* 0x000fc40003f06270 */
[----:B------:R-:W-:Y:S02]  /*2220*/  FMNMX.FTZ R5, R33, R32, !PT ;  /* 0x0000002021057209 */ /* 0x000fe40007810000 */
[----:B------:R-:W-:Y:S02]  /*2230*/  FMNMX.FTZ R8, R12, R9, !PT ;  /* 0x000000090c087209 */ /* 0x000fe40007810000 */
[----:B------:R-:W-:Y:S02]  /*2240*/  FSEL R4, R15, -INF , !P0 ;  /* 0xff8000000f047808 */ /* 0x000fe40004000000 */
[-C--:B------:R-:W-:Y:S02]  /*2250*/  ISETP.GE.AND P1, PT, R29, R234.reuse, PT ;  /* 0x000000ea1d00720c */ /* 0x080fe40003f26270 */
[----:B------:R-:W-:Y:S02]  /*2260*/  FMNMX.FTZ R9, R34, R5, !PT ;  /* 0x0000000522097209 */ /* 0x000fe40007810000 */
[----:B------:R-:W-:-:S02]  /*2270*/  ISETP.GE.AND P0, PT, R28, R234, PT ;  /* 0x000000ea1c00720c */ /* 0x000fc40003f06270 */
[----:B------:R-:W-:Y:S02]  /*2280*/  FSEL R10, R10, -INF , !P1 ;  /* 0xff8000000a0a7808 */ /* 0x000fe40004800000 */
[----:B------:R-:W-:Y:S02]  /*2290*/  FMNMX.FTZ R9, R4, R9, !PT ;  /* 0x0000000904097209 */ /* 0x000fe40007810000 */
[----:B------:R-:W-:Y:S02]  /*22a0*/  FSEL R11, R11, -INF , !P0 ;  /* 0xff8000000b0b7808 */ /* 0x000fe40004000000 */
[----:B------:R-:W-:Y:S02]  /*22b0*/  ISETP.GE.AND P1, PT, R21, R234, PT ;  /* 0x000000ea1500720c */ /* 0x000fe40003f26270 */
[----:B------:R-:W-:Y:S02]  /*22c0*/  FMNMX.FTZ R20, R10, R9, !PT ;  /* 0x000000090a147209 */ /* 0x000fe40007810000 */
[----:B------:R-:W-:-:S02]  /*22d0*/  FMNMX.FTZ R5, R13, R8, !PT ;  /* 0x000000080d057209 */ /* 0x000fc40007810000 */
[----:B------:R-:W-:Y:S02]  /*22e0*/  ISETP.GE.AND P0, PT, R23, R234, PT ;  /* 0x000000ea1700720c */ /* 0x000fe40003f06270 */
[----:B------:R-:W-:Y:S01]  /*22f0*/  FSEL R8, R6, -INF , !P1 ;  /* 0xff80000006087808 */ /* 0x000fe20004800000 */
[----:B------:R-:W1:Y:S01]  /*2300*/  SHFL.BFLY PT, R22, R5, 0x2, 0x1f ;  /* 0x0c401f0005167f89 */ /* 0x000e6200000e0000 */
[----:B------:R-:W-:Y:S02]  /*2310*/  FMNMX.FTZ R9, R11, R20, !PT ;  /* 0x000000140b097209 */ /* 0x000fe40007810000 */
[----:B------:R-:W-:Y:S02]  /*2320*/  FSEL R227, R7, -INF , !P0 ;  /* 0xff80000007e37808 */ /* 0x000fe40004000000 */
[----:B------:R-:W-:Y:S02]  /*2330*/  FMNMX.FTZ R6, R8, R9, !PT ;  /* 0x0000000908067209 */ /* 0x000fe40007810000 */
[----:B------:R-:W-:-:S02]  /*2340*/  FSEL R20, R59, -INF , !P3 ;  /* 0xff8000003b147808 */ /* 0x000fc40005800000 */
[----:B------:R-:W-:Y:S02]  /*2350*/  FMNMX.FTZ R9, R227, R6, !PT ;  /* 0x00000006e3097209 */ /* 0x000fe40007810000 */
[CC--:B------:R-:W-:Y:S02]  /*2360*/  ISETP.GE.AND P0, PT, R28.reuse, R240.reuse, PT ;  /* 0x000000f01c00720c */ /* 0x0c0fe40003f06270 */
[----:B------:R-:W-:Y:S02]  /*2370*/  ISETP.GE.AND P3, PT, R28, R239, PT ;  /* 0x000000ef1c00720c */ /* 0x000fe40003f66270 */
[----:B------:R-:W2:Y:S01]  /*2380*/  SHFL.BFLY PT, R28, R9, 0x2, 0x1f ;  /* 0x0c401f00091c7f89 */ /* 0x000ea200000e0000 */
[----:B------:R-:W-:Y:S02]  /*2390*/  ISETP.GE.AND P2, PT, R29, R240, PT ;  /* 0x000000f01d00720c */ /* 0x000fe40003f46270 */
[----:B------:R-:W-:Y:S02]  /*23a0*/  FSEL R15, R58, -INF , !P4 ;  /* 0xff8000003a0f7808 */ /* 0x000fe40006000000 */
[----:B------:R-:W-:-:S02]  /*23b0*/  LOP3.LUT R94, R51, UR29, R94, 0x96, !PT ;  /* 0x0000001d335e7c12 */ /* 0x000fc4000f8e965e */
[----:B------:R-:W-:Y:S02]  /*23c0*/  ISETP.GE.AND P1, PT, R29, R239, PT ;  /* 0x000000ef1d00720c */ /* 0x000fe40003f26270 */
[----:B-1----:R-:W-:Y:S01]  /*23d0*/  FMNMX.FTZ R165, R22, R5, !PT ;  /* 0x0000000516a57209 */ /* 0x002fe20007810000 */
[----:B------:R-:W-:Y:S01]  /*23e0*/  IMAD.WIDE.U32 R94, R94, -0x326172a9, RZ ;  /* 0xcd9e8d575e5e7825 */ /* 0x000fe200078e00ff */
[----:B------:R-:W-:Y:S02]  /*23f0*/  FSEL R7, R57, -INF , !P5 ;  /* 0xff80000039077808 */ /* 0x000fe40006800000 */
[----:B------:R-:W-:Y:S01]  /*2400*/  FSEL R93, R44, -INF , !P2 ;  /* 0xff8000002c5d7808 */ /* 0x000fe20005000000 */
[----:B------:R-:W1:Y:S01]  /*2410*/  SHFL.BFLY PT, R22, R165, 0x1, 0x1f ;  /* 0x0c201f00a5167f89 */ /* 0x000e6200000e0000 */
[C---:B------:R-:W-:Y:S02]  /*2420*/  ISETP.GE.AND P5, PT, R21.reuse, R240, PT ;  /* 0x000000f01500720c */ /* 0x040fe40003fa6270 */
[----:B------:R-:W-:-:S02]  /*2430*/  ISETP.GE.AND P2, PT, R21, R239, PT ;  /* 0x000000ef1500720c */ /* 0x000fc40003f46270 */
[----:B------:R-:W-:Y:S02]  /*2440*/  FSEL R21, R56, -INF , !P6 ;  /* 0xff80000038157808 */ /* 0x000fe40007000000 */
[----:B------:R-:W-:Y:S01]  /*2450*/  FMNMX.FTZ R29, R15, R20, !PT ;  /* 0x000000140f1d7209 */ /* 0x000fe20007810000 */
[----:B------:R-:W-:Y:S01]  /*2460*/  LDSM.16.MT88.4 R56, [R210+0xa000] ;  /* 0x00a00000d238783b */ /* 0x000fe20000004200 */
[----:B------:R-:W-:Y:S02]  /*2470*/  FSEL R62, R46, -INF , !P1 ;  /* 0xff8000002e3e7808 */ /* 0x000fe40004800000 */
[C---:B------:R-:W-:Y:S02]  /*2480*/  ISETP.GE.AND P6, PT, R23.reuse, R240, PT ;  /* 0x000000f01700720c */ /* 0x040fe40003fc6270 */
[----:B------:R-:W-:Y:S02]  /*2490*/  ISETP.GE.AND P1, PT, R23, R239, PT ;  /* 0x000000ef1700720c */ /* 0x000fe40003f26270 */
[----:B------:R-:W-:-:S02]  /*24a0*/  LOP3.LUT R44, R251, UR14, R50, 0x96, !PT ;  /* 0x0000000efb2c7c12 */ /* 0x000fc4000f8e9632 */
[----:B--2---:R-:W-:Y:S02]  /*24b0*/  FMNMX.FTZ R23, R28, R9, !PT ;  /* 0x000000091c177209 */ /* 0x004fe40007810000 */
[----:B------:R-:W-:Y:S02]  /*24c0*/  FMNMX.FTZ R6, R21, R7, !PT ;  /* 0x0000000715067209 */ /* 0x000fe40007810000 */
[----:B------:R-:W-:Y:S02]  /*24d0*/  FMNMX.FTZ R9, R26, R29, !PT ;  /* 0x0000001d1a097209 */ /* 0x000fe40007810000 */
[----:B------:R-:W-:Y:S02]  /*24e0*/  LOP3.LUT R18, R95, UR15, R18, 0x96, !PT ;  /* 0x0000000f5f127c12 */ /* 0x000fe4000f8e9612 */
[----:B------:R-:W-:Y:S01]  /*24f0*/  FSEL R77, R45, -INF , !P0 ;  /* 0xff8000002d4d7808 */ /* 0x000fe20004000000 */
[----:B------:R-:W-:Y:S01]  /*2500*/  IMAD.WIDE.U32 R44, R44, -0x326172a9, RZ ;  /* 0xcd9e8d572c2c7825 */ /* 0x000fe200078e00ff */
[----:B------:R-:W-:-:S02]  /*2510*/  FMNMX.FTZ R6, R27, R6, !PT ;  /* 0x000000061b067209 */ /* 0x000fc40007810000 */
[----:B------:R-:W-:Y:S01]  /*2520*/  FMNMX.FTZ R9, R24, R9, !PT ;  /* 0x0000000918097209 */ /* 0x000fe20007810000 */
[----:B------:R-:W-:Y:S01]  /*2530*/  IMAD.WIDE.U32 R28, R18, -0x2daee0ad, RZ ;  /* 0xd2511f53121c7825 */ /* 0x000fe200078e00ff */
[----:B------:R-:W-:Y:S01]  /*2540*/  FSEL R5, R47, -INF , !P3 ;  /* 0xff8000002f057808 */ /* 0x000fe20005800000 */
[----:B------:R-:W2:Y:S01]  /*2550*/  SHFL.BFLY PT, R18, R23, 0x1, 0x1f ;  /* 0x0c201f0017127f89 */ /* 0x000ea200000e0000 */
[----:B------:R-:W-:Y:S02]  /*2560*/  FMNMX.FTZ R6, R25, R6, !PT ;  /* 0x0000000619067209 */ /* 0x000fe40007810000 */
[----:B------:R-:W-:Y:S02]  /*2570*/  FSEL R60, R42, -INF , !P2 ;  /* 0xff8000002a3c7808 */ /* 0x000fe40005000000 */
[----:B------:R-:W-:Y:S02]  /*2580*/  FMNMX.FTZ R46, R62, R9, !PT ;  /* 0x000000093e2e7209 */ /* 0x000fe40007810000 */
[----:B------:R-:W-:-:S02]  /*2590*/  LOP3.LUT R42, R45, UR13, R94, 0x96, !PT ;  /* 0x0000000d2d2a7c12 */ /* 0x000fc4000f8e965e */
[----:B------:R-:W-:Y:S02]  /*25a0*/  FSEL R63, R40, -INF , !P5 ;  /* 0xff800000283f7808 */ /* 0x000fe40006800000 */
[----:B------:R-:W-:Y:S02]  /*25b0*/  FMNMX.FTZ R40, R93, R6, !PT ;  /* 0x000000065d287209 */ /* 0x000fe40007810000 */
[----:B------:R-:W-:Y:S02]  /*25c0*/  FMNMX.FTZ R9, R5, R46, !PT ;  /* 0x0000002e05097209 */ /* 0x000fe40007810000 */
[----:B------:R-:W-:Y:S01]  /*25d0*/  FSEL R6, R43, -INF , !P1 ;  /* 0xff8000002b067808 */ /* 0x000fe20004800000 */
[----:B------:R-:W-:Y:S01]  /*25e0*/  IMAD.WIDE.U32 R42, R42, -0x2daee0ad, RZ ;  /* 0xd2511f532a2a7825 */ /* 0x000fe200078e00ff */
[----:B------:R-:W-:Y:S02]  /*25f0*/  FMNMX.FTZ R9, R60, R9, !PT ;  /* 0x000000093c097209 */ /* 0x000fe40007810000 */
[----:B------:R-:W-:-:S02]  /*2600*/  FMNMX.FTZ R40, R77, R40, !PT ;  /* 0x000000284d287209 */ /* 0x000fc40007810000 */
[----:B-1----:R-:W-:Y:S02]  /*2610*/  FMNMX.FTZ R165, R165, R22, !PT ;  /* 0x00000016a5a57209 */ /* 0x002fe40007810000 */
[----:B------:R-:W-:Y:S02]  /*2620*/  LOP3.LUT R22, R29, UR12, R250, 0x96, !PT ;  /* 0x0000000c1d167c12 */ /* 0x000fe4000f8e96fa */
[----:B------:R-:W-:Y:S01]  /*2630*/  LOP3.LUT R28, R43, UR10, R28, 0x96, !PT ;  /* 0x0000000a2b1c7c12 */ /* 0x000fe2000f8e961c */
[----:B------:R-:W-:Y:S01]  /*2640*/  FMUL.FTZ R233, R165, c[0x0][0x23c] ;  /* 0x00008f00a5e97a20 */ /* 0x000fe20000410000 */
[----:B------:R-:W-:Y:S01]  /*2650*/  FMNMX.FTZ R166, R6, R9, !PT ;  /* 0x0000000906a67209 */ /* 0x000fe20007810000 */
[----:B------:R-:W-:Y:S01]  /*2660*/  IMAD.WIDE.U32 R46, R22, -0x326172a9, RZ ;  /* 0xcd9e8d57162e7825 */ /* 0x000fe200078e00ff */
[----:B------:R-:W-:Y:S02]  /*2670*/  FSEL R61, R41, -INF , !P6 ;  /* 0xff800000293d7808 */ /* 0x000fe40007000000 */
[----:B------:R-:W-:Y:S01]  /*2680*/  FMNMX.FTZ R40, R63, R40, !PT ;  /* 0x000000283f287209 */ /* 0x000fe20007810000 */
[----:B------:R-:W-:Y:S01]  /*2690*/  IMAD.WIDE.U32 R28, R28, -0x326172a9, RZ ;  /* 0xcd9e8d571c1c7825 */ /* 0x000fe200078e00ff */
[----:B------:R-:W-:Y:S01]  /*26a0*/  FSETP.NEU.FTZ.AND P0, PT, R165, -INF , PT ;  /* 0xff800000a500780b */ /* 0x000fe20003f1d000 */
[----:B------:R-:W1:Y:S01]  /*26b0*/  SHFL.BFLY PT, R9, R166, 0x2, 0x1f ;  /* 0x0c401f00a6097f89 */ /* 0x000e6200000e0000 */
[----:B------:R-:W-:-:S02]  /*26c0*/  FMNMX.FTZ R167, R61, R40, !PT ;  /* 0x000000283da77209 */ /* 0x000fc40007810000 */
[----:B------:R-:W-:Y:S02]  /*26d0*/  FSEL R233, R233, RZ, P0 ;  /* 0x000000ffe9e97208 */ /* 0x000fe40000000000 */
[----:B------:R-:W-:Y:S01]  /*26e0*/  LOP3.LUT R22, R47, UR11, R44, 0x96, !PT ;  /* 0x0000000b2f167c12 */ /* 0x000fe2000f8e962c */
[----:B------:R-:W3:Y:S01]  /*26f0*/  SHFL.BFLY PT, R40, R167, 0x2, 0x1f ;  /* 0x0c401f00a7287f89 */ /* 0x000ee200000e0000 */
[----:B------:R-:W-:Y:S01]  /*2700*/  LOP3.LUT R31, R29, UR9, R46, 0x96, !PT ;  /* 0x000000091d1f7c12 */ /* 0x000fe2000f8e962e */
[--C-:B------:R-:W-:Y:S01]  /*2710*/  FFMA.FTZ R188, R30, c[0x0][0x23c], -R233.reuse ;  /* 0x00008f001ebc7a23 */ /* 0x100fe200000108e9 */
[----:B--2---:R-:W-:Y:S01]  /*2720*/  FMNMX.FTZ R18, R23, R18, !PT ;  /* 0x0000001217127209 */ /* 0x004fe20007810000 */
[----:B------:R-:W-:Y:S01]  /*2730*/  IMAD.WIDE.U32 R22, R22, -0x2daee0ad, RZ ;  /* 0xd2511f5316167825 */ /* 0x000fe200078e00ff */
[----:B------:R-:W-:Y:S01]  /*2740*/  LOP3.LUT R244, R49, R201, RZ, 0x3c, !PT ;  /* 0x000000c931f47212 */ /* 0x000fe200078e3cff */
[----:B------:R-:W-:Y:S01]  /*2750*/  LDSM.16.MT88.4 R44, [R211+0xa000] ;  /* 0x00a00000d32c783b */ /* 0x000fe20000004200 */
[----:B------:R-:W-:Y:S01]  /*2760*/  FSETP.NEU.FTZ.AND P0, PT, R18, -INF , PT ;  /* 0xff8000001200780b */ /* 0x000fe20003f1d000 */
[----:B------:R-:W-:Y:S01]  /*2770*/  IMAD.WIDE.U32 R30, R31, -0x2daee0ad, RZ ;  /* 0xd2511f531f1e7825 */ /* 0x000fe200078e00ff */
[----:B------:R-:W-:Y:S01]  /*2780*/  LOP3.LUT R29, R95, UR15, R48, 0x96, !PT ;  /* 0x0000000f5f1d7c12 */ /* 0x000fe2000f8e9630 */
[----:B------:R-:W-:Y:S02]  /*2790*/  MUFU.EX2 R188, R188 ;  /* 0x000000bc00bc7308 */ /* 0x000fe40000000800 */
[----:B------:R-:W-:Y:S01]  /*27a0*/  FFMA.FTZ R189, R19, c[0x0][0x23c], -R233 ;  /* 0x00008f0013bd7a23 */ /* 0x000fe200000108e9 */
[----:B------:R-:W-:Y:S01]  /*27b0*/  LOP3.LUT R19, R31, UR6, R22, 0x96, !PT ;  /* 0x000000061f137c12 */ /* 0x000fe2000f8e9616 */
[----:B------:R-:W-:Y:S01]  /*27c0*/  IMAD.WIDE.U32 R244, R244, -0x2daee0ad, RZ ;  /* 0xd2511f53f4f47825 */ /* 0x000fe200078e00ff */
[----:B------:R-:W-:-:S03]  /*27d0*/  LOP3.LUT R22, R23, UR8, R42, 0x96, !PT ;  /* 0x0000000817167c12 */ /* 0x000fc6000f8e962a */
[----:B------:R-:W-:Y:S01]  /*27e0*/  IMAD.WIDE.U32 R42, R19, -0x326172a9, RZ ;  /* 0xcd9e8d57132a7825 */ /* 0x000fe200078e00ff */
[----:B-1----:R-:W-:Y:S01]  /*27f0*/  FMNMX.FTZ R166, R9, R166, !PT ;  /* 0x000000a609a67209 */ /* 0x002fe20007810000 */
[----:B------:R-:W-:Y:S01]  /*2800*/  MUFU.EX2 R189, R189 ;  /* 0x000000bd00bd7308 */ /* 0x000fe20000000800 */
[----:B------:R-:W-:Y:S01]  /*2810*/  LOP3.LUT R242, R245, UR14, R50, 0x96, !PT ;  /* 0x0000000ef5f27c12 */ /* 0x000fe2000f8e9632 */
[----:B------:R-:W-:Y:S01]  /*2820*/  FMUL.FTZ R19, R18, c[0x0][0x23c] ;  /* 0x00008f0012137a20 */ /* 0x000fe20000410000 */
[----:B------:R-:W-:Y:S01]  /*2830*/  SHF.R.U32.HI R31, RZ, 0x10, R42 ;  /* 0x00000010ff1f7819 */ /* 0x000fe2000001162a */
[----:B------:R-:W-:Y:S01]  /*2840*/  IMAD.WIDE.U32 R22, R22, -0x326172a9, RZ ;  /* 0xcd9e8d5716167825 */ /* 0x000fe200078e00ff */
[----:B---3--:R-:W-:Y:S01]  /*2850*/  FMNMX.FTZ R167, R167, R40, !PT ;  /* 0x00000028a7a77209 */ /* 0x008fe20007810000 */
[----:B------:R-:W-:Y:S01]  /*2860*/  SHFL.BFLY PT, R3, R166, 0x1, 0x1f ;  /* 0x0c201f00a6037f89 */ /* 0x000fe200000e0000 */
[----:B------:R-:W-:Y:S01]  /*2870*/  FSEL R9, R19, RZ, P0 ;  /* 0x000000ff13097208 */ /* 0x000fe20000000000 */
[----:B------:R-:W-:Y:S01]  /*2880*/  IMAD.WIDE.U32 R242, R242, -0x326172a9, RZ ;  /* 0xcd9e8d57f2f27825 */ /* 0x000fe200078e00ff */
[----:B------:R-:W-:Y:S01]  /*2890*/  LOP3.LUT R35, R43, UR17, R22, 0x96, !PT ;  /* 0x000000112b237c12 */ /* 0x000fe2000f8e9616 */
[----:B------:R-:W1:Y:S01]  /*28a0*/  SHFL.BFLY PT, R40, R167, 0x1, 0x1f ;  /* 0x0c201f00a7287f89 */ /* 0x000e6200000e0000 */
[----:B------:R-:W-:Y:S01]  /*28b0*/  LOP3.LUT R31, R31, 0xff, RZ, 0xc0, !PT ;  /* 0x000000ff1f1f7812 */ /* 0x000fe200078ec0ff */
[--C-:B------:R-:W-:Y:S01]  /*28c0*/  FFMA.FTZ R187, R33, c[0x0][0x23c], -R9.reuse ;  /* 0x00008f0021bb7a23 */ /* 0x100fe20000010809 */
[C---:B------:R-:W-:Y:S01]  /*28d0*/  LOP3.LUT R22, R35.reuse, 0xffff, RZ, 0xc0, !PT ;  /* 0x0000ffff23167812 */ /* 0x040fe200078ec0ff */
[--C-:B------:R-:W-:Y:S01]  /*28e0*/  FFMA.FTZ R190, R32, c[0x0][0x23c], -R9.reuse ;  /* 0x00008f0020be7a23 */ /* 0x100fe20000010809 */
[----:B------:R-:W-:Y:S01]  /*28f0*/  LOP3.LUT R33, R35, 0xff, RZ, 0xc0, !PT ;  /* 0x000000ff23217812 */ /* 0x000fe200078ec0ff */
[----:B------:R-:W-:Y:S01]  /*2900*/  FFMA.FTZ R184, R34, c[0x0][0x23c], -R9 ;  /* 0x00008f0022b87a23 */ /* 0x000fe20000010809 */
[--C-:B------:R-:W-:Y:S01]  /*2910*/  SHF.R.U32.HI R34, RZ, 0x10, R35.reuse ;  /* 0x00000010ff227819 */ /* 0x100fe20000011623 */
[----:B------:R-:W-:Y:S01]  /*2920*/  MUFU.EX2 R187, R187 ;  /* 0x000000bb00bb7308 */ /* 0x000fe20000000800 */
[----:B------:R-:W-:Y:S01]  /*2930*/  SHF.R.U32.HI R2, RZ, 0x18, R35 ;  /* 0x00000018ff027819 */ /* 0x000fe20000011623 */
[----:B------:R-:W-:Y:S01]  /*2940*/  FFMA.FTZ R181, R4, c[0x0][0x23c], -R9 ;  /* 0x00008f0004b57a23 */ /* 0x000fe20000010809 */
[----:B------:R-:W-:Y:S01]  /*2950*/  LOP3.LUT R35, R34, 0xff, RZ, 0xc0, !PT ;  /* 0x000000ff22237812 */ /* 0x000fe200078ec0ff */
[----:B------:R-:W-:Y:S01]  /*2960*/  IMAD R4, R16, 0x10000, R16 ;  /* 0x0001000010047824 */ /* 0x000fe200078e0210 */
[----:B------:R-:W-:Y:S01]  /*2970*/  LOP3.LUT R94, R243, UR13, R94, 0x96, !PT ;  /* 0x0000000df35e7c12 */ /* 0x000fe2000f8e965e */
[----:B------:R-:W-:Y:S01]  /*2980*/  IMAD.WIDE.U32 R108, R29, -0x2daee0ad, RZ ;  /* 0xd2511f531d6c7825 */ /* 0x000fe200078e00ff */
[----:B------:R-:W-:Y:S01]  /*2990*/  PRMT R35, R35, 0x5410, R2 ;  /* 0x0000541023237816 */ /* 0x000fe20000000002 */
[----:B------:R-:W2:Y:S01]  /*29a0*/  MUFU.EX2 R190, R190 ;  /* 0x000000be00be7308 */ /* 0x000ea20000000800 */
[----:B------:R-:W-:Y:S01]  /*29b0*/  SHF.R.U32.HI R22, RZ, 0x8, R22 ;  /* 0x00000008ff167819 */ /* 0x000fe20000011616 */
[----:B------:R-:W-:Y:S01]  /*29c0*/  IMAD.WIDE.U32 R94, R94, -0x2daee0ad, RZ ;  /* 0xd2511f535e5e7825 */ /* 0x000fe200078e00ff */
[----:B------:R-:W-:Y:S01]  /*29d0*/  LOP3.LUT R37, R42, 0xff, RZ, 0xc0, !PT ;  /* 0x000000ff2a257812 */ /* 0x000fe200078ec0ff */
[--C-:B------:R-:W-:Y:S01]  /*29e0*/  HSET2.LE.AND R35, R35, R4.reuse, PT ;  /* 0x0000000423237233 */ /* 0x100fe20003803000 */
[----:B------:R-:W-:Y:S01]  /*29f0*/  PRMT R33, R33, 0x5410, R22 ;  /* 0x0000541021217816 */ /* 0x000fe20000000016 */
[--C-:B------:R-:W-:Y:S01]  /*2a00*/  FFMA.FTZ R39, R36, c[0x0][0x23c], -R233.reuse ;  /* 0x00008f0024277a23 */ /* 0x100fe200000108e9 */
[----:B------:R-:W-:Y:S01]  /*2a10*/  LOP3.LUT R108, R95, UR10, R108, 0x96, !PT ;  /* 0x0000000a5f6c7c12 */ /* 0x000fe2000f8e966c */
[----:B------:R-:W-:Y:S01]  /*2a20*/  MUFU.EX2 R184, R184 ;  /* 0x000000b800b87308 */ /* 0x000fe20000000800 */
[----:B-1----:R-:W-:Y:S01]  /*2a30*/  FMNMX.FTZ R167, R167, R40, !PT ;  /* 0x00000028a7a77209 */ /* 0x002fe20007810000 */
[--C-:B------:R-:W-:Y:S01]  /*2a40*/  FFMA.FTZ R164, R12, c[0x0][0x23c], -R233.reuse ;  /* 0x00008f000ca47a23 */ /* 0x100fe200000108e9 */
[----:B------:R-:W-:Y:S01]  /*2a50*/  FMNMX.FTZ R166, R166, R3, !PT ;  /* 0x00000003a6a67209 */ /* 0x000fe20007810000 */
[--C-:B------:R-:W-:Y:S01]  /*2a60*/  FFMA.FTZ R180, R17, c[0x0][0x23c], -R233.reuse ;  /* 0x00008f0011b47a23 */ /* 0x100fe200000108e9 */
[C---:B------:R-:W-:Y:S01]  /*2a70*/  FSETP.NEU.FTZ.AND P0, PT, R167.reuse, -INF , PT ;  /* 0xff800000a700780b */ /* 0x040fe20003f1d000 */
[----:B------:R-:W-:Y:S01]  /*2a80*/  FMUL.FTZ R76, R167, c[0x0][0x23c] ;  /* 0x00008f00a74c7a20 */ /* 0x000fe20000410000 */
[----:B------:R-:W-:Y:S01]  /*2a90*/  SHF.R.U32.HI R36, RZ, 0x18, R42 ;  /* 0x00000018ff247819 */ /* 0x000fe2000001162a */
[----:B------:R-:W1:Y:S01]  /*2aa0*/  MUFU.EX2 R181, R181 ;  /* 0x000000b500b57308 */ /* 0x000e620000000800 */
[----:B--2---:R-:W-:Y:S01]  /*2ab0*/  F2FP.PACK_AB R0, R190, R187 ;  /* 0x000000bbbe00723e */ /* 0x004fe200000000ff */
[--C-:B------:R-:W-:Y:S01]  /*2ac0*/  FFMA.FTZ R182, R38, c[0x0][0x23c], -R233.reuse ;  /* 0x00008f0026b67a23 */ /* 0x100fe200000108e9 */
[----:B------:R-:W-:Y:S01]  /*2ad0*/  FSEL R76, R76, RZ, P0 ;  /* 0x000000ff4c4c7208 */ /* 0x000fe20000000000 */
[--C-:B------:R-:W-:Y:S01]  /*2ae0*/  FFMA.FTZ R17, R14, c[0x0][0x23c], -R233.reuse ;  /* 0x00008f000e117a23 */ /* 0x100fe200000108e9 */
[----:B------:R-:W-:Y:S01]  /*2af0*/  LOP3.LUT R133, R35, R0, RZ, 0xc0, !PT ;  /* 0x0000000023857212 */ /* 0x000fe200078ec0ff */
[----:B------:R-:W-:Y:S01]  /*2b00*/  FFMA.FTZ R233, R13, c[0x0][0x23c], -R233 ;  /* 0x00008f000de97a23 */ /* 0x000fe200000108e9 */
[----:B------:R-:W-:Y:S01]  /*2b10*/  LOP3.LUT R0, R109, UR12, R244, 0x96, !PT ;  /* 0x0000000c6d007c12 */ /* 0x000fe2000f8e96f4 */
[----:B------:R-:W-:Y:S01]  /*2b20*/  IMAD.WIDE.U32 R108, R108, -0x326172a9, RZ ;  /* 0xcd9e8d576c6c7825 */ /* 0x000fe200078e00ff */
[----:B------:R-:W-:Y:S01]  /*2b30*/  LOP3.LUT R22, R23, UR7, R28, 0x96, !PT ;  /* 0x0000000717167c12 */ /* 0x000fe2000f8e961c */
[----:B------:R-:W-:Y:S01]  /*2b40*/  MUFU.EX2 R182, R182 ;  /* 0x000000b600b67308 */ /* 0x000fe20000000800 */
[----:B------:R-:W-:Y:S01]  /*2b50*/  PRMT R31, R31, 0x5410, R36 ;  /* 0x000054101f1f7816 */ /* 0x000fe20000000024 */
[----:B------:R-:W-:Y:S01]  /*2b60*/  IMAD.WIDE.U32 R78, R0, -0x326172a9, RZ ;  /* 0xcd9e8d57004e7825 */ /* 0x000fe200078e00ff */
[----:B------:R-:W-:Y:S01]  /*2b70*/  FSETP.NEU.FTZ.AND P0, PT, R166, -INF , PT ;  /* 0xff800000a600780b */ /* 0x000fe20003f1d000 */
[--C-:B------:R-:W-:Y:S01]  /*2b80*/  HSET2.LE.AND R33, R33, R4.reuse, PT ;  /* 0x0000000421217233 */ /* 0x100fe20003803000 */
[----:B------:R-:W-:Y:S01]  /*2b90*/  LOP3.LUT R38, R42, 0xffff, RZ, 0xc0, !PT ;  /* 0x0000ffff2a267812 */ /* 0x000fe200078ec0ff */
[----:B------:R-:W-:Y:S01]  /*2ba0*/  FFMA.FTZ R193, R7, c[0x0][0x23c], -R76 ;  /* 0x00008f0007c17a23 */ /* 0x000fe2000001084c */
[----:B------:R-:W-:Y:S01]  /*2bb0*/  LOP3.LUT R0, R79, UR11, R242, 0x96, !PT ;  /* 0x0000000b4f007c12 */ /* 0x000fe2000f8e96f2 */
[----:B------:R-:W-:Y:S01]  /*2bc0*/  FMUL.FTZ R7, R166, c[0x0][0x23c] ;  /* 0x00008f00a6077a20 */ /* 0x000fe20000410000 */
[----:B------:R-:W-:Y:S01]  /*2bd0*/  LOP3.LUT R78, R109, UR9, R78, 0x96, !PT ;  /* 0x000000096d4e7c12 */ /* 0x000fe2000f8e964e */
[----:B------:R-:W-:Y:S01]  /*2be0*/  IMAD.WIDE.U32 R22, R22, -0x2daee0ad, RZ ;  /* 0xd2511f5316167825 */ /* 0x000fe200078e00ff */
[----:B------:R-:W-:Y:S01]  /*2bf0*/  HSET2.LE.AND R31, R31, R4, PT ;  /* 0x000000041f1f7233 */ /* 0x000fe20003803000 */
[----:B-1----:R-:W-:Y:S01]  /*2c00*/  F2FP.PACK_AB R2, R181, R184 ;  /* 0x000000b8b502723e */ /* 0x002fe200000000ff */
[----:B------:R-:W-:Y:S01]  /*2c10*/  MUFU.EX2 R19, R39 ;  /* 0x0000002700137308 */ /* 0x000fe20000000800 */
[----:B------:R-:W-:Y:S01]  /*2c20*/  IMAD.WIDE.U32 R28, R0, -0x2daee0ad, RZ ;  /* 0xd2511f53001c7825 */ /* 0x000fe200078e00ff */
[----:B------:R-:W-:-:S02]  /*2c30*/  FSEL R7, R7, RZ, P0 ;  /* 0x000000ff07077208 */ /* 0x000fc40000000000 */
[----:B------:R-:W-:Y:S01]  /*2c40*/  SHF.R.U32.HI R0, RZ, 0x10, R22 ;  /* 0x00000010ff007819 */ /* 0x000fe20000011616 */
[----:B------:R-:W-:Y:S01]  /*2c50*/  IMAD.WIDE.U32 R78, R78, -0x2daee0ad, RZ ;  /* 0xd2511f534e4e7825 */ /* 0x000fe200078e00ff */
[----:B------:R-:W-:Y:S02]  /*2c60*/  LOP3.LUT R94, R29, UR8, R94, 0x96, !PT ;  /* 0x000000081d5e7c12 */ /* 0x000fe4000f8e965e */
[----:B------:R-:W-:Y:S01]  /*2c70*/  LOP3.LUT R135, R31, R2, RZ, 0xc0, !PT ;  /* 0x000000021f877212 */ /* 0x000fe200078ec0ff */
[----:B------:R-:W-:Y:S01]  /*2c80*/  FFMA.FTZ R183, R24, c[0x0][0x23c], -R7 ;  /* 0x00008f0018b77a23 */ /* 0x000fe20000010807 */
[----:B------:R-:W-:Y:S01]  /*2c90*/  LOP3.LUT R28, R79, UR6, R28, 0x96, !PT ;  /* 0x000000064f1c7c12 */ /* 0x000fe2000f8e961c */
[----:B------:R-:W-:Y:S01]  /*2ca0*/  IMAD.WIDE.U32 R94, R94, -0x326172a9, RZ ;  /* 0xcd9e8d575e5e7825 */ /* 0x000fe200078e00ff */
[----:B------:R-:W-:Y:S01]  /*2cb0*/  LOP3.LUT R3, R22, 0xffff, RZ, 0xc0, !PT ;  /* 0x0000ffff16037812 */ /* 0x000fe200078ec0ff */
[----:B------:R-:W-:Y:S01]  /*2cc0*/  MUFU.EX2 R193, R193 ;  /* 0x000000c100c17308 */ /* 0x000fe20000000800 */
[----:B------:R-:W-:Y:S01]  /*2cd0*/  LOP3.LUT R2, R23, UR16, R30, 0x96, !PT ;  /* 0x0000001017027c12 */ /* 0x000fe2000f8e961e */
[----:B------:R-:W-:Y:S01]  /*2ce0*/  IMAD.WIDE.U32 R28, R28, -0x326172a9, RZ ;  /* 0xcd9e8d571c1c7825 */ /* 0x000fe200078e00ff */
[----:B------:R-:W-:-:S02]  /*2cf0*/  LOP3.LUT R24, R0, 0xff, RZ, 0xc0, !PT ;  /* 0x000000ff00187812 */ /* 0x000fc400078ec0ff */
[----:B------:R-:W-:Y:S01]  /*2d00*/  LOP3.LUT R111, R2, 0xff, RZ, 0xc0, !PT ;  /* 0x000000ff026f7812 */ /* 0x000fe200078ec0ff */
[----:B------:R-:W-:Y:S01]  /*2d10*/  FFMA.FTZ R186, R26, c[0x0][0x23c], -R7 ;  /* 0x00008f001aba7a23 */ /* 0x000fe20000010807 */
[----:B------:R-:W-:Y:S01]  /*2d20*/  LOP3.LUT R0, R29, UR17, R94, 0x96, !PT ;  /* 0x000000111d007c12 */ /* 0x000fe2000f8e965e */
[--C-:B------:R-:W-:Y:S01]  /*2d30*/  FFMA.FTZ R194, R27, c[0x0][0x23c], -R76.reuse ;  /* 0x00008f001bc27a23 */ /* 0x100fe2000001084c */
[----:B------:R-:W-:Y:S01]  /*2d40*/  SHF.R.U32.HI R26, RZ, 0x8, R3 ;  /* 0x00000008ff1a7819 */ /* 0x000fe20000011603 */
[----:B------:R-:W-:Y:S01]  /*2d50*/  FFMA.FTZ R185, R25, c[0x0][0x23c], -R76 ;  /* 0x00008f0019b97a23 */ /* 0x000fe2000001084c */
[----:B------:R-:W-:Y:S01]  /*2d60*/  LOP3.LUT R3, R2, 0xffff, RZ, 0xc0, !PT ;  /* 0x0000ffff02037812 */ /* 0x000fe200078ec0ff */
[--C-:B------:R-:W-:Y:S01]  /*2d70*/  FFMA.FTZ R192, R15, c[0x0][0x23c], -R7.reuse ;  /* 0x00008f000fc07a23 */ /* 0x100fe20000010807 */
[--C-:B------:R-:W-:Y:S01]  /*2d80*/  SHF.R.U32.HI R41, RZ, 0x10, R2.reuse ;  /* 0x00000010ff297819 */ /* 0x100fe20000011602 */
[----:B------:R-:W-:Y:S01]  /*2d90*/  MUFU.EX2 R194, R194 ;  /* 0x000000c200c27308 */ /* 0x000fe20000000800 */
[----:B------:R-:W-:Y:S01]  /*2da0*/  SHF.R.U32.HI R12, RZ, 0x18, R2 ;  /* 0x00000018ff0c7819 */ /* 0x000fe20000011602 */
[----:B------:R-:W-:Y:S01]  /*2db0*/  FFMA.FTZ R196, R21, c[0x0][0x23c], -R76 ;  /* 0x00008f0015c47a23 */ /* 0x000fe2000001084c */
[----:B------:R-:W-:Y:S01]  /*2dc0*/  LOP3.LUT R2, R0, 0xffff, RZ, 0xc0, !PT ;  /* 0x0000ffff00027812 */ /* 0x000fe200078ec0ff */
[----:B------:R-:W-:Y:S01]  /*2dd0*/  FFMA.FTZ R191, R20, c[0x0][0x23c], -R7 ;  /* 0x00008f0014bf7a23 */ /* 0x000fe20000010807 */
[----:B------:R-:W-:Y:S01]  /*2de0*/  LOP3.LUT R109, R0, 0xff, RZ, 0xc0, !PT ;  /* 0x000000ff006d7812 */ /* 0x000fe200078ec0ff */
[----:B------:R-:W-:Y:S01]  /*2df0*/  FFMA.FTZ R227, R227, c[0x0][0x23c], -R9 ;  /* 0x00008f00e3e37a23 */ /* 0x000fe20000010809 */
[----:B------:R-:W-:Y:S01]  /*2e00*/  SHF.R.U32.HI R2, RZ, 0x8, R2 ;  /* 0x00000008ff027819 */ /* 0x000fe20000011602 */
[----:B------:R-:W1:Y:S01]  /*2e10*/  MUFU.EX2 R185, R185 ;  /* 0x000000b900b97308 */ /* 0x000e620000000800 */
[----:B------:R-:W-:Y:S01]  /*2e20*/  SHF.R.U32.HI R14, RZ, 0x8, R3 ;  /* 0x00000008ff0e7819 */ /* 0x000fe20000011603 */
[--C-:B------:R-:W-:Y:S01]  /*2e30*/  FFMA.FTZ R3, R10, c[0x0][0x23c], -R9.reuse ;  /* 0x00008f000a037a23 */ /* 0x100fe20000010809 */
[----:B------:R-:W-:Y:S01]  /*2e40*/  PRMT R109, R109, 0x5410, R2 ;  /* 0x000054106d6d7816 */ /* 0x000fe20000000002 */
[----:B------:R-:W-:Y:S01]  /*2e50*/  FFMA.FTZ R2, R11, c[0x0][0x23c], -R9 ;  /* 0x00008f000b027a23 */ /* 0x000fe20000010809 */
[----:B------:R-:W-:Y:S01]  /*2e60*/  LOP3.LUT R79, R22, 0xff, RZ, 0xc0, !PT ;  /* 0x000000ff164f7812 */ /* 0x000fe200078ec0ff */
[--C-:B------:R-:W-:Y:S01]  /*2e70*/  FFMA.FTZ R235, R60, c[0x0][0x23c], -R7.reuse ;  /* 0x00008f003ceb7a23 */ /* 0x100fe20000010807 */
[----:B------:R-:W-:Y:S01]  /*2e80*/  SHF.R.U32.HI R43, RZ, 0x18, R22 ;  /* 0x00000018ff2b7819 */ /* 0x000fe20000011616 */
[----:B------:R-:W-:Y:S01]  /*2e90*/  MUFU.EX2 R3, R3 ;  /* 0x0000000300037308 */ /* 0x000fe20000000800 */
[C---:B------:R-:W-:Y:S01]  /*2ea0*/  LOP3.LUT R22, R28.reuse, 0xffff, RZ, 0xc0, !PT ;  /* 0x0000ffff1c167812 */ /* 0x040fe200078ec0ff */
[--C-:B------:R-:W-:Y:S01]  /*2eb0*/  HSET2.LE.AND R136, R109, R4.reuse, PT ;  /* 0x000000046d887233 */ /* 0x100fe20003803000 */
[----:B------:R-:W-:Y:S01]  /*2ec0*/  LOP3.LUT R15, R28, 0xff, RZ, 0xc0, !PT ;  /* 0x000000ff1c0f7812 */ /* 0x000fe200078ec0ff */
[--C-:B------:R-:W-:Y:S01]  /*2ed0*/  FFMA.FTZ R248, R6, c[0x0][0x23c], -R7.reuse ;  /* 0x00008f0006f87a23 */ /* 0x100fe20000010807 */
[----:B------:R-:W-:Y:S01]  /*2ee0*/  SHF.R.U32.HI R22, RZ, 0x8, R22 ;  /* 0x00000008ff167819 */ /* 0x000fe20000011616 */
[----:B------:R-:W-:Y:S01]  /*2ef0*/  FFMA.FTZ R195, R93, c[0x0][0x23c], -R76 ;  /* 0x00008f005dc37a23 */ /* 0x000fe2000001084c */
[----:B------:R-:W-:Y:S01]  /*2f00*/  SHF.R.U32.HI R20, RZ, 0x10, R28 ;  /* 0x00000010ff147819 */ /* 0x000fe2000001161c */
[----:B------:R-:W2:Y:S01]  /*2f10*/  MUFU.EX2 R2, R2 ;  /* 0x0000000200027308 */ /* 0x000ea20000000800 */
[----:B------:R-:W-:Y:S01]  /*2f20*/  PRMT R15, R15, 0x5410, R22 ;  /* 0x000054100f0f7816 */ /* 0x000fe20000000016 */
[----:B------:R-:W-:Y:S01]  /*2f30*/  FFMA.FTZ R198, R77, c[0x0][0x23c], -R76 ;  /* 0x00008f004dc67a23 */ /* 0x000fe2000001084c */
[----:B------:R-:W-:Y:S01]  /*2f40*/  SHF.R.U32.HI R137, RZ, 0x10, R0 ;  /* 0x00000010ff897819 */ /* 0x000fe20000011600 */
[----:B------:R-:W-:Y:S01]  /*2f50*/  FFMA.FTZ R197, R63, c[0x0][0x23c], -R76 ;  /* 0x00008f003fc57a23 */ /* 0x000fe2000001084c */
[----:B------:R-:W-:Y:S01]  /*2f60*/  LOP3.LUT R41, R41, 0xff, RZ, 0xc0, !PT ;  /* 0x000000ff29297812 */ /* 0x000fe200078ec0ff */
[--C-:B------:R-:W-:Y:S01]  /*2f70*/  HSET2.LE.AND R138, R15, R4.reuse, PT ;  /* 0x000000040f8a7233 */ /* 0x100fe20003803000 */
[----:B------:R-:W-:Y:S01]  /*2f80*/  SHF.R.U32.HI R38, RZ, 0x8, R38 ;  /* 0x00000008ff267819 */ /* 0x000fe20000011626 */
[----:B------:R-:W3:Y:S01]  /*2f90*/  MUFU.EX2 R196, R196 ;  /* 0x000000c400c47308 */ /* 0x000ee20000000800 */
[----:B------:R-:W-:Y:S01]  /*2fa0*/  LOP3.LUT R20, R20, 0xff, RZ, 0xc0, !PT ;  /* 0x000000ff14147812 */ /* 0x000fe200078ec0ff */
[----:B------:R-:W-:Y:S01]  /*2fb0*/  FFMA.FTZ R232, R61, c[0x0][0x23c], -R76 ;  /* 0x00008f003de87a23 */ /* 0x000fe2000001084c */
[----:B------:R-:W-:Y:S01]  /*2fc0*/  SHF.R.U32.HI R0, RZ, 0x18, R0 ;  /* 0x00000018ff007819 */ /* 0x000fe20000011600 */
[--C-:B------:R-:W-:Y:S01]  /*2fd0*/  FFMA.FTZ R199, R62, c[0x0][0x23c], -R7.reuse ;  /* 0x00008f003ec77a23 */ /* 0x100fe20000010807 */
[----:B------:R-:W-:Y:S01]  /*2fe0*/  LOP3.LUT R137, R137, 0xff, RZ, 0xc0, !PT ;  /* 0x000000ff89897812 */ /* 0x000fe200078ec0ff */
[----:B------:R-:W-:Y:S01]  /*2ff0*/  FFMA.FTZ R252, R5, c[0x0][0x23c], -R7 ;  /* 0x00008f0005fc7a23 */ /* 0x000fe20000010807 */
[----:B-1----:R-:W-:Y:S01]  /*3000*/  F2FP.PACK_AB R13, R185, R194 ;  /* 0x000000c2b90d723e */ /* 0x002fe200000000ff */
[----:B------:R-:W-:Y:S01]  /*3010*/  MUFU.EX2 R192, R192 ;  /* 0x000000c000c07308 */ /* 0x000fe20000000800 */
[----:B------:R-:W-:Y:S01]  /*3020*/  F2FP.PACK_AB R132, R188, R189 ;  /* 0x000000bdbc84723e */ /* 0x000fe200000000ff */
[----:B------:R-:W-:Y:S01]  /*3030*/  FADD.FTZ R189, R189, R188 ;  /* 0x000000bcbdbd7221 */ /* 0x000fe20000010000 */
[----:B------:R-:W-:Y:S01]  /*3040*/  SHF.R.U32.HI R139, RZ, 0x18, R28 ;  /* 0x00000018ff8b7819 */ /* 0x000fe2000001161c */
[----:B------:R-:W-:Y:S01]  /*3050*/  FADD.FTZ R187, R187, R190 ;  /* 0x000000bebbbb7221 */ /* 0x000fe20000010000 */
[----:B------:R-:W-:Y:S01]  /*3060*/  PRMT R41, R41, 0x5410, R12 ;  /* 0x0000541029297816 */ /* 0x000fe2000000000c */
[----:B------:R-:W-:Y:S01]  /*3070*/  LDSM.16.MT88.4 R28, [R208+0xa800] ;  /* 0x00a80000d01c783b */ /* 0x000fe20000004200 */
[----:B------:R-:W-:Y:S01]  /*3080*/  PRMT R37, R37, 0x5410, R38 ;  /* 0x0000541025257816 */ /* 0x000fe20000000026 */
[----:B------:R-:W1:Y:S01]  /*3090*/  MUFU.EX2 R191, R191 ;  /* 0x000000bf00bf7308 */ /* 0x000e620000000800 */
[----:B------:R-:W-:Y:S01]  /*30a0*/  PRMT R137, R137, 0x5410, R0 ;  /* 0x0000541089897816 */ /* 0x000fe20000000000 */
[----:B------:R-:W-:Y:S01]  /*30b0*/  FFMA.FTZ R0, R8, c[0x0][0x23c], -R9 ;  /* 0x00008f0008007a23 */ /* 0x000fe20000010809 */
[----:B------:R-:W-:Y:S01]  /*30c0*/  LOP3.LUT R132, R33, R132, RZ, 0xc0, !PT ;  /* 0x0000008421847212 */ /* 0x000fe200078ec0ff */
[----:B------:R-:W-:Y:S01]  /*30d0*/  LDSM.16.MT88.4 R8, [R208+0xb800] ;  /* 0x00b80000d008783b */ /* 0x000fe20000004200 */
[----:B------:R-:W-:Y:S01]  /*30e0*/  PRMT R79, R79, 0x5410, R26 ;  /* 0x000054104f4f7816 */ /* 0x000fe2000000001a */
[--C-:B------:R-:W-:Y:S01]  /*30f0*/  HSET2.LE.AND R41, R41, R4.reuse, PT ;  /* 0x0000000429297233 */ /* 0x100fe20003803000 */
[----:B------:R-:W-:Y:S01]  /*3100*/  PRMT R43, R24, 0x5410, R43 ;  /* 0x00005410182b7816 */ /* 0x000fe2000000002b */
[----:B------:R-:W-:Y:S01]  /*3110*/  MUFU.EX2 R186, R186 ;  /* 0x000000ba00ba7308 */ /* 0x000fe20000000800 */
[----:B------:R-:W-:Y:S01]  /*3120*/  PRMT R139, R20, 0x5410, R139 ;  /* 0x00005410148b7816 */ /* 0x000fe2000000008b */
[----:B------:R-:W-:Y:S01]  /*3130*/  LDSM.16.MT88.4 R24, [R211+0xb800] ;  /* 0x00b80000d318783b */ /* 0x000fe20000004200 */
[----:B------:R-:W-:Y:S01]  /*3140*/  PRMT R111, R111, 0x5410, R14 ;  /* 0x000054106f6f7816 */ /* 0x000fe2000000000e */
[--C-:B------:R-:W-:Y:S01]  /*3150*/  HSET2.LE.AND R37, R37, R4.reuse, PT ;  /* 0x0000000425257233 */ /* 0x100fe20003803000 */
[----:B------:R-:W-:Y:S01]  /*3160*/  LOP3.LUT R138, R138, R13, RZ, 0xc0, !PT ;  /* 0x0000000d8a8a7212 */ /* 0x000fe200078ec0ff */
[----:B------:R-:W4:Y:S01]  /*3170*/  LDSM.16.MT88.4 R32, [R209+0xa800] ;  /* 0x00a80000d120783b */ /* 0x000f220000004200 */
[----:B--2---:R-:W-:Y:S01]  /*3180*/  F2FP.PACK_AB R94, R2, R3 ;  /* 0x00000003025e723e */ /* 0x004fe200000000ff */
[----:B------:R-:W2:Y:S01]  /*3190*/  MUFU.EX2 R183, R183 ;  /* 0x000000b700b77308 */ /* 0x000ea20000000800 */
[----:B------:R-:W-:Y:S01]  /*31a0*/  F2FP.PACK_AB R134, R19, R182 ;  /* 0x000000b61386723e */ /* 0x000fe200000000ff */
[----:B------:R-:W5:Y:S01]  /*31b0*/  LDSM.16.MT88.4 R20, [R210+0xb800] ;  /* 0x00b80000d214783b */ /* 0x000f620000004200 */
[----:B------:R-:W-:Y:S01]  /*31c0*/  LOP3.LUT R41, R41, R94, RZ, 0xc0, !PT ;  /* 0x0000005e29297212 */ /* 0x000fe200078ec0ff */
[--C-:B------:R-:W-:Y:S01]  /*31d0*/  HSET2.LE.AND R139, R139, R4.reuse, PT ;  /* 0x000000048b8b7233 */ /* 0x100fe20003803000 */
[----:B------:R-:W-:Y:S01]  /*31e0*/  LOP3.LUT R94, R95, UR7, R108, 0x96, !PT ;  /* 0x000000075f5e7c12 */ /* 0x000fe2000f8e966c */
[----:B------:R-:W4:Y:S01]  /*31f0*/  LDSM.16.MT88.4 R12, [R209+0xb800] ;  /* 0x00b80000d10c783b */ /* 0x000f220000004200 */
[--C-:B------:R-:W-:Y:S01]  /*3200*/  HSET2.LE.AND R40, R111, R4.reuse, PT ;  /* 0x000000046f287233 */ /* 0x100fe20003803000 */
[----:B------:R-:W-:Y:S01]  /*3210*/  LOP3.LUT R134, R37, R134, RZ, 0xc0, !PT ;  /* 0x0000008625867212 */ /* 0x000fe200078ec0ff */
[--C-:B------:R-:W-:Y:S01]  /*3220*/  HSET2.LE.AND R137, R137, R4.reuse, PT ;  /* 0x0000000489897233 */ /* 0x100fe20003803000 */
[----:B---3--:R-:W-:Y:S01]  /*3230*/  F2FP.PACK_AB R111, R193, R196 ;  /* 0x000000c4c16f723e */ /* 0x008fe200000000ff */
[----:B------:R-:W-:Y:S01]  /*3240*/  IMAD.WIDE.U32 R94, R94, -0x2daee0ad, RZ ;  /* 0xd2511f535e5e7825 */ /* 0x000fe200078e00ff */
[----:B-1----:R-:W-:Y:S01]  /*3250*/  F2FP.PACK_AB R42, R191, R192 ;  /* 0x000000c0bf2a723e */ /* 0x002fe200000000ff */
[----:B------:R-:W-:Y:S01]  /*3260*/  MUFU.EX2 R180, R180 ;  /* 0x000000b400b47308 */ /* 0x000fe20000000800 */
[----:B------:R-:W-:Y:S01]  /*3270*/  LOP3.LUT R136, R136, R111, RZ, 0xc0, !PT ;  /* 0x0000006f88887212 */ /* 0x000fe200078ec0ff */
[C---:B------:R-:W-:Y:S01]  /*3280*/  HMMA.16816.F32 R156, R132.reuse, R44, RZ ;  /* 0x0000002c849c723c */ /* 0x040fe200000018ff */
[----:B--2---:R-:W-:Y:S01]  /*3290*/  F2FP.PACK_AB R92, R183, R186 ;  /* 0x000000bab75c723e */ /* 0x004fe200000000ff */
[--C-:B------:R-:W-:Y:S01]  /*32a0*/  HSET2.LE.AND R43, R43, R4.reuse, PT ;  /* 0x000000042b2b7233 */ /* 0x100fe20003803000 */
[----:B------:R-:W-:Y:S01]  /*32b0*/  LOP3.LUT R137, R137, R42, RZ, 0xc0, !PT ;  /* 0x0000002a89897212 */ /* 0x000fe200078ec0ff */
[----:B------:R-:W-:Y:S01]  /*32c0*/  HSET2.LE.AND R42, R79, R4, PT ;  /* 0x000000044f2a7233 */ /* 0x000fe20003803000 */
[----:B------:R-:W-:Y:S01]  /*32d0*/  LOP3.LUT R139, R139, R92, RZ, 0xc0, !PT ;  /* 0x0000005c8b8b7212 */ /* 0x000fe200078ec0ff */
[----:B------:R-:W1:Y:S01]  /*32e0*/  MUFU.EX2 R17, R17 ;  /* 0x0000001100117308 */ /* 0x000e620000000800 */
[----:B------:R-:W-:Y:S01]  /*32f0*/  LOP3.LUT R60, R94, 0xffff, RZ, 0xc0, !PT ;  /* 0x0000ffff5e3c7812 */ /* 0x000fe200078ec0ff */
[C---:B------:R-:W-:Y:S01]  /*3300*/  HMMA.16816.F32 R48, R132.reuse, R56, RZ ;  /* 0x000000388430723c */ /* 0x040fe200000018ff */
[----:B------:R-:W-:Y:S01]  /*3310*/  LOP3.LUT R78, R95, UR16, R78, 0x96, !PT ;  /* 0x000000105f4e7c12 */ /* 0x000fe2000f8e964e */
[----:B------:R-:W-:Y:S01]  /*3320*/  FADD.FTZ R193, R196, R193 ;  /* 0x000000c1c4c17221 */ /* 0x000fe20000010000 */
[----:B------:R-:W-:Y:S01]  /*3330*/  SHF.R.U32.HI R7, RZ, 0x8, R60 ;  /* 0x00000008ff077819 */ /* 0x000fe2000001163c */
[----:B------:R-:W-:Y:S01]  /*3340*/  FADD.FTZ R191, R192, R191 ;  /* 0x000000bfc0bf7221 */ /* 0x000fe20000010000 */
[----:B------:R-:W-:Y:S01]  /*3350*/  LOP3.LUT R60, R78, 0xffff, RZ, 0xc0, !PT ;  /* 0x0000ffff4e3c7812 */ /* 0x000fe200078ec0ff */
[----:B------:R-:W-:Y:S01]  /*3360*/  MUFU.EX2 R164, R164 ;  /* 0x000000a400a47308 */ /* 0x000fe20000000800 */
[----:B------:R-:W-:Y:S01]  /*3370*/  SHF.R.U32.HI R61, RZ, 0x10, R78 ;  /* 0x00000010ff3d7819 */ /* 0x000fe2000001164e */
[C---:B------:R-:W-:Y:S01]  /*3380*/  HMMA.16816.F32 R64, R132.reuse, R72, RZ ;  /* 0x000000488440723c */ /* 0x040fe200000018ff */
[----:B------:R-:W-:Y:S01]  /*3390*/  SHF.R.U32.HI R6, RZ, 0x18, R94 ;  /* 0x00000018ff067819 */ /* 0x000fe2000001165e */
[----:B------:R-:W-:Y:S01]  /*33a0*/  FADD.FTZ R194, R194, R193 ;  /* 0x000000c1c2c27221 */ /* 0x000fe20000010000 */
[----:B------:R-:W-:Y:S01]  /*33b0*/  SHF.R.U32.HI R60, RZ, 0x8, R60 ;  /* 0x00000008ff3c7819 */ /* 0x000fe2000001163c */
[----:B------:R-:W-:Y:S01]  /*33c0*/  FADD.FTZ R186, R186, R191 ;  /* 0x000000bfbaba7221 */ /* 0x000fe20000010000 */
[----:B------:R-:W-:Y:S01]  /*33d0*/  LOP3.LUT R61, R61, 0xff, RZ, 0xc0, !PT ;  /* 0x000000ff3d3d7812 */ /* 0x000fe200078ec0ff */
[----:B------:R-:W2:Y:S01]  /*33e0*/  MUFU.EX2 R233, R233 ;  /* 0x000000e900e97308 */ /* 0x000ea20000000800 */
[----:B-1----:R-:W-:Y:S01]  /*33f0*/  F2FP.PACK_AB R109, R17, R180 ;  /* 0x000000b4116d723e */ /* 0x002fe200000000ff */
[C---:B------:R-:W-:Y:S01]  /*3400*/  HMMA.16816.F32 R80, R132.reuse, R88, RZ ;  /* 0x000000588450723c */ /* 0x040fe200000018ff */
[----:B------:R-:W-:Y:S01]  /*3410*/  FADD.FTZ R182, R182, R189 ;  /* 0x000000bdb6b67221 */ /* 0x000fe20000010000 */
[----:B------:R-:W-:Y:S01]  /*3420*/  PLOP3.LUT P0, PT, PT, PT, UP0, 0x80, 0x0 ;  /* 0x000000000000781c */ /* 0x000fe20003f0f008 */
[----:B------:R-:W-:Y:S01]  /*3430*/  FADD.FTZ R184, R184, R187 ;  /* 0x000000bbb8b87221 */ /* 0x000fe20000010000 */
[----:B------:R-:W-:Y:S01]  /*3440*/  LOP3.LUT R40, R40, R109, RZ, 0xc0, !PT ;  /* 0x0000006d28287212 */ /* 0x000fe200078ec0ff */
[----:B------:R-:W-:Y:S01]  /*3450*/  FADD.FTZ R194, R185, R194 ;  /* 0x000000c2b9c27221 */ /* 0x000fe20000010000 */
[----:B------:R-:W-:Y:S01]  /*3460*/  MUFU.EX2 R0, R0 ;  /* 0x0000000000007308 */ /* 0x000fe20000000800 */
[----:B------:R-:W-:Y:S01]  /*3470*/  FADD.FTZ R186, R183, R186 ;  /* 0x000000bab7ba7221 */ /* 0x000fe20000010000 */
[----:B------:R-:W-:Y:S01]  /*3480*/  HMMA.16816.F32 R96, R132, R104, RZ ;  /* 0x000000688460723c */ /* 0x000fe200000018ff */
[----:B------:R-:W-:-:S02]  /*3490*/  FADD.FTZ R19, R19, R182 ;  /* 0x000000b613137221 */ /* 0x000fc40000010000 */
[----:B------:R-:W-:Y:S02]  /*34a0*/  FADD.FTZ R184, R181, R184 ;  /* 0x000000b8b5b87221 */ /* 0x000fe40000010000 */
[----:B------:R-:W-:Y:S01]  /*34b0*/  FADD.FTZ R180, R180, R19 ;  /* 0x00000013b4b47221 */ /* 0x000fe20000010000 */
[----:B------:R-:W1:Y:S01]  /*34c0*/  MUFU.EX2 R227, R227 ;  /* 0x000000e300e37308 */ /* 0x000e620000000800 */
[----:B--2---:R-:W-:Y:S01]  /*34d0*/  F2FP.PACK_AB R79, R233, R164 ;  /* 0x000000a4e94f723e */ /* 0x004fe200000000ff */
[C---:B------:R-:W-:Y:S01]  /*34e0*/  HMMA.16816.F32 R152, R132.reuse, R116, RZ ;  /* 0x000000748498723c */ /* 0x040fe200000018ff */
[----:B------:R-:W-:Y:S02]  /*34f0*/  FADD.FTZ R3, R3, R184 ;  /* 0x000000b803037221 */ /* 0x000fe40000010000 */
[----:B------:R-:W-:Y:S01]  /*3500*/  LOP3.LUT R42, R42, R79, RZ, 0xc0, !PT ;  /* 0x0000004f2a2a7212 */ /* 0x000fe200078ec0ff */
[----:B------:R-:W-:Y:S02]  /*3510*/  FADD.FTZ R17, R17, R180 ;  /* 0x000000b411117221 */ /* 0x000fe40000010000 */
[----:B------:R-:W-:Y:S01]  /*3520*/  MUFU.EX2 R235, R235 ;  /* 0x000000eb00eb7308 */ /* 0x000fe20000000800 */
[----:B------:R-:W-:Y:S01]  /*3530*/  FADD.FTZ R3, R2, R3 ;  /* 0x0000000302037221 */ /* 0x000fe20000010000 */
[----:B------:R-:W-:Y:S01]  /*3540*/  HMMA.16816.F32 R120, R132, R124, RZ ;  /* 0x0000007c8478723c */ /* 0x000fe200000018ff */
[----:B------:R-:W-:-:S04]  /*3550*/  FADD.FTZ R164, R164, R17 ;  /* 0x00000011a4a47221 */ /* 0x000fc80000010000 */
[----:B------:R-:W-:Y:S01]  /*3560*/  FADD.FTZ R233, R233, R164 ;  /* 0x000000a4e9e97221 */ /* 0x000fe20000010000 */
[----:B------:R-:W-:Y:S01]  /*3570*/  MUFU.EX2 R248, R248 ;  /* 0x000000f800f87308 */ /* 0x000fe20000000800 */
[----:B-1----:R-:W-:Y:S01]  /*3580*/  F2FP.PACK_AB R92, R227, R0 ;  /* 0x00000000e35c723e */ /* 0x002fe200000000ff */
[C---:B------:R-:W-:Y:S01]  /*3590*/  HMMA.16816.F32 R128, R132.reuse, R172, RZ ;  /* 0x000000ac8480723c */ /* 0x040fe200000018ff */
[----:B------:R-:W-:Y:S02]  /*35a0*/  FADD.FTZ R0, R0, R3 ;  /* 0x0000000300007221 */ /* 0x000fe40000010000 */
[----:B------:R-:W-:Y:S02]  /*35b0*/  LOP3.LUT R43, R43, R92, RZ, 0xc0, !PT ;  /* 0x0000005c2b2b7212 */ /* 0x000fe400078ec0ff */
[----:B------:R-:W-:Y:S01]  /*35c0*/  FADD.FTZ R227, R227, R0 ;  /* 0x00000000e3e37221 */ /* 0x000fe20000010000 */
[----:B------:R-:W-:Y:S02]  /*35d0*/  MUFU.EX2 R195, R195 ;  /* 0x000000c300c37308 */ /* 0x000fe40000000800 */
[C---:B------:R-:W-:Y:S06]  /*35e0*/  HMMA.16816.F32 R36, R132.reuse, R46, RZ ;  /* 0x0000002e8424723c */ /* 0x040fec00000018ff */
[----:B------:R-:W1:Y:S02]  /*35f0*/  MUFU.EX2 R198, R198 ;  /* 0x000000c600c67308 */ /* 0x000e640000000800 */
[C---:B------:R-:W-:Y:S06]  /*3600*/  HMMA.16816.F32 R52, R132.reuse, R58, RZ ;  /* 0x0000003a8434723c */ /* 0x040fec00000018ff */
[----:B------:R-:W-:Y:S02]  /*3610*/  MUFU.EX2 R197, R197 ;  /* 0x000000c500c57308 */ /* 0x000fe40000000800 */
[C---:B------:R-:W-:Y:S06]  /*3620*/  HMMA.16816.F32 R68, R132.reuse, R74, RZ ;  /* 0x0000004a8444723c */ /* 0x040fec00000018ff */
[----:B------:R-:W2:Y:S02]  /*3630*/  MUFU.EX2 R232, R232 ;  /* 0x000000e800e87308 */ /* 0x000ea40000000800 */
[C---:B------:R-:W-:Y:S06]  /*3640*/  HMMA.16816.F32 R84, R132.reuse, R90, RZ ;  /* 0x0000005a8454723c */ /* 0x040fec00000018ff */
[----:B------:R-:W-:Y:S02]  /*3650*/  MUFU.EX2 R199, R199 ;  /* 0x000000c700c77308 */ /* 0x000fe40000000800 */
[C---:B------:R-:W-:Y:S06]  /*3660*/  HMMA.16816.F32 R100, R132.reuse, R106, RZ ;  /* 0x0000006a8464723c */ /* 0x040fec00000018ff */
[----:B------:R-:W3:Y:S02]  /*3670*/  MUFU.EX2 R252, R252 ;  /* 0x000000fc00fc7308 */ /* 0x000ee40000000800 */
[C---:B------:R-:W-:Y:S08]  /*3680*/  HMMA.16816.F32 R112, R132.reuse, R118, RZ ;  /* 0x000000768470723c */ /* 0x040ff000000018ff */
[C---:B------:R-:W-:Y:S08]  /*3690*/  HMMA.16816.F32 R144, R132.reuse, R126, RZ ;  /* 0x0000007e8490723c */ /* 0x040ff000000018ff */
[----:B------:R-:W-:Y:S08]  /*36a0*/  HMMA.16816.F32 R132, R132, R174, RZ ;  /* 0x000000ae8484723c */ /* 0x000ff000000018ff */
[----:B------:R-:W-:Y:S07]  /*36b0*/  HMMA.16816.F32 R160, R136, R44, RZ ;  /* 0x0000002c88a0723c */ /* 0x000fee00000018ff */
[----:B------:R-:W-:Y:S01]  /*36c0*/  SHF.R.U32.HI R45, RZ, 0x10, R94 ;  /* 0x00000010ff2d7819 */ /* 0x000fe2000001165e */
[----:B------:R-:W-:Y:S01]  /*36d0*/  HMMA.16816.F32 R156, R40, R176, R156 ;  /* 0x000000b0289c723c */ /* 0x000fe2000000189c */
[----:B------:R-:W-:-:S02]  /*36e0*/  LOP3.LUT R44, R94, 0xff, RZ, 0xc0, !PT ;  /* 0x000000ff5e2c7812 */ /* 0x000fc400078ec0ff */
[----:B------:R-:W-:Y:S02]  /*36f0*/  LOP3.LUT R5, R45, 0xff, RZ, 0xc0, !PT ;  /* 0x000000ff2d057812 */ /* 0x000fe400078ec0ff */
[----:B------:R-:W-:Y:S02]  /*3700*/  LOP3.LUT R45, R78, 0xff, RZ, 0xc0, !PT ;  /* 0x000000ff4e2d7812 */ /* 0x000fe400078ec0ff */
[----:B------:R-:W-:Y:S01]  /*3710*/  SHF.R.U32.HI R78, RZ, 0x18, R78 ;  /* 0x00000018ff4e7819 */ /* 0x000fe2000001164e */
[C---:B------:R-:W-:Y:S01]  /*3720*/  HMMA.16816.F32 R48, R40.reuse, R168, R48 ;  /* 0x000000a82830723c */ /* 0x040fe20000001830 */
[----:B------:R-:W-:Y:S02]  /*3730*/  PRMT R7, R44, 0x5410, R7 ;  /* 0x000054102c077816 */ /* 0x000fe40000000007 */
[----:B------:R-:W-:Y:S02]  /*3740*/  PRMT R63, R5, 0x5410, R6 ;  /* 0x00005410053f7816 */ /* 0x000fe40000000006 */
[----:B------:R-:W-:Y:S01]  /*3750*/  PRMT R45, R45, 0x5410, R60 ;  /* 0x000054102d2d7816 */ /* 0x000fe2000000003c */
[--C-:B------:R-:W-:Y:S01]  /*3760*/  HSET2.LE.AND R6, R7, R4.reuse, PT ;  /* 0x0000000407067233 */ /* 0x100fe20003803000 */
[----:B------:R-:W-:Y:S01]  /*3770*/  PRMT R5, R61, 0x5410, R78 ;  /* 0x000054103d057816 */ /* 0x000fe2000000004e */
[--C-:B------:R-:W-:Y:S01]  /*3780*/  HSET2.LE.AND R7, R63, R4.reuse, PT ;  /* 0x000000043f077233 */ /* 0x100fe20003803000 */
[----:B-1----:R-:W-:Y:S01]  /*3790*/  F2FP.PACK_AB R61, R198, R195 ;  /* 0x000000c3c63d723e */ /* 0x002fe200000000ff */
[--C-:B------:R-:W-:Y:S01]  /*37a0*/  HSET2.LE.AND R44, R45, R4.reuse, PT ;  /* 0x000000042d2c7233 */ /* 0x100fe20003803000 */
[----:B--2---:R-:W-:Y:S01]  /*37b0*/  F2FP.PACK_AB R45, R232, R197 ;  /* 0x000000c5e82d723e */ /* 0x004fe200000000ff */
[----:B------:R-:W-:Y:S01]  /*37c0*/  HSET2.LE.AND R5, R5, R4, PT ;  /* 0x0000000405057233 */ /* 0x000fe20003803000 */
[----:B------:R-:W-:Y:S01]  /*37d0*/  F2FP.PACK_AB R4, R248, R235 ;  /* 0x000000ebf804723e */ /* 0x000fe200000000ff */
[C---:B----4-:R-:W-:Y:S01]  /*37e0*/  HMMA.16816.F32 R64, R40.reuse, R32, R64 ;  /* 0x000000202840723c */ /* 0x050fe20000001840 */
[----:B---3--:R-:W-:Y:S01]  /*37f0*/  F2FP.PACK_AB R60, R252, R199 ;  /* 0x000000c7fc3c723e */ /* 0x008fe200000000ff */
[----:B------:R-:W-:Y:S01]  /*3800*/  FADD.FTZ R195, R195, R194 ;  /* 0x000000c2c3c37221 */ /* 0x000fe20000010000 */
[----:B------:R-:W-:Y:S01]  /*3810*/  LOP3.LUT R7, R7, R4, RZ, 0xc0, !PT ;  /* 0x0000000407077212 */ /* 0x000fe200078ec0ff */
[----:B------:R-:W-:Y:S01]  /*3820*/  FADD.FTZ R199, R199, R186 ;  /* 0x000000bac7c77221 */ /* 0x000fe20000010000 */
[----:B------:R-:W-:Y:S01]  /*3830*/  LOP3.LUT R6, R6, R45, RZ, 0xc0, !PT ;  /* 0x0000002d06067212 */ /* 0x000fe200078ec0ff */
[----:B------:R-:W-:Y:S01]  /*3840*/  FADD.FTZ R198, R198, R195 ;  /* 0x000000c3c6c67221 */ /* 0x000fe20000010000 */
[----:B------:R-:W-:Y:S01]  /*3850*/  LOP3.LUT R4, R44, R61, RZ, 0xc0, !PT ;  /* 0x0000003d2c047212 */ /* 0x000fe200078ec0ff */
[----:B------:R-:W-:Y:S01]  /*3860*/  HMMA.16816.F32 R80, R40, R28, R80 ;  /* 0x0000001c2850723c */ /* 0x000fe20000001850 */
[----:B------:R-:W-:Y:S01]  /*3870*/  LOP3.LUT R5, R5, R60, RZ, 0xc0, !PT ;  /* 0x0000003c05057212 */ /* 0x000fe200078ec0ff */
[----:B------:R-:W-:-:S02]  /*3880*/  FADD.FTZ R252, R252, R199 ;  /* 0x000000c7fcfc7221 */ /* 0x000fc40000010000 */
[----:B------:R-:W-:-:S04]  /*3890*/  FADD.FTZ R197, R197, R198 ;  /* 0x000000c6c5c57221 */ /* 0x000fc80000010000 */
[C---:B------:R-:W-:Y:S08]  /*38a0*/  HMMA.16816.F32 R96, R40.reuse, R24, R96 ;  /* 0x000000182860723c */ /* 0x040ff00000001860 */
[C---:B-----5:R-:W-:Y:S08]  /*38b0*/  HMMA.16816.F32 R152, R40.reuse, R20, R152 ;  /* 0x000000142898723c */ /* 0x060ff00000001898 */
        /* <DEDUP_REMOVED lines=40> */
[----:B------:R-:W-:Y:S07]  /*3b40*/  HMMA.16816.F32 R136, R4, R10, R136 ;  /* 0x0000000a0488723c */ /* 0x000fee0000001888 */
[----:B------:R-:W-:-:S02]  /*3b50*/  FADD.FTZ R5, R235, R252 ;  /* 0x000000fceb057221 */ /* 0x000fc40000010000 */
[----:B------:R-:W-:Y:S02]  /*3b60*/  FADD.FTZ R235, R232, R197 ;  /* 0x000000c5e8eb7221 */ /* 0x000fe40000010000 */
[----:B------:R-:W-:Y:S01]  /*3b70*/  FADD.FTZ R232, R248, R5 ;  /* 0x00000005f8e87221 */ /* 0x000fe20000010000 */
[----:B------:R-:W-:Y:S05]  /*3b80*/  @!P0 BRA `(.L_x_853) ;  /* 0x0000946000008947 */ /* 0x000fea0003800000 */
[----:B------:R-:W-:-:S04]  /*3b90*/  DEPBAR.LE SB0, 0x0 ;  /* 0x000080000000791a */ /* 0x000fc80000000000 */
[----:B------:R-:W-:Y:S01]  /*3ba0*/  IMAD.U32 R5, RZ, RZ, UR24 ;  /* 0x00000018ff057e24 */ /* 0x000fe2000f8e00ff */
[----:B------:R-:W-:Y:S01]  /*3bb0*/  USHF.L.U32 UR28, UR4, 0x6, URZ ;  /* 0x00000006041c7899 */ /* 0x000fe2000800063f */
[----:B------:R-:W-:Y:S01]  /*3bc0*/  IMAD.U32 R0, RZ, RZ, UR24 ;  /* 0x00000018ff007e24 */ /* 0x000fe2000f8e00ff */
[----:B------:R-:W-:Y:S01]  /*3bd0*/  UMOV UR30, 0x6 ;  /* 0x00000006001e7882 */ /* 0x000fe20000000000 */
[----:B------:R-:W-:Y:S01]  /*3be0*/  IMAD.U32 R3, RZ, RZ, UR5 ;  /* 0x00000005ff037e24 */ /* 0x000fe2000f8e00ff */
[----:B------:R-:W-:Y:S01]  /*3bf0*/  ULDC UR29, c[0x0][0x1a4] ;  /* 0x00006900001d7ab9 */ /* 0x000fe20000000800 */
[----:B------:R-:W-:Y:S01]  /*3c00*/  BAR.SYNC.DEFER_BLOCKING 0x0 ;  /* 0x0000000000007b1d */ /* 0x000fe20000010000 */
[----:B------:R-:W-:Y:S01]  /*3c10*/  LEA R248, P0, R5, R246, 0x1 ;  /* 0x000000f605f87211 */ /* 0x000fe200078008ff */
[----:B------:R-:W-:Y:S01]  /*3c20*/  USHF.L.U64.HI UR29, UR4, UR30, UR29 ;  /* 0x0000001e041d7299 */ /* 0x000fe2000801021d */
[----:B------:R-:W-:Y:S01]  /*3c30*/  IADD3 R2, P1, R246, -UR28, RZ ;  /* 0x8000001cf6027c10 */ /* 0x000fe2000ff3e0ff */
[----:B------:R-:W-:Y:S01]  /*3c40*/  UISETP.NE.AND UP0, UPT, UR25, 0x2, UPT ;  /* 0x000000021900788c */ /* 0x000fe2000bf05270 */
[----:B------:R-:W-:-:S02]  /*3c50*/  LEA.HI.X R0, R0, R247, R3, 0x1, P0 ;  /* 0x000000f700007211 */ /* 0x000fc400000f0c03 */
[----:B------:R-:W-:Y:S02]  /*3c60*/  IADD3 R248, P0, R248, -UR28, RZ ;  /* 0x8000001cf8f87c10 */ /* 0x000fe4000ff1e0ff */
[----:B------:R-:W-:Y:S02]  /*3c70*/  IADD3.X R3, R247, ~UR29, RZ, P1, !PT ;  /* 0x8000001df7037c10 */ /* 0x000fe40008ffe4ff */
[----:B------:R-:W-:Y:S01]  /*3c80*/  IADD3.X R249, R0, ~UR29, RZ, P0, !PT ;  /* 0x8000001d00f97c10 */ /* 0x000fe200087fe4ff */
[----:B------:R-:W-:-:S06]  /*3c90*/  UIADD3 UR29, UR25, -0x2, URZ ;  /* 0xfffffffe191d7890 */ /* 0x000fcc000fffe03f */
[----:B------:R-:W-:-:S04]  /*3ca0*/  IMAD.U32 R0, RZ, RZ, UR29 ;  /* 0x0000001dff007e24 */ /* 0x000fc8000f8e00ff */
[----:B------:R-:W-:Y:S01]  /*3cb0*/  IMAD R0, R0, 0x20, R241 ;  /* 0x0000002000007824 */ /* 0x000fe200078e02f1 */
[----:B------:R-:W-:Y:S01]  /*3cc0*/  @!PT LDS RZ, [RZ] ;  /* 0x00000000fffff984 */ /* 0x000fe20000000800 */
[----:B------:R-:W-:Y:S01]  /*3cd0*/  @!PT LDS RZ, [RZ] ;  /* 0x00000000fffff984 */ /* 0x000fe20000000800 */
[----:B------:R-:W-:Y:S01]  /*3ce0*/  @!PT LDS RZ, [RZ] ;  /* 0x00000000fffff984 */ /* 0x000fe20000000800 */
[----:B------:R1:W-:Y:S04]  /*3cf0*/  LDGSTS.E.BYPASS.LTC128B.128 [R219+0xa000], [R2.64] ;  /* 0x0a00000002db7fae */ /* 0x0003e8000b901d56 */
[----:B------:R1:W-:Y:S04]  /*3d00*/  LDGSTS.E.BYPASS.LTC128B.128 [R219+0xb000], [R2.64+0x80] ;  /* 0x0b00008002db7fae */ /* 0x0003e8000b901d56 */
[----:B------:R2:W-:Y:S04]  /*3d10*/  LDGSTS.E.BYPASS.LTC128B.128 [R219+0xa800], [R248.64] ;  /* 0x0a800000f8db7fae */ /* 0x0005e8000b901d56 */
[----:B------:R2:W-:Y:S04]  /*3d20*/  LDGSTS.E.BYPASS.LTC128B.128 [R219+0xb800], [R248.64+0x80] ;  /* 0x0b800080f8db7fae */ /* 0x0005e8000b901d56 */
[----:B------:R-:W-:Y:S04]  /*3d30*/  LDSM.16.M88.4 R180, [R217] ;  /* 0x00000000d9b4783b */ /* 0x000fe80000000200 */
[----:B------:R-:W3:Y:S04]  /*3d40*/  LDSM.16.M88.4 R4, [R218+0x2000] ;  /* 0x00200000da04783b */ /* 0x000ee80000000200 */
[----:B------:R-:W4:Y:S04]  /*3d50*/  LDSM.16.M88.4 R32, [R217+0x800] ;  /* 0x00080000d920783b */ /* 0x000f280000000200 */
[----:B------:R-:W5:Y:S01]  /*3d60*/  LDSM.16.M88.4 R172, [R218] ;  /* 0x00000000daac783b */ /* 0x000f620000000200 */
[----:B-1----:R-:W-:-:S03]  /*3d70*/  IADD3 R2, R0, 0x1, RZ ;  /* 0x0000000100027810 */ /* 0x002fc60007ffe0ff */
[----:B------:R-:W-:Y:S01]  /*3d80*/  LDSM.16.M88.4 R192, [R215] ;  /* 0x00000000d7c0783b */ /* 0x000fe20000000200 */
[----:B------:R-:W-:Y:S02]  /*3d90*/  IADD3 R3, R0, 0x8, RZ ;  /* 0x0000000800037810 */ /* 0x000fe40007ffe0ff */
[C---:B------:R-:W-:Y:S01]  /*3da0*/  ISETP.GE.AND P5, PT, R2.reuse, R240, PT ;  /* 0x000000f00200720c */ /* 0x040fe20003fa6270 */
[----:B------:R-:W1:Y:S01]  /*3db0*/  LDSM.16.M88.4 R24, [R216+0x2000] ;  /* 0x00200000d818783b */ /* 0x000e620000000200 */
[C---:B------:R-:W-:Y:S02]  /*3dc0*/  ISETP.GE.AND P1, PT, R2.reuse, R239, PT ;  /* 0x000000ef0200720c */ /* 0x040fe40003f26270 */
[C---:B------:R-:W-:Y:S01]  /*3dd0*/  ISETP.GE.AND P2, PT, R2.reuse, R237, PT ;  /* 0x000000ed0200720c */ /* 0x040fe20003f46270 */
[----:B------:R-:W1:Y:S01]  /*3de0*/  LDSM.16.M88.4 R188, [R207] ;  /* 0x00000000cfbc783b */ /* 0x000e620000000200 */
[----:B------:R-:W-:Y:S02]  /*3df0*/  ISETP.GE.AND P0, PT, R2, R234, PT ;  /* 0x000000ea0200720c */ /* 0x000fe40003f06270 */
[----:B------:R-:W-:Y:S01]  /*3e00*/  IADD3 R2, R0, 0x9, RZ ;  /* 0x0000000900027810 */ /* 0x000fe20007ffe0ff */
[----:B------:R-:W1:Y:S01]  /*3e10*/  LDSM.16.M88.4 R28, [R216] ;  /* 0x00000000d81c783b */ /* 0x000e620000000200 */
[----:B------:R-:W-:-:S02]  /*3e20*/  ISETP.GE.AND P6, PT, R3, R240, PT ;  /* 0x000000f00300720c */ /* 0x000fc40003fc6270 */
[C---:B------:R-:W-:Y:S01]  /*3e30*/  ISETP.GE.AND P3, PT, R3.reuse, R239, PT ;  /* 0x000000ef0300720c */ /* 0x040fe20003f66270 */
[----:B------:R-:W-:Y:S01]  /*3e40*/  LDSM.16.M88.4 R168, [R213] ;  /* 0x00000000d5a8783b */ /* 0x000fe20000000200 */
[----:B------:R-:W-:-:S03]  /*3e50*/  ISETP.GE.AND P4, PT, R3, R237, PT ;  /* 0x000000ed0300720c */ /* 0x000fc60003f86270 */
[----:B------:R-:W-:Y:S04]  /*3e60*/  LDSM.16.M88.4 R196, [R216+0x4000] ;  /* 0x00400000d8c4783b */ /* 0x000fe80000000200 */
[----:B------:R-:W0:Y:S01]  /*3e70*/  LDGDEPBAR ;  /* 0x00000000000079af */ /* 0x000e220000000000 */
[C---:B---3--:R-:W-:Y:S08]  /*3e80*/  HMMA.16816.F32 R20, R4.reuse, R180, RZ ;  /* 0x000000b40414723c */ /* 0x048ff000000018ff */
[C---:B----4-:R-:W-:Y:S08]  /*3e90*/  HMMA.16816.F32 R8, R4.reuse, R32, RZ ;  /* 0x000000200408723c */ /* 0x050ff000000018ff */
[C---:B------:R-:W-:Y:S08]  /*3ea0*/  HMMA.16816.F32 R12, R4.reuse, R182, RZ ;  /* 0x000000b6040c723c */ /* 0x040ff000000018ff */
[----:B------:R-:W-:Y:S08]  /*3eb0*/  HMMA.16816.F32 R4, R4, R34, RZ ;  /* 0x000000220404723c */ /* 0x000ff000000018ff */
[C---:B-----5:R-:W-:Y:S08]  /*3ec0*/  HMMA.16816.F32 R184, R172.reuse, R180, RZ ;  /* 0x000000b4acb8723c */ /* 0x060ff000000018ff */
[C---:B------:R-:W-:Y:S08]  /*3ed0*/  HMMA.16816.F32 R180, R172.reuse, R182, RZ ;  /* 0x000000b6acb4723c */ /* 0x040ff000000018ff */
[C---:B------:R-:W-:Y:S08]  /*3ee0*/  HMMA.16816.F32 R176, R172.reuse, R32, RZ ;  /* 0x00000020acb0723c */ /* 0x040ff000000018ff */
[----:B------:R-:W-:Y:S01]  /*3ef0*/  HMMA.16816.F32 R172, R172, R34, RZ ;  /* 0x00000022acac723c */ /* 0x000fe200000018ff */
[----:B------:R-:W-:Y:S07]  /*3f00*/  LDSM.16.M88.4 R32, [R213+0x800] ;  /* 0x00080000d520783b */ /* 0x000fee0000000200 */
[C---:B-1----:R-:W-:Y:S08]  /*3f10*/  HMMA.16816.F32 R20, R24.reuse, R192, R20 ;  /* 0x000000c01814723c */ /* 0x042ff00000001814 */
[C---:B------:R-:W-:Y:S08]  /*3f20*/  HMMA.16816.F32 R8, R24.reuse, R188, R8 ;  /* 0x000000bc1808723c */ /* 0x040ff00000001808 */
[C---:B------:R-:W-:Y:S08]  /*3f30*/  HMMA.16816.F32 R12, R24.reuse, R194, R12 ;  /* 0x000000c2180c723c */ /* 0x040ff0000000180c */
[----:B------:R-:W-:Y:S01]  /*3f40*/  HMMA.16816.F32 R4, R24, R190, R4 ;  /* 0x000000be1804723c */ /* 0x000fe20000001804 */
[----:B------:R-:W1:Y:S07]  /*3f50*/  LDSM.16.M88.4 R24, [R214+0x2000] ;  /* 0x00200000d618783b */ /* 0x000e6e0000000200 */
[C---:B------:R-:W-:Y:S08]  /*3f60*/  HMMA.16816.F32 R184, R28.reuse, R192, R184 ;  /* 0x000000c01cb8723c */ /* 0x040ff000000018b8 */
[C---:B------:R-:W-:Y:S08]  /*3f70*/  HMMA.16816.F32 R176, R28.reuse, R188, R176 ;  /* 0x000000bc1cb0723c */ /* 0x040ff000000018b0 */
[C---:B------:R-:W-:Y:S01]  /*3f80*/  HMMA.16816.F32 R180, R28.reuse, R194, R180 ;  /* 0x000000c21cb4723c */ /* 0x040fe200000018b4 */
[----:B------:R-:W-:Y:S07]  /*3f90*/  LDSM.16.M88.4 R192, [R206] ;  /* 0x00000000cec0783b */ /* 0x000fee0000000200 */
[----:B------:R-:W-:Y:S01]  /*3fa0*/  HMMA.16816.F32 R172, R28, R190, R172 ;  /* 0x000000be1cac723c */ /* 0x000fe200000018ac */
[----:B------:R-:W3:Y:S04]  /*3fb0*/  LDSM.16.M88.4 R28, [R214] ;  /* 0x00000000d61c783b */ /* 0x000ee80000000200 */
[----:B------:R-:W-:Y:S03]  /*3fc0*/  LDSM.16.M88.4 R188, [R206+0x800] ;  /* 0x00080000cebc783b */ /* 0x000fe60000000200 */
[C---:B-1----:R-:W-:Y:S08]  /*3fd0*/  HMMA.16816.F32 R20, R24.reuse, R168, R20 ;  /* 0x000000a81814723c */ /* 0x042ff00000001814 */
[C---:B------:R-:W-:Y:S08]  /*3fe0*/  HMMA.16816.F32 R8, R24.reuse, R32, R8 ;  /* 0x000000201808723c */ /* 0x040ff00000001808 */
[C---:B------:R-:W-:Y:S08]  /*3ff0*/  HMMA.16816.F32 R12, R24.reuse, R170, R12 ;  /* 0x000000aa180c723c */ /* 0x040ff0000000180c */
[----:B------:R-:W-:Y:S01]  /*4000*/  HMMA.16816.F32 R4, R24, R34, R4 ;  /* 0x000000221804723c */ /* 0x000fe20000001804 */
[----:B------:R-:W1:Y:S07]  /*4010*/  LDSM.16.M88.4 R24, [R212+0x2000] ;  /* 0x00200000d418783b */ /* 0x000e6e0000000200 */
[C---:B---3--:R-:W-:Y:S08]  /*4020*/  HMMA.16816.F32 R184, R28.reuse, R168, R184 ;  /* 0x000000a81cb8723c */ /* 0x048ff000000018b8 */
[C---:B------:R-:W-:Y:S01]  /*4030*/  HMMA.16816.F32 R180, R28.reuse, R170, R180 ;  /* 0x000000aa1cb4723c */ /* 0x040fe200000018b4 */
[----:B------:R-:W-:Y:S07]  /*4040*/  LDSM.16.M88.4 R168, [R217+0x1000] ;  /* 0x00100000d9a8783b */ /* 0x000fee0000000200 */
[C---:B------:R-:W-:Y:S08]  /*4050*/  HMMA.16816.F32 R176, R28.reuse, R32, R176 ;  /* 0x000000201cb0723c */ /* 0x040ff000000018b0 */
        /* <DEDUP_REMOVED lines=10> */
[----:B------:R-:W-:Y:S07]  /*4100*/  LDSM.16.M88.4 R192, [R205] ;  /* 0x00000000cdc0783b */ /* 0x000fee0000000200 */
[C---:B------:R-:W-:Y:S08]  /*4110*/  HMMA.16816.F32 R176, R28.reuse, R188, R176 ;  /* 0x000000bc1cb0723c */ /* 0x040ff000000018b0 */
[----:B------:R-:W-:Y:S01]  /*4120*/  HMMA.16816.F32 R172, R28, R190, R172 ;  /* 0x000000be1cac723c */ /* 0x000fe200000018ac */
[----:B------:R-:W3:Y:S04]  /*4130*/  LDSM.16.M88.4 R28, [R218+0x4000] ;  /* 0x00400000da1c783b */ /* 0x000ee80000000200 */
[----:B------:R-:W-:Y:S03]  /*4140*/  LDSM.16.M88.4 R188, [R204] ;  /* 0x00000000ccbc783b */ /* 0x000fe60000000200 */
        /* <DEDUP_REMOVED lines=10> */
[----:B------:R-:W-:Y:S04]  /*41f0*/  LDSM.16.M88.4 R32, [R214+0x6000] ;  /* 0x00600000d620783b */ /* 0x000fe80000000200 */
[----:B------:R-:W3:Y:S03]  /*4200*/  LDSM.16.M88.4 R28, [R213+0x1000] ;  /* 0x00100000d51c783b */ /* 0x000ee60000000200 */
[-C--:B------:R-:W-:Y:S08]  /*4210*/  HMMA.16816.F32 R184, R196, R192.reuse, R184 ;  /* 0x000000c0c4b8723c */ /* 0x080ff000000018b8 */
[C---:B-1----:R-:W-:Y:S08]  /*4220*/  HMMA.16816.F32 R20, R24.reuse, R192, R20 ;  /* 0x000000c01814723c */ /* 0x042ff00000001814 */
[C---:B------:R-:W-:Y:S08]  /*4230*/  HMMA.16816.F32 R12, R24.reuse, R194, R12 ;  /* 0x000000c2180c723c */ /* 0x040ff0000000180c */
[C---:B------:R-:W-:Y:S08]  /*4240*/  HMMA.16816.F32 R8, R24.reuse, R188, R8 ;  /* 0x000000bc1808723c */ /* 0x040ff00000001808 */
[----:B------:R-:W-:Y:S01]  /*4250*/  HMMA.16816.F32 R4, R24, R190, R4 ;  /* 0x000000be1804723c */ /* 0x000fe20000001804 */
[----:B------:R-:W1:Y:S07]  /*4260*/  LDSM.16.M88.4 R24, [R213+0x1800] ;  /* 0x00180000d518783b */ /* 0x000e6e0000000200 */
[C---:B------:R-:W-:Y:S01]  /*4270*/  HMMA.16816.F32 R180, R196.reuse, R194, R180 ;  /* 0x000000c2c4b4723c */ /* 0x040fe200000018b4 */
[----:B------:R-:W-:Y:S07]  /*4280*/  LDSM.16.M88.4 R192, [R206+0x1800] ;  /* 0x00180000cec0783b */ /* 0x000fee0000000200 */
[C---:B------:R-:W-:Y:S08]  /*4290*/  HMMA.16816.F32 R176, R196.reuse, R188, R176 ;  /* 0x000000bcc4b0723c */ /* 0x040ff000000018b0 */
[----:B------:R-:W-:Y:S01]  /*42a0*/  HMMA.16816.F32 R172, R196, R190, R172 ;  /* 0x000000bec4ac723c */ /* 0x000fe200000018ac */
[----:B------:R-:W4:Y:S07]  /*42b0*/  LDSM.16.M88.4 R188, [R212+0x6000] ;  /* 0x00600000d4bc783b */ /* 0x000f2e0000000200 */
[C---:B---3--:R-:W-:Y:S08]  /*42c0*/  HMMA.16816.F32 R20, R32.reuse, R28, R20 ;  /* 0x0000001c2014723c */ /* 0x048ff00000001814 */
[C---:B------:R-:W-:Y:S08]  /*42d0*/  HMMA.16816.F32 R12, R32.reuse, R30, R12 ;  /* 0x0000001e200c723c */ /* 0x040ff0000000180c */
[C---:B-1----:R-:W-:Y:S08]  /*42e0*/  HMMA.16816.F32 R8, R32.reuse, R24, R8 ;  /* 0x000000182008723c */ /* 0x042ff00000001808 */
[----:B------:R-:W-:Y:S01]  /*42f0*/  HMMA.16816.F32 R4, R32, R26, R4 ;  /* 0x0000001a2004723c */ /* 0x000fe20000001804 */
[----:B------:R-:W1:Y:S07]  /*4300*/  LDSM.16.M88.4 R32, [R206+0x1000] ;  /* 0x00100000ce20783b */ /* 0x000e6e0000000200 */
[C---:B------:R-:W-:Y:S08]  /*4310*/  HMMA.16816.F32 R184, R168.reuse, R28, R184 ;  /* 0x0000001ca8b8723c */ /* 0x040ff000000018b8 */
[----:B------:R-:W-:Y:S01]  /*4320*/  HMMA.16816.F32 R180, R168, R30, R180 ;  /* 0x0000001ea8b4723c */ /* 0x000fe200000018b4 */
[----:B------:R-:W3:Y:S01]  /*4330*/  LDSM.16.M88.4 R28, [R212+0x4000] ;  /* 0x00400000d41c783b */ /* 0x000ee20000000200 */
[----:B------:R-:W-:-:S06]  /*4340*/  DEPBAR.LE SB0, 0x0 ;  /* 0x000080000000791a */ /* 0x000fcc0000000000 */
[----:B------:R-:W-:Y:S08]  /*4350*/  HMMA.16816.F32 R176, R168, R24, R176 ;  /* 0x00000018a8b0723c */ /* 0x000ff000000018b0 */
[----:B----4-:R-:W-:Y:S08]  /*4360*/  HMMA.16816.F32 R8, R188, R192, R8 ;  /* 0x000000c0bc08723c */ /* 0x010ff00000001808 */
[----:B------:R-:W-:Y:S08]  /*4370*/  HMMA.16816.F32 R172, R168, R26, R172 ;  /* 0x0000001aa8ac723c */ /* 0x000ff000000018ac */
[C---:B-1----:R-:W-:Y:S08]  /*4380*/  HMMA.16816.F32 R20, R188.reuse, R32, R20 ;  /* 0x00000020bc14723c */ /* 0x042ff00000001814 */
[-C--:B------:R-:W-:Y:S08]  /*4390*/  HMMA.16816.F32 R12, R188, R34.reuse, R12 ;  /* 0x00000022bc0c723c */ /* 0x080ff0000000180c */
[C---:B---3--:R-:W-:Y:S08]  /*43a0*/  HMMA.16816.F32 R180, R28.reuse, R34, R180 ;  /* 0x000000221cb4723c */ /* 0x048ff000000018b4 */
[----:B------:R-:W-:Y:S01]  /*43b0*/  HMMA.16816.F32 R176, R28, R192, R176 ;  /* 0x000000c01cb0723c */ /* 0x000fe200000018b0 */
[----:B------:R-:W-:-:S02]  /*43c0*/  FSEL R23, R23, -INF , !P0 ;  /* 0xff80000017177808 */ /* 0x000fc40004000000 */
[----:B------:R-:W-:Y:S02]  /*43d0*/  ISETP.GE.AND P0, PT, R2, R240, PT ;  /* 0x000000f00200720c */ /* 0x000fe40003f06270 */
[----:B------:R-:W-:Y:S02]  /*43e0*/  FSEL R21, R21, -INF , !P2 ;  /* 0xff80000015157808 */ /* 0x000fe40005000000 */
[----:B------:R-:W-:Y:S01]  /*43f0*/  ISETP.GE.AND P2, PT, R3, R234, PT ;  /* 0x000000ea0300720c */ /* 0x000fe20003f46270 */
[----:B------:R-:W-:Y:S01]  /*4400*/  HMMA.16816.F32 R184, R28, R32, R184 ;  /* 0x000000201cb8723c */ /* 0x000fe200000018b8 */
[----:B------:R-:W-:Y:S02]  /*4410*/  IADD3 R3, R0, 0x10, RZ ;  /* 0x0000001000037810 */ /* 0x000fe40007ffe0ff */
[----:B------:R-:W-:Y:S02]  /*4420*/  FSEL R17, R14, -INF , !P2 ;  /* 0xff8000000e117808 */ /* 0x000fe40005000000 */
[----:B------:R-:W-:-:S02]  /*4430*/  ISETP.GE.AND P2, PT, R3, R239, PT ;  /* 0x000000ef0300720c */ /* 0x000fc40003f46270 */
[----:B------:R-:W-:Y:S01]  /*4440*/  FSEL R12, R12, -INF , !P4 ;  /* 0xff8000000c0c7808 */ /* 0x000fe20006000000 */
[-C--:B------:R-:W-:Y:S01]  /*4450*/  HMMA.16816.F32 R4, R188, R194.reuse, R4 ;  /* 0x000000c2bc04723c */ /* 0x080fe20000001804 */
[----:B------:R-:W-:Y:S02]  /*4460*/  FSEL R180, R180, -INF , !P6 ;  /* 0xff800000b4b47808 */ /* 0x000fe40007000000 */
[----:B------:R-:W-:Y:S02]  /*4470*/  FSEL R182, R182, -INF , !P3 ;  /* 0xff800000b6b67808 */ /* 0x000fe40005800000 */
[----:B------:R-:W-:Y:S01]  /*4480*/  FSEL R181, R181, -INF , !P0 ;  /* 0xff800000b5b57808 */ /* 0x000fe20004000000 */
[----:B------:R-:W-:Y:S01]  /*4490*/  BAR.SYNC.DEFER_BLOCKING 0x0 ;  /* 0x0000000000007b1d */ /* 0x000fe20000010000 */
[C---:B------:R-:W-:Y:S01]  /*44a0*/  ISETP.GE.AND P6, PT, R2.reuse, R239, PT ;  /* 0x000000ef0200720c */ /* 0x040fe20003fc6270 */
[----:B------:R-:W-:Y:S01]  /*44b0*/  HMMA.16816.F32 R172, R28, R194, R172 ;  /* 0x000000c21cac723c */ /* 0x000fe200000018ac */
[----:B------:R-:W-:-:S02]  /*44c0*/  ISETP.GE.AND P3, PT, R2, R237, PT ;  /* 0x000000ed0200720c */ /* 0x000fc40003f66270 */
[----:B------:R-:W-:Y:S02]  /*44d0*/  ISETP.GE.AND P0, PT, R2, R234, PT ;  /* 0x000000ea0200720c */ /* 0x000fe40003f06270 */
[----:B------:R-:W-:Y:S02]  /*44e0*/  IADD3 R2, R0, 0x11, RZ ;  /* 0x0000001100027810 */ /* 0x000fe40007ffe0ff */
[----:B------:R-:W-:Y:S02]  /*44f0*/  FSEL R15, R15, -INF , !P0 ;  /* 0xff8000000f0f7808 */ /* 0x000fe40004000000 */
[----:B------:R-:W-:Y:S02]  /*4500*/  ISETP.GE.AND P0, PT, R2, R240, PT ;  /* 0x000000f00200720c */ /* 0x000fe40003f06270 */
[----:B------:R-:W-:Y:S02]  /*4510*/  FSEL R183, R183, -INF , !P6 ;  /* 0xff800000b7b77808 */ /* 0x000fe40007000000 */
[----:B------:R-:W-:-:S02]  /*4520*/  FSEL R34, R177, -INF , !P0 ;  /* 0xff800000b1227808 */ /* 0x000fc40004000000 */
[----:B------:R-:W-:Y:S02]  /*4530*/  ISETP.GE.AND P0, PT, R2, R234, PT ;  /* 0x000000ea0200720c */ /* 0x000fe40003f06270 */
[----:B------:R-:W-:Y:S02]  /*4540*/  FSEL R33, R178, -INF , !P2 ;  /* 0xff800000b2217808 */ /* 0x000fe40005000000 */
[----:B------:R-:W-:Y:S02]  /*4550*/  FSEL R191, R11, -INF , !P0 ;  /* 0xff8000000bbf7808 */ /* 0x000fe40004000000 */
[-C--:B------:R-:W-:Y:S02]  /*4560*/  ISETP.GE.AND P0, PT, R0, R240.reuse, PT ;  /* 0x000000f00000720c */ /* 0x080fe40003f06270 */
[----:B------:R-:W-:Y:S02]  /*4570*/  ISETP.GE.AND P6, PT, R3, R240, PT ;  /* 0x000000f00300720c */ /* 0x000fe40003fc6270 */
[----:B------:R-:W-:-:S02]  /*4580*/  ISETP.GE.AND P2, PT, R2, R237, PT ;  /* 0x000000ed0200720c */ /* 0x000fc40003f46270 */
[----:B------:R-:W-:Y:S02]  /*4590*/  FSEL R184, R184, -INF , !P0 ;  /* 0xff800000b8b87808 */ /* 0x000fe40004000000 */
[----:B------:R-:W-:Y:S02]  /*45a0*/  ISETP.GE.AND P0, PT, R0, R234, PT ;  /* 0x000000ea0000720c */ /* 0x000fe40003f06270 */
[----:B------:R-:W-:Y:S02]  /*45b0*/  FSEL R13, R13, -INF , !P3 ;  /* 0xff8000000d0d7808 */ /* 0x000fe40005800000 */
[----:B------:R-:W-:Y:S02]  /*45c0*/  FSEL R32, R176, -INF , !P6 ;  /* 0xff800000b0207808 */ /* 0x000fe40007000000 */
[----:B------:R-:W-:Y:S02]  /*45d0*/  FSEL R190, R9, -INF , !P2 ;  /* 0xff80000009be7808 */ /* 0x000fe40005000000 */
[----:B------:R-:W-:-:S02]  /*45e0*/  ISETP.GE.AND P4, PT, R3, R237, PT ;  /* 0x000000ed0300720c */ /* 0x000fc40003f86270 */
[----:B------:R-:W-:Y:S02]  /*45f0*/  ISETP.GE.AND P3, PT, R3, R234, PT ;  /* 0x000000ea0300720c */ /* 0x000fe40003f66270 */
[----:B------:R-:W-:Y:S02]  /*4600*/  ISETP.GE.AND P6, PT, R2, R239, PT ;  /* 0x000000ef0200720c */ /* 0x000fe40003fc6270 */
[----:B------:R-:W-:Y:S02]  /*4610*/  FSEL R9, R22, -INF , !P0 ;  /* 0xff80000016097808 */ /* 0x000fe40004000000 */
[----:B------:R-:W-:Y:S02]  /*4620*/  IADD3 R2, R0, 0x18, RZ ;  /* 0x0000001800027810 */ /* 0x000fe40007ffe0ff */
[----:B------:R-:W-:Y:S02]  /*4630*/  PLOP3.LUT P0, PT, PT, PT, UP0, 0x80, 0x0 ;  /* 0x000000000000781c */ /* 0x000fe40003f0f008 */
[----:B------:R-:W-:-:S02]  /*4640*/  FSEL R35, R179, -INF , !P6 ;  /* 0xff800000b3237808 */ /* 0x000fc40007000000 */
[----:B------:R-:W-:Y:S02]  /*4650*/  FSEL R164, R8, -INF , !P4 ;  /* 0xff80000008a47808 */ /* 0x000fe40006000000 */
[----:B------:R-:W-:Y:S02]  /*4660*/  FSEL R189, R10, -INF , !P3 ;  /* 0xff8000000abd7808 */ /* 0x000fe40005800000 */
[C---:B------:R-:W-:Y:S02]  /*4670*/  ISETP.GE.AND P6, PT, R2.reuse, R240, PT ;  /* 0x000000f00200720c */ /* 0x040fe40003fc6270 */
[C---:B------:R-:W-:Y:S02]  /*4680*/  ISETP.GE.AND P4, PT, R2.reuse, R239, PT ;  /* 0x000000ef0200720c */ /* 0x040fe40003f86270 */
[C---:B------:R-:W-:Y:S02]  /*4690*/  ISETP.GE.AND P3, PT, R2.reuse, R237, PT ;  /* 0x000000ed0200720c */ /* 0x040fe40003f66270 */
[----:B------:R-:W-:-:S02]  /*46a0*/  ISETP.GE.AND P2, PT, R2, R234, PT ;  /* 0x000000ea0200720c */ /* 0x000fc40003f46270 */
[----:B------:R-:W-:Y:S02]  /*46b0*/  FSEL R185, R185, -INF , !P5 ;  /* 0xff800000b9b97808 */ /* 0x000fe40006800000 */
[----:B------:R-:W-:Y:S02]  /*46c0*/  FSEL R2, R187, -INF , !P1 ;  /* 0xff800000bb027808 */ /* 0x000fe40004800000 */
        /* <DEDUP_REMOVED lines=18> */
[----:B--2---:R-:W-:Y:S02]  /*47f0*/  UIADD3 UR31, UR25, -0x3, URZ ;  /* 0xfffffffd191f7890 */ /* 0x004fe4000fffe03f */
[----:B------:R-:W-:Y:S02]  /*4800*/  ULDC.64 UR4, c[0x0][0x198] ;  /* 0x0000660000047ab9 */ /* 0x000fe40000000a00 */
        /* <DEDUP_REMOVED lines=9> */
[----:B------:R-:W-:-:S04]  /*48a0*/  LEA R6, P1, R4, c[0x0][0x168], 0x1 ;  /* 0x00005a0004067a11 */ /* 0x000fc800078208ff */
[----:B------:R-:W-:Y:S02]  /*48b0*/  LEA.HI.X R3, R0, R225, R3, 0x5, P0 ;  /* 0x000000e100037211 */ /* 0x000fe400000f2c03 */
[----:B------:R-:W-:Y:S02]  /*48c0*/  IADD3 R24, P0, R6, UR19, RZ ;  /* 0x0000001306187c10 */ /* 0x000fe4000ff1e0ff */
[----:B------:R-:W-:-:S04]  /*48d0*/  LEA.HI.X R7, R4, c[0x0][0x16c], R3, 0x1, P1 ;  /* 0x00005b0004077a11 */ /* 0x000fc800008f0c03 */
        /* <DEDUP_REMOVED lines=8> */
[----:B------:R-:W0:Y:S02]  /*4960*/  LDGDEPBAR ;  /* 0x00000000000079af */ /* 0x000e240000000000 */
.L_x_854:
[----:B--2---:R-:W2:Y:S01]  /*4970*/  LDL.LU.64 R26, [R1] ;  /* 0x00000000011a7983 */ /* 0x004ea20000300a00 */
[----:B------:R-:W-:Y:S01]  /*4980*/  FMNMX.FTZ R0, R167, R184, !PT ;  /* 0x000000b8a7007209 */ /* 0x000fe20007810000 */
[----:B-1----:R-:W-:Y:S01]  /*4990*/  IMAD R24, R238, -0x326172a9, RZ ;  /* 0xcd9e8d57ee187824 */ /* 0x002fe200078e02ff */
[----:B------:R-:W-:Y:S01]  /*49a0*/  FMNMX.FTZ R5, R166, R11, !PT ;  /* 0x0000000ba6057209 */ /* 0x000fe20007810000 */
[----:B------:R-:W-:Y:S01]  /*49b0*/  STL.64 [R1+0x18], R204 ;  /* 0x000018cc01007387 */ /* 0x000fe20000100a00 */
[----:B------:R-:W-:-:S02]  /*49c0*/  FMNMX.FTZ R3, R185, R0, !PT ;  /* 0x00000000b9037209 */ /* 0x000fc40007810000 */
[----:B------:R-:W-:Y:S01]  /*49d0*/  FMNMX.FTZ R5, R2, R5, !PT ;  /* 0x0000000502057209 */ /* 0x000fe20007810000 */
[----:B------:R-:W-:Y:S01]  /*49e0*/  STL.64 [R1+0x10], R202 ;  /* 0x000010ca01007387 */ /* 0x000fe20000100a00 */
        /* <DEDUP_REMOVED lines=21> */
[----:B------:R-:W-:Y:S02]  /*4b40*/  FMNMX.FTZ R7, R13, R0, !PT ;  /* 0x000000000d077209 */ /* 0x000fe40007810000 */
[----:B------:R-:W-:Y:S02]  /*4b50*/  MOV R28, UR27 ;  /* 0x0000001b001c7c02 */ /* 0x000fe40008000f00 */
[----:B------:R-:W-:Y:S02]  /*4b60*/  FMNMX.FTZ R6, R15, R6, !PT ;  /* 0x000000060f067209 */ /* 0x000fe40007810000 */
[----:B------:R-:W-:Y:S02]  /*4b70*/  FMNMX.FTZ R7, R164, R7, !PT ;  /* 0x00000007a4077209 */ /* 0x000fe40007810000 */
[----:B------:R-:W-:-:S04]  /*4b80*/  FMNMX.FTZ R6, R189, R6, !PT ;  /* 0x00000006bd067209 */ /* 0x000fc80007810000 */
[----:B------:R-:W-:Y:S02]  /*4b90*/  FMNMX.FTZ R6, R191, R6, !PT ;  /* 0x00000006bf067209 */ /* 0x000fe40007810000 */
[----:B-1----:R-:W-:Y:S02]  /*4ba0*/  FMNMX.FTZ R3, R4, R3, !PT ;  /* 0x0000000304037209 */ /* 0x002fe40007810000 */
[----:B------:R-:W-:Y:S02]  /*4bb0*/  FMNMX.FTZ R4, R190, R7, !PT ;  /* 0x00000007be047209 */ /* 0x000fe40007810000 */
[----:B------:R-:W-:Y:S01]  /*4bc0*/  FMNMX.FTZ R6, R193, R6, !PT ;  /* 0x00000006c1067209 */ /* 0x000fe20007810000 */
[----:B------:R-:W1:Y:S01]  /*4bd0*/  SHFL.BFLY PT, R192, R3, 0x1, 0x1f ;  /* 0x0c201f0003c07f89 */ /* 0x000e6200000e0000 */
[----:B------:R-:W-:Y:S02]  /*4be0*/  FMNMX.FTZ R7, R187, R4, !PT ;  /* 0x00000004bb077209 */ /* 0x000fe40007810000 */
[----:B---3--:R-:W-:-:S02]  /*4bf0*/  FMNMX.FTZ R10, R5, R10, !PT ;  /* 0x0000000a050a7209 */ /* 0x008fc40007810000 */
[----:B------:R-:W-:Y:S02]  /*4c00*/  FMNMX.FTZ R4, R194, R7, !PT ;  /* 0x00000007c2047209 */ /* 0x000fe40007810000 */
[----:B------:R-:W-:-:S03]  /*4c10*/  FMNMX.FTZ R5, R195, R6, !PT ;  /* 0x00000006c3057209 */ /* 0x000fc60007810000 */
[----:B------:R-:W3:Y:S01]  /*4c20*/  SHFL.BFLY PT, R7, R4, 0x2, 0x1f ;  /* 0x0c401f0004077f89 */ /* 0x000ee200000e0000 */
[----:B-1----:R-:W-:-:S03]  /*4c30*/  FMNMX.FTZ R192, R3, R192, !PT ;  /* 0x000000c003c07209 */ /* 0x002fc60007810000 */
[----:B------:R-:W1:Y:S01]  /*4c40*/  SHFL.BFLY PT, R3, R10, 0x1, 0x1f ;  /* 0x0c201f000a037f89 */ /* 0x000e6200000e0000 */
[C---:B------:R-:W-:Y:S01]  /*4c50*/  FSETP.NEU.FTZ.AND P3, PT, R192.reuse, -INF , PT ;  /* 0xff800000c000780b */ /* 0x040fe20003f7d000 */
[----:B------:R-:W-:-:S05]  /*4c60*/  FMUL.FTZ R6, R192, c[0x0][0x23c] ;  /* 0x00008f00c0067a20 */ /* 0x000fca0000410000 */
[----:B------:R-:W-:Y:S02]  /*4c70*/  FSEL R22, R6, RZ, P3 ;  /* 0x000000ff06167208 */ /* 0x000fe40001800000 */
[----:B---3--:R-:W-:-:S03]  /*4c80*/  FMNMX.FTZ R7, R4, R7, !PT ;  /* 0x0000000704077209 */ /* 0x008fc60007810000 */
[--C-:B------:R-:W-:Y:S02]  /*4c90*/  FFMA.FTZ R177, R180, c[0x0][0x23c], -R22.reuse ;  /* 0x00008f00b4b17a23 */ /* 0x100fe40000010816 */
[--C-:B------:R-:W-:Y:S02]  /*4ca0*/  FFMA.FTZ R176, R181, c[0x0][0x23c], -R22.reuse ;  /* 0x00008f00b5b07a23 */ /* 0x100fe40000010816 */
[--C-:B------:R-:W-:Y:S02]  /*4cb0*/  FFMA.FTZ R179, R184, c[0x0][0x23c], -R22.reuse ;  /* 0x00008f00b8b37a23 */ /* 0x100fe40000010816 */
[----:B------:R-:W-:Y:S01]  /*4cc0*/  FFMA.FTZ R178, R185, c[0x0][0x23c], -R22 ;  /* 0x00008f00b9b27a23 */ /* 0x000fe20000010816 */
[----:B------:R-:W-:Y:S01]  /*4cd0*/  MUFU.EX2 R177, R177 ;  /* 0x000000b100b17308 */ /* 0x000fe20000000800 */
[----:B-1----:R-:W-:-:S04]  /*4ce0*/  FMNMX.FTZ R3, R10, R3, !PT ;  /* 0x000000030a037209 */ /* 0x002fc80007810000 */
[----:B------:R-:W-:-:S03]  /*4cf0*/  FSETP.NEU.FTZ.AND P2, PT, R3, -INF , PT ;  /* 0xff8000000300780b */ /* 0x000fc60003f5d000 */
[----:B------:R-:W-:Y:S08]  /*4d00*/  MUFU.EX2 R179, R179 ;  /* 0x000000b300b37308 */ /* 0x000ff00000000800 */
[----:B------:R-:W-:Y:S08]  /*4d10*/  MUFU.EX2 R178, R178 ;  /* 0x000000b200b27308 */ /* 0x000ff00000000800 */
[----:B------:R-:W-:Y:S01]  /*4d20*/  MUFU.EX2 R176, R176 ;  /* 0x000000b000b07308 */ /* 0x000fe20000000800 */
[----:B--2---:R-:W-:-:S02]  /*4d30*/  LOP3.LUT R28, R27, UR29, R28, 0x96, !PT ;  /* 0x0000001d1b1c7c12 */ /* 0x004fc4000f8e961c */
[----:B------:R-:W-:Y:S01]  /*4d40*/  LOP3.LUT R30, R251, UR14, R26, 0x96, !PT ;  /* 0x0000000efb1e7c12 */ /* 0x000fe2000f8e961a */
[----:B------:R-:W-:-:S04]  /*4d50*/  IMAD.WIDE.U32 R26, R236, -0x326172a9, RZ ;  /* 0xcd9e8d57ec1a7825 */ /* 0x000fc800078e00ff */
[----:B------:R-:W-:-:S04]  /*4d60*/  IMAD.WIDE.U32 R28, R28, -0x326172a9, RZ ;  /* 0xcd9e8d571c1c7825 */ /* 0x000fc800078e00ff */
[----:B------:R-:W-:Y:S01]  /*4d70*/  IMAD.WIDE.U32 R30, R30, -0x326172a9, RZ ;  /* 0xcd9e8d571e1e7825 */ /* 0x000fe200078e00ff */
[C---:B------:R-:W-:Y:S02]  /*4d80*/  LOP3.LUT R0, R29.reuse, UR15, R26, 0x96, !PT ;  /* 0x0000000f1d007c12 */ /* 0x040fe4000f8e961a */
[----:B------:R-:W-:Y:S02]  /*4d90*/  LOP3.LUT R24, R29, UR15, R24, 0x96, !PT ;  /* 0x0000000f1d187c12 */ /* 0x000fe4000f8e9618 */
[--C-:B------:R-:W-:Y:S01]  /*4da0*/  LOP3.LUT R26, R243, UR13, R28.reuse, 0x96, !PT ;  /* 0x0000000df31a7c12 */ /* 0x100fe2000f8e961c */
[----:B------:R-:W-:Y:S01]  /*4db0*/  IMAD.WIDE.U32 R168, R0, -0x2daee0ad, RZ ;  /* 0xd2511f5300a87825 */ /* 0x000fe200078e00ff */
[----:B------:R-:W-:Y:S01]  /*4dc0*/  LOP3.LUT R28, R31, UR13, R28, 0x96, !PT ;  /* 0x0000000d1f1c7c12 */ /* 0x000fe2000f8e961c */
[----:B------:R-:W1:Y:S02]  /*4dd0*/  SHFL.BFLY PT, R0, R5, 0x2, 0x1f ;  /* 0x0c401f0005007f89 */ /* 0x000e6400000e0000 */
[----:B------:R-:W-:Y:S01]  /*4de0*/  IMAD.WIDE.U32 R24, R24, -0x2daee0ad, RZ ;  /* 0xd2511f5318187825 */ /* 0x000fe200078e00ff */
[----:B------:R-:W-:-:S03]  /*4df0*/  LOP3.LUT R6, R169, UR12, R244, 0x96, !PT ;  /* 0x0000000ca9067c12 */ /* 0x000fc6000f8e96f4 */
        /* <DEDUP_REMOVED lines=12> */
[----:B------:R-:W-:-:S03]  /*4ec0*/  LOP3.LUT R14, R251, UR9, R168, 0x96, !PT ;  /* 0x00000009fb0e7c12 */ /* 0x000fc6000f8e96a8 */
[----:B------:R-:W-:Y:S01]  /*4ed0*/  IMAD.WIDE.U32 R30, R19, -0x2daee0ad, RZ ;  /* 0xd2511f53131e7825 */ /* 0x000fe200078e00ff */
[----:B------:R-:W-:Y:S02]  /*4ee0*/  LOP3.LUT R6, R25, UR9, R170, 0x96, !PT ;  /* 0x0000000919067c12 */ /* 0x000fe4000f8e96aa */
[----:B------:R-:W-:Y:S01]  /*4ef0*/  SHFL.BFLY PT, R25, R0, 0x1, 0x1f ;  /* 0x0c201f0000197f89 */ /* 0x000fe200000e0000 */
[----:B------:R-:W-:Y:S01]  /*4f00*/  IMAD.WIDE.U32 R204, R14, -0x2daee0ad, RZ ;  /* 0xd2511f530ecc7825 */ /* 0x000fe200078e00ff */
[----:B------:R-:W-:-:S03]  /*4f10*/  LOP3.LUT R5, R31, UR8, R28, 0x96, !PT ;  /* 0x000000081f057c12 */ /* 0x000fc6000f8e961c */
[----:B------:R-:W-:Y:S01]  /*4f20*/  IMAD.WIDE.U32 R202, R6, -0x2daee0ad, RZ ;  /* 0xd2511f5306ca7825 */ /* 0x000fe200078e00ff */
[----:B------:R-:W-:-:S03]  /*4f30*/  LOP3.LUT R4, R205, UR6, R30, 0x96, !PT ;  /* 0x00000006cd047c12 */ /* 0x000fc6000f8e961e */
[----:B------:R-:W-:Y:S02]  /*4f40*/  IMAD.WIDE.U32 R30, R8, -0x2daee0ad, RZ ;  /* 0xd2511f53081e7825 */ /* 0x000fe400078e00ff */
[----:B------:R-:W1:Y:S02]  /*4f50*/  SHFL.BFLY PT, R8, R7, 0x1, 0x1f ;  /* 0x0c201f0007087f89 */ /* 0x000e6400000e0000 */
[----:B------:R-:W-:Y:S01]  /*4f60*/  FMUL.FTZ R6, R3, c[0x0][0x23c] ;  /* 0x00008f0003067a20 */ /* 0x000fe20000410000 */
[----:B------:R-:W-:Y:S01]  /*4f70*/  LOP3.LUT R19, R31, UR8, R26, 0x96, !PT ;  /* 0x000000081f137c12 */ /* 0x000fe2000f8e961a */
[----:B------:R-:W-:Y:S01]  /*4f80*/  IMAD.WIDE.U32 R168, R5, -0x326172a9, RZ ;  /* 0xcd9e8d5705a87825 */ /* 0x000fe200078e00ff */
[----:B------:R-:W-:Y:S02]  /*4f90*/  LOP3.LUT R10, R203, UR6, R30, 0x96, !PT ;  /* 0x00000006cb0a7c12 */ /* 0x000fe4000f8e961e */
[----:B------:R-:W-:Y:S01]  /*4fa0*/  FSEL R170, R6, RZ, P2 ;  /* 0x000000ff06aa7208 */ /* 0x000fe20001000000 */
[----:B------:R-:W-:Y:S01]  /*4fb0*/  IMAD.WIDE.U32 R28, R4, -0x326172a9, RZ ;  /* 0xcd9e8d57041c7825 */ /* 0x000fe200078e00ff */
[----:B------:R-:W-:-:S03]  /*4fc0*/  LOP3.LUT R250, R169, UR7, R250, 0x96, !PT ;  /* 0x00000007a9fa7c12 */ /* 0x000fc6000f8e96fa */
[----:B------:R-:W-:Y:S01]  /*4fd0*/  FFMA.FTZ R175, R11, c[0x0][0x23c], -R170 ;  /* 0x00008f000baf7a23 */ /* 0x000fe200000108aa */
[----:B------:R-:W-:Y:S01]  /*4fe0*/  LOP3.LUT R5, R29, UR17, R168, 0x96, !PT ;  /* 0x000000111d057c12 */ /* 0x000fe2000f8e96a8 */
[----:B------:R-:W-:Y:S01]  /*4ff0*/  FFMA.FTZ R174, R2, c[0x0][0x23c], -R170 ;  /* 0x00008f0002ae7a23 */ /* 0x000fe200000108aa */
[----:B------:R-:W-:Y:S01]  /*5000*/  LOP3.LUT R14, R28, 0xffff, RZ, 0xc0, !PT ;  /* 0x0000ffff1c0e7812 */ /* 0x000fe200078ec0ff */
[----:B------:R-:W-:Y:S01]  /*5010*/  IMAD.WIDE.U32 R26, R10, -0x326172a9, RZ ;  /* 0xcd9e8d570a1a7825 */ /* 0x000fe200078e00ff */
[----:B------:R-:W-:Y:S01]  /*5020*/  LOP3.LUT R4, R28, 0xff, RZ, 0xc0, !PT ;  /* 0x000000ff1c047812 */ /* 0x000fe200078ec0ff */
[----:B------:R-:W-:Y:S01]  /*5030*/  MUFU.EX2 R175, R175 ;  /* 0x000000af00af7308 */ /* 0x000fe20000000800 */
[----:B------:R-:W-:Y:S01]  /*5040*/  SHF.R.U32.HI R11, RZ, 0x10, R28 ;  /* 0x00000010ff0b7819 */ /* 0x000fe2000001161c */
[----:B------:R-:W-:Y:S01]  /*5050*/  FFMA.FTZ R173, R182, c[0x0][0x23c], -R170 ;  /* 0x00008f00b6ad7a23 */ /* 0x000fe200000108aa */
[----:B------:R-:W-:Y:S01]  /*5060*/  SHF.R.U32.HI R6, RZ, 0x18, R28 ;  /* 0x00000018ff067819 */ /* 0x000fe2000001161c */
[----:B------:R-:W-:Y:S01]  /*5070*/  IMAD.WIDE.U32 R28, R19, -0x326172a9, RZ ;  /* 0xcd9e8d57131c7825 */ /* 0x000fe200078e00ff */
[----:B------:R-:W-:-:S02]  /*5080*/  LOP3.LUT R19, R26, 0xffff, RZ, 0xc0, !PT ;  /* 0x0000ffff1a137812 */ /* 0x000fc400078ec0ff */
[----:B-1----:R-:W-:Y:S01]  /*5090*/  FMNMX.FTZ R2, R7, R8, !PT ;  /* 0x0000000807027209 */ /* 0x002fe20007810000 */
[----:B------:R-:W-:Y:S01]  /*50a0*/  FFMA.FTZ R172, R183, c[0x0][0x23c], -R170 ;  /* 0x00008f00b7ac7a23 */ /* 0x000fe200000108aa */
[----:B------:R-:W-:Y:S01]  /*50b0*/  LOP3.LUT R251, R29, UR7, R24, 0x96, !PT ;  /* 0x000000071dfb7c12 */ /* 0x000fe2000f8e9618 */
[----:B------:R-:W-:Y:S01]  /*50c0*/  MUFU.EX2 R174, R174 ;  /* 0x000000ae00ae7308 */ /* 0x000fe20000000800 */
[C---:B------:R-:W-:Y:S01]  /*50d0*/  FSETP.NEU.FTZ.AND P1, PT, R2.reuse, -INF , PT ;  /* 0xff8000000200780b */ /* 0x040fe20003f3d000 */
[----:B------:R-:W-:Y:S01]  /*50e0*/  FMUL.FTZ R24, R2, c[0x0][0x23c] ;  /* 0x00008f0002187a20 */ /* 0x000fe20000410000 */
[----:B------:R-:W-:Y:S02]  /*50f0*/  LOP3.LUT R11, R11, 0xff, RZ, 0xc0, !PT ;  /* 0x000000ff0b0b7812 */ /* 0x000fe400078ec0ff */
[----:B------:R-:W-:Y:S02]  /*5100*/  LOP3.LUT R10, R26, 0xff, RZ, 0xc0, !PT ;  /* 0x000000ff1a0a7812 */ /* 0x000fe400078ec0ff */
[----:B------:R-:W-:Y:S01]  /*5110*/  FSEL R24, R24, RZ, P1 ;  /* 0x000000ff18187208 */ /* 0x000fe20000800000 */
[----:B------:R-:W-:Y:S01]  /*5120*/  MUFU.EX2 R173, R173 ;  /* 0x000000ad00ad7308 */ /* 0x000fe20000000800 */
[----:B------:R-:W-:-:S02]  /*5130*/  SHF.R.U32.HI R19, RZ, 0x8, R19 ;  /* 0x00000008ff137819 */ /* 0x000fc40000011613 */
[----:B------:R-:W-:Y:S01]  /*5140*/  SHF.R.U32.HI R8, RZ, 0x10, R26 ;  /* 0x00000010ff087819 */ /* 0x000fe2000001161a */
[----:B------:R-:W-:Y:S01]  /*5150*/  FFMA.FTZ R171, R20, c[0x0][0x23c], -R24 ;  /* 0x00008f0014ab7a23 */ /* 0x000fe20000010818 */
[----:B------:R-:W-:Y:S01]  /*5160*/  PRMT R20, R11, 0x5410, R6 ;  /* 0x000054100b147816 */ /* 0x000fe20000000006 */
[--C-:B------:R-:W-:Y:S01]  /*5170*/  FFMA.FTZ R170, R21, c[0x0][0x23c], -R24.reuse ;  /* 0x00008f0015aa7a23 */ /* 0x100fe20000010818 */
[----:B------:R-:W-:Y:S01]  /*5180*/  LOP3.LUT R11, R5, 0xffff, RZ, 0xc0, !PT ;  /* 0x0000ffff050b7812 */ /* 0x000fe200078ec0ff */
[----:B------:R-:W-:Y:S01]  /*5190*/  FFMA.FTZ R169, R12, c[0x0][0x23c], -R24 ;  /* 0x00008f000ca97a23 */ /* 0x000fe20000010818 */
[----:B------:R-:W-:Y:S01]  /*51a0*/  PRMT R6, R10, 0x5410, R19 ;  /* 0x000054100a067816 */ /* 0x000fe20000000013 */
[----:B------:R-:W-:Y:S01]  /*51b0*/  MUFU.EX2 R171, R171 ;  /* 0x000000ab00ab7308 */ /* 0x000fe20000000800 */
[----:B------:R-:W-:Y:S02]  /*51c0*/  LOP3.LUT R19, R8, 0xff, RZ, 0xc0, !PT ;  /* 0x000000ff08137812 */ /* 0x000fe400078ec0ff */
[----:B------:R-:W-:-:S02]  /*51d0*/  FSEL R10, R192, RZ, P3 ;  /* 0x000000ffc00a7208 */ /* 0x000fc40001800000 */
[----:B------:R-:W-:Y:S02]  /*51e0*/  FMNMX.FTZ R0, R0, R25, !PT ;  /* 0x0000001900007209 */ /* 0x000fe40007810000 */
[----:B------:R-:W-:Y:S01]  /*51f0*/  LOP3.LUT R8, R5, 0xff, RZ, 0xc0, !PT ;  /* 0x000000ff05087812 */ /* 0x000fe200078ec0ff */
[----:B------:R-:W-:Y:S01]  /*5200*/  FADD.FTZ R10, R167, -R10 ;  /* 0x8000000aa70a7221 */ /* 0x000fe20000010000 */
[----:B------:R-:W-:Y:S01]  /*5210*/  SHF.R.U32.HI R11, RZ, 0x8, R11 ;  /* 0x00000008ff0b7819 */ /* 0x000fe2000001160b */
[C---:B------:R-:W-:Y:S01]  /*5220*/  FMUL.FTZ R252, R0.reuse, c[0x0][0x23c] ;  /* 0x00008f0000fc7a20 */ /* 0x040fe20000410000 */
[----:B------:R-:W-:Y:S01]  /*5230*/  FSETP.NEU.FTZ.AND P0, PT, R0, -INF , PT ;  /* 0xff8000000000780b */ /* 0x000fe20003f1d000 */
[----:B------:R-:W-:Y:S01]  /*5240*/  FMUL.FTZ R167, R2, c[0x0][0x23c] ;  /* 0x00008f0002a77a20 */ /* 0x000fe20000410000 */
[----:B------:R-:W-:Y:S01]  /*5250*/  PRMT R8, R8, 0x5410, R11 ;  /* 0x0000541008087816 */ /* 0x000fe2000000000b */
[----:B------:R-:W1:Y:S01]  /*5260*/  MUFU.EX2 R170, R170 ;  /* 0x000000aa00aa7308 */ /* 0x000e620000000800 */
[----:B------:R-:W-:Y:S01]  /*5270*/  FSEL R11, R3, RZ, P2 ;  /* 0x000000ff030b7208 */ /* 0x000fe20001000000 */
[----:B------:R-:W-:Y:S01]  /*5280*/  FMUL.FTZ R188, R10, c[0x0][0x23c] ;  /* 0x00008f000abc7a20 */ /* 0x000fe20000410000 */
[----:B------:R-:W-:-:S02]  /*5290*/  FSETP.NEU.FTZ.AND P2, PT, R2, -INF , PT ;  /* 0xff8000000200780b */ /* 0x000fc40003f5d000 */
[----:B------:R-:W-:Y:S01]  /*52a0*/  FSEL R252, R252, RZ, P0 ;  /* 0x000000fffcfc7208 */ /* 0x000fe20000000000 */
[----:B------:R-:W-:Y:S01]  /*52b0*/  FADD.FTZ R11, R166, -R11 ;  /* 0x8000000ba60b7221 */ /* 0x000fe20000010000 */
[----:B------:R-:W-:Y:S01]  /*52c0*/  FSEL R167, R167, RZ, P2 ;  /* 0x000000ffa7a77208 */ /* 0x000fe20001000000 */
[----:B------:R-:W-:Y:S01]  /*52d0*/  MUFU.EX2 R169, R169 ;  /* 0x000000a900a97308 */ /* 0x000fe20000000800 */
[----:B------:R-:W-:Y:S01]  /*52e0*/  LOP3.LUT R7, R27, UR17, R28, 0x96, !PT ;  /* 0x000000111b077c12 */ /* 0x000fe2000f8e961c */
[----:B------:R-:W-:Y:S01]  /*52f0*/  FFMA.FTZ R168, R9, c[0x0][0x23c], -R252 ;  /* 0x00008f0009a87a23 */ /* 0x000fe200000108fc */
[----:B------:R-:W-:Y:S01]  /*5300*/  SHF.R.U32.HI R27, RZ, 0x8, R14 ;  /* 0x00000008ff1b7819 */ /* 0x000fe2000001160e */
[--C-:B------:R-:W-:Y:S01]  /*5310*/  FFMA.FTZ R181, R23, c[0x0][0x23c], -R252.reuse ;  /* 0x00008f0017b57a23 */ /* 0x100fe200000108fc */
[----:B------:R-:W-:Y:S01]  /*5320*/  SHF.R.U32.HI R14, RZ, 0x10, R5 ;  /* 0x00000010ff0e7819 */ /* 0x000fe20000011605 */
[----:B------:R-:W-:Y:S01]  /*5330*/  FFMA.FTZ R180, R13, c[0x0][0x23c], -R167 ;  /* 0x00008f000db47a23 */ /* 0x000fe200000108a7 */
[----:B------:R-:W-:Y:S01]  /*5340*/  LOP3.LUT R9, R7, 0xffff, RZ, 0xc0, !PT ;  /* 0x0000ffff07097812 */ /* 0x000fe200078ec0ff */
[----:B------:R-:W-:Y:S01]  /*5350*/  MUFU.EX2 R168, R168 ;  /* 0x000000a800a87308 */ /* 0x000fe20000000800 */
[----:B------:R-:W-:Y:S01]  /*5360*/  SHF.R.U32.HI R5, RZ, 0x18, R5 ;  /* 0x00000018ff057819 */ /* 0x000fe20000011605 */
[--C-:B------:R-:W-:Y:S01]  /*5370*/  FFMA.FTZ R182, R15, c[0x0][0x23c], -R252.reuse ;  /* 0x00008f000fb67a23 */ /* 0x100fe200000108fc */
[----:B------:R-:W-:Y:S01]  /*5380*/  LOP3.LUT R14, R14, 0xff, RZ, 0xc0, !PT ;  /* 0x000000ff0e0e7812 */ /* 0x000fe200078ec0ff */
[----:B------:R-:W-:Y:S01]  /*5390*/  FFMA.FTZ R183, R17, c[0x0][0x23c], -R252 ;  /* 0x00008f0011b77a23 */ /* 0x000fe200000108fc */
[----:B------:R-:W-:Y:S01]  /*53a0*/  FSEL R24, R2, RZ, P1 ;  /* 0x000000ff02187208 */ /* 0x000fe20000800000 */
[----:B------:R-:W-:Y:S01]  /*53b0*/  FMUL.FTZ R185, R11, c[0x0][0x23c] ;  /* 0x00008f000bb97a20 */ /* 0x000fe20000410000 */
[----:B------:R-:W-:Y:S01]  /*53c0*/  SHF.R.U32.HI R9, RZ, 0x8, R9 ;  /* 0x00000008ff097819 */ /* 0x000fe20000011609 */
[----:B------:R-:W2:Y:S01]  /*53d0*/  MUFU.EX2 R181, R181 ;  /* 0x000000b500b57308 */ /* 0x000ea20000000800 */
[----:B------:R-:W-:Y:S01]  /*53e0*/  LOP3.LUT R12, R7, 0xff, RZ, 0xc0, !PT ;  /* 0x000000ff070c7812 */ /* 0x000fe200078ec0ff */
[----:B------:R-:W-:Y:S01]  /*53f0*/  LDSM.16.MT88.4 R28, [R208+0xa000] ;  /* 0x00a00000d01c783b */ /* 0x000fe20000004200 */
[----:B------:R-:W-:Y:S01]  /*5400*/  PRMT R14, R14, 0x5410, R5 ;  /* 0x000054100e0e7816 */ /* 0x000fe20000000005 */
[----:B------:R-:W-:Y:S01]  /*5410*/  FADD.FTZ R5, R165, -R24 ;  /* 0x80000018a5057221 */ /* 0x000fe20000010000 */
[----:B------:R-:W-:Y:S01]  /*5420*/  PRMT R12, R12, 0x5410, R9 ;  /* 0x000054100c0c7816 */ /* 0x000fe20000000009 */
[----:B------:R-:W-:Y:S01]  /*5430*/  FMUL.FTZ R166, R192, c[0x0][0x23c] ;  /* 0x00008f00c0a67a20 */ /* 0x000fe20000410000 */
[----:B------:R-:W-:Y:S01]  /*5440*/  PRMT R165, R16, 0x7054, R16 ;  /* 0x0000705410a57816 */ /* 0x000fe20000000010 */
[----:B------:R-:W3:Y:S01]  /*5450*/  MUFU.EX2 R180, R180 ;  /* 0x000000b400b47308 */ /* 0x000ee20000000800 */
[----:B------:R-:W-:Y:S01]  /*5460*/  SHF.R.U32.HI R9, RZ, 0x10, R7 ;  /* 0x00000010ff097819 */ /* 0x000fe20000011607 */
[----:B------:R-:W-:Y:S01]  /*5470*/  FMUL.FTZ R186, R5, c[0x0][0x23c] ;  /* 0x00008f0005ba7a20 */ /* 0x000fe20000410000 */
[----:B------:R-:W-:Y:S01]  /*5480*/  PRMT R4, R4, 0x5410, R27 ;  /* 0x0000541004047816 */ /* 0x000fe2000000001b */
[--C-:B------:R-:W-:Y:S01]  /*5490*/  HSET2.LE.AND R8, R8, R165.reuse, PT ;  /* 0x000000a508087233 */ /* 0x100fe20003803000 */
[----:B------:R-:W-:Y:S01]  /*54a0*/  SHF.R.U32.HI R24, RZ, 0x18, R7 ;  /* 0x00000018ff187819 */ /* 0x000fe20000011607 */
[--C-:B------:R-:W-:Y:S01]  /*54b0*/  HSET2.LE.AND R12, R12, R165.reuse, PT ;  /* 0x000000a50c0c7233 */ /* 0x100fe20003803000 */
[----:B------:R-:W-:Y:S01]  /*54c0*/  LOP3.LUT R9, R9, 0xff, RZ, 0xc0, !PT ;  /* 0x000000ff09097812 */ /* 0x000fe200078ec0ff */
[--C-:B------:R-:W-:Y:S01]  /*54d0*/  HSET2.LE.AND R4, R4, R165.reuse, PT ;  /* 0x000000a504047233 */ /* 0x100fe20003803000 */
[----:B-1----:R-:W-:Y:S01]  /*54e0*/  F2FP.PACK_AB R13, R170, R171 ;  /* 0x000000abaa0d723e */ /* 0x002fe200000000ff */
[----:B------:R-:W1:Y:S01]  /*54f0*/  MUFU.EX2 R172, R172 ;  /* 0x000000ac00ac7308 */ /* 0x000e620000000800 */
[----:B------:R-:W-:Y:S01]  /*5500*/  PRMT R16, R9, 0x5410, R24 ;  /* 0x0000541009107816 */ /* 0x000fe20000000018 */
[--C-:B------:R-:W-:Y:S01]  /*5510*/  HSET2.LE.AND R9, R14, R165.reuse, PT ;  /* 0x000000a50e097233 */ /* 0x100fe20003803000 */
[----:B------:R-:W-:Y:S01]  /*5520*/  LOP3.LUT R8, R8, R13, RZ, 0xc0, !PT ;  /* 0x0000000d08087212 */ /* 0x000fe200078ec0ff */
[--C-:B------:R-:W-:Y:S01]  /*5530*/  HSET2.LE.AND R6, R6, R165.reuse, PT ;  /* 0x000000a506067233 */ /* 0x100fe20003803000 */
[----:B--2---:R-:W-:Y:S01]  /*5540*/  F2FP.PACK_AB R14, R181, R168 ;  /* 0x000000a8b50e723e */ /* 0x004fe200000000ff */
[----:B------:R-:W-:Y:S01]  /*5550*/  HSET2.LE.AND R5, R16, R165, PT ;  /* 0x000000a510057233 */ /* 0x000fe20003803000 */
[----:B---3--:R-:W-:Y:S01]  /*5560*/  F2FP.PACK_AB R15, R180, R169 ;  /* 0x000000a9b40f723e */ /* 0x008fe200000000ff */
[----:B------:R-:W-:Y:S01]  /*5570*/  MUFU.EX2 R183, R183 ;  /* 0x000000b700b77308 */ /* 0x000fe20000000800 */
[----:B------:R-:W-:-:S02]  /*5580*/  F2FP.PACK_AB R13, R178, R179 ;  /* 0x000000b3b20d723e */ /* 0x000fc400000000ff */
[----:B------:R-:W-:Y:S02]  /*5590*/  LOP3.LUT R10, R4, R15, RZ, 0xc0, !PT ;  /* 0x0000000f040a7212 */ /* 0x000fe400078ec0ff */
[----:B------:R-:W-:Y:S02]  /*55a0*/  LOP3.LUT R9, R9, R14, RZ, 0xc0, !PT ;  /* 0x0000000e09097212 */ /* 0x000fe400078ec0ff */
[----:B------:R-:W-:Y:S01]  /*55b0*/  LOP3.LUT R4, R12, R13, RZ, 0xc0, !PT ;  /* 0x0000000d0c047212 */ /* 0x000fe200078ec0ff */
[----:B------:R-:W2:Y:S01]  /*55c0*/  MUFU.EX2 R182, R182 ;  /* 0x000000b600b67308 */ /* 0x000ea20000000800 */
[----:B------:R-:W3:Y:S01]  /*55d0*/  LDSM.16.MT88.4 R12, [R211+0xa000] ;  /* 0x00a00000d30c783b */ /* 0x000ee20000004200 */
[----:B------:R-:W-:Y:S02]  /*55e0*/  FSEL R7, R0, RZ, P0 ;  /* 0x000000ff00077208 */ /* 0x000fe40000000000 */
[----:B------:R-:W-:Y:S02]  /*55f0*/  SHF.R.U32.HI R22, RZ, 0x18, R26 ;  /* 0x00000018ff167819 */ /* 0x000fe4000001161a */
[----:B------:R-:W-:Y:S01]  /*5600*/  F2FP.PACK_AB R16, R174, R175 ;  /* 0x000000afae10723e */ /* 0x000fe200000000ff */
[----:B------:R-:W-:Y:S01]  /*5610*/  FADD.FTZ R7, R18, -R7 ;  /* 0x8000000712077221 */ /* 0x000fe20000010000 */
[----:B------:R-:W4:Y:S01]  /*5620*/  MUFU.EX2 R188, R188 ;  /* 0x000000bc00bc7308 */ /* 0x000f220000000800 */
[----:B------:R-:W-:Y:S01]  /*5630*/  PRMT R22, R19, 0x5410, R22 ;  /* 0x0000541013167816 */ /* 0x000fe20000000016 */
[----:B------:R-:W-:Y:S01]  /*5640*/  LDSM.16.MT88.4 R24, [R210+0xb000] ;  /* 0x00b00000d218783b */ /* 0x000fe20000004200 */
[----:B------:R-:W-:Y:S01]  /*5650*/  FMUL.FTZ R184, R7, c[0x0][0x23c] ;  /* 0x00008f0007b87a20 */ /* 0x000fe20000410000 */
[----:B------:R-:W-:-:S02]  /*5660*/  LOP3.LUT R5, R5, R16, RZ, 0xc0, !PT ;  /* 0x0000001005057212 */ /* 0x000fc400078ec0ff */
[----:B------:R-:W-:Y:S01]  /*5670*/  F2FP.PACK_AB R11, R176, R177 ;  /* 0x000000b1b00b723e */ /* 0x000fe200000000ff */
[--C-:B------:R-:W-:Y:S01]  /*5680*/  HSET2.LE.AND R7, R22, R165.reuse, PT ;  /* 0x000000a516077233 */ /* 0x100fe20003803000 */
[----:B------:R-:W4:Y:S01]  /*5690*/  MUFU.EX2 R185, R185 ;  /* 0x000000b900b97308 */ /* 0x000f220000000800 */
[----:B-1----:R-:W-:Y:S02]  /*56a0*/  F2FP.PACK_AB R16, R172, R173 ;  /* 0x000000adac10723e */ /* 0x002fe400000000ff */
[----:B------:R-:W-:Y:S01]  /*56b0*/  LOP3.LUT R6, R6, R11, RZ, 0xc0, !PT ;  /* 0x0000000b06067212 */ /* 0x000fe200078ec0ff */
[----:B------:R-:W-:Y:S01]  /*56c0*/  HSET2.LE.AND R11, R20, R165, PT ;  /* 0x000000a5140b7233 */ /* 0x000fe20003803000 */
[----:B------:R-:W-:Y:S01]  /*56d0*/  LOP3.LUT R7, R7, R16, RZ, 0xc0, !PT ;  /* 0x0000001007077212 */ /* 0x000fe200078ec0ff */
[----:B------:R-:W-:Y:S01]  /*56e0*/  LDSM.16.MT88.4 R20, [R211+0xb000] ;  /* 0x00b00000d314783b */ /* 0x000fe20000004200 */
[----:B--2---:R-:W-:Y:S01]  /*56f0*/  F2FP.PACK_AB R16, R182, R183 ;  /* 0x000000b7b610723e */ /* 0x004fe200000000ff */
[----:B------:R-:W1:Y:S01]  /*5700*/  MUFU.EX2 R186, R186 ;  /* 0x000000ba00ba7308 */ /* 0x000e620000000800 */
[-C--:B----4-:R-:W-:Y:S01]  /*5710*/  FMUL.FTZ R160, R160, R188.reuse ;  /* 0x000000bca0a07220 */ /* 0x090fe20000410000 */
[----:B------:R-:W-:Y:S01]  /*5720*/  FSETP.NEU.FTZ.AND P3, PT, R192, -INF , PT ;  /* 0xff800000c000780b */ /* 0x000fe20003f7d000 */
[----:B------:R-:W-:Y:S01]  /*5730*/  FMUL.FTZ R161, R161, R188 ;  /* 0x000000bca1a17220 */ /* 0x000fe20000410000 */
[----:B------:R-:W-:Y:S01]  /*5740*/  LOP3.LUT R11, R11, R16, RZ, 0xc0, !PT ;  /* 0x000000100b0b7212 */ /* 0x000fe200078ec0ff */
[-C--:B------:R-:W-:Y:S01]  /*5750*/  FMUL.FTZ R40, R40, R188.reuse ;  /* 0x000000bc28287220 */ /* 0x080fe20000410000 */
[----:B------:R-:W2:Y:S01]  /*5760*/  LDSM.16.MT88.4 R16, [R210+0xa000] ;  /* 0x00a00000d210783b */ /* 0x000ea20000004200 */
[----:B------:R-:W-:Y:S01]  /*5770*/  FMUL.FTZ R41, R41, R188 ;  /* 0x000000bc29297220 */ /* 0x000fe20000410000 */
[----:B------:R-:W4:Y:S01]  /*5780*/  MUFU.EX2 R184, R184 ;  /* 0x000000b800b87308 */ /* 0x000f220000000800 */
[-C--:B------:R-:W-:Y:S01]  /*5790*/  FMUL.FTZ R162, R162, R185.reuse ;  /* 0x000000b9a2a27220 */ /* 0x080fe20000410000 */
[----:B------:R-:W-:Y:S01]  /*57a0*/  FSEL R166, R166, RZ, P3 ;  /* 0x000000ffa6a67208 */ /* 0x000fe20001800000 */
[-C--:B------:R-:W-:Y:S01]  /*57b0*/  FMUL.FTZ R163, R163, R185.reuse ;  /* 0x000000b9a3a37220 */ /* 0x080fe20000410000 */
[----:B------:R-:W-:Y:S01]  /*57c0*/  FSETP.NEU.FTZ.AND P3, PT, R3, -INF , PT ;  /* 0xff8000000300780b */ /* 0x000fe20003f7d000 */
[----:B------:R-:W-:-:S02]  /*57d0*/  FMUL.FTZ R42, R42, R185 ;  /* 0x000000b92a2a7220 */ /* 0x000fc40000410000 */
[----:B------:R-:W-:Y:S02]  /*57e0*/  FMUL.FTZ R43, R43, R185 ;  /* 0x000000b92b2b7220 */ /* 0x000fe40000410000 */
[-C--:B-1----:R-:W-:Y:S01]  /*57f0*/  FMUL.FTZ R156, R156, R186.reuse ;  /* 0x000000ba9c9c7220 */ /* 0x082fe20000410000 */
[C---:B---3--:R-:W-:Y:S01]  /*5800*/  HMMA.16816.F32 R160, R4.reuse, R12, R160 ;  /* 0x0000000c04a0723c */ /* 0x048fe200000018a0 */
[-C--:B------:R-:W-:Y:S02]  /*5810*/  FMUL.FTZ R157, R157, R186.reuse ;  /* 0x000000ba9d9d7220 */ /* 0x080fe40000410000 */
[-C--:B------:R-:W-:Y:S02]  /*5820*/  FMUL.FTZ R36, R36, R186.reuse ;  /* 0x000000ba24247220 */ /* 0x080fe40000410000 */
[----:B------:R-:W-:Y:S02]  /*5830*/  FMUL.FTZ R37, R37, R186 ;  /* 0x000000ba25257220 */ /* 0x000fe40000410000 */
[-C--:B----4-:R-:W-:Y:S01]  /*5840*/  FMUL.FTZ R158, R158, R184.reuse ;  /* 0x000000b89e9e7220 */ /* 0x090fe20000410000 */
        /* <DEDUP_REMOVED lines=11> */
[----:B------:R-:W1:Y:S01]  /*5900*/  LDSM.16.MT88.4 R12, [R209+0xa000] ;  /* 0x00a00000d10c783b */ /* 0x000e620000004200 */
[----:B------:R-:W-:Y:S02]  /*5910*/  FMUL.FTZ R49, R49, R186 ;  /* 0x000000ba31317220 */ /* 0x000fe40000410000 */
[-C--:B------:R-:W-:Y:S02]  /*5920*/  FMUL.FTZ R50, R50, R184.reuse ;  /* 0x000000b832327220 */ /* 0x080fe40000410000 */
[----:B------:R-:W-:Y:S02]  /*5930*/  FMUL.FTZ R51, R51, R184 ;  /* 0x000000b833337220 */ /* 0x000fe40000410000 */
[-C--:B------:R-:W-:Y:S01]  /*5940*/  FMUL.FTZ R52, R52, R186.reuse ;  /* 0x000000ba34347220 */ /* 0x080fe20000410000 */
[----:B--2---:R-:W-:Y:S01]  /*5950*/  HMMA.16816.F32 R44, R4, R16, R44 ;  /* 0x00000010042c723c */ /* 0x004fe2000000182c */
        /* <DEDUP_REMOVED lines=14> */
[----:B------:R-:W-:Y:S01]  /*5a40*/  HMMA.16816.F32 R56, R4, R18, R56 ;  /* 0x000000120438723c */ /* 0x000fe20000001838 */
[----:B------:R-:W-:Y:S01]  /*5a50*/  FMUL.FTZ R65, R65, R186 ;  /* 0x000000ba41417220 */ /* 0x000fe20000410000 */
[----:B------:R-:W2:Y:S01]  /*5a60*/  LDSM.16.MT88.4 R16, [R209+0xb000] ;  /* 0x00b00000d110783b */ /* 0x000ea20000004200 */
[----:B------:R-:W-:-:S02]  /*5a70*/  FMUL.FTZ R66, R66, R184 ;  /* 0x000000b842427220 */ /* 0x000fc40000410000 */
[----:B------:R-:W-:Y:S02]  /*5a80*/  FMUL.FTZ R67, R67, R184 ;  /* 0x000000b843437220 */ /* 0x000fe40000410000 */
[-C--:B------:R-:W-:Y:S01]  /*5a90*/  FMUL.FTZ R68, R68, R186.reuse ;  /* 0x000000ba44447220 */ /* 0x080fe20000410000 */
[-C--:B-1----:R-:W-:Y:S01]  /*5aa0*/  HMMA.16816.F32 R60, R4, R12.reuse, R60 ;  /* 0x0000000c043c723c */ /* 0x082fe2000000183c */
        /* <DEDUP_REMOVED lines=30> */
[C---:B------:R-:W-:Y:S01]  /*5c90*/  HMMA.16816.F32 R80, R8.reuse, R28, R80 ;  /* 0x0000001c0850723c */ /* 0x040fe20000001850 */
[-C--:B------:R-:W-:Y:S02]  /*5ca0*/  FMUL.FTZ R101, R101, R186.reuse ;  /* 0x000000ba65657220 */ /* 0x080fe40000410000 */
[----:B------:R-:W-:Y:S02]  /*5cb0*/  FMUL.FTZ R152, R152, R186 ;  /* 0x000000ba98987220 */ /* 0x000fe40000410000 */
[-C--:B------:R-:W-:Y:S02]  /*5cc0*/  FMUL.FTZ R102, R102, R184.reuse ;  /* 0x000000b866667220 */ /* 0x080fe40000410000 */
[----:B------:R-:W-:Y:S01]  /*5cd0*/  FMUL.FTZ R103, R103, R184 ;  /* 0x000000b867677220 */ /* 0x000fe20000410000 */
[----:B------:R-:W-:Y:S01]  /*5ce0*/  HMMA.16816.F32 R84, R8, R30, R84 ;  /* 0x0000001e0854723c */ /* 0x000fe20000001854 */
        /* <DEDUP_REMOVED lines=8> */
[-C--:B------:R-:W-:Y:S01]  /*5d70*/  FMUL.FTZ R120, R120, R186.reuse ;  /* 0x000000ba78787220 */ /* 0x080fe20000410000 */
[C---:B------:R-:W-:Y:S01]  /*5d80*/  HMMA.16816.F32 R152, R8.reuse, R24, R152 ;  /* 0x000000180898723c */ /* 0x040fe20000001898 */
        /* <DEDUP_REMOVED lines=9> */
[----:B--2---:R-:W-:Y:S01]  /*5e20*/  HMMA.16816.F32 R120, R8, R16, R120 ;  /* 0x000000100878723c */ /* 0x004fe20000001878 */
[----:B------:R-:W-:Y:S02]  /*5e30*/  FMUL.FTZ R129, R129, R186 ;  /* 0x000000ba81817220 */ /* 0x000fe40000410000 */
        /* <DEDUP_REMOVED lines=20> */
[-C--:B------:R-:W-:Y:S02]  /*5f80*/  FMUL.FTZ R110, R110, R185.reuse ;  /* 0x000000b96e6e7220 */ /* 0x080fe40000410000 */
[----:B------:R-:W-:Y:S02]  /*5f90*/  FMUL.FTZ R111, R111, R185 ;  /* 0x000000b96f6f7220 */ /* 0x000fe40000410000 */
[----:B------:R-:W-:Y:S01]  /*5fa0*/  IMAD.WIDE.U32 R20, R250, -0x2daee0ad, RZ ;  /* 0xd2511f53fa147825 */ /* 0x000fe200078e00ff */
[----:B------:R-:W-:Y:S03]  /*5fb0*/  HMMA.16816.F32 R104, R4, R22, R104 ;  /* 0x000000160468723c */ /* 0x000fe60000001868 */
[----:B------:R-:W-:-:S02]  /*5fc0*/  FMUL.FTZ R116, R116, R188 ;  /* 0x000000bc74747220 */ /* 0x000fc40000410000 */
[-C--:B------:R-:W-:Y:S02]  /*5fd0*/  FMUL.FTZ R117, R117, R188.reuse ;  /* 0x000000bc75757220 */ /* 0x080fe40000410000 */
[-C--:B------:R-:W-:Y:S02]  /*5fe0*/  FMUL.FTZ R118, R118, R185.reuse ;  /* 0x000000b976767220 */ /* 0x080fe40000410000 */
[----:B------:R-:W-:Y:S02]  /*5ff0*/  FMUL.FTZ R119, R119, R185 ;  /* 0x000000b977777220 */ /* 0x000fe40000410000 */
[--C-:B------:R-:W-:Y:S02]  /*6000*/  FFMA.FTZ R196, R196, c[0x0][0x23c], -R166.reuse ;  /* 0x00008f00c4c47a23 */ /* 0x100fe400000108a6 */
[----:B------:R-:W-:Y:S01]  /*6010*/  FFMA.FTZ R198, R198, c[0x0][0x23c], -R166 ;  /* 0x00008f00c6c67a23 */ /* 0x000fe200000108a6 */
[----:B------:R-:W-:Y:S01]  /*6020*/  SHF.R.U32.HI R11, RZ, 0x10, R20 ;  /* 0x00000010ff0b7819 */ /* 0x000fe20000011614 */
[----:B------:R-:W-:Y:S01]  /*6030*/  IMAD.WIDE.U32 R28, R251, -0x2daee0ad, RZ ;  /* 0xd2511f53fb1c7825 */ /* 0x000fe200078e00ff */
[----:B------:R-:W-:Y:S01]  /*6040*/  HMMA.16816.F32 R108, R4, R24, R108 ;  /* 0x00000018046c723c */ /* 0x000fe2000000186c */
[----:B------:R-:W-:Y:S02]  /*6050*/  MUFU.EX2 R196, R196 ;  /* 0x000000c400c47308 */ /* 0x000fe40000000800 */
[----:B------:R-:W-:-:S02]  /*6060*/  FMUL.FTZ R88, R88, R188 ;  /* 0x000000bc58587220 */ /* 0x000fc40000410000 */
[-C--:B------:R-:W-:Y:S02]  /*6070*/  FMUL.FTZ R89, R89, R188.reuse ;  /* 0x000000bc59597220 */ /* 0x080fe40000410000 */
[-C--:B------:R-:W-:Y:S02]  /*6080*/  FMUL.FTZ R90, R90, R185.reuse ;  /* 0x000000b95a5a7220 */ /* 0x080fe40000410000 */
[-C--:B------:R-:W-:Y:S01]  /*6090*/  FMUL.FTZ R91, R91, R185.reuse ;  /* 0x000000b95b5b7220 */ /* 0x080fe20000410000 */
[----:B------:R-:W1:Y:S01]  /*60a0*/  MUFU.EX2 R198, R198 ;  /* 0x000000c600c67308 */ /* 0x000e620000000800 */
[C---:B------:R-:W-:Y:S01]  /*60b0*/  LOP3.LUT R23, R20.reuse, 0xffff, RZ, 0xc0, !PT ;  /* 0x0000ffff14177812 */ /* 0x040fe200078ec0ff */
[C---:B------:R-:W-:Y:S01]  /*60c0*/  HMMA.16816.F32 R116, R4.reuse, R26, R116 ;  /* 0x0000001a0474723c */ /* 0x040fe20000001874 */
[----:B------:R-:W-:Y:S01]  /*60d0*/  LOP3.LUT R24, R20, 0xff, RZ, 0xc0, !PT ;  /* 0x000000ff14187812 */ /* 0x000fe200078ec0ff */
[----:B------:R-:W-:Y:S01]  /*60e0*/  FFMA.FTZ R32, R32, c[0x0][0x23c], -R166 ;  /* 0x00008f0020207a23 */ /* 0x000fe200000108a6 */
[----:B------:R-:W-:Y:S01]  /*60f0*/  SHF.R.U32.HI R20, RZ, 0x18, R20 ;  /* 0x00000018ff147819 */ /* 0x000fe20000011614 */
[----:B------:R-:W-:Y:S01]  /*6100*/  FFMA.FTZ R34, R34, c[0x0][0x23c], -R166 ;  /* 0x00008f0022227a23 */ /* 0x000fe200000108a6 */
[----:B------:R-:W-:Y:S01]  /*6110*/  LOP3.LUT R11, R11, 0xff, RZ, 0xc0, !PT ;  /* 0x000000ff0b0b7812 */ /* 0x000fe200078ec0ff */
[----:B------:R-:W2:Y:S01]  /*6120*/  MUFU.EX2 R200, R32 ;  /* 0x0000002000c87308 */ /* 0x000ea20000000800 */
[----:B------:R-:W-:Y:S01]  /*6130*/  LOP3.LUT R26, R28, 0xffff, RZ, 0xc0, !PT ;  /* 0x0000ffff1c1a7812 */ /* 0x000fe200078ec0ff */
[----:B------:R-:W-:Y:S01]  /*6140*/  HMMA.16816.F32 R88, R4, R30, R88 ;  /* 0x0000001e0458723c */ /* 0x000fe20000001858 */
[----:B------:R-:W-:Y:S01]  /*6150*/  PRMT R20, R11, 0x5410, R20 ;  /* 0x000054100b147816 */ /* 0x000fe20000000014 */
[-C--:B------:R-:W-:Y:S01]  /*6160*/  FFMA.FTZ R179, R235, R188.reuse, R179 ;  /* 0x000000bcebb37223 */ /* 0x080fe200000100b3 */
[----:B------:R-:W-:Y:S01]  /*6170*/  SHF.R.U32.HI R11, RZ, 0x8, R26 ;  /* 0x00000008ff0b7819 */ /* 0x000fe2000001161a */
[-C--:B------:R-:W-:Y:S01]  /*6180*/  FMUL.FTZ R140, R140, R188.reuse ;  /* 0x000000bc8c8c7220 */ /* 0x080fe20000410000 */
[----:B------:R-:W-:Y:S01]  /*6190*/  LOP3.LUT R9, R21, UR16, R204, 0x96, !PT ;  /* 0x0000001015097c12 */ /* 0x000fe2000f8e96cc */
[----:B------:R-:W3:Y:S01]  /*61a0*/  MUFU.EX2 R241, R34 ;  /* 0x0000002200f17308 */ /* 0x000ee20000000800 */
[----:B------:R-:W-:Y:S01]  /*61b0*/  LOP3.LUT R30, R28, 0xff, RZ, 0xc0, !PT ;  /* 0x000000ff1c1e7812 */ /* 0x000fe200078ec0ff */
[----:B------:R-:W-:Y:S01]  /*61c0*/  FMUL.FTZ R141, R141, R188 ;  /* 0x000000bc8d8d7220 */ /* 0x000fe20000410000 */
[----:B------:R4:W5:Y:S01]  /*61d0*/  LDL.LU.64 R204, [R1+0x18] ;  /* 0x0000180001cc7983 */ /* 0x0009620000300a00 */
[----:B------:R-:W-:-:S02]  /*61e0*/  FMUL.FTZ R142, R142, R185 ;  /* 0x000000b98e8e7220 */ /* 0x000fc40000410000 */
[-C--:B------:R-:W-:Y:S01]  /*61f0*/  FMUL.FTZ R143, R143, R185.reuse ;  /* 0x000000b98f8f7220 */ /* 0x080fe20000410000 */
[----:B------:R-:W-:Y:S01]  /*6200*/  PRMT R30, R30, 0x5410, R11 ;  /* 0x000054101e1e7816 */ /* 0x000fe2000000000b */
[----:B------:R-:W-:Y:S02]  /*6210*/  FADD.FTZ R178, R178, R179 ;  /* 0x000000b3b2b27221 */ /* 0x000fe40000010000 */
[-C--:B------:R-:W-:Y:S02]  /*6220*/  FMUL.FTZ R124, R124, R188.reuse ;  /* 0x000000bc7c7c7220 */ /* 0x080fe40000410000 */
[----:B------:R-:W-:Y:S02]  /*6230*/  FMUL.FTZ R125, R125, R188 ;  /* 0x000000bc7d7d7220 */ /* 0x000fe40000410000 */
[-C--:B------:R-:W-:Y:S02]  /*6240*/  FMUL.FTZ R126, R126, R185.reuse ;  /* 0x000000b97e7e7220 */ /* 0x080fe40000410000 */
[----:B------:R-:W-:-:S02]  /*6250*/  FMUL.FTZ R127, R127, R185 ;  /* 0x000000b97f7f7220 */ /* 0x000fc40000410000 */
[----:B------:R-:W-:Y:S01]  /*6260*/  FADD.FTZ R177, R177, R178 ;  /* 0x000000b2b1b17221 */ /* 0x000fe20000010000 */
[----:B------:R-:W-:Y:S01]  /*6270*/  HSET2.LE.AND R30, R30, R165, PT ;  /* 0x000000a51e1e7233 */ /* 0x000fe20003803000 */
[----:B------:R-:W-:Y:S01]  /*6280*/  HMMA.16816.F32 R140, R4, R12, R140 ;  /* 0x0000000c048c723c */ /* 0x000fe2000000188c */
[----:B------:R-:W-:Y:S01]  /*6290*/  LOP3.LUT R8, R29, UR16, R202, 0x96, !PT ;  /* 0x000000101d087c12 */ /* 0x000fe2000f8e96ca */
[----:B------:R-:W-:Y:S01]  /*62a0*/  FADD.FTZ R177, R176, R177 ;  /* 0x000000b1b0b17221 */ /* 0x000fe20000010000 */
[----:B------:R4:W5:Y:S01]  /*62b0*/  LDL.LU.64 R202, [R1+0x10] ;  /* 0x0000100001ca7983 */ /* 0x0009620000300a00 */
[----:B------:R-:W-:-:S03]  /*62c0*/  FMUL.FTZ R166, R3, c[0x0][0x23c] ;  /* 0x00008f0003a67a20 */ /* 0x000fc60000410000 */
[----:B-1----:R-:W-:Y:S01]  /*62d0*/  F2FP.PACK_AB R13, R198, R196 ;  /* 0x000000c4c60d723e */ /* 0x002fe200000000ff */
[----:B------:R-:W-:Y:S01]  /*62e0*/  HMMA.16816.F32 R124, R4, R18, R124 ;  /* 0x00000012047c723c */ /* 0x000fe2000000187c */
[----:B--2---:R-:W-:Y:S01]  /*62f0*/  FADD.FTZ R177, R200, R177 ;  /* 0x000000b1c8b17221 */ /* 0x004fe20000010000 */
[----:B------:R-:W-:-:S05]  /*6300*/  FSEL R166, R166, RZ, P3 ;  /* 0x000000ffa6a67208 */ /* 0x000fca0001800000 */
[----:B------:R-:W-:Y:S01]  /*6310*/  FMUL.FTZ R18, R138, R185 ;  /* 0x000000b98a127220 */ /* 0x000fe20000410000 */
[----:B------:R-:W-:Y:S02]  /*6320*/  LOP3.LUT R138, R30, R13, RZ, 0xc0, !PT ;  /* 0x0000000d1e8a7212 */ /* 0x000fe400078ec0ff */
[----:B---3--:R-:W-:Y:S02]  /*6330*/  F2FP.PACK_AB R13, R241, R200 ;  /* 0x000000c8f10d723e */ /* 0x008fe400000000ff */
[----:B------:R4:W5:Y:S01]  /*6340*/  LDL.LU R200, [R1+0x8] ;  /* 0x0000080001c87983 */ /* 0x0009620000300800 */
[----:B------:R-:W-:Y:S02]  /*6350*/  SHF.R.U32.HI R23, RZ, 0x8, R23 ;  /* 0x00000008ff177819 */ /* 0x000fe40000011617 */
[--C-:B------:R-:W-:Y:S02]  /*6360*/  SHF.R.U32.HI R25, RZ, 0x10, R28.reuse ;  /* 0x00000010ff197819 */ /* 0x100fe4000001161c */
[----:B------:R-:W-:Y:S01]  /*6370*/  SHF.R.U32.HI R22, RZ, 0x18, R28 ;  /* 0x00000018ff167819 */ /* 0x000fe2000001161c */
[----:B------:R-:W-:Y:S01]  /*6380*/  FFMA.FTZ R28, R199, c[0x0][0x23c], -R166 ;  /* 0x00008f00c71c7a23 */ /* 0x000fe200000108a6 */
[----:B------:R-:W-:Y:S01]  /*6390*/  PRMT R24, R24, 0x5410, R23 ;  /* 0x0000541018187816 */ /* 0x000fe20000000017 */
[--C-:B------:R-:W-:Y:S01]  /*63a0*/  FFMA.FTZ R10, R189, c[0x0][0x23c], -R252.reuse ;  /* 0x00008f00bd0a7a23 */ /* 0x100fe200000108fc */
[----:B------:R-:W-:Y:S01]  /*63b0*/  LOP3.LUT R23, R9, 0xffff, RZ, 0xc0, !PT ;  /* 0x0000ffff09177812 */ /* 0x000fe200078ec0ff */
[--C-:B------:R-:W-:Y:S01]  /*63c0*/  FFMA.FTZ R191, R191, c[0x0][0x23c], -R252.reuse ;  /* 0x00008f00bfbf7a23 */ /* 0x100fe200000108fc */
[----:B------:R-:W-:Y:S01]  /*63d0*/  SHF.R.U32.HI R11, RZ, 0x10, R9 ;  /* 0x00000010ff0b7819 */ /* 0x000fe20000011609 */
[----:B------:R-:W-:-:S02]  /*63e0*/  FFMA.FTZ R21, R193, c[0x0][0x23c], -R252 ;  /* 0x00008f00c1157a23 */ /* 0x000fc400000108fc */
[----:B------:R-:W-:Y:S01]  /*63f0*/  FFMA.FTZ R199, R195, c[0x0][0x23c], -R252 ;  /* 0x00008f00c3c77a23 */ /* 0x000fe200000108fc */
[----:B------:R-:W-:Y:S01]  /*6400*/  SHF.R.U32.HI R26, RZ, 0x18, R9 ;  /* 0x00000018ff1a7819 */ /* 0x000fe20000011609 */
[----:B------:R1:W-:Y:S01]  /*6410*/  MUFU.EX2 R252, R28 ;  /* 0x0000001c00fc7308 */ /* 0x0003e20000000800 */
[----:B------:R-:W-:Y:S01]  /*6420*/  LOP3.LUT R11, R11, 0xff, RZ, 0xc0, !PT ;  /* 0x000000ff0b0b7812 */ /* 0x000fe200078ec0ff */
[-C--:B------:R-:W-:Y:S02]  /*6430*/  FMUL.FTZ R148, R148, R188.reuse ;  /* 0x000000bc94947220 */ /* 0x080fe40000410000 */
[----:B------:R-:W-:Y:S02]  /*6440*/  FMUL.FTZ R149, R149, R188 ;  /* 0x000000bc95957220 */ /* 0x000fe40000410000 */
[-C--:B------:R-:W-:Y:S02]  /*6450*/  FMUL.FTZ R150, R150, R185.reuse ;  /* 0x000000b996967220 */ /* 0x080fe40000410000 */
[----:B------:R-:W-:Y:S01]  /*6460*/  FMUL.FTZ R151, R151, R185 ;  /* 0x000000b997977220 */ /* 0x000fe20000410000 */
[----:B------:R-:W-:-:S02]  /*6470*/  PRMT R26, R11, 0x5410, R26 ;  /* 0x000054100b1a7816 */ /* 0x000fc4000000001a */
[----:B-1----:R-:W-:Y:S02]  /*6480*/  LOP3.LUT R28, R9, 0xff, RZ, 0xc0, !PT ;  /* 0x000000ff091c7812 */ /* 0x002fe400078ec0ff */
[----:B------:R-:W-:Y:S02]  /*6490*/  SHF.R.U32.HI R9, RZ, 0x8, R23 ;  /* 0x00000008ff097819 */ /* 0x000fe40000011617 */
[----:B------:R-:W-:Y:S02]  /*64a0*/  LOP3.LUT R11, R8, 0xffff, RZ, 0xc0, !PT ;  /* 0x0000ffff080b7812 */ /* 0x000fe400078ec0ff */
[----:B------:R-:W-:Y:S02]  /*64b0*/  PRMT R28, R28, 0x5410, R9 ;  /* 0x000054101c1c7816 */ /* 0x000fe40000000009 */
[----:B------:R-:W-:Y:S01]  /*64c0*/  SHF.R.U32.HI R9, RZ, 0x10, R8 ;  /* 0x00000010ff097819 */ /* 0x000fe20000011608 */
[----:B------:R-:W-:Y:S01]  /*64d0*/  HMMA.16816.F32 R148, R4, R16, R148 ;  /* 0x000000100494723c */ /* 0x000fe20000001894 */
[----:B------:R-:W-:-:S02]  /*64e0*/  SHF.R.U32.HI R11, RZ, 0x8, R11 ;  /* 0x00000008ff0b7819 */ /* 0x000fc4000001160b */
[----:B------:R-:W-:Y:S02]  /*64f0*/  LOP3.LUT R9, R9, 0xff, RZ, 0xc0, !PT ;  /* 0x000000ff09097812 */ /* 0x000fe400078ec0ff */
[----:B------:R-:W-:Y:S02]  /*6500*/  LOP3.LUT R32, R8, 0xff, RZ, 0xc0, !PT ;  /* 0x000000ff08207812 */ /* 0x000fe400078ec0ff */
[----:B------:R-:W-:Y:S01]  /*6510*/  SHF.R.U32.HI R16, RZ, 0x18, R8 ;  /* 0x00000018ff107819 */ /* 0x000fe20000011608 */
[----:B------:R1:W-:Y:S01]  /*6520*/  MUFU.EX2 R193, R10 ;  /* 0x0000000a00c17308 */ /* 0x0003e20000000800 */
[----:B------:R-:W-:Y:S02]  /*6530*/  PRMT R32, R32, 0x5410, R11 ;  /* 0x0000541020207816 */ /* 0x000fe4000000000b */
[----:B------:R-:W-:Y:S01]  /*6540*/  PRMT R16, R9, 0x5410, R16 ;  /* 0x0000541009107816 */ /* 0x000fe20000000010 */
[--C-:B------:R-:W-:Y:S02]  /*6550*/  FFMA.FTZ R27, R190, c[0x0][0x23c], -R167.reuse ;  /* 0x00008f00be1b7a23 */ /* 0x100fe400000108a7 */
[----:B------:R-:W-:-:S02]  /*6560*/  FFMA.FTZ R190, R187, c[0x0][0x23c], -R167 ;  /* 0x00008f00bbbe7a23 */ /* 0x000fc400000108a7 */
[--C-:B------:R-:W-:Y:S01]  /*6570*/  FFMA.FTZ R250, R33, c[0x0][0x23c], -R166.reuse ;  /* 0x00008f0021fa7a23 */ /* 0x100fe200000108a6 */
[----:B-1----:R-:W1:Y:S01]  /*6580*/  LDSM.16.MT88.4 R8, [R211+0xa800] ;  /* 0x00a80000d308783b */ /* 0x002e620000004200 */
[--C-:B------:R-:W-:Y:S02]  /*6590*/  FFMA.FTZ R251, R35, c[0x0][0x23c], -R166.reuse ;  /* 0x00008f0023fb7a23 */ /* 0x100fe400000108a6 */
[----:B------:R-:W-:Y:S02]  /*65a0*/  FFMA.FTZ R197, R197, c[0x0][0x23c], -R166 ;  /* 0x00008f00c5c57a23 */ /* 0x000fe400000108a6 */
[--C-:B------:R-:W-:Y:S01]  /*65b0*/  FFMA.FTZ R187, R194, c[0x0][0x23c], -R167.reuse ;  /* 0x00008f00c2bb7a23 */ /* 0x100fe200000108a7 */
[----:B------:R-:W-:Y:S01]  /*65c0*/  LOP3.LUT R25, R25, 0xff, RZ, 0xc0, !PT ;  /* 0x000000ff19197812 */ /* 0x000fe200078ec0ff */
[----:B------:R-:W-:Y:S01]  /*65d0*/  FFMA.FTZ R164, R164, c[0x0][0x23c], -R167 ;  /* 0x00008f00a4a47a23 */ /* 0x000fe200000108a7 */
[----:B------:R-:W-:Y:S02]  /*65e0*/  MUFU.EX2 R250, R250 ;  /* 0x000000fa00fa7308 */ /* 0x000fe40000000800 */
[----:B------:R-:W-:-:S06]  /*65f0*/  PRMT R22, R25, 0x5410, R22 ;  /* 0x0000541019167816 */ /* 0x000fcc0000000016 */
[----:B------:R-:W-:Y:S01]  /*6600*/  MUFU.EX2 R251, R251 ;  /* 0x000000fb00fb7308 */ /* 0x000fe20000000800 */
[----:B------:R-:W-:-:S07]  /*6610*/  HSET2.LE.AND R24, R24, R165, PT ;  /* 0x000000a518187233 */ /* 0x000fce0003803000 */
[----:B------:R-:W2:Y:S01]  /*6620*/  MUFU.EX2 R197, R197 ;  /* 0x000000c500c57308 */ /* 0x000ea20000000800 */
[----:B------:R-:W-:-:S07]  /*6630*/  HSET2.LE.AND R22, R22, R165, PT ;  /* 0x000000a516167233 */ /* 0x000fce0003803000 */
[----:B------:R-:W-:Y:S01]  /*6640*/  MUFU.EX2 R194, R164 ;  /* 0x000000a400c27308 */ /* 0x000fe20000000800 */
[----:B------:R-:W-:-:S07]  /*6650*/  HSET2.LE.AND R20, R20, R165, PT ;  /* 0x000000a514147233 */ /* 0x000fce0003803000 */
[----:B------:R-:W3:Y:S01]  /*6660*/  MUFU.EX2 R189, R27 ;  /* 0x0000001b00bd7308 */ /* 0x000ee20000000800 */
[----:B------:R-:W-:-:S07]  /*6670*/  HSET2.LE.AND R28, R28, R165, PT ;  /* 0x000000a51c1c7233 */ /* 0x000fce0003803000 */
[----:B------:R-:W-:Y:S01]  /*6680*/  MUFU.EX2 R190, R190 ;  /* 0x000000be00be7308 */ /* 0x000fe20000000800 */
[----:B------:R-:W-:-:S07]  /*6690*/  HSET2.LE.AND R26, R26, R165, PT ;  /* 0x000000a51a1a7233 */ /* 0x000fce0003803000 */
[----:B------:R-:W-:Y:S01]  /*66a0*/  MUFU.EX2 R187, R187 ;  /* 0x000000bb00bb7308 */ /* 0x000fe20000000800 */
[----:B------:R-:W-:-:S07]  /*66b0*/  HSET2.LE.AND R32, R32, R165, PT ;  /* 0x000000a520207233 */ /* 0x000fce0003803000 */
[----:B------:R-:W1:Y:S01]  /*66c0*/  MUFU.EX2 R191, R191 ;  /* 0x000000bf00bf7308 */ /* 0x000e620000000800 */
[----:B------:R-:W-:-:S07]  /*66d0*/  HSET2.LE.AND R165, R16, R165, PT ;  /* 0x000000a510a57233 */ /* 0x000fce0003803000 */
[----:B------:R-:W-:Y:S08]  /*66e0*/  MUFU.EX2 R195, R21 ;  /* 0x0000001500c37308 */ /* 0x000ff00000000800 */
[----:B------:R-:W4:Y:S01]  /*66f0*/  MUFU.EX2 R199, R199 ;  /* 0x000000c700c77308 */ /* 0x000f220000000800 */
[-C--:B------:R-:W-:Y:S02]  /*6700*/  FMUL.FTZ R16, R136, R188.reuse ;  /* 0x000000bc88107220 */ /* 0x080fe40000410000 */
[----:B------:R-:W-:-:S02]  /*6710*/  FMUL.FTZ R17, R137, R188 ;  /* 0x000000bc89117220 */ /* 0x000fc40000410000 */
[----:B------:R-:W-:Y:S01]  /*6720*/  FMUL.FTZ R19, R139, R185 ;  /* 0x000000b98b137220 */ /* 0x000fe20000410000 */
[----:B------:R-:W-:Y:S02]  /*6730*/  LOP3.LUT R136, R32, R13, RZ, 0xc0, !PT ;  /* 0x0000000d20887212 */ /* 0x000fe400078ec0ff */
[----:B--2---:R-:W-:Y:S02]  /*6740*/  F2FP.PACK_AB R139, R252, R197 ;  /* 0x000000c5fc8b723e */ /* 0x004fe400000000ff */
[----:B------:R-:W-:Y:S02]  /*6750*/  F2FP.PACK_AB R12, R251, R250 ;  /* 0x000000fafb0c723e */ /* 0x000fe400000000ff */
[----:B------:R-:W-:Y:S01]  /*6760*/  HMMA.16816.F32 R4, R4, R14, R16 ;  /* 0x0000000e0404723c */ /* 0x000fe20000001810 */
[----:B---3--:R-:W-:Y:S01]  /*6770*/  F2FP.PACK_AB R13, R189, R194 ;  /* 0x000000c2bd0d723e */ /* 0x008fe200000000ff */
[----:B------:R-:W-:Y:S01]  /*6780*/  LDSM.16.MT88.4 R16, [R210+0xb800] ;  /* 0x00b80000d210783b */ /* 0x000fe20000004200 */
[----:B-1----:R-:W-:-:S02]  /*6790*/  F2FP.PACK_AB R33, R191, R193 ;  /* 0x000000c1bf21723e */ /* 0x002fc400000000ff */
[----:B----4-:R-:W-:Y:S02]  /*67a0*/  F2FP.PACK_AB R35, R199, R195 ;  /* 0x000000c3c723723e */ /* 0x010fe400000000ff */
[----:B------:R-:W-:Y:S02]  /*67b0*/  F2FP.PACK_AB R15, R187, R190 ;  /* 0x000000bebb0f723e */ /* 0x000fe400000000ff */
[----:B------:R-:W-:Y:S02]  /*67c0*/  LOP3.LUT R139, R22, R139, RZ, 0xc0, !PT ;  /* 0x0000008b168b7212 */ /* 0x000fe400078ec0ff */
[----:B------:R-:W-:Y:S02]  /*67d0*/  LOP3.LUT R137, R165, R12, RZ, 0xc0, !PT ;  /* 0x0000000ca5897212 */ /* 0x000fe400078ec0ff */
[----:B------:R-:W-:Y:S01]  /*67e0*/  LOP3.LUT R34, R24, R15, RZ, 0xc0, !PT ;  /* 0x0000000f18227212 */ /* 0x000fe200078ec0ff */
[----:B------:R-:W1:Y:S01]  /*67f0*/  LDSM.16.MT88.4 R164, [R210+0xa800] ;  /* 0x00a80000d2a4783b */ /* 0x000e620000004200 */
[----:B------:R-:W-:-:S02]  /*6800*/  LOP3.LUT R35, R20, R35, RZ, 0xc0, !PT ;  /* 0x0000002314237212 */ /* 0x000fc400078ec0ff */
[----:B------:R-:W-:Y:S02]  /*6810*/  LOP3.LUT R32, R28, R13, RZ, 0xc0, !PT ;  /* 0x0000000d1c207212 */ /* 0x000fe400078ec0ff */
[----:B------:R-:W-:Y:S01]  /*6820*/  LOP3.LUT R33, R26, R33, RZ, 0xc0, !PT ;  /* 0x000000211a217212 */ /* 0x000fe200078ec0ff */
[-C--:B------:R-:W-:Y:S01]  /*6830*/  HMMA.16816.F32 R160, R136, R8.reuse, R160 ;  /* 0x0000000888a0723c */ /* 0x080fe200000018a0 */
[----:B------:R-:W2:Y:S04]  /*6840*/  LDSM.16.MT88.4 R28, [R209+0xa800] ;  /* 0x00a80000d11c783b */ /* 0x000ea80000004200 */
[----:B------:R-:W3:Y:S03]  /*6850*/  LDSM.16.MT88.4 R24, [R208+0xa800] ;  /* 0x00a80000d018783b */ /* 0x000ee60000004200 */
[C---:B------:R-:W-:Y:S01]  /*6860*/  HMMA.16816.F32 R156, R32.reuse, R8, R156 ;  /* 0x00000008209c723c */ /* 0x040fe2000000189c */
[----:B------:R-:W4:Y:S04]  /*6870*/  LDSM.16.MT88.4 R20, [R211+0xb800] ;  /* 0x00b80000d314783b */ /* 0x000f280000004200 */
[----:B------:R-:W1:Y:S03]  /*6880*/  LDSM.16.MT88.4 R12, [R209+0xb800] ;  /* 0x00b80000d10c783b */ /* 0x000e660000004200 */
[-C--:B------:R-:W-:Y:S08]  /*6890*/  HMMA.16816.F32 R36, R32, R10.reuse, R36 ;  /* 0x0000000a2024723c */ /* 0x080ff00000001824 */
[----:B------:R-:W-:Y:S01]  /*68a0*/  HMMA.16816.F32 R40, R136, R10, R40 ;  /* 0x0000000a8828723c */ /* 0x000fe20000001828 */
[----:B------:R-:W2:Y:S01]  /*68b0*/  LDSM.16.MT88.4 R8, [R208+0xb800] ;  /* 0x00b80000d008783b */ /* 0x000ea20000004200 */
[----:B------:R-:W-:-:S02]  /*68c0*/  FADD.FTZ R177, R241, R177 ;  /* 0x000000b1f1b17221 */ /* 0x000fc40000010000 */
[----:B------:R-:W-:Y:S01]  /*68d0*/  FFMA.FTZ R175, R232, R185, R175 ;  /* 0x000000b9e8af7223 */ /* 0x000fe200000100af */
[----:B------:R-:W1:Y:S01]  /*68e0*/  S2R R241, SR_TID.X ;  /* 0x0000000000f17919 */ /* 0x000e620000002100 */
[----:B------:R-:W-:Y:S02]  /*68f0*/  FFMA.FTZ R171, R233, R186, R171 ;  /* 0x000000bae9ab7223 */ /* 0x000fe400000100ab */
[----:B------:R-:W-:Y:S02]  /*6900*/  FFMA.FTZ R168, R227, R184, R168 ;  /* 0x000000b8e3a87223 */ /* 0x000fe400000100a8 */
[----:B------:R-:W-:Y:S02]  /*6910*/  FADD.FTZ R174, R174, R175 ;  /* 0x000000afaeae7221 */ /* 0x000fe40000010000 */
[----:B------:R-:W-:Y:S02]  /*6920*/  FADD.FTZ R170, R170, R171 ;  /* 0x000000abaaaa7221 */ /* 0x000fe40000010000 */
[----:B------:R-:W-:Y:S01]  /*6930*/  FADD.FTZ R168, R181, R168 ;  /* 0x000000a8b5a87221 */ /* 0x000fe20000010000 */
[----:B------:R-:W-:Y:S01]  /*6940*/  UISETP.GE.AND UP0, UPT, UR25, 0x3, UPT ;  /* 0x000000031900788c */ /* 0x000fe2000bf06270 */
[----:B------:R-:W-:-:S02]  /*6950*/  FADD.FTZ R173, R173, R174 ;  /* 0x000000aeadad7221 */ /* 0x000fc40000010000 */
[----:B------:R-:W-:Y:S02]  /*6960*/  FADD.FTZ R169, R169, R170 ;  /* 0x000000aaa9a97221 */ /* 0x000fe40000010000 */
[----:B------:R-:W-:Y:S01]  /*6970*/  FADD.FTZ R183, R183, R168 ;  /* 0x000000a8b7b77221 */ /* 0x000fe20000010000 */
[----:B------:R-:W-:Y:S01]  /*6980*/  PLOP3.LUT P0, PT, PT, PT, UP0, 0x80, 0x0 ;  /* 0x000000000000781c */ /* 0x000fe20003f0f008 */
        /* <DEDUP_REMOVED lines=9> */
[----:B-1----:R-:W-:Y:S01]  /*6a20*/  HMMA.16816.F32 R44, R136, R164, R44 ;  /* 0x000000a4882c723c */ /* 0x002fe2000000182c */
[----:B------:R-:W-:Y:S01]  /*6a30*/  SHF.L.U32 R241, R241, 0x1, RZ ;  /* 0x00000001f1f17819 */ /* 0x000fe200000006ff */
[----:B------:R-:W-:-:S02]  /*6a40*/  FADD.FTZ R177, R196, R177 ;  /* 0x000000b1c4b17221 */ /* 0x000fc40000010000 */
[----:B------:R-:W-:Y:S02]  /*6a50*/  FADD.FTZ R197, R197, R250 ;  /* 0x000000fac5c57221 */ /* 0x000fe40000010000 */
[----:B------:R-:W-:Y:S02]  /*6a60*/  FADD.FTZ R190, R190, R189 ;  /* 0x000000bdbebe7221 */ /* 0x000fe40000010000 */
[----:B------:R-:W-:Y:S01]  /*6a70*/  HMMA.16816.F32 R56, R136, R166, R56 ;  /* 0x000000a68838723c */ /* 0x000fe20000001838 */
[----:B------:R-:W-:Y:S01]  /*6a80*/  FADD.FTZ R182, R195, R182 ;  /* 0x000000b6c3b67221 */ /* 0x000fe20000010000 */
[----:B------:R-:W-:Y:S01]  /*6a90*/  LOP3.LUT R241, R241, 0x6, RZ, 0xc0, !PT ;  /* 0x00000006f1f17812 */ /* 0x000fe200078ec0ff */
[----:B------:R-:W-:-:S05]  /*6aa0*/  FADD.FTZ R235, R198, R177 ;  /* 0x000000b1c6eb7221 */ /* 0x000fca0000010000 */
[----:B--2---:R-:W-:Y:S01]  /*6ab0*/  HMMA.16816.F32 R60, R136, R28, R60 ;  /* 0x0000001c883c723c */ /* 0x004fe2000000183c */
[----:B------:R-:W-:Y:S02]  /*6ac0*/  FADD.FTZ R232, R252, R197 ;  /* 0x000000c5fce87221 */ /* 0x000fe40000010000 */
[----:B------:R-:W-:-:S05]  /*6ad0*/  FADD.FTZ R233, R187, R190 ;  /* 0x000000bebbe97221 */ /* 0x000fca0000010000 */
[----:B------:R-:W-:Y:S01]  /*6ae0*/  HMMA.16816.F32 R72, R136, R30, R72 ;  /* 0x0000001e8848723c */ /* 0x000fe20000001848 */
[----:B------:R-:W-:-:S07]  /*6af0*/  FADD.FTZ R227, R199, R182 ;  /* 0x000000b6c7e37221 */ /* 0x000fce0000010000 */
[C---:B---3--:R-:W-:Y:S08]  /*6b00*/  HMMA.16816.F32 R76, R136.reuse, R24, R76 ;  /* 0x00000018884c723c */ /* 0x048ff0000000184c */
[C---:B------:R-:W-:Y:S08]  /*6b10*/  HMMA.16816.F32 R88, R136.reuse, R26, R88 ;  /* 0x0000001a8858723c */ /* 0x040ff00000001858 */
        /* <DEDUP_REMOVED lines=22> */
[C---:B------:R-:W-:Y:S08]  /*6c80*/  HMMA.16816.F32 R144, R32.reuse, R14, R144 ;  /* 0x0000000e2090723c */ /* 0x040ff00000001890 */
[C---:B------:R-:W-:Y:S08]  /*6c90*/  HMMA.16816.F32 R128, R32.reuse, R8, R128 ;  /* 0x000000082080723c */ /* 0x040ff00000001880 */
[-C--:B------:R-:W-:Y:S08]  /*6ca0*/  HMMA.16816.F32 R132, R32, R10.reuse, R132 ;  /* 0x0000000a2084723c */ /* 0x080ff00000001884 */
[----:B------:R-:W-:Y:S01]  /*6cb0*/  HMMA.16816.F32 R136, R136, R10, R4 ;  /* 0x0000000a8888723c */ /* 0x000fe20000001804 */
[----:B------:R-:W-:Y:S11]  /*6cc0*/  @!P0 BRA `(.L_x_853) ;  /* 0x0000632000008947 */ /* 0x000ff60003800000 */
[----:B------:R-:W-:Y:S01]  /*6cd0*/  UIADD3 UR29, UR25, -0x1, URZ ;  /* 0xffffffff191d7890 */ /* 0x000fe2000fffe03f */
[----:B------:R-:W-:-:S04]  /*6ce0*/  DEPBAR.LE SB0, 0x0 ;  /* 0x000080000000791a */ /* 0x000fc80000000000 */
[----:B------:R-:W-:Y:S01]  /*6cf0*/  ULDC.64 UR4, c[0x0][0x1a0] ;  /* 0x0000680000047ab9 */ /* 0x000fe20000000a00 */
[----:B------:R-:W-:Y:S01]  /*6d00*/  IMAD.U32 R4, RZ, RZ, UR24 ;  /* 0x00000018ff047e24 */ /* 0x000fe2000f8e00ff */
[----:B------:R-:W-:-:S06]  /*6d10*/  UIMAD UR29, UR29, UR4, URZ ;  /* 0x000000041d1d72a4 */ /* 0x000fcc000f8e023f */
[----:B------:R-:W-:Y:S01]  /*6d20*/  IMAD.U32 R5, RZ, RZ, UR29 ;  /* 0x0000001dff057e24 */ /* 0x000fe2000f8e00ff */
[----:B------:R-:W-:Y:S02]  /*6d30*/  UMOV UR29, 0x6 ;  /* 0x00000006001d7882 */ /* 0x000fe40000000000 */
[----:B------:R-:W-:Y:S01]  /*6d40*/  USHF.L.U64.HI UR5, UR4, UR29, UR5 ;  /* 0x0000001d04057299 */ /* 0x000fe20008010205 */
[----:B-----5:R-:W-:Y:S01]  /*6d50*/  IMAD.U32 R5, R5, 0x20, R202 ;  /* 0x0000002005057824 */ /* 0x020fe200078e00ca */
[----:B------:R-:W-:-:S04]  /*6d60*/  UIADD3 UR4, UP0, -UR28, 0x80, URZ ;  /* 0x000000801c047890 */ /* 0x000fc8000ff1e13f */
[----:B------:R-:W-:Y:S01]  /*6d70*/  LEA R5, R5, c[0x0][0x170], 0x1 ;  /* 0x00005c0005057a11 */ /* 0x000fe200078e08ff */
[----:B------:R-:W-:Y:S02]  /*6d80*/  UIADD3.X UR30, URZ, ~UR5, URZ, UP0, !UPT ;  /* 0x800000053f1e7290 */ /* 0x000fe400087fe43f */
[----:B------:R-:W-:Y:S02]  /*6d90*/  UISETP.NE.AND UP0, UPT, UR25, 0x3, UPT ;  /* 0x000000031900788c */ /* 0x000fe4000bf05270 */
[----:B------:R-:W-:Y:S01]  /*6da0*/  IMAD.U32 R4, R4, 0x2, R5 ;  /* 0x0000000204047824 */ /* 0x000fe200078e0005 */
[----:B------:R-:W-:Y:S01]  /*6db0*/  BAR.SYNC.DEFER_BLOCKING 0x0 ;  /* 0x0000000000007b1d */ /* 0x000fe20000010000 */
[----:B------:R-:W-:-:S03]  /*6dc0*/  IADD3 R5, P0, R5, -UR28, RZ ;  /* 0x8000001c05057c10 */ /* 0x000fc6000ff1e0ff */
[----:B------:R-:W-:Y:S02]  /*6dd0*/  IADD3 R4, R4, -UR28, RZ ;  /* 0x8000001c04047c10 */ /* 0x000fe4000fffe0ff */
[----:B------:R-:W-:Y:S02]  /*6de0*/  IADD3.X R246, R247, ~UR5, RZ, P0, !PT ;  /* 0x80000005f7f67c10 */ /* 0x000fe400087fe4ff */
[C---:B------:R-:W-:Y:S02]  /*6df0*/  IADD3 R194, P3, R5.reuse, -UR28, RZ ;  /* 0x8000001c05c27c10 */ /* 0x040fe4000ff7e0ff */
[----:B------:R-:W-:Y:S02]  /*6e00*/  IADD3 R8, P2, R5, UR4, RZ ;  /* 0x0000000405087c10 */ /* 0x000fe4000ff5e0ff */
[C---:B------:R-:W-:Y:S02]  /*6e10*/  IADD3 R196, P1, R4.reuse, -UR28, RZ ;  /* 0x8000001c04c47c10 */ /* 0x040fe4000ff3e0ff */
[----:B------:R-:W-:-:S02]  /*6e20*/  IADD3 R24, P0, R4, UR4, RZ ;  /* 0x0000000404187c10 */ /* 0x000fc4000ff1e0ff */
[C---:B------:R-:W-:Y:S02]  /*6e30*/  IADD3.X R195, R246.reuse, ~UR5, RZ, P3, !PT ;  /* 0x80000005f6c37c10 */ /* 0x040fe40009ffe4ff */
[----:B------:R-:W-:Y:S02]  /*6e40*/  IADD3.X R9, R246, UR30, RZ, P2, !PT ;  /* 0x0000001ef6097c10 */ /* 0x000fe400097fe4ff */
[C---:B------:R-:W-:Y:S02]  /*6e50*/  IADD3.X R197, R249.reuse, ~UR5, RZ, P1, !PT ;  /* 0x80000005f9c57c10 */ /* 0x040fe40008ffe4ff */
[----:B------:R-:W-:Y:S01]  /*6e60*/  IADD3.X R25, R249, UR30, RZ, P0, !PT ;  /* 0x0000001ef9197c10 */ /* 0x000fe200087fe4ff */
[----:B------:R-:W-:Y:S01]  /*6e70*/  @!PT LDS RZ, [RZ] ;  /* 0x00000000fffff984 */ /* 0x000fe20000000800 */
[----:B------:R-:W-:Y:S01]  /*6e80*/  @!PT LDS RZ, [RZ] ;  /* 0x00000000fffff984 */ /* 0x000fe20000000800 */
[----:B------:R-:W-:Y:S01]  /*6e90*/  @!PT LDS RZ, [RZ] ;  /* 0x00000000fffff984 */ /* 0x000fe20000000800 */
[----:B------:R1:W-:Y:S01]  /*6ea0*/  LDGSTS.E.BYPASS.LTC128B.128 [R219+0xa000], [R194.64] ;  /* 0x0a000000c2db7fae */ /* 0x0003e2000b901d56 */
[----:B------:R-:W-:-:S03]  /*6eb0*/  PLOP3.LUT P0, PT, PT, PT, UP0, 0x80, 0x0 ;  /* 0x000000000000781c */ /* 0x000fc60003f0f008 */
[----:B------:R2:W-:Y:S04]  /*6ec0*/  LDGSTS.E.BYPASS.LTC128B.128 [R219+0xb000], [R8.64] ;  /* 0x0b00000008db7fae */ /* 0x0005e8000b901d56 */
[----:B------:R1:W-:Y:S04]  /*6ed0*/  LDGSTS.E.BYPASS.LTC128B.128 [R219+0xa800], [R196.64] ;  /* 0x0a800000c4db7fae */ /* 0x0003e8000b901d56 */
[----:B------:R3:W-:Y:S04]  /*6ee0*/  LDGSTS.E.BYPASS.LTC128B.128 [R219+0xb800], [R24.64] ;  /* 0x0b80000018db7fae */ /* 0x0007e8000b901d56 */
[----:B------:R-:W-:Y:S04]  /*6ef0*/  LDSM.16.M88.4 R172, [R217] ;  /* 0x00000000d9ac783b */ /* 0x000fe80000000200 */
[----:B------:R-:W4:Y:S04]  /*6f00*/  LDSM.16.M88.4 R4, [R218+0x2000] ;  /* 0x00200000da04783b */ /* 0x000f280000000200 */
[----:B------:R-:W2:Y:S04]  /*6f10*/  LDSM.16.M88.4 R32, [R217+0x800] ;  /* 0x00080000d920783b */ /* 0x000ea80000000200 */
[----:B------:R-:W1:Y:S04]  /*6f20*/  LDSM.16.M88.4 R164, [R218] ;  /* 0x00000000daa4783b */ /* 0x000e680000000200 */
[----:B------:R-:W-:Y:S04]  /*6f30*/  LDSM.16.M88.4 R180, [R215] ;  /* 0x00000000d7b4783b */ /* 0x000fe80000000200 */
[----:B------:R-:W1:Y:S04]  /*6f40*/  LDSM.16.M88.4 R20, [R216+0x2000] ;  /* 0x00200000d814783b */ /* 0x000e680000000200 */
[----:B------:R-:W1:Y:S04]  /*6f50*/  LDSM.16.M88.4 R28, [R207] ;  /* 0x00000000cf1c783b */ /* 0x000e680000000200 */
[----:B---3--:R-:W3:Y:S04]  /*6f60*/  LDSM.16.M88.4 R24, [R216] ;  /* 0x00000000d818783b */ /* 0x008ee80000000200 */
[----:B------:R-:W-:Y:S04]  /*6f70*/  LDSM.16.M88.4 R188, [R213] ;  /* 0x00000000d5bc783b */ /* 0x000fe80000000200 */
[----:B------:R-:W-:Y:S04]  /*6f80*/  LDSM.16.M88.4 R184, [R213+0x800] ;  /* 0x00080000d5b8783b */ /* 0x000fe80000000200 */
[----:B------:R-:W0:Y:S01]  /*6f90*/  LDGDEPBAR ;  /* 0x00000000000079af */ /* 0x000e220000000000 */
[C---:B----4-:R-:W-:Y:S08]  /*6fa0*/  HMMA.16816.F32 R16, R4.reuse, R172, RZ ;  /* 0x000000ac0410723c */ /* 0x050ff000000018ff */
[C---:B--2---:R-:W-:Y:S08]  /*6fb0*/  HMMA.16816.F32 R8, R4.reuse, R32, RZ ;  /* 0x000000200408723c */ /* 0x044ff000000018ff */
[C---:B------:R-:W-:Y:S08]  /*6fc0*/  HMMA.16816.F32 R12, R4.reuse, R174, RZ ;  /* 0x000000ae040c723c */ /* 0x040ff000000018ff */
[----:B------:R-:W-:Y:S08]  /*6fd0*/  HMMA.16816.F32 R4, R4, R34, RZ ;  /* 0x000000220404723c */ /* 0x000ff000000018ff */
[C---:B-1----:R-:W-:Y:S08]  /*6fe0*/  HMMA.16816.F32 R176, R164.reuse, R172, RZ ;  /* 0x000000aca4b0723c */ /* 0x042ff000000018ff */
[C---:B------:R-:W-:Y:S08]  /*6ff0*/  HMMA.16816.F32 R172, R164.reuse, R174, RZ ;  /* 0x000000aea4ac723c */ /* 0x040ff000000018ff */
[C---:B------:R-:W-:Y:S08]  /*7000*/  HMMA.16816.F32 R168, R164.reuse, R32, RZ ;  /* 0x00000020a4a8723c */ /* 0x040ff000000018ff */
[----:B------:R-:W-:Y:S01]  /*7010*/  HMMA.16816.F32 R164, R164, R34, RZ ;  /* 0x00000022a4a4723c */ /* 0x000fe200000018ff */
[----:B------:R-:W1:Y:S07]  /*7020*/  LDSM.16.M88.4 R32, [R214] ;  /* 0x00000000d620783b */ /* 0x000e6e0000000200 */
[C---:B------:R-:W-:Y:S08]  /*7030*/  HMMA.16816.F32 R16, R20.reuse, R180, R16 ;  /* 0x000000b41410723c */ /* 0x040ff00000001810 */
[C---:B------:R-:W-:Y:S08]  /*7040*/  HMMA.16816.F32 R8, R20.reuse, R28, R8 ;  /* 0x0000001c1408723c */ /* 0x040ff00000001808 */
[C---:B------:R-:W-:Y:S08]  /*7050*/  HMMA.16816.F32 R12, R20.reuse, R182, R12 ;  /* 0x000000b6140c723c */ /* 0x040ff0000000180c */
[----:B------:R-:W-:Y:S01]  /*7060*/  HMMA.16816.F32 R4, R20, R30, R4 ;  /* 0x0000001e1404723c */ /* 0x000fe20000001804 */
[----:B------:R-:W2:Y:S07]  /*7070*/  LDSM.16.M88.4 R20, [R214+0x2000] ;  /* 0x00200000d614783b */ /* 0x000eae0000000200 */
[C---:B---3--:R-:W-:Y:S08]  /*7080*/  HMMA.16816.F32 R176, R24.reuse, R180, R176 ;  /* 0x000000b418b0723c */ /* 0x048ff000000018b0 */
[C---:B------:R-:W-:Y:S08]  /*7090*/  HMMA.16816.F32 R168, R24.reuse, R28, R168 ;  /* 0x0000001c18a8723c */ /* 0x040ff000000018a8 */
[C---:B------:R-:W-:Y:S01]  /*70a0*/  HMMA.16816.F32 R172, R24.reuse, R182, R172 ;  /* 0x000000b618ac723c */ /* 0x040fe200000018ac */
[----:B------:R-:W-:Y:S07]  /*70b0*/  LDSM.16.M88.4 R180, [R206+0x800] ;  /* 0x00080000ceb4783b */ /* 0x000fee0000000200 */
[----:B------:R-:W-:Y:S01]  /*70c0*/  HMMA.16816.F32 R164, R24, R30, R164 ;  /* 0x0000001e18a4723c */ /* 0x000fe200000018a4 */
[----:B------:R-:W-:Y:S04]  /*70d0*/  LDSM.16.M88.4 R28, [R212+0x2000] ;  /* 0x00200000d41c783b */ /* 0x000fe80000000200 */
[----:B------:R-:W3:Y:S03]  /*70e0*/  LDSM.16.M88.4 R24, [R206] ;  /* 0x00000000ce18783b */ /* 0x000ee60000000200 */
[-C--:B-1----:R-:W-:Y:S08]  /*70f0*/  HMMA.16816.F32 R176, R32, R188.reuse, R176 ;  /* 0x000000bc20b0723c */ /* 0x082ff000000018b0 */
[C---:B--2---:R-:W-:Y:S08]  /*7100*/  HMMA.16816.F32 R16, R20.reuse, R188, R16 ;  /* 0x000000bc1410723c */ /* 0x044ff00000001810 */
[C---:B------:R-:W-:Y:S08]  /*7110*/  HMMA.16816.F32 R8, R20.reuse, R184, R8 ;  /* 0x000000b81408723c */ /* 0x040ff00000001808 */
[C---:B------:R-:W-:Y:S08]  /*7120*/  HMMA.16816.F32 R12, R20.reuse, R190, R12 ;  /* 0x000000be140c723c */ /* 0x040ff0000000180c */
[----:B------:R-:W-:Y:S01]  /*7130*/  HMMA.16816.F32 R4, R20, R186, R4 ;  /* 0x000000ba1404723c */ /* 0x000fe20000001804 */
[----:B------:R-:W1:Y:S07]  /*7140*/  LDSM.16.M88.4 R20, [R212] ;  /* 0x00000000d414783b */ /* 0x000e6e0000000200 */
[C---:B------:R-:W-:Y:S01]  /*7150*/  HMMA.16816.F32 R172, R32.reuse, R190, R172 ;  /* 0x000000be20ac723c */ /* 0x040fe200000018ac */
[----:B------:R-:W-:Y:S07]  /*7160*/  LDSM.16.M88.4 R188, [R218+0x6000] ;  /* 0x00600000dabc783b */ /* 0x000fee0000000200 */
[C---:B------:R-:W-:Y:S08]  /*7170*/  HMMA.16816.F32 R168, R32.reuse, R184, R168 ;  /* 0x000000b820a8723c */ /* 0x040ff000000018a8 */
[----:B------:R-:W-:Y:S01]  /*7180*/  HMMA.16816.F32 R164, R32, R186, R164 ;  /* 0x000000ba20a4723c */ /* 0x000fe200000018a4 */
[----:B------:R-:W2:Y:S04]  /*7190*/  LDSM.16.M88.4 R32, [R217+0x1000] ;  /* 0x00100000d920783b */ /* 0x000ea80000000200 */
[----:B------:R-:W-:Y:S03]  /*71a0*/  LDSM.16.M88.4 R184, [R205] ;  /* 0x00000000cdb8783b */ /* 0x000fe60000000200 */
[C---:B---3--:R-:W-:Y:S08]  /*71b0*/  HMMA.16816.F32 R16, R28.reuse, R24, R16 ;  /* 0x000000181c10723c */ /* 0x048ff00000001810 */
[C---:B------:R-:W-:Y:S08]  /*71c0*/  HMMA.16816.F32 R12, R28.reuse, R26, R12 ;  /* 0x0000001a1c0c723c */ /* 0x040ff0000000180c */
[C---:B------:R-:W-:Y:S08]  /*71d0*/  HMMA.16816.F32 R8, R28.reuse, R180, R8 ;  /* 0x000000b41c08723c */ /* 0x040ff00000001808 */
[----:B------:R-:W-:Y:S01]  /*71e0*/  HMMA.16816.F32 R4, R28, R182, R4 ;  /* 0x000000b61c04723c */ /* 0x000fe20000001804 */
[----:B------:R-:W3:Y:S07]  /*71f0*/  LDSM.16.M88.4 R28, [R217+0x1800] ;  /* 0x00180000d91c783b */ /* 0x000eee0000000200 */
[C---:B-1----:R-:W-:Y:S08]  /*7200*/  HMMA.16816.F32 R176, R20.reuse, R24, R176 ;  /* 0x0000001814b0723c */ /* 0x042ff000000018b0 */
[C---:B------:R-:W-:Y:S01]  /*7210*/  HMMA.16816.F32 R172, R20.reuse, R26, R172 ;  /* 0x0000001a14ac723c */ /* 0x040fe200000018ac */
[----:B------:R-:W1:Y:S07]  /*7220*/  LDSM.16.M88.4 R24, [R218+0x4000] ;  /* 0x00400000da18783b */ /* 0x000e6e0000000200 */
[C---:B------:R-:W-:Y:S08]  /*7230*/  HMMA.16816.F32 R168, R20.reuse, R180, R168 ;  /* 0x000000b414a8723c */ /* 0x040ff000000018a8 */
[----:B------:R-:W-:Y:S01]  /*7240*/  HMMA.16816.F32 R164, R20, R182, R164 ;  /* 0x000000b614a4723c */ /* 0x000fe200000018a4 */
[----:B------:R-:W4:Y:S04]  /*7250*/  LDSM.16.M88.4 R20, [R216+0x6000] ;  /* 0x00600000d814783b */ /* 0x000f280000000200 */
[----:B------:R-:W4:Y:S03]  /*7260*/  LDSM.16.M88.4 R180, [R204] ;  /* 0x00000000ccb4783b */ /* 0x000f260000000200 */
[C---:B--2---:R-:W-:Y:S08]  /*7270*/  HMMA.16816.F32 R16, R188.reuse, R32, R16 ;  /* 0x00000020bc10723c */ /* 0x044ff00000001810 */
[C---:B------:R-:W-:Y:S08]  /*7280*/  HMMA.16816.F32 R12, R188.reuse, R34, R12 ;  /* 0x00000022bc0c723c */ /* 0x040ff0000000180c */
[C---:B---3--:R-:W-:Y:S08]  /*7290*/  HMMA.16816.F32 R8, R188.reuse, R28, R8 ;  /* 0x0000001cbc08723c */ /* 0x048ff00000001808 */
[----:B------:R-:W-:Y:S01]  /*72a0*/  HMMA.16816.F32 R4, R188, R30, R4 ;  /* 0x0000001ebc04723c */ /* 0x000fe20000001804 */
[----:B------:R-:W2:Y:S07]  /*72b0*/  LDSM.16.M88.4 R188, [R216+0x4000] ;  /* 0x00400000d8bc783b */ /* 0x000eae0000000200 */
[C---:B-1----:R-:W-:Y:S08]  /*72c0*/  HMMA.16816.F32 R176, R24.reuse, R32, R176 ;  /* 0x0000002018b0723c */ /* 0x042ff000000018b0 */
[C---:B------:R-:W-:Y:S01]  /*72d0*/  HMMA.16816.F32 R172, R24.reuse, R34, R172 ;  /* 0x0000002218ac723c */ /* 0x040fe200000018ac */
[----:B------:R-:W-:Y:S07]  /*72e0*/  LDSM.16.M88.4 R32, [R214+0x4000] ;  /* 0x00400000d620783b */ /* 0x000fee0000000200 */
[C---:B------:R-:W-:Y:S08]  /*72f0*/  HMMA.16816.F32 R168, R24.reuse, R28, R168 ;  /* 0x0000001c18a8723c */ /* 0x040ff000000018a8 */
[----:B------:R-:W-:Y:S01]  /*7300*/  HMMA.16816.F32 R164, R24, R30, R164 ;  /* 0x0000001e18a4723c */ /* 0x000fe200000018a4 */
[----:B------:R-:W-:Y:S04]  /*7310*/  LDSM.16.M88.4 R28, [R214+0x6000] ;  /* 0x00600000d61c783b */ /* 0x000fe80000000200 */
[----:B------:R-:W1:Y:S03]  /*7320*/  LDSM.16.M88.4 R24, [R213+0x1000] ;  /* 0x00100000d518783b */ /* 0x000e660000000200 */
[C---:B----4-:R-:W-:Y:S08]  /*7330*/  HMMA.16816.F32 R16, R20.reuse, R184, R16 ;  /* 0x000000b81410723c */ /* 0x050ff00000001810 */
[C---:B------:R-:W-:Y:S08]  /*7340*/  HMMA.16816.F32 R12, R20.reuse, R186, R12 ;  /* 0x000000ba140c723c */ /* 0x040ff0000000180c */
[C---:B------:R-:W-:Y:S08]  /*7350*/  HMMA.16816.F32 R8, R20.reuse, R180, R8 ;  /* 0x000000b41408723c */ /* 0x040ff00000001808 */
[----:B------:R-:W-:Y:S01]  /*7360*/  HMMA.16816.F32 R4, R20, R182, R4 ;  /* 0x000000b61404723c */ /* 0x000fe20000001804 */
[----:B------:R-:W3:Y:S07]  /*7370*/  LDSM.16.M88.4 R20, [R213+0x1800] ;  /* 0x00180000d514783b */ /* 0x000eee0000000200 */
        /* <DEDUP_REMOVED lines=8> */
[C---:B------:R-:W-:Y:S08]  /*7400*/  HMMA.16816.F32 R12, R28.reuse, R26, R12 ;  /* 0x0000001a1c0c723c */ /* 0x040ff0000000180c */
[C---:B---3--:R-:W-:Y:S08]  /*7410*/  HMMA.16816.F32 R8, R28.reuse, R20, R8 ;  /* 0x000000141c08723c */ /* 0x048ff00000001808 */
[----:B------:R-:W-:Y:S01]  /*7420*/  HMMA.16816.F32 R4, R28, R22, R4 ;  /* 0x000000161c04723c */ /* 0x000fe20000001804 */
[----:B------:R-:W1:Y:S01]  /*7430*/  LDSM.16.M88.4 R28, [R206+0x1000] ;  /* 0x00100000ce1c783b */ /* 0x000e620000000200 */
[----:B------:R-:W-:-:S06]  /*7440*/  DEPBAR.LE SB0, 0x0 ;  /* 0x000080000000791a */ /* 0x000fcc0000000000 */
[C---:B------:R-:W-:Y:S08]  /*7450*/  HMMA.16816.F32 R176, R32.reuse, R24, R176 ;  /* 0x0000001820b0723c */ /* 0x040ff000000018b0 */
[C---:B------:R-:W-:Y:S08]  /*7460*/  HMMA.16816.F32 R172, R32.reuse, R26, R172 ;  /* 0x0000001a20ac723c */ /* 0x040ff000000018ac */
[C---:B------:R-:W-:Y:S08]  /*7470*/  HMMA.16816.F32 R168, R32.reuse, R20, R168 ;  /* 0x0000001420a8723c */ /* 0x040ff000000018a8 */
[----:B------:R-:W-:Y:S08]  /*7480*/  HMMA.16816.F32 R164, R32, R22, R164 ;  /* 0x0000001620a4723c */ /* 0x000ff000000018a4 */
[C---:B--2---:R-:W-:Y:S08]  /*7490*/  HMMA.16816.F32 R8, R180.reuse, R184, R8 ;  /* 0x000000b8b408723c */ /* 0x044ff00000001808 */
[C---:B-1----:R-:W-:Y:S08]  /*74a0*/  HMMA.16816.F32 R16, R180.reuse, R28, R16 ;  /* 0x0000001cb410723c */ /* 0x042ff00000001810 */
[C---:B------:R-:W-:Y:S08]  /*74b0*/  HMMA.16816.F32 R12, R180.reuse, R30, R12 ;  /* 0x0000001eb40c723c */ /* 0x040ff0000000180c */
[----:B------:R-:W-:Y:S08]  /*74c0*/  HMMA.16816.F32 R4, R180, R186, R4 ;  /* 0x000000bab404723c */ /* 0x000ff00000001804 */
[C---:B------:R-:W-:Y:S08]  /*74d0*/  HMMA.16816.F32 R176, R188.reuse, R28, R176 ;  /* 0x0000001cbcb0723c */ /* 0x040ff000000018b0 */
[C---:B------:R-:W-:Y:S08]  /*74e0*/  HMMA.16816.F32 R172, R188.reuse, R30, R172 ;  /* 0x0000001ebcac723c */ /* 0x040ff000000018ac */
[C---:B------:R-:W-:Y:S08]  /*74f0*/  HMMA.16816.F32 R168, R188.reuse, R184, R168 ;  /* 0x000000b8bca8723c */ /* 0x040ff000000018a8 */
[----:B------:R-:W-:Y:S01]  /*7500*/  HMMA.16816.F32 R164, R188, R186, R164 ;  /* 0x000000babca4723c */ /* 0x000fe200000018a4 */
[----:B------:R-:W-:Y:S06]  /*7510*/  BAR.SYNC.DEFER_BLOCKING 0x0 ;  /* 0x0000000000007b1d */ /* 0x000fec0000010000 */
[----:B------:R-:W-:Y:S05]  /*7520*/  @!P0 BRA `(.L_x_855) ;  /* 0x0000018000008947 */ /* 0x000fea0003800000 */
[----:B------:R-:W-:Y:S02]  /*7530*/  UIADD3 UR31, UR25, -0x4, URZ ;  /* 0xfffffffc191f7890 */ /* 0x000fe4000fffe03f */
[----:B------:R-:W-:-:S02]  /*7540*/  ULDC.64 UR4, c[0x0][0x198] ;  /* 0x0000660000047ab9 */ /* 0x000fc40000000a00 */
        /* <DEDUP_REMOVED lines=22> */
.L_x_855:
[----:B------:R-:W-:Y:S01]  /*76b0*/  UIADD3 UR29, UR25, -0x3, URZ ;  /* 0xfffffffd191d7890 */ /* 0x000fe2000fffe03f */
[----:B------:R-:W-:Y:S01]  /*76c0*/  IMAD.WIDE.U32 R28, R238, -0x326172a9, RZ ;  /* 0xcd9e8d57ee1c7825 */ /* 0x000fe200078e00ff */
[----:B------:R2:W-:Y:S01]  /*76d0*/  STL [R1+0x10], R196 ;  /* 0x000010c401007387 */ /* 0x0005e20000100800 */
[----:B------:R-:W3:Y:S02]  /*76e0*/  LDC.U8 R189, c[0x0][0x2d8] ;  /* 0x0000b600ffbd7b82 */ /* 0x000ee40000000000 */
[----:B------:R-:W-:Y:S01]  /*76f0*/  IMAD.WIDE.U32 R26, R200, -0x2daee0ad, RZ ;  /* 0xd2511f53c81a7825 */ /* 0x000fe200078e00ff */
[----:B------:R-:W-:Y:S01]  /*7700*/  LOP3.LUT R32, R29, R201, RZ, 0x3c, !PT ;  /* 0x000000c91d207212 */ /* 0x000fe200078e3cff */
[----:B------:R-:W-:Y:S02]  /*7710*/  STL.64 [R1+0x8], R194 ;  /* 0x000008c201007387 */ /* 0x000fe40000100a00 */
[----:B------:R-:W-:-:S02]  /*7720*/  IMAD.U32 R30, RZ, RZ, UR29 ;  /* 0x0000001dff1e7e24 */ /* 0x000fc4000f8e00ff */
[----:B------:R-:W-:-:S04]  /*7730*/  IMAD.WIDE.U32 R32, R32, -0x2daee0ad, RZ ;  /* 0xd2511f5320207825 */ /* 0x000fc800078e00ff */
[----:B------:R-:W-:Y:S01]  /*7740*/  IMAD R30, R30, 0x20, R241 ;  /* 0x000000201e1e7824 */ /* 0x000fe200078e02f1 */
[----:B------:R-:W-:Y:S01]  /*7750*/  LOP3.LUT R26, R33, UR14, R26, 0x96, !PT ;  /* 0x0000000e211a7c12 */ /* 0x000fe2000f8e961a */
[----:B------:R-:W-:-:S03]  /*7760*/  IMAD.U32 R34, RZ, RZ, UR27 ;  /* 0x0000001bff227e24 */ /* 0x000fc6000f8e00ff */
[----:B-1----:R-:W-:Y:S01]  /*7770*/  IADD3 R21, R30, 0x8, RZ ;  /* 0x000000081e157810 */ /* 0x002fe20007ffe0ff */
[----:B------:R-:W-:Y:S01]  /*7780*/  IMAD.WIDE.U32 R180, R26, -0x326172a9, RZ ;  /* 0xcd9e8d571ab47825 */ /* 0x000fe200078e00ff */
[C---:B------:R-:W-:Y:S02]  /*7790*/  IADD3 R20, R30.reuse, 0x1, RZ ;  /* 0x000000011e147810 */ /* 0x040fe40007ffe0ff */
[C---:B------:R-:W-:Y:S02]  /*77a0*/  ISETP.GE.AND P2, PT, R21.reuse, R240, PT ;  /* 0x000000f01500720c */ /* 0x040fe40003f46270 */
[C---:B------:R-:W-:Y:S02]  /*77b0*/  ISETP.GE.AND P0, PT, R21.reuse, R239, PT ;  /* 0x000000ef1500720c */ /* 0x040fe40003f06270 */
[----:B------:R-:W-:Y:S02]  /*77c0*/  IADD3 R25, R30, 0x9, RZ ;  /* 0x000000091e197810 */ /* 0x000fe40007ffe0ff */
[----:B------:R-:W-:-:S02]  /*77d0*/  ISETP.GE.AND P4, PT, R21, R237, PT ;  /* 0x000000ed1500720c */ /* 0x000fc40003f86270 */
[C---:B------:R-:W-:Y:S02]  /*77e0*/  ISETP.GE.AND P6, PT, R20.reuse, R240, PT ;  /* 0x000000f01400720c */ /* 0x040fe40003fc6270 */
[C---:B------:R-:W-:Y:S02]  /*77f0*/  ISETP.GE.AND P5, PT, R20.reuse, R239, PT ;  /* 0x000000ef1400720c */ /* 0x040fe40003fa6270 */
[C---:B------:R-:W-:Y:S02]  /*7800*/  ISETP.GE.AND P3, PT, R20.reuse, R237, PT ;  /* 0x000000ed1400720c */ /* 0x040fe40003f66270 */
[----:B------:R-:W-:Y:S02]  /*7810*/  ISETP.GE.AND P1, PT, R20, R234, PT ;  /* 0x000000ea1400720c */ /* 0x000fe40003f26270 */
[----:B------:R-:W-:Y:S02]  /*7820*/  FSEL R20, R172, -INF , !P2 ;  /* 0xff800000ac147808 */ /* 0x000fe40005000000 */
[----:B------:R-:W-:-:S02]  /*7830*/  FSEL R23, R174, -INF , !P0 ;  /* 0xff800000ae177808 */ /* 0x000fc40004000000 */
[----:B------:R-:W-:Y:S02]  /*7840*/  ISETP.GE.AND P2, PT, R21, R234, PT ;  /* 0x000000ea1500720c */ /* 0x000fe40003f46270 */
[C---:B------:R-:W-:Y:S02]  /*7850*/  ISETP.GE.AND P0, PT, R25.reuse, R240, PT ;  /* 0x000000f01900720c */ /* 0x040fe40003f06270 */
[----:B------:R-:W-:Y:S02]  /*7860*/  FSEL R21, R12, -INF , !P4 ;  /* 0xff8000000c157808 */ /* 0x000fe40006000000 */
[----:B------:R-:W-:Y:S02]  /*7870*/  ISETP.GE.AND P4, PT, R25, R239, PT ;  /* 0x000000ef1900720c */ /* 0x000fe40003f86270 */
[----:B------:R-:W-:Y:S02]  /*7880*/  IADD3 R22, R30, 0x10, RZ ;  /* 0x000000101e167810 */ /* 0x000fe40007ffe0ff */
[----:B------:R-:W-:-:S02]  /*7890*/  FSEL R14, R14, -INF , !P2 ;  /* 0xff8000000e0e7808 */ /* 0x000fc40005000000 */
[----:B------:R-:W-:Y:S02]  /*78a0*/  FSEL R24, R173, -INF , !P0 ;  /* 0xff800000ad187808 */ /* 0x000fe40004000000 */
[C---:B------:R-:W-:Y:S02]  /*78b0*/  ISETP.GE.AND P2, PT, R25.reuse, R237, PT ;  /* 0x000000ed1900720c */ /* 0x040fe40003f46270 */
[----:B------:R-:W-:Y:S02]  /*78c0*/  ISETP.GE.AND P0, PT, R25, R234, PT ;  /* 0x000000ea1900720c */ /* 0x000fe40003f06270 */
[----:B------:R-:W-:Y:S02]  /*78d0*/  FSEL R25, R175, -INF , !P4 ;  /* 0xff800000af197808 */ /* 0x000fe40006000000 */
[----:B------:R-:W-:Y:S02]  /*78e0*/  ISETP.GE.AND P4, PT, R22, R240, PT ;  /* 0x000000f01600720c */ /* 0x000fe40003f86270 */
[----:B------:R-:W-:-:S02]  /*78f0*/  IADD3 R29, R30, 0x11, RZ ;  /* 0x000000111e1d7810 */ /* 0x000fc40007ffe0ff */
[----:B------:R-:W-:Y:S02]  /*7900*/  FSEL R175, R168, -INF , !P4 ;  /* 0xff800000a8af7808 */ /* 0x000fe40006000000 */
[----:B------:R-:W-:Y:S02]  /*7910*/  ISETP.GE.AND P4, PT, R29, R239, PT ;  /* 0x000000ef1d00720c */ /* 0x000fe40003f86270 */
[----:B------:R-:W-:Y:S02]  /*7920*/  FSEL R12, R15, -INF , !P0 ;  /* 0xff8000000f0c7808 */ /* 0x000fe40004000000 */
[----:B------:R-:W-:Y:S02]  /*7930*/  FSEL R173, R171, -INF , !P4 ;  /* 0xff800000abad7808 */ /* 0x000fe40006000000 */
[----:B------:R-:W-:Y:S02]  /*7940*/  ISETP.GE.AND P4, PT, R30, R240, PT ;  /* 0x000000f01e00720c */ /* 0x000fe40003f86270 */
[----:B------:R-:W-:-:S02]  /*7950*/  FSEL R177, R177, -INF , !P6 ;  /* 0xff800000b1b17808 */ /* 0x000fc40007000000 */
[----:B------:R-:W-:Y:S02]  /*7960*/  FSEL R17, R17, -INF , !P3 ;  /* 0xff80000011117808 */ /* 0x000fe40005800000 */
[C---:B------:R-:W-:Y:S02]  /*7970*/  ISETP.GE.AND P0, PT, R29.reuse, R240, PT ;  /* 0x000000f01d00720c */ /* 0x040fe40003f06270 */
[CC--:B------:R-:W-:Y:S02]  /*7980*/  ISETP.GE.AND P6, PT, R29.reuse, R237.reuse, PT ;  /* 0x000000ed1d00720c */ /* 0x0c0fe40003fc6270 */
[----:B------:R-:W-:Y:S02]  /*7990*/  ISETP.GE.AND P3, PT, R29, R234, PT ;  /* 0x000000ea1d00720c */ /* 0x000fe40003f66270 */
[----:B------:R-:W-:Y:S02]  /*79a0*/  FSEL R29, R176, -INF , !P4 ;  /* 0xff800000b01d7808 */ /* 0x000fe40006000000 */
[----:B------:R-:W-:-:S02]  /*79b0*/  ISETP.GE.AND P4, PT, R30, R237, PT ;  /* 0x000000ed1e00720c */ /* 0x000fc40003f86270 */
[----:B------:R-:W-:Y:S02]  /*79c0*/  FSEL R190, R169, -INF , !P0 ;  /* 0xff800000a9be7808 */ /* 0x000fe40004000000 */
[----:B------:R-:W-:Y:S02]  /*79d0*/  FSEL R15, R16, -INF , !P4 ;  /* 0xff800000100f7808 */ /* 0x000fe40006000000 */
[----:B------:R-:W-:Y:S02]  /*79e0*/  FMNMX.FTZ R16, R192, R29, !PT ;  /* 0x0000001dc0107209 */ /* 0x000fe40007810000 */
[----:B------:R-:W-:Y:S02]  /*79f0*/  ISETP.GE.AND P0, PT, R22, R234, PT ;  /* 0x000000ea1600720c */ /* 0x000fe40003f06270 */
[----:B------:R-:W-:Y:S02]  /*7a00*/  FMNMX.FTZ R33, R177, R16, !PT ;  /* 0x00000010b1217209 */ /* 0x000fe40007810000 */
[----:B------:R-:W-:-:S02]  /*7a10*/  LOP3.LUT R34, R27, UR29, R34, 0x96, !PT ;  /* 0x0000001d1b227c12 */ /* 0x000fc4000f8e9622 */
[----:B------:R-:W-:Y:S02]  /*7a20*/  FSEL R13, R13, -INF , !P2 ;  /* 0xff8000000d0d7808 */ /* 0x000fe40005000000 */
[----:B------:R-:W-:Y:S01]  /*7a30*/  FMNMX.FTZ R33, R20, R33, !PT ;  /* 0x0000002114217209 */ /* 0x000fe20007810000 */
[----:B------:R-:W-:Y:S01]  /*7a40*/  IMAD.WIDE.U32 R34, R34, -0x326172a9, RZ ;  /* 0xcd9e8d5722227825 */ /* 0x000fe200078e00ff */
[-C--:B------:R-:W-:Y:S02]  /*7a50*/  ISETP.GE.AND P2, PT, R22, R239.reuse, PT ;  /* 0x000000ef1600720c */ /* 0x080fe40003f46270 */
[----:B------:R-:W-:Y:S02]  /*7a60*/  FSEL R27, R179, -INF , !P5 ;  /* 0xff800000b31b7808 */ /* 0x000fe40006800000 */
[----:B------:R-:W-:Y:S02]  /*7a70*/  ISETP.GE.AND P5, PT, R30, R239, PT ;  /* 0x000000ef1e00720c */ /* 0x000fe40003fa6270 */
[----:B------:R-:W-:-:S02]  /*7a80*/  FSEL R169, R10, -INF , !P0 ;  /* 0xff8000000aa97808 */ /* 0x000fc40004000000 */
[----:B------:R-:W-:Y:S02]  /*7a90*/  IADD3 R31, R30, 0x18, RZ ;  /* 0x000000181e1f7810 */ /* 0x000fe40007ffe0ff */
[----:B------:R-:W-:Y:S02]  /*7aa0*/  FMNMX.FTZ R10, R24, R33, !PT ;  /* 0x00000021180a7209 */ /* 0x000fe40007810000 */
[----:B------:R-:W-:Y:S02]  /*7ab0*/  FSEL R172, R170, -INF , !P2 ;  /* 0xff800000aaac7808 */ /* 0x000fe40005000000 */
[----:B------:R-:W-:Y:S02]  /*7ac0*/  ISETP.GE.AND P2, PT, R22, R237, PT ;  /* 0x000000ed1600720c */ /* 0x000fe40003f46270 */
[----:B------:R-:W-:Y:S02]  /*7ad0*/  FSEL R178, R178, -INF , !P5 ;  /* 0xff800000b2b27808 */ /* 0x000fe40006800000 */
[----:B------:R-:W-:-:S02]  /*7ae0*/  ISETP.GE.AND P5, PT, R30, R234, PT ;  /* 0x000000ea1e00720c */ /* 0x000fc40003fa6270 */
[----:B------:R-:W-:Y:S01]  /*7af0*/  FSEL R22, R19, -INF , !P1 ;  /* 0xff80000013167808 */ /* 0x000fe20004800000 */
[----:B------:R-:W-:Y:S01]  /*7b00*/  IMAD R19, R236, -0x326172a9, RZ ;  /* 0xcd9e8d57ec137824 */ /* 0x000fe200078e02ff */
[----:B------:R-:W-:Y:S02]  /*7b10*/  FSEL R168, R11, -INF , !P3 ;  /* 0xff8000000ba87808 */ /* 0x000fe40005800000 */
[----:B------:R-:W-:Y:S02]  /*7b20*/  ISETP.GE.AND P1, PT, R31, R240, PT ;  /* 0x000000f01f00720c */ /* 0x000fe40003f26270 */
[----:B------:R-:W-:Y:S02]  /*7b30*/  IADD3 R30, R30, 0x19, RZ ;  /* 0x000000191e1e7810 */ /* 0x000fe40007ffe0ff */
[----:B------:R-:W-:Y:S02]  /*7b40*/  FMNMX.FTZ R11, R175, R10, !PT ;  /* 0x0000000aaf0b7209 */ /* 0x000fe40007810000 */
[----:B------:R-:W-:-:S02]  /*7b50*/  ISETP.GE.AND P3, PT, R30, R240, PT ;  /* 0x000000f01e00720c */ /* 0x000fc40003f66270 */
[----:B--2---:R-:W-:Y:S02]  /*7b60*/  FSEL R196, R164, -INF , !P1 ;  /* 0xff800000a4c47808 */ /* 0x004fe40004800000 */
[----:B------:R-:W-:Y:S02]  /*7b70*/  FMNMX.FTZ R11, R190, R11, !PT ;  /* 0x0000000bbe0b7209 */ /* 0x000fe40007810000 */
[----:B------:R-:W-:Y:S02]  /*7b80*/  FSEL R250, R165, -INF , !P3 ;  /* 0xff800000a5fa7808 */ /* 0x000fe40005800000 */
[----:B------:R-:W-:Y:S02]  /*7b90*/  FMNMX.FTZ R11, R196, R11, !PT ;  /* 0x0000000bc40b7209 */ /* 0x000fe40007810000 */
[----:B------:R-:W-:Y:S02]  /*7ba0*/  FSEL R191, R8, -INF , !P2 ;  /* 0xff80000008bf7808 */ /* 0x000fe40005000000 */
[----:B------:R-:W-:-:S02]  /*7bb0*/  FSEL R193, R9, -INF , !P6 ;  /* 0xff80000009c17808 */ /* 0x000fc40007000000 */
[----:B------:R-:W-:Y:S02]  /*7bc0*/  FSEL R8, R18, -INF , !P5 ;  /* 0xff80000012087808 */ /* 0x000fe40006800000 */
[----:B------:R-:W-:Y:S02]  /*7bd0*/  LOP3.LUT R9, R35, UR15, R19, 0x96, !PT ;  /* 0x0000000f23097c12 */ /* 0x000fe4000f8e9613 */
[----:B------:R-:W-:Y:S02]  /*7be0*/  FMNMX.FTZ R18, R250, R11, !PT ;  /* 0x0000000bfa127209 */ /* 0x000fe40007810000 */
[----:B------:R-:W-:Y:S01]  /*7bf0*/  FMNMX.FTZ R10, R3, R178, !PT ;  /* 0x000000b2030a7209 */ /* 0x000fe20007810000 */
[----:B------:R-:W-:Y:S01]  /*7c00*/  IMAD.WIDE.U32 R164, R9, -0x2daee0ad, RZ ;  /* 0xd2511f5309a47825 */ /* 0x000fe200078e00ff */
[----:B------:R-:W-:Y:S01]  /*7c10*/  LOP3.LUT R28, R35, UR15, R28, 0x96, !PT ;  /* 0x0000000f231c7c12 */ /* 0x000fe2000f8e961c */
[----:B------:R-:W1:Y:S01]  /*7c20*/  SHFL.BFLY PT, R9, R18, 0x2, 0x1f ;  /* 0x0c401f0012097f89 */ /* 0x000e6200000e0000 */
[----:B------:R-:W-:-:S02]  /*7c30*/  FMNMX.FTZ R10, R27, R10, !PT ;  /* 0x0000000a1b0a7209 */ /* 0x000fc40007810000 */
[----:B------:R-:W-:Y:S02]  /*7c40*/  LOP3.LUT R170, R243, UR13, R34, 0x96, !PT ;  /* 0x0000000df3aa7c12 */ /* 0x000fe4000f8e9622 */
[----:B------:R-:W-:Y:S02]  /*7c50*/  FMNMX.FTZ R10, R23, R10, !PT ;  /* 0x0000000a170a7209 */ /* 0x000fe40007810000 */
[C---:B------:R-:W-:Y:S01]  /*7c60*/  ISETP.GE.AND P2, PT, R31.reuse, R239, PT ;  /* 0x000000ef1f00720c */ /* 0x040fe20003f46270 */
[----:B------:R-:W-:Y:S01]  /*7c70*/  IMAD.WIDE.U32 R170, R170, -0x2daee0ad, RZ ;  /* 0xd2511f53aaaa7825 */ /* 0x000fe200078e00ff */
[C---:B------:R-:W-:Y:S02]  /*7c80*/  ISETP.GE.AND P4, PT, R31.reuse, R237, PT ;  /* 0x000000ed1f00720c */ /* 0x040fe40003f86270 */
[----:B------:R-:W-:Y:S02]  /*7c90*/  ISETP.GE.AND P0, PT, R31, R234, PT ;  /* 0x000000ea1f00720c */ /* 0x000fe40003f06270 */
[----:B------:R-:W-:-:S02]  /*7ca0*/  ISETP.GE.AND P5, PT, R30, R239, PT ;  /* 0x000000ef1e00720c */ /* 0x000fc40003fa6270 */
[C---:B------:R-:W-:Y:S02]  /*7cb0*/  ISETP.GE.AND P3, PT, R30.reuse, R237, PT ;  /* 0x000000ed1e00720c */ /* 0x040fe40003f66270 */
[----:B------:R-:W-:Y:S01]  /*7cc0*/  ISETP.GE.AND P1, PT, R30, R234, PT ;  /* 0x000000ea1e00720c */ /* 0x000fe20003f26270 */
[----:B------:R-:W-:Y:S01]  /*7cd0*/  IMAD.WIDE.U32 R30, R28, -0x2daee0ad, RZ ;  /* 0xd2511f531c1e7825 */ /* 0x000fe200078e00ff */
[----:B------:R-:W-:Y:S02]  /*7ce0*/  LOP3.LUT R11, R165, UR12, R244, 0x96, !PT ;  /* 0x0000000ca50b7c12 */ /* 0x000fe4000f8e96f4 */
[----:B------:R-:W-:Y:S02]  /*7cf0*/  LOP3.LUT R34, R181, UR13, R34, 0x96, !PT ;  /* 0x0000000db5227c12 */ /* 0x000fe4000f8e9622 */
[----:B------:R-:W-:Y:S01]  /*7d00*/  FMNMX.FTZ R19, R25, R10, !PT ;  /* 0x0000000a19137209 */ /* 0x000fe20007810000 */
[----:B------:R-:W-:Y:S01]  /*7d10*/  IMAD.WIDE.U32 R182, R11, -0x326172a9, RZ ;  /* 0xcd9e8d570bb67825 */ /* 0x000fe200078e00ff */
[----:B------:R-:W-:-:S02]  /*7d20*/  FMNMX.FTZ R10, R2, R15, !PT ;  /* 0x0000000f020a7209 */ /* 0x000fc40007810000 */
[----:B------:R-:W-:Y:S01]  /*7d30*/  LOP3.LUT R164, R171, UR10, R164, 0x96, !PT ;  /* 0x0000000aaba47c12 */ /* 0x000fe2000f8e96a4 */
[----:B------:R-:W-:Y:S01]  /*7d40*/  IMAD.WIDE.U32 R34, R34, -0x2daee0ad, RZ ;  /* 0xd2511f5322227825 */ /* 0x000fe200078e00ff */
[----:B------:R-:W-:Y:S02]  /*7d50*/  LOP3.LUT R32, R31, UR12, R32, 0x96, !PT ;  /* 0x0000000c1f207c12 */ /* 0x000fe4000f8e9620 */
[----:B------:R-:W-:Y:S01]  /*7d60*/  FMNMX.FTZ R10, R17, R10, !PT ;  /* 0x0000000a110a7209 */ /* 0x000fe20007810000 */
[----:B------:R-:W-:Y:S01]  /*7d70*/  IMAD.WIDE.U32 R164, R164, -0x326172a9, RZ ;  /* 0xcd9e8d57a4a47825 */ /* 0x000fe200078e00ff */
[----:B------:R-:W-:Y:S02]  /*7d80*/  FSEL R246, R166, -INF , !P2 ;  /* 0xff800000a6f67808 */ /* 0x000fe40005000000 */
[----:B------:R-:W-:Y:S01]  /*7d90*/  FSEL R247, R167, -INF , !P5 ;  /* 0xff800000a7f77808 */ /* 0x000fe20006800000 */
[----:B------:R-:W-:Y:S01]  /*7da0*/  IMAD.WIDE.U32 R166, R32, -0x326172a9, RZ ;  /* 0xcd9e8d5720a67825 */ /* 0x000fe200078e00ff */
[----:B------:R-:W-:-:S02]  /*7db0*/  FMNMX.FTZ R16, R172, R19, !PT ;  /* 0x00000013ac107209 */ /* 0x000fc40007810000 */
[----:B------:R-:W-:Y:S02]  /*7dc0*/  LOP3.LUT R19, R183, UR11, R242, 0x96, !PT ;  /* 0x0000000bb7137c12 */ /* 0x000fe4000f8e96f2 */
[----:B------:R-:W-:Y:S02]  /*7dd0*/  FMNMX.FTZ R10, R21, R10, !PT ;  /* 0x0000000a150a7209 */ /* 0x000fe40007810000 */
[----:B------:R-:W-:Y:S02]  /*7de0*/  LOP3.LUT R30, R35, UR10, R30, 0x96, !PT ;  /* 0x0000000a231e7c12 */ /* 0x000fe4000f8e961e */
[----:B------:R-:W-:Y:S02]  /*7df0*/  FMNMX.FTZ R11, R173, R16, !PT ;  /* 0x00000010ad0b7209 */ /* 0x000fe40007810000 */
[----:B------:R-:W-:Y:S01]  /*7e00*/  LOP3.LUT R16, R165, UR9, R182, 0x96, !PT ;  /* 0x00000009a5107c12 */ /* 0x000fe2000f8e96b6 */
[----:B------:R-:W-:Y:S01]  /*7e10*/  IMAD.WIDE.U32 R30, R30, -0x326172a9, RZ ;  /* 0xcd9e8d571e1e7825 */ /* 0x000fe200078e00ff */
[----:B------:R-:W-:-:S02]  /*7e20*/  LOP3.LUT R32, R167, UR11, R180, 0x96, !PT ;  /* 0x0000000ba7207c12 */ /* 0x000fc4000f8e96b4 */
[----:B------:R-:W-:Y:S01]  /*7e30*/  FMNMX.FTZ R10, R13, R10, !PT ;  /* 0x0000000a0d0a7209 */ /* 0x000fe20007810000 */
[----:B------:R-:W-:Y:S01]  /*7e40*/  IMAD.WIDE.U32 R180, R19, -0x2daee0ad, RZ ;  /* 0xd2511f5313b47825 */ /* 0x000fe200078e00ff */
[----:B-1----:R-:W-:Y:S02]  /*7e50*/  FMNMX.FTZ R18, R18, R9, !PT ;  /* 0x0000000912127209 */ /* 0x002fe40007810000 */
[----:B------:R-:W-:Y:S01]  /*7e60*/  FMNMX.FTZ R26, R246, R11, !PT ;  /* 0x0000000bf61a7209 */ /* 0x000fe20007810000 */
[----:B------:R-:W-:Y:S01]  /*7e70*/  IMAD.WIDE.U32 R194, R16, -0x2daee0ad, RZ ;  /* 0xd2511f5310c27825 */ /* 0x000fe200078e00ff */
[----:B------:R-:W-:Y:S01]  /*7e80*/  FMNMX.FTZ R10, R191, R10, !PT ;  /* 0x0000000abf0a7209 */ /* 0x000fe20007810000 */
[----:B------:R-:W1:Y:S01]  /*7e90*/  SHFL.BFLY PT, R167, R18, 0x1, 0x1f ;  /* 0x0c201f0012a77f89 */ /* 0x000e6200000e0000 */
[----:B------:R-:W-:Y:S01]  /*7ea0*/  LOP3.LUT R16, R181, UR8, R170, 0x96, !PT ;  /* 0x00000008b5107c12 */ /* 0x000fe2000f8e96aa */
[----:B------:R-:W-:Y:S01]  /*7eb0*/  IMAD.WIDE.U32 R32, R32, -0x2daee0ad, RZ ;  /* 0xd2511f5320207825 */ /* 0x000fe200078e00ff */
[----:B------:R-:W-:-:S02]  /*7ec0*/  LOP3.LUT R19, R31, UR9, R166, 0x96, !PT ;  /* 0x000000091f137c12 */ /* 0x000fc4000f8e96a6 */
[----:B------:R-:W-:Y:S02]  /*7ed0*/  FMNMX.FTZ R11, R247, R26, !PT ;  /* 0x0000001af70b7209 */ /* 0x000fe40007810000 */
[----:B------:R-:W-:Y:S01]  /*7ee0*/  FSEL R198, R4, -INF , !P4 ;  /* 0xff80000004c67808 */ /* 0x000fe20006000000 */
[----:B------:R-:W-:Y:S01]  /*7ef0*/  IMAD.WIDE.U32 R186, R19, -0x2daee0ad, RZ ;  /* 0xd2511f5313ba7825 */ /* 0x000fe200078e00ff */
[----:B------:R-:W-:Y:S01]  /*7f00*/  FMNMX.FTZ R31, R193, R10, !PT ;  /* 0x0000000ac11f7209 */ /* 0x000fe20007810000 */
[----:B------:R-:W2:Y:S01]  /*7f10*/  SHFL.BFLY PT, R26, R11, 0x2, 0x1f ;  /* 0x0c401f000b1a7f89 */ /* 0x000ea200000e0000 */
[----:B------:R-:W-:Y:S01]  /*7f20*/  LOP3.LUT R9, R195, UR6, R180, 0x96, !PT ;  /* 0x00000006c3097c12 */ /* 0x000fe2000f8e96b4 */
[----:B------:R-:W-:Y:S01]  /*7f30*/  IMAD.WIDE.U32 R180, R16, -0x326172a9, RZ ;  /* 0xcd9e8d5710b47825 */ /* 0x000fe200078e00ff */
[----:B------:R-:W-:Y:S02]  /*7f40*/  LOP3.LUT R34, R33, UR8, R34, 0x96, !PT ;  /* 0x0000000821227c12 */ /* 0x000fe4000f8e9622 */
[----:B------:R-:W-:Y:S01]  /*7f50*/  FSEL R199, R5, -INF , !P3 ;  /* 0xff80000005c77808 */ /* 0x000fe20005800000 */
[----:B------:R-:W-:Y:S01]  /*7f60*/  IMAD.WIDE.U32 R170, R9, -0x326172a9, RZ ;  /* 0xcd9e8d5709aa7825 */ /* 0x000fe200078e00ff */
[----:B------:R-:W-:-:S02]  /*7f70*/  FMNMX.FTZ R16, R198, R31, !PT ;  /* 0x0000001fc6107209 */ /* 0x000fc40007810000 */
[----:B------:R-:W-:Y:S01]  /*7f80*/  FMNMX.FTZ R33, R0, R8, !PT ;  /* 0x0000000800217209 */ /* 0x000fe20007810000 */
[----:B------:R-:W-:Y:S01]  /*7f90*/  IMAD.WIDE.U32 R34, R34, -0x326172a9, RZ ;  /* 0xcd9e8d5722227825 */ /* 0x000fe200078e00ff */
[----:B------:R-:W-:Y:S02]  /*7fa0*/  FMNMX.FTZ R16, R199, R16, !PT ;  /* 0x00000010c7107209 */ /* 0x000fe40007810000 */
[----:B------:R-:W-:Y:S02]  /*7fb0*/  FMNMX.FTZ R33, R22, R33, !PT ;  /* 0x0000002116217209 */ /* 0x000fe40007810000 */
[----:B------:R-:W-:Y:S01]  /*7fc0*/  FSEL R174, R6, -INF , !P0 ;  /* 0xff80000006ae7808 */ /* 0x000fe20004000000 */
[----:B------:R-:W4:Y:S01]  /*7fd0*/  SHFL.BFLY PT, R19, R16, 0x2, 0x1f ;  /* 0x0c401f0010137f89 */ /* 0x000f2200000e0000 */
[----:B------:R-:W-:Y:S02]  /*7fe0*/  FMNMX.FTZ R33, R14, R33, !PT ;  /* 0x000000210e217209 */ /* 0x000fe40007810000 */
[----:B------:R-:W-:-:S02]  /*7ff0*/  LOP3.LUT R31, R170, 0xffff, RZ, 0xc0, !PT ;  /* 0x0000ffffaa1f7812 */ /* 0x000fc400078ec0ff */
[----:B------:R-:W-:Y:S02]  /*8000*/  FMNMX.FTZ R6, R12, R33, !PT ;  /* 0x000000210c067209 */ /* 0x000fe40007810000 */
[----:B------:R-:W-:Y:S02]  /*8010*/  LOP3.LUT R10, R170, 0xff, RZ, 0xc0, !PT ;  /* 0x000000ffaa0a7812 */ /* 0x000fe400078ec0ff */
[--C-:B------:R-:W-:Y:S02]  /*8020*/  SHF.R.U32.HI R5, RZ, 0x10, R170.reuse ;  /* 0x00000010ff057819 */ /* 0x100fe400000116aa */
[----:B------:R-:W-:Y:S02]  /*8030*/  SHF.R.U32.HI R4, RZ, 0x18, R170 ;  /* 0x00000018ff047819 */ /* 0x000fe400000116aa */
[----:B------:R-:W-:Y:S02]  /*8040*/  FSEL R170, R7, -INF , !P1 ;  /* 0xff80000007aa7808 */ /* 0x000fe40004800000 */
[----:B------:R-:W-:-:S02]  /*8050*/  FMNMX.FTZ R7, R169, R6, !PT ;  /* 0x00000006a9077209 */ /* 0x000fc40007810000 */
[----:B-1----:R-:W-:Y:S02]  /*8060*/  FMNMX.FTZ R167, R18, R167, !PT ;  /* 0x000000a712a77209 */ /* 0x002fe40007810000 */
[----:B------:R-:W-:Y:S02]  /*8070*/  FMNMX.FTZ R7, R168, R7, !PT ;  /* 0x00000007a8077209 */ /* 0x000fe40007810000 */
[C---:B------:R-:W-:Y:S01]  /*8080*/  FSETP.NEU.FTZ.AND P2, PT, R167.reuse, -INF , PT ;  /* 0xff800000a700780b */ /* 0x040fe20003f5d000 */
[----:B------:R-:W-:Y:S01]  /*8090*/  FMUL.FTZ R18, R167, c[0x0][0x23c] ;  /* 0x00008f00a7127a20 */ /* 0x000fe20000410000 */
[----:B--2---:R-:W-:Y:S02]  /*80a0*/  FMNMX.FTZ R11, R26, R11, !PT ;  /* 0x0000000b1a0b7209 */ /* 0x004fe40007810000 */
[----:B------:R-:W-:Y:S02]  /*80b0*/  FMNMX.FTZ R7, R174, R7, !PT ;  /* 0x00000007ae077209 */ /* 0x000fe40007810000 */
[----:B------:R-:W-:Y:S01]  /*80c0*/  FSEL R241, R18, RZ, P2 ;  /* 0x000000ff12f17208 */ /* 0x000fe20001000000 */
[----:B------:R-:W1:Y:S01]  /*80d0*/  SHFL.BFLY PT, R166, R11, 0x1, 0x1f ;  /* 0x0c201f000ba67f89 */ /* 0x000e6200000e0000 */
[----:B------:R-:W-:-:S02]  /*80e0*/  FMNMX.FTZ R18, R170, R7, !PT ;  /* 0x00000007aa127209 */ /* 0x000fc40007810000 */
[----:B----4-:R-:W-:Y:S01]  /*80f0*/  FMNMX.FTZ R16, R19, R16, !PT ;  /* 0x0000001013107209 */ /* 0x010fe20007810000 */
[--C-:B------:R-:W-:Y:S01]  /*8100*/  FFMA.FTZ R182, R29, c[0x0][0x23c], -R241.reuse ;  /* 0x00008f001db67a23 */ /* 0x100fe200000108f1 */
[----:B------:R-:W-:Y:S01]  /*8110*/  LOP3.LUT R28, R187, UR6, R32, 0x96, !PT ;  /* 0x00000006bb1c7c12 */ /* 0x000fe2000f8e9620 */
[----:B------:R-:W2:Y:S01]  /*8120*/  SHFL.BFLY PT, R19, R18, 0x2, 0x1f ;  /* 0x0c401f0012137f89 */ /* 0x000ea200000e0000 */
[----:B------:R-:W-:Y:S01]  /*8130*/  LOP3.LUT R9, R171, UR17, R180, 0x96, !PT ;  /* 0x00000011ab097c12 */ /* 0x000fe2000f8e96b4 */
[----:B------:R-:W-:Y:S01]  /*8140*/  FFMA.FTZ R180, R20, c[0x0][0x23c], -R241 ;  /* 0x00008f0014b47a23 */ /* 0x000fe200000108f1 */
[----:B------:R-:W-:Y:S01]  /*8150*/  SHF.R.U32.HI R31, RZ, 0x8, R31 ;  /* 0x00000008ff1f7819 */ /* 0x000fe2000001161f */
[----:B------:R-:W-:Y:S01]  /*8160*/  IMAD.WIDE.U32 R28, R28, -0x326172a9, RZ ;  /* 0xcd9e8d571c1c7825 */ /* 0x000fe200078e00ff */
[----:B------:R-:W-:Y:S01]  /*8170*/  LOP3.LUT R5, R5, 0xff, RZ, 0xc0, !PT ;  /* 0x000000ff05057812 */ /* 0x000fe200078ec0ff */
[----:B------:R-:W4:Y:S01]  /*8180*/  SHFL.BFLY PT, R165, R16, 0x1, 0x1f ;  /* 0x0c201f0010a57f89 */ /* 0x000f2200000e0000 */
[----:B------:R-:W-:Y:S01]  /*8190*/  PRMT R6, R10, 0x5410, R31 ;  /* 0x000054100a067816 */ /* 0x000fe2000000001f */
[----:B------:R-:W-:Y:S01]  /*81a0*/  FFMA.FTZ R179, R24, c[0x0][0x23c], -R241 ;  /* 0x00008f0018b37a23 */ /* 0x000fe200000108f1 */
[----:B------:R-:W-:Y:S01]  /*81b0*/  PRMT R4, R5, 0x5410, R4 ;  /* 0x0000541005047816 */ /* 0x000fe20000000004 */
[----:B------:R-:W-:Y:S01]  /*81c0*/  MUFU.EX2 R180, R180 ;  /* 0x000000b400b47308 */ /* 0x000fe20000000800 */
[----:B------:R-:W-:Y:S01]  /*81d0*/  SHF.R.U32.HI R26, RZ, 0x10, R9 ;  /* 0x00000010ff1a7819 */ /* 0x000fe20000011609 */
[----:B------:R-:W-:Y:S01]  /*81e0*/  FFMA.FTZ R190, R190, c[0x0][0x23c], -R241 ;  /* 0x00008f00bebe7a23 */ /* 0x000fe200000108f1 */
[----:B------:R-:W-:-:S02]  /*81f0*/  LOP3.LUT R5, R29, UR17, R34, 0x96, !PT ;  /* 0x000000111d057c12 */ /* 0x000fc4000f8e9622 */
[C---:B------:R-:W-:Y:S02]  /*8200*/  LOP3.LUT R10, R28.reuse, 0xff, RZ, 0xc0, !PT ;  /* 0x000000ff1c0a7812 */ /* 0x040fe400078ec0ff */
[--C-:B------:R-:W-:Y:S01]  /*8210*/  SHF.R.U32.HI R7, RZ, 0x10, R28.reuse ;  /* 0x00000010ff077819 */ /* 0x100fe2000001161c */
[----:B------:R-:W-:Y:S01]  /*8220*/  MUFU.EX2 R179, R179 ;  /* 0x000000b300b37308 */ /* 0x000fe20000000800 */
[----:B-1----:R-:W-:Y:S02]  /*8230*/  FMNMX.FTZ R166, R11, R166, !PT ;  /* 0x000000a60ba67209 */ /* 0x002fe40007810000 */
[----:B------:R-:W-:Y:S02]  /*8240*/  LOP3.LUT R11, R28, 0xffff, RZ, 0xc0, !PT ;  /* 0x0000ffff1c0b7812 */ /* 0x000fe400078ec0ff */
[----:B------:R-:W-:Y:S01]  /*8250*/  SHF.R.U32.HI R20, RZ, 0x18, R28 ;  /* 0x00000018ff147819 */ /* 0x000fe2000001161c */
[----:B------:R-:W-:Y:S01]  /*8260*/  FMUL.FTZ R252, R166, c[0x0][0x23c] ;  /* 0x00008f00a6fc7a20 */ /* 0x000fe20000410000 */
[C---:B------:R-:W-:Y:S01]  /*8270*/  LOP3.LUT R28, R9.reuse, 0xffff, RZ, 0xc0, !PT ;  /* 0x0000ffff091c7812 */ /* 0x040fe200078ec0ff */
[----:B------:R-:W-:Y:S01]  /*8280*/  MUFU.EX2 R182, R182 ;  /* 0x000000b600b67308 */ /* 0x000fe20000000800 */
[----:B------:R-:W-:-:S02]  /*8290*/  LOP3.LUT R29, R9, 0xff, RZ, 0xc0, !PT ;  /* 0x000000ff091d7812 */ /* 0x000fc400078ec0ff */
[----:B------:R-:W-:Y:S02]  /*82a0*/  SHF.R.U32.HI R9, RZ, 0x18, R9 ;  /* 0x00000018ff097819 */ /* 0x000fe40000011609 */
[----:B------:R-:W-:Y:S02]  /*82b0*/  LOP3.LUT R26, R26, 0xff, RZ, 0xc0, !PT ;  /* 0x000000ff1a1a7812 */ /* 0x000fe400078ec0ff */
[----:B--2---:R-:W-:Y:S02]  /*82c0*/  FMNMX.FTZ R18, R19, R18, !PT ;  /* 0x0000001213127209 */ /* 0x004fe40007810000 */
[----:B------:R-:W-:Y:S01]  /*82d0*/  LOP3.LUT R249, R181, UR7, R164, 0x96, !PT ;  /* 0x00000007b5f97c12 */ /* 0x000fe2000f8e96a4 */
[----:B------:R-:W-:Y:S01]  /*82e0*/  FFMA.FTZ R181, R177, c[0x0][0x23c], -R241 ;  /* 0x00008f00b1b57a23 */ /* 0x000fe200000108f1 */
[----:B------:R-:W-:Y:S02]  /*82f0*/  PRMT R26, R26, 0x5410, R9 ;  /* 0x000054101a1a7816 */ /* 0x000fe40000000009 */
[----:B------:R-:W-:Y:S01]  /*8300*/  LOP3.LUT R251, R35, UR7, R30, 0x96, !PT ;  /* 0x0000000723fb7c12 */ /* 0x000fe2000f8e961e */
[----:B------:R-:W1:Y:S01]  /*8310*/  SHFL.BFLY PT, R9, R18, 0x1, 0x1f ;  /* 0x0c201f0012097f89 */ /* 0x000e6200000e0000 */
[----:B------:R-:W-:Y:S01]  /*8320*/  FSETP.NEU.FTZ.AND P3, PT, R166, -INF , PT ;  /* 0xff800000a600780b */ /* 0x000fe20003f7d000 */
[----:B------:R-:W-:Y:S01]  /*8330*/  MUFU.EX2 R181, R181 ;  /* 0x000000b500b57308 */ /* 0x000fe20000000800 */
[----:B------:R-:W-:-:S02]  /*8340*/  SHF.R.U32.HI R11, RZ, 0x8, R11 ;  /* 0x00000008ff0b7819 */ /* 0x000fc4000001160b */
[----:B------:R-:W-:Y:S02]  /*8350*/  FSEL R252, R252, RZ, P3 ;  /* 0x000000fffcfc7208 */ /* 0x000fe40001800000 */
[----:B------:R-:W-:Y:S02]  /*8360*/  SHF.R.U32.HI R24, RZ, 0x10, R5 ;  /* 0x00000010ff187819 */ /* 0x000fe40000011605 */
[----:B------:R-:W-:Y:S01]  /*8370*/  PRMT R10, R10, 0x5410, R11 ;  /* 0x000054100a0a7816 */ /* 0x000fe2000000000b */
[--C-:B------:R-:W-:Y:S01]  /*8380*/  FFMA.FTZ R178, R178, c[0x0][0x23c], -R252.reuse ;  /* 0x00008f00b2b27a23 */ /* 0x100fe200000108fc */
[----:B------:R-:W-:Y:S01]  /*8390*/  LOP3.LUT R11, R7, 0xff, RZ, 0xc0, !PT ;  /* 0x000000ff070b7812 */ /* 0x000fe200078ec0ff */
[--C-:B------:R-:W-:Y:S01]  /*83a0*/  FFMA.FTZ R177, R27, c[0x0][0x23c], -R252.reuse ;  /* 0x00008f001bb17a23 */ /* 0x100fe200000108fc */
[----:B----4-:R-:W-:Y:S01]  /*83b0*/  FMNMX.FTZ R165, R16, R165, !PT ;  /* 0x000000a510a57209 */ /* 0x010fe20007810000 */
[--C-:B------:R-:W-:Y:S01]  /*83c0*/  FFMA.FTZ R176, R23, c[0x0][0x23c], -R252.reuse ;  /* 0x00008f0017b07a23 */ /* 0x100fe200000108fc */
[C---:B------:R-:W-:Y:S01]  /*83d0*/  LOP3.LUT R7, R5.reuse, 0xffff, RZ, 0xc0, !PT ;  /* 0x0000ffff05077812 */ /* 0x040fe200078ec0ff */
[----:B------:R-:W-:Y:S01]  /*83e0*/  MUFU.EX2 R178, R178 ;  /* 0x000000b200b27308 */ /* 0x000fe20000000800 */
[----:B------:R-:W-:Y:S01]  /*83f0*/  LOP3.LUT R30, R5, 0xff, RZ, 0xc0, !PT ;  /* 0x000000ff051e7812 */ /* 0x000fe200078ec0ff */
[----:B------:R-:W-:Y:S01]  /*8400*/  FMUL.FTZ R248, R165, c[0x0][0x23c] ;  /* 0x00008f00a5f87a20 */ /* 0x000fe20000410000 */
[----:B------:R-:W-:Y:S01]  /*8410*/  SHF.R.U32.HI R5, RZ, 0x18, R5 ;  /* 0x00000018ff057819 */ /* 0x000fe20000011605 */
[----:B------:R-:W-:Y:S01]  /*8420*/  FFMA.FTZ R19, R25, c[0x0][0x23c], -R252 ;  /* 0x00008f0019137a23 */ /* 0x000fe200000108fc */
[----:B------:R-:W-:Y:S01]  /*8430*/  LOP3.LUT R24, R24, 0xff, RZ, 0xc0, !PT ;  /* 0x000000ff18187812 */ /* 0x000fe200078ec0ff */
[----:B------:R-:W-:Y:S01]  /*8440*/  IMAD.MOV.U32 R27, RZ, RZ, R187 ;  /* 0x000000ffff1b7224 */ /* 0x000fe200078e00bb */
[----:B------:R-:W-:Y:S01]  /*8450*/  FSEL R32, R166, RZ, P3 ;  /* 0x000000ffa6207208 */ /* 0x000fe20001800000 */
[----:B------:R-:W2:Y:S01]  /*8460*/  MUFU.EX2 R177, R177 ;  /* 0x000000b100b17308 */ /* 0x000ea20000000800 */
[----:B-1----:R-:W-:-:S02]  /*8470*/  FMNMX.FTZ R18, R18, R9, !PT ;  /* 0x0000000912127209 */ /* 0x002fc40007810000 */
[----:B------:R-:W-:Y:S02]  /*8480*/  FSETP.NEU.FTZ.AND P1, PT, R165, -INF , PT ;  /* 0xff800000a500780b */ /* 0x000fe40003f3d000 */
[C---:B------:R-:W-:Y:S01]  /*8490*/  FSETP.NEU.FTZ.AND P0, PT, R18.reuse, -INF , PT ;  /* 0xff8000001200780b */ /* 0x040fe20003f1d000 */
[----:B------:R-:W-:Y:S01]  /*84a0*/  FMUL.FTZ R171, R18, c[0x0][0x23c] ;  /* 0x00008f0012ab7a20 */ /* 0x000fe20000410000 */
[----:B------:R-:W-:Y:S01]  /*84b0*/  PRMT R24, R24, 0x5410, R5 ;  /* 0x0000541018187816 */ /* 0x000fe20000000005 */
[----:B------:R-:W-:Y:S01]  /*84c0*/  MUFU.EX2 R176, R176 ;  /* 0x000000b000b07308 */ /* 0x000fe20000000800 */
[----:B------:R-:W-:Y:S02]  /*84d0*/  FSEL R5, R167, RZ, P2 ;  /* 0x000000ffa7057208 */ /* 0x000fe40001000000 */
[----:B------:R-:W-:Y:S02]  /*84e0*/  FSEL R171, R171, RZ, P0 ;  /* 0x000000ffabab7208 */ /* 0x000fe40000000000 */
[----:B------:R-:W-:Y:S01]  /*84f0*/  FSEL R9, R165, RZ, P1 ;  /* 0x000000ffa5097208 */ /* 0x000fe20000800000 */
[----:B------:R-:W-:Y:S01]  /*8500*/  FADD.FTZ R5, R192, -R5 ;  /* 0x80000005c0057221 */ /* 0x000fe20000010000 */
[----:B---3--:R-:W-:Y:S01]  /*8510*/  PRMT R189, R189, 0x7054, R189 ;  /* 0x00007054bdbd7816 */ /* 0x008fe200000000bd */
[----:B------:R-:W-:Y:S01]  /*8520*/  FFMA.FTZ R184, R8, c[0x0][0x23c], -R171 ;  /* 0x00008f0008b87a23 */ /* 0x000fe200000108ab */
[----:B------:R-:W-:Y:S01]  /*8530*/  FSEL R248, R248, RZ, P1 ;  /* 0x000000fff8f87208 */ /* 0x000fe20000800000 */
[----:B------:R-:W-:Y:S01]  /*8540*/  FADD.FTZ R8, R3, -R32 ;  /* 0x8000002003087221 */ /* 0x000fe20000010000 */
[----:B------:R-:W-:Y:S01]  /*8550*/  FSEL R3, R18, RZ, P0 ;  /* 0x000000ff12037208 */ /* 0x000fe20000000000 */
[----:B------:R-:W-:Y:S01]  /*8560*/  FADD.FTZ R9, R2, -R9 ;  /* 0x8000000902097221 */ /* 0x000fe20000010000 */
[----:B------:R-:W1:Y:S01]  /*8570*/  MUFU.EX2 R19, R19 ;  /* 0x0000001300137308 */ /* 0x000e620000000800 */
[----:B------:R-:W-:Y:S01]  /*8580*/  FMUL.FTZ R188, R5, c[0x0][0x23c] ;  /* 0x00008f0005bc7a20 */ /* 0x000fe20000410000 */
[--C-:B------:R-:W-:Y:S01]  /*8590*/  HSET2.LE.AND R5, R26, R189.reuse, PT ;  /* 0x000000bd1a057233 */ /* 0x100fe20003803000 */
[----:B------:R-:W-:Y:S01]  /*85a0*/  FADD.FTZ R2, R0, -R3 ;  /* 0x8000000300027221 */ /* 0x000fe20000010000 */
[----:B------:R-:W-:Y:S01]  /*85b0*/  SHF.R.U32.HI R7, RZ, 0x8, R7 ;  /* 0x00000008ff077819 */ /* 0x000fe20000011607 */
[----:B------:R-:W-:Y:S01]  /*85c0*/  FFMA.FTZ R0, R12, c[0x0][0x23c], -R171 ;  /* 0x00008f000c007a23 */ /* 0x000fe200000108ab */
[----:B--2---:R-:W-:Y:S01]  /*85d0*/  F2FP.PACK_AB R12, R177, R178 ;  /* 0x000000b2b10c723e */ /* 0x004fe200000000ff */
[--C-:B------:R-:W-:Y:S01]  /*85e0*/  FFMA.FTZ R164, R15, c[0x0][0x23c], -R248.reuse ;  /* 0x00008f000fa47a23 */ /* 0x100fe200000108f8 */
[----:B------:R-:W-:Y:S01]  /*85f0*/  PRMT R30, R30, 0x5410, R7 ;  /* 0x000054101e1e7816 */ /* 0x000fe20000000007 */
[--C-:B------:R-:W-:Y:S01]  /*8600*/  FFMA.FTZ R183, R13, c[0x0][0x23c], -R248.reuse ;  /* 0x00008f000db77a23 */ /* 0x100fe200000108f8 */
[----:B------:R-:W-:Y:S01]  /*8610*/  LOP3.LUT R5, R5, R12, RZ, 0xc0, !PT ;  /* 0x0000000c05057212 */ /* 0x000fe200078ec0ff */
[--C-:B------:R-:W-:Y:S01]  /*8620*/  FFMA.FTZ R3, R14, c[0x0][0x23c], -R171.reuse ;  /* 0x00008f000e037a23 */ /* 0x100fe200000108ab */
[--C-:B------:R-:W-:Y:S01]  /*8630*/  HSET2.LE.AND R6, R6, R189.reuse, PT ;  /* 0x000000bd06067233 */ /* 0x100fe20003803000 */
[----:B------:R-:W2:Y:S01]  /*8640*/  LDSM.16.MT88.4 R12, [R211+0xa000] ;  /* 0x00a00000d30c783b */ /* 0x000ea20000004200 */
[--C-:B------:R-:W-:Y:S01]  /*8650*/  FFMA.FTZ R17, R17, c[0x0][0x23c], -R248.reuse ;  /* 0x00008f0011117a23 */ /* 0x100fe200000108f8 */
[----:B------:R-:W-:Y:S01]  /*8660*/  MUFU.EX2 R164, R164 ;  /* 0x000000a400a47308 */ /* 0x000fe20000000800 */
[----:B------:R-:W-:Y:S01]  /*8670*/  FFMA.FTZ R16, R21, c[0x0][0x23c], -R248 ;  /* 0x00008f0015107a23 */ /* 0x000fe200000108f8 */
[----:B------:R-:W-:Y:S01]  /*8680*/  F2FP.PACK_AB R7, R179, R180 ;  /* 0x000000b4b307723e */ /* 0x000fe200000000ff */
[----:B------:R-:W-:Y:S01]  /*8690*/  FFMA.FTZ R185, R22, c[0x0][0x23c], -R171 ;  /* 0x00008f0016b97a23 */ /* 0x000fe200000108ab */
[----:B------:R-:W-:Y:S01]  /*86a0*/  SHF.R.U32.HI R28, RZ, 0x8, R28 ;  /* 0x00000008ff1c7819 */ /* 0x000fe2000001161c */
[----:B------:R-:W-:Y:S01]  /*86b0*/  IMAD.MOV.U32 R26, RZ, RZ, R186 ;  /* 0x000000ffff1a7224 */ /* 0x000fe200078e00ba */
[----:B------:R-:W-:Y:S01]  /*86c0*/  LOP3.LUT R6, R6, R7, RZ, 0xc0, !PT ;  /* 0x0000000706067212 */ /* 0x000fe200078ec0ff */
[--C-:B------:R-:W-:Y:S01]  /*86d0*/  HSET2.LE.AND R4, R4, R189.reuse, PT ;  /* 0x000000bd04047233 */ /* 0x100fe20003803000 */
[----:B------:R-:W3:Y:S01]  /*86e0*/  MUFU.EX2 R17, R17 ;  /* 0x0000001100117308 */ /* 0x000ee20000000800 */
[----:B------:R-:W-:Y:S01]  /*86f0*/  FMUL.FTZ R187, R8, c[0x0][0x23c] ;  /* 0x00008f0008bb7a20 */ /* 0x000fe20000410000 */
[----:B------:R-:W-:Y:S01]  /*8700*/  PRMT R28, R29, 0x5410, R28 ;  /* 0x000054101d1c7816 */ /* 0x000fe2000000001c */
[----:B------:R-:W-:Y:S01]  /*8710*/  FMUL.FTZ R186, R9, c[0x0][0x23c] ;  /* 0x00008f0009ba7a20 */ /* 0x000fe20000410000 */
[----:B-1----:R-:W-:Y:S01]  /*8720*/  F2FP.PACK_AB R7, R19, R176 ;  /* 0x000000b01307723e */ /* 0x002fe200000000ff */
[----:B------:R-:W-:Y:S01]  /*8730*/  FMUL.FTZ R2, R2, c[0x0][0x23c] ;  /* 0x00008f0002027a20 */ /* 0x000fe20000410000 */
[----:B------:R-:W-:Y:S01]  /*8740*/  PRMT R20, R11, 0x5410, R20 ;  /* 0x000054100b147816 */ /* 0x000fe20000000014 */
[--C-:B------:R-:W-:Y:S01]  /*8750*/  HSET2.LE.AND R8, R30, R189.reuse, PT ;  /* 0x000000bd1e087233 */ /* 0x100fe20003803000 */
[----:B------:R-:W-:Y:S01]  /*8760*/  MUFU.EX2 R16, R16 ;  /* 0x0000001000107308 */ /* 0x000fe20000000800 */
[----:B------:R-:W-:Y:S01]  /*8770*/  LOP3.LUT R7, R4, R7, RZ, 0xc0, !PT ;  /* 0x0000000704077212 */ /* 0x000fe200078ec0ff */
[--C-:B------:R-:W-:Y:S01]  /*8780*/  HSET2.LE.AND R4, R28, R189.reuse, PT ;  /* 0x000000bd1c047233 */ /* 0x100fe20003803000 */
[----:B------:R-:W-:Y:S01]  /*8790*/  F2FP.PACK_AB R11, R181, R182 ;  /* 0x000000b6b50b723e */ /* 0x000fe200000000ff */
[----:B------:R-:W-:Y:S01]  /*87a0*/  HSET2.LE.AND R10, R10, R189, PT ;  /* 0x000000bd0a0a7233 */ /* 0x000fe20003803000 */
[----:B------:R-:W1:Y:S01]  /*87b0*/  LDSM.16.MT88.4 R32, [R208+0xa000] ;  /* 0x00a00000d020783b */ /* 0x000e620000004200 */
[--C-:B------:R-:W-:Y:S01]  /*87c0*/  FFMA.FTZ R172, R172, c[0x0][0x23c], -R252.reuse ;  /* 0x00008f00acac7a23 */ /* 0x100fe200000108fc */
[----:B------:R-:W-:Y:S01]  /*87d0*/  LOP3.LUT R4, R4, R11, RZ, 0xc0, !PT ;  /* 0x0000000b04047212 */ /* 0x000fe200078ec0ff */
[----:B------:R-:W4:Y:S01]  /*87e0*/  MUFU.EX2 R183, R183 ;  /* 0x000000b700b77308 */ /* 0x000f220000000800 */
[----:B---3--:R-:W-:Y:S01]  /*87f0*/  F2FP.PACK_AB R9, R17, R164 ;  /* 0x000000a41109723e */ /* 0x008fe200000000ff */
[----:B------:R-:W-:Y:S01]  /*8800*/  LDSM.16.MT88.4 R28, [R211+0xb000] ;  /* 0x00b00000d31c783b */ /* 0x000fe20000004200 */
[----:B------:R-:W-:-:S02]  /*8810*/  FFMA.FTZ R173, R173, c[0x0][0x23c], -R252 ;  /* 0x00008f00adad7a23 */ /* 0x000fc400000108fc */
[----:B------:R-:W-:Y:S01]  /*8820*/  LOP3.LUT R8, R8, R9, RZ, 0xc0, !PT ;  /* 0x0000000908087212 */ /* 0x000fe200078ec0ff */
[----:B------:R-:W-:Y:S01]  /*8830*/  HSET2.LE.AND R9, R24, R189, PT ;  /* 0x000000bd18097233 */ /* 0x000fe20003803000 */
[----:B------:R-:W-:Y:S01]  /*8840*/  FFMA.FTZ R192, R175, c[0x0][0x23c], -R241 ;  /* 0x00008f00afc07a23 */ /* 0x000fe200000108f1 */
[----:B------:R-:W-:Y:S08]  /*8850*/  MUFU.EX2 R184, R184 ;  /* 0x000000b800b87308 */ /* 0x000ff00000000800 */
[----:B------:R-:W3:Y:S01]  /*8860*/  MUFU.EX2 R185, R185 ;  /* 0x000000b900b97308 */ /* 0x000ee20000000800 */
[----:B----4-:R-:W-:-:S04]  /*8870*/  F2FP.PACK_AB R11, R183, R16 ;  /* 0x00000010b70b723e */ /* 0x010fc800000000ff */
[----:B------:R-:W-:Y:S01]  /*8880*/  LOP3.LUT R10, R10, R11, RZ, 0xc0, !PT ;  /* 0x0000000b0a0a7212 */ /* 0x000fe200078ec0ff */
[----:B------:R-:W-:Y:S02]  /*8890*/  HSET2.LE.AND R11, R20, R189, PT ;  /* 0x000000bd140b7233 */ /* 0x000fe40003803000 */
[----:B------:R-:W-:Y:S08]  /*88a0*/  MUFU.EX2 R3, R3 ;  /* 0x0000000300037308 */ /* 0x000ff00000000800 */
[----:B------:R-:W4:Y:S01]  /*88b0*/  MUFU.EX2 R0, R0 ;  /* 0x0000000000007308 */ /* 0x000f220000000800 */
[----:B---3--:R-:W-:-:S04]  /*88c0*/  F2FP.PACK_AB R22, R185, R184 ;  /* 0x000000b8b916723e */ /* 0x008fc800000000ff */
[----:B------:R-:W-:-:S03]  /*88d0*/  LOP3.LUT R9, R9, R22, RZ, 0xc0, !PT ;  /* 0x0000001609097212 */ /* 0x000fc600078ec0ff */
[----:B------:R-:W3:Y:S08]  /*88e0*/  MUFU.EX2 R188, R188 ;  /* 0x000000bc00bc7308 */ /* 0x000ef00000000800 */
[----:B------:R-:W1:Y:S01]  /*88f0*/  MUFU.EX2 R187, R187 ;  /* 0x000000bb00bb7308 */ /* 0x000e620000000800 */
[----:B----4-:R-:W-:-:S04]  /*8900*/  F2FP.PACK_AB R20, R0, R3 ;  /* 0x000000030014723e */ /* 0x010fc800000000ff */
[----:B------:R-:W-:Y:S02]  /*8910*/  LOP3.LUT R11, R11, R20, RZ, 0xc0, !PT ;  /* 0x000000140b0b7212 */ /* 0x000fe400078ec0ff */
[----:B------:R-:W4:Y:S01]  /*8920*/  LDSM.16.MT88.4 R20, [R210+0xa000] ;  /* 0x00a00000d214783b */ /* 0x000f220000004200 */
[----:B------:R-:W2:Y:S01]  /*8930*/  MUFU.EX2 R186, R186 ;  /* 0x000000ba00ba7308 */ /* 0x000ea20000000800 */
[-C--:B---3--:R-:W-:Y:S02]  /*8940*/  FMUL.FTZ R160, R160, R188.reuse ;  /* 0x000000bca0a07220 */ /* 0x088fe40000410000 */
[-C--:B------:R-:W-:Y:S02]  /*8950*/  FMUL.FTZ R161, R161, R188.reuse ;  /* 0x000000bca1a17220 */ /* 0x080fe40000410000 */
[-C--:B------:R-:W-:Y:S02]  /*8960*/  FMUL.FTZ R40, R40, R188.reuse ;  /* 0x000000bc28287220 */ /* 0x080fe40000410000 */
[----:B------:R-:W-:Y:S01]  /*8970*/  FMUL.FTZ R41, R41, R188 ;  /* 0x000000bc29297220 */ /* 0x000fe20000410000 */
[----:B------:R-:W3:Y:S01]  /*8980*/  MUFU.EX2 R2, R2 ;  /* 0x0000000200027308 */ /* 0x000ee20000000800 */
[----:B-1----:R-:W-:-:S02]  /*8990*/  FMUL.FTZ R162, R162, R187 ;  /* 0x000000bba2a27220 */ /* 0x002fc40000410000 */
[-C--:B------:R-:W-:Y:S02]  /*89a0*/  FMUL.FTZ R163, R163, R187.reuse ;  /* 0x000000bba3a37220 */ /* 0x080fe40000410000 */
[-C--:B------:R-:W-:Y:S02]  /*89b0*/  FMUL.FTZ R42, R42, R187.reuse ;  /* 0x000000bb2a2a7220 */ /* 0x080fe40000410000 */
[----:B------:R-:W-:Y:S01]  /*89c0*/  FMUL.FTZ R43, R43, R187 ;  /* 0x000000bb2b2b7220 */ /* 0x000fe20000410000 */
[----:B------:R-:W-:Y:S01]  /*89d0*/  MUFU.EX2 R192, R192 ;  /* 0x000000c000c07308 */ /* 0x000fe20000000800 */
[-C--:B--2---:R-:W-:Y:S01]  /*89e0*/  FMUL.FTZ R156, R156, R186.reuse ;  /* 0x000000ba9c9c7220 */ /* 0x084fe20000410000 */
[----:B------:R-:W-:Y:S01]  /*89f0*/  HMMA.16816.F32 R160, R4, R12, R160 ;  /* 0x0000000c04a0723c */ /* 0x000fe200000018a0 */
[-C--:B------:R-:W-:Y:S02]  /*8a00*/  FMUL.FTZ R157, R157, R186.reuse ;  /* 0x000000ba9d9d7220 */ /* 0x080fe40000410000 */
[----:B------:R-:W-:-:S02]  /*8a10*/  FMUL.FTZ R36, R36, R186 ;  /* 0x000000ba24247220 */ /* 0x000fc40000410000 */
[----:B------:R-:W-:Y:S01]  /*8a20*/  FMUL.FTZ R37, R37, R186 ;  /* 0x000000ba25257220 */ /* 0x000fe20000410000 */
[----:B------:R-:W-:Y:S01]  /*8a30*/  MUFU.EX2 R190, R190 ;  /* 0x000000be00be7308 */ /* 0x000fe20000000800 */
[-C--:B---3--:R-:W-:Y:S01]  /*8a40*/  FMUL.FTZ R158, R158, R2.reuse ;  /* 0x000000029e9e7220 */ /* 0x088fe20000410000 */
[----:B------:R-:W-:Y:S01]  /*8a50*/  HMMA.16816.F32 R40, R4, R14, R40 ;  /* 0x0000000e0428723c */ /* 0x000fe20000001828 */
[-C--:B------:R-:W-:Y:S02]  /*8a60*/  FMUL.FTZ R159, R159, R2.reuse ;  /* 0x000000029f9f7220 */ /* 0x080fe40000410000 */
        /* <DEDUP_REMOVED lines=9> */
[----:B------:R-:W1:Y:S01]  /*8b00*/  LDSM.16.MT88.4 R12, [R209+0xa000] ;  /* 0x00a00000d10c783b */ /* 0x000e620000004200 */
        /* <DEDUP_REMOVED lines=14> */
[----:B----4-:R-:W-:Y:S01]  /*8bf0*/  HMMA.16816.F32 R44, R4, R20, R44 ;  /* 0x00000014042c723c */ /* 0x010fe2000000182c */
        /* <DEDUP_REMOVED lines=15> */
[----:B------:R-:W-:Y:S01]  /*8cf0*/  FMUL.FTZ R65, R65, R186 ;  /* 0x000000ba41417220 */ /* 0x000fe20000410000 */
[----:B------:R-:W-:Y:S01]  /*8d00*/  LDSM.16.MT88.4 R20, [R209+0xb000] ;  /* 0x00b00000d114783b */ /* 0x000fe20000004200 */
[-C--:B------:R-:W-:Y:S02]  /*8d10*/  FMUL.FTZ R66, R66, R2.reuse ;  /* 0x0000000242427220 */ /* 0x080fe40000410000 */
[----:B------:R-:W-:-:S02]  /*8d20*/  FMUL.FTZ R67, R67, R2 ;  /* 0x0000000243437220 */ /* 0x000fc40000410000 */
        /* <DEDUP_REMOVED lines=10> */
[----:B------:R-:W-:Y:S01]  /*8dd0*/  IMAD.MOV.U32 R32, RZ, RZ, R26 ;  /* 0x000000ffff207224 */ /* 0x000fe200078e001a */
[----:B------:R-:W-:Y:S01]  /*8de0*/  HMMA.16816.F32 R68, R8, R14, R68 ;  /* 0x0000000e0844723c */ /* 0x000fe20000001844 */
[----:B------:R-:W-:Y:S02]  /*8df0*/  IMAD.MOV.U32 R33, RZ, RZ, R27 ;  /* 0x000000ffff217224 */ /* 0x000fe400078e001b */
[----:B------:R-:W1:Y:S01]  /*8e00*/  LDSM.16.MT88.4 R24, [R210+0xb000] ;  /* 0x00b00000d218783b */ /* 0x000e620000004200 */
[-C--:B------:R-:W-:Y:S02]  /*8e10*/  FMUL.FTZ R152, R152, R186.reuse ;  /* 0x000000ba98987220 */ /* 0x080fe40000410000 */
[----:B------:R-:W-:-:S02]  /*8e20*/  FMUL.FTZ R153, R153, R186 ;  /* 0x000000ba99997220 */ /* 0x000fc40000410000 */
[----:B------:R-:W-:Y:S01]  /*8e30*/  HMMA.16816.F32 R72, R4, R14, R72 ;  /* 0x0000000e0448723c */ /* 0x000fe20000001848 */
[----:B------:R-:W2:Y:S01]  /*8e40*/  LDSM.16.MT88.4 R12, [R208+0xb000] ;  /* 0x00b00000d00c783b */ /* 0x000ea20000004200 */
        /* <DEDUP_REMOVED lines=50> */
[----:B------:R-:W-:-:S04]  /*9170*/  IMAD.WIDE.U32 R24, R249, -0x2daee0ad, RZ ;  /* 0xd2511f53f9187825 */ /* 0x000fc800078e00ff */
[-C--:B------:R-:W-:Y:S01]  /*9180*/  FMUL.FTZ R116, R116, R188.reuse ;  /* 0x000000bc74747220 */ /* 0x080fe20000410000 */
[C---:B--2---:R-:W-:Y:S01]  /*9190*/  HMMA.16816.F32 R128, R8.reuse, R12, R128 ;  /* 0x0000000c0880723c */ /* 0x044fe20000001880 */
[-C--:B------:R-:W-:Y:S02]  /*91a0*/  FMUL.FTZ R117, R117, R188.reuse ;  /* 0x000000bc75757220 */ /* 0x080fe40000410000 */
[-C--:B------:R-:W-:Y:S02]  /*91b0*/  FMUL.FTZ R118, R118, R187.reuse ;  /* 0x000000bb76767220 */ /* 0x080fe40000410000 */
[----:B------:R-:W-:Y:S02]  /*91c0*/  FMUL.FTZ R119, R119, R187 ;  /* 0x000000bb77777220 */ /* 0x000fe40000410000 */
[-C--:B------:R-:W-:Y:S01]  /*91d0*/  FMUL.FTZ R92, R92, R188.reuse ;  /* 0x000000bc5c5c7220 */ /* 0x080fe20000410000 */
[----:B------:R-:W-:Y:S01]  /*91e0*/  HMMA.16816.F32 R132, R8, R14, R132 ;  /* 0x0000000e0884723c */ /* 0x000fe20000001884 */
[----:B------:R-:W-:-:S02]  /*91f0*/  FMUL.FTZ R93, R93, R188 ;  /* 0x000000bc5d5d7220 */ /* 0x000fc40000410000 */
[-C--:B------:R-:W-:Y:S02]  /*9200*/  FMUL.FTZ R94, R94, R187.reuse ;  /* 0x000000bb5e5e7220 */ /* 0x080fe40000410000 */
[-C--:B------:R-:W-:Y:S02]  /*9210*/  FMUL.FTZ R95, R95, R187.reuse ;  /* 0x000000bb5f5f7220 */ /* 0x080fe40000410000 */
[----:B------:R-:W-:Y:S01]  /*9220*/  FFMA.FTZ R8, R196, c[0x0][0x23c], -R241 ;  /* 0x00008f00c4087a23 */ /* 0x000fe200000108f1 */
[C---:B------:R-:W-:Y:S01]  /*9230*/  HMMA.16816.F32 R148, R4.reuse, R20, R148 ;  /* 0x000000140494723c */ /* 0x040fe20000001894 */
[----:B------:R1:W5:Y:S01]  /*9240*/  LDL.LU R196, [R1+0x10] ;  /* 0x0000100001c47983 */ /* 0x0003620000300800 */
[-C--:B------:R-:W-:Y:S02]  /*9250*/  FMUL.FTZ R124, R124, R188.reuse ;  /* 0x000000bc7c7c7220 */ /* 0x080fe40000410000 */
[----:B------:R-:W-:Y:S02]  /*9260*/  FMUL.FTZ R125, R125, R188 ;  /* 0x000000bc7d7d7220 */ /* 0x000fe40000410000 */
[-C--:B------:R-:W-:Y:S01]  /*9270*/  FMUL.FTZ R126, R126, R187.reuse ;  /* 0x000000bb7e7e7220 */ /* 0x080fe20000410000 */
[----:B------:R-:W-:Y:S01]  /*9280*/  LOP3.LUT R21, R25, UR16, R194, 0x96, !PT ;  /* 0x0000001019157c12 */ /* 0x000fe2000f8e96c2 */
[----:B------:R-:W-:Y:S01]  /*9290*/  FMUL.FTZ R127, R127, R187 ;  /* 0x000000bb7f7f7220 */ /* 0x000fe20000410000 */
[----:B------:R1:W5:Y:S01]  /*92a0*/  LDL.LU.64 R194, [R1+0x8] ;  /* 0x0000080001c27983 */ /* 0x0003620000300a00 */
[----:B------:R-:W-:Y:S01]  /*92b0*/  HMMA.16816.F32 R116, R4, R26, R116 ;  /* 0x0000001a0474723c */ /* 0x000fe20000001874 */
[----:B------:R-:W-:-:S02]  /*92c0*/  IMAD.MOV.U32 R10, RZ, RZ, R32 ;  /* 0x000000ffff0a7224 */ /* 0x000fc400078e0020 */
[-C--:B------:R-:W-:Y:S02]  /*92d0*/  FMUL.FTZ R140, R140, R188.reuse ;  /* 0x000000bc8c8c7220 */ /* 0x080fe40000410000 */
[----:B------:R-:W-:Y:S02]  /*92e0*/  FMUL.FTZ R141, R141, R188 ;  /* 0x000000bc8d8d7220 */ /* 0x000fe40000410000 */
[----:B------:R-:W-:Y:S01]  /*92f0*/  IMAD.WIDE.U32 R26, R251, -0x2daee0ad, RZ ;  /* 0xd2511f53fb1a7825 */ /* 0x000fe200078e00ff */
[----:B------:R-:W-:Y:S01]  /*9300*/  HMMA.16816.F32 R92, R4, R28, R92 ;  /* 0x0000001c045c723c */ /* 0x000fe2000000185c */
[----:B------:R2:W-:Y:S02]  /*9310*/  MUFU.EX2 R29, R8 ;  /* 0x00000008001d7308 */ /* 0x0005e40000000800 */
[-C--:B------:R-:W-:Y:S02]  /*9320*/  FMUL.FTZ R142, R142, R187.reuse ;  /* 0x000000bb8e8e7220 */ /* 0x080fe40000410000 */
[----:B------:R-:W-:-:S02]  /*9330*/  FMUL.FTZ R143, R143, R187 ;  /* 0x000000bb8f8f7220 */ /* 0x000fc40000410000 */
[----:B------:R-:W-:Y:S01]  /*9340*/  IMAD.MOV.U32 R11, RZ, RZ, R33 ;  /* 0x000000ffff0b7224 */ /* 0x000fe200078e0021 */
[C---:B------:R-:W-:Y:S01]  /*9350*/  HMMA.16816.F32 R124, R4.reuse, R22, R124 ;  /* 0x00000016047c723c */ /* 0x040fe2000000187c */
[----:B------:R-:W-:Y:S01]  /*9360*/  SHF.R.U32.HI R11, RZ, 0x10, R26 ;  /* 0x00000010ff0b7819 */ /* 0x000fe2000001161a */
[-C--:B------:R-:W-:Y:S02]  /*9370*/  FMUL.FTZ R88, R88, R188.reuse ;  /* 0x000000bc58587220 */ /* 0x080fe40000410000 */
[-C--:B------:R-:W-:Y:S02]  /*9380*/  FMUL.FTZ R89, R89, R188.reuse ;  /* 0x000000bc59597220 */ /* 0x080fe40000410000 */
[-C--:B------:R-:W-:Y:S01]  /*9390*/  FMUL.FTZ R90, R90, R187.reuse ;  /* 0x000000bb5a5a7220 */ /* 0x080fe20000410000 */
[----:B------:R-:W-:Y:S01]  /*93a0*/  LOP3.LUT R22, R27, UR16, R10, 0x96, !PT ;  /* 0x000000101b167c12 */ /* 0x000fe2000f8e960a */
[-C--:B------:R-:W-:Y:S01]  /*93b0*/  FMUL.FTZ R91, R91, R187.reuse ;  /* 0x000000bb5b5b7220 */ /* 0x080fe20000410000 */
[----:B--2---:R-:W-:Y:S01]  /*93c0*/  LOP3.LUT R8, R24, 0xffff, RZ, 0xc0, !PT ;  /* 0x0000ffff18087812 */ /* 0x004fe200078ec0ff */
[-C--:B------:R-:W-:Y:S01]  /*93d0*/  FMUL.FTZ R104, R104, R188.reuse ;  /* 0x000000bc68687220 */ /* 0x080fe20000410000 */
[C---:B------:R-:W-:Y:S01]  /*93e0*/  LOP3.LUT R10, R26.reuse, 0xffff, RZ, 0xc0, !PT ;  /* 0x0000ffff1a0a7812 */ /* 0x040fe200078ec0ff */
[C---:B------:R-:W-:Y:S01]  /*93f0*/  HMMA.16816.F32 R140, R4.reuse, R12, R140 ;  /* 0x0000000c048c723c */ /* 0x040fe2000000188c */
[----:B------:R-:W-:Y:S01]  /*9400*/  SHF.R.U32.HI R25, RZ, 0x8, R8 ;  /* 0x00000008ff197819 */ /* 0x000fe20000011608 */
[-C--:B------:R-:W-:Y:S01]  /*9410*/  FMUL.FTZ R105, R105, R188.reuse ;  /* 0x000000bc69697220 */ /* 0x080fe20000410000 */
[----:B------:R-:W-:Y:S01]  /*9420*/  LOP3.LUT R9, R26, 0xff, RZ, 0xc0, !PT ;  /* 0x000000ff1a097812 */ /* 0x000fe200078ec0ff */
[-C--:B------:R-:W-:Y:S01]  /*9430*/  FMUL.FTZ R106, R106, R187.reuse ;  /* 0x000000bb6a6a7220 */ /* 0x080fe20000410000 */
[----:B------:R-:W-:Y:S01]  /*9440*/  SHF.R.U32.HI R8, RZ, 0x18, R26 ;  /* 0x00000018ff087819 */ /* 0x000fe2000001161a */
[-C--:B------:R-:W-:Y:S01]  /*9450*/  FMUL.FTZ R107, R107, R187.reuse ;  /* 0x000000bb6b6b7220 */ /* 0x080fe20000410000 */
[----:B------:R-:W-:Y:S01]  /*9460*/  SHF.R.U32.HI R10, RZ, 0x8, R10 ;  /* 0x00000008ff0a7819 */ /* 0x000fe2000001160a */
[----:B------:R-:W-:Y:S01]  /*9470*/  MUFU.EX2 R249, R172 ;  /* 0x000000ac00f97308 */ /* 0x000fe20000000800 */
[----:B------:R-:W-:Y:S01]  /*9480*/  LOP3.LUT R11, R11, 0xff, RZ, 0xc0, !PT ;  /* 0x000000ff0b0b7812 */ /* 0x000fe200078ec0ff */
[----:B------:R-:W-:Y:S01]  /*9490*/  FFMA.FTZ R251, R174, c[0x0][0x23c], -R171 ;  /* 0x00008f00aefb7a23 */ /* 0x000fe200000108ab */
[----:B------:R-:W-:Y:S01]  /*94a0*/  LOP3.LUT R12, R21, 0xffff, RZ, 0xc0, !PT ;  /* 0x0000ffff150c7812 */ /* 0x000fe200078ec0ff */
[----:B------:R-:W-:Y:S01]  /*94b0*/  FFMA.FTZ R250, R250, c[0x0][0x23c], -R241 ;  /* 0x00008f00fafa7a23 */ /* 0x000fe200000108f1 */
[----:B------:R-:W-:Y:S01]  /*94c0*/  PRMT R26, R11, 0x5410, R8 ;  /* 0x000054100b1a7816 */ /* 0x000fe20000000008 */
[-C--:B------:R-:W-:Y:S01]  /*94d0*/  FMUL.FTZ R136, R136, R188.reuse ;  /* 0x000000bc88887220 */ /* 0x080fe20000410000 */
[----:B------:R-:W-:Y:S01]  /*94e0*/  SHF.R.U32.HI R13, RZ, 0x8, R12 ;  /* 0x00000008ff0d7819 */ /* 0x000fe2000001160c */
[----:B------:R2:W-:Y:S01]  /*94f0*/  MUFU.EX2 R32, R173 ;  /* 0x000000ad00207308 */ /* 0x0005e20000000800 */
[----:B------:R-:W-:Y:S01]  /*9500*/  PRMT R12, R9, 0x5410, R10 ;  /* 0x00005410090c7816 */ /* 0x000fe2000000000a */
[----:B------:R-:W-:Y:S01]  /*9510*/  FMUL.FTZ R137, R137, R188 ;  /* 0x000000bc89897220 */ /* 0x000fe20000410000 */
[----:B------:R-:W-:Y:S01]  /*9520*/  LDSM.16.MT88.4 R8, [R211+0xa800] ;  /* 0x00a80000d308783b */ /* 0x000fe20000004200 */
[-C--:B------:R-:W-:Y:S01]  /*9530*/  FMUL.FTZ R138, R138, R187.reuse ;  /* 0x000000bb8a8a7220 */ /* 0x080fe20000410000 */
[----:B------:R-:W-:Y:S01]  /*9540*/  HMMA.16816.F32 R88, R4, R34, R88 ;  /* 0x000000220458723c */ /* 0x000fe20000001858 */
[----:B------:R-:W-:-:S02]  /*9550*/  FMUL.FTZ R139, R139, R187 ;  /* 0x000000bb8b8b7220 */ /* 0x000fc40000410000 */
[--C-:B------:R-:W-:Y:S02]  /*9560*/  FFMA.FTZ R246, R246, c[0x0][0x23c], -R252.reuse ;  /* 0x00008f00f6f67a23 */ /* 0x100fe400000108fc */
[----:B------:R-:W-:Y:S02]  /*9570*/  FFMA.FTZ R247, R247, c[0x0][0x23c], -R252 ;  /* 0x00008f00f7f77a23 */ /* 0x000fe400000108fc */
[--C-:B------:R-:W-:Y:S01]  /*9580*/  FFMA.FTZ R252, R191, c[0x0][0x23c], -R248.reuse ;  /* 0x00008f00bffc7a23 */ /* 0x100fe200000108f8 */
[----:B------:R-:W-:Y:S01]  /*9590*/  HMMA.16816.F32 R104, R4, R30, R104 ;  /* 0x0000001e0468723c */ /* 0x000fe20000001868 */
[----:B--2---:R-:W2:Y:S01]  /*95a0*/  LDSM.16.MT88.4 R172, [R210+0xa800] ;  /* 0x00a80000d2ac783b */ /* 0x004ea20000004200 */
[--C-:B------:R-:W-:Y:S02]  /*95b0*/  FFMA.FTZ R191, R193, c[0x0][0x23c], -R248.reuse ;  /* 0x00008f00c1bf7a23 */ /* 0x100fe400000108f8 */
[--C-:B------:R-:W-:Y:S02]  /*95c0*/  FFMA.FTZ R198, R198, c[0x0][0x23c], -R248.reuse ;  /* 0x00008f00c6c67a23 */ /* 0x100fe400000108f8 */
[----:B------:R-:W-:Y:S01]  /*95d0*/  FFMA.FTZ R193, R199, c[0x0][0x23c], -R248 ;  /* 0x00008f00c7c17a23 */ /* 0x000fe200000108f8 */
[----:B------:R-:W3:Y:S01]  /*95e0*/  MUFU.EX2 R250, R250 ;  /* 0x000000fa00fa7308 */ /* 0x000ee20000000800 */
[----:B------:R-:W-:-:S02]  /*95f0*/  FFMA.FTZ R199, R169, c[0x0][0x23c], -R171 ;  /* 0x00008f00a9c77a23 */ /* 0x000fc400000108ab */
[--C-:B------:R-:W-:Y:S01]  /*9600*/  FFMA.FTZ R248, R168, c[0x0][0x23c], -R171.reuse ;  /* 0x00008f00a8f87a23 */ /* 0x100fe200000108ab */
[----:B------:R-:W-:Y:S01]  /*9610*/  HMMA.16816.F32 R136, R4, R14, R136 ;  /* 0x0000000e0488723c */ /* 0x000fe20000001888 */
[----:B------:R-:W-:Y:S01]  /*9620*/  FFMA.FTZ R170, R170, c[0x0][0x23c], -R171 ;  /* 0x00008f00aaaa7a23 */ /* 0x000fe200000108ab */
[----:B------:R-:W-:Y:S02]  /*9630*/  LOP3.LUT R28, R21, 0xff, RZ, 0xc0, !PT ;  /* 0x000000ff151c7812 */ /* 0x000fe400078ec0ff */
[----:B------:R-:W-:Y:S03]  /*9640*/  MUFU.EX2 R246, R246 ;  /* 0x000000f600f67308 */ /* 0x000fe60000000800 */
[----:B------:R-:W-:Y:S02]  /*9650*/  SHF.R.U32.HI R4, RZ, 0x10, R21 ;  /* 0x00000010ff047819 */ /* 0x000fe40000011615 */
[----:B------:R-:W-:-:S02]  /*9660*/  LOP3.LUT R20, R24, 0xff, RZ, 0xc0, !PT ;  /* 0x000000ff18147812 */ /* 0x000fc400078ec0ff */
[----:B------:R-:W-:Y:S01]  /*9670*/  SHF.R.U32.HI R23, RZ, 0x10, R24 ;  /* 0x00000010ff177819 */ /* 0x000fe20000011618 */
[----:B------:R-:W4:Y:S01]  /*9680*/  MUFU.EX2 R247, R247 ;  /* 0x000000f700f77308 */ /* 0x000f220000000800 */
[----:B------:R-:W-:Y:S02]  /*9690*/  SHF.R.U32.HI R21, RZ, 0x18, R21 ;  /* 0x00000018ff157819 */ /* 0x000fe40000011615 */
[----:B------:R-:W-:Y:S02]  /*96a0*/  LOP3.LUT R7, R22, 0xffff, RZ, 0xc0, !PT ;  /* 0x0000ffff16077812 */ /* 0x000fe400078ec0ff */
[----:B------:R-:W-:Y:S02]  /*96b0*/  LOP3.LUT R4, R4, 0xff, RZ, 0xc0, !PT ;  /* 0x000000ff04047812 */ /* 0x000fe400078ec0ff */
[----:B------:R-:W-:Y:S01]  /*96c0*/  SHF.R.U32.HI R14, RZ, 0x10, R22 ;  /* 0x00000010ff0e7819 */ /* 0x000fe20000011616 */
[----:B------:R-:W-:Y:S01]  /*96d0*/  MUFU.EX2 R252, R252 ;  /* 0x000000fc00fc7308 */ /* 0x000fe20000000800 */
[----:B------:R-:W-:-:S02]  /*96e0*/  SHF.R.U32.HI R24, RZ, 0x18, R24 ;  /* 0x00000018ff187819 */ /* 0x000fc40000011618 */
[----:B------:R-:W-:-:S05]  /*96f0*/  PRMT R20, R20, 0x5410, R25 ;  /* 0x0000541014147816 */ /* 0x000fca0000000019 */
[----:B------:R-:W1:Y:S01]  /*9700*/  MUFU.EX2 R191, R191 ;  /* 0x000000bf00bf7308 */ /* 0x000e620000000800 */
[----:B------:R-:W-:Y:S02]  /*9710*/  LOP3.LUT R23, R23, 0xff, RZ, 0xc0, !PT ;  /* 0x000000ff17177812 */ /* 0x000fe400078ec0ff */
[----:B------:R-:W-:-:S05]  /*9720*/  PRMT R28, R28, 0x5410, R13 ;  /* 0x000054101c1c7816 */ /* 0x000fca000000000d */
[----:B------:R-:W-:Y:S01]  /*9730*/  MUFU.EX2 R198, R198 ;  /* 0x000000c600c67308 */ /* 0x000fe20000000800 */
[----:B------:R-:W-:Y:S02]  /*9740*/  LOP3.LUT R6, R22, 0xff, RZ, 0xc0, !PT ;  /* 0x000000ff16067812 */ /* 0x000fe400078ec0ff */
[----:B------:R-:W-:-:S05]  /*9750*/  SHF.R.U32.HI R7, RZ, 0x8, R7 ;  /* 0x00000008ff077819 */ /* 0x000fca0000011607 */
[----:B------:R-:W-:Y:S01]  /*9760*/  MUFU.EX2 R193, R193 ;  /* 0x000000c100c17308 */ /* 0x000fe20000000800 */
[----:B------:R-:W-:Y:S02]  /*9770*/  PRMT R4, R4, 0x5410, R21 ;  /* 0x0000541004047816 */ /* 0x000fe40000000015 */
[----:B------:R-:W-:-:S05]  /*9780*/  SHF.R.U32.HI R5, RZ, 0x18, R22 ;  /* 0x00000018ff057819 */ /* 0x000fca0000011616 */
[----:B------:R-:W-:Y:S01]  /*9790*/  MUFU.EX2 R199, R199 ;  /* 0x000000c700c77308 */ /* 0x000fe20000000800 */
[----:B------:R-:W-:-:S07]  /*97a0*/  LOP3.LUT R14, R14, 0xff, RZ, 0xc0, !PT ;  /* 0x000000ff0e0e7812 */ /* 0x000fce00078ec0ff */
[----:B------:R-:W1:Y:S08]  /*97b0*/  MUFU.EX2 R248, R248 ;  /* 0x000000f800f87308 */ /* 0x000e700000000800 */
[----:B------:R-:W-:Y:S08]  /*97c0*/  MUFU.EX2 R251, R251 ;  /* 0x000000fb00fb7308 */ /* 0x000ff00000000800 */
[----:B------:R1:W1:Y:S01]  /*97d0*/  MUFU.EX2 R241, R170 ;  /* 0x000000aa00f17308 */ /* 0x0002620000000800 */
[----:B------:R-:W-:Y:S01]  /*97e0*/  PRMT R24, R23, 0x5410, R24 ;  /* 0x0000541017187816 */ /* 0x000fe20000000018 */
[--C-:B------:R-:W-:Y:S01]  /*97f0*/  HSET2.LE.AND R20, R20, R189.reuse, PT ;  /* 0x000000bd14147233 */ /* 0x100fe20003803000 */
[----:B------:R-:W-:Y:S01]  /*9800*/  PRMT R6, R6, 0x5410, R7 ;  /* 0x0000541006067816 */ /* 0x000fe20000000007 */
[--C-:B------:R-:W-:Y:S01]  /*9810*/  HSET2.LE.AND R13, R28, R189.reuse, PT ;  /* 0x000000bd1c0d7233 */ /* 0x100fe20003803000 */
[----:B------:R-:W-:Y:S01]  /*9820*/  PRMT R14, R14, 0x5410, R5 ;  /* 0x000054100e0e7816 */ /* 0x000fe20000000005 */
[----:B------:R-:W-:Y:S01]  /*9830*/  HSET2.LE.AND R5, R4, R189, PT ;  /* 0x000000bd04057233 */ /* 0x000fe20003803000 */
[----:B---3--:R-:W-:-:S02]  /*9840*/  F2FP.PACK_AB R15, R250, R29 ;  /* 0x0000001dfa0f723e */ /* 0x008fc400000000ff */
[----:B------:R-:W-:Y:S01]  /*9850*/  F2FP.PACK_AB R4, R190, R192 ;  /* 0x000000c0be04723e */ /* 0x000fe200000000ff */
[--C-:B------:R-:W-:Y:S01]  /*9860*/  HSET2.LE.AND R7, R24, R189.reuse, PT ;  /* 0x000000bd18077233 */ /* 0x100fe20003803000 */
[----:B------:R-:W-:Y:S01]  /*9870*/  FFMA.FTZ R2, R227, R2, R184 ;  /* 0x00000002e3027223 */ /* 0x000fe200000100b8 */
[--C-:B------:R-:W-:Y:S01]  /*9880*/  HSET2.LE.AND R12, R12, R189.reuse, PT ;  /* 0x000000bd0c0c7233 */ /* 0x100fe20003803000 */
[----:B------:R-:W-:Y:S01]  /*9890*/  LOP3.LUT R4, R13, R4, RZ, 0xc0, !PT ;  /* 0x000000040d047212 */ /* 0x000fe200078ec0ff */
[--C-:B------:R-:W-:Y:S02]  /*98a0*/  HSET2.LE.AND R26, R26, R189.reuse, PT ;  /* 0x000000bd1a1a7233 */ /* 0x100fe40003803000 */
[--C-:B------:R-:W-:Y:S01]  /*98b0*/  HSET2.LE.AND R28, R6, R189.reuse, PT ;  /* 0x000000bd061c7233 */ /* 0x100fe20003803000 */
[----:B------:R-:W-:Y:S01]  /*98c0*/  LOP3.LUT R6, R20, R15, RZ, 0xc0, !PT ;  /* 0x0000000f14067212 */ /* 0x000fe200078ec0ff */
[----:B------:R-:W-:Y:S01]  /*98d0*/  HSET2.LE.AND R14, R14, R189, PT ;  /* 0x000000bd0e0e7233 */ /* 0x000fe20003803000 */
[----:B------:R-:W-:Y:S01]  /*98e0*/  IMAD.MOV.U32 R189, RZ, RZ, R29 ;  /* 0x000000ffffbd7224 */ /* 0x000fe200078e001d */
[----:B----4-:R-:W-:Y:S01]  /*98f0*/  F2FP.PACK_AB R22, R247, R246 ;  /* 0x000000f6f716723e */ /* 0x010fe200000000ff */
[----:B-1----:R-:W1:Y:S01]  /*9900*/  LDSM.16.MT88.4 R168, [R209+0xa800] ;  /* 0x00a80000d1a8783b */ /* 0x002e620000004200 */
[----:B------:R-:W-:-:S02]  /*9910*/  F2FP.PACK_AB R20, R32, R249 ;  /* 0x000000f92014723e */ /* 0x000fc400000000ff */
[----:B------:R-:W-:Y:S02]  /*9920*/  F2FP.PACK_AB R15, R191, R252 ;  /* 0x000000fcbf0f723e */ /* 0x000fe400000000ff */
[----:B------:R-:W-:Y:S02]  /*9930*/  F2FP.PACK_AB R29, R248, R199 ;  /* 0x000000c7f81d723e */ /* 0x000fe400000000ff */
[----:B------:R-:W-:Y:S02]  /*9940*/  F2FP.PACK_AB R13, R193, R198 ;  /* 0x000000c6c10d723e */ /* 0x000fe400000000ff */
[----:B------:R-:W-:Y:S01]  /*9950*/  F2FP.PACK_AB R31, R241, R251 ;  /* 0x000000fbf11f723e */ /* 0x000fe200000000ff */
[----:B------:R-:W-:Y:S01]  /*9960*/  FADD.FTZ R2, R185, R2 ;  /* 0x00000002b9027221 */ /* 0x000fe20000010000 */
[----:B------:R-:W-:Y:S02]  /*9970*/  LOP3.LUT R7, R7, R22, RZ, 0xc0, !PT ;  /* 0x0000001607077212 */ /* 0x000fe400078ec0ff */
[----:B------:R-:W-:-:S02]  /*9980*/  LOP3.LUT R5, R5, R20, RZ, 0xc0, !PT ;  /* 0x0000001405057212 */ /* 0x000fc400078ec0ff */
[----:B------:R-:W-:Y:S02]  /*9990*/  LOP3.LUT R28, R28, R15, RZ, 0xc0, !PT ;  /* 0x0000000f1c1c7212 */ /* 0x000fe400078ec0ff */
[----:B------:R-:W-:Y:S02]  /*99a0*/  LOP3.LUT R29, R14, R29, RZ, 0xc0, !PT ;  /* 0x0000001d0e1d7212 */ /* 0x000fe400078ec0ff */
[----:B------:R-:W-:Y:S02]  /*99b0*/  LOP3.LUT R30, R12, R13, RZ, 0xc0, !PT ;  /* 0x0000000d0c1e7212 */ /* 0x000fe400078ec0ff */
[----:B------:R-:W-:Y:S01]  /*99c0*/  LOP3.LUT R31, R26, R31, RZ, 0xc0, !PT ;  /* 0x0000001f1a1f7212 */ /* 0x000fe200078ec0ff */
[----:B------:R-:W-:Y:S01]  /*99d0*/  FADD.FTZ R3, R3, R2 ;  /* 0x0000000203037221 */ /* 0x000fe20000010000 */
[----:B--2---:R-:W-:Y:S01]  /*99e0*/  HMMA.16816.F32 R44, R4, R172, R44 ;  /* 0x000000ac042c723c */ /* 0x004fe2000000182c */
[----:B------:R-:W-:Y:S02]  /*99f0*/  LDSM.16.MT88.4 R24, [R211+0xb800] ;  /* 0x00b80000d318783b */ /* 0x000fe40000004200 */
[----:B------:R-:W-:-:S02]  /*9a00*/  FADD.FTZ R0, R0, R3 ;  /* 0x0000000300007221 */ /* 0x000fc40000010000 */
[----:B------:R-:W-:Y:S03]  /*9a10*/  LDSM.16.MT88.4 R20, [R210+0xb800] ;  /* 0x00b80000d214783b */ /* 0x000fe60000004200 */
[----:B------:R-:W-:Y:S01]  /*9a20*/  HMMA.16816.F32 R48, R28, R172, R48 ;  /* 0x000000ac1c30723c */ /* 0x000fe20000001830 */
[----:B------:R-:W-:Y:S01]  /*9a30*/  LDSM.16.MT88.4 R12, [R209+0xb800] ;  /* 0x00b80000d10c783b */ /* 0x000fe20000004200 */
[----:B------:R-:W-:-:S05]  /*9a40*/  FADD.FTZ R199, R199, R0 ;  /* 0x00000000c7c77221 */ /* 0x000fca0000010000 */
[----:B------:R-:W-:Y:S01]  /*9a50*/  IMAD.MOV.U32 R173, RZ, RZ, R32 ;  /* 0x000000ffffad7224 */ /* 0x000fe200078e0020 */
[----:B------:R-:W-:Y:S01]  /*9a60*/  HMMA.16816.F32 R160, R4, R8, R160 ;  /* 0x0000000804a0723c */ /* 0x000fe200000018a0 */
[----:B------:R-:W2:Y:S01]  /*9a70*/  LDSM.16.MT88.4 R32, [R208+0xa800] ;  /* 0x00a80000d020783b */ /* 0x000ea20000004200 */
[----:B------:R-:W-:-:S06]  /*9a80*/  FADD.FTZ R248, R248, R199 ;  /* 0x000000c7f8f87221 */ /* 0x000fcc0000010000 */
[C---:B------:R-:W-:Y:S08]  /*9a90*/  HMMA.16816.F32 R156, R28.reuse, R8, R156 ;  /* 0x000000081c9c723c */ /* 0x040ff0000000189c */
[-C--:B------:R-:W-:Y:S08]  /*9aa0*/  HMMA.16816.F32 R36, R28, R10.reuse, R36 ;  /* 0x0000000a1c24723c */ /* 0x080ff00000001824 */
[----:B------:R-:W-:Y:S01]  /*9ab0*/  HMMA.16816.F32 R40, R4, R10, R40 ;  /* 0x0000000a0428723c */ /* 0x000fe20000001828 */
[----:B------:R-:W3:Y:S01]  /*9ac0*/  LDSM.16.MT88.4 R8, [R208+0xb800] ;  /* 0x00b80000d008783b */ /* 0x000ee20000004200 */
[----:B------:R-:W-:-:S02]  /*9ad0*/  FADD.FTZ R248, R251, R248 ;  /* 0x000000f8fbf87221 */ /* 0x000fc40000010000 */
[----:B------:R-:W-:Y:S02]  /*9ae0*/  FFMA.FTZ R182, R235, R188, R182 ;  /* 0x000000bcebb67223 */ /* 0x000fe400000100b6 */
[----:B------:R-:W-:Y:S02]  /*9af0*/  FADD.FTZ R227, R241, R248 ;  /* 0x000000f8f1e37221 */ /* 0x000fe40000010000 */
[----:B------:R-:W4:Y:S01]  /*9b00*/  S2R R241, SR_TID.X ;  /* 0x0000000000f17919 */ /* 0x000f220000002100 */
[----:B------:R-:W-:Y:S02]  /*9b10*/  FFMA.FTZ R178, R232, R187, R178 ;  /* 0x000000bbe8b27223 */ /* 0x000fe400000100b2 */
[----:B------:R-:W-:Y:S02]  /*9b20*/  FFMA.FTZ R164, R233, R186, R164 ;  /* 0x000000bae9a47223 */ /* 0x000fe400000100a4 */
[----:B------:R-:W-:Y:S02]  /*9b30*/  FADD.FTZ R181, R181, R182 ;  /* 0x000000b6b5b57221 */ /* 0x000fe40000010000 */
[----:B------:R-:W-:-:S02]  /*9b40*/  FADD.FTZ R177, R177, R178 ;  /* 0x000000b2b1b17221 */ /* 0x000fc40000010000 */
[----:B------:R-:W-:Y:S01]  /*9b50*/  FADD.FTZ R17, R17, R164 ;  /* 0x000000a411117221 */ /* 0x000fe20000010000 */
[----:B------:R-:W-:Y:S01]  /*9b60*/  UISETP.GE.AND UP0, UPT, UR25, 0x4, UPT ;  /* 0x000000041900788c */ /* 0x000fe2000bf06270 */
[----:B------:R-:W-:Y:S02]  /*9b70*/  FADD.FTZ R180, R180, R181 ;  /* 0x000000b5b4b47221 */ /* 0x000fe40000010000 */
[----:B------:R-:W-:Y:S02]  /*9b80*/  FADD.FTZ R176, R176, R177 ;  /* 0x000000b1b0b07221 */ /* 0x000fe40000010000 */
[----:B------:R-:W-:Y:S01]  /*9b90*/  FADD.FTZ R16, R16, R17 ;  /* 0x0000001110107221 */ /* 0x000fe20000010000 */
[----:B------:R-:W-:Y:S01]  /*9ba0*/  PLOP3.LUT P0, PT, PT, PT, UP0, 0x80, 0x0 ;  /* 0x000000000000781c */ /* 0x000fe20003f0f008 */
        /* <DEDUP_REMOVED lines=9> */
[----:B----4-:R-:W-:Y:S01]  /*9c40*/  IMAD.SHL.U32 R241, R241, 0x2, RZ ;  /* 0x00000002f1f17824 */ /* 0x010fe200078e00ff */
[----:B------:R-:W-:Y:S01]  /*9c50*/  HMMA.16816.F32 R52, R28, R174, R52 ;  /* 0x000000ae1c34723c */ /* 0x000fe20000001834 */
[----:B------:R-:W-:Y:S02]  /*9c60*/  FADD.FTZ R179, R189, R179 ;  /* 0x000000b3bdb37221 */ /* 0x000fe40000010000 */
[----:B------:R-:W-:Y:S02]  /*9c70*/  FADD.FTZ R232, R246, R3 ;  /* 0x00000003f6e87221 */ /* 0x000fe40000010000 */
[----:B------:R-:W-:-:S03]  /*9c80*/  FADD.FTZ R198, R198, R191 ;  /* 0x000000bfc6c67221 */ /* 0x000fc60000010000 */
[----:B-1----:R-:W-:Y:S01]  /*9c90*/  HMMA.16816.F32 R64, R28, R168, R64 ;  /* 0x000000a81c40723c */ /* 0x002fe20000001840 */
[----:B------:R-:W-:Y:S01]  /*9ca0*/  FADD.FTZ R235, R250, R179 ;  /* 0x000000b3faeb7221 */ /* 0x000fe20000010000 */
[----:B------:R-:W-:Y:S01]  /*9cb0*/  LOP3.LUT R241, R241, 0x6, RZ, 0xc0, !PT ;  /* 0x00000006f1f17812 */ /* 0x000fe200078ec0ff */
[----:B------:R-:W-:Y:S02]  /*9cc0*/  FADD.FTZ R232, R247, R232 ;  /* 0x000000e8f7e87221 */ /* 0x000fe40000010000 */
[----:B------:R-:W-:-:S03]  /*9cd0*/  FADD.FTZ R233, R193, R198 ;  /* 0x000000c6c1e97221 */ /* 0x000fc60000010000 */
        /* <DEDUP_REMOVED lines=8> */
[C---:B------:R-:W-:Y:S08]  /*9d60*/  HMMA.16816.F32 R144, R28.reuse, R14, R144 ;  /* 0x0000000e1c90723c */ /* 0x040ff00000001890 */
[C---:B---3--:R-:W-:Y:S08]  /*9d70*/  HMMA.16816.F32 R128, R28.reuse, R8, R128 ;  /* 0x000000081c80723c */ /* 0x048ff00000001880 */
        /* <DEDUP_REMOVED lines=15> */
[----:B------:R-:W-:-:S04]  /*9e70*/  DEPBAR.LE SB0, 0x0 ;  /* 0x000080000000791a */ /* 0x000fc80000000000 */
[----:B------:R-:W-:Y:S01]  /*9e80*/  ULDC.64 UR4, c[0x0][0x1a0] ;  /* 0x0000680000047ab9 */ /* 0x000fe20000000a00 */
[----:B------:R-:W-:Y:S01]  /*9e90*/  BAR.SYNC.DEFER_BLOCKING 0x0 ;  /* 0x0000000000007b1d */ /* 0x000fe20000010000 */
[----:B------:R-:W-:Y:S01]  /*9ea0*/  USHF.L.U32 UR29, UR4, 0x6, URZ ;  /* 0x00000006041d7899 */ /* 0x000fe2000800063f */
[----:B-----5:R-:W-:Y:S01]  /*9eb0*/  IADD3 R4, P0, R194, -UR28, RZ ;  /* 0x8000001cc2047c10 */ /* 0x020fe2000ff1e0ff */
[----:B------:R-:W-:Y:S01]  /*9ec0*/  UISETP.NE.AND UP0, UPT, UR25, 0x4, UPT ;  /* 0x000000041900788c */ /* 0x000fe2000bf05270 */
[----:B------:R-:W-:Y:S01]  /*9ed0*/  IADD3 R2, P1, R196, -UR28, RZ ;  /* 0x8000001cc4027c10 */ /* 0x000fe2000ff3e0ff */
[----:B------:R-:W-:Y:S02]  /*9ee0*/  UIADD3 UR29, -UR29, 0x80, URZ ;  /* 0x000000801d1d7890 */ /* 0x000fe4000fffe13f */
[----:B------:R-:W-:Y:S02]  /*9ef0*/  UMOV UR31, 0x6 ;  /* 0x00000006001f7882 */ /* 0x000fe40000000000 */
[----:B------:R-:W-:-:S02]  /*9f00*/  USHF.L.U64.HI UR5, UR4, UR31, UR5 ;  /* 0x0000001f04057299 */ /* 0x000fc40008010205 */
[----:B------:R-:W-:-:S04]  /*9f10*/  IADD3 R6, P2, R194, UR29, RZ ;  /* 0x0000001dc2067c10 */ /* 0x000fc8000ff5e0ff */
[C---:B------:R-:W-:Y:S02]  /*9f20*/  IADD3.X R5, R195.reuse, ~UR5, RZ, P0, !PT ;  /* 0x80000005c3057c10 */ /* 0x040fe400087fe4ff */
[----:B------:R-:W-:Y:S01]  /*9f30*/  IADD3 R16, P0, R196, UR29, RZ ;  /* 0x0000001dc4107c10 */ /* 0x000fe2000ff1e0ff */
[----:B------:R-:W-:Y:S01]  /*9f40*/  UIADD3 UR29, UR25, -0x4, URZ ;  /* 0xfffffffc191d7890 */ /* 0x000fe2000fffe03f */
[----:B------:R-:W-:Y:S02]  /*9f50*/  IADD3.X R7, R195, UR30, RZ, P2, !PT ;  /* 0x0000001ec3077c10 */ /* 0x000fe400097fe4ff */
[C---:B------:R-:W-:Y:S02]  /*9f60*/  IADD3.X R3, R197.reuse, ~UR5, RZ, P1, !PT ;  /* 0x80000005c5037c10 */ /* 0x040fe40008ffe4ff */
[----:B------:R-:W-:Y:S01]  /*9f70*/  IADD3.X R17, R197, UR30, RZ, P0, !PT ;  /* 0x0000001ec5117c10 */ /* 0x000fe200087fe4ff */
[----:B------:R-:W-:Y:S01]  /*9f80*/  @!PT LDS RZ, [RZ] ;  /* 0x00000000fffff984 */ /* 0x000fe20000000800 */
[----:B------:R-:W-:Y:S01]  /*9f90*/  @!PT LDS RZ, [RZ] ;  /* 0x00000000fffff984 */ /* 0x000fe20000000800 */
[----:B------:R-:W-:Y:S01]  /*9fa0*/  @!PT LDS RZ, [RZ] ;  /* 0x00000000fffff984 */ /* 0x000fe20000000800 */
[----:B------:R1:W-:Y:S01]  /*9fb0*/  LDGSTS.E.BYPASS.LTC128B.128 [R219+0xa000], [R4.64] ;  /* 0x0a00000004db7fae */ /* 0x0003e2000b901d56 */
[----:B------:R-:W-:-:S03]  /*9fc0*/  IMAD.U32 R0, RZ, RZ, UR29 ;  /* 0x0000001dff007e24 */ /* 0x000fc6000f8e00ff */
[----:B------:R1:W-:Y:S01]  /*9fd0*/  LDGSTS.E.BYPASS.LTC128B.128 [R219+0xb000], [R6.64] ;  /* 0x0b00000006db7fae */ /* 0x0003e2000b901d56 */
[----:B------:R-:W-:-:S03]  /*9fe0*/  IMAD R241, R0, 0x20, R241 ;  /* 0x0000002000f17824 */ /* 0x000fc600078e02f1 */
[----:B------:R2:W-:Y:S02]  /*9ff0*/  LDGSTS.E.BYPASS.LTC128B.128 [R219+0xa800], [R2.64] ;  /* 0x0a80000002db7fae */ /* 0x0005e4000b901d56 */
[C---:B------:R-:W-:Y:S02]  /*a000*/  IADD3 R0, R241.reuse, 0x1, RZ ;  /* 0x00000001f1007810 */ /* 0x040fe40007ffe0ff */
[----:B------:R3:W-:Y:S01]  /*a010*/  LDGSTS.E.BYPASS.LTC128B.128 [R219+0xb800], [R16.64] ;  /* 0x0b80000010db7fae */ /* 0x0007e2000b901d56 */
[-C--:B------:R-:W-:Y:S02]  /*a020*/  ISETP.GE.AND P2, PT, R241, R239.reuse, PT ;  /* 0x000000eff100720c */ /* 0x080fe40003f46270 */
[C---:B------:R-:W-:Y:S01]  /*a030*/  ISETP.GE.AND P0, PT, R0.reuse, R239, PT ;  /* 0x000000ef0000720c */ /* 0x040fe20003f06270 */
[----:B------:R-:W-:Y:S01]  /*a040*/  LDSM.16.M88.4 R176, [R217] ;  /* 0x00000000d9b0783b */ /* 0x000fe20000000200 */
[C---:B------:R-:W-:Y:S02]  /*a050*/  ISETP.GE.AND P4, PT, R0.reuse, R240, PT ;  /* 0x000000f00000720c */ /* 0x040fe40003f86270 */
[C---:B------:R-:W-:Y:S01]  /*a060*/  ISETP.GE.AND P1, PT, R0.reuse, R237, PT ;  /* 0x000000ed0000720c */ /* 0x040fe20003f26270 */
[----:B------:R-:W4:Y:S01]  /*a070*/  LDSM.16.M88.4 R168, [R218+0x2000] ;  /* 0x00200000daa8783b */ /* 0x000f220000000200 */
[----:B------:R-:W-:-:S02]  /*a080*/  ISETP.GE.AND P3, PT, R0, R234, PT ;  /* 0x000000ea0000720c */ /* 0x000fc40003f66270 */
[C---:B------:R-:W-:Y:S01]  /*a090*/  IADD3 R0, R241.reuse, 0x9, RZ ;  /* 0x00000009f1007810 */ /* 0x040fe20007ffe0ff */
[----:B------:R-:W1:Y:S01]  /*a0a0*/  LDSM.16.M88.4 R28, [R217+0x800] ;  /* 0x00080000d91c783b */ /* 0x000e620000000200 */
[----:B------:R-:W-:-:S03]  /*a0b0*/  ISETP.GE.AND P5, PT, R241, R240, PT ;  /* 0x000000f0f100720c */ /* 0x000fc60003fa6270 */
[----:B------:R-:W1:Y:S04]  /*a0c0*/  LDSM.16.M88.4 R32, [R218] ;  /* 0x00000000da20783b */ /* 0x000e680000000200 */
[----:B------:R-:W-:Y:S01]  /*a0d0*/  LDSM.16.M88.4 R196, [R215] ;  /* 0x00000000d7c4783b */ /* 0x000fe20000000200 */
[----:B--2---:R-:W-:-:S03]  /*a0e0*/  IADD3 R2, R241, 0x8, RZ ;  /* 0x00000008f1027810 */ /* 0x004fc60007ffe0ff */
[----:B------:R-:W2:Y:S01]  /*a0f0*/  LDSM.16.M88.4 R24, [R216+0x2000] ;  /* 0x00200000d818783b */ /* 0x000ea20000000200 */
[----:B------:R-:W-:-:S03]  /*a100*/  ISETP.GE.AND P6, PT, R2, R240, PT ;  /* 0x000000f00200720c */ /* 0x000fc60003fc6270 */
[----:B------:R-:W2:Y:S04]  /*a110*/  LDSM.16.M88.4 R192, [R207] ;  /* 0x00000000cfc0783b */ /* 0x000ea80000000200 */
[----:B------:R-:W2:Y:S04]  /*a120*/  LDSM.16.M88.4 R20, [R216] ;  /* 0x00000000d814783b */ /* 0x000ea80000000200 */
[----:B------:R-:W-:Y:S04]  /*a130*/  LDSM.16.M88.4 R188, [R214+0x2000] ;  /* 0x00200000d6bc783b */ /* 0x000fe80000000200 */
[----:B------:R-:W2:Y:S04]  /*a140*/  LDSM.16.M88.4 R184, [R213] ;  /* 0x00000000d5b8783b */ /* 0x000ea80000000200 */
[----:B------:R-:W0:Y:S01]  /*a150*/  LDGDEPBAR ;  /* 0x00000000000079af */ /* 0x000e220000000000 */
[C---:B----4-:R-:W-:Y:S08]  /*a160*/  HMMA.16816.F32 R12, R168.reuse, R176, RZ ;  /* 0x000000b0a80c723c */ /* 0x050ff000000018ff */
[C---:B-1----:R-:W-:Y:S08]  /*a170*/  HMMA.16816.F32 R4, R168.reuse, R28, RZ ;  /* 0x0000001ca804723c */ /* 0x042ff000000018ff */
[C---:B------:R-:W-:Y:S08]  /*a180*/  HMMA.16816.F32 R8, R168.reuse, R178, RZ ;  /* 0x000000b2a808723c */ /* 0x040ff000000018ff */
[----:B------:R-:W-:Y:S08]  /*a190*/  HMMA.16816.F32 R168, R168, R30, RZ ;  /* 0x0000001ea8a8723c */ /* 0x000ff000000018ff */
[C---:B------:R-:W-:Y:S08]  /*a1a0*/  HMMA.16816.F32 R180, R32.reuse, R176, RZ ;  /* 0x000000b020b4723c */ /* 0x040ff000000018ff */
[C---:B------:R-:W-:Y:S08]  /*a1b0*/  HMMA.16816.F32 R176, R32.reuse, R178, RZ ;  /* 0x000000b220b0723c */ /* 0x040ff000000018ff */
[C---:B------:R-:W-:Y:S08]  /*a1c0*/  HMMA.16816.F32 R172, R32.reuse, R28, RZ ;  /* 0x0000001c20ac723c */ /* 0x040ff000000018ff */
[----:B------:R-:W-:Y:S01]  /*a1d0*/  HMMA.16816.F32 R32, R32, R30, RZ ;  /* 0x0000001e2020723c */ /* 0x000fe200000018ff */
[----:B------:R-:W1:Y:S07]  /*a1e0*/  LDSM.16.M88.4 R28, [R213+0x800] ;  /* 0x00080000d51c783b */ /* 0x000e6e0000000200 */
[C---:B--2---:R-:W-:Y:S08]  /*a1f0*/  HMMA.16816.F32 R12, R24.reuse, R196, R12 ;  /* 0x000000c4180c723c */ /* 0x044ff0000000180c */
[C---:B------:R-:W-:Y:S08]  /*a200*/  HMMA.16816.F32 R4, R24.reuse, R192, R4 ;  /* 0x000000c01804723c */ /* 0x040ff00000001804 */
[C---:B------:R-:W-:Y:S08]  /*a210*/  HMMA.16816.F32 R8, R24.reuse, R198, R8 ;  /* 0x000000c61808723c */ /* 0x040ff00000001808 */
[----:B------:R-:W-:Y:S01]  /*a220*/  HMMA.16816.F32 R168, R24, R194, R168 ;  /* 0x000000c218a8723c */ /* 0x000fe200000018a8 */
[----:B------:R-:W2:Y:S07]  /*a230*/  LDSM.16.M88.4 R24, [R214] ;  /* 0x00000000d618783b */ /* 0x000eae0000000200 */
[C---:B------:R-:W-:Y:S08]  /*a240*/  HMMA.16816.F32 R180, R20.reuse, R196, R180 ;  /* 0x000000c414b4723c */ /* 0x040ff000000018b4 */
[C---:B------:R-:W-:Y:S08]  /*a250*/  HMMA.16816.F32 R172, R20.reuse, R192, R172 ;  /* 0x000000c014ac723c */ /* 0x040ff000000018ac */
[C---:B------:R-:W-:Y:S01]  /*a260*/  HMMA.16816.F32 R176, R20.reuse, R198, R176 ;  /* 0x000000c614b0723c */ /* 0x040fe200000018b0 */
[----:B------:R-:W-:Y:S07]  /*a270*/  LDSM.16.M88.4 R196, [R206] ;  /* 0x00000000cec4783b */ /* 0x000fee0000000200 */
[----:B------:R-:W-:Y:S01]  /*a280*/  HMMA.16816.F32 R32, R20, R194, R32 ;  /* 0x000000c21420723c */ /* 0x000fe20000001820 */
[----:B------:R-:W4:Y:S04]  /*a290*/  LDSM.16.M88.4 R20, [R212+0x2000] ;  /* 0x00200000d414783b */ /* 0x000f280000000200 */
[----:B------:R-:W3:Y:S03]  /*a2a0*/  LDSM.16.M88.4 R192, [R206+0x800] ;  /* 0x00080000cec0783b */ /* 0x000ee60000000200 */
[C---:B------:R-:W-:Y:S08]  /*a2b0*/  HMMA.16816.F32 R12, R188.reuse, R184, R12 ;  /* 0x000000b8bc0c723c */ /* 0x040ff0000000180c */
[C---:B-1----:R-:W-:Y:S08]  /*a2c0*/  HMMA.16816.F32 R4, R188.reuse, R28, R4 ;  /* 0x0000001cbc04723c */ /* 0x042ff00000001804 */
[C---:B------:R-:W-:Y:S08]  /*a2d0*/  HMMA.16816.F32 R8, R188.reuse, R186, R8 ;  /* 0x000000babc08723c */ /* 0x040ff00000001808 */
[----:B------:R-:W-:Y:S01]  /*a2e0*/  HMMA.16816.F32 R168, R188, R30, R168 ;  /* 0x0000001ebca8723c */ /* 0x000fe200000018a8 */
[----:B------:R-:W1:Y:S07]  /*a2f0*/  LDSM.16.M88.4 R188, [R212] ;  /* 0x00000000d4bc783b */ /* 0x000e6e0000000200 */
[C---:B--2---:R-:W-:Y:S08]  /*a300*/  HMMA.16816.F32 R180, R24.reuse, R184, R180 ;  /* 0x000000b818b4723c */ /* 0x044ff000000018b4 */
[C---:B------:R-:W-:Y:S01]  /*a310*/  HMMA.16816.F32 R176, R24.reuse, R186, R176 ;  /* 0x000000ba18b0723c */ /* 0x040fe200000018b0 */
[----:B------:R-:W-:Y:S07]  /*a320*/  LDSM.16.M88.4 R184, [R218+0x6000] ;  /* 0x00600000dab8783b */ /* 0x000fee0000000200 */
[C---:B------:R-:W-:Y:S08]  /*a330*/  HMMA.16816.F32 R172, R24.reuse, R28, R172 ;  /* 0x0000001c18ac723c */ /* 0x040ff000000018ac */
[----:B------:R-:W-:Y:S01]  /*a340*/  HMMA.16816.F32 R32, R24, R30, R32 ;  /* 0x0000001e1820723c */ /* 0x000fe20000001820 */
[----:B------:R-:W2:Y:S04]  /*a350*/  LDSM.16.M88.4 R28, [R217+0x1000] ;  /* 0x00100000d91c783b */ /* 0x000ea80000000200 */
[----:B------:R-:W2:Y:S03]  /*a360*/  LDSM.16.M88.4 R24, [R217+0x1800] ;  /* 0x00180000d918783b */ /* 0x000ea60000000200 */
[C---:B----4-:R-:W-:Y:S08]  /*a370*/  HMMA.16816.F32 R12, R20.reuse, R196, R12 ;  /* 0x000000c4140c723c */ /* 0x050ff0000000180c */
[C---:B------:R-:W-:Y:S08]  /*a380*/  HMMA.16816.F32 R8, R20.reuse, R198, R8 ;  /* 0x000000c61408723c */ /* 0x040ff00000001808 */
[C---:B---3--:R-:W-:Y:S08]  /*a390*/  HMMA.16816.F32 R4, R20.reuse, R192, R4 ;  /* 0x000000c01404723c */ /* 0x048ff00000001804 */
[----:B------:R-:W-:Y:S01]  /*a3a0*/  HMMA.16816.F32 R168, R20, R194, R168 ;  /* 0x000000c214a8723c */ /* 0x000fe200000018a8 */
[----:B------:R-:W3:Y:S07]  /*a3b0*/  LDSM.16.M88.4 R20, [R218+0x4000] ;  /* 0x00400000da14783b */ /* 0x000eee0000000200 */
[C---:B-1----:R-:W-:Y:S08]  /*a3c0*/  HMMA.16816.F32 R180, R188.reuse, R196, R180 ;  /* 0x000000c4bcb4723c */ /* 0x042ff000000018b4 */
[C---:B------:R-:W-:Y:S01]  /*a3d0*/  HMMA.16816.F32 R176, R188.reuse, R198, R176 ;  /* 0x000000c6bcb0723c */ /* 0x040fe200000018b0 */
[----:B------:R-:W-:Y:S07]  /*a3e0*/  LDSM.16.M88.4 R196, [R216+0x4000] ;  /* 0x00400000d8c4783b */ /* 0x000fee0000000200 */
[C---:B------:R-:W-:Y:S08]  /*a3f0*/  HMMA.16816.F32 R172, R188.reuse, R192, R172 ;  /* 0x000000c0bcac723c */ /* 0x040ff000000018ac */
[----:B------:R-:W-:Y:S01]  /*a400*/  HMMA.16816.F32 R32, R188, R194, R32 ;  /* 0x000000c2bc20723c */ /* 0x000fe20000001820 */
[----:B------:R-:W-:Y:S04]  /*a410*/  LDSM.16.M88.4 R192, [R216+0x6000] ;  /* 0x00600000d8c0783b */ /* 0x000fe80000000200 */
[----:B------:R-:W1:Y:S03]  /*a420*/  LDSM.16.M88.4 R188, [R205] ;  /* 0x00000000cdbc783b */ /* 0x000e660000000200 */
[C---:B--2---:R-:W-:Y:S08]  /*a430*/  HMMA.16816.F32 R12, R184.reuse, R28, R12 ;  /* 0x0000001cb80c723c */ /* 0x044ff0000000180c */
[C---:B------:R-:W-:Y:S08]  /*a440*/  HMMA.16816.F32 R8, R184.reuse, R30, R8 ;  /* 0x0000001eb808723c */ /* 0x040ff00000001808 */
[C---:B------:R-:W-:Y:S08]  /*a450*/  HMMA.16816.F32 R4, R184.reuse, R24, R4 ;  /* 0x00000018b804723c */ /* 0x040ff00000001804 */
[----:B------:R-:W-:Y:S01]  /*a460*/  HMMA.16816.F32 R168, R184, R26, R168 ;  /* 0x0000001ab8a8723c */ /* 0x000fe200000018a8 */
[----:B------:R-:W2:Y:S07]  /*a470*/  LDSM.16.M88.4 R184, [R204] ;  /* 0x00000000ccb8783b */ /* 0x000eae0000000200 */
[C---:B---3--:R-:W-:Y:S08]  /*a480*/  HMMA.16816.F32 R180, R20.reuse, R28, R180 ;  /* 0x0000001c14b4723c */ /* 0x048ff000000018b4 */
[C---:B------:R-:W-:Y:S01]  /*a490*/  HMMA.16816.F32 R176, R20.reuse, R30, R176 ;  /* 0x0000001e14b0723c */ /* 0x040fe200000018b0 */
[----:B------:R-:W-:Y:S07]  /*a4a0*/  LDSM.16.M88.4 R28, [R214+0x4000] ;  /* 0x00400000d61c783b */ /* 0x000fee0000000200 */
[C---:B------:R-:W-:Y:S08]  /*a4b0*/  HMMA.16816.F32 R172, R20.reuse, R24, R172 ;  /* 0x0000001814ac723c */ /* 0x040ff000000018ac */
[----:B------:R-:W-:Y:S01]  /*a4c0*/  HMMA.16816.F32 R32, R20, R26, R32 ;  /* 0x0000001a1420723c */ /* 0x000fe20000001820 */
[----:B------:R-:W-:Y:S04]  /*a4d0*/  LDSM.16.M88.4 R24, [R214+0x6000] ;  /* 0x00600000d618783b */ /* 0x000fe80000000200 */
[----:B------:R-:W3:Y:S03]  /*a4e0*/  LDSM.16.M88.4 R20, [R213+0x1000] ;  /* 0x00100000d514783b */ /* 0x000ee60000000200 */
        /* <DEDUP_REMOVED lines=10> */
[----:B------:R-:W2:Y:S04]  /*a590*/  LDSM.16.M88.4 R184, [R213+0x1800] ;  /* 0x00180000d5b8783b */ /* 0x000ea80000000200 */
[----:B------:R-:W4:Y:S03]  /*a5a0*/  LDSM.16.M88.4 R196, [R212+0x6000] ;  /* 0x00600000d4c4783b */ /* 0x000f260000000200 */
[-C--:B---3--:R-:W-:Y:S08]  /*a5b0*/  HMMA.16816.F32 R12, R24, R20.reuse, R12 ;  /* 0x00000014180c723c */ /* 0x088ff0000000180c */
[----:B------:R-:W-:Y:S08]  /*a5c0*/  HMMA.16816.F32 R180, R28, R20, R180 ;  /* 0x000000141cb4723c */ /* 0x000ff000000018b4 */
[-C--:B------:R-:W-:Y:S08]  /*a5d0*/  HMMA.16816.F32 R8, R24, R22.reuse, R8 ;  /* 0x000000161808723c */ /* 0x080ff00000001808 */
[----:B------:R-:W-:Y:S01]  /*a5e0*/  HMMA.16816.F32 R176, R28, R22, R176 ;  /* 0x000000161cb0723c */ /* 0x000fe200000018b0 */
[----:B------:R-:W3:Y:S01]  /*a5f0*/  LDSM.16.M88.4 R20, [R206+0x1800] ;  /* 0x00180000ce14783b */ /* 0x000ee20000000200 */
[----:B------:R-:W-:-:S06]  /*a600*/  DEPBAR.LE SB0, 0x0 ;  /* 0x000080000000791a */ /* 0x000fcc0000000000 */
[----:B-1----:R-:W-:Y:S08]  /*a610*/  HMMA.16816.F32 R180, R192, R188, R180 ;  /* 0x000000bcc0b4723c */ /* 0x002ff000000018b4 */
[-C--:B--2---:R-:W-:Y:S08]  /*a620*/  HMMA.16816.F32 R172, R28, R184.reuse, R172 ;  /* 0x000000b81cac723c */ /* 0x084ff000000018ac */
[C---:B------:R-:W-:Y:S08]  /*a630*/  HMMA.16816.F32 R4, R24.reuse, R184, R4 ;  /* 0x000000b81804723c */ /* 0x040ff00000001804 */
[----:B------:R-:W-:Y:S01]  /*a640*/  HMMA.16816.F32 R168, R24, R186, R168 ;  /* 0x000000ba18a8723c */ /* 0x000fe200000018a8 */
[----:B------:R-:W-:-:S02]  /*a650*/  FSEL R17, R182, -INF , !P2 ;  /* 0xff800000b6117808 */ /* 0x000fc40005000000 */
[-C--:B------:R-:W-:Y:S02]  /*a660*/  ISETP.GE.AND P2, PT, R241, R237.reuse, PT ;  /* 0x000000edf100720c */ /* 0x080fe40003f46270 */
[----:B------:R-:W-:Y:S02]  /*a670*/  FSEL R180, R180, -INF , !P5 ;  /* 0xff800000b4b47808 */ /* 0x000fe40006800000 */
[----:B------:R-:W-:Y:S01]  /*a680*/  FSEL R26, R183, -INF , !P0 ;  /* 0xff800000b71a7808 */ /* 0x000fe20004000000 */
[----:B----4-:R-:W-:Y:S01]  /*a690*/  HMMA.16816.F32 R12, R196, R188, R12 ;  /* 0x000000bcc40c723c */ /* 0x010fe2000000180c */
[C---:B------:R-:W-:Y:S02]  /*a6a0*/  ISETP.GE.AND P0, PT, R2.reuse, R237, PT ;  /* 0x000000ed0200720c */ /* 0x040fe40003f06270 */
[----:B------:R-:W-:Y:S02]  /*a6b0*/  FSEL R181, R181, -INF , !P4 ;  /* 0xff800000b5b57808 */ /* 0x000fe40006000000 */
[----:B------:R-:W-:-:S02]  /*a6c0*/  ISETP.GE.AND P4, PT, R2, R239, PT ;  /* 0x000000ef0200720c */ /* 0x000fc40003f86270 */
[----:B------:R-:W-:Y:S01]  /*a6d0*/  ISETP.GE.AND P5, PT, R2, R234, PT ;  /* 0x000000ea0200720c */ /* 0x000fe20003fa6270 */
[-C--:B------:R-:W-:Y:S08]  /*a6e0*/  HMMA.16816.F32 R8, R196, R190.reuse, R8 ;  /* 0x000000bec408723c */ /* 0x080ff00000001808 */
[C---:B------:R-:W-:Y:S08]  /*a6f0*/  HMMA.16816.F32 R176, R192.reuse, R190, R176 ;  /* 0x000000bec0b0723c */ /* 0x040ff000000018b0 */
[----:B---3--:R-:W-:Y:S01]  /*a700*/  HMMA.16816.F32 R172, R192, R20, R172 ;  /* 0x00000014c0ac723c */ /* 0x008fe200000018ac */
[----:B------:R-:W-:-:S02]  /*a710*/  FSEL R16, R12, -INF , !P2 ;  /* 0xff8000000c107808 */ /* 0x000fc40005000000 */
[----:B------:R-:W-:Y:S02]  /*a720*/  FSEL R24, R13, -INF , !P1 ;  /* 0xff8000000d187808 */ /* 0x000fe40004800000 */
[----:B------:R-:W-:Y:S02]  /*a730*/  ISETP.GE.AND P2, PT, R0, R237, PT ;  /* 0x000000ed0000720c */ /* 0x000fe40003f46270 */
[----:B------:R-:W-:Y:S01]  /*a740*/  ISETP.GE.AND P1, PT, R241, R234, PT ;  /* 0x000000eaf100720c */ /* 0x000fe20003f26270 */
[----:B------:R-:W-:Y:S01]  /*a750*/  HMMA.16816.F32 R4, R196, R20, R4 ;  /* 0x00000014c404723c */ /* 0x000fe20000001804 */
[----:B------:R-:W-:Y:S02]  /*a760*/  FSEL R12, R8, -INF , !P0 ;  /* 0xff800000080c7808 */ /* 0x000fe40004000000 */
[----:B------:R-:W-:Y:S02]  /*a770*/  ISETP.GE.AND P0, PT, R0, R240, PT ;  /* 0x000000f00000720c */ /* 0x000fe40003f06270 */
[----:B------:R-:W-:-:S02]  /*a780*/  FSEL R8, R9, -INF , !P2 ;  /* 0xff80000009087808 */ /* 0x000fc40005000000 */
[----:B------:R-:W-:Y:S01]  /*a790*/  FSEL R20, R15, -INF , !P3 ;  /* 0xff8000000f147808 */ /* 0x000fe20005800000 */
[----:B------:R-:W-:Y:S01]  /*a7a0*/  HMMA.16816.F32 R32, R28, R186, R32 ;  /* 0x000000ba1c20723c */ /* 0x000fe20000001820 */
[C---:B------:R-:W-:Y:S02]  /*a7b0*/  IADD3 R15, R241.reuse, 0x11, RZ ;  /* 0x00000011f10f7810 */ /* 0x040fe40007ffe0ff */
[----:B------:R-:W-:Y:S02]  /*a7c0*/  FSEL R14, R14, -INF , !P1 ;  /* 0xff8000000e0e7808 */ /* 0x000fe40004800000 */
[C---:B------:R-:W-:Y:S02]  /*a7d0*/  ISETP.GE.AND P2, PT, R0.reuse, R239, PT ;  /* 0x000000ef0000720c */ /* 0x040fe40003f46270 */
[----:B------:R-:W-:Y:S01]  /*a7e0*/  ISETP.GE.AND P1, PT, R0, R234, PT ;  /* 0x000000ea0000720c */ /* 0x000fe20003f26270 */
[----:B------:R-:W-:Y:S01]  /*a7f0*/  HMMA.16816.F32 R168, R196, R22, R168 ;  /* 0x00000016c4a8723c */ /* 0x000fe200000018a8 */
[----:B------:R-:W-:-:S02]  /*a800*/  IADD3 R0, R241, 0x10, RZ ;  /* 0x00000010f1007810 */ /* 0x000fc40007ffe0ff */
[----:B------:R-:W-:Y:S02]  /*a810*/  FSEL R9, R177, -INF , !P0 ;  /* 0xff800000b1097808 */ /* 0x000fe40004000000 */
[----:B------:R-:W-:Y:S02]  /*a820*/  ISETP.GE.AND P0, PT, R15, R240, PT ;  /* 0x000000f00f00720c */ /* 0x000fe40003f06270 */
[----:B------:R-:W-:Y:S02]  /*a830*/  FSEL R28, R11, -INF , !P1 ;  /* 0xff8000000b1c7808 */ /* 0x000fe40004800000 */
[C---:B------:R-:W-:Y:S02]  /*a840*/  ISETP.GE.AND P1, PT, R0.reuse, R239, PT ;  /* 0x000000ef0000720c */ /* 0x040fe40003f26270 */
[----:B------:R-:W-:Y:S02]  /*a850*/  FSEL R251, R173, -INF , !P0 ;  /* 0xff800000adfb7808 */ /* 0x000fe40004000000 */
[----:B------:R-:W-:-:S02]  /*a860*/  ISETP.GE.AND P0, PT, R0, R237, PT ;  /* 0x000000ed0000720c */ /* 0x000fc40003f06270 */
[----:B------:R-:W-:Y:S01]  /*a870*/  IADD3 R13, R241, 0x18, RZ ;  /* 0x00000018f10d7810 */ /* 0x000fe20007ffe0ff */
[----:B------:R-:W-:Y:S01]  /*a880*/  HMMA.16816.F32 R32, R192, R22, R32 ;  /* 0x00000016c020723c */ /* 0x000fe20000001820 */
[----:B------:R-:W-:Y:S01]  /*a890*/  FSEL R246, R174, -INF , !P1 ;  /* 0xff800000aef67808 */ /* 0x000fe20004800000 */
[----:B------:R-:W-:Y:S01]  /*a8a0*/  BAR.SYNC.DEFER_BLOCKING 0x0 ;  /* 0x0000000000007b1d */ /* 0x000fe20000010000 */
[C---:B------:R-:W-:Y:S02]  /*a8b0*/  ISETP.GE.AND P3, PT, R0.reuse, R240, PT ;  /* 0x000000f00000720c */ /* 0x040fe40003f66270 */
[----:B------:R-:W-:Y:S02]  /*a8c0*/  ISETP.GE.AND P1, PT, R0, R234, PT ;  /* 0x000000ea0000720c */ /* 0x000fe40003f26270 */
[----:B------:R-:W-:Y:S02]  /*a8d0*/  FSEL R0, R4, -INF , !P0 ;  /* 0xff80000004007808 */ /* 0x000fe40004000000 */
[----:B------:R-:W-:-:S02]  /*a8e0*/  ISETP.GE.AND P0, PT, R13, R237, PT ;  /* 0x000000ed0d00720c */ /* 0x000fc40003f06270 */
[----:B------:R-:W-:Y:S02]  /*a8f0*/  FSEL R30, R179, -INF , !P2 ;  /* 0xff800000b31e7808 */ /* 0x000fe40005000000 */
[----:B------:R-:W-:Y:S02]  /*a900*/  FSEL R3, R168, -INF , !P0 ;  /* 0xff800000a8037808 */ /* 0x000fe40004000000 */
[C---:B------:R-:W-:Y:S02]  /*a910*/  ISETP.GE.AND P0, PT, R15.reuse, R234, PT ;  /* 0x000000ea0f00720c */ /* 0x040fe40003f06270 */
[----:B------:R-:W-:Y:S02]  /*a920*/  ISETP.GE.AND P2, PT, R15, R239, PT ;  /* 0x000000ef0f00720c */ /* 0x000fe40003f46270 */
[----:B------:R-:W-:Y:S02]  /*a930*/  FSEL R174, R7, -INF , !P0 ;  /* 0xff80000007ae7808 */ /* 0x000fe40004000000 */
[----:B------:R-:W-:-:S02]  /*a940*/  FSEL R164, R175, -INF , !P2 ;  /* 0xff800000afa47808 */ /* 0x000fc40005000000 */
[----:B------:R-:W-:Y:S02]  /*a950*/  PLOP3.LUT P0, PT, PT, PT, UP0, 0x80, 0x0 ;  /* 0x000000000000781c */ /* 0x000fe40003f0f008 */
[-C--:B------:R-:W-:Y:S02]  /*a960*/  ISETP.GE.AND P2, PT, R15, R237.reuse, PT ;  /* 0x000000ed0f00720c */ /* 0x080fe40003f46270 */
[----:B------:R-:W-:Y:S02]  /*a970*/  IADD3 R241, R241, 0x19, RZ ;  /* 0x00000019f1f17810 */ /* 0x000fe40007ffe0ff */
[----:B------:R-:W-:Y:S02]  /*a980*/  FSEL R2, R5, -INF , !P2 ;  /* 0xff80000005027808 */ /* 0x000fe40005000000 */
[----:B------:R-:W-:Y:S02]  /*a990*/  ISETP.GE.AND P2, PT, R241, R237, PT ;  /* 0x000000edf100720c */ /* 0x000fe40003f46270 */
[----:B------:R-:W-:-:S02]  /*a9a0*/  FSEL R247, R172, -INF , !P3 ;  /* 0xff800000acf77808 */ /* 0x000fc40005800000 */
[----:B------:R-:W-:Y:S02]  /*a9b0*/  FSEL R176, R176, -INF , !P6 ;  /* 0xff800000b0b07808 */ /* 0x000fe40007000000 */
[----:B------:R-:W-:Y:S02]  /*a9c0*/  FSEL R10, R10, -INF , !P5 ;  /* 0xff8000000a0a7808 */ /* 0x000fe40006800000 */
[----:B------:R-:W-:Y:S02]  /*a9d0*/  FSEL R184, R178, -INF , !P4 ;  /* 0xff800000b2b87808 */ /* 0x000fe40006000000 */
[----:B------:R-:W-:Y:S02]  /*a9e0*/  FSEL R172, R169, -INF , !P2 ;  /* 0xff800000a9ac7808 */ /* 0x000fe40005000000 */
[----:B------:R-:W-:Y:S02]  /*a9f0*/  FSEL R173, R6, -INF , !P1 ;  /* 0xff80000006ad7808 */ /* 0x000fe40004800000 */
[----:B------:R-:W-:-:S02]  /*aa00*/  ISETP.GE.AND P6, PT, R13, R240, PT ;  /* 0x000000f00d00720c */ /* 0x000fc40003fc6270 */
[----:B------:R-:W-:Y:S02]  /*aa10*/  ISETP.GE.AND P5, PT, R241, R240, PT ;  /* 0x000000f0f100720c */ /* 0x000fe40003fa6270 */
[-C--:B------:R-:W-:Y:S02]  /*aa20*/  ISETP.GE.AND P4, PT, R13, R239.reuse, PT ;  /* 0x000000ef0d00720c */ /* 0x080fe40003f86270 */
[----:B------:R-:W-:Y:S02]  /*aa30*/  ISETP.GE.AND P3, PT, R241, R239, PT ;  /* 0x000000eff100720c */ /* 0x000fe40003f66270 */
[-C--:B------:R-:W-:Y:S02]  /*aa40*/  ISETP.GE.AND P2, PT, R13, R234.reuse, PT ;  /* 0x000000ea0d00720c */ /* 0x080fe40003f46270 */
        /* <DEDUP_REMOVED lines=32> */
.L_x_856:
[----:B-1----:R-:W-:Y:S01]  /*ac50*/  FMNMX.FTZ R4, R167, R180, !PT ;  /* 0x000000b4a7047209 */ /* 0x002fe20007810000 */
[----:B------:R-:W-:Y:S01]  /*ac60*/  IMAD.WIDE.U32 R22, R200, -0x2daee0ad, RZ ;  /* 0xd2511f53c8167825 */ /* 0x000fe200078e00ff */
[----:B------:R-:W-:Y:S01]  /*ac70*/  FMNMX.FTZ R13, R166, R17, !PT ;  /* 0x00000011a60d7209 */ /* 0x000fe20007810000 */
[----:B------:R-:W-:Y:S01]  /*ac80*/  STL.64 [R1+0x8], R202 ;  /* 0x000008ca01007387 */ /* 0x000fe20000100a00 */
        /* <DEDUP_REMOVED lines=16> */
[----:B------:R-:W-:Y:S02]  /*ad90*/  MOV R11, UR27 ;  /* 0x0000001b000b7c02 */ /* 0x000fe40008000f00 */
[----:B------:R-:W-:Y:S01]  /*ada0*/  FMNMX.FTZ R7, R20, R7, !PT ;  /* 0x0000000714077209 */ /* 0x000fe20007810000 */
[----:B------:R-:W2:Y:S01]  /*adb0*/  SHFL.BFLY PT, R168, R13, 0x2, 0x1f ;  /* 0x0c401f000da87f89 */ /* 0x000ea200000e0000 */
[----:B------:R-:W-:Y:S01]  /*adc0*/  LOP3.LUT R240, R23, UR29, R11, 0x96, !PT ;  /* 0x0000001d17f07c12 */ /* 0x000fe2000f8e960b */
[----:B------:R-:W-:Y:S01]  /*add0*/  IMAD R11, R236, -0x326172a9, RZ ;  /* 0xcd9e8d57ec0b7824 */ /* 0x000fe200078e02ff */
[----:B------:R-:W-:-:S03]  /*ade0*/  FMNMX.FTZ R7, R10, R7, !PT ;  /* 0x000000070a077209 */ /* 0x000fc60007810000 */
[----:B------:R-:W-:Y:S01]  /*adf0*/  IMAD.WIDE.U32 R240, R240, -0x326172a9, RZ ;  /* 0xcd9e8d57f0f07825 */ /* 0x000fe200078e00ff */
[----:B------:R-:W-:-:S04]  /*ae00*/  FMNMX.FTZ R32, R28, R7, !PT ;  /* 0x000000071c207209 */ /* 0x000fc80007810000 */
[----:B------:R-:W-:-:S05]  /*ae10*/  LOP3.LUT R170, R241, UR15, R11, 0x96, !PT ;  /* 0x0000000ff1aa7c12 */ /* 0x000fca000f8e960b */
[----:B------:R-:W-:Y:S01]  /*ae20*/  IMAD.WIDE.U32 R170, R170, -0x2daee0ad, RZ ;  /* 0xd2511f53aaaa7825 */ /* 0x000fe200078e00ff */
[----:B-1----:R-:W-:Y:S02]  /*ae30*/  FMNMX.FTZ R4, R5, R4, !PT ;  /* 0x0000000405047209 */ /* 0x002fe40007810000 */
[----:B------:R-:W-:Y:S02]  /*ae40*/  FMNMX.FTZ R5, R165, R16, !PT ;  /* 0x00000010a5057209 */ /* 0x000fe40007810000 */
[----:B--2---:R-:W-:Y:S01]  /*ae50*/  FMNMX.FTZ R168, R13, R168, !PT ;  /* 0x000000a80da87209 */ /* 0x004fe20007810000 */
[----:B------:R-:W1:Y:S01]  /*ae60*/  SHFL.BFLY PT, R177, R4, 0x1, 0x1f ;  /* 0x0c201f0004b17f89 */ /* 0x000e6200000e0000 */
[----:B------:R-:W-:Y:S02]  /*ae70*/  FMNMX.FTZ R5, R24, R5, !PT ;  /* 0x0000000518057209 */ /* 0x000fe40007810000 */
[----:B------:R-:W-:Y:S01]  /*ae80*/  FMNMX.FTZ R13, R173, R32, !PT ;  /* 0x00000020ad0d7209 */ /* 0x000fe20007810000 */
[----:B------:R-:W2:Y:S01]  /*ae90*/  SHFL.BFLY PT, R7, R168, 0x1, 0x1f ;  /* 0x0c201f00a8077f89 */ /* 0x000ea200000e0000 */
[----:B------:R-:W-:Y:S01]  /*aea0*/  FMNMX.FTZ R5, R12, R5, !PT ;  /* 0x000000050c057209 */ /* 0x000fe20007810000 */
[----:B------:R-:W-:-:S03]  /*aeb0*/  IMAD.WIDE.U32 R32, R238, -0x326172a9, RZ ;  /* 0xcd9e8d57ee207825 */ /* 0x000fc600078e00ff */
[----:B------:R-:W-:Y:S02]  /*aec0*/  FMNMX.FTZ R5, R8, R5, !PT ;  /* 0x0000000508057209 */ /* 0x000fe40007810000 */
[----:B------:R-:W-:Y:S02]  /*aed0*/  LOP3.LUT R34, R33, R201, RZ, 0x3c, !PT ;  /* 0x000000c921227212 */ /* 0x000fe400078e3cff */
[----:B------:R-:W-:Y:S02]  /*aee0*/  FMNMX.FTZ R5, R0, R5, !PT ;  /* 0x0000000500057209 */ /* 0x000fe40007810000 */
[----:B------:R-:W-:Y:S01]  /*aef0*/  LOP3.LUT R245, R241, UR15, R32, 0x96, !PT ;  /* 0x0000000ff1f57c12 */ /* 0x000fe2000f8e9620 */
[----:B------:R-:W-:Y:S01]  /*af00*/  IMAD.WIDE.U32 R34, R34, -0x2daee0ad, RZ ;  /* 0xd2511f5322227825 */ /* 0x000fe200078e00ff */
[----:B------:R-:W-:-:S04]  /*af10*/  LOP3.LUT R32, R243, UR13, R240, 0x96, !PT ;  /* 0x0000000df3207c12 */ /* 0x000fc8000f8e96f0 */
[----:B------:R-:W-:Y:S01]  /*af20*/  LOP3.LUT R22, R35, UR14, R22, 0x96, !PT ;  /* 0x0000000e23167c12 */ /* 0x000fe2000f8e9616 */
[----:B------:R-:W-:Y:S01]  /*af30*/  IMAD.WIDE.U32 R32, R32, -0x2daee0ad, RZ ;  /* 0xd2511f5320207825 */ /* 0x000fe200078e00ff */
[----:B-1----:R-:W-:Y:S02]  /*af40*/  FMNMX.FTZ R177, R4, R177, !PT ;  /* 0x000000b104b17209 */ /* 0x002fe40007810000 */
[----:B------:R-:W-:Y:S01]  /*af50*/  FMNMX.FTZ R4, R2, R5, !PT ;  /* 0x0000000502047209 */ /* 0x000fe20007810000 */
[----:B------:R-:W-:Y:S01]  /*af60*/  IMAD.WIDE.U32 R22, R22, -0x326172a9, RZ ;  /* 0xcd9e8d5716167825 */ /* 0x000fe200078e00ff */
[----:B------:R-:W-:Y:S02]  /*af70*/  FSETP.NEU.FTZ.AND P3, PT, R177, -INF , PT ;  /* 0xff800000b100780b */ /* 0x000fe40003f7d000 */
[----:B------:R-:W-:Y:S01]  /*af80*/  FMNMX.FTZ R5, R3, R4, !PT ;  /* 0x0000000403057209 */ /* 0x000fe20007810000 */
[----:B------:R-:W-:Y:S01]  /*af90*/  FMUL.FTZ R4, R177, c[0x0][0x23c] ;  /* 0x00008f00b1047a20 */ /* 0x000fe20000410000 */
[----:B------:R-:W-:-:S02]  /*afa0*/  LOP3.LUT R240, R23, UR13, R240, 0x96, !PT ;  /* 0x0000000d17f07c12 */ /* 0x000fc4000f8e96f0 */
[----:B------:R-:W-:Y:S02]  /*afb0*/  FMNMX.FTZ R6, R172, R5, !PT ;  /* 0x00000005ac067209 */ /* 0x000fe40007810000 */
[----:B------:R-:W-:Y:S01]  /*afc0*/  FSEL R15, R4, RZ, P3 ;  /* 0x000000ff040f7208 */ /* 0x000fe20001800000 */
[----:B------:R-:W-:Y:S01]  /*afd0*/  IMAD.WIDE.U32 R240, R240, -0x2daee0ad, RZ ;  /* 0xd2511f53f0f07825 */ /* 0x000fe200078e00ff */
[----:B------:R-:W-:Y:S01]  /*afe0*/  FMNMX.FTZ R4, R174, R13, !PT ;  /* 0x0000000dae047209 */ /* 0x000fe20007810000 */
[----:B------:R-:W1:Y:S02]  /*aff0*/  SHFL.BFLY PT, R5, R6, 0x2, 0x1f ;  /* 0x0c401f0006057f89 */ /* 0x000e6400000e0000 */
[--C-:B------:R-:W-:Y:S01]  /*b000*/  FFMA.FTZ R182, R176, c[0x0][0x23c], -R15.reuse ;  /* 0x00008f00b0b67a23 */ /* 0x100fe2000001080f */
[----:B------:R-:W-:Y:S01]  /*b010*/  FMNMX.FTZ R183, R175, R4, !PT ;  /* 0x00000004afb77209 */ /* 0x000fe20007810000 */
[--C-:B------:R-:W-:Y:S01]  /*b020*/  FFMA.FTZ R179, R181, c[0x0][0x23c], -R15.reuse ;  /* 0x00008f00b5b37a23 */ /* 0x100fe2000001080f */
[----:B--2---:R-:W-:Y:S01]  /*b030*/  FMNMX.FTZ R176, R168, R7, !PT ;  /* 0x00000007a8b07209 */ /* 0x004fe20007810000 */
[--C-:B------:R-:W-:Y:S01]  /*b040*/  FFMA.FTZ R181, R9, c[0x0][0x23c], -R15.reuse ;  /* 0x00008f0009b57a23 */ /* 0x100fe2000001080f */
[----:B------:R-:W-:Y:S01]  /*b050*/  FMNMX.FTZ R183, R178, R183, !PT ;  /* 0x000000b7b2b77209 */ /* 0x000fe20007810000 */
[----:B------:R-:W-:Y:S01]  /*b060*/  FFMA.FTZ R180, R180, c[0x0][0x23c], -R15 ;  /* 0x00008f00b4b47a23 */ /* 0x000fe2000001080f */
[----:B------:R-:W-:Y:S01]  /*b070*/  LOP3.LUT R7, R171, UR12, R244, 0x96, !PT ;  /* 0x0000000cab077c12 */ /* 0x000fe2000f8e96f4 */
[----:B------:R-:W-:Y:S01]  /*b080*/  IMAD.WIDE.U32 R244, R245, -0x2daee0ad, RZ ;  /* 0xd2511f53f5f47825 */ /* 0x000fe200078e00ff */
[----:B------:R-:W-:Y:S01]  /*b090*/  FSETP.NEU.FTZ.AND P2, PT, R176, -INF , PT ;  /* 0xff800000b000780b */ /* 0x000fe20003f5d000 */
[----:B------:R-:W2:Y:S01]  /*b0a0*/  SHFL.BFLY PT, R4, R183, 0x2, 0x1f ;  /* 0x0c401f00b7047f89 */ /* 0x000ea200000e0000 */
[----:B------:R-:W-:Y:S01]  /*b0b0*/  MUFU.EX2 R179, R179 ;  /* 0x000000b300b37308 */ /* 0x000fe20000000800 */
[----:B------:R-:W-:Y:S01]  /*b0c0*/  IMAD.WIDE.U32 R168, R7, -0x326172a9, RZ ;  /* 0xcd9e8d5707a87825 */ /* 0x000fe200078e00ff */
[----:B------:R-:W-:-:S02]  /*b0d0*/  LOP3.LUT R7, R33, UR10, R170, 0x96, !PT ;  /* 0x0000000a21077c12 */ /* 0x000fc4000f8e96aa */
[----:B------:R-:W-:Y:S01]  /*b0e0*/  LOP3.LUT R243, R245, UR12, R34, 0x96, !PT ;  /* 0x0000000cf5f37c12 */ /* 0x000fe2000f8e9622 */
[----:B------:R-:W-:Y:S01]  /*b0f0*/  FMUL.FTZ R249, R176, c[0x0][0x23c] ;  /* 0x00008f00b0f97a20 */ /* 0x000fe20000410000 */
[----:B------:R-:W-:Y:S01]  /*b100*/  LOP3.LUT R244, R241, UR10, R244, 0x96, !PT ;  /* 0x0000000af1f47c12 */ /* 0x000fe2000f8e96f4 */
[----:B------:R-:W-:Y:S01]  /*b110*/  IMAD.WIDE.U32 R170, R7, -0x326172a9, RZ ;  /* 0xcd9e8d5707aa7825 */ /* 0x000fe200078e00ff */
[----:B------:R-:W-:Y:S01]  /*b120*/  LOP3.LUT R9, R169, UR11, R242, 0x96, !PT ;  /* 0x0000000ba9097c12 */ /* 0x000fe2000f8e96f2 */
[----:B------:R-:W-:Y:S01]  /*b130*/  MUFU.EX2 R180, R180 ;  /* 0x000000b400b47308 */ /* 0x000fe20000000800 */
[----:B------:R-:W-:Y:S01]  /*b140*/  FSEL R249, R249, RZ, P2 ;  /* 0x000000fff9f97208 */ /* 0x000fe20001000000 */
[----:B------:R-:W-:Y:S01]  /*b150*/  IMAD.WIDE.U32 R242, R243, -0x326172a9, RZ ;  /* 0xcd9e8d57f3f27825 */ /* 0x000fe200078e00ff */
[----:B-1----:R-:W-:Y:S02]  /*b160*/  FMNMX.FTZ R5, R6, R5, !PT ;  /* 0x0000000506057209 */ /* 0x002fe40007810000 */
[----:B------:R-:W-:Y:S01]  /*b170*/  LOP3.LUT R7, R171, UR9, R168, 0x96, !PT ;  /* 0x00000009ab077c12 */ /* 0x000fe2000f8e96a8 */
[----:B------:R-:W-:Y:S01]  /*b180*/  IMAD.WIDE.U32 R244, R244, -0x326172a9, RZ ;  /* 0xcd9e8d57f4f47825 */ /* 0x000fe200078e00ff */
[----:B------:R-:W-:Y:S01]  /*b190*/  LOP3.LUT R22, R243, UR11, R22, 0x96, !PT ;  /* 0x0000000bf3167c12 */ /* 0x000fe2000f8e9616 */
[----:B------:R-:W1:Y:S01]  /*b1a0*/  SHFL.BFLY PT, R6, R5, 0x1, 0x1f ;  /* 0x0c201f0005067f89 */ /* 0x000e6200000e0000 */
[----:B------:R-:W-:Y:S01]  /*b1b0*/  MUFU.EX2 R182, R182 ;  /* 0x000000b600b67308 */ /* 0x000fe20000000800 */
[--C-:B------:R-:W-:Y:S01]  /*b1c0*/  FFMA.FTZ R195, R26, c[0x0][0x23c], -R249.reuse ;  /* 0x00008f001ac37a23 */ /* 0x100fe200000108f9 */
[----:B------:R-:W-:Y:S01]  /*b1d0*/  LOP3.LUT R242, R245, UR9, R242, 0x96, !PT ;  /* 0x00000009f5f27c12 */ /* 0x000fe2000f8e96f2 */
[----:B------:R-:W-:Y:S01]  /*b1e0*/  FFMA.FTZ R194, R184, c[0x0][0x23c], -R249 ;  /* 0x00008f00b8c27a23 */ /* 0x000fe200000108f9 */
[----:B------:R-:W-:Y:S01]  /*b1f0*/  MOV R245, R25 ;  /* 0x0000001900f57202 */ /* 0x000fe20000000f00 */
[----:B------:R-:W-:Y:S01]  /*b200*/  IMAD.WIDE.U32 R26, R9, -0x2daee0ad, RZ ;  /* 0xd2511f53091a7825 */ /* 0x000fe200078e00ff */
[----:B--2---:R-:W-:-:S02]  /*b210*/  FMNMX.FTZ R183, R183, R4, !PT ;  /* 0x00000004b7b77209 */ /* 0x004fc40007810000 */
[----:B------:R-:W-:Y:S01]  /*b220*/  MUFU.EX2 R195, R195 ;  /* 0x000000c300c37308 */ /* 0x000fe20000000800 */
[----:B------:R-:W-:Y:S02]  /*b230*/  IMAD.WIDE.U32 R168, R7, -0x2daee0ad, RZ ;  /* 0xd2511f5307a87825 */ /* 0x000fe400078e00ff */
[----:B------:R-:W2:Y:S02]  /*b240*/  SHFL.BFLY PT, R4, R183, 0x1, 0x1f ;  /* 0x0c201f00b7047f89 */ /* 0x000ea400000e0000 */
[----:B------:R-:W-:-:S03]  /*b250*/  IMAD.WIDE.U32 R22, R22, -0x2daee0ad, RZ ;  /* 0xd2511f5316167825 */ /* 0x000fc600078e00ff */
[----:B------:R-:W-:Y:S01]  /*b260*/  MUFU.EX2 R194, R194 ;  /* 0x000000c200c27308 */ /* 0x000fe20000000800 */
[----:B------:R-:W-:Y:S01]  /*b270*/  IMAD.WIDE.U32 R242, R242, -0x2daee0ad, RZ ;  /* 0xd2511f53f2f27825 */ /* 0x000fe200078e00ff */
[----:B------:R-:W-:-:S03]  /*b280*/  LOP3.LUT R240, R23, UR8, R240, 0x96, !PT ;  /* 0x0000000817f07c12 */ /* 0x000fc6000f8e96f0 */
[----:B------:R-:W-:Y:S01]  /*b290*/  FFMA.FTZ R196, R17, c[0x0][0x23c], -R249 ;  /* 0x00008f0011c47a23 */ /* 0x000fe200000108f9 */
[----:B-1----:R-:W-:Y:S01]  /*b2a0*/  FMNMX.FTZ R184, R5, R6, !PT ;  /* 0x0000000605b87209 */ /* 0x002fe20007810000 */
[----:B------:R-:W-:Y:S01]  /*b2b0*/  IMAD.WIDE.U32 R240, R240, -0x326172a9, RZ ;  /* 0xcd9e8d57f0f07825 */ /* 0x000fe200078e00ff */
[----:B------:R-:W-:Y:S01]  /*b2c0*/  LOP3.LUT R5, R169, UR6, R26, 0x96, !PT ;  /* 0x00000006a9057c12 */ /* 0x000fe2000f8e961a */
[----:B------:R-:W-:Y:S01]  /*b2d0*/  MUFU.EX2 R181, R181 ;  /* 0x000000b500b57308 */ /* 0x000fe20000000800 */
[C---:B------:R-:W-:Y:S01]  /*b2e0*/  FSETP.NEU.FTZ.AND P1, PT, R184.reuse, -INF , PT ;  /* 0xff800000b800780b */ /* 0x040fe20003f3d000 */
[----:B------:R-:W-:Y:S01]  /*b2f0*/  FMUL.FTZ R239, R184, c[0x0][0x23c] ;  /* 0x00008f00b8ef7a20 */ /* 0x000fe20000410000 */
[----:B------:R-:W-:Y:S01]  /*b300*/  LOP3.LUT R6, R27, UR8, R32, 0x96, !PT ;  /* 0x000000081b067c12 */ /* 0x000fe2000f8e9620 */
[----:B------:R-:W-:Y:S01]  /*b310*/  IMAD.WIDE.U32 R26, R5, -0x326172a9, RZ ;  /* 0xcd9e8d57051a7825 */ /* 0x000fe200078e00ff */
[----:B------:R-:W-:Y:S01]  /*b320*/  LOP3.LUT R5, R243, UR6, R22, 0x96, !PT ;  /* 0x00000006f3057c12 */ /* 0x000fe2000f8e9616 */
[----:B------:R-:W1:Y:S01]  /*b330*/  LDSM.16.MT88.4 R32, [R210+0xa000] ;  /* 0x00a00000d220783b */ /* 0x000e620000004200 */
[----:B------:R-:W-:Y:S01]  /*b340*/  FSEL R239, R239, RZ, P1 ;  /* 0x000000ffefef7208 */ /* 0x000fe20000800000 */
[----:B------:R-:W-:Y:S01]  /*b350*/  IMAD.WIDE.U32 R202, R6, -0x326172a9, RZ ;  /* 0xcd9e8d5706ca7825 */ /* 0x000fe200078e00ff */
[----:B--2---:R-:W-:Y:S01]  /*b360*/  FMNMX.FTZ R183, R183, R4, !PT ;  /* 0x00000004b7b77209 */ /* 0x004fe20007810000 */
[----:B------:R-:W-:Y:S01]  /*b370*/  MUFU.EX2 R196, R196 ;  /* 0x000000c400c47308 */ /* 0x000fe20000000800 */
[----:B------:R-:W-:Y:S01]  /*b380*/  LOP3.LUT R6, R26, 0xffff, RZ, 0xc0, !PT ;  /* 0x0000ffff1a067812 */ /* 0x000fe200078ec0ff */
[--C-:B------:R-:W-:Y:S01]  /*b390*/  FFMA.FTZ R192, R16, c[0x0][0x23c], -R239.reuse ;  /* 0x00008f0010c07a23 */ /* 0x100fe200000108ef */
[C---:B------:R-:W-:Y:S01]  /*b3a0*/  FSETP.NEU.FTZ.AND P0, PT, R183.reuse, -INF , PT ;  /* 0xff800000b700780b */ /* 0x040fe20003f1d000 */
[----:B------:R-:W-:Y:S01]  /*b3b0*/  FMUL.FTZ R237, R183, c[0x0][0x23c] ;  /* 0x00008f00b7ed7a20 */ /* 0x000fe20000410000 */
[----:B------:R-:W-:Y:S01]  /*b3c0*/  LOP3.LUT R13, R27, UR17, R202, 0x96, !PT ;  /* 0x000000111b0d7c12 */ /* 0x000fe2000f8e96ca */
[----:B------:R-:W-:Y:S01]  /*b3d0*/  IMAD.WIDE.U32 R16, R5, -0x326172a9, RZ ;  /* 0xcd9e8d5705107825 */ /* 0x000fe200078e00ff */
[----:B------:R-:W-:Y:S01]  /*b3e0*/  LOP3.LUT R11, R26, 0xff, RZ, 0xc0, !PT ;  /* 0x000000ff1a0b7812 */ /* 0x000fe200078ec0ff */
[----:B------:R-:W-:Y:S01]  /*b3f0*/  MUFU.EX2 R192, R192 ;  /* 0x000000c000c07308 */ /* 0x000fe20000000800 */
[----:B------:R-:W-:Y:S01]  /*b400*/  FSEL R237, R237, RZ, P0 ;  /* 0x000000ffeded7208 */ /* 0x000fe20000000000 */
[--C-:B------:R-:W-:Y:S01]  /*b410*/  FFMA.FTZ R190, R12, c[0x0][0x23c], -R239.reuse ;  /* 0x00008f000cbe7a23 */ /* 0x100fe200000108ef */
[----:B------:R-:W-:Y:S01]  /*b420*/  LOP3.LUT R5, R17, UR17, R240, 0x96, !PT ;  /* 0x0000001111057c12 */ /* 0x000fe2000f8e96f0 */
[----:B------:R-:W-:Y:S01]  /*b430*/  FFMA.FTZ R189, R8, c[0x0][0x23c], -R239 ;  /* 0x00008f0008bd7a23 */ /* 0x000fe200000108ef */
[----:B------:R-:W-:Y:S01]  /*b440*/  SHF.R.U32.HI R12, RZ, 0x10, R16 ;  /* 0x00000010ff0c7819 */ /* 0x000fe20000011610 */
[----:B------:R-:W2:Y:S01]  /*b450*/  LDC.U8 R240, c[0x0][0x2d8] ;  /* 0x0000b600fff07b82 */ /* 0x000ea20000000000 */
[----:B------:R-:W-:Y:S01]  /*b460*/  LOP3.LUT R15, R16, 0xffff, RZ, 0xc0, !PT ;  /* 0x0000ffff100f7812 */ /* 0x000fe200078ec0ff */
[--C-:B------:R-:W-:Y:S01]  /*b470*/  FFMA.FTZ R188, R14, c[0x0][0x23c], -R237.reuse ;  /* 0x00008f000ebc7a23 */ /* 0x100fe200000108ed */
[----:B------:R-:W-:Y:S01]  /*b480*/  FSEL R8, R177, RZ, P3 ;  /* 0x000000ffb1087208 */ /* 0x000fe20001800000 */
[----:B------:R-:W-:Y:S01]  /*b490*/  FFMA.FTZ R186, R10, c[0x0][0x23c], -R237 ;  /* 0x00008f000aba7a23 */ /* 0x000fe200000108ed */
[----:B------:R-:W-:Y:S01]  /*b4a0*/  SHF.R.U32.HI R6, RZ, 0x8, R6 ;  /* 0x00000008ff067819 */ /* 0x000fe20000011606 */
[----:B------:R-:W-:Y:S01]  /*b4b0*/  FFMA.FTZ R193, R30, c[0x0][0x23c], -R249 ;  /* 0x00008f001ec17a23 */ /* 0x000fe200000108f9 */
[----:B------:R-:W-:Y:S01]  /*b4c0*/  SHF.R.U32.HI R7, RZ, 0x18, R16 ;  /* 0x00000018ff077819 */ /* 0x000fe20000011610 */
[----:B------:R-:W-:Y:S01]  /*b4d0*/  FADD.FTZ R8, R167, -R8 ;  /* 0x80000008a7087221 */ /* 0x000fe20000010000 */
[----:B------:R-:W-:Y:S01]  /*b4e0*/  FSEL R17, R176, RZ, P2 ;  /* 0x000000ffb0117208 */ /* 0x000fe20001000000 */
[----:B------:R-:W-:Y:S01]  /*b4f0*/  FFMA.FTZ R185, R28, c[0x0][0x23c], -R237 ;  /* 0x00008f001cb97a23 */ /* 0x000fe200000108ed */
[----:B------:R-:W-:Y:S01]  /*b500*/  LOP3.LUT R12, R12, 0xff, RZ, 0xc0, !PT ;  /* 0x000000ff0c0c7812 */ /* 0x000fe200078ec0ff */
[----:B------:R-:W-:Y:S01]  /*b510*/  FMUL.FTZ R234, R8, c[0x0][0x23c] ;  /* 0x00008f0008ea7a20 */ /* 0x000fe20000410000 */
[----:B------:R-:W-:Y:S01]  /*b520*/  SHF.R.U32.HI R14, RZ, 0x10, R13 ;  /* 0x00000010ff0e7819 */ /* 0x000fe2000001160d */
[----:B------:R-:W3:Y:S01]  /*b530*/  MUFU.EX2 R193, R193 ;  /* 0x000000c100c17308 */ /* 0x000ee20000000800 */
[----:B------:R-:W-:Y:S01]  /*b540*/  SHF.R.U32.HI R4, RZ, 0x10, R26 ;  /* 0x00000010ff047819 */ /* 0x000fe2000001161a */
[----:B------:R-:W-:Y:S01]  /*b550*/  FFMA.FTZ R191, R24, c[0x0][0x23c], -R239 ;  /* 0x00008f0018bf7a23 */ /* 0x000fe200000108ef */
[----:B------:R-:W-:Y:S01]  /*b560*/  PRMT R11, R11, 0x5410, R6 ;  /* 0x000054100b0b7816 */ /* 0x000fe20000000006 */
[----:B------:R-:W-:Y:S01]  /*b570*/  FADD.FTZ R6, R166, -R17 ;  /* 0x80000011a6067221 */ /* 0x000fe20000010000 */
[----:B------:R-:W-:Y:S01]  /*b580*/  LOP3.LUT R21, R16, 0xff, RZ, 0xc0, !PT ;  /* 0x000000ff10157812 */ /* 0x000fe200078ec0ff */
[----:B------:R-:W-:Y:S01]  /*b590*/  FFMA.FTZ R187, R20, c[0x0][0x23c], -R237 ;  /* 0x00008f0014bb7a23 */ /* 0x000fe200000108ed */
[----:B------:R-:W-:Y:S01]  /*b5a0*/  SHF.R.U32.HI R10, RZ, 0x8, R15 ;  /* 0x00000008ff0a7819 */ /* 0x000fe2000001160f */
[----:B------:R-:W-:Y:S01]  /*b5b0*/  MUFU.EX2 R186, R186 ;  /* 0x000000ba00ba7308 */ /* 0x000fe20000000800 */
[----:B------:R-:W-:Y:S01]  /*b5c0*/  PRMT R7, R12, 0x5410, R7 ;  /* 0x000054100c077816 */ /* 0x000fe20000000007 */
[----:B------:R-:W-:Y:S01]  /*b5d0*/  FMUL.FTZ R199, R6, c[0x0][0x23c] ;  /* 0x00008f0006c77a20 */ /* 0x000fe20000410000 */
[----:B------:R-:W-:Y:S01]  /*b5e0*/  LOP3.LUT R14, R14, 0xff, RZ, 0xc0, !PT ;  /* 0x000000ff0e0e7812 */ /* 0x000fe200078ec0ff */
[----:B------:R-:W-:Y:S01]  /*b5f0*/  LDSM.16.MT88.4 R28, [R211+0xb000] ;  /* 0x00b00000d31c783b */ /* 0x000fe20000004200 */
[----:B------:R-:W-:-:S02]  /*b600*/  SHF.R.U32.HI R12, RZ, 0x10, R5 ;  /* 0x00000010ff0c7819 */ /* 0x000fc40000011605 */
[----:B------:R-:W-:Y:S01]  /*b610*/  SHF.R.U32.HI R17, RZ, 0x18, R13 ;  /* 0x00000018ff117819 */ /* 0x000fe2000001160d */
[----:B------:R-:W4:Y:S01]  /*b620*/  MUFU.EX2 R185, R185 ;  /* 0x000000b900b97308 */ /* 0x000f220000000800 */
[----:B------:R-:W-:Y:S02]  /*b630*/  SHF.R.U32.HI R9, RZ, 0x18, R26 ;  /* 0x00000018ff097819 */ /* 0x000fe4000001161a */
[----:B------:R-:W-:Y:S01]  /*b640*/  LOP3.LUT R4, R4, 0xff, RZ, 0xc0, !PT ;  /* 0x000000ff04047812 */ /* 0x000fe200078ec0ff */
[----:B------:R-:W-:Y:S01]  /*b650*/  LDSM.16.MT88.4 R24, [R208+0xa000] ;  /* 0x00a00000d018783b */ /* 0x000fe20000004200 */
[----:B------:R-:W-:Y:S02]  /*b660*/  PRMT R21, R21, 0x5410, R10 ;  /* 0x0000541015157816 */ /* 0x000fe4000000000a */
[C---:B------:R-:W-:Y:S01]  /*b670*/  LOP3.LUT R10, R5.reuse, 0xffff, RZ, 0xc0, !PT ;  /* 0x0000ffff050a7812 */ /* 0x040fe200078ec0ff */
[----:B------:R-:W-:Y:S01]  /*b680*/  MUFU.EX2 R190, R190 ;  /* 0x000000be00be7308 */ /* 0x000fe20000000800 */
[----:B------:R-:W-:-:S02]  /*b690*/  LOP3.LUT R19, R5, 0xff, RZ, 0xc0, !PT ;  /* 0x000000ff05137812 */ /* 0x000fc400078ec0ff */
[----:B------:R-:W-:Y:S02]  /*b6a0*/  SHF.R.U32.HI R8, RZ, 0x18, R5 ;  /* 0x00000018ff087819 */ /* 0x000fe40000011605 */
[C---:B------:R-:W-:Y:S02]  /*b6b0*/  LOP3.LUT R16, R13.reuse, 0xffff, RZ, 0xc0, !PT ;  /* 0x0000ffff0d107812 */ /* 0x040fe400078ec0ff */
[----:B------:R-:W-:Y:S01]  /*b6c0*/  LOP3.LUT R23, R13, 0xff, RZ, 0xc0, !PT ;  /* 0x000000ff0d177812 */ /* 0x000fe200078ec0ff */
[----:B------:R-:W1:Y:S01]  /*b6d0*/  MUFU.EX2 R189, R189 ;  /* 0x000000bd00bd7308 */ /* 0x000e620000000800 */
[----:B------:R-:W-:Y:S02]  /*b6e0*/  PRMT R17, R14, 0x5410, R17 ;  /* 0x000054100e117816 */ /* 0x000fe40000000011 */
[----:B------:R-:W-:Y:S02]  /*b6f0*/  LOP3.LUT R5, R12, 0xff, RZ, 0xc0, !PT ;  /* 0x000000ff0c057812 */ /* 0x000fe400078ec0ff */
[----:B------:R-:W-:Y:S01]  /*b700*/  PRMT R9, R4, 0x5410, R9 ;  /* 0x0000541004097816 */ /* 0x000fe20000000009 */
[----:B------:R-:W1:Y:S01]  /*b710*/  LDSM.16.MT88.4 R12, [R211+0xa000] ;  /* 0x00a00000d30c783b */ /* 0x000e620000004200 */
[----:B------:R-:W-:Y:S01]  /*b720*/  FSEL R4, R184, RZ, P1 ;  /* 0x000000ffb8047208 */ /* 0x000fe20000800000 */
[----:B------:R-:W1:Y:S01]  /*b730*/  MUFU.EX2 R191, R191 ;  /* 0x000000bf00bf7308 */ /* 0x000e620000000800 */
[----:B------:R-:W-:-:S02]  /*b740*/  FSEL R197, R183, RZ, P0 ;  /* 0x000000ffb7c57208 */ /* 0x000fc40000000000 */
[----:B------:R-:W-:Y:S01]  /*b750*/  SHF.R.U32.HI R16, RZ, 0x8, R16 ;  /* 0x00000008ff107819 */ /* 0x000fe20000011610 */
[----:B------:R-:W-:Y:S01]  /*b760*/  FADD.FTZ R4, R165, -R4 ;  /* 0x80000004a5047221 */ /* 0x000fe20000010000 */
[----:B------:R-:W-:Y:S01]  /*b770*/  SHF.R.U32.HI R10, RZ, 0x8, R10 ;  /* 0x00000008ff0a7819 */ /* 0x000fe2000001160a */
[----:B------:R-:W-:Y:S01]  /*b780*/  FADD.FTZ R197, R18, -R197 ;  /* 0x800000c512c57221 */ /* 0x000fe20000010000 */
[----:B--2---:R-:W-:Y:S01]  /*b790*/  PRMT R240, R240, 0x7054, R240 ;  /* 0x00007054f0f07816 */ /* 0x004fe200000000f0 */
[----:B------:R-:W-:Y:S01]  /*b7a0*/  FMUL.FTZ R198, R4, c[0x0][0x23c] ;  /* 0x00008f0004c67a20 */ /* 0x000fe20000410000 */
[----:B------:R-:W-:Y:S01]  /*b7b0*/  PRMT R23, R23, 0x5410, R16 ;  /* 0x0000541017177816 */ /* 0x000fe20000000010 */
[----:B------:R-:W-:Y:S01]  /*b7c0*/  FMUL.FTZ R197, R197, c[0x0][0x23c] ;  /* 0x00008f00c5c57a20 */ /* 0x000fe20000410000 */
[----:B------:R-:W-:Y:S01]  /*b7d0*/  MUFU.EX2 R188, R188 ;  /* 0x000000bc00bc7308 */ /* 0x000fe20000000800 */
[----:B------:R-:W-:Y:S01]  /*b7e0*/  PRMT R19, R19, 0x5410, R10 ;  /* 0x0000541013137816 */ /* 0x000fe2000000000a */
[--C-:B------:R-:W-:Y:S01]  /*b7f0*/  HSET2.LE.AND R10, R11, R240.reuse, PT ;  /* 0x000000f00b0a7233 */ /* 0x100fe20003803000 */
[----:B------:R-:W-:Y:S01]  /*b800*/  PRMT R5, R5, 0x5410, R8 ;  /* 0x0000541005057816 */ /* 0x000fe20000000008 */
[--C-:B------:R-:W-:Y:S01]  /*b810*/  HSET2.LE.AND R11, R9, R240.reuse, PT ;  /* 0x000000f0090b7233 */ /* 0x100fe20003803000 */
[----:B---3--:R-:W-:Y:S01]  /*b820*/  F2FP.PACK_AB R6, R193, R194 ;  /* 0x000000c2c106723e */ /* 0x008fe200000000ff */
[--C-:B------:R-:W-:Y:S01]  /*b830*/  HSET2.LE.AND R8, R23, R240.reuse, PT ;  /* 0x000000f017087233 */ /* 0x100fe20003803000 */
[----:B------:R-:W-:Y:S01]  /*b840*/  F2FP.PACK_AB R9, R179, R180 ;  /* 0x000000b4b309723e */ /* 0x000fe200000000ff */
[----:B------:R-:W2:Y:S01]  /*b850*/  MUFU.EX2 R187, R187 ;  /* 0x000000bb00bb7308 */ /* 0x000ea20000000800 */
[----:B------:R-:W-:Y:S01]  /*b860*/  LOP3.LUT R11, R11, R6, RZ, 0xc0, !PT ;  /* 0x000000060b0b7212 */ /* 0x000fe200078ec0ff */
[--C-:B------:R-:W-:Y:S01]  /*b870*/  HSET2.LE.AND R7, R7, R240.reuse, PT ;  /* 0x000000f007077233 */ /* 0x100fe20003803000 */
[----:B------:R-:W-:Y:S01]  /*b880*/  LOP3.LUT R8, R8, R9, RZ, 0xc0, !PT ;  /* 0x0000000908087212 */ /* 0x000fe200078ec0ff */
[--C-:B------:R-:W-:Y:S01]  /*b890*/  HSET2.LE.AND R9, R17, R240.reuse, PT ;  /* 0x000000f011097233 */ /* 0x100fe20003803000 */
[----:B----4-:R-:W-:Y:S01]  /*b8a0*/  F2FP.PACK_AB R4, R185, R186 ;  /* 0x000000bab904723e */ /* 0x010fe200000000ff */
[--C-:B------:R-:W-:Y:S01]  /*b8b0*/  HSET2.LE.AND R6, R21, R240.reuse, PT ;  /* 0x000000f015067233 */ /* 0x100fe20003803000 */
[----:B------:R-:W-:Y:S01]  /*b8c0*/  F2FP.PACK_AB R16, R195, R196 ;  /* 0x000000c4c310723e */ /* 0x000fe200000000ff */
[----:B------:R-:W3:Y:S01]  /*b8d0*/  MUFU.EX2 R234, R234 ;  /* 0x000000ea00ea7308 */ /* 0x000ee20000000800 */
[----:B-1----:R-:W-:Y:S01]  /*b8e0*/  F2FP.PACK_AB R17, R189, R190 ;  /* 0x000000bebd11723e */ /* 0x002fe200000000ff */
[--C-:B------:R-:W-:Y:S01]  /*b8f0*/  HSET2.LE.AND R5, R5, R240.reuse, PT ;  /* 0x000000f005057233 */ /* 0x100fe20003803000 */
[----:B------:R-:W-:Y:S01]  /*b900*/  LOP3.LUT R7, R7, R4, RZ, 0xc0, !PT ;  /* 0x0000000407077212 */ /* 0x000fe200078ec0ff */
[----:B------:R-:W-:Y:S01]  /*b910*/  HSET2.LE.AND R4, R19, R240, PT ;  /* 0x000000f013047233 */ /* 0x000fe20003803000 */
[----:B------:R-:W-:-:S02]  /*b920*/  LOP3.LUT R9, R9, R16, RZ, 0xc0, !PT ;  /* 0x0000001009097212 */ /* 0x000fc400078ec0ff */
[----:B------:R-:W-:Y:S01]  /*b930*/  LOP3.LUT R6, R6, R17, RZ, 0xc0, !PT ;  /* 0x0000001106067212 */ /* 0x000fe200078ec0ff */
[----:B------:R-:W1:Y:S01]  /*b940*/  MUFU.EX2 R199, R199 ;  /* 0x000000c700c77308 */ /* 0x000e620000000800 */
[----:B------:R-:W-:Y:S02]  /*b950*/  F2FP.PACK_AB R23, R181, R182 ;  /* 0x000000b6b517723e */ /* 0x000fe400000000ff */
[----:B------:R-:W-:Y:S02]  /*b960*/  F2FP.PACK_AB R17, R191, R192 ;  /* 0x000000c0bf11723e */ /* 0x000fe400000000ff */
[----:B--2---:R-:W-:Y:S02]  /*b970*/  F2FP.PACK_AB R16, R187, R188 ;  /* 0x000000bcbb10723e */ /* 0x004fe400000000ff */
[----:B------:R-:W-:Y:S01]  /*b980*/  LOP3.LUT R10, R10, R23, RZ, 0xc0, !PT ;  /* 0x000000170a0a7212 */ /* 0x000fe200078ec0ff */
[----:B------:R-:W2:Y:S01]  /*b990*/  MUFU.EX2 R198, R198 ;  /* 0x000000c600c67308 */ /* 0x000ea20000000800 */
[----:B------:R-:W-:Y:S01]  /*b9a0*/  LOP3.LUT R4, R4, R17, RZ, 0xc0, !PT ;  /* 0x0000001104047212 */ /* 0x000fe200078ec0ff */
[----:B---3--:R-:W-:Y:S01]  /*b9b0*/  FMUL.FTZ R44, R44, R234 ;  /* 0x000000ea2c2c7220 */ /* 0x008fe20000410000 */
[----:B------:R-:W-:Y:S01]  /*b9c0*/  LOP3.LUT R5, R5, R16, RZ, 0xc0, !PT ;  /* 0x0000001005057212 */ /* 0x000fe200078ec0ff */
[----:B------:R-:W-:Y:S01]  /*b9d0*/  FMUL.FTZ R45, R45, R234 ;  /* 0x000000ea2d2d7220 */ /* 0x000fe20000410000 */
[----:B------:R-:W-:Y:S01]  /*b9e0*/  MOV R166, R170 ;  /* 0x000000aa00a67202 */ /* 0x000fe20000000f00 */
[----:B------:R-:W-:Y:S01]  /*b9f0*/  FMUL.FTZ R160, R160, R234 ;  /* 0x000000eaa0a07220 */ /* 0x000fe20000410000 */
[----:B------:R-:W-:Y:S01]  /*ba00*/  MOV R167, R171 ;  /* 0x000000ab00a77202 */ /* 0x000fe20000000f00 */
[----:B------:R-:W3:Y:S01]  /*ba10*/  MUFU.EX2 R197, R197 ;  /* 0x000000c500c57308 */ /* 0x000ee20000000800 */
[-C--:B-1----:R-:W-:Y:S01]  /*ba20*/  FMUL.FTZ R46, R46, R199.reuse ;  /* 0x000000c72e2e7220 */ /* 0x082fe20000410000 */
[----:B------:R-:W1:Y:S01]  /*ba30*/  LDSM.16.MT88.4 R20, [R209+0xa000] ;  /* 0x00a00000d114783b */ /* 0x000e620000004200 */
[----:B------:R-:W-:-:S02]  /*ba40*/  FMUL.FTZ R47, R47, R199 ;  /* 0x000000c72f2f7220 */ /* 0x000fc40000410000 */
[----:B------:R-:W-:Y:S01]  /*ba50*/  FMUL.FTZ R161, R161, R234 ;  /* 0x000000eaa1a17220 */ /* 0x000fe20000410000 */
[----:B------:R-:W4:Y:S01]  /*ba60*/  LDSM.16.MT88.4 R16, [R210+0xb000] ;  /* 0x00b00000d210783b */ /* 0x000f220000004200 */
[-C--:B------:R-:W-:Y:S02]  /*ba70*/  FMUL.FTZ R162, R162, R199.reuse ;  /* 0x000000c7a2a27220 */ /* 0x080fe40000410000 */
[-C--:B--2---:R-:W-:Y:S01]  /*ba80*/  FMUL.FTZ R48, R48, R198.reuse ;  /* 0x000000c630307220 */ /* 0x084fe20000410000 */
[----:B------:R-:W-:Y:S01]  /*ba90*/  HMMA.16816.F32 R44, R8, R32, R44 ;  /* 0x00000020082c723c */ /* 0x000fe2000000182c */
[-C--:B------:R-:W-:Y:S02]  /*baa0*/  FMUL.FTZ R49, R49, R198.reuse ;  /* 0x000000c631317220 */ /* 0x080fe40000410000 */
[----:B------:R-:W-:Y:S02]  /*bab0*/  FMUL.FTZ R163, R163, R199 ;  /* 0x000000c7a3a37220 */ /* 0x000fe40000410000 */
[----:B------:R-:W-:-:S02]  /*bac0*/  FMUL.FTZ R156, R156, R198 ;  /* 0x000000c69c9c7220 */ /* 0x000fc40000410000 */
[-C--:B---3--:R-:W-:Y:S02]  /*bad0*/  FMUL.FTZ R50, R50, R197.reuse ;  /* 0x000000c532327220 */ /* 0x088fe40000410000 */
[-C--:B------:R-:W-:Y:S01]  /*bae0*/  FMUL.FTZ R51, R51, R197.reuse ;  /* 0x000000c533337220 */ /* 0x080fe20000410000 */
[----:B------:R-:W-:Y:S01]  /*baf0*/  HMMA.16816.F32 R160, R8, R12, R160 ;  /* 0x0000000c08a0723c */ /* 0x000fe200000018a0 */
        /* <DEDUP_REMOVED lines=11> */
[----:B------:R-:W-:Y:S01]  /*bbb0*/  MOV R32, R168 ;  /* 0x000000a800207202 */ /* 0x000fe20000000f00 */
[----:B------:R-:W-:Y:S01]  /*bbc0*/  FMUL.FTZ R38, R38, R197 ;  /* 0x000000c526267220 */ /* 0x000fe20000410000 */
[----:B------:R-:W-:Y:S01]  /*bbd0*/  MOV R33, R169 ;  /* 0x000000a900217202 */ /* 0x000fe20000000f00 */
[----:B------:R-:W-:Y:S01]  /*bbe0*/  FMUL.FTZ R39, R39, R197 ;  /* 0x000000c527277220 */ /* 0x000fe20000410000 */
[----:B------:R-:W-:Y:S01]  /*bbf0*/  LDSM.16.MT88.4 R168, [R208+0xb000] ;  /* 0x00b00000d0a8783b */ /* 0x000fe20000004200 */
[-C--:B------:R-:W-:Y:S01]  /*bc00*/  FMUL.FTZ R56, R56, R234.reuse ;  /* 0x000000ea38387220 */ /* 0x080fe20000410000 */
[----:B------:R-:W-:Y:S01]  /*bc10*/  HMMA.16816.F32 R40, R8, R14, R40 ;  /* 0x0000000e0828723c */ /* 0x000fe20000001828 */
[----:B------:R-:W-:-:S02]  /*bc20*/  FMUL.FTZ R57, R57, R234 ;  /* 0x000000ea39397220 */ /* 0x000fc40000410000 */
[-C--:B------:R-:W-:Y:S02]  /*bc30*/  FMUL.FTZ R60, R60, R234.reuse ;  /* 0x000000ea3c3c7220 */ /* 0x080fe40000410000 */
[----:B------:R-:W-:Y:S02]  /*bc40*/  FMUL.FTZ R61, R61, R234 ;  /* 0x000000ea3d3d7220 */ /* 0x000fe40000410000 */
[-C--:B------:R-:W-:Y:S01]  /*bc50*/  FMUL.FTZ R58, R58, R199.reuse ;  /* 0x000000c73a3a7220 */ /* 0x080fe20000410000 */
[----:B------:R-:W-:Y:S01]  /*bc60*/  HMMA.16816.F32 R36, R4, R14, R36 ;  /* 0x0000000e0424723c */ /* 0x000fe20000001824 */
[----:B------:R-:W2:Y:S01]  /*bc70*/  LDSM.16.MT88.4 R12, [R209+0xb000] ;  /* 0x00b00000d10c783b */ /* 0x000ea20000004200 */
[-C--:B------:R-:W-:Y:S02]  /*bc80*/  FMUL.FTZ R59, R59, R199.reuse ;  /* 0x000000c73b3b7220 */ /* 0x080fe40000410000 */
        /* <DEDUP_REMOVED lines=38> */
[----:B----4-:R-:W-:Y:S01]  /*bef0*/  HMMA.16816.F32 R108, R8, R16, R108 ;  /* 0x00000010086c723c */ /* 0x010fe2000000186c */
        /* <DEDUP_REMOVED lines=17> */
[----:B------:R-:W-:-:S03]  /*c010*/  FMUL.FTZ R139, R139, R199 ;  /* 0x000000c78b8b7220 */ /* 0x000fc60000410000 */
[C---:B------:R-:W-:Y:S08]  /*c020*/  HMMA.16816.F32 R140, R8.reuse, R168, R140 ;  /* 0x000000a8088c723c */ /* 0x040ff0000000188c */
[----:B------:R-:W-:Y:S07]  /*c030*/  HMMA.16816.F32 R136, R8, R170, R136 ;  /* 0x000000aa0888723c */ /* 0x000fee0000001888 */
[----:B------:R-:W-:-:S02]  /*c040*/  MOV R10, R202 ;  /* 0x000000ca000a7202 */ /* 0x000fc40000000f00 */
[----:B------:R-:W-:Y:S02]  /*c050*/  MOV R11, R203 ;  /* 0x000000cb000b7202 */ /* 0x000fe40000000f00 */
[----:B------:R1:W5:Y:S01]  /*c060*/  LDL.LU.64 R202, [R1+0x8] ;  /* 0x0000080001ca7983 */ /* 0x0003620000300a00 */
[----:B------:R-:W-:Y:S01]  /*c070*/  MOV R9, R167 ;  /* 0x000000a700097202 */ /* 0x000fe20000000f00 */
[C---:B------:R-:W-:Y:S01]  /*c080*/  FMUL.FTZ R167, R177.reuse, c[0x0][0x23c] ;  /* 0x00008f00b1a77a20 */ /* 0x040fe20000410000 */
[----:B------:R-:W-:Y:S01]  /*c090*/  FSETP.NEU.FTZ.AND P0, PT, R177, -INF , PT ;  /* 0xff800000b100780b */ /* 0x000fe20003f1d000 */
[----:B------:R-:W-:Y:S01]  /*c0a0*/  FMUL.FTZ R120, R120, R198 ;  /* 0x000000c678787220 */ /* 0x000fe20000410000 */
[----:B------:R-:W-:Y:S01]  /*c0b0*/  MOV R8, R166 ;  /* 0x000000a600087202 */ /* 0x000fe20000000f00 */
[----:B------:R-:W-:Y:S01]  /*c0c0*/  FMUL.FTZ R121, R121, R198 ;  /* 0x000000c679797220 */ /* 0x000fe20000410000 */
[----:B------:R-:W-:Y:S01]  /*c0d0*/  FSEL R167, R167, RZ, P0 ;  /* 0x000000ffa7a77208 */ /* 0x000fe20000000000 */
[-C--:B------:R-:W-:Y:S01]  /*c0e0*/  FMUL.FTZ R122, R122, R197.reuse ;  /* 0x000000c57a7a7220 */ /* 0x080fe20000410000 */
[----:B------:R-:W-:Y:S01]  /*c0f0*/  LOP3.LUT R10, R11, UR7, R8, 0x96, !PT ;  /* 0x000000070b0a7c12 */ /* 0x000fe2000f8e9608 */
[----:B------:R-:W-:Y:S01]  /*c100*/  FMUL.FTZ R123, R123, R197 ;  /* 0x000000c57b7b7220 */ /* 0x000fe20000410000 */
[----:B------:R-:W-:Y:S01]  /*c110*/  LOP3.LUT R244, R241, UR7, R244, 0x96, !PT ;  /* 0x00000007f1f47c12 */ /* 0x000fe2000f8e96f4 */
[--C-:B------:R-:W-:Y:S01]  /*c120*/  FFMA.FTZ R243, R247, c[0x0][0x23c], -R167.reuse ;  /* 0x00008f00f7f37a23 */ /* 0x100fe200000108a7 */
[----:B------:R-:W-:Y:S01]  /*c130*/  UISETP.GE.AND UP0, UPT, UR25, 0x5, UPT ;  /* 0x000000051900788c */ /* 0x000fe2000bf06270 */
[----:B------:R-:W-:-:S02]  /*c140*/  FFMA.FTZ R247, R251, c[0x0][0x23c], -R167 ;  /* 0x00008f00fbf77a23 */ /* 0x000fc400000108a7 */
[----:B------:R-:W-:Y:S01]  /*c150*/  IMAD.WIDE.U32 R10, R10, -0x2daee0ad, RZ ;  /* 0xd2511f530a0a7825 */ /* 0x000fe200078e00ff */
[----:B------:R-:W-:Y:S01]  /*c160*/  HMMA.16816.F32 R120, R4, R12, R120 ;  /* 0x0000000c0478723c */ /* 0x000fe20000001878 */
[----:B------:R-:W-:Y:S01]  /*c170*/  MUFU.EX2 R243, R243 ;  /* 0x000000f300f37308 */ /* 0x000fe20000000800 */
[----:B------:R-:W-:Y:S01]  /*c180*/  PLOP3.LUT P0, PT, PT, PT, UP0, 0x80, 0x0 ;  /* 0x000000000000781c */ /* 0x000fe20003f0f008 */
[----:B------:R-:W-:Y:S01]  /*c190*/  FFMA.FTZ R251, R248, c[0x0][0x23c], -R249 ;  /* 0x00008f00f8fb7a23 */ /* 0x000fe200000108f9 */
[----:B------:R-:W-:Y:S01]  /*c1a0*/  LOP3.LUT R8, R11, UR16, R32, 0x96, !PT ;  /* 0x000000100b087c12 */ /* 0x000fe2000f8e9620 */
[--C-:B------:R-:W-:Y:S01]  /*c1b0*/  FFMA.FTZ R245, R245, c[0x0][0x23c], -R167.reuse ;  /* 0x00008f00f5f57a23 */ /* 0x100fe200000108a7 */
[----:B------:R-:W-:Y:S01]  /*c1c0*/  LOP3.LUT R9, R10, 0xff, RZ, 0xc0, !PT ;  /* 0x000000ff0a097812 */ /* 0x000fe200078ec0ff */
[----:B------:R-:W-:Y:S01]  /*c1d0*/  FFMA.FTZ R252, R252, c[0x0][0x23c], -R167 ;  /* 0x00008f00fcfc7a23 */ /* 0x000fe200000108a7 */
[----:B------:R-:W-:Y:S01]  /*c1e0*/  LOP3.LUT R13, R10, 0xffff, RZ, 0xc0, !PT ;  /* 0x0000ffff0a0d7812 */ /* 0x000fe200078ec0ff */
[----:B------:R-:W-:Y:S01]  /*c1f0*/  FFMA.FTZ R250, R250, c[0x0][0x23c], -R249 ;  /* 0x00008f00fafa7a23 */ /* 0x000fe200000108f9 */
[----:B------:R-:W-:Y:S01]  /*c200*/  MUFU.EX2 R251, R251 ;  /* 0x000000fb00fb7308 */ /* 0x000fe20000000800 */
[-C--:B------:R-:W-:Y:S01]  /*c210*/  FMUL.FTZ R152, R152, R198.reuse ;  /* 0x000000c698987220 */ /* 0x080fe20000410000 */
[----:B------:R-:W-:Y:S01]  /*c220*/  SHF.R.U32.HI R12, RZ, 0x10, R10 ;  /* 0x00000010ff0c7819 */ /* 0x000fe2000001160a */
[-C--:B------:R-:W-:Y:S01]  /*c230*/  FMUL.FTZ R153, R153, R198.reuse ;  /* 0x000000c699997220 */ /* 0x080fe20000410000 */
[----:B------:R-:W-:Y:S01]  /*c240*/  SHF.R.U32.HI R165, RZ, 0x18, R8 ;  /* 0x00000018ffa57819 */ /* 0x000fe20000011608 */
[-C--:B------:R-:W-:Y:S01]  /*c250*/  FMUL.FTZ R154, R154, R197.reuse ;  /* 0x000000c59a9a7220 */ /* 0x080fe20000410000 */
[----:B------:R-:W-:Y:S01]  /*c260*/  SHF.R.U32.HI R10, RZ, 0x18, R10 ;  /* 0x00000018ff0a7819 */ /* 0x000fe2000001160a */
[----:B------:R-:W-:Y:S01]  /*c270*/  FMUL.FTZ R155, R155, R197 ;  /* 0x000000c59b9b7220 */ /* 0x000fe20000410000 */
[----:B------:R-:W-:Y:S01]  /*c280*/  MUFU.EX2 R245, R245 ;  /* 0x000000f500f57308 */ /* 0x000fe20000000800 */
[-C--:B------:R-:W-:Y:S01]  /*c290*/  FMUL.FTZ R144, R144, R198.reuse ;  /* 0x000000c690907220 */ /* 0x080fe20000410000 */
[----:B------:R-:W-:Y:S01]  /*c2a0*/  @UP0 UIADD3 UR25, UR25, -0x5, URZ ;  /* 0xfffffffb19190890 */ /* 0x000fe2000fffe03f */
[----:B------:R-:W-:-:S02]  /*c2b0*/  FMUL.FTZ R145, R145, R198 ;  /* 0x000000c691917220 */ /* 0x000fc40000410000 */
[-C--:B------:R-:W-:Y:S01]  /*c2c0*/  FMUL.FTZ R146, R146, R197.reuse ;  /* 0x000000c592927220 */ /* 0x080fe20000410000 */
[C---:B------:R-:W-:Y:S01]  /*c2d0*/  HMMA.16816.F32 R152, R4.reuse, R16, R152 ;  /* 0x000000100498723c */ /* 0x040fe20000001898 */
[-C--:B------:R-:W-:Y:S01]  /*c2e0*/  FMUL.FTZ R147, R147, R197.reuse ;  /* 0x000000c593937220 */ /* 0x080fe20000410000 */
[----:B------:R-:W-:Y:S01]  /*c2f0*/  MUFU.EX2 R252, R252 ;  /* 0x000000fc00fc7308 */ /* 0x000fe20000000800 */
[----:B------:R-:W-:Y:S02]  /*c300*/  FFMA.FTZ R11, R246, c[0x0][0x23c], -R249 ;  /* 0x00008f00f60b7a23 */ /* 0x000fe400000108f9 */
[-C--:B------:R-:W-:Y:S02]  /*c310*/  FMUL.FTZ R52, R52, R198.reuse ;  /* 0x000000c634347220 */ /* 0x080fe40000410000 */
[----:B------:R-:W-:Y:S01]  /*c320*/  LOP3.LUT R17, R8, 0xffff, RZ, 0xc0, !PT ;  /* 0x0000ffff08117812 */ /* 0x000fe200078ec0ff */
[----:B------:R-:W-:Y:S01]  /*c330*/  HMMA.16816.F32 R144, R4, R14, R144 ;  /* 0x0000000e0490723c */ /* 0x000fe20000001890 */
[----:B------:R-:W-:Y:S01]  /*c340*/  FMUL.FTZ R53, R53, R198 ;  /* 0x000000c635357220 */ /* 0x000fe20000410000 */
[----:B------:R-:W2:Y:S01]  /*c350*/  MUFU.EX2 R246, R250 ;  /* 0x000000fa00f67308 */ /* 0x000ea20000000800 */
[-C--:B------:R-:W-:Y:S01]  /*c360*/  FMUL.FTZ R54, R54, R197.reuse ;  /* 0x000000c536367220 */ /* 0x080fe20000410000 */
[----:B------:R-:W-:Y:S01]  /*c370*/  SHF.R.U32.HI R17, RZ, 0x8, R17 ;  /* 0x00000008ff117819 */ /* 0x000fe20000011611 */
[----:B------:R-:W-:-:S02]  /*c380*/  FMUL.FTZ R55, R55, R197 ;  /* 0x000000c537377220 */ /* 0x000fc40000410000 */
[----:B------:R-:W-:Y:S01]  /*c390*/  LOP3.LUT R14, R8, 0xff, RZ, 0xc0, !PT ;  /* 0x000000ff080e7812 */ /* 0x000fe200078ec0ff */
[-C--:B------:R-:W-:Y:S01]  /*c3a0*/  FMUL.FTZ R64, R64, R198.reuse ;  /* 0x000000c640407220 */ /* 0x080fe20000410000 */
[----:B------:R-:W-:Y:S01]  /*c3b0*/  SHF.R.U32.HI R15, RZ, 0x10, R8 ;  /* 0x00000010ff0f7819 */ /* 0x000fe20000011608 */
[-C--:B------:R-:W-:Y:S01]  /*c3c0*/  FMUL.FTZ R65, R65, R198.reuse ;  /* 0x000000c641417220 */ /* 0x080fe20000410000 */
[----:B------:R-:W-:Y:S01]  /*c3d0*/  SHF.R.U32.HI R8, RZ, 0x8, R13 ;  /* 0x00000008ff087819 */ /* 0x000fe2000001160d */
[-C--:B------:R-:W-:Y:S01]  /*c3e0*/  FMUL.FTZ R66, R66, R197.reuse ;  /* 0x000000c542427220 */ /* 0x080fe20000410000 */
[----:B------:R-:W-:Y:S01]  /*c3f0*/  LOP3.LUT R13, R12, 0xff, RZ, 0xc0, !PT ;  /* 0x000000ff0c0d7812 */ /* 0x000fe200078ec0ff */
[-C--:B------:R-:W-:Y:S01]  /*c400*/  FMUL.FTZ R67, R67, R197.reuse ;  /* 0x000000c543437220 */ /* 0x080fe20000410000 */
[----:B------:R-:W-:Y:S01]  /*c410*/  PRMT R9, R9, 0x5410, R8 ;  /* 0x0000541009097816 */ /* 0x000fe20000000008 */
[-C--:B------:R-:W-:Y:S01]  /*c420*/  FMUL.FTZ R68, R68, R198.reuse ;  /* 0x000000c644447220 */ /* 0x080fe20000410000 */
[----:B------:R-:W-:Y:S01]  /*c430*/  PRMT R13, R13, 0x5410, R10 ;  /* 0x000054100d0d7816 */ /* 0x000fe2000000000a */
[-C--:B------:R-:W-:Y:S01]  /*c440*/  FMUL.FTZ R69, R69, R198.reuse ;  /* 0x000000c645457220 */ /* 0x080fe20000410000 */
[----:B------:R-:W-:Y:S01]  /*c450*/  LOP3.LUT R12, R15, 0xff, RZ, 0xc0, !PT ;  /* 0x000000ff0f0c7812 */ /* 0x000fe200078ec0ff */
[-C--:B------:R-:W-:Y:S01]  /*c460*/  FMUL.FTZ R70, R70, R197.reuse ;  /* 0x000000c546467220 */ /* 0x080fe20000410000 */
[--C-:B------:R-:W-:Y:S01]  /*c470*/  HSET2.LE.AND R9, R9, R240.reuse, PT ;  /* 0x000000f009097233 */ /* 0x100fe20003803000 */
[----:B------:R-:W-:Y:S01]  /*c480*/  FMUL.FTZ R71, R71, R197 ;  /* 0x000000c547477220 */ /* 0x000fe20000410000 */
[--C-:B------:R-:W-:Y:S01]  /*c490*/  HSET2.LE.AND R167, R13, R240.reuse, PT ;  /* 0x000000f00da77233 */ /* 0x100fe20003803000 */
[----:B------:R-:W-:Y:S01]  /*c4a0*/  FMUL.FTZ R80, R80, R198 ;  /* 0x000000c650507220 */ /* 0x000fe20000410000 */
[----:B--2---:R-:W-:Y:S01]  /*c4b0*/  F2FP.PACK_AB R8, R251, R246 ;  /* 0x000000f6fb08723e */ /* 0x004fe200000000ff */
[-C--:B------:R-:W-:Y:S01]  /*c4c0*/  FMUL.FTZ R81, R81, R198.reuse ;  /* 0x000000c651517220 */ /* 0x080fe20000410000 */
[----:B------:R-:W-:Y:S01]  /*c4d0*/  F2FP.PACK_AB R166, R252, R245 ;  /* 0x000000f5fca6723e */ /* 0x000fe200000000ff */
[-C--:B------:R-:W-:Y:S01]  /*c4e0*/  FMUL.FTZ R82, R82, R197.reuse ;  /* 0x000000c552527220 */ /* 0x080fe20000410000 */
[C---:B------:R-:W-:Y:S01]  /*c4f0*/  HMMA.16816.F32 R52, R4.reuse, R34, R52 ;  /* 0x000000220434723c */ /* 0x040fe20000001834 */
[-C--:B------:R-:W-:Y:S01]  /*c500*/  FMUL.FTZ R83, R83, R197.reuse ;  /* 0x000000c553537220 */ /* 0x080fe20000410000 */
[----:B------:R-:W-:Y:S01]  /*c510*/  PRMT R165, R12, 0x5410, R165 ;  /* 0x000054100ca57816 */ /* 0x000fe200000000a5 */
[-C--:B------:R-:W-:Y:S01]  /*c520*/  FMUL.FTZ R84, R84, R198.reuse ;  /* 0x000000c654547220 */ /* 0x080fe20000410000 */
[----:B------:R2:W-:Y:S01]  /*c530*/  MUFU.EX2 R248, R11 ;  /* 0x0000000b00f87308 */ /* 0x0005e20000000800 */
[----:B------:R-:W-:Y:S01]  /*c540*/  FMUL.FTZ R85, R85, R198 ;  /* 0x000000c655557220 */ /* 0x000fe20000410000 */
[----:B------:R-:W-:Y:S01]  /*c550*/  LOP3.LUT R166, R9, R166, RZ, 0xc0, !PT ;  /* 0x000000a609a67212 */ /* 0x000fe200078ec0ff */
[-C--:B------:R-:W-:Y:S01]  /*c560*/  FMUL.FTZ R86, R86, R197.reuse ;  /* 0x000000c556567220 */ /* 0x080fe20000410000 */
[C---:B------:R-:W-:Y:S01]  /*c570*/  HMMA.16816.F32 R64, R4.reuse, R20, R64 ;  /* 0x000000140440723c */ /* 0x040fe20000001840 */
[-C--:B------:R-:W-:Y:S01]  /*c580*/  FMUL.FTZ R87, R87, R197.reuse ;  /* 0x000000c557577220 */ /* 0x080fe20000410000 */
[----:B------:R-:W-:Y:S01]  /*c590*/  LOP3.LUT R167, R167, R8, RZ, 0xc0, !PT ;  /* 0x00000008a7a77212 */ /* 0x000fe200078ec0ff */
[-C--:B------:R-:W-:Y:S01]  /*c5a0*/  FMUL.FTZ R96, R96, R198.reuse ;  /* 0x000000c660607220 */ /* 0x080fe20000410000 */
[----:B------:R-:W3:Y:S01]  /*c5b0*/  LDSM.16.MT88.4 R32, [R211+0xa800] ;  /* 0x00a80000d320783b */ /* 0x000ee20000004200 */
[-C--:B------:R-:W-:Y:S01]  /*c5c0*/  FMUL.FTZ R97, R97, R198.reuse ;  /* 0x000000c661617220 */ /* 0x080fe20000410000 */
[----:B------:R-:W4:Y:S01]  /*c5d0*/  MUFU.EX2 R247, R247 ;  /* 0x000000f700f77308 */ /* 0x000f220000000800 */
[-C--:B------:R-:W-:Y:S01]  /*c5e0*/  FMUL.FTZ R98, R98, R197.reuse ;  /* 0x000000c562627220 */ /* 0x080fe20000410000 */
[C---:B------:R-:W-:Y:S01]  /*c5f0*/  HMMA.16816.F32 R68, R4.reuse, R22, R68 ;  /* 0x000000160444723c */ /* 0x040fe20000001844 */
[-C--:B------:R-:W-:Y:S01]  /*c600*/  FMUL.FTZ R99, R99, R197.reuse ;  /* 0x000000c563637220 */ /* 0x080fe20000410000 */
[----:B------:R-:W-:Y:S01]  /*c610*/  LDSM.16.MT88.4 R20, [R208+0xa800] ;  /* 0x00a80000d014783b */ /* 0x000fe20000004200 */
[-C--:B------:R-:W-:Y:S01]  /*c620*/  FMUL.FTZ R100, R100, R198.reuse ;  /* 0x000000c664647220 */ /* 0x080fe20000410000 */
[----:B------:R-:W-:Y:S01]  /*c630*/  HSET2.LE.AND R165, R165, R240, PT ;  /* 0x000000f0a5a57233 */ /* 0x000fe20003803000 */
[----:B------:R-:W-:Y:S01]  /*c640*/  FMUL.FTZ R101, R101, R198 ;  /* 0x000000c665657220 */ /* 0x000fe20000410000 */
[----:B--2---:R-:W-:Y:S01]  /*c650*/  LDSM.16.MT88.4 R8, [R209+0xb800] ;  /* 0x00b80000d108783b */ /* 0x004fe20000004200 */
[-C--:B------:R-:W-:Y:S01]  /*c660*/  FMUL.FTZ R102, R102, R197.reuse ;  /* 0x000000c566667220 */ /* 0x080fe20000410000 */
[----:B------:R-:W-:Y:S01]  /*c670*/  HMMA.16816.F32 R80, R4, R24, R80 ;  /* 0x000000180450723c */ /* 0x000fe20000001850 */
[----:B------:R-:W-:-:S02]  /*c680*/  FMUL.FTZ R103, R103, R197 ;  /* 0x000000c567677220 */ /* 0x000fc40000410000 */
[-C--:B------:R-:W-:Y:S02]  /*c690*/  FMUL.FTZ R112, R112, R198.reuse ;  /* 0x000000c670707220 */ /* 0x080fe40000410000 */
[-C--:B------:R-:W-:Y:S02]  /*c6a0*/  FMUL.FTZ R113, R113, R198.reuse ;  /* 0x000000c671717220 */ /* 0x080fe40000410000 */
[-C--:B------:R-:W-:Y:S01]  /*c6b0*/  FMUL.FTZ R114, R114, R197.reuse ;  /* 0x000000c572727220 */ /* 0x080fe20000410000 */
[----:B------:R-:W-:Y:S01]  /*c6c0*/  HMMA.16816.F32 R84, R4, R26, R84 ;  /* 0x0000001a0454723c */ /* 0x000fe20000001854 */
[----:B------:R-:W-:Y:S01]  /*c6d0*/  FMUL.FTZ R115, R115, R197 ;  /* 0x000000c573737220 */ /* 0x000fe20000410000 */
[----:B------:R-:W-:Y:S01]  /*c6e0*/  LDSM.16.MT88.4 R24, [R209+0xa800] ;  /* 0x00a80000d118783b */ /* 0x000fe20000004200 */
        /* <DEDUP_REMOVED lines=8> */
[C---:B------:R-:W-:Y:S01]  /*c770*/  HMMA.16816.F32 R100, R4.reuse, R30, R100 ;  /* 0x0000001e0464723c */ /* 0x040fe20000001864 */
[----:B------:R-:W-:Y:S01]  /*c780*/  FMUL.FTZ R135, R135, R197 ;  /* 0x000000c587877220 */ /* 0x000fe20000410000 */
[----:B------:R-:W2:Y:S01]  /*c790*/  LDSM.16.MT88.4 R28, [R210+0xa800] ;  /* 0x00a80000d21c783b */ /* 0x000ea20000004200 */
[----:B------:R-:W-:Y:S01]  /*c7a0*/  FFMA.FTZ R249, R164, c[0x0][0x23c], -R249 ;  /* 0x00008f00a4f97a23 */ /* 0x000fe200000108f9 */
[----:B------:R-:W-:Y:S01]  /*c7b0*/  PRMT R164, R14, 0x5410, R17 ;  /* 0x000054100ea47816 */ /* 0x000fe20000000011 */
[--C-:B------:R-:W-:Y:S01]  /*c7c0*/  FFMA.FTZ R241, R2, c[0x0][0x23c], -R239.reuse ;  /* 0x00008f0002f17a23 */ /* 0x100fe200000108ef */
[----:B------:R-:W-:Y:S01]  /*c7d0*/  LDSM.16.MT88.4 R12, [R210+0xb800] ;  /* 0x00b80000d20c783b */ /* 0x000fe20000004200 */
[--C-:B------:R-:W-:Y:S01]  /*c7e0*/  FFMA.FTZ R2, R3, c[0x0][0x23c], -R239.reuse ;  /* 0x00008f0003027a23 */ /* 0x100fe200000108ef */
[----:B------:R-:W-:Y:S01]  /*c7f0*/  HMMA.16816.F32 R112, R4, R18, R112 ;  /* 0x000000120470723c */ /* 0x000fe20000001870 */
[----:B------:R-:W1:Y:S01]  /*c800*/  MUFU.EX2 R249, R249 ;  /* 0x000000f900f97308 */ /* 0x000e620000000800 */
[----:B------:R-:W2:Y:S01]  /*c810*/  LDSM.16.MT88.4 R16, [R211+0xb800] ;  /* 0x00b80000d310783b */ /* 0x000ea20000004200 */
[----:B------:R-:W-:Y:S01]  /*c820*/  HSET2.LE.AND R164, R164, R240, PT ;  /* 0x000000f0a4a47233 */ /* 0x000fe20003803000 */
[----:B------:R-:W-:-:S02]  /*c830*/  FFMA.FTZ R3, R172, c[0x0][0x23c], -R239 ;  /* 0x00008f00ac037a23 */ /* 0x000fc400000108ef */
[--C-:B------:R-:W-:Y:S02]  /*c840*/  FFMA.FTZ R172, R173, c[0x0][0x23c], -R237.reuse ;  /* 0x00008f00adac7a23 */ /* 0x100fe400000108ed */
[C---:B------:R-:W-:Y:S01]  /*c850*/  HMMA.16816.F32 R128, R4.reuse, R168, R128 ;  /* 0x000000a80480723c */ /* 0x040fe20000001880 */
[--C-:B------:R-:W-:Y:S01]  /*c860*/  FFMA.FTZ R173, R175, c[0x0][0x23c], -R237.reuse ;  /* 0x00008f00afad7a23 */ /* 0x100fe200000108ed */
[----:B------:R-:W-:Y:S01]  /*c870*/  MUFU.EX2 R2, R2 ;  /* 0x0000000200027308 */ /* 0x000fe20000000800 */
[----:B------:R-:W-:Y:S02]  /*c880*/  FFMA.FTZ R178, R178, c[0x0][0x23c], -R237 ;  /* 0x00008f00b2b27a23 */ /* 0x000fe400000108ed */
[----:B------:R-:W-:Y:S02]  /*c890*/  FFMA.FTZ R0, R0, c[0x0][0x23c], -R239 ;  /* 0x00008f0000007a23 */ /* 0x000fe400000108ef */
[----:B----4-:R-:W-:Y:S01]  /*c8a0*/  F2FP.PACK_AB R169, R247, R243 ;  /* 0x000000f3f7a9723e */ /* 0x010fe200000000ff */
[----:B------:R-:W-:Y:S01]  /*c8b0*/  HMMA.16816.F32 R132, R4, R170, R132 ;  /* 0x000000aa0484723c */ /* 0x000fe20000001884 */
[----:B------:R-:W4:Y:S01]  /*c8c0*/  LDSM.16.MT88.4 R4, [R208+0xb800] ;  /* 0x00b80000d004783b */ /* 0x000f220000004200 */
[----:B-1----:R-:W-:Y:S01]  /*c8d0*/  F2FP.PACK_AB R168, R249, R248 ;  /* 0x000000f8f9a8723e */ /* 0x002fe200000000ff */
[----:B------:R-:W1:Y:S01]  /*c8e0*/  MUFU.EX2 R3, R3 ;  /* 0x0000000300037308 */ /* 0x000e620000000800 */
[----:B------:R-:W-:Y:S01]  /*c8f0*/  LOP3.LUT R164, R164, R169, RZ, 0xc0, !PT ;  /* 0x000000a9a4a47212 */ /* 0x000fe200078ec0ff */
[----:B------:R-:W-:Y:S01]  /*c900*/  FFMA.FTZ R174, R174, c[0x0][0x23c], -R237 ;  /* 0x00008f00aeae7a23 */ /* 0x000fe200000108ed */
[----:B------:R-:W-:Y:S01]  /*c910*/  LOP3.LUT R165, R165, R168, RZ, 0xc0, !PT ;  /* 0x000000a8a5a57212 */ /* 0x000fe200078ec0ff */
[----:B------:R-:W-:-:S02]  /*c920*/  FFMA.FTZ R180, R235, R234, R180 ;  /* 0x000000eaebb47223 */ /* 0x000fc400000100b4 */
[----:B------:R-:W-:Y:S02]  /*c930*/  FFMA.FTZ R196, R232, R199, R196 ;  /* 0x000000c7e8c47223 */ /* 0x000fe400000100c4 */
[----:B------:R-:W-:Y:S01]  /*c940*/  MUFU.EX2 R173, R173 ;  /* 0x000000ad00ad7308 */ /* 0x000fe20000000800 */
[----:B------:R-:W-:Y:S01]  /*c950*/  FFMA.FTZ R192, R233, R198, R192 ;  /* 0x000000c6e9c07223 */ /* 0x000fe200000100c0 */
[C---:B---3--:R-:W-:Y:S01]  /*c960*/  HMMA.16816.F32 R160, R164.reuse, R32, R160 ;  /* 0x00000020a4a0723c */ /* 0x048fe200000018a0 */
[----:B------:R-:W-:Y:S02]  /*c970*/  FFMA.FTZ R188, R227, R197, R188 ;  /* 0x000000c5e3bc7223 */ /* 0x000fe400000100bc */
[----:B------:R-:W-:Y:S02]  /*c980*/  FADD.FTZ R179, R179, R180 ;  /* 0x000000b4b3b37221 */ /* 0x000fe40000010000 */
[----:B------:R-:W-:Y:S01]  /*c990*/  FADD.FTZ R195, R195, R196 ;  /* 0x000000c4c3c37221 */ /* 0x000fe20000010000 */
[----:B------:R-:W-:Y:S01]  /*c9a0*/  MUFU.EX2 R0, R0 ;  /* 0x0000000000007308 */ /* 0x000fe20000000800 */
[----:B------:R-:W-:Y:S01]  /*c9b0*/  FADD.FTZ R191, R191, R192 ;  /* 0x000000c0bfbf7221 */ /* 0x000fe20000010000 */
[----:B------:R-:W-:Y:S01]  /*c9c0*/  HMMA.16816.F32 R40, R164, R34, R40 ;  /* 0x00000022a428723c */ /* 0x000fe20000001828 */
[----:B------:R-:W-:-:S02]  /*c9d0*/  FADD.FTZ R187, R187, R188 ;  /* 0x000000bcbbbb7221 */ /* 0x000fc40000010000 */
[----:B------:R-:W-:Y:S02]  /*c9e0*/  FADD.FTZ R182, R182, R179 ;  /* 0x000000b3b6b67221 */ /* 0x000fe40000010000 */
[----:B------:R-:W-:Y:S01]  /*c9f0*/  FADD.FTZ R194, R194, R195 ;  /* 0x000000c3c2c27221 */ /* 0x000fe20000010000 */
[----:B------:R-:W-:Y:S01]  /*ca00*/  MUFU.EX2 R241, R241 ;  /* 0x000000f100f17308 */ /* 0x000fe20000000800 */
[----:B------:R-:W-:Y:S01]  /*ca10*/  FADD.FTZ R190, R190, R191 ;  /* 0x000000bfbebe7221 */ /* 0x000fe20000010000 */
[C---:B--2---:R-:W-:Y:S01]  /*ca20*/  HMMA.16816.F32 R44, R164.reuse, R28, R44 ;  /* 0x0000001ca42c723c */ /* 0x044fe2000000182c */
[----:B------:R-:W-:Y:S02]  /*ca30*/  FADD.FTZ R186, R186, R187 ;  /* 0x000000bbbaba7221 */ /* 0x000fe40000010000 */
        /* <DEDUP_REMOVED lines=10> */
[----:B------:R-:W-:Y:S01]  /*cae0*/  HMMA.16816.F32 R60, R164, R24, R60 ;  /* 0x00000018a43c723c */ /* 0x000fe2000000183c */
[----:B------:R-:W-:Y:S02]  /*caf0*/  FADD.FTZ R249, R249, R248 ;  /* 0x000000f8f9f97221 */ /* 0x000fe40000010000 */
[----:B------:R-:W-:Y:S02]  /*cb00*/  FADD.FTZ R235, R245, R182 ;  /* 0x000000b6f5eb7221 */ /* 0x000fe40000010000 */
[----:B------:R-:W-:-:S02]  /*cb10*/  FADD.FTZ R232, R246, R249 ;  /* 0x000000f9f6e87221 */ /* 0x000fc40000010000 */
[----:B------:R-:W-:Y:S01]  /*cb20*/  FADD.FTZ R235, R252, R235 ;  /* 0x000000ebfceb7221 */ /* 0x000fe20000010000 */
        /* <DEDUP_REMOVED lines=11> */
[----:B------:R-:W-:Y:S07]  /*cbe0*/  HMMA.16816.F32 R136, R164, R6, R136 ;  /* 0x00000006a488723c */ /* 0x000fee0000001888 */
[----:B------:R-:W-:-:S05]  /*cbf0*/  IMAD.WIDE.U32 R164, R244, -0x2daee0ad, RZ ;  /* 0xd2511f53f4a47825 */ /* 0x000fca00078e00ff */
[----:B------:R-:W-:Y:S02]  /*cc00*/  SHF.R.U32.HI R166, RZ, 0x10, R164 ;  /* 0x00000010ffa67819 */ /* 0x000fe400000116a4 */
[----:B------:R-:W-:Y:S02]  /*cc10*/  LOP3.LUT R242, R165, UR16, R242, 0x96, !PT ;  /* 0x00000010a5f27c12 */ /* 0x000fe4000f8e96f2 */
[C---:B------:R-:W-:Y:S02]  /*cc20*/  LOP3.LUT R167, R164.reuse, 0xffff, RZ, 0xc0, !PT ;  /* 0x0000ffffa4a77812 */ /* 0x040fe400078ec0ff */
[----:B------:R-:W-:Y:S02]  /*cc30*/  LOP3.LUT R165, R164, 0xff, RZ, 0xc0, !PT ;  /* 0x000000ffa4a57812 */ /* 0x000fe400078ec0ff */
[----:B------:R-:W-:Y:S02]  /*cc40*/  SHF.R.U32.HI R164, RZ, 0x18, R164 ;  /* 0x00000018ffa47819 */ /* 0x000fe400000116a4 */
[----:B------:R-:W-:-:S02]  /*cc50*/  LOP3.LUT R171, R166, 0xff, RZ, 0xc0, !PT ;  /* 0x000000ffa6ab7812 */ /* 0x000fc400078ec0ff */
[----:B------:R-:W-:Y:S02]  /*cc60*/  SHF.R.U32.HI R168, RZ, 0x8, R167 ;  /* 0x00000008ffa87819 */ /* 0x000fe400000116a7 */
[----:B------:R-:W-:Y:S02]  /*cc70*/  PRMT R171, R171, 0x5410, R164 ;  /* 0x00005410abab7816 */ /* 0x000fe400000000a4 */
[----:B------:R-:W2:Y:S01]  /*cc80*/  MUFU.EX2 R164, R178 ;  /* 0x000000b200a47308 */ /* 0x000ea20000000800 */
[C---:B------:R-:W-:Y:S02]  /*cc90*/  LOP3.LUT R166, R242.reuse, 0xffff, RZ, 0xc0, !PT ;  /* 0x0000fffff2a67812 */ /* 0x040fe400078ec0ff */
[----:B------:R-:W-:Y:S01]  /*cca0*/  SHF.R.U32.HI R169, RZ, 0x10, R242 ;  /* 0x00000010ffa97819 */ /* 0x000fe200000116f2 */
[----:B------:R-:W-:Y:S01]  /*ccb0*/  HSET2.LE.AND R171, R171, R240, PT ;  /* 0x000000f0abab7233 */ /* 0x000fe20003803000 */
[----:B------:R-:W-:Y:S02]  /*ccc0*/  PRMT R165, R165, 0x5410, R168 ;  /* 0x00005410a5a57816 */ /* 0x000fe400000000a8 */
[----:B------:R-:W-:-:S02]  /*ccd0*/  LOP3.LUT R167, R242, 0xff, RZ, 0xc0, !PT ;  /* 0x000000fff2a77812 */ /* 0x000fc400078ec0ff */
[----:B------:R-:W-:Y:S01]  /*cce0*/  SHF.R.U32.HI R166, RZ, 0x8, R166 ;  /* 0x00000008ffa67819 */ /* 0x000fe200000116a6 */
[--C-:B------:R-:W-:Y:S01]  /*ccf0*/  HSET2.LE.AND R170, R165, R240.reuse, PT ;  /* 0x000000f0a5aa7233 */ /* 0x100fe20003803000 */
[----:B------:R-:W-:Y:S02]  /*cd00*/  SHF.R.U32.HI R242, RZ, 0x18, R242 ;  /* 0x00000018fff27819 */ /* 0x000fe400000116f2 */
[----:B------:R-:W-:Y:S02]  /*cd10*/  LOP3.LUT R169, R169, 0xff, RZ, 0xc0, !PT ;  /* 0x000000ffa9a97812 */ /* 0x000fe400078ec0ff */
[----:B------:R-:W-:Y:S02]  /*cd20*/  PRMT R167, R167, 0x5410, R166 ;  /* 0x00005410a7a77816 */ /* 0x000fe400000000a6 */
[----:B------:R-:W-:Y:S02]  /*cd30*/  PRMT R169, R169, 0x5410, R242 ;  /* 0x00005410a9a97816 */ /* 0x000fe400000000f2 */
[----:B-1----:R-:W-:Y:S01]  /*cd40*/  F2FP.PACK_AB R165, R3, R2 ;  /* 0x0000000203a5723e */ /* 0x002fe200000000ff */
[--C-:B------:R-:W-:Y:S01]  /*cd50*/  HSET2.LE.AND R168, R167, R240.reuse, PT ;  /* 0x000000f0a7a87233 */ /* 0x100fe20003803000 */
[----:B--2---:R-:W-:Y:S01]  /*cd60*/  F2FP.PACK_AB R166, R164, R173 ;  /* 0x000000ada4a6723e */ /* 0x004fe200000000ff */
[----:B------:R-:W-:Y:S01]  /*cd70*/  HSET2.LE.AND R169, R169, R240, PT ;  /* 0x000000f0a9a97233 */ /* 0x000fe20003803000 */
[----:B------:R-:W-:-:S02]  /*cd80*/  LOP3.LUT R170, R170, R165, RZ, 0xc0, !PT ;  /* 0x000000a5aaaa7212 */ /* 0x000fc400078ec0ff */
[----:B------:R-:W-:Y:S02]  /*cd90*/  LOP3.LUT R171, R171, R166, RZ, 0xc0, !PT ;  /* 0x000000a6abab7212 */ /* 0x000fe400078ec0ff */
[----:B------:R-:W-:Y:S01]  /*cda0*/  F2FP.PACK_AB R165, R241, R0 ;  /* 0x00000000f1a5723e */ /* 0x000fe200000000ff */
[----:B------:R-:W-:Y:S01]  /*cdb0*/  FADD.FTZ R0, R0, R189 ;  /* 0x000000bd00007221 */ /* 0x000fe20000010000 */
[----:B------:R-:W-:Y:S01]  /*cdc0*/  F2FP.PACK_AB R166, R175, R172 ;  /* 0x000000acafa6723e */ /* 0x000fe200000000ff */
[----:B------:R-:W-:Y:S01]  /*cdd0*/  FADD.FTZ R172, R172, R185 ;  /* 0x000000b9acac7221 */ /* 0x000fe20000010000 */
[----:B------:R-:W-:Y:S01]  /*cde0*/  LOP3.LUT R168, R168, R165, RZ, 0xc0, !PT ;  /* 0x000000a5a8a87212 */ /* 0x000fe200078ec0ff */
[----:B------:R-:W-:Y:S01]  /*cdf0*/  FADD.FTZ R241, R241, R0 ;  /* 0x00000000f1f17221 */ /* 0x000fe20000010000 */
[----:B------:R-:W-:Y:S01]  /*ce00*/  LOP3.LUT R169, R169, R166, RZ, 0xc0, !PT ;  /* 0x000000a6a9a97212 */ /* 0x000fe200078ec0ff */
[----:B------:R-:W-:Y:S01]  /*ce10*/  FADD.FTZ R172, R175, R172 ;  /* 0x000000acafac7221 */ /* 0x000fe20000010000 */
[----:B------:R-:W-:Y:S01]  /*ce20*/  MOV R166, R176 ;  /* 0x000000b000a67202 */ /* 0x000fe20000000f00 */
[----:B------:R-:W-:Y:S01]  /*ce30*/  FADD.FTZ R2, R2, R241 ;  /* 0x000000f102027221 */ /* 0x000fe20000010000 */
[-C--:B------:R-:W-:Y:S01]  /*ce40*/  MOV R167, R177.reuse ;  /* 0x000000b100a77202 */ /* 0x080fe20000000f00 */
[----:B------:R-:W-:Y:S01]  /*ce50*/  FADD.FTZ R173, R173, R172 ;  /* 0x000000acadad7221 */ /* 0x000fe20000010000 */
[----:B------:R-:W-:Y:S01]  /*ce60*/  MOV R165, R184 ;  /* 0x000000b800a57202 */ /* 0x000fe20000000f00 */
[----:B------:R-:W-:Y:S01]  /*ce70*/  HMMA.16816.F32 R156, R168, R32, R156 ;  /* 0x00000020a89c723c */ /* 0x000fe2000000189c */
[----:B------:R-:W-:Y:S01]  /*ce80*/  @P0 MOV R166, R176 ;  /* 0x000000b000a60202 */ /* 0x000fe20000000f00 */
[----:B------:R-:W-:Y:S01]  /*ce90*/  FADD.FTZ R233, R3, R2 ;  /* 0x0000000203e97221 */ /* 0x000fe20000010000 */
[----:B------:R-:W-:Y:S01]  /*cea0*/  @P0 MOV R167, R177 ;  /* 0x000000b100a70202 */ /* 0x000fe20000000f00 */
[----:B------:R-:W-:Y:S01]  /*ceb0*/  FADD.FTZ R227, R164, R173 ;  /* 0x000000ada4e37221 */ /* 0x000fe20000010000 */
[----:B------:R-:W-:-:S03]  /*cec0*/  @P0 MOV R165, R184 ;  /* 0x000000b800a50202 */ /* 0x000fc60000000f00 */
        /* <DEDUP_REMOVED lines=9> */
[-C--:B------:R-:W-:Y:S01]  /*cf60*/  MOV R18, R183.reuse ;  /* 0x000000b700127202 */ /* 0x080fe20000000f00 */
[----:B------:R-:W-:Y:S01]  /*cf70*/  HMMA.16816.F32 R152, R168, R12, R152 ;  /* 0x0000000ca898723c */ /* 0x000fe20000001898 */
[----:B------:R-:W-:-:S07]  /*cf80*/  @P0 MOV R18, R183 ;  /* 0x000000b700120202 */ /* 0x000fce0000000f00 */
[C---:B------:R-:W-:Y:S08]  /*cf90*/  HMMA.16816.F32 R112, R168.reuse, R14, R112 ;  /* 0x0000000ea870723c */ /* 0x040ff00000001870 */
[C---:B------:R-:W-:Y:S08]  /*cfa0*/  HMMA.16816.F32 R120, R168.reuse, R8, R120 ;  /* 0x00000008a878723c */ /* 0x040ff00000001878 */
[C---:B------:R-:W-:Y:S08]  /*cfb0*/  HMMA.16816.F32 R144, R168.reuse, R10, R144 ;  /* 0x0000000aa890723c */ /* 0x040ff00000001890 */
[C---:B------:R-:W-:Y:S08]  /*cfc0*/  HMMA.16816.F32 R128, R168.reuse, R4, R128 ;  /* 0x00000004a880723c */ /* 0x040ff00000001880 */
[----:B------:R-:W-:Y:S01]  /*cfd0*/  HMMA.16816.F32 R132, R168, R6, R132 ;  /* 0x00000006a884723c */ /* 0x000fe20000001884 */
[----:B------:R-:W-:Y:S11]  /*cfe0*/  @P0 BRA `(.L_x_857) ;  /* 0x0000001000000947 */ /* 0x000ff60003800000 */
.L_x_853:
[----:B------:R-:W-:-:S12]  /*cff0*/  UIADD3 UR25, UR29, -0x1, URZ ;  /* 0xffffffff1d197890 */ /* 0x000fd8000fffe03f */
.L_x_857:
[----:B------:R-:W-:-:S13]  /*d000*/  ISETP.LE.AND P0, PT, RZ, UR25, PT ;  /* 0x00000019ff007c0c */ /* 0x000fda000bf03270 */
[----:B------:R-:W-:Y:S05]  /*d010*/  @!P0 BRA `(.L_x_858) ;  /* 0x00002d1000008947 */ /* 0x000fea0003800000 */
[----:B------:R-:W1:Y:S01]  /*d020*/  LDC.U8 R234, c[0x0][0x2d8] ;  /* 0x0000b600ffea7b82 */ /* 0x000e620000000000 */
[----:B------:R-:W-:Y:S01]  /*d030*/  IMAD.WIDE.U32 R242, R236, -0x326172a9, RZ ;  /* 0xcd9e8d57ecf27825 */ /* 0x000fe200078e00ff */
[----:B------:R-:W-:Y:S01]  /*d040*/  UMOV UR28, 0x4 ;  /* 0x00000004001c7882 */ /* 0x000fe20000000000 */
[----:B------:R-:W-:Y:S01]  /*d050*/  MOV R3, R166 ;  /* 0x000000a600037202 */ /* 0x000fe20000000f00 */
[----:B------:R-:W-:Y:S01]  /*d060*/  ULDC.64 UR4, c[0x0][0x1a0] ;  /* 0x0000680000047ab9 */ /* 0x000fe20000000a00 */
[----:B------:R-:W-:Y:S01]  /*d070*/  IMAD.WIDE.U32 R238, R238, -0x326172a9, RZ ;  /* 0xcd9e8d57eeee7825 */ /* 0x000fe200078e00ff */
[----:B------:R-:W-:Y:S01]  /*d080*/  LOP3.LUT R240, R243, R201, RZ, 0x3c, !PT ;  /* 0x000000c9f3f07212 */ /* 0x000fe200078e3cff */
[----:B------:R-:W-:Y:S01]  /*d090*/  USHF.L.U64.HI UR4, UR4, UR28, UR5 ;  /* 0x0000001c04047299 */ /* 0x000fe20008010205 */
[----:B------:R-:W-:Y:S01]  /*d0a0*/  MOV R2, R167 ;  /* 0x000000a700027202 */ /* 0x000fe20000000f00 */
[----:B-----5:R-:W-:Y:S01]  /*d0b0*/  IMAD.WIDE.U32 R244, R200, -0x2daee0ad, RZ ;  /* 0xd2511f53c8f47825 */ /* 0x020fe200078e00ff */
[----:B------:R-:W-:Y:S01]  /*d0c0*/  LOP3.LUT R236, R239, R201, RZ, 0x3c, !PT ;  /* 0x000000c9efec7212 */ /* 0x000fe200078e3cff */
[----:B------:R-:W-:Y:S01]  /*d0d0*/  USHF.L.U32 UR28, UR24, 0x1, URZ ;  /* 0x00000001181c7899 */ /* 0x000fe2000800063f */
[----:B------:R-:W-:Y:S01]  /*d0e0*/  MOV R169, R18 ;  /* 0x0000001200a97202 */ /* 0x000fe20000000f00 */
[----:B------:R-:W-:Y:S01]  /*d0f0*/  IMAD.WIDE.U32 R240, R240, -0x2daee0ad, RZ ;  /* 0xd2511f53f0f07825 */ /* 0x000fe200078e00ff */
[----:B------:R-:W-:Y:S01]  /*d100*/  MOV R0, R165 ;  /* 0x000000a500007202 */ /* 0x000fe20000000f00 */
[----:B------:R-:W-:Y:S01]  /*d110*/  USHF.L.U64.HI UR29, UR24, 0x1, UR4 ;  /* 0x00000001181d7899 */ /* 0x000fe20008010204 */
[----:B------:R-:W-:Y:S01]  /*d120*/  MOV R222, R202 ;  /* 0x000000ca00de7202 */ /* 0x000fe20000000f00 */
[----:B------:R-:W-:Y:S01]  /*d130*/  IMAD.WIDE.U32 R236, R236, -0x2daee0ad, RZ ;  /* 0xd2511f53ecec7825 */ /* 0x000fe200078e00ff */
[----:B-1----:R-:W-:Y:S01]  /*d140*/  PRMT R234, R234, 0x7054, R234 ;  /* 0x00007054eaea7816 */ /* 0x002fe200000000ea */
[----:B------:R-:W-:Y:S05]  /*d150*/  BRA `(.L_x_859) ;  /* 0x0000019000007947 */ /* 0x000fea0003800000 */
.L_x_861:
[----:B------:R-:W-:Y:S02]  /*d160*/  UIADD3 UR30, UR25, -0x1, URZ ;  /* 0xffffffff191e7890 */ /* 0x000fe4000fffe03f */
[----:B------:R-:W-:Y:S02]  /*d170*/  ULDC.64 UR4, c[0x0][0x198] ;  /* 0x0000660000047ab9 */ /* 0x000fe40000000a00 */
[----:B------:R-:W-:Y:S02]  /*d180*/  USHF.R.S32.HI UR24, URZ, 0x1f, UR30 ;  /* 0x0000001f3f187899 */ /* 0x000fe4000801141e */
[----:B------:R-:W-:Y:S02]  /*d190*/  UIMAD.WIDE.U32 UR32, UR30, UR4, URZ ;  /* 0x000000041e2072a5 */ /* 0x000fe4000f8e003f */
[----:B------:R-:W-:Y:S04]  /*d1a0*/  UIMAD UR24, UR24, UR4, URZ ;  /* 0x00000004181872a4 */ /* 0x000fe8000f8e023f */
[----:B------:R-:W-:Y:S01]  /*d1b0*/  UIMAD UR24, UR30, UR5, UR24 ;  /* 0x000000051e1872a4 */ /* 0x000fe2000f8e0218 */
[----:B------:R-:W-:Y:S02]  /*d1c0*/  IMAD.U32 R165, RZ, RZ, UR32 ;  /* 0x00000020ffa57e24 */ /* 0x000fe4000f8e00ff */
[----:B------:R-:W-:Y:S01]  /*d1d0*/  IMAD.U32 R164, RZ, RZ, UR32 ;  /* 0x00000020ffa47e24 */ /* 0x000fe2000f8e00ff */
[----:B------:R-:W-:Y:S02]  /*d1e0*/  UIADD3 UR24, UR33, UR24, URZ ;  /* 0x0000001821187290 */ /* 0x000fe4000fffe03f */
[----:B------:R-:W-:Y:S04]  /*d1f0*/  LEA R166, P1, R165, R220, 0x5 ;  /* 0x000000dca5a67211 */ /* 0x000fe800078228ff */
[----:B------:R-:W-:Y:S01]  /*d200*/  IMAD.U32 R165, RZ, RZ, UR24 ;  /* 0x00000018ffa57e24 */ /* 0x000fe2000f8e00ff */
[----:B------:R-:W-:Y:S04]  /*d210*/  LEA R170, P2, R166, c[0x0][0x168], 0x1 ;  /* 0x00005a00a6aa7a11 */ /* 0x000fe800078408ff */
[----:B------:R-:W-:Y:S02]  /*d220*/  LEA.HI.X R165, R164, R225, R165, 0x5, P1 ;  /* 0x000000e1a4a57211 */ /* 0x000fe400008f2ca5 */
[----:B------:R-:W-:Y:S02]  /*d230*/  IADD3 R172, P1, R170, UR19, RZ ;  /* 0x00000013aaac7c10 */ /* 0x000fe4000ff3e0ff */
[----:B------:R-:W-:Y:S04]  /*d240*/  LEA.HI.X R171, R166, c[0x0][0x16c], R165, 0x1, P2 ;  /* 0x00005b00a6ab7a11 */ /* 0x000fe800010f0ca5 */
        /* <DEDUP_REMOVED lines=8> */
[----:B------:R-:W0:Y:S01]  /*d2d0*/  LDGDEPBAR ;  /* 0x00000000000079af */ /* 0x000e220000000000 */
[----:B------:R-:W-:-:S05]  /*d2e0*/  BRA `(.L_x_860) ;  /* 0x0000078000007947 */ /* 0x000fca0003800000 */
.L_x_859:
[----:B------:R-:W-:Y:S04]  /*d2f0*/  DEPBAR.LE SB0, 0x0 ;  /* 0x000080000000791a */ /* 0x000fe80000000000 */
[----:B------:R-:W-:Y:S01]  /*d300*/  BAR.SYNC.DEFER_BLOCKING 0x0 ;  /* 0x0000000000007b1d */ /* 0x000fe20000010000 */
[----:B------:R-:W-:Y:S01]  /*d310*/  USHF.R.S32.HI UR5, URZ, 0x1f, UR25 ;  /* 0x0000001f3f057899 */ /* 0x000fe20008011419 */
[----:B------:R-:W-:Y:S01]  /*d320*/  IMAD.U32 R171, RZ, RZ, UR25 ;  /* 0x00000019ffab7e24 */ /* 0x000fe2000f8e00ff */
[----:B------:R-:W-:Y:S03]  /*d330*/  UIMAD UR4, UR20, UR25, URZ ;  /* 0x00000019140472a4 */ /* 0x000fe6000f8e023f */
[----:B------:R-:W-:Y:S01]  /*d340*/  IMAD.WIDE.U32 R170, R171, UR21, R222 ;  /* 0x00000015abaa7c25 */ /* 0x000fe2000f8e00de */
[----:B------:R-:W-:Y:S04]  /*d350*/  UIMAD UR4, UR5, UR21, UR4 ;  /* 0x00000015050472a4 */ /* 0x000fe8000f8e0204 */
[C---:B------:R-:W-:Y:S02]  /*d360*/  LEA R246, P0, R170.reuse, c[0x0][0x170], 0x1 ;  /* 0x00005c00aaf67a11 */ /* 0x040fe400078008ff */
[----:B------:R-:W-:Y:S04]  /*d370*/  IADD3 R168, R171, UR4, RZ ;  /* 0x00000004aba87c10 */ /* 0x000fe8000fffe0ff */
[----:B------:R-:W-:Y:S02]  /*d380*/  LEA.HI.X R247, R170, c[0x0][0x174], R168, 0x1, P0 ;  /* 0x00005d00aaf77a11 */ /* 0x000fe400000f0ca8 */
[----:B------:R-:W-:Y:S04]  /*d390*/  IADD3 R248, P0, R246, UR28, RZ ;  /* 0x0000001cf6f87c10 */ /* 0x000fe8000ff1e0ff */
[----:B------:R-:W-:Y:S01]  /*d3a0*/  IADD3.X R249, R247, UR29, RZ, P0, !PT ;  /* 0x0000001df7f97c10 */ /* 0x000fe200087fe4ff */
[----:B------:R-:W-:Y:S01]  /*d3b0*/  @!PT LDS RZ, [RZ] ;  /* 0x00000000fffff984 */ /* 0x000fe20000000800 */
[----:B------:R-:W-:Y:S01]  /*d3c0*/  @!PT LDS RZ, [RZ] ;  /* 0x00000000fffff984 */ /* 0x000fe20000000800 */
[----:B------:R-:W-:Y:S01]  /*d3d0*/  @!PT LDS RZ, [RZ] ;  /* 0x00000000fffff984 */ /* 0x000fe20000000800 */
[----:B------:R1:W-:Y:S01]  /*d3e0*/  LDGSTS.E.BYPASS.LTC128B.128 [R219+0xa000], [R246.64] ;  /* 0x0a000000f6db7fae */ /* 0x0003e2000b901d56 */
[----:B------:R-:W-:Y:S04]  /*d3f0*/  ISETP.LT.AND P0, PT, RZ, UR25, PT ;  /* 0x00000019ff007c0c */ /* 0x000fe8000bf01270 */
[----:B------:R1:W-:Y:S05]  /*d400*/  LDGSTS.E.BYPASS.LTC128B.128 [R219+0xb000], [R246.64+0x80] ;  /* 0x0b000080f6db7fae */ /* 0x0003ea000b901d56 */
[----:B------:R1:W-:Y:S05]  /*d410*/  LDGSTS.E.BYPASS.LTC128B.128 [R219+0xa800], [R248.64] ;  /* 0x0a800000f8db7fae */ /* 0x0003ea000b901d56 */
[----:B------:R1:W-:Y:S05]  /*d420*/  LDGSTS.E.BYPASS.LTC128B.128 [R219+0xb800], [R248.64+0x80] ;  /* 0x0b800080f8db7fae */ /* 0x0003ea000b901d56 */
[----:B------:R-:W-:Y:S05]  /*d430*/  LDSM.16.M88.4 R164, [R218] ;  /* 0x00000000daa4783b */ /* 0x000fea0000000200 */
[----:B------:R-:W2:Y:S05]  /*d440*/  LDSM.16.M88.4 R172, [R217] ;  /* 0x00000000d9ac783b */ /* 0x000eaa0000000200 */
[----:B------:R-:W3:Y:S05]  /*d450*/  LDSM.16.M88.4 R176, [R218+0x2000] ;  /* 0x00200000dab0783b */ /* 0x000eea0000000200 */
[----:B------:R-:W4:Y:S05]  /*d460*/  LDSM.16.M88.4 R180, [R217+0x800] ;  /* 0x00080000d9b4783b */ /* 0x000f2a0000000200 */
[----:B------:R-:W0:Y:S05]  /*d470*/  LDGDEPBAR ;  /* 0x00000000000079af */ /* 0x000e2a0000000000 */
[----:B------:R-:W-:Y:S05]  /*d480*/  LDSM.16.M88.4 R184, [R216] ;  /* 0x00000000d8b8783b */ /* 0x000fea0000000200 */
[----:B------:R-:W5:Y:S05]  /*d490*/  LDSM.16.M88.4 R188, [R215] ;  /* 0x00000000d7bc783b */ /* 0x000f6a0000000200 */
[----:B------:R-:W1:Y:S05]  /*d4a0*/  LDSM.16.M88.4 R192, [R216+0x2000] ;  /* 0x00200000d8c0783b */ /* 0x000e6a0000000200 */
[----:B------:R-:W1:Y:S01]  /*d4b0*/  LDSM.16.M88.4 R196, [R207] ;  /* 0x00000000cfc4783b */ /* 0x000e620000000200 */
[-C--:B--2---:R-:W-:Y:S04]  /*d4c0*/  HMMA.16816.F32 R4, R164, R172.reuse, RZ ;  /* 0x000000aca404723c */ /* 0x084fe800000018ff */
[----:B------:R-:W-:Y:S04]  /*d4d0*/  LDSM.16.M88.4 R200, [R214+0x2000] ;  /* 0x00200000d6c8783b */ /* 0x000fe80000000200 */
[C---:B---3--:R-:W-:Y:S08]  /*d4e0*/  HMMA.16816.F32 R8, R176.reuse, R172, RZ ;  /* 0x000000acb008723c */ /* 0x048ff000000018ff */
[-C--:B------:R-:W-:Y:S08]  /*d4f0*/  HMMA.16816.F32 R12, R176, R174.reuse, RZ ;  /* 0x000000aeb00c723c */ /* 0x080ff000000018ff */
[C---:B------:R-:W-:Y:S01]  /*d500*/  HMMA.16816.F32 R16, R164.reuse, R174, RZ ;  /* 0x000000aea410723c */ /* 0x040fe200000018ff */
[----:B------:R-:W-:Y:S07]  /*d510*/  LDSM.16.M88.4 R172, [R214] ;  /* 0x00000000d6ac783b */ /* 0x000fee0000000200 */
[-C--:B----4-:R-:W-:Y:S08]  /*d520*/  HMMA.16816.F32 R20, R164, R180.reuse, RZ ;  /* 0x000000b4a414723c */ /* 0x090ff000000018ff */
[C---:B------:R-:W-:Y:S08]  /*d530*/  HMMA.16816.F32 R24, R176.reuse, R180, RZ ;  /* 0x000000b4b018723c */ /* 0x040ff000000018ff */
[-C--:B------:R-:W-:Y:S01]  /*d540*/  HMMA.16816.F32 R28, R176, R182.reuse, RZ ;  /* 0x000000b6b01c723c */ /* 0x080fe200000018ff */
[----:B------:R-:W2:Y:S07]  /*d550*/  LDSM.16.M88.4 R176, [R213] ;  /* 0x00000000d5b0783b */ /* 0x000eae0000000200 */
[----:B------:R-:W-:Y:S01]  /*d560*/  HMMA.16816.F32 R32, R164, R182, RZ ;  /* 0x000000b6a420723c */ /* 0x000fe200000018ff */
[----:B------:R-:W3:Y:S05]  /*d570*/  LDSM.16.M88.4 R164, [R213+0x800] ;  /* 0x00080000d5a4783b */ /* 0x000eea0000000200 */
[----:B------:R-:W-:Y:S02]  /*d580*/  LDSM.16.M88.4 R180, [R212] ;  /* 0x00000000d4b4783b */ /* 0x000fe40000000200 */
[-C--:B-----5:R-:W-:Y:S08]  /*d590*/  HMMA.16816.F32 R4, R184, R188.reuse, R4 ;  /* 0x000000bcb804723c */ /* 0x0a0ff00000001804 */
[C---:B-1----:R-:W-:Y:S08]  /*d5a0*/  HMMA.16816.F32 R8, R192.reuse, R188, R8 ;  /* 0x000000bcc008723c */ /* 0x042ff00000001808 */
[-C--:B------:R-:W-:Y:S08]  /*d5b0*/  HMMA.16816.F32 R12, R192, R190.reuse, R12 ;  /* 0x000000bec00c723c */ /* 0x080ff0000000180c */
[C---:B------:R-:W-:Y:S01]  /*d5c0*/  HMMA.16816.F32 R16, R184.reuse, R190, R16 ;  /* 0x000000beb810723c */ /* 0x040fe20000001810 */
[----:B------:R-:W1:Y:S07]  /*d5d0*/  LDSM.16.M88.4 R188, [R206] ;  /* 0x00000000cebc783b */ /* 0x000e6e0000000200 */
[-C--:B------:R-:W-:Y:S08]  /*d5e0*/  HMMA.16816.F32 R20, R184, R196.reuse, R20 ;  /* 0x000000c4b814723c */ /* 0x080ff00000001814 */
[C---:B------:R-:W-:Y:S08]  /*d5f0*/  HMMA.16816.F32 R24, R192.reuse, R196, R24 ;  /* 0x000000c4c018723c */ /* 0x040ff00000001818 */
[-C--:B------:R-:W-:Y:S01]  /*d600*/  HMMA.16816.F32 R28, R192, R198.reuse, R28 ;  /* 0x000000c6c01c723c */ /* 0x080fe2000000181c */
[----:B------:R-:W4:Y:S07]  /*d610*/  LDSM.16.M88.4 R192, [R212+0x2000] ;  /* 0x00200000d4c0783b */ /* 0x000f2e0000000200 */
[----:B------:R-:W-:Y:S01]  /*d620*/  HMMA.16816.F32 R32, R184, R198, R32 ;  /* 0x000000c6b820723c */ /* 0x000fe20000001820 */
[----:B------:R-:W5:Y:S05]  /*d630*/  LDSM.16.M88.4 R184, [R206+0x800] ;  /* 0x00080000ceb8783b */ /* 0x000f6a0000000200 */
[----:B------:R-:W-:Y:S02]  /*d640*/  LDSM.16.M88.4 R196, [R217+0x1000] ;  /* 0x00100000d9c4783b */ /* 0x000fe40000000200 */
[-C--:B--2---:R-:W-:Y:S08]  /*d650*/  HMMA.16816.F32 R4, R172, R176.reuse, R4 ;  /* 0x000000b0ac04723c */ /* 0x084ff00000001804 */
[C---:B------:R-:W-:Y:S08]  /*d660*/  HMMA.16816.F32 R8, R200.reuse, R176, R8 ;  /* 0x000000b0c808723c */ /* 0x040ff00000001808 */
[-C--:B------:R-:W-:Y:S08]  /*d670*/  HMMA.16816.F32 R12, R200, R178.reuse, R12 ;  /* 0x000000b2c80c723c */ /* 0x080ff0000000180c */
[C---:B------:R-:W-:Y:S01]  /*d680*/  HMMA.16816.F32 R16, R172.reuse, R178, R16 ;  /* 0x000000b2ac10723c */ /* 0x040fe20000001810 */
[----:B------:R-:W2:Y:S07]  /*d690*/  LDSM.16.M88.4 R176, [R218+0x4000] ;  /* 0x00400000dab0783b */ /* 0x000eae0000000200 */
[-C--:B---3--:R-:W-:Y:S08]  /*d6a0*/  HMMA.16816.F32 R20, R172, R164.reuse, R20 ;  /* 0x000000a4ac14723c */ /* 0x088ff00000001814 */
[C---:B------:R-:W-:Y:S08]  /*d6b0*/  HMMA.16816.F32 R24, R200.reuse, R164, R24 ;  /* 0x000000a4c818723c */ /* 0x040ff00000001818 */
[-C--:B------:R-:W-:Y:S01]  /*d6c0*/  HMMA.16816.F32 R28, R200, R166.reuse, R28 ;  /* 0x000000a6c81c723c */ /* 0x080fe2000000181c */
[----:B------:R-:W3:Y:S07]  /*d6d0*/  LDSM.16.M88.4 R200, [R218+0x6000] ;  /* 0x00600000dac8783b */ /* 0x000eee0000000200 */
[----:B------:R-:W-:Y:S01]  /*d6e0*/  HMMA.16816.F32 R32, R172, R166, R32 ;  /* 0x000000a6ac20723c */ /* 0x000fe20000001820 */
[----:B------:R-:W2:Y:S05]  /*d6f0*/  LDSM.16.M88.4 R164, [R217+0x1800] ;  /* 0x00180000d9a4783b */ /* 0x000eaa0000000200 */
[----:B------:R-:W-:Y:S02]  /*d700*/  LDSM.16.M88.4 R172, [R216+0x4000] ;  /* 0x00400000d8ac783b */ /* 0x000fe40000000200 */
[-C--:B-1----:R-:W-:Y:S08]  /*d710*/  HMMA.16816.F32 R4, R180, R188.reuse, R4 ;  /* 0x000000bcb404723c */ /* 0x082ff00000001804 */
[C---:B----4-:R-:W-:Y:S08]  /*d720*/  HMMA.16816.F32 R8, R192.reuse, R188, R8 ;  /* 0x000000bcc008723c */ /* 0x050ff00000001808 */
[-C--:B------:R-:W-:Y:S08]  /*d730*/  HMMA.16816.F32 R12, R192, R190.reuse, R12 ;  /* 0x000000bec00c723c */ /* 0x080ff0000000180c */
[C---:B------:R-:W-:Y:S01]  /*d740*/  HMMA.16816.F32 R16, R180.reuse, R190, R16 ;  /* 0x000000beb410723c */ /* 0x040fe20000001810 */
[----:B------:R-:W1:Y:S07]  /*d750*/  LDSM.16.M88.4 R188, [R205] ;  /* 0x00000000cdbc783b */ /* 0x000e6e0000000200 */
[-C--:B-----5:R-:W-:Y:S08]  /*d760*/  HMMA.16816.F32 R20, R180, R184.reuse, R20 ;  /* 0x000000b8b414723c */ /* 0x0a0ff00000001814 */
[C---:B------:R-:W-:Y:S08]  /*d770*/  HMMA.16816.F32 R24, R192.reuse, R184, R24 ;  /* 0x000000b8c018723c */ /* 0x040ff00000001818 */
[-C--:B------:R-:W-:Y:S01]  /*d780*/  HMMA.16816.F32 R28, R192, R186.reuse, R28 ;  /* 0x000000bac01c723c */ /* 0x080fe2000000181c */
[----:B------:R-:W4:Y:S07]  /*d790*/  LDSM.16.M88.4 R192, [R216+0x6000] ;  /* 0x00600000d8c0783b */ /* 0x000f2e0000000200 */
[----:B------:R-:W-:Y:S01]  /*d7a0*/  HMMA.16816.F32 R32, R180, R186, R32 ;  /* 0x000000bab420723c */ /* 0x000fe20000001820 */
[----:B------:R-:W5:Y:S05]  /*d7b0*/  LDSM.16.M88.4 R180, [R204] ;  /* 0x00000000ccb4783b */ /* 0x000f6a0000000200 */
[----:B------:R-:W-:Y:S02]  /*d7c0*/  LDSM.16.M88.4 R184, [R214+0x4000] ;  /* 0x00400000d6b8783b */ /* 0x000fe40000000200 */
[-C--:B--2---:R-:W-:Y:S08]  /*d7d0*/  HMMA.16816.F32 R4, R176, R196.reuse, R4 ;  /* 0x000000c4b004723c */ /* 0x084ff00000001804 */
[C---:B---3--:R-:W-:Y:S08]  /*d7e0*/  HMMA.16816.F32 R8, R200.reuse, R196, R8 ;  /* 0x000000c4c808723c */ /* 0x048ff00000001808 */
[-C--:B------:R-:W-:Y:S08]  /*d7f0*/  HMMA.16816.F32 R12, R200, R198.reuse, R12 ;  /* 0x000000c6c80c723c */ /* 0x080ff0000000180c */
[C---:B------:R-:W-:Y:S01]  /*d800*/  HMMA.16816.F32 R16, R176.reuse, R198, R16 ;  /* 0x000000c6b010723c */ /* 0x040fe20000001810 */
[----:B------:R-:W2:Y:S07]  /*d810*/  LDSM.16.M88.4 R196, [R213+0x1000] ;  /* 0x00100000d5c4783b */ /* 0x000eae0000000200 */
[-C--:B------:R-:W-:Y:S08]  /*d820*/  HMMA.16816.F32 R20, R176, R164.reuse, R20 ;  /* 0x000000a4b014723c */ /* 0x080ff00000001814 */
        /* <DEDUP_REMOVED lines=10> */
[----:B------:R-:W1:Y:S07]  /*d8d0*/  LDSM.16.M88.4 R188, [R206+0x1000] ;  /* 0x00100000cebc783b */ /* 0x000e6e0000000200 */
[-C--:B-----5:R-:W-:Y:S08]  /*d8e0*/  HMMA.16816.F32 R20, R172, R180.reuse, R20 ;  /* 0x000000b4ac14723c */ /* 0x0a0ff00000001814 */
[C---:B------:R-:W-:Y:S08]  /*d8f0*/  HMMA.16816.F32 R24, R192.reuse, R180, R24 ;  /* 0x000000b4c018723c */ /* 0x040ff00000001818 */
[-C--:B------:R-:W-:Y:S01]  /*d900*/  HMMA.16816.F32 R28, R192, R182.reuse, R28 ;  /* 0x000000b6c01c723c */ /* 0x080fe2000000181c */
[----:B------:R-:W4:Y:S07]  /*d910*/  LDSM.16.M88.4 R192, [R212+0x6000] ;  /* 0x00600000d4c0783b */ /* 0x000f2e0000000200 */
[----:B------:R-:W-:Y:S01]  /*d920*/  HMMA.16816.F32 R32, R172, R182, R32 ;  /* 0x000000b6ac20723c */ /* 0x000fe20000001820 */
[----:B------:R-:W5:Y:S01]  /*d930*/  LDSM.16.M88.4 R172, [R206+0x1800] ;  /* 0x00180000ceac783b */ /* 0x000f620000000200 */
[----:B------:R-:W-:Y:S04]  /*d940*/  DEPBAR.LE SB0, 0x0 ;  /* 0x000080000000791a */ /* 0x000fe80000000000 */
[----:B------:R-:W-:Y:S02]  /*d950*/  BAR.SYNC.DEFER_BLOCKING 0x0 ;  /* 0x0000000000007b1d */ /* 0x000fe40000010000 */
[-C--:B--2---:R-:W-:Y:S08]  /*d960*/  HMMA.16816.F32 R4, R184, R196.reuse, R4 ;  /* 0x000000c4b804723c */ /* 0x084ff00000001804 */
[C---:B---3--:R-:W-:Y:S08]  /*d970*/  HMMA.16816.F32 R8, R200.reuse, R196, R8 ;  /* 0x000000c4c808723c */ /* 0x048ff00000001808 */
[-C--:B------:R-:W-:Y:S08]  /*d980*/  HMMA.16816.F32 R12, R200, R198.reuse, R12 ;  /* 0x000000c6c80c723c */ /* 0x080ff0000000180c */
[C---:B------:R-:W-:Y:S08]  /*d990*/  HMMA.16816.F32 R16, R184.reuse, R198, R16 ;  /* 0x000000c6b810723c */ /* 0x040ff00000001810 */
[-C--:B------:R-:W-:Y:S08]  /*d9a0*/  HMMA.16816.F32 R20, R184, R164.reuse, R20 ;  /* 0x000000a4b814723c */ /* 0x080ff00000001814 */
[C---:B------:R-:W-:Y:S08]  /*d9b0*/  HMMA.16816.F32 R24, R200.reuse, R164, R24 ;  /* 0x000000a4c818723c */ /* 0x040ff00000001818 */
[-C--:B------:R-:W-:Y:S08]  /*d9c0*/  HMMA.16816.F32 R28, R200, R166.reuse, R28 ;  /* 0x000000a6c81c723c */ /* 0x080ff0000000181c */
[----:B------:R-:W-:Y:S08]  /*d9d0*/  HMMA.16816.F32 R32, R184, R166, R32 ;  /* 0x000000a6b820723c */ /* 0x000ff00000001820 */
[-C--:B-1----:R-:W-:Y:S08]  /*d9e0*/  HMMA.16816.F32 R4, R176, R188.reuse, R4 ;  /* 0x000000bcb004723c */ /* 0x082ff00000001804 */
[C---:B----4-:R-:W-:Y:S08]  /*d9f0*/  HMMA.16816.F32 R8, R192.reuse, R188, R8 ;  /* 0x000000bcc008723c */ /* 0x050ff00000001808 */
[-C--:B------:R-:W-:Y:S08]  /*da00*/  HMMA.16816.F32 R12, R192, R190.reuse, R12 ;  /* 0x000000bec00c723c */ /* 0x080ff0000000180c */
[C---:B------:R-:W-:Y:S08]  /*da10*/  HMMA.16816.F32 R16, R176.reuse, R190, R16 ;  /* 0x000000beb010723c */ /* 0x040ff00000001810 */
[-C--:B-----5:R-:W-:Y:S08]  /*da20*/  HMMA.16816.F32 R20, R176, R172.reuse, R20 ;  /* 0x000000acb014723c */ /* 0x0a0ff00000001814 */
[C---:B------:R-:W-:Y:S08]  /*da30*/  HMMA.16816.F32 R24, R192.reuse, R172, R24 ;  /* 0x000000acc018723c */ /* 0x040ff00000001818 */
[-C--:B------:R-:W-:Y:S08]  /*da40*/  HMMA.16816.F32 R28, R192, R174.reuse, R28 ;  /* 0x000000aec01c723c */ /* 0x080ff0000000181c */
[----:B------:R-:W-:Y:S01]  /*da50*/  HMMA.16816.F32 R32, R176, R174, R32 ;  /* 0x000000aeb020723c */ /* 0x000fe20000001820 */
[----:B------:R-:W-:-:S07]  /*da60*/  @P0 BRA `(.L_x_861) ;  /* 0xfffff6f000000947 */ /* 0x000fce000383ffff */
.L_x_860:
        /* <DEDUP_REMOVED lines=24> */
[----:B------:R-:W-:Y:S01]  /*dbf0*/  SHFL.BFLY PT, R166, R175, 0x2, 0x1f ;  /* 0x0c401f00afa67f89 */ /* 0x000fe200000e0000 */
[----:B------:R-:W-:Y:S02]  /*dc00*/  FMNMX.FTZ R172, R35, R164, !PT ;  /* 0x000000a423ac7209 */ /* 0x000fe40007810000 */
[----:B------:R-:W-:Y:S02]  /*dc10*/  FMNMX.FTZ R164, R28, R165, !PT ;  /* 0x000000a51ca47209 */ /* 0x000fe40007810000 */
[--C-:B------:R-:W-:Y:S02]  /*dc20*/  LOP3.LUT R176, R241, UR14, R244.reuse, 0x96, !PT ;  /* 0x0000000ef1b07c12 */ /* 0x100fe4000f8e96f4 */
[----:B------:R-:W-:Y:S01]  /*dc30*/  FMNMX.FTZ R173, R29, R164, !PT ;  /* 0x000000a41dad7209 */ /* 0x000fe20007810000 */
[----:B------:R-:W-:Y:S01]  /*dc40*/  SHFL.BFLY PT, R165, R172, 0x2, 0x1f ;  /* 0x0c401f00aca57f89 */ /* 0x000fe200000e0000 */
[----:B------:R-:W-:Y:S01]  /*dc50*/  LOP3.LUT R174, R237, UR14, R244, 0x96, !PT ;  /* 0x0000000eedae7c12 */ /* 0x000fe2000f8e96f4 */
[----:B------:R-:W-:Y:S06]  /*dc60*/  IMAD.WIDE.U32 R176, R176, -0x326172a9, RZ ;  /* 0xcd9e8d57b0b07825 */ /* 0x000fec00078e00ff */
[----:B------:R-:W1:Y:S02]  /*dc70*/  SHFL.BFLY PT, R164, R173, 0x2, 0x1f ;  /* 0x0c401f00ada47f89 */ /* 0x000e6400000e0000 */
[----:B-1----:R-:W-:Y:S02]  /*dc80*/  FMNMX.FTZ R168, R173, R164, !PT ;  /* 0x000000a4ada87209 */ /* 0x002fe40007810000 */
[----:B------:R-:W-:Y:S01]  /*dc90*/  FMNMX.FTZ R170, R175, R166, !PT ;  /* 0x000000a6afaa7209 */ /* 0x000fe20007810000 */
[----:B------:R-:W-:Y:S01]  /*dca0*/  IMAD.WIDE.U32 R174, R174, -0x326172a9, RZ ;  /* 0xcd9e8d57aeae7825 */ /* 0x000fe200078e00ff */
[----:B------:R-:W-:Y:S02]  /*dcb0*/  FMNMX.FTZ R171, R172, R165, !PT ;  /* 0x000000a5acab7209 */ /* 0x000fe40007810000 */
[----:B------:R-:W1:Y:S08]  /*dcc0*/  SHFL.BFLY PT, R165, R168, 0x1, 0x1f ;  /* 0x0c201f00a8a57f89 */ /* 0x000e7000000e0000 */
[----:B------:R-:W2:Y:S08]  /*dcd0*/  SHFL.BFLY PT, R167, R170, 0x1, 0x1f ;  /* 0x0c201f00aaa77f89 */ /* 0x000eb000000e0000 */
[----:B------:R-:W3:Y:S01]  /*dce0*/  SHFL.BFLY PT, R166, R171, 0x1, 0x1f ;  /* 0x0c201f00aba67f89 */ /* 0x000ee200000e0000 */
[----:B-1----:R-:W-:Y:S05]  /*dcf0*/  FMNMX.FTZ R165, R168, R165, !PT ;  /* 0x000000a5a8a57209 */ /* 0x002fea0007810000 */
[C---:B------:R-:W-:Y:S02]  /*dd00*/  FADD.FTZ R0, -R165.reuse, R0 ;  /* 0x00000000a5007221 */ /* 0x040fe40000010100 */
[----:B------:R-:W-:Y:S01]  /*dd10*/  FMUL.FTZ R180, R165, c[0x0][0x23c] ;  /* 0x00008f00a5b47a20 */ /* 0x000fe20000410000 */
[----:B--2---:R-:W-:Y:S02]  /*dd20*/  FMNMX.FTZ R167, R170, R167, !PT ;  /* 0x000000a7aaa77209 */ /* 0x004fe40007810000 */
[----:B------:R-:W-:Y:S02]  /*dd30*/  FMNMX.FTZ R170, R10, R169, !PT ;  /* 0x000000a90aaa7209 */ /* 0x000fe40007810000 */
[C---:B------:R-:W-:Y:S01]  /*dd40*/  FSETP.NEU.FTZ.AND P1, PT, R167.reuse, -INF , PT ;  /* 0xff800000a700780b */ /* 0x040fe20003f3d000 */
[C---:B------:R-:W-:Y:S02]  /*dd50*/  FADD.FTZ R2, -R167.reuse, R2 ;  /* 0x00000002a7027221 */ /* 0x040fe40000010100 */
[----:B------:R-:W-:Y:S01]  /*dd60*/  FMUL.FTZ R181, R167, c[0x0][0x23c] ;  /* 0x00008f00a7b57a20 */ /* 0x000fe20000410000 */
[----:B---3--:R-:W-:Y:S01]  /*dd70*/  FMNMX.FTZ R166, R171, R166, !PT ;  /* 0x000000a6aba67209 */ /* 0x008fe20007810000 */
[----:B------:R-:W-:Y:S01]  /*dd80*/  FMUL.FTZ R164, R2, c[0x0][0x23c] ;  /* 0x00008f0002a47a20 */ /* 0x000fe20000410000 */
[----:B------:R-:W-:Y:S02]  /*dd90*/  FMNMX.FTZ R171, R11, R170, !PT ;  /* 0x000000aa0bab7209 */ /* 0x000fe40007810000 */
[----:B------:R-:W-:Y:S01]  /*dda0*/  FSEL R181, R181, RZ, P1 ;  /* 0x000000ffb5b57208 */ /* 0x000fe20000800000 */
[----:B------:R-:W-:Y:S01]  /*ddb0*/  FADD.FTZ R2, -R166, R3 ;  /* 0x00000003a6027221 */ /* 0x000fe20000010100 */
[----:B------:R-:W-:Y:S01]  /*ddc0*/  FMNMX.FTZ R168, R14, R171, !PT ;  /* 0x000000ab0ea87209 */ /* 0x000fe20007810000 */
[C---:B------:R-:W-:Y:S01]  /*ddd0*/  FMUL.FTZ R182, R166.reuse, c[0x0][0x23c] ;  /* 0x00008f00a6b67a20 */ /* 0x040fe20000410000 */
[----:B------:R-:W-:Y:S01]  /*dde0*/  FSETP.NEU.FTZ.AND P1, PT, R166, -INF , PT ;  /* 0xff800000a600780b */ /* 0x000fe20003f3d000 */
[----:B------:R-:W-:Y:S01]  /*ddf0*/  FMUL.FTZ R3, R2, c[0x0][0x23c] ;  /* 0x00008f0002037a20 */ /* 0x000fe20000410000 */
[----:B------:R-:W-:Y:S01]  /*de00*/  FMNMX.FTZ R171, R15, R168, !PT ;  /* 0x000000a80fab7209 */ /* 0x000fe20007810000 */
[----:B------:R-:W-:Y:S01]  /*de10*/  FMUL.FTZ R2, R0, c[0x0][0x23c] ;  /* 0x00008f0000027a20 */ /* 0x000fe20000410000 */
[----:B------:R-:W-:Y:S01]  /*de20*/  FSEL R182, R182, RZ, P1 ;  /* 0x000000ffb6b67208 */ /* 0x000fe20000800000 */
[--C-:B------:R-:W-:Y:S01]  /*de30*/  FFMA.FTZ R192, R16, c[0x0][0x23c], -R181.reuse ;  /* 0x00008f0010c07a23 */ /* 0x100fe200000108b5 */
[----:B------:R-:W-:Y:S01]  /*de40*/  FMNMX.FTZ R0, R26, R171, !PT ;  /* 0x000000ab1a007209 */ /* 0x000fe20007810000 */
[----:B------:R-:W-:Y:S01]  /*de50*/  FFMA.FTZ R193, R17, c[0x0][0x23c], -R181 ;  /* 0x00008f0011c17a23 */ /* 0x000fe200000108b5 */
[----:B------:R-:W-:Y:S01]  /*de60*/  FSETP.NEU.FTZ.AND P1, PT, R165, -INF , PT ;  /* 0xff800000a500780b */ /* 0x000fe20003f3d000 */
[--C-:B------:R-:W-:Y:S01]  /*de70*/  FFMA.FTZ R194, R18, c[0x0][0x23c], -R182.reuse ;  /* 0x00008f0012c27a23 */ /* 0x100fe200000108b6 */
[----:B------:R-:W-:Y:S01]  /*de80*/  FMNMX.FTZ R173, R27, R0, !PT ;  /* 0x000000001bad7209 */ /* 0x000fe20007810000 */
[--C-:B------:R-:W-:Y:S01]  /*de90*/  FFMA.FTZ R195, R19, c[0x0][0x23c], -R182.reuse ;  /* 0x00008f0013c37a23 */ /* 0x100fe200000108b6 */
[----:B------:R-:W-:Y:S01]  /*dea0*/  FSEL R180, R180, RZ, P1 ;  /* 0x000000ffb4b47208 */ /* 0x000fe20000800000 */
[--C-:B------:R-:W-:Y:S01]  /*deb0*/  FFMA.FTZ R198, R6, c[0x0][0x23c], -R182.reuse ;  /* 0x00008f0006c67a23 */ /* 0x100fe200000108b6 */
[----:B------:R-:W-:Y:S01]  /*dec0*/  FMNMX.FTZ R0, R30, R173, !PT ;  /* 0x000000ad1e007209 */ /* 0x000fe20007810000 */
[----:B------:R-:W-:Y:S01]  /*ded0*/  FFMA.FTZ R199, R7, c[0x0][0x23c], -R182 ;  /* 0x00008f0007c77a23 */ /* 0x000fe200000108b6 */
[----:B------:R-:W-:Y:S01]  /*dee0*/  MOV R173, UR27 ;  /* 0x0000001b00ad7c02 */ /* 0x000fe20008000f00 */
[--C-:B------:R-:W-:Y:S01]  /*def0*/  FFMA.FTZ R200, R8, c[0x0][0x23c], -R180.reuse ;  /* 0x00008f0008c87a23 */ /* 0x100fe200000108b4 */
[----:B------:R-:W-:Y:S01]  /*df00*/  FMNMX.FTZ R171, R31, R0, !PT ;  /* 0x000000001fab7209 */ /* 0x000fe20007810000 */
[--C-:B------:R-:W-:Y:S01]  /*df10*/  FFMA.FTZ R201, R9, c[0x0][0x23c], -R180.reuse ;  /* 0x00008f0009c97a23 */ /* 0x100fe200000108b4 */
[----:B------:R-:W-:Y:S01]  /*df20*/  LOP3.LUT R18, R245, UR25, R173, 0x96, !PT ;  /* 0x00000019f5127c12 */ /* 0x000fe2000f8e96ad */
[--C-:B------:R-:W-:Y:S01]  /*df30*/  FFMA.FTZ R196, R4, c[0x0][0x23c], -R181.reuse ;  /* 0x00008f0004c47a23 */ /* 0x100fe200000108b5 */
[----:B------:R-:W-:Y:S01]  /*df40*/  MUFU.EX2 R192, R192 ;  /* 0x000000c000c07308 */ /* 0x000fe20000000800 */
[----:B------:R-:W1:Y:S01]  /*df50*/  SHFL.BFLY PT, R0, R171, 0x2, 0x1f ;  /* 0x0c401f00ab007f89 */ /* 0x000e6200000e0000 */
[--C-:B------:R-:W-:Y:S01]  /*df60*/  FFMA.FTZ R197, R5, c[0x0][0x23c], -R181.reuse ;  /* 0x00008f0005c57a23 */ /* 0x100fe200000108b5 */
[----:B------:R-:W-:Y:S01]  /*df70*/  UIADD3 UR25, UR25, -0x1, URZ ;  /* 0xffffffff19197890 */ /* 0x000fe2000fffe03f */
[----:B------:R-:W-:Y:S04]  /*df80*/  IMAD.WIDE.U32 R190, R18, -0x326172a9, RZ ;  /* 0xcd9e8d5712be7825 */ /* 0x000fe800078e00ff */
[----:B------:R-:W-:Y:S01]  /*df90*/  FFMA.FTZ R246, R12, c[0x0][0x23c], -R180 ;  /* 0x00008f000cf67a23 */ /* 0x000fe200000108b4 */
[--C-:B------:R-:W-:Y:S01]  /*dfa0*/  LOP3.LUT R170, R177, UR13, R190.reuse, 0x96, !PT ;  /* 0x0000000db1aa7c12 */ /* 0x100fe2000f8e96be */
[----:B------:R-:W2:Y:S01]  /*dfb0*/  MUFU.EX2 R193, R193 ;  /* 0x000000c100c17308 */ /* 0x000ea20000000800 */
[----:B------:R-:W-:Y:S01]  /*dfc0*/  LOP3.LUT R190, R175, UR13, R190, 0x96, !PT ;  /* 0x0000000dafbe7c12 */ /* 0x000fe2000f8e96be */
[----:B------:R-:W-:Y:S01]  /*dfd0*/  FFMA.FTZ R247, R13, c[0x0][0x23c], -R180 ;  /* 0x00008f000df77a23 */ /* 0x000fe200000108b4 */
[----:B------:R-:W-:Y:S01]  /*dfe0*/  LOP3.LUT R168, R191, UR15, R242, 0x96, !PT ;  /* 0x0000000fbfa87c12 */ /* 0x000fe2000f8e96f2 */
[--C-:B------:R-:W-:Y:S02]  /*dff0*/  FFMA.FTZ R28, R28, c[0x0][0x23c], -R180.reuse ;  /* 0x00008f001c1c7a23 */ /* 0x100fe400000108b4 */
[----:B------:R-:W-:Y:S02]  /*e000*/  FFMA.FTZ R29, R29, c[0x0][0x23c], -R180 ;  /* 0x00008f001d1d7a23 */ /* 0x000fe400000108b4 */
[----:B------:R-:W-:Y:S02]  /*e010*/  IMAD.WIDE.U32 R178, R168, -0x2daee0ad, RZ ;  /* 0xd2511f53a8b27825 */ /* 0x000fe400078e00ff */
[----:B------:R-:W-:Y:S02]  /*e020*/  MUFU.EX2 R194, R194 ;  /* 0x000000c200c27308 */ /* 0x000fe40000000800 */
[----:B------:R-:W-:Y:S01]  /*e030*/  FFMA.FTZ R252, R34, c[0x0][0x23c], -R182 ;  /* 0x00008f0022fc7a23 */ /* 0x000fe200000108b6 */
[----:B------:R-:W-:Y:S01]  /*e040*/  LOP3.LUT R172, R179, UR12, R240, 0x96, !PT ;  /* 0x0000000cb3ac7c12 */ /* 0x000fe2000f8e96f0 */
[----:B------:R-:W-:Y:S01]  /*e050*/  FFMA.FTZ R250, R32, c[0x0][0x23c], -R181 ;  /* 0x00008f0020fa7a23 */ /* 0x000fe200000108b5 */
[----:B-1----:R-:W-:Y:S01]  /*e060*/  FMNMX.FTZ R19, R171, R0, !PT ;  /* 0x00000000ab137209 */ /* 0x002fe20007810000 */
[----:B------:R-:W-:Y:S01]  /*e070*/  IMAD.WIDE.U32 R170, R170, -0x2daee0ad, RZ ;  /* 0xd2511f53aaaa7825 */ /* 0x000fe200078e00ff */
[----:B------:R-:W-:Y:S03]  /*e080*/  LOP3.LUT R0, R191, UR15, R238, 0x96, !PT ;  /* 0x0000000fbf007c12 */ /* 0x000fe6000f8e96ee */
[----:B------:R-:W1:Y:S01]  /*e090*/  SHFL.BFLY PT, R18, R19, 0x1, 0x1f ;  /* 0x0c201f0013127f89 */ /* 0x000e6200000e0000 */
[----:B------:R-:W-:Y:S01]  /*e0a0*/  IMAD.WIDE.U32 R190, R190, -0x2daee0ad, RZ ;  /* 0xd2511f53bebe7825 */ /* 0x000fe200078e00ff */
[----:B------:R-:W-:Y:S01]  /*e0b0*/  LOP3.LUT R168, R171, UR10, R178, 0x96, !PT ;  /* 0x0000000aaba87c12 */ /* 0x000fe2000f8e96b2 */
[----:B------:R-:W3:Y:S02]  /*e0c0*/  MUFU.EX2 R195, R195 ;  /* 0x000000c300c37308 */ /* 0x000ee40000000800 */
[----:B------:R-:W-:Y:S04]  /*e0d0*/  IMAD.WIDE.U32 R186, R0, -0x2daee0ad, RZ ;  /* 0xd2511f5300ba7825 */ /* 0x000fe800078e00ff */
[----:B------:R-:W-:Y:S01]  /*e0e0*/  IMAD.WIDE.U32 R6, R168, -0x326172a9, RZ ;  /* 0xcd9e8d57a8067825 */ /* 0x000fe200078e00ff */
[----:B------:R-:W-:Y:S02]  /*e0f0*/  LOP3.LUT R0, R187, UR12, R236, 0x96, !PT ;  /* 0x0000000cbb007c12 */ /* 0x000fe4000f8e96ec */
[----:B------:R-:W-:Y:S01]  /*e100*/  LOP3.LUT R186, R191, UR10, R186, 0x96, !PT ;  /* 0x0000000abfba7c12 */ /* 0x000fe2000f8e96ba */
[----:B------:R-:W-:Y:S01]  /*e110*/  IMAD.WIDE.U32 R172, R172, -0x326172a9, RZ ;  /* 0xcd9e8d57acac7825 */ /* 0x000fe200078e00ff */
[----:B------:R-:W-:Y:S03]  /*e120*/  MUFU.EX2 R196, R196 ;  /* 0x000000c400c47308 */ /* 0x000fe60000000800 */
[----:B------:R-:W-:Y:S01]  /*e130*/  IMAD.WIDE.U32 R186, R186, -0x326172a9, RZ ;  /* 0xcd9e8d57baba7825 */ /* 0x000fe200078e00ff */
[----:B------:R-:W-:Y:S02]  /*e140*/  LOP3.LUT R188, R7, UR9, R172, 0x96, !PT ;  /* 0x0000000907bc7c12 */ /* 0x000fe4000f8e96ac */
[----:B------:R-:W-:Y:S01]  /*e150*/  LOP3.LUT R8, R173, UR11, R176, 0x96, !PT ;  /* 0x0000000bad087c12 */ /* 0x000fe2000f8e96b0 */
[----:B------:R-:W-:Y:S01]  /*e160*/  IMAD.WIDE.U32 R184, R0, -0x326172a9, RZ ;  /* 0xcd9e8d5700b87825 */ /* 0x000fe200078e00ff */
[----:B-1----:R-:W-:Y:S03]  /*e170*/  FMNMX.FTZ R18, R19, R18, !PT ;  /* 0x0000001213127209 */ /* 0x002fe60007810000 */
[----:B------:R-:W-:Y:S01]  /*e180*/  IMAD.WIDE.U32 R188, R188, -0x2daee0ad, RZ ;  /* 0xd2511f53bcbc7825 */ /* 0x000fe200078e00ff */
[----:B------:R-:W-:Y:S01]  /*e190*/  LOP3.LUT R184, R187, UR9, R184, 0x96, !PT ;  /* 0x00000009bbb87c12 */ /* 0x000fe2000f8e96b8 */
[----:B------:R-:W1:Y:S01]  /*e1a0*/  MUFU.EX2 R197, R197 ;  /* 0x000000c500c57308 */ /* 0x000e620000000800 */
[----:B------:R-:W-:Y:S01]  /*e1b0*/  LOP3.LUT R0, R185, UR11, R174, 0x96, !PT ;  /* 0x0000000bb9007c12 */ /* 0x000fe2000f8e96ae */
[C---:B------:R-:W-:Y:S01]  /*e1c0*/  FMUL.FTZ R19, R18.reuse, c[0x0][0x23c] ;  /* 0x00008f0012137a20 */ /* 0x040fe20000410000 */
[----:B------:R-:W-:Y:S01]  /*e1d0*/  FSETP.NEU.FTZ.AND P1, PT, R18, -INF , PT ;  /* 0xff8000001200780b */ /* 0x000fe20003f3d000 */
[----:B------:R-:W-:Y:S03]  /*e1e0*/  IMAD.WIDE.U32 R184, R184, -0x2daee0ad, RZ ;  /* 0xd2511f53b8b87825 */ /* 0x000fe600078e00ff */
[----:B------:R-:W-:Y:S01]  /*e1f0*/  FSEL R19, R19, RZ, P1 ;  /* 0x000000ff13137208 */ /* 0x000fe20000800000 */
[----:B------:R-:W-:Y:S02]  /*e200*/  IMAD.WIDE.U32 R172, R0, -0x2daee0ad, RZ ;  /* 0xd2511f5300ac7825 */ /* 0x000fe400078e00ff */
[----:B------:R-:W-:Y:S02]  /*e210*/  MUFU.EX2 R198, R198 ;  /* 0x000000c600c67308 */ /* 0x000fe40000000800 */
[----:B------:R-:W-:Y:S01]  /*e220*/  IMAD.WIDE.U32 R8, R8, -0x2daee0ad, RZ ;  /* 0xd2511f5308087825 */ /* 0x000fe200078e00ff */
[----:B------:R-:W-:Y:S02]  /*e230*/  LOP3.LUT R172, R185, UR6, R172, 0x96, !PT ;  /* 0x00000006b9ac7c12 */ /* 0x000fe4000f8e96ac */
[----:B------:R-:W-:Y:S01]  /*e240*/  LOP3.LUT R190, R173, UR8, R190, 0x96, !PT ;  /* 0x00000008adbe7c12 */ /* 0x000fe2000f8e96be */
[----:B------:R-:W-:Y:S01]  /*e250*/  FFMA.FTZ R203, R11, c[0x0][0x23c], -R19 ;  /* 0x00008f000bcb7a23 */ /* 0x000fe20000010813 */
[----:B------:R-:W-:Y:S01]  /*e260*/  LOP3.LUT R8, R189, UR6, R8, 0x96, !PT ;  /* 0x00000006bd087c12 */ /* 0x000fe2000f8e9608 */
[----:B------:R-:W-:Y:S01]  /*e270*/  IMAD.WIDE.U32 R172, R172, -0x326172a9, RZ ;  /* 0xcd9e8d57acac7825 */ /* 0x000fe200078e00ff */
[----:B------:R-:W-:Y:S01]  /*e280*/  LOP3.LUT R0, R9, UR8, R170, 0x96, !PT ;  /* 0x0000000809007c12 */ /* 0x000fe2000f8e96aa */
[----:B------:R-:W-:Y:S02]  /*e290*/  MUFU.EX2 R199, R199 ;  /* 0x000000c700c77308 */ /* 0x000fe40000000800 */
[----:B------:R-:W-:Y:S01]  /*e2a0*/  IMAD.WIDE.U32 R190, R190, -0x326172a9, RZ ;  /* 0xcd9e8d57bebe7825 */ /* 0x000fe200078e00ff */
[----:B------:R-:W-:Y:S02]  /*e2b0*/  LOP3.LUT R11, R172, 0xffff, RZ, 0xc0, !PT ;  /* 0x0000ffffac0b7812 */ /* 0x000fe400078ec0ff */
[--C-:B------:R-:W-:Y:S01]  /*e2c0*/  SHF.R.U32.HI R12, RZ, 0x10, R172.reuse ;  /* 0x00000010ff0c7819 */ /* 0x100fe200000116ac */
[----:B------:R-:W-:Y:S01]  /*e2d0*/  IMAD.WIDE.U32 R174, R8, -0x326172a9, RZ ;  /* 0xcd9e8d5708ae7825 */ /* 0x000fe200078e00ff */
[----:B------:R-:W-:Y:S02]  /*e2e0*/  SHF.R.U32.HI R11, RZ, 0x8, R11 ;  /* 0x00000008ff0b7819 */ /* 0x000fe4000001160b */
[----:B------:R-:W-:Y:S01]  /*e2f0*/  SHF.R.U32.HI R179, RZ, 0x18, R172 ;  /* 0x00000018ffb37819 */ /* 0x000fe200000116ac */
[----:B------:R-:W-:Y:S01]  /*e300*/  IMAD.WIDE.U32 R16, R0, -0x326172a9, RZ ;  /* 0xcd9e8d5700107825 */ /* 0x000fe200078e00ff */
[----:B------:R-:W-:Y:S01]  /*e310*/  LOP3.LUT R0, R172, 0xff, RZ, 0xc0, !PT ;  /* 0x000000ffac007812 */ /* 0x000fe200078ec0ff */
[----:B------:R-:W-:Y:S01]  /*e320*/  MUFU.EX2 R200, R200 ;  /* 0x000000c800c87308 */ /* 0x000fe20000000800 */
[----:B------:R-:W-:Y:S01]  /*e330*/  LOP3.LUT R168, R174, 0xffff, RZ, 0xc0, !PT ;  /* 0x0000ffffaea87812 */ /* 0x000fe200078ec0ff */
[--C-:B------:R-:W-:Y:S01]  /*e340*/  FFMA.FTZ R202, R10, c[0x0][0x23c], -R19.reuse ;  /* 0x00008f000aca7a23 */ /* 0x100fe20000010813 */
[----:B------:R-:W-:Y:S01]  /*e350*/  LOP3.LUT R10, R173, UR17, R190, 0x96, !PT ;  /* 0x00000011ad0a7c12 */ /* 0x000fe2000f8e96be */
[--C-:B------:R-:W-:Y:S01]  /*e360*/  FFMA.FTZ R248, R14, c[0x0][0x23c], -R19.reuse ;  /* 0x00008f000ef87a23 */ /* 0x100fe20000010813 */
[--C-:B------:R-:W-:Y:S01]  /*e370*/  SHF.R.U32.HI R8, RZ, 0x10, R174.reuse ;  /* 0x00000010ff087819 */ /* 0x100fe200000116ae */
[----:B------:R-:W-:Y:S01]  /*e380*/  FFMA.FTZ R249, R15, c[0x0][0x23c], -R19 ;  /* 0x00008f000ff97a23 */ /* 0x000fe20000010813 */
[----:B------:R-:W-:Y:S01]  /*e390*/  LOP3.LUT R9, R174, 0xff, RZ, 0xc0, !PT ;  /* 0x000000ffae097812 */ /* 0x000fe200078ec0ff */
[----:B------:R-:W-:Y:S01]  /*e3a0*/  FFMA.FTZ R251, R33, c[0x0][0x23c], -R181 ;  /* 0x00008f0021fb7a23 */ /* 0x000fe200000108b5 */
[----:B------:R-:W-:Y:S01]  /*e3b0*/  SHF.R.U32.HI R171, RZ, 0x18, R174 ;  /* 0x00000018ffab7819 */ /* 0x000fe200000116ae */
[----:B------:R-:W-:Y:S01]  /*e3c0*/  MUFU.EX2 R201, R201 ;  /* 0x000000c900c97308 */ /* 0x000fe20000000800 */
[----:B------:R-:W-:Y:S02]  /*e3d0*/  LOP3.LUT R177, R175, UR17, R16, 0x96, !PT ;  /* 0x00000011afb17c12 */ /* 0x000fe4000f8e9610 */
[----:B------:R-:W-:Y:S01]  /*e3e0*/  PRMT R13, R0, 0x5410, R11 ;  /* 0x00005410000d7816 */ /* 0x000fe2000000000b */
[----:B------:R-:W4:Y:S01]  /*e3f0*/  LDSM.16.MT88.4 R172, [R211+0xa000] ;  /* 0x00a00000d3ac783b */ /* 0x000f220000004200 */
[C---:B------:R-:W-:Y:S02]  /*e400*/  LOP3.LUT R0, R10.reuse, 0xffff, RZ, 0xc0, !PT ;  /* 0x0000ffff0a007812 */ /* 0x040fe400078ec0ff */
[----:B------:R-:W-:Y:S01]  /*e410*/  LOP3.LUT R11, R10, 0xff, RZ, 0xc0, !PT ;  /* 0x000000ff0a0b7812 */ /* 0x000fe200078ec0ff */
[--C-:B------:R-:W-:Y:S01]  /*e420*/  HSET2.LE.AND R178, R13, R234.reuse, PT ;  /* 0x000000ea0db27233 */ /* 0x100fe20003803000 */
[----:B------:R-:W-:Y:S01]  /*e430*/  SHF.R.U32.HI R0, RZ, 0x8, R0 ;  /* 0x00000008ff007819 */ /* 0x000fe20000011600 */
[----:B------:R-:W-:Y:S01]  /*e440*/  MUFU.EX2 R202, R202 ;  /* 0x000000ca00ca7308 */ /* 0x000fe20000000800 */
[----:B------:R-:W-:Y:S02]  /*e450*/  SHF.R.U32.HI R168, RZ, 0x8, R168 ;  /* 0x00000008ffa87819 */ /* 0x000fe400000116a8 */
[----:B------:R-:W-:Y:S01]  /*e460*/  PRMT R11, R11, 0x5410, R0 ;  /* 0x000054100b0b7816 */ /* 0x000fe20000000000 */
[----:B------:R-:W-:Y:S01]  /*e470*/  FADD.FTZ R0, -R18, R169 ;  /* 0x000000a912007221 */ /* 0x000fe20000010100 */
[----:B------:R-:W-:Y:S02]  /*e480*/  LOP3.LUT R8, R8, 0xff, RZ, 0xc0, !PT ;  /* 0x000000ff08087812 */ /* 0x000fe400078ec0ff */
[----:B------:R-:W-:Y:S01]  /*e490*/  PRMT R9, R9, 0x5410, R168 ;  /* 0x0000541009097816 */ /* 0x000fe200000000a8 */
[----:B------:R-:W-:Y:S01]  /*e4a0*/  FMUL.FTZ R0, R0, c[0x0][0x23c] ;  /* 0x00008f0000007a20 */ /* 0x000fe20000410000 */
[----:B------:R-:W-:Y:S01]  /*e4b0*/  PRMT R171, R8, 0x5410, R171 ;  /* 0x0000541008ab7816 */ /* 0x000fe200000000ab */
[----:B------:R-:W-:Y:S01]  /*e4c0*/  MUFU.EX2 R203, R203 ;  /* 0x000000cb00cb7308 */ /* 0x000fe20000000800 */
[C---:B------:R-:W-:Y:S01]  /*e4d0*/  LOP3.LUT R168, R177.reuse, 0xffff, RZ, 0xc0, !PT ;  /* 0x0000ffffb1a87812 */ /* 0x040fe200078ec0ff */
[--C-:B------:R-:W-:Y:S01]  /*e4e0*/  HSET2.LE.AND R170, R9, R234.reuse, PT ;  /* 0x000000ea09aa7233 */ /* 0x100fe20003803000 */
[--C-:B------:R-:W-:Y:S01]  /*e4f0*/  SHF.R.U32.HI R8, RZ, 0x10, R177.reuse ;  /* 0x00000010ff087819 */ /* 0x100fe200000116b1 */
[--C-:B------:R-:W-:Y:S01]  /*e500*/  HSET2.LE.AND R171, R171, R234.reuse, PT ;  /* 0x000000eaabab7233 */ /* 0x100fe20003803000 */
[----:B------:R-:W-:Y:S01]  /*e510*/  SHF.R.U32.HI R15, RZ, 0x10, R10 ;  /* 0x00000010ff0f7819 */ /* 0x000fe2000001160a */
[--C-:B------:R-:W-:Y:S01]  /*e520*/  HSET2.LE.AND R176, R11, R234.reuse, PT ;  /* 0x000000ea0bb07233 */ /* 0x100fe20003803000 */
[----:B------:R-:W-:Y:S02]  /*e530*/  SHF.R.U32.HI R14, RZ, 0x8, R168 ;  /* 0x00000008ff0e7819 */ /* 0x000fe400000116a8 */
[----:B------:R-:W-:Y:S01]  /*e540*/  LOP3.LUT R183, R177, 0xff, RZ, 0xc0, !PT ;  /* 0x000000ffb1b77812 */ /* 0x000fe200078ec0ff */
[----:B------:R-:W1:Y:S01]  /*e550*/  MUFU.EX2 R164, R164 ;  /* 0x000000a400a47308 */ /* 0x000e620000000800 */
[----:B------:R-:W-:Y:S02]  /*e560*/  LOP3.LUT R8, R8, 0xff, RZ, 0xc0, !PT ;  /* 0x000000ff08087812 */ /* 0x000fe400078ec0ff */
[----:B------:R-:W-:Y:S02]  /*e570*/  SHF.R.U32.HI R10, RZ, 0x18, R10 ;  /* 0x00000018ff0a7819 */ /* 0x000fe4000001160a */
[----:B------:R-:W-:Y:S02]  /*e580*/  LOP3.LUT R15, R15, 0xff, RZ, 0xc0, !PT ;  /* 0x000000ff0f0f7812 */ /* 0x000fe400078ec0ff */
[----:B------:R-:W-:Y:S02]  /*e590*/  SHF.R.U32.HI R177, RZ, 0x18, R177 ;  /* 0x00000018ffb17819 */ /* 0x000fe400000116b1 */
[----:B------:R-:W-:Y:S01]  /*e5a0*/  PRMT R183, R183, 0x5410, R14 ;  /* 0x00005410b7b77816 */ /* 0x000fe2000000000e */
[----:B------:R-:W4:Y:S01]  /*e5b0*/  MUFU.EX2 R3, R3 ;  /* 0x0000000300037308 */ /* 0x000f220000000800 */
[----:B------:R-:W-:Y:S02]  /*e5c0*/  PRMT R15, R15, 0x5410, R10 ;  /* 0x000054100f0f7816 */ /* 0x000fe4000000000a */
[----:B------:R-:W-:Y:S01]  /*e5d0*/  PRMT R177, R8, 0x5410, R177 ;  /* 0x0000541008b17816 */ /* 0x000fe200000000b1 */
[--C-:B------:R-:W-:Y:S01]  /*e5e0*/  HSET2.LE.AND R168, R183, R234.reuse, PT ;  /* 0x000000eab7a87233 */ /* 0x100fe20003803000 */
[----:B--2---:R-:W-:Y:S02]  /*e5f0*/  F2FP.PACK_AB R9, R193, R192 ;  /* 0x000000c0c109723e */ /* 0x004fe400000000ff */
[----:B---3--:R-:W-:Y:S01]  /*e600*/  F2FP.PACK_AB R8, R195, R194 ;  /* 0x000000c2c308723e */ /* 0x008fe200000000ff */
[--C-:B------:R-:W-:Y:S01]  /*e610*/  HSET2.LE.AND R169, R177, R234.reuse, PT ;  /* 0x000000eab1a97233 */ /* 0x100fe20003803000 */
[----:B------:R-:W-:Y:S01]  /*e620*/  LOP3.LUT R170, R170, R9, RZ, 0xc0, !PT ;  /* 0x00000009aaaa7212 */ /* 0x000fe200078ec0ff */
[----:B------:R-:W-:Y:S01]  /*e630*/  MUFU.EX2 R246, R246 ;  /* 0x000000f600f67308 */ /* 0x000fe20000000800 */
[--C-:B------:R-:W-:Y:S01]  /*e640*/  HSET2.LE.AND R177, R15, R234.reuse, PT ;  /* 0x000000ea0fb17233 */ /* 0x100fe20003803000 */
[----:B------:R-:W-:Y:S02]  /*e650*/  LOP3.LUT R171, R171, R8, RZ, 0xc0, !PT ;  /* 0x00000008abab7212 */ /* 0x000fe400078ec0ff */
[----:B-1----:R-:W-:Y:S01]  /*e660*/  F2FP.PACK_AB R11, R197, R196 ;  /* 0x000000c4c50b723e */ /* 0x002fe200000000ff */
[C---:B------:R-:W-:Y:S01]  /*e670*/  FMUL.FTZ R40, R164.reuse, R40 ;  /* 0x00000028a4287220 */ /* 0x040fe20000410000 */
[----:B------:R-:W-:Y:S01]  /*e680*/  F2FP.PACK_AB R10, R199, R198 ;  /* 0x000000c6c70a723e */ /* 0x000fe200000000ff */
[C---:B------:R-:W-:Y:S01]  /*e690*/  FMUL.FTZ R41, R164.reuse, R41 ;  /* 0x00000029a4297220 */ /* 0x040fe20000410000 */
[----:B------:R-:W-:Y:S01]  /*e6a0*/  F2FP.PACK_AB R9, R201, R200 ;  /* 0x000000c8c909723e */ /* 0x000fe200000000ff */
[C---:B------:R-:W-:Y:S01]  /*e6b0*/  FMUL.FTZ R44, R164.reuse, R44 ;  /* 0x0000002ca42c7220 */ /* 0x040fe20000410000 */
[----:B------:R-:W1:Y:S01]  /*e6c0*/  MUFU.EX2 R247, R247 ;  /* 0x000000f700f77308 */ /* 0x000e620000000800 */
[----:B------:R-:W-:Y:S01]  /*e6d0*/  F2FP.PACK_AB R8, R203, R202 ;  /* 0x000000cacb08723e */ /* 0x000fe200000000ff */
[----:B------:R-:W-:Y:S01]  /*e6e0*/  FMUL.FTZ R45, R164, R45 ;  /* 0x0000002da42d7220 */ /* 0x000fe20000410000 */
[----:B------:R-:W-:Y:S01]  /*e6f0*/  LOP3.LUT R12, R12, 0xff, RZ, 0xc0, !PT ;  /* 0x000000ff0c0c7812 */ /* 0x000fe200078ec0ff */
[C---:B----4-:R-:W-:Y:S01]  /*e700*/  FMUL.FTZ R42, R3.reuse, R42 ;  /* 0x0000002a032a7220 */ /* 0x050fe20000410000 */
[----:B------:R-:W-:Y:S01]  /*e710*/  LOP3.LUT R168, R168, R11, RZ, 0xc0, !PT ;  /* 0x0000000ba8a87212 */ /* 0x000fe200078ec0ff */
[----:B------:R-:W-:Y:S01]  /*e720*/  FMUL.FTZ R11, R3, R163 ;  /* 0x000000a3030b7220 */ /* 0x000fe20000410000 */
[----:B------:R-:W-:Y:S01]  /*e730*/  LOP3.LUT R169, R169, R10, RZ, 0xc0, !PT ;  /* 0x0000000aa9a97212 */ /* 0x000fe200078ec0ff */
[----:B------:R-:W-:Y:S01]  /*e740*/  FMUL.FTZ R10, R3, R162 ;  /* 0x000000a2030a7220 */ /* 0x000fe20000410000 */
[----:B------:R-:W-:Y:S01]  /*e750*/  LOP3.LUT R176, R176, R9, RZ, 0xc0, !PT ;  /* 0x00000009b0b07212 */ /* 0x000fe200078ec0ff */
[----:B------:R-:W-:Y:S01]  /*e760*/  MUFU.EX2 R248, R248 ;  /* 0x000000f800f87308 */ /* 0x000fe20000000800 */
[C---:B------:R-:W-:Y:S01]  /*e770*/  FMUL.FTZ R9, R164.reuse, R161 ;  /* 0x000000a1a4097220 */ /* 0x040fe20000410000 */
[----:B------:R-:W-:Y:S01]  /*e780*/  LOP3.LUT R177, R177, R8, RZ, 0xc0, !PT ;  /* 0x00000008b1b17212 */ /* 0x000fe200078ec0ff */
[----:B------:R-:W-:Y:S01]  /*e790*/  FMUL.FTZ R8, R164, R160 ;  /* 0x000000a0a4087220 */ /* 0x000fe20000410000 */
[----:B------:R-:W-:Y:S01]  /*e7a0*/  PRMT R179, R12, 0x5410, R179 ;  /* 0x000054100cb37816 */ /* 0x000fe200000000b3 */
[----:B------:R-:W2:Y:S01]  /*e7b0*/  LDSM.16.MT88.4 R160, [R210+0xa000] ;  /* 0x00a00000d2a0783b */ /* 0x000ea20000004200 */
[C---:B------:R-:W-:Y:S02]  /*e7c0*/  FMUL.FTZ R43, R3.reuse, R43 ;  /* 0x0000002b032b7220 */ /* 0x040fe40000410000 */
[C---:B------:R-:W-:Y:S01]  /*e7d0*/  FMUL.FTZ R46, R3.reuse, R46 ;  /* 0x0000002e032e7220 */ /* 0x040fe20000410000 */
[--C-:B------:R-:W-:Y:S01]  /*e7e0*/  HSET2.LE.AND R179, R179, R234.reuse, PT ;  /* 0x000000eab3b37233 */ /* 0x100fe20003803000 */
[-C--:B------:R-:W-:Y:S01]  /*e7f0*/  HMMA.16816.F32 R8, R168, R172.reuse, R8 ;  /* 0x000000aca808723c */ /* 0x080fe20000001808 */
[----:B------:R-:W3:Y:S01]  /*e800*/  MUFU.EX2 R249, R249 ;  /* 0x000000f900f97308 */ /* 0x000ee20000000800 */
[----:B------:R-:W-:Y:S01]  /*e810*/  FMUL.FTZ R47, R3, R47 ;  /* 0x0000002f032f7220 */ /* 0x000fe20000410000 */
[----:B-1----:R-:W-:Y:S01]  /*e820*/  F2FP.PACK_AB R13, R247, R246 ;  /* 0x000000f6f70d723e */ /* 0x002fe200000000ff */
[C---:B------:R-:W-:Y:S02]  /*e830*/  FMUL.FTZ R56, R164.reuse, R56 ;  /* 0x00000038a4387220 */ /* 0x040fe40000410000 */
[----:B------:R-:W-:Y:S01]  /*e840*/  FMUL.FTZ R57, R164, R57 ;  /* 0x00000039a4397220 */ /* 0x000fe20000410000 */
[----:B------:R-:W-:Y:S01]  /*e850*/  LOP3.LUT R178, R178, R13, RZ, 0xc0, !PT ;  /* 0x0000000db2b27212 */ /* 0x000fe200078ec0ff */
[C---:B------:R-:W-:Y:S03]  /*e860*/  FMUL.FTZ R58, R3.reuse, R58 ;  /* 0x0000003a033a7220 */ /* 0x040fe60000410000 */
[----:B------:R-:W1:Y:S01]  /*e870*/  MUFU.EX2 R2, R2 ;  /* 0x0000000200027308 */ /* 0x000e620000000800 */
[C---:B------:R-:W-:Y:S02]  /*e880*/  FMUL.FTZ R59, R3.reuse, R59 ;  /* 0x0000003b033b7220 */ /* 0x040fe40000410000 */
[C---:B------:R-:W-:Y:S02]  /*e890*/  FMUL.FTZ R60, R164.reuse, R60 ;  /* 0x0000003ca43c7220 */ /* 0x040fe40000410000 */
[C---:B------:R-:W-:Y:S02]  /*e8a0*/  FMUL.FTZ R61, R164.reuse, R61 ;  /* 0x0000003da43d7220 */ /* 0x040fe40000410000 */
[C---:B------:R-:W-:Y:S02]  /*e8b0*/  FMUL.FTZ R62, R3.reuse, R62 ;  /* 0x0000003e033e7220 */ /* 0x040fe40000410000 */
[----:B------:R-:W-:Y:S01]  /*e8c0*/  FMUL.FTZ R63, R3, R63 ;  /* 0x0000003f033f7220 */ /* 0x000fe20000410000 */
[----:B------:R-:W4:Y:S01]  /*e8d0*/  MUFU.EX2 R0, R0 ;  /* 0x0000000000007308 */ /* 0x000f220000000800 */
[C---:B------:R-:W-:Y:S02]  /*e8e0*/  FMUL.FTZ R72, R164.reuse, R72 ;  /* 0x00000048a4487220 */ /* 0x040fe40000410000 */
[C---:B------:R-:W-:Y:S01]  /*e8f0*/  FMUL.FTZ R73, R164.reuse, R73 ;  /* 0x00000049a4497220 */ /* 0x040fe20000410000 */
[----:B---3--:R-:W-:Y:S01]  /*e900*/  F2FP.PACK_AB R12, R249, R248 ;  /* 0x000000f8f90c723e */ /* 0x008fe200000000ff */
[C---:B------:R-:W-:Y:S02]  /*e910*/  FMUL.FTZ R74, R3.reuse, R74 ;  /* 0x0000004a034a7220 */ /* 0x040fe40000410000 */
[----:B------:R-:W-:Y:S01]  /*e920*/  FMUL.FTZ R75, R3, R75 ;  /* 0x0000004b034b7220 */ /* 0x000fe20000410000 */
[----:B------:R-:W-:Y:S01]  /*e930*/  LOP3.LUT R179, R179, R12, RZ, 0xc0, !PT ;  /* 0x0000000cb3b37212 */ /* 0x000fe200078ec0ff */
[C---:B------:R-:W-:Y:S01]  /*e940*/  FMUL.FTZ R76, R164.reuse, R76 ;  /* 0x0000004ca44c7220 */ /* 0x040fe20000410000 */
[----:B------:R3:W-:Y:S01]  /*e950*/  MUFU.EX2 R7, R29 ;  /* 0x0000001d00077308 */ /* 0x0007e20000000800 */
[----:B------:R-:W-:Y:S02]  /*e960*/  FMUL.FTZ R77, R164, R77 ;  /* 0x0000004da44d7220 */ /* 0x000fe40000410000 */
[----:B------:R-:W-:Y:S02]  /*e970*/  FMUL.FTZ R78, R3, R78 ;  /* 0x0000004e034e7220 */ /* 0x000fe40000410000 */
[C---:B-1----:R-:W-:Y:S02]  /*e980*/  FMUL.FTZ R12, R2.reuse, R156 ;  /* 0x0000009c020c7220 */ /* 0x042fe40000410000 */
[C---:B------:R-:W-:Y:S02]  /*e990*/  FMUL.FTZ R13, R2.reuse, R157 ;  /* 0x0000009d020d7220 */ /* 0x040fe40000410000 */
[C---:B------:R-:W-:Y:S01]  /*e9a0*/  FMUL.FTZ R36, R2.reuse, R36 ;  /* 0x0000002402247220 */ /* 0x040fe20000410000 */
[----:B------:R-:W-:Y:S01]  /*e9b0*/  MUFU.EX2 R252, R252 ;  /* 0x000000fc00fc7308 */ /* 0x000fe20000000800 */
[C---:B------:R-:W-:Y:S02]  /*e9c0*/  FMUL.FTZ R37, R2.reuse, R37 ;  /* 0x0000002502257220 */ /* 0x040fe40000410000 */
[----:B------:R-:W-:Y:S02]  /*e9d0*/  FMUL.FTZ R48, R2, R48 ;  /* 0x0000003002307220 */ /* 0x000fe40000410000 */
[C---:B----4-:R-:W-:Y:S02]  /*e9e0*/  FMUL.FTZ R14, R0.reuse, R158 ;  /* 0x0000009e000e7220 */ /* 0x050fe40000410000 */
[----:B------:R-:W-:Y:S02]  /*e9f0*/  FMUL.FTZ R15, R0, R159 ;  /* 0x0000009f000f7220 */ /* 0x000fe40000410000 */
[----:B------:R-:W1:Y:S01]  /*ea00*/  LDSM.16.MT88.4 R156, [R209+0xa000] ;  /* 0x00a00000d19c783b */ /* 0x000e620000004200 */
[----:B------:R-:W-:Y:S01]  /*ea10*/  FMUL.FTZ R49, R2, R49 ;  /* 0x0000003102317220 */ /* 0x000fe20000410000 */
[----:B------:R-:W-:Y:S01]  /*ea20*/  MUFU.EX2 R250, R250 ;  /* 0x000000fa00fa7308 */ /* 0x000fe20000000800 */
[C---:B------:R-:W-:Y:S02]  /*ea30*/  FMUL.FTZ R50, R0.reuse, R50 ;  /* 0x0000003200327220 */ /* 0x040fe40000410000 */
[C---:B------:R-:W-:Y:S01]  /*ea40*/  HMMA.16816.F32 R12, R176.reuse, R172, R12 ;  /* 0x000000acb00c723c */ /* 0x040fe2000000180c */
[C---:B------:R-:W-:Y:S02]  /*ea50*/  FMUL.FTZ R38, R0.reuse, R38 ;  /* 0x0000002600267220 */ /* 0x040fe40000410000 */
[----:B------:R-:W-:Y:S02]  /*ea60*/  FMUL.FTZ R39, R0, R39 ;  /* 0x0000002700277220 */ /* 0x000fe40000410000 */
[----:B---3--:R-:W-:Y:S02]  /*ea70*/  FMUL.FTZ R29, R164, R149 ;  /* 0x00000095a41d7220 */ /* 0x008fe40000410000 */
[----:B------:R-:W-:Y:S01]  /*ea80*/  FMUL.FTZ R51, R0, R51 ;  /* 0x0000003300337220 */ /* 0x000fe20000410000 */
[----:B------:R-:W-:Y:S01]  /*ea90*/  LOP3.LUT R172, R17, UR7, R6, 0x96, !PT ;  /* 0x0000000711ac7c12 */ /* 0x000fe2000f8e9606 */
[C---:B------:R-:W-:Y:S01]  /*eaa0*/  FMUL.FTZ R52, R2.reuse, R52 ;  /* 0x0000003402347220 */ /* 0x040fe20000410000 */
[-C--:B------:R-:W-:Y:S01]  /*eab0*/  HMMA.16816.F32 R36, R176, R174.reuse, R36 ;  /* 0x000000aeb024723c */ /* 0x080fe20000001824 */
[----:B------:R3:W-:Y:S01]  /*eac0*/  MUFU.EX2 R6, R28 ;  /* 0x0000001c00067308 */ /* 0x0007e20000000800 */
[----:B------:R-:W-:Y:S02]  /*ead0*/  FMUL.FTZ R53, R2, R53 ;  /* 0x0000003502357220 */ /* 0x000fe40000410000 */
[C---:B------:R-:W-:Y:S02]  /*eae0*/  FMUL.FTZ R54, R0.reuse, R54 ;  /* 0x0000003600367220 */ /* 0x040fe40000410000 */
[----:B------:R-:W-:Y:S02]  /*eaf0*/  FMUL.FTZ R55, R0, R55 ;  /* 0x0000003700377220 */ /* 0x000fe40000410000 */
[C---:B------:R-:W-:Y:S01]  /*eb00*/  HMMA.16816.F32 R40, R168.reuse, R174, R40 ;  /* 0x000000aea828723c */ /* 0x040fe20000001828 */
[C---:B------:R-:W-:Y:S02]  /*eb10*/  FMUL.FTZ R64, R2.reuse, R64 ;  /* 0x0000004002407220 */ /* 0x040fe40000410000 */
[----:B------:R-:W-:Y:S01]  /*eb20*/  MUFU.EX2 R251, R251 ;  /* 0x000000fb00fb7308 */ /* 0x000fe20000000800 */
[----:B------:R-:W-:Y:S02]  /*eb30*/  FMUL.FTZ R65, R2, R65 ;  /* 0x0000004102417220 */ /* 0x000fe40000410000 */
[C---:B------:R-:W-:Y:S02]  /*eb40*/  FMUL.FTZ R66, R0.reuse, R66 ;  /* 0x0000004200427220 */ /* 0x040fe40000410000 */
[-C--:B--2---:R-:W-:Y:S01]  /*eb50*/  HMMA.16816.F32 R44, R168, R160.reuse, R44 ;  /* 0x000000a0a82c723c */ /* 0x084fe2000000182c */
[----:B------:R-:W-:Y:S03]  /*eb60*/  FMUL.FTZ R67, R0, R67 ;  /* 0x0000004300437220 */ /* 0x000fe60000410000 */
[C---:B------:R-:W-:Y:S02]  /*eb70*/  FMUL.FTZ R68, R2.reuse, R68 ;  /* 0x0000004402447220 */ /* 0x040fe40000410000 */
[----:B------:R-:W-:Y:S02]  /*eb80*/  FMUL.FTZ R69, R2, R69 ;  /* 0x0000004502457220 */ /* 0x000fe40000410000 */
[C---:B------:R-:W-:Y:S01]  /*eb90*/  HMMA.16816.F32 R48, R176.reuse, R160, R48 ;  /* 0x000000a0b030723c */ /* 0x040fe20000001830 */
[----:B---3--:R-:W-:Y:S03]  /*eba0*/  FMUL.FTZ R28, R164, R148 ;  /* 0x00000094a41c7220 */ /* 0x008fe60000410000 */
[C---:B------:R-:W-:Y:S02]  /*ebb0*/  FMUL.FTZ R70, R0.reuse, R70 ;  /* 0x0000004600467220 */ /* 0x040fe40000410000 */
[----:B------:R-:W-:Y:S02]  /*ebc0*/  FMUL.FTZ R71, R0, R71 ;  /* 0x0000004700477220 */ /* 0x000fe40000410000 */
[-C--:B------:R-:W-:Y:S01]  /*ebd0*/  HMMA.16816.F32 R52, R176, R162.reuse, R52 ;  /* 0x000000a2b034723c */ /* 0x080fe20000001834 */
[C---:B------:R-:W-:Y:S03]  /*ebe0*/  FMUL.FTZ R79, R3.reuse, R79 ;  /* 0x0000004f034f7220 */ /* 0x040fe60000410000 */
[C---:B------:R-:W-:Y:S02]  /*ebf0*/  FMUL.FTZ R80, R2.reuse, R80 ;  /* 0x0000005002507220 */ /* 0x040fe40000410000 */
[----:B------:R-:W-:Y:S02]  /*ec00*/  FMUL.FTZ R81, R2, R81 ;  /* 0x0000005102517220 */ /* 0x000fe40000410000 */
[C---:B------:R-:W-:Y:S01]  /*ec10*/  HMMA.16816.F32 R56, R168.reuse, R162, R56 ;  /* 0x000000a2a838723c */ /* 0x040fe20000001838 */
[----:B------:R-:W2:Y:S03]  /*ec20*/  LDSM.16.MT88.4 R160, [R208+0xa000] ;  /* 0x00a00000d0a0783b */ /* 0x000ea60000004200 */
[C---:B------:R-:W-:Y:S02]  /*ec30*/  FMUL.FTZ R82, R0.reuse, R82 ;  /* 0x0000005200527220 */ /* 0x040fe40000410000 */
[----:B------:R-:W-:Y:S02]  /*ec40*/  FMUL.FTZ R83, R0, R83 ;  /* 0x0000005300537220 */ /* 0x000fe40000410000 */
[-C--:B-1----:R-:W-:Y:S01]  /*ec50*/  HMMA.16816.F32 R60, R168, R156.reuse, R60 ;  /* 0x0000009ca83c723c */ /* 0x082fe2000000183c */
[C---:B------:R-:W-:Y:S03]  /*ec60*/  FMUL.FTZ R84, R2.reuse, R84 ;  /* 0x0000005402547220 */ /* 0x040fe60000410000 */
[----:B------:R-:W-:Y:S02]  /*ec70*/  FMUL.FTZ R85, R2, R85 ;  /* 0x0000005502557220 */ /* 0x000fe40000410000 */
[C---:B------:R-:W-:Y:S02]  /*ec80*/  FMUL.FTZ R86, R0.reuse, R86 ;  /* 0x0000005600567220 */ /* 0x040fe40000410000 */
[C---:B------:R-:W-:Y:S01]  /*ec90*/  HMMA.16816.F32 R64, R176.reuse, R156, R64 ;  /* 0x0000009cb040723c */ /* 0x040fe20000001840 */
[----:B------:R-:W-:Y:S03]  /*eca0*/  FMUL.FTZ R87, R0, R87 ;  /* 0x0000005700577220 */ /* 0x000fe60000410000 */
[C---:B------:R-:W-:Y:S02]  /*ecb0*/  FMUL.FTZ R88, R164.reuse, R88 ;  /* 0x00000058a4587220 */ /* 0x040fe40000410000 */
[C---:B------:R-:W-:Y:S02]  /*ecc0*/  FMUL.FTZ R89, R164.reuse, R89 ;  /* 0x00000059a4597220 */ /* 0x040fe40000410000 */
[-C--:B------:R-:W-:Y:S01]  /*ecd0*/  HMMA.16816.F32 R68, R176, R158.reuse, R68 ;  /* 0x0000009eb044723c */ /* 0x080fe20000001844 */
[C---:B------:R-:W-:Y:S03]  /*ece0*/  FMUL.FTZ R90, R3.reuse, R90 ;  /* 0x0000005a035a7220 */ /* 0x040fe60000410000 */
[C---:B------:R-:W-:Y:S02]  /*ecf0*/  FMUL.FTZ R91, R3.reuse, R91 ;  /* 0x0000005b035b7220 */ /* 0x040fe40000410000 */
[C---:B------:R-:W-:Y:S02]  /*ed00*/  FMUL.FTZ R92, R164.reuse, R92 ;  /* 0x0000005ca45c7220 */ /* 0x040fe40000410000 */
[C---:B------:R-:W-:Y:S01]  /*ed10*/  HMMA.16816.F32 R72, R168.reuse, R158, R72 ;  /* 0x0000009ea848723c */ /* 0x040fe20000001848 */
[----:B------:R-:W1:Y:S03]  /*ed20*/  LDSM.16.MT88.4 R156, [R211+0xb000] ;  /* 0x00b00000d39c783b */ /* 0x000e660000004200 */
[----:B------:R-:W-:Y:S02]  /*ed30*/  FMUL.FTZ R93, R164, R93 ;  /* 0x0000005da45d7220 */ /* 0x000fe40000410000 */
[C---:B------:R-:W-:Y:S02]  /*ed40*/  FMUL.FTZ R94, R3.reuse, R94 ;  /* 0x0000005e035e7220 */ /* 0x040fe40000410000 */
[C---:B------:R-:W-:Y:S01]  /*ed50*/  FMUL.FTZ R95, R3.reuse, R95 ;  /* 0x0000005f035f7220 */ /* 0x040fe20000410000 */
[-C--:B--2---:R-:W-:Y:S03]  /*ed60*/  HMMA.16816.F32 R76, R168, R160.reuse, R76 ;  /* 0x000000a0a84c723c */ /* 0x084fe6000000184c */
[C---:B------:R-:W-:Y:S02]  /*ed70*/  FMUL.FTZ R96, R2.reuse, R96 ;  /* 0x0000006002607220 */ /* 0x040fe40000410000 */
[----:B------:R-:W-:Y:S02]  /*ed80*/  FMUL.FTZ R97, R2, R97 ;  /* 0x0000006102617220 */ /* 0x000fe40000410000 */
[C---:B------:R-:W-:Y:S01]  /*ed90*/  FMUL.FTZ R98, R0.reuse, R98 ;  /* 0x0000006200627220 */ /* 0x040fe20000410000 */
[C---:B------:R-:W-:Y:S01]  /*eda0*/  HMMA.16816.F32 R80, R176.reuse, R160, R80 ;  /* 0x000000a0b050723c */ /* 0x040fe20000001850 */
[----:B------:R-:W-:Y:S03]  /*edb0*/  FMUL.FTZ R99, R0, R99 ;  /* 0x0000006300637220 */ /* 0x000fe60000410000 */
[C---:B------:R-:W-:Y:S02]  /*edc0*/  FMUL.FTZ R100, R2.reuse, R100 ;  /* 0x0000006402647220 */ /* 0x040fe40000410000 */
[----:B------:R-:W-:Y:S02]  /*edd0*/  FMUL.FTZ R101, R2, R101 ;  /* 0x0000006502657220 */ /* 0x000fe40000410000 */
[-C--:B------:R-:W-:Y:S01]  /*ede0*/  HMMA.16816.F32 R84, R176, R162.reuse, R84 ;  /* 0x000000a2b054723c */ /* 0x080fe20000001854 */
[C---:B------:R-:W-:Y:S03]  /*edf0*/  FMUL.FTZ R102, R0.reuse, R102 ;  /* 0x0000006600667220 */ /* 0x040fe60000410000 */
[----:B------:R-:W-:Y:S02]  /*ee00*/  FMUL.FTZ R103, R0, R103 ;  /* 0x0000006700677220 */ /* 0x000fe40000410000 */
[C---:B------:R-:W-:Y:S02]  /*ee10*/  FMUL.FTZ R104, R164.reuse, R104 ;  /* 0x00000068a4687220 */ /* 0x040fe40000410000 */
[C---:B------:R-:W-:Y:S01]  /*ee20*/  HMMA.16816.F32 R88, R168.reuse, R162, R88 ;  /* 0x000000a2a858723c */ /* 0x040fe20000001858 */
[----:B------:R-:W2:Y:S03]  /*ee30*/  LDSM.16.MT88.4 R160, [R210+0xb000] ;  /* 0x00b00000d2a0783b */ /* 0x000ea60000004200 */
[C---:B------:R-:W-:Y:S02]  /*ee40*/  FMUL.FTZ R105, R164.reuse, R105 ;  /* 0x00000069a4697220 */ /* 0x040fe40000410000 */
[C---:B------:R-:W-:Y:S02]  /*ee50*/  FMUL.FTZ R106, R3.reuse, R106 ;  /* 0x0000006a036a7220 */ /* 0x040fe40000410000 */
[-C--:B-1----:R-:W-:Y:S01]  /*ee60*/  HMMA.16816.F32 R92, R168, R156.reuse, R92 ;  /* 0x0000009ca85c723c */ /* 0x082fe2000000185c */
[C---:B------:R-:W-:Y:S03]  /*ee70*/  FMUL.FTZ R107, R3.reuse, R107 ;  /* 0x0000006b036b7220 */ /* 0x040fe60000410000 */
[C---:B------:R-:W-:Y:S02]  /*ee80*/  FMUL.FTZ R108, R164.reuse, R108 ;  /* 0x0000006ca46c7220 */ /* 0x040fe40000410000 */
[----:B------:R-:W-:Y:S02]  /*ee90*/  FMUL.FTZ R109, R164, R109 ;  /* 0x0000006da46d7220 */ /* 0x000fe40000410000 */
[C---:B------:R-:W-:Y:S01]  /*eea0*/  HMMA.16816.F32 R96, R176.reuse, R156, R96 ;  /* 0x0000009cb060723c */ /* 0x040fe20000001860 */
[C---:B------:R-:W-:Y:S03]  /*eeb0*/  FMUL.FTZ R110, R3.reuse, R110 ;  /* 0x0000006e036e7220 */ /* 0x040fe60000410000 */
[----:B------:R-:W-:Y:S02]  /*eec0*/  FMUL.FTZ R111, R3, R111 ;  /* 0x0000006f036f7220 */ /* 0x000fe40000410000 */
[----:B------:R-:W-:Y:S02]  /*eed0*/  FFMA.FTZ R173, R35, c[0x0][0x23c], -R182 ;  /* 0x00008f0023ad7a23 */ /* 0x000fe400000108b6 */
[-C--:B------:R-:W-:Y:S01]  /*eee0*/  HMMA.16816.F32 R100, R176, R158.reuse, R100 ;  /* 0x0000009eb064723c */ /* 0x080fe20000001864 */
[----:B------:R-:W-:Y:S01]  /*eef0*/  FMUL.FTZ R32, R2, R152 ;  /* 0x0000009802207220 */ /* 0x000fe20000410000 */
[----:B------:R1:W-:Y:S02]  /*ef00*/  MUFU.EX2 R5, R173 ;  /* 0x000000ad00057308 */ /* 0x0003e40000000800 */
[----:B------:R-:W-:Y:S01]  /*ef10*/  FMUL.FTZ R34, R0, R154 ;  /* 0x0000009a00227220 */ /* 0x000fe20000410000 */
[----:B------:R-:W-:Y:S01]  /*ef20*/  LOP3.LUT R154, R191, UR7, R186, 0x96, !PT ;  /* 0x00000007bf9a7c12 */ /* 0x000fe2000f8e96ba */
[C---:B------:R-:W-:Y:S02]  /*ef30*/  FMUL.FTZ R116, R164.reuse, R116 ;  /* 0x00000074a4747220 */ /* 0x040fe40000410000 */
[C---:B------:R-:W-:Y:S01]  /*ef40*/  HMMA.16816.F32 R104, R168.reuse, R158, R104 ;  /* 0x0000009ea868723c */ /* 0x040fe20000001868 */
[----:B------:R-:W3:Y:S03]  /*ef50*/  LDSM.16.MT88.4 R156, [R209+0xb000] ;  /* 0x00b00000d19c783b */ /* 0x000ee60000004200 */
[----:B------:R-:W-:Y:S02]  /*ef60*/  FMUL.FTZ R117, R164, R117 ;  /* 0x00000075a4757220 */ /* 0x000fe40000410000 */
[C---:B------:R-:W-:Y:S02]  /*ef70*/  FMUL.FTZ R118, R3.reuse, R118 ;  /* 0x0000007603767220 */ /* 0x040fe40000410000 */
[----:B------:R-:W-:Y:S01]  /*ef80*/  FMUL.FTZ R119, R3, R119 ;  /* 0x0000007703777220 */ /* 0x000fe20000410000 */
[-C--:B--2---:R-:W-:Y:S03]  /*ef90*/  HMMA.16816.F32 R108, R168, R160.reuse, R108 ;  /* 0x000000a0a86c723c */ /* 0x084fe6000000186c */
[----:B------:R-:W-:Y:S02]  /*efa0*/  FMUL.FTZ R33, R2, R153 ;  /* 0x0000009902217220 */ /* 0x000fe40000410000 */
[----:B------:R-:W-:Y:S02]  /*efb0*/  FMUL.FTZ R35, R0, R155 ;  /* 0x0000009b00237220 */ /* 0x000fe40000410000 */
[----:B------:R-:W-:Y:S05]  /*efc0*/  IMAD.WIDE.U32 R174, R172, -0x2daee0ad, RZ ;  /* 0xd2511f53acae7825 */ /* 0x000fea00078e00ff */
[C---:B------:R-:W-:Y:S01]  /*efd0*/  HMMA.16816.F32 R32, R176.reuse, R160, R32 ;  /* 0x000000a0b020723c */ /* 0x040fe20000001820 */
[C---:B------:R-:W-:Y:S01]  /*efe0*/  FMUL.FTZ R112, R2.reuse, R112 ;  /* 0x0000007002707220 */ /* 0x040fe20000410000 */
[----:B------:R-:W-:Y:S01]  /*eff0*/  LOP3.LUT R188, R175, UR16, R188, 0x96, !PT ;  /* 0x00000010afbc7c12 */ /* 0x000fe2000f8e96bc */
[----:B------:R-:W-:Y:S01]  /*f000*/  FMUL.FTZ R113, R2, R113 ;  /* 0x0000007102717220 */ /* 0x000fe20000410000 */
[----:B------:R-:W-:Y:S01]  /*f010*/  LOP3.LUT R152, R174, 0xff, RZ, 0xc0, !PT ;  /* 0x000000ffae987812 */ /* 0x000fe200078ec0ff */
[----:B------:R-:W-:Y:S01]  /*f020*/  FMUL.FTZ R114, R0, R114 ;  /* 0x0000007200727220 */ /* 0x000fe20000410000 */
[----:B------:R-:W-:Y:S01]  /*f030*/  LOP3.LUT R153, R174, 0xffff, RZ, 0xc0, !PT ;  /* 0x0000ffffae997812 */ /* 0x000fe200078ec0ff */
[----:B------:R-:W-:Y:S01]  /*f040*/  FMUL.FTZ R115, R0, R115 ;  /* 0x0000007300737220 */ /* 0x000fe20000410000 */
[--C-:B------:R-:W-:Y:S01]  /*f050*/  SHF.R.U32.HI R172, RZ, 0x10, R174.reuse ;  /* 0x00000010ffac7819 */ /* 0x100fe200000116ae */
[----:B-1----:R-:W-:Y:S03]  /*f060*/  FFMA.FTZ R173, R31, c[0x0][0x23c], -R19 ;  /* 0x00008f001fad7a23 */ /* 0x002fe60000010813 */
[----:B------:R-:W-:Y:S01]  /*f070*/  FMUL.FTZ R31, R3, R151 ;  /* 0x00000097031f7220 */ /* 0x000fe20000410000 */
[----:B------:R-:W-:Y:S01]  /*f080*/  SHF.R.U32.HI R153, RZ, 0x8, R153 ;  /* 0x00000008ff997819 */ /* 0x000fe20000011699 */
[-C--:B------:R-:W-:Y:S01]  /*f090*/  HMMA.16816.F32 R112, R176, R162.reuse, R112 ;  /* 0x000000a2b070723c */ /* 0x080fe20000001870 */
[----:B------:R1:W-:Y:S01]  /*f0a0*/  MUFU.EX2 R17, R173 ;  /* 0x000000ad00117308 */ /* 0x0003e20000000800 */
[----:B------:R-:W-:Y:S01]  /*f0b0*/  IMAD.WIDE.U32 R154, R154, -0x2daee0ad, RZ ;  /* 0xd2511f539a9a7825 */ /* 0x000fe200078e00ff */
[----:B------:R-:W-:Y:S02]  /*f0c0*/  SHF.R.U32.HI R175, RZ, 0x18, R174 ;  /* 0x00000018ffaf7819 */ /* 0x000fe400000116ae */
[----:B------:R-:W-:Y:S01]  /*f0d0*/  LOP3.LUT R172, R172, 0xff, RZ, 0xc0, !PT ;  /* 0x000000ffacac7812 */ /* 0x000fe200078ec0ff */
[----:B------:R-:W-:Y:S01]  /*f0e0*/  FFMA.FTZ R174, R30, c[0x0][0x23c], -R19 ;  /* 0x00008f001eae7a23 */ /* 0x000fe20000010813 */
[----:B------:R-:W-:Y:S01]  /*f0f0*/  LOP3.LUT R184, R155, UR16, R184, 0x96, !PT ;  /* 0x000000109bb87c12 */ /* 0x000fe2000f8e96b8 */
[C---:B------:R-:W-:Y:S01]  /*f100*/  HMMA.16816.F32 R116, R168.reuse, R162, R116 ;  /* 0x000000a2a874723c */ /* 0x040fe20000001874 */
[----:B------:R-:W-:Y:S02]  /*f110*/  FMUL.FTZ R30, R3, R150 ;  /* 0x00000096031e7220 */ /* 0x000fe40000410000 */
[----:B------:R-:W2:Y:S01]  /*f120*/  LDSM.16.MT88.4 R148, [R208+0xb000] ;  /* 0x00b00000d094783b */ /* 0x000ea20000004200 */
[C---:B------:R-:W-:Y:S01]  /*f130*/  FMUL.FTZ R124, R164.reuse, R124 ;  /* 0x0000007ca47c7220 */ /* 0x040fe20000410000 */
[----:B------:R-:W-:Y:S01]  /*f140*/  SHF.R.U32.HI R161, RZ, 0x10, R154 ;  /* 0x00000010ffa17819 */ /* 0x000fe2000001169a */
[----:B------:R-:W-:Y:S01]  /*f150*/  FMUL.FTZ R125, R164, R125 ;  /* 0x0000007da47d7220 */ /* 0x000fe20000410000 */
[----:B------:R-:W4:Y:S01]  /*f160*/  MUFU.EX2 R16, R174 ;  /* 0x000000ae00107308 */ /* 0x000f220000000800 */
[-C--:B---3--:R-:W-:Y:S01]  /*f170*/  HMMA.16816.F32 R28, R168, R156.reuse, R28 ;  /* 0x0000009ca81c723c */ /* 0x088fe2000000181c */
[--C-:B------:R-:W-:Y:S03]  /*f180*/  FFMA.FTZ R163, R20, c[0x0][0x23c], -R181.reuse ;  /* 0x00008f0014a37a23 */ /* 0x100fe600000108b5 */
[----:B------:R-:W-:Y:S01]  /*f190*/  FFMA.FTZ R181, R21, c[0x0][0x23c], -R181 ;  /* 0x00008f0015b57a23 */ /* 0x000fe200000108b5 */
[----:B------:R-:W-:Y:S01]  /*f1a0*/  LOP3.LUT R160, R154, 0xffff, RZ, 0xc0, !PT ;  /* 0x0000ffff9aa07812 */ /* 0x000fe200078ec0ff */
[----:B------:R-:W-:Y:S01]  /*f1b0*/  FMUL.FTZ R120, R2, R120 ;  /* 0x0000007802787220 */ /* 0x000fe20000410000 */
[----:B------:R-:W-:Y:S01]  /*f1c0*/  LOP3.LUT R155, R154, 0xff, RZ, 0xc0, !PT ;  /* 0x000000ff9a9b7812 */ /* 0x000fe200078ec0ff */
[----:B------:R-:W-:Y:S01]  /*f1d0*/  FMUL.FTZ R121, R2, R121 ;  /* 0x0000007902797220 */ /* 0x000fe20000410000 */
[----:B------:R3:W-:Y:S03]  /*f1e0*/  MUFU.EX2 R4, R181 ;  /* 0x000000b500047308 */ /* 0x0007e60000000800 */
[C---:B------:R-:W-:Y:S01]  /*f1f0*/  FMUL.FTZ R122, R0.reuse, R122 ;  /* 0x0000007a007a7220 */ /* 0x040fe20000410000 */
[----:B-1----:R-:W-:Y:S01]  /*f200*/  SHF.R.U32.HI R173, RZ, 0x18, R188 ;  /* 0x00000018ffad7819 */ /* 0x002fe200000116bc */
[----:B------:R-:W-:Y:S01]  /*f210*/  FMUL.FTZ R123, R0, R123 ;  /* 0x0000007b007b7220 */ /* 0x000fe20000410000 */
[----:B------:R-:W-:Y:S01]  /*f220*/  SHF.R.U32.HI R154, RZ, 0x18, R154 ;  /* 0x00000018ff9a7819 */ /* 0x000fe2000001169a */
[----:B------:R-:W-:Y:S01]  /*f230*/  FFMA.FTZ R162, R22, c[0x0][0x23c], -R182 ;  /* 0x00008f0016a27a23 */ /* 0x000fe200000108b6 */
[----:B------:R-:W-:Y:S01]  /*f240*/  SHF.R.U32.HI R160, RZ, 0x8, R160 ;  /* 0x00000008ffa07819 */ /* 0x000fe200000116a0 */
[----:B------:R-:W-:Y:S01]  /*f250*/  FFMA.FTZ R182, R23, c[0x0][0x23c], -R182 ;  /* 0x00008f0017b67a23 */ /* 0x000fe200000108b6 */
[----:B------:R1:W1:Y:S01]  /*f260*/  MUFU.EX2 R206, R163 ;  /* 0x000000a300ce7308 */ /* 0x0002620000000800 */
[C---:B------:R-:W-:Y:S01]  /*f270*/  FMUL.FTZ R20, R2.reuse, R144 ;  /* 0x0000009002147220 */ /* 0x040fe20000410000 */
[C---:B------:R-:W-:Y:S01]  /*f280*/  HMMA.16816.F32 R120, R176.reuse, R156, R120 ;  /* 0x0000009cb078723c */ /* 0x040fe20000001878 */
[----:B------:R-:W-:Y:S01]  /*f290*/  FMUL.FTZ R21, R2, R145 ;  /* 0x0000009102157220 */ /* 0x000fe20000410000 */
[----:B------:R-:W-:Y:S01]  /*f2a0*/  LOP3.LUT R145, R184, 0xffff, RZ, 0xc0, !PT ;  /* 0x0000ffffb8917812 */ /* 0x000fe200078ec0ff */
[----:B------:R-:W-:Y:S01]  /*f2b0*/  FMUL.FTZ R22, R0, R146 ;  /* 0x0000009200167220 */ /* 0x000fe20000410000 */
[----:B------:R-:W-:Y:S01]  /*f2c0*/  LOP3.LUT R146, R188, 0xffff, RZ, 0xc0, !PT ;  /* 0x0000ffffbc927812 */ /* 0x000fe200078ec0ff */
[----:B------:R-:W-:Y:S01]  /*f2d0*/  FMUL.FTZ R23, R0, R147 ;  /* 0x0000009300177220 */ /* 0x000fe20000410000 */
[----:B------:R-:W-:Y:S01]  /*f2e0*/  SHF.R.U32.HI R147, RZ, 0x10, R188 ;  /* 0x00000010ff937819 */ /* 0x000fe200000116bc */
[--C-:B------:R-:W-:Y:S01]  /*f2f0*/  FFMA.FTZ R144, R24, c[0x0][0x23c], -R180.reuse ;  /* 0x00008f0018907a23 */ /* 0x100fe200000108b4 */
[----:B------:R-:W-:Y:S01]  /*f300*/  MUFU.EX2 R204, R162 ;  /* 0x000000a200cc7308 */ /* 0x000fe20000000800 */
[----:B------:R-:W-:Y:S03]  /*f310*/  FFMA.FTZ R180, R25, c[0x0][0x23c], -R180 ;  /* 0x00008f0019b47a23 */ /* 0x000fe600000108b4 */
[-C--:B------:R-:W-:Y:S01]  /*f320*/  HMMA.16816.F32 R20, R176, R158.reuse, R20 ;  /* 0x0000009eb014723c */ /* 0x080fe20000001814 */
[----:B------:R-:W-:Y:S01]  /*f330*/  FMUL.FTZ R126, R3, R126 ;  /* 0x0000007e037e7220 */ /* 0x000fe20000410000 */
[----:B---3--:R-:W-:Y:S01]  /*f340*/  LOP3.LUT R181, R161, 0xff, RZ, 0xc0, !PT ;  /* 0x000000ffa1b57812 */ /* 0x008fe200078ec0ff */
[----:B------:R-:W-:Y:S01]  /*f350*/  FMUL.FTZ R127, R3, R127 ;  /* 0x0000007f037f7220 */ /* 0x000fe20000410000 */
[----:B------:R-:W-:Y:S01]  /*f360*/  SHF.R.U32.HI R146, RZ, 0x8, R146 ;  /* 0x00000008ff927819 */ /* 0x000fe20000011692 */
[----:B------:R-:W-:Y:S01]  /*f370*/  FMUL.FTZ R25, R164, R141 ;  /* 0x0000008da4197220 */ /* 0x000fe20000410000 */
[----:B------:R-:W3:Y:S01]  /*f380*/  MUFU.EX2 R190, R182 ;  /* 0x000000b600be7308 */ /* 0x000ee20000000800 */
[----:B------:R-:W-:Y:S01]  /*f390*/  PRMT R183, R155, 0x5410, R160 ;  /* 0x000054109bb77816 */ /* 0x000fe200000000a0 */
[----:B------:R-:W-:Y:S01]  /*f3a0*/  FFMA.FTZ R156, R26, c[0x0][0x23c], -R19 ;  /* 0x00008f001a9c7a23 */ /* 0x000fe20000010813 */
[----:B------:R-:W-:Y:S01]  /*f3b0*/  PRMT R181, R181, 0x5410, R154 ;  /* 0x00005410b5b57816 */ /* 0x000fe2000000009a */
[C---:B------:R-:W-:Y:S02]  /*f3c0*/  HMMA.16816.F32 R124, R168.reuse, R158, R124 ;  /* 0x0000009ea87c723c */ /* 0x040fe4000000187c */
[----:B------:R-:W-:Y:S01]  /*f3d0*/  LOP3.LUT R161, R184, 0xff, RZ, 0xc0, !PT ;  /* 0x000000ffb8a17812 */ /* 0x000fe200078ec0ff */
[----:B------:R-:W-:Y:S01]  /*f3e0*/  FMUL.FTZ R24, R164, R140 ;  /* 0x0000008ca4187220 */ /* 0x000fe20000410000 */
[----:B------:R-:W-:Y:S01]  /*f3f0*/  SHF.R.U32.HI R140, RZ, 0x8, R145 ;  /* 0x00000008ff8c7819 */ /* 0x000fe20000011691 */
[----:B------:R-:W-:Y:S01]  /*f400*/  FMUL.FTZ R26, R3, R142 ;  /* 0x0000008e031a7220 */ /* 0x000fe20000410000 */
[----:B------:R-:W-:Y:S01]  /*f410*/  LOP3.LUT R142, R147, 0xff, RZ, 0xc0, !PT ;  /* 0x000000ff938e7812 */ /* 0x000fe200078ec0ff */
[----:B------:R-:W-:Y:S01]  /*f420*/  FFMA.FTZ R157, R27, c[0x0][0x23c], -R19 ;  /* 0x00008f001b9d7a23 */ /* 0x000fe20000010813 */
[----:B------:R-:W-:Y:S01]  /*f430*/  PRMT R161, R161, 0x5410, R140 ;  /* 0x00005410a1a17816 */ /* 0x000fe2000000008c */
[----:B------:R-:W-:Y:S01]  /*f440*/  FMUL.FTZ R27, R3, R143 ;  /* 0x0000008f031b7220 */ /* 0x000fe20000410000 */
[----:B------:R3:W-:Y:S02]  /*f450*/  MUFU.EX2 R158, R156 ;  /* 0x0000009c009e7308 */ /* 0x0007e40000000800 */
[----:B------:R-:W-:Y:S01]  /*f460*/  PRMT R173, R142, 0x5410, R173 ;  /* 0x000054108ead7816 */ /* 0x000fe200000000ad */
[----:B------:R-:W-:Y:S01]  /*f470*/  FMUL.FTZ R128, R2, R128 ;  /* 0x0000008002807220 */ /* 0x000fe20000410000 */
[----:B------:R-:W3:Y:S01]  /*f480*/  LDSM.16.MT88.4 R140, [R211+0xa800] ;  /* 0x00a80000d38c783b */ /* 0x000ee20000004200 */
[----:B------:R-:W-:Y:S01]  /*f490*/  PRMT R19, R152, 0x5410, R153 ;  /* 0x0000541098137816 */ /* 0x000fe20000000099 */
[-C--:B--2---:R-:W-:Y:S01]  /*f4a0*/  HMMA.16816.F32 R24, R168, R148.reuse, R24 ;  /* 0x00000094a818723c */ /* 0x084fe20000001818 */
[----:B------:R-:W-:Y:S01]  /*f4b0*/  FMUL.FTZ R129, R2, R129 ;  /* 0x0000008102817220 */ /* 0x000fe20000410000 */
[----:B-1----:R-:W-:Y:S01]  /*f4c0*/  LOP3.LUT R163, R188, 0xff, RZ, 0xc0, !PT ;  /* 0x000000ffbca37812 */ /* 0x002fe200078ec0ff */
[C---:B------:R-:W-:Y:S01]  /*f4d0*/  FMUL.FTZ R130, R0.reuse, R130 ;  /* 0x0000008200827220 */ /* 0x040fe20000410000 */
[----:B------:R1:W-:Y:S01]  /*f4e0*/  MUFU.EX2 R191, R157 ;  /* 0x0000009d00bf7308 */ /* 0x0003e20000000800 */
[----:B------:R-:W-:Y:S01]  /*f4f0*/  FMUL.FTZ R131, R0, R131 ;  /* 0x0000008300837220 */ /* 0x000fe20000410000 */
[----:B------:R-:W-:Y:S01]  /*f500*/  LDSM.16.MT88.4 R152, [R209+0xa800] ;  /* 0x00a80000d198783b */ /* 0x000fe20000004200 */
[----:B------:R-:W-:Y:S01]  /*f510*/  PRMT R163, R163, 0x5410, R146 ;  /* 0x00005410a3a37816 */ /* 0x000fe20000000092 */
[C---:B------:R-:W-:Y:S01]  /*f520*/  FMUL.FTZ R132, R2.reuse, R132 ;  /* 0x0000008402847220 */ /* 0x040fe20000410000 */
[--C-:B------:R-:W-:Y:S03]  /*f530*/  SHF.R.U32.HI R159, RZ, 0x10, R184.reuse ;  /* 0x00000010ff9f7819 */ /* 0x100fe600000116b8 */
[C---:B------:R-:W-:Y:S01]  /*f540*/  HMMA.16816.F32 R128, R176.reuse, R148, R128 ;  /* 0x00000094b080723c */ /* 0x040fe20000001880 */
[----:B------:R-:W-:Y:S01]  /*f550*/  FMUL.FTZ R133, R2, R133 ;  /* 0x0000008502857220 */ /* 0x000fe20000410000 */
[----:B------:R2:W-:Y:S01]  /*f560*/  MUFU.EX2 R205, R144 ;  /* 0x0000009000cd7308 */ /* 0x0005e20000000800 */
[----:B------:R-:W-:Y:S01]  /*f570*/  FMUL.FTZ R134, R0, R134 ;  /* 0x0000008600867220 */ /* 0x000fe20000410000 */
[----:B------:R-:W-:Y:S01]  /*f580*/  PRMT R175, R172, 0x5410, R175 ;  /* 0x00005410acaf7816 */ /* 0x000fe200000000af */
[----:B------:R-:W-:Y:S01]  /*f590*/  FMUL.FTZ R135, R0, R135 ;  /* 0x0000008700877220 */ /* 0x000fe20000410000 */
[----:B------:R-:W-:Y:S01]  /*f5a0*/  SHF.R.U32.HI R184, RZ, 0x18, R184 ;  /* 0x00000018ffb87819 */ /* 0x000fe200000116b8 */
[C---:B------:R-:W-:Y:S01]  /*f5b0*/  FMUL.FTZ R136, R164.reuse, R136 ;  /* 0x00000088a4887220 */ /* 0x040fe20000410000 */
[----:B----4-:R-:W-:Y:S01]  /*f5c0*/  F2FP.PACK_AB R148, R17, R16 ;  /* 0x000000101194723e */ /* 0x010fe200000000ff */
[----:B------:R-:W-:Y:S03]  /*f5d0*/  FMUL.FTZ R137, R164, R137 ;  /* 0x00000089a4897220 */ /* 0x000fe60000410000 */
[-C--:B------:R-:W-:Y:S01]  /*f5e0*/  HMMA.16816.F32 R132, R176, R150.reuse, R132 ;  /* 0x00000096b084723c */ /* 0x080fe20000001884 */
[----:B------:R-:W4:Y:S01]  /*f5f0*/  MUFU.EX2 R162, R180 ;  /* 0x000000b400a27308 */ /* 0x000f220000000800 */
[--C-:B------:R-:W-:Y:S01]  /*f600*/  HSET2.LE.AND R174, R19, R234.reuse, PT ;  /* 0x000000ea13ae7233 */ /* 0x100fe20003803000 */
[----:B------:R-:W-:Y:S01]  /*f610*/  F2FP.PACK_AB R19, R251, R250 ;  /* 0x000000fafb13723e */ /* 0x000fe200000000ff */
[--C-:B------:R-:W-:Y:S01]  /*f620*/  HSET2.LE.AND R175, R175, R234.reuse, PT ;  /* 0x000000eaafaf7233 */ /* 0x100fe20003803000 */
[----:B------:R-:W-:Y:S01]  /*f630*/  FMUL.FTZ R138, R3, R138 ;  /* 0x0000008a038a7220 */ /* 0x000fe20000410000 */
[----:B---3--:R-:W-:Y:S01]  /*f640*/  F2FP.PACK_AB R156, R5, R252 ;  /* 0x000000fc059c723e */ /* 0x008fe200000000ff */
[--C-:B------:R-:W-:Y:S01]  /*f650*/  HSET2.LE.AND R178, R183, R234.reuse, PT ;  /* 0x000000eab7b27233 */ /* 0x100fe20003803000 */
[----:B------:R-:W-:Y:S01]  /*f660*/  FMUL.FTZ R139, R3, R139 ;  /* 0x0000008b038b7220 */ /* 0x000fe20000410000 */
[----:B------:R-:W-:Y:S03]  /*f670*/  LOP3.LUT R174, R174, R19, RZ, 0xc0, !PT ;  /* 0x00000013aeae7212 */ /* 0x000fe600078ec0ff */
[----:B------:R-:W-:Y:S01]  /*f680*/  F2FP.PACK_AB R19, R7, R6 ;  /* 0x000000060713723e */ /* 0x000fe200000000ff */
[--C-:B------:R-:W-:Y:S01]  /*f690*/  HSET2.LE.AND R172, R163, R234.reuse, PT ;  /* 0x000000eaa3ac7233 */ /* 0x100fe20003803000 */
[----:B------:R-:W-:Y:S01]  /*f6a0*/  LOP3.LUT R159, R159, 0xff, RZ, 0xc0, !PT ;  /* 0x000000ff9f9f7812 */ /* 0x000fe200078ec0ff */
[----:B------:R-:W-:Y:S01]  /*f6b0*/  HMMA.16816.F32 R136, R168, R150, R136 ;  /* 0x00000096a888723c */ /* 0x000fe20000001888 */
[--C-:B------:R-:W-:Y:S01]  /*f6c0*/  HSET2.LE.AND R173, R173, R234.reuse, PT ;  /* 0x000000eaadad7233 */ /* 0x100fe20003803000 */
[----:B-1----:R-:W-:Y:S01]  /*f6d0*/  F2FP.PACK_AB R157, R4, R206 ;  /* 0x000000ce049d723e */ /* 0x002fe200000000ff */
[--C-:B------:R-:W-:Y:S01]  /*f6e0*/  HSET2.LE.AND R176, R161, R234.reuse, PT ;  /* 0x000000eaa1b07233 */ /* 0x100fe20003803000 */
[----:B------:R-:W-:Y:S01]  /*f6f0*/  LOP3.LUT R175, R175, R156, RZ, 0xc0, !PT ;  /* 0x0000009cafaf7212 */ /* 0x000fe200078ec0ff */
[--C-:B------:R-:W-:Y:S01]  /*f700*/  HSET2.LE.AND R179, R181, R234.reuse, PT ;  /* 0x000000eab5b37233 */ /* 0x100fe20003803000 */
[----:B------:R-:W-:Y:S01]  /*f710*/  F2FP.PACK_AB R156, R190, R204 ;  /* 0x000000ccbe9c723e */ /* 0x000fe200000000ff */
[----:B--2---:R-:W1:Y:S01]  /*f720*/  LDSM.16.MT88.4 R144, [R210+0xa800] ;  /* 0x00a80000d290783b */ /* 0x004e620000004200 */
[----:B------:R-:W-:Y:S01]  /*f730*/  LOP3.LUT R178, R178, R19, RZ, 0xc0, !PT ;  /* 0x00000013b2b27212 */ /* 0x000fe200078ec0ff */
[----:B------:R-:W-:Y:S03]  /*f740*/  FFMA.FTZ R196, R164, R235, R196 ;  /* 0x000000eba4c47223 */ /* 0x000fe600000100c4 */
[----:B----4-:R-:W-:Y:S01]  /*f750*/  F2FP.PACK_AB R19, R162, R205 ;  /* 0x000000cda213723e */ /* 0x010fe200000000ff */
[----:B------:R-:W-:Y:S01]  /*f760*/  FFMA.FTZ R198, R3, R232, R198 ;  /* 0x000000e803c67223 */ /* 0x000fe200000100c6 */
[----:B------:R-:W-:Y:S01]  /*f770*/  PRMT R159, R159, 0x5410, R184 ;  /* 0x000054109f9f7816 */ /* 0x000fe200000000b8 */
[----:B------:R-:W2:Y:S01]  /*f780*/  LDSM.16.MT88.4 R180, [R208+0xa800] ;  /* 0x00a80000d0b4783b */ /* 0x000ea20000004200 */
[----:B------:R-:W-:Y:S01]  /*f790*/  LOP3.LUT R172, R172, R157, RZ, 0xc0, !PT ;  /* 0x0000009dacac7212 */ /* 0x000fe200078ec0ff */
[----:B------:R-:W-:Y:S01]  /*f7a0*/  FFMA.FTZ R200, R2, R233, R200 ;  /* 0x000000e902c87223 */ /* 0x000fe200000100c8 */
[----:B------:R-:W-:Y:S01]  /*f7b0*/  LOP3.LUT R173, R173, R156, RZ, 0xc0, !PT ;  /* 0x0000009cadad7212 */ /* 0x000fe200078ec0ff */
[----:B------:R-:W-:Y:S01]  /*f7c0*/  HSET2.LE.AND R177, R159, R234, PT ;  /* 0x000000ea9fb17233 */ /* 0x000fe20003803000 */
[----:B------:R-:W-:Y:S01]  /*f7d0*/  LOP3.LUT R176, R176, R19, RZ, 0xc0, !PT ;  /* 0x00000013b0b07212 */ /* 0x000fe200078ec0ff */
[----:B------:R-:W-:Y:S01]  /*f7e0*/  FFMA.FTZ R202, R0, R227, R202 ;  /* 0x000000e300ca7223 */ /* 0x000fe200000100ca */
[----:B------:R-:W-:Y:S01]  /*f7f0*/  MOV R19, R191 ;  /* 0x000000bf00137202 */ /* 0x000fe20000000f00 */
[----:B------:R-:W-:Y:S01]  /*f800*/  LDSM.16.MT88.4 R168, [R210+0xb800] ;  /* 0x00b80000d2a8783b */ /* 0x000fe20000004200 */
[----:B------:R-:W-:Y:S01]  /*f810*/  MOV R159, R162 ;  /* 0x000000a2009f7202 */ /* 0x000fe20000000f00 */
[----:B------:R-:W-:Y:S01]  /*f820*/  FADD.FTZ R197, R197, R196 ;  /* 0x000000c4c5c57221 */ /* 0x000fe20000010000 */
[-C--:B------:R-:W-:Y:S01]  /*f830*/  HMMA.16816.F32 R160, R172, R140.reuse, R8 ;  /* 0x0000008caca0723c */ /* 0x080fe20000001808 */
[----:B------:R-:W-:Y:S01]  /*f840*/  F2FP.PACK_AB R156, R19, R158 ;  /* 0x0000009e139c723e */ /* 0x000fe200000000ff */
[----:B------:R-:W-:Y:S01]  /*f850*/  FADD.FTZ R199, R199, R198 ;  /* 0x000000c6c7c77221 */ /* 0x000fe20000010000 */
[----:B------:R-:W-:Y:S01]  /*f860*/  LOP3.LUT R179, R179, R148, RZ, 0xc0, !PT ;  /* 0x00000094b3b37212 */ /* 0x000fe200078ec0ff */
[----:B------:R-:W-:Y:S01]  /*f870*/  FADD.FTZ R201, R201, R200 ;  /* 0x000000c8c9c97221 */ /* 0x000fe20000010000 */
[----:B------:R-:W-:Y:S01]  /*f880*/  LOP3.LUT R177, R177, R156, RZ, 0xc0, !PT ;  /* 0x0000009cb1b17212 */ /* 0x000fe200078ec0ff */
[----:B------:R-:W3:Y:S01]  /*f890*/  LDSM.16.MT88.4 R148, [R211+0xb800] ;  /* 0x00b80000d394783b */ /* 0x000ee20000004200 */
[----:B------:R-:W-:Y:S01]  /*f8a0*/  MOV R157, R190 ;  /* 0x000000be009d7202 */ /* 0x000fe20000000f00 */
[----:B------:R-:W-:Y:S01]  /*f8b0*/  FADD.FTZ R203, R203, R202 ;  /* 0x000000cacbcb7221 */ /* 0x000fe20000010000 */
[----:B------:R-:W-:Y:S03]  /*f8c0*/  MOV R10, R159 ;  /* 0x0000009f000a7202 */ /* 0x000fe60000000f00 */
[----:B------:R-:W-:Y:S01]  /*f8d0*/  MOV R11, R157 ;  /* 0x0000009d000b7202 */ /* 0x000fe20000000f00 */
[----:B------:R-:W-:Y:S01]  /*f8e0*/  FADD.FTZ R192, R192, R197 ;  /* 0x000000c5c0c07221 */ /* 0x000fe20000010000 */
[----:B------:R-:W-:Y:S01]  /*f8f0*/  MOV R8, R158 ;  /* 0x0000009e00087202 */ /* 0x000fe20000000f00 */
[----:B------:R-:W4:Y:S01]  /*f900*/  LDSM.16.MT88.4 R184, [R209+0xb800] ;  /* 0x00b80000d1b8783b */ /* 0x000f220000004200 */
[C---:B------:R-:W-:Y:S01]  /*f910*/  HMMA.16816.F32 R156, R176.reuse, R140, R12 ;  /* 0x0000008cb09c723c */ /* 0x040fe2000000180c */
[----:B------:R-:W-:Y:S01]  /*f920*/  MOV R9, R206 ;  /* 0x000000ce00097202 */ /* 0x000fe20000000f00 */
[----:B------:R-:W-:Y:S01]  /*f930*/  FADD.FTZ R194, R194, R199 ;  /* 0x000000c7c2c27221 */ /* 0x000fe20000010000 */
[----:B------:R-:W-:Y:S01]  /*f940*/  MOV R3, R166 ;  /* 0x000000a600037202 */ /* 0x000fe20000000f00 */
[----:B------:R-:W-:Y:S01]  /*f950*/  FADD.FTZ R246, R246, R201 ;  /* 0x000000c9f6f67221 */ /* 0x000fe20000010000 */
[----:B------:R-:W-:Y:S01]  /*f960*/  MOV R2, R167 ;  /* 0x000000a700027202 */ /* 0x000fe20000000f00 */
[----:B------:R-:W-:Y:S01]  /*f970*/  FADD.FTZ R248, R248, R203 ;  /* 0x000000cbf8f87221 */ /* 0x000fe20000010000 */
[----:B------:R2:W5:Y:S01]  /*f980*/  LDL.LU R206, [R1+0x10] ;  /* 0x0000100001ce7983 */ /* 0x0005620000300800 */
[-C--:B------:R-:W-:Y:S01]  /*f990*/  HMMA.16816.F32 R36, R176, R142.reuse, R36 ;  /* 0x0000008eb024723c */ /* 0x080fe20000001824 */
[----:B------:R-:W-:Y:S02]  /*f9a0*/  MOV R15, R205 ;  /* 0x000000cd000f7202 */ /* 0x000fe40000000f00 */
[----:B------:R2:W5:Y:S01]  /*f9b0*/  LDL.LU R205, [R1+0xc] ;  /* 0x00000c0001cd7983 */ /* 0x0005620000300800 */
[----:B------:R-:W-:Y:S01]  /*f9c0*/  MOV R14, R204 ;  /* 0x000000cc000e7202 */ /* 0x000fe20000000f00 */
[----:B------:R-:W-:Y:S02]  /*f9d0*/  FADD.FTZ R192, R193, R192 ;  /* 0x000000c0c1c07221 */ /* 0x000fe40000010000 */
[----:B------:R2:W5:Y:S01]  /*f9e0*/  LDL.LU R204, [R1+0x8] ;  /* 0x0000080001cc7983 */ /* 0x0005620000300800 */
[C---:B------:R-:W-:Y:S01]  /*f9f0*/  HMMA.16816.F32 R40, R172.reuse, R142, R40 ;  /* 0x0000008eac28723c */ /* 0x040fe20000001828 */
[----:B------:R-:W-:Y:S02]  /*fa00*/  FADD.FTZ R194, R195, R194 ;  /* 0x000000c2c3c27221 */ /* 0x000fe40000010000 */
[----:B------:R-:W2:Y:S01]  /*fa10*/  LDSM.16.MT88.4 R188, [R208+0xb800] ;  /* 0x00b80000d0bc783b */ /* 0x000ea20000004200 */
[----:B------:R-:W-:Y:S02]  /*fa20*/  FADD.FTZ R246, R247, R246 ;  /* 0x000000f6f7f67221 */ /* 0x000fe40000010000 */
[----:B------:R-:W-:Y:S02]  /*fa30*/  FADD.FTZ R248, R249, R248 ;  /* 0x000000f8f9f87221 */ /* 0x000fe40000010000 */
[-C--:B-1----:R-:W-:Y:S01]  /*fa40*/  HMMA.16816.F32 R44, R172, R144.reuse, R44 ;  /* 0x00000090ac2c723c */ /* 0x082fe2000000182c */
        /* <DEDUP_REMOVED lines=18> */
[----:B------:R-:W-:Y:S01]  /*fb70*/  FADD.FTZ R233, R7, R0 ;  /* 0x0000000007e97221 */ /* 0x000fe20000010000 */
[----:B------:R-:W-:Y:S01]  /*fb80*/  MOV R0, R165 ;  /* 0x000000a500007202 */ /* 0x000fe20000000f00 */
[C---:B------:R-:W-:Y:S01]  /*fb90*/  HMMA.16816.F32 R64, R176.reuse, R152, R64 ;  /* 0x00000098b040723c */ /* 0x040fe20000001840 */
[----:B------:R-:W-:Y:S07]  /*fba0*/  FADD.FTZ R227, R17, R8 ;  /* 0x0000000811e37221 */ /* 0x000fee0000010000 */
[-C--:B------:R-:W-:Y:S08]  /*fbb0*/  HMMA.16816.F32 R68, R176, R154.reuse, R68 ;  /* 0x0000009ab044723c */ /* 0x080ff00000001844 */
[C---:B------:R-:W-:Y:S08]  /*fbc0*/  HMMA.16816.F32 R72, R172.reuse, R154, R72 ;  /* 0x0000009aac48723c */ /* 0x040ff00000001848 */
[-C--:B--2---:R-:W-:Y:S08]  /*fbd0*/  HMMA.16816.F32 R76, R172, R180.reuse, R76 ;  /* 0x000000b4ac4c723c */ /* 0x084ff0000000184c */
        /* <DEDUP_REMOVED lines=8> */
[C---:B------:R-:W-:Y:S07]  /*fc60*/  HMMA.16816.F32 R152, R176.reuse, R168, R32 ;  /* 0x000000a8b098723c */ /* 0x040fee0000001820 */
[----:B------:R-:W-:Y:S01]  /*fc70*/  MOV R169, R18 ;  /* 0x0000001200a97202 */ /* 0x000fe20000000f00 */
[-C--:B------:R-:W-:Y:S08]  /*fc80*/  HMMA.16816.F32 R112, R176, R170.reuse, R112 ;  /* 0x000000aab070723c */ /* 0x080ff00000001870 */
[C---:B------:R-:W-:Y:S08]  /*fc90*/  HMMA.16816.F32 R116, R172.reuse, R170, R116 ;  /* 0x000000aaac74723c */ /* 0x040ff00000001874 */
[-C--:B----4-:R-:W-:Y:S08]  /*fca0*/  HMMA.16816.F32 R148, R172, R184.reuse, R28 ;  /* 0x000000b8ac94723c */ /* 0x090ff0000000181c */
[C---:B------:R-:W-:Y:S08]  /*fcb0*/  HMMA.16816.F32 R120, R176.reuse, R184, R120 ;  /* 0x000000b8b078723c */ /* 0x040ff00000001878 */
[-C--:B------:R-:W-:Y:S08]  /*fcc0*/  HMMA.16816.F32 R144, R176, R186.reuse, R20 ;  /* 0x000000bab090723c */ /* 0x080ff00000001814 */
[C---:B------:R-:W-:Y:S08]  /*fcd0*/  HMMA.16816.F32 R124, R172.reuse, R186, R124 ;  /* 0x000000baac7c723c */ /* 0x040ff0000000187c */
[-C--:B------:R-:W-:Y:S08]  /*fce0*/  HMMA.16816.F32 R140, R172, R188.reuse, R24 ;  /* 0x000000bcac8c723c */ /* 0x080ff00000001818 */
[C---:B------:R-:W-:Y:S08]  /*fcf0*/  HMMA.16816.F32 R128, R176.reuse, R188, R128 ;  /* 0x000000bcb080723c */ /* 0x040ff00000001880 */
[-C--:B------:R-:W-:Y:S08]  /*fd00*/  HMMA.16816.F32 R132, R176, R190.reuse, R132 ;  /* 0x000000beb084723c */ /* 0x080ff00000001884 */
[----:B------:R-:W-:Y:S01]  /*fd10*/  HMMA.16816.F32 R136, R172, R190, R136 ;  /* 0x000000beac88723c */ /* 0x000fe20000001888 */
[----:B-----5:R-:W-:-:S07]  /*fd20*/  @P0 BRA `(.L_x_859) ;  /* 0xffffd5c000000947 */ /* 0x020fce000383ffff */
.L_x_858:
[----:B------:R-:W1:Y:S01]  /*fd30*/  SHFL.BFLY PT, R2, R235, 0x2, 0x1f ;  /* 0x0c401f00eb027f89 */ /* 0x000e6200000e0000 */
[----:B------:R-:W-:Y:S01]  /*fd40*/  ULDC.U8 UR4, c[0x0][0x329] ;  /* 0x0000ca4000047ab9 */ /* 0x000fe20000000000 */
[----:B------:R-:W-:Y:S01]  /*fd50*/  MOV R14, 0x3f800000 ;  /* 0x3f800000000e7802 */ /* 0x000fe20000000f00 */
[----:B------:R-:W-:Y:S01]  /*fd60*/  ULDC.U8 UR5, c[0x0][0x328] ;  /* 0x0000ca0000057ab9 */ /* 0x000fe20000000000 */
[----:B------:R-:W2:Y:S01]  /*fd70*/  SHFL.BFLY PT, R13, R232, 0x2, 0x1f ;  /* 0x0c401f00e80d7f89 */ /* 0x000ea200000e0000 */
[----:B------:R-:W-:Y:S01]  /*fd80*/  ISETP.NE.AND P0, PT, RZ, UR4, PT ;  /* 0x00000004ff007c0c */ /* 0x000fe2000bf05270 */
[----:B------:R-:W-:Y:S01]  /*fd90*/  BSSY B0, `(.L_x_862) ;  /* 0x00001a4000007945 */ /* 0x000fe20003800000 */
[----:B------:R-:W-:Y:S01]  /*fda0*/  ISETP.NE.AND P3, PT, RZ, UR5, PT ;  /* 0x00000005ff007c0c */ /* 0x000fe2000bf65270 */
[----:B------:R-:W3:Y:S01]  /*fdb0*/  SHFL.BFLY PT, R4, R227, 0x2, 0x1f ;  /* 0x0c401f00e3047f89 */ /* 0x000ee200000e0000 */
[----:B------:R-:W-:-:S03]  /*fdc0*/  MOV R15, 0x3f800000 ;  /* 0x3f800000000f7802 */ /* 0x000fc60000000f00 */
[----:B------:R-:W4:Y:S04]  /*fdd0*/  S2R R0, SR_TID.X ;  /* 0x0000000000007919 */ /* 0x000f280000002100 */
[----:B------:R-:W4:Y:S02]  /*fde0*/  SHFL.BFLY PT, R8, R233, 0x2, 0x1f ;  /* 0x0c401f00e9087f89 */ /* 0x000f2400000e0000 */
[----:B------:R-:W-:Y:S02]  /*fdf0*/  @P0 MOV R10, c[0x0][0x210] ;  /* 0x00008400000a0a02 */ /* 0x000fe40000000f00 */
[----:B------:R-:W-:-:S03]  /*fe00*/  @P0 MOV R16, 0x1 ;  /* 0x0000000100100802 */ /* 0x000fc60000000f00 */
[----:B------:R-:W-:Y:S02]  /*fe10*/  @P0 IMAD R10, R10, c[0x0][0x214], RZ ;  /* 0x000085000a0a0a24 */ /* 0x000fe400078e02ff */
[----:B-1----:R-:W-:Y:S02]  /*fe20*/  FADD.FTZ R2, R2, R235 ;  /* 0x000000eb02027221 */ /* 0x002fe40000010000 */
[----:B--2---:R-:W-:-:S03]  /*fe30*/  FADD.FTZ R13, R13, R232 ;  /* 0x000000e80d0d7221 */ /* 0x004fc60000010000 */
[----:B------:R-:W1:Y:S01]  /*fe40*/  SHFL.BFLY PT, R7, R2, 0x1, 0x1f ;  /* 0x0c201f0002077f89 */ /* 0x000e6200000e0000 */
[----:B---3--:R-:W-:-:S03]  /*fe50*/  FADD.FTZ R11, R4, R227 ;  /* 0x000000e3040b7221 */ /* 0x008fc60000010000 */
[----:B------:R-:W2:Y:S01]  /*fe60*/  SHFL.BFLY PT, R6, R13, 0x1, 0x1f ;  /* 0x0c201f000d067f89 */ /* 0x000ea200000e0000 */
[----:B----4-:R-:W-:-:S03]  /*fe70*/  SHF.R.S32.HI R3, RZ, 0x1f, R0 ;  /* 0x0000001fff037819 */ /* 0x010fc60000011400 */
[----:B------:R-:W3:Y:S01]  /*fe80*/  SHFL.BFLY PT, R4, R11, 0x1, 0x1f ;  /* 0x0c201f000b047f89 */ /* 0x000ee200000e0000 */
[CC--:B------:R-:W-:Y:S01]  /*fe90*/  LEA.HI R9, R3.reuse, R0.reuse, RZ, 0x2 ;  /* 0x0000000003097211 */ /* 0x0c0fe200078f10ff */
[----:B------:R-:W-:Y:S01]  /*fea0*/  FADD.FTZ R5, R8, R233 ;  /* 0x000000e908057221 */ /* 0x000fe20000010000 */
[----:B------:R-:W-:-:S04]  /*feb0*/  LEA.HI R3, R3, R0, RZ, 0x5 ;  /* 0x0000000003037211 */ /* 0x000fc800078f28ff */
[----:B------:R-:W4:Y:S01]  /*fec0*/  SHFL.BFLY PT, R8, R5, 0x1, 0x1f ;  /* 0x0c201f0005087f89 */ /* 0x000f2200000e0000 */
[----:B-1----:R-:W-:Y:S01]  /*fed0*/  FADD.FTZ R7, R2, R7 ;  /* 0x0000000702077221 */ /* 0x002fe20000010000 */
[--C-:B------:R-:W-:Y:S01]  /*fee0*/  SHF.R.S32.HI R2, RZ, 0x2, R9.reuse ;  /* 0x00000002ff027819 */ /* 0x100fe20000011409 */
[----:B--2---:R-:W-:Y:S01]  /*fef0*/  FADD.FTZ R6, R13, R6 ;  /* 0x000000060d067221 */ /* 0x004fe20000010000 */
[----:B------:R-:W-:Y:S02]  /*ff00*/  SHF.R.S32.HI R13, RZ, 0x1f, R9 ;  /* 0x0000001fff0d7819 */ /* 0x000fe40000011409 */
[----:B------:R-:W-:Y:S01]  /*ff10*/  LOP3.LUT R9, R9, 0x3ffffffc, RZ, 0xc0, !PT ;  /* 0x3ffffffc09097812 */ /* 0x000fe200078ec0ff */
[----:B---3--:R-:W-:Y:S01]  /*ff20*/  FADD.FTZ R4, R11, R4 ;  /* 0x000000040b047221 */ /* 0x008fe20000010000 */
[----:B------:R-:W-:Y:S02]  /*ff30*/  LEA.HI R13, R13, R2, RZ, 0x3 ;  /* 0x000000020d0d7211 */ /* 0x000fe400078f18ff */
[----:B------:R-:W-:-:S02]  /*ff40*/  IADD3 R9, -R9, R0, RZ ;  /* 0x0000000009097210 */ /* 0x000fc40007ffe1ff */
[----:B------:R-:W-:Y:S02]  /*ff50*/  LOP3.LUT R13, R13, 0xfffffff8, RZ, 0xc0, !PT ;  /* 0xfffffff80d0d7812 */ /* 0x000fe400078ec0ff */
[----:B------:R-:W-:Y:S01]  /*ff60*/  FSETP.NE.FTZ.AND P6, PT, R7, RZ, PT ;  /* 0x000000ff0700720b */ /* 0x000fe20003fd5000 */
[----:B----4-:R-:W-:Y:S01]  /*ff70*/  FADD.FTZ R5, R5, R8 ;  /* 0x0000000805057221 */ /* 0x010fe20000010000 */
[----:B------:R-:W-:Y:S02]  /*ff80*/  IADD3 R13, R2, -R13, RZ ;  /* 0x8000000d020d7210 */ /* 0x000fe40007ffe0ff */
[----:B------:R-:W-:Y:S02]  /*ff90*/  SHF.R.S32.HI R2, RZ, 0x5, R3 ;  /* 0x00000005ff027819 */ /* 0x000fe40000011403 */
[C---:B------:R-:W-:Y:S02]  /*ffa0*/  SHF.L.U32 R12, R13.reuse, 0x6, RZ ;  /* 0x000000060d0c7819 */ /* 0x040fe400000006ff */
[----:B------:R-:W-:-:S02]  /*ffb0*/  LOP3.LUT R11, R13, 0x1, RZ, 0xc0, !PT ;  /* 0x000000010d0b7812 */ /* 0x000fc400078ec0ff */
[----:B------:R-:W-:Y:S02]  /*ffc0*/  LOP3.LUT R12, R12, 0x1c0, RZ, 0xc0, !PT ;  /* 0x000001c00c0c7812 */ /* 0x000fe400078ec0ff */
[----:B------:R-:W-:Y:S01]  /*ffd0*/  LEA R9, R2, R9, 0x9 ;  /* 0x0000000902097211 */ /* 0x000fe200078e48ff */
[----:B------:R-:W1:Y:S01]  /*ffe0*/  @P6 MUFU.RCP R14, R7 ;  /* 0x00000007000e6308 */ /* 0x000e620000001000 */
[----:B------:R-:W-:Y:S02]  /*fff0*/  LEA.HI R12, R12, R12, RZ, 0x1d ;  /* 0x0000000c0c0c7211 */ /* 0x000fe400078fe8ff */
[----:B------:R-:W-:Y:S02]  /*10000*/  ISETP.NE.U32.AND P4, PT, R11, 0x1, PT ;  /* 0x000000010b00780c */ /* 0x000fe40003f85070 */
[----:B------:R-:W-:Y:S02]  /*10010*/  FSETP.NE.FTZ.AND P5, PT, R6, RZ, PT ;  /* 0x000000ff0600720b */ /* 0x000fe40003fb5000 */
[----:B------:R-:W-:Y:S01]  /*10020*/  LEA R9, R9, R12, 0x1 ;  /* 0x0000000c09097211 */ /* 0x000fe200078e08ff */
[----:B------:R-:W-:Y:S01]  /*10030*/  @P6 MUFU.LG2 R7, R7 ;  /* 0x0000000700076308 */ /* 0x000fe20000000c00 */
[----:B------:R-:W-:-:S02]  /*10040*/  @!P0 MOV R8, c[0x0][0x214] ;  /* 0x0000850000088a02 */ /* 0x000fc40000000f00 */
[----:B------:R-:W-:Y:S02]  /*10050*/  SHF.L.U32 R9, R9, 0x1, RZ ;  /* 0x0000000109097819 */ /* 0x000fe400000006ff */
[----:B------:R-:W-:Y:S02]  /*10060*/  R2P PR, R13, 0x6 ;  /* 0x000000060d007804 */ /* 0x000fe40000000000 */
[----:B------:R-:W-:Y:S01]  /*10070*/  MOV R11, 0x20 ;  /* 0x00000020000b7802 */ /* 0x000fe20000000f00 */
[----:B-1----:R-:W-:Y:S01]  /*10080*/  FMUL.FTZ R14, R14, c[0x0][0x2dc] ;  /* 0x0000b7000e0e7a20 */ /* 0x002fe20000410000 */
[----:B------:R-:W-:Y:S01]  /*10090*/  @!P0 SEL R10, R8, c[0x0][0x234], !P3 ;  /* 0x00008d00080a8a07 */ /* 0x000fe20005800000 */
[----:B------:R-:W1:Y:S01]  /*100a0*/  @P5 MUFU.RCP R15, R6 ;  /* 0x00000006000f5308 */ /* 0x000e620000001000 */
[C---:B------:R-:W-:Y:S01]  /*100b0*/  IADD3 R8, R9.reuse, -0x10, RZ ;  /* 0xfffffff009087810 */ /* 0x040fe20007ffe0ff */
[C---:B------:R-:W-:Y:S01]  /*100c0*/  FMUL.FTZ R160, R14.reuse, R160 ;  /* 0x000000a00ea07220 */ /* 0x040fe20000410000 */
[----:B------:R-:W-:Y:S01]  /*100d0*/  @P4 IADD3 R8, R9, 0x10, RZ ;  /* 0x0000001009084810 */ /* 0x000fe20007ffe0ff */
[C---:B------:R-:W-:Y:S01]  /*100e0*/  FMUL.FTZ R161, R14.reuse, R161 ;  /* 0x000000a10ea17220 */ /* 0x040fe20000410000 */
[----:B------:R-:W-:Y:S01]  /*100f0*/  SEL R11, R11, 0xffffffe0, !P1 ;  /* 0xffffffe00b0b7807 */ /* 0x000fe20004800000 */
[C---:B------:R-:W-:Y:S01]  /*10100*/  FMUL.FTZ R40, R14.reuse, R40 ;  /* 0x000000280e287220 */ /* 0x040fe20000410000 */
[----:B------:R-:W-:Y:S01]  /*10110*/  FSETP.NE.FTZ.AND P4, PT, R5, RZ, PT ;  /* 0x000000ff0500720b */ /* 0x000fe20003f95000 */
[----:B------:R-:W-:Y:S01]  /*10120*/  FMUL.FTZ R41, R14, R41 ;  /* 0x000000290e297220 */ /* 0x000fe20000410000 */
[----:B------:R-:W-:Y:S01]  /*10130*/  FSETP.NE.FTZ.AND P1, PT, R4, RZ, PT ;  /* 0x000000ff0400720b */ /* 0x000fe20003f35000 */
[C---:B------:R-:W-:Y:S01]  /*10140*/  FMUL.FTZ R44, R14.reuse, R44 ;  /* 0x0000002c0e2c7220 */ /* 0x040fe20000410000 */
[----:B------:R-:W-:Y:S01]  /*10150*/  MOV R12, 0x3f800000 ;  /* 0x3f800000000c7802 */ /* 0x000fe20000000f00 */
[C---:B------:R-:W-:Y:S01]  /*10160*/  FMUL.FTZ R45, R14.reuse, R45 ;  /* 0x0000002d0e2d7220 */ /* 0x040fe20000410000 */
[----:B------:R-:W-:Y:S01]  /*10170*/  MOV R13, 0x3f800000 ;  /* 0x3f800000000d7802 */ /* 0x000fe20000000f00 */
[C---:B------:R-:W-:Y:S01]  /*10180*/  FMUL.FTZ R56, R14.reuse, R56 ;  /* 0x000000380e387220 */ /* 0x040fe20000410000 */
[----:B------:R-:W-:Y:S01]  /*10190*/  F2FP.PACK_AB R160, R161, R160 ;  /* 0x000000a0a1a0723e */ /* 0x000fe200000000ff */
[----:B-1----:R-:W-:Y:S01]  /*101a0*/  FMUL.FTZ R15, R15, c[0x0][0x2dc] ;  /* 0x0000b7000f0f7a20 */ /* 0x002fe20000410000 */
[----:B------:R-:W-:Y:S01]  /*101b0*/  F2FP.PACK_AB R41, R41, R40 ;  /* 0x000000282929723e */ /* 0x000fe200000000ff */
[----:B------:R-:W-:Y:S01]  /*101c0*/  FMUL.FTZ R57, R14, R57 ;  /* 0x000000390e397220 */ /* 0x000fe20000410000 */
[----:B------:R-:W-:Y:S01]  /*101d0*/  F2FP.PACK_AB R44, R45, R44 ;  /* 0x0000002c2d2c723e */ /* 0x000fe200000000ff */
[----:B------:R-:W1:Y:S01]  /*101e0*/  @P4 MUFU.RCP R12, R5 ;  /* 0x00000005000c4308 */ /* 0x000e620000001000 */
[----:B------:R-:W-:Y:S01]  /*101f0*/  FMUL.FTZ R162, R15, R162 ;  /* 0x000000a20fa27220 */ /* 0x000fe20000410000 */
[----:B------:R-:W-:Y:S01]  /*10200*/  IADD3 R17, R9, R11, RZ ;  /* 0x0000000b09117210 */ /* 0x000fe20007ffe0ff */
[----:B------:R-:W-:Y:S01]  /*10210*/  FMUL.FTZ R163, R15, R163 ;  /* 0x000000a30fa37220 */ /* 0x000fe20000410000 */
[----:B------:R-:W-:Y:S01]  /*10220*/  F2FP.PACK_AB R56, R57, R56 ;  /* 0x000000383938723e */ /* 0x000fe200000000ff */
[C---:B------:R-:W-:Y:S01]  /*10230*/  FMUL.FTZ R42, R15.reuse, R42 ;  /* 0x0000002a0f2a7220 */ /* 0x040fe20000410000 */
[----:B------:R-:W-:Y:S01]  /*10240*/  STS [R9], R160 ;  /* 0x000000a009007388 */ /* 0x000fe20000000800 */
[C---:B------:R-:W-:Y:S01]  /*10250*/  FMUL.FTZ R43, R15.reuse, R43 ;  /* 0x0000002b0f2b7220 */ /* 0x040fe20000410000 */
[----:B------:R-:W2:Y:S01]  /*10260*/  @P1 MUFU.RCP R13, R4 ;  /* 0x00000004000d1308 */ /* 0x000ea20000001000 */
[----:B------:R-:W-:Y:S01]  /*10270*/  FMUL.FTZ R46, R15, R46 ;  /* 0x0000002e0f2e7220 */ /* 0x000fe20000410000 */
[----:B------:R-:W-:Y:S01]  /*10280*/  F2FP.PACK_AB R162, R163, R162 ;  /* 0x000000a2a3a2723e */ /* 0x000fe200000000ff */
[----:B------:R-:W-:Y:S01]  /*10290*/  FMUL.FTZ R47, R15, R47 ;  /* 0x0000002f0f2f7220 */ /* 0x000fe20000410000 */
[----:B------:R-:W-:Y:S01]  /*102a0*/  F2FP.PACK_AB R43, R43, R42 ;  /* 0x0000002a2b2b723e */ /* 0x000fe200000000ff */
[----:B------:R-:W-:Y:S01]  /*102b0*/  FMUL.FTZ R58, R15, R58 ;  /* 0x0000003a0f3a7220 */ /* 0x000fe20000410000 */
[----:B------:R-:W-:Y:S01]  /*102c0*/  IADD3 R11, R11, R8, RZ ;  /* 0x000000080b0b7210 */ /* 0x000fe20007ffe0ff */
[----:B------:R-:W-:Y:S01]  /*102d0*/  FMUL.FTZ R59, R15, R59 ;  /* 0x0000003b0f3b7220 */ /* 0x000fe20000410000 */
[----:B------:R-:W-:Y:S01]  /*102e0*/  F2FP.PACK_AB R46, R47, R46 ;  /* 0x0000002e2f2e723e */ /* 0x000fe200000000ff */
[----:B-1----:R-:W-:Y:S01]  /*102f0*/  FMUL.FTZ R12, R12, c[0x0][0x2dc] ;  /* 0x0000b7000c0c7a20 */ /* 0x002fe20000410000 */
[----:B------:R-:W-:Y:S01]  /*10300*/  STS [R9+0x400], R162 ;  /* 0x000400a209007388 */ /* 0x000fe20000000800 */
[----:B------:R-:W-:Y:S01]  /*10310*/  FMUL.FTZ R60, R14, R60 ;  /* 0x0000003c0e3c7220 */ /* 0x000fe20000410000 */
[----:B------:R-:W-:Y:S01]  /*10320*/  F2FP.PACK_AB R58, R59, R58 ;  /* 0x0000003a3b3a723e */ /* 0x000fe200000000ff */
[C---:B------:R-:W-:Y:S01]  /*10330*/  FMUL.FTZ R156, R12.reuse, R156 ;  /* 0x0000009c0c9c7220 */ /* 0x040fe20000410000 */
[----:B------:R-:W-:Y:S01]  /*10340*/  STS [R8], R41 ;  /* 0x0000002908007388 */ /* 0x000fe20000000800 */
[C---:B------:R-:W-:Y:S01]  /*10350*/  FMUL.FTZ R157, R12.reuse, R157 ;  /* 0x0000009d0c9d7220 */ /* 0x040fe20000410000 */
[----:B------:R-:W-:Y:S01]  /*10360*/  ISETP.NE.OR P3, PT, RZ, UR4, !P3 ;  /* 0x00000004ff007c0c */ /* 0x000fe2000df65670 */
[----:B--2---:R-:W-:Y:S01]  /*10370*/  FMUL.FTZ R13, R13, c[0x0][0x2dc] ;  /* 0x0000b7000d0d7a20 */ /* 0x004fe20000410000 */
[----:B------:R-:W-:Y:S01]  /*10380*/  STS [R8+0x400], R43 ;  /* 0x0004002b08007388 */ /* 0x000fe20000000800 */
[C---:B------:R-:W-:Y:S01]  /*10390*/  FMUL.FTZ R36, R12.reuse, R36 ;  /* 0x000000240c247220 */ /* 0x040fe20000410000 */
[----:B------:R-:W-:Y:S01]  /*103a0*/  F2FP.PACK_AB R156, R157, R156 ;  /* 0x0000009c9d9c723e */ /* 0x000fe200000000ff */
[C---:B------:R-:W-:Y:S01]  /*103b0*/  FMUL.FTZ R158, R13.reuse, R158 ;  /* 0x0000009e0d9e7220 */ /* 0x040fe20000410000 */
[----:B------:R-:W1:Y:S01]  /*103c0*/  @P5 MUFU.LG2 R6, R6 ;  /* 0x0000000600065308 */ /* 0x000e620000000c00 */
[----:B------:R-:W-:Y:S01]  /*103d0*/  FMUL.FTZ R159, R13, R159 ;  /* 0x0000009f0d9f7220 */ /* 0x000fe20000410000 */
[----:B------:R-:W-:Y:S01]  /*103e0*/  LOP3.LUT R3, R3, 0xffffffe0, RZ, 0xc0, !PT ;  /* 0xffffffe003037812 */ /* 0x000fe200078ec0ff */
[C---:B------:R-:W-:Y:S01]  /*103f0*/  FMUL.FTZ R37, R12.reuse, R37 ;  /* 0x000000250c257220 */ /* 0x040fe20000410000 */
[----:B------:R-:W-:Y:S01]  /*10400*/  STS [R9+0x2000], R156 ;  /* 0x0020009c09007388 */ /* 0x000fe20000000800 */
[----:B------:R-:W-:Y:S01]  /*10410*/  FMUL.FTZ R38, R13, R38 ;  /* 0x000000260d267220 */ /* 0x000fe20000410000 */
[----:B------:R-:W-:Y:S01]  /*10420*/  F2FP.PACK_AB R158, R159, R158 ;  /* 0x0000009e9f9e723e */ /* 0x000fe200000000ff */
[----:B------:R-:W-:Y:S01]  /*10430*/  FMUL.FTZ R39, R13, R39 ;  /* 0x000000270d277220 */ /* 0x000fe20000410000 */
[----:B------:R-:W-:Y:S01]  /*10440*/  F2FP.PACK_AB R37, R37, R36 ;  /* 0x000000242525723e */ /* 0x000fe200000000ff */
[C---:B------:R-:W-:Y:S01]  /*10450*/  FMUL.FTZ R48, R12.reuse, R48 ;  /* 0x000000300c307220 */ /* 0x040fe20000410000 */
[----:B------:R-:W2:Y:S01]  /*10460*/  @P4 MUFU.LG2 R5, R5 ;  /* 0x0000000500054308 */ /* 0x000ea20000000c00 */
[C---:B------:R-:W-:Y:S01]  /*10470*/  FMUL.FTZ R49, R12.reuse, R49 ;  /* 0x000000310c317220 */ /* 0x040fe20000410000 */
[----:B------:R-:W-:Y:S01]  /*10480*/  F2FP.PACK_AB R39, R39, R38 ;  /* 0x000000262727723e */ /* 0x000fe200000000ff */
[C---:B------:R-:W-:Y:S01]  /*10490*/  FMUL.FTZ R52, R12.reuse, R52 ;  /* 0x000000340c347220 */ /* 0x040fe20000410000 */
[----:B------:R-:W-:Y:S01]  /*104a0*/  STS [R9+0x2400], R158 ;  /* 0x0024009e09007388 */ /* 0x000fe20000000800 */
        /* <DEDUP_REMOVED lines=11> */
[----:B------:R-:W-:Y:S01]  /*10560*/  STS [R17], R44 ;  /* 0x0000002c11007388 */ /* 0x000fe20000000800 */
        /* <DEDUP_REMOVED lines=19> */
[----:B------:R-:W3:Y:S01]  /*106a0*/  @P1 MUFU.LG2 R4, R4 ;  /* 0x0000000400041308 */ /* 0x000ee20000000c00 */
[C---:B------:R-:W-:Y:S01]  /*106b0*/  FMUL.FTZ R113, R12.reuse, R113 ;  /* 0x000000710c717220 */ /* 0x040fe20000410000 */
[----:B------:R-:W-:Y:S01]  /*106c0*/  F2FP.PACK_AB R152, R153, R152 ;  /* 0x000000989998723e */ /* 0x000fe200000000ff */
[C---:B------:R-:W-:Y:S01]  /*106d0*/  FMUL.FTZ R120, R12.reuse, R120 ;  /* 0x000000780c787220 */ /* 0x040fe20000410000 */
[----:B------:R-:W-:Y:S01]  /*106e0*/  IADD3 R3, -R3, R0, RZ ;  /* 0x0000000003037210 */ /* 0x000fe20007ffe1ff */
[C---:B------:R-:W-:Y:S01]  /*106f0*/  FMUL.FTZ R121, R12.reuse, R121 ;  /* 0x000000790c797220 */ /* 0x040fe20000410000 */
[----:B------:R-:W-:Y:S01]  /*10700*/  F2FP.PACK_AB R112, R113, R112 ;  /* 0x000000707170723e */ /* 0x000fe200000000ff */
[C---:B------:R-:W-:Y:S01]  /*10710*/  FMUL.FTZ R144, R12.reuse, R144 ;  /* 0x000000900c907220 */ /* 0x040fe20000410000 */
[----:B------:R-:W-:Y:S01]  /*10720*/  MOV R0, 0x7f800000 ;  /* 0x7f80000000007802 */ /* 0x000fe20000000f00 */
[C---:B------:R-:W-:Y:S01]  /*10730*/  FMUL.FTZ R145, R12.reuse, R145 ;  /* 0x000000910c917220 */ /* 0x040fe20000410000 */
[----:B------:R-:W-:Y:S01]  /*10740*/  F2FP.PACK_AB R120, R121, R120 ;  /* 0x000000787978723e */ /* 0x000fe200000000ff */
[----:B------:R-:W-:-:S02]  /*10750*/  FMUL.FTZ R128, R12, R128 ;  /* 0x000000800c807220 */ /* 0x000fc40000410000 */
[C---:B------:R-:W-:Y:S01]  /*10760*/  FMUL.FTZ R129, R12.reuse, R129 ;  /* 0x000000810c817220 */ /* 0x040fe20000410000 */
[----:B------:R-:W-:Y:S01]  /*10770*/  F2FP.PACK_AB R144, R145, R144 ;  /* 0x000000909190723e */ /* 0x000fe200000000ff */
[C---:B------:R-:W-:Y:S02]  /*10780*/  FMUL.FTZ R132, R12.reuse, R132 ;  /* 0x000000840c847220 */ /* 0x040fe40000410000 */
[----:B------:R-:W-:Y:S01]  /*10790*/  FMUL.FTZ R133, R12, R133 ;  /* 0x000000850c857220 */ /* 0x000fe20000410000 */
[----:B------:R-:W-:Y:S01]  /*107a0*/  MOV R12, 0x40 ;  /* 0x00000040000c7802 */ /* 0x000fe20000000f00 */
        /* <DEDUP_REMOVED lines=8> */
[C---:B------:R-:W-:Y:S01]  /*10830*/  FMUL.FTZ R61, R14.reuse, R61 ;  /* 0x0000003d0e3d7220 */ /* 0x040fe20000410000 */
[----:B------:R-:W-:Y:S01]  /*10840*/  IADD3 R19, R9, R12, RZ ;  /* 0x0000000c09137210 */ /* 0x000fe20007ffe0ff */
[----:B------:R-:W-:Y:S01]  /*10850*/  FMUL.FTZ R62, R15, R62 ;  /* 0x0000003e0f3e7220 */ /* 0x000fe20000410000 */
[----:B------:R-:W-:Y:S01]  /*10860*/  F2FP.PACK_AB R54, R55, R54 ;  /* 0x000000363736723e */ /* 0x000fe200000000ff */
[----:B------:R-:W-:Y:S01]  /*10870*/  FMUL.FTZ R63, R15, R63 ;  /* 0x0000003f0f3f7220 */ /* 0x000fe20000410000 */
[----:B------:R-:W-:Y:S01]  /*10880*/  F2FP.PACK_AB R60, R61, R60 ;  /* 0x0000003c3d3c723e */ /* 0x000fe200000000ff */
[----:B------:R-:W-:Y:S01]  /*10890*/  FMUL.FTZ R72, R14, R72 ;  /* 0x000000480e487220 */ /* 0x000fe20000410000 */
[----:B------:R-:W-:Y:S01]  /*108a0*/  IADD3 R21, R12, R8, RZ ;  /* 0x000000080c157210 */ /* 0x000fe20007ffe0ff */
[C---:B------:R-:W-:Y:S01]  /*108b0*/  FMUL.FTZ R73, R14.reuse, R73 ;  /* 0x000000490e497220 */ /* 0x040fe20000410000 */
[----:B------:R-:W-:Y:S01]  /*108c0*/  F2FP.PACK_AB R62, R63, R62 ;  /* 0x0000003e3f3e723e */ /* 0x000fe200000000ff */
[C---:B------:R-:W-:Y:S01]  /*108d0*/  FMUL.FTZ R74, R15.reuse, R74 ;  /* 0x0000004a0f4a7220 */ /* 0x040fe20000410000 */
[----:B------:R-:W-:Y:S01]  /*108e0*/  STS [R17+0x2400], R50 ;  /* 0x0024003211007388 */ /* 0x000fe20000000800 */
[----:B------:R-:W-:Y:S01]  /*108f0*/  FMUL.FTZ R75, R15, R75 ;  /* 0x0000004b0f4b7220 */ /* 0x000fe20000410000 */
        /* <DEDUP_REMOVED lines=70> */
[----:B------:R4:W-:Y:S01]  /*10d60*/  STS [R23+0x2400], R82 ;  /* 0x0024005217007388 */ /* 0x0009e20000000800 */
        /* <DEDUP_REMOVED lines=42> */
[----:B------:R-:W-:Y:S01]  /*11010*/  FMUL.FTZ R138, R15, R138 ;  /* 0x0000008a0f8a7220 */ /* 0x000fe20000410000 */
[----:B------:R-:W-:Y:S01]  /*11020*/  STS [R17+0x4000], R108 ;  /* 0x0040006c11007388 */ /* 0x000fe20000000800 */
[C---:B------:R-:W-:Y:S01]  /*11030*/  FMUL.FTZ R136, R14.reuse, R136 ;  /* 0x000000880e887220 */ /* 0x040fe20000410000 */
[----:B------:R-:W-:Y:S01]  /*11040*/  F2FP.PACK_AB R142, R143, R142 ;  /* 0x0000008e8f8e723e */ /* 0x000fe200000000ff */
[----:B------:R-:W-:Y:S01]  /*11050*/  FMUL.FTZ R137, R14, R137 ;  /* 0x000000890e897220 */ /* 0x000fe20000410000 */
[----:B------:R-:W-:Y:S01]  /*11060*/  STS [R17+0x4400], R110 ;  /* 0x0044006e11007388 */ /* 0x000fe20000000800 */
[----:B------:R-:W-:Y:S01]  /*11070*/  FMUL.FTZ R15, R15, R139 ;  /* 0x0000008b0f0f7220 */ /* 0x000fe20000410000 */
[----:B----4-:R-:W-:Y:S01]  /*11080*/  CS2R R82, SRZ ;  /* 0x0000000000527805 */ /* 0x010fe2000001ff00 */
        /* <DEDUP_REMOVED lines=8> */
[----:B------:R-:W-:Y:S01]  /*11110*/  @!P0 IMAD R16, R10, c[0x0][0x1c0], RZ ;  /* 0x000070000a108a24 */ /* 0x000fe200078e02ff */
[----:B------:R-:W-:Y:S01]  /*11120*/  STS [R17+0x6000], R152 ;  /* 0x0060009811007388 */ /* 0x000fe20000000800 */
[----:B------:R-:W-:Y:S01]  /*11130*/  F2FP.PACK_AB R130, R131, R130 ;  /* 0x000000828382723e */ /* 0x000fe200000000ff */
[----:B-1----:R-:W-:Y:S01]  /*11140*/  @P5 FMUL.FTZ R81, R6, 0.69314718246459960938 ;  /* 0x3f31721806515820 */ /* 0x002fe20000410000 */
[----:B------:R-:W-:Y:S01]  /*11150*/  F2FP.PACK_AB R13, R13, R134 ;  /* 0x000000860d0d723e */ /* 0x000fe200000000ff */
[----:B------:R-:W-:Y:S01]  /*11160*/  STS [R17+0x6400], R154 ;  /* 0x0064009a11007388 */ /* 0x000fe20000000800 */
[----:B--2---:R-:W-:-:S02]  /*11170*/  @P4 FMUL.FTZ R6, R5, 0.69314718246459960938 ;  /* 0x3f31721805064820 */ /* 0x004fc40000410000 */
[----:B---3--:R-:W-:Y:S01]  /*11180*/  @P1 FMUL.FTZ R5, R4, 0.69314718246459960938 ;  /* 0x3f31721804051820 */ /* 0x008fe20000410000 */
[----:B------:R-:W-:Y:S01]  /*11190*/  STS [R11+0x6000], R112 ;  /* 0x006000700b007388 */ /* 0x000fe20000000800 */
[----:B------:R-:W-:Y:S01]  /*111a0*/  @P6 FMUL.FTZ R80, R7, 0.69314718246459960938 ;  /* 0x3f31721807506820 */ /* 0x000fe20000410000 */
[----:B------:R-:W-:Y:S01]  /*111b0*/  MOV R7, 0x7f800000 ;  /* 0x7f80000000077802 */ /* 0x000fe20000000f00 */
[----:B------:R-:W-:Y:S01]  /*111c0*/  @P4 FFMA.FTZ R7, R165, c[0x0][0x238], R6 ;  /* 0x00008e00a5074a23 */ /* 0x000fe20000010006 */
[----:B------:R-:W-:Y:S01]  /*111d0*/  STS [R11+0x6400], R114 ;  /* 0x006400720b007388 */ /* 0x000fe20000000800 */
[----:B------:R-:W-:-:S03]  /*111e0*/  @P6 FFMA.FTZ R0, R167, c[0x0][0x238], R80 ;  /* 0x00008e00a7006a23 */ /* 0x000fc60000010050 */
[----:B------:R-:W-:Y:S04]  /*111f0*/  STS [R19+0x4000], R148 ;  /* 0x0040009413007388 */ /* 0x000fe80000000800 */
[----:B------:R-:W-:Y:S04]  /*11200*/  STS [R19+0x4400], R150 ;  /* 0x0044009613007388 */ /* 0x000fe80000000800 */
        /* <DEDUP_REMOVED lines=9> */
[----:B------:R2:W-:Y:S01]  /*112a0*/  STS [R25+0x4400], R15 ;  /* 0x0044000f19007388 */ /* 0x0005e20000000800 */
[----:B-1----:R-:W-:-:S02]  /*112b0*/  @P0 MOV R19, c[0x0][0x210] ;  /* 0x0000840000130a02 */ /* 0x002fc40000000f00 */
[----:B------:R-:W-:Y:S01]  /*112c0*/  @!P0 MOV R19, 0x1 ;  /* 0x0000000100138802 */ /* 0x000fe20000000f00 */
[----:B------:R2:W-:Y:S01]  /*112d0*/  STS [R23+0x6000], R128 ;  /* 0x0060008017007388 */ /* 0x0005e20000000800 */
[----:B------:R-:W-:-:S03]  /*112e0*/  LOP3.LUT P0, RZ, R3, 0x3, RZ, 0xc0, !PT ;  /* 0x0000000303ff7812 */ /* 0x000fc6000780c0ff */
[----:B------:R2:W-:Y:S04]  /*112f0*/  STS [R23+0x6400], R130 ;  /* 0x0064008217007388 */ /* 0x0005e80000000800 */
[----:B------:R2:W-:Y:S04]  /*11300*/  STS [R25+0x6000], R132 ;  /* 0x0060008419007388 */ /* 0x0005e80000000800 */
[----:B------:R2:W-:Y:S04]  /*11310*/  STS [R25+0x6400], R13 ;  /* 0x0064000d19007388 */ /* 0x0005e80000000800 */
[----:B------:R-:W-:Y:S06]  /*11320*/  BAR.SYNC.DEFER_BLOCKING 0x0 ;  /* 0x0000000000007b1d */ /* 0x000fec0000010000 */
[----:B------:R-:W1:Y:S04]  /*11330*/  S2R R11, SR_CTAID.Y ;  /* 0x00000000000b7919 */ /* 0x000e680000002600 */
[----:B------:R-:W3:Y:S04]  /*11340*/  S2R R8, SR_CTAID.X ;  /* 0x0000000000087919 */ /* 0x000ee80000002500 */
[----:B------:R-:W4:Y:S04]  /*11350*/  S2R R9, SR_CTAID.Z ;  /* 0x0000000000097919 */ /* 0x000f280000002700 */
[----:B------:R2:W2:Y:S04]  /*11360*/  LDS.128 R72, [R219] ;  /* 0x00000000db487984 */ /* 0x0004a80000000c00 */
[----:B------:R2:W2:Y:S01]  /*11370*/  LDS.128 R68, [R219+0x800] ;  /* 0x00080000db447984 */ /* 0x0004a20000000c00 */
[----:B-1----:R-:W-:-:S03]  /*11380*/  IMAD R16, R11, R16, RZ ;  /* 0x000000100b107224 */ /* 0x002fc600078e02ff */
[----:B------:R1:W1:Y:S01]  /*11390*/  LDS.128 R64, [R219+0x1000] ;  /* 0x00100000db407984 */ /* 0x0002620000000c00 */
[----:B------:R-:W-:Y:S01]  /*113a0*/  @!P3 IMAD R17, R11, c[0x0][0x214], RZ ;  /* 0x000085000b11ba24 */ /* 0x000fe200078e02ff */
[----:B------:R-:W-:Y:S02]  /*113b0*/  SEL R16, R16, RZ, P3 ;  /* 0x000000ff10107207 */ /* 0x000fe40001800000 */
[----:B------:R1:W1:Y:S01]  /*113c0*/  LDS.128 R60, [R219+0x1800] ;  /* 0x00180000db3c7984 */ /* 0x0002620000000c00 */
[----:B---3--:R-:W-:Y:S01]  /*113d0*/  IMAD R3, R8, R19, RZ ;  /* 0x0000001308037224 */ /* 0x008fe200078e02ff */
[----:B------:R-:W-:Y:S02]  /*113e0*/  @!P3 MOV R82, R17 ;  /* 0x000000110052b202 */ /* 0x000fe40000000f00 */
[----:B------:R3:W1:Y:S01]  /*113f0*/  LDS.128 R56, [R219+0x2000] ;  /* 0x00200000db387984 */ /* 0x0006620000000c00 */
[----:B----4-:R-:W-:Y:S01]  /*11400*/  IMAD R16, R9, R10, R16 ;  /* 0x0000000a09107224 */ /* 0x010fe200078e0210 */
[----:B------:R-:W-:-:S02]  /*11410*/  SHF.L.U32 R3, R3, 0x7, RZ ;  /* 0x0000000703037819 */ /* 0x000fc400000006ff */
[----:B------:R3:W4:Y:S01]  /*11420*/  LDS.128 R52, [R219+0x2800] ;  /* 0x00280000db347984 */ /* 0x0007220000000c00 */
[----:B------:R-:W-:Y:S02]  /*11430*/  @!P3 SHF.R.S32.HI R83, RZ, 0x1f, R17 ;  /* 0x0000001fff53b819 */ /* 0x000fe40000011411 */
[--C-:B------:R-:W-:Y:S01]  /*11440*/  IADD3 R4, P3, P2, R3, R82, R16.reuse ;  /* 0x0000005203047210 */ /* 0x100fe20007a7e010 */
[----:B------:R3:W1:Y:S01]  /*11450*/  LDS.128 R48, [R219+0x3000] ;  /* 0x00300000db307984 */ /* 0x0006620000000c00 */
[----:B------:R-:W-:Y:S02]  /*11460*/  SHF.R.S32.HI R3, RZ, 0x1f, R3 ;  /* 0x0000001fff037819 */ /* 0x000fe40000011403 */
[----:B------:R-:W-:Y:S01]  /*11470*/  SHF.R.S32.HI R16, RZ, 0x1f, R16 ;  /* 0x0000001fff107819 */ /* 0x000fe20000011410 */
[----:B------:R3:W1:Y:S01]  /*11480*/  LDS.128 R44, [R219+0x3800] ;  /* 0x00380000db2c7984 */ /* 0x0006620000000c00 */
[----:B------:R-:W-:Y:S01]  /*11490*/  MOV R17, 0x7f800000 ;  /* 0x7f80000000117802 */ /* 0x000fe20000000f00 */
[----:B------:R-:W-:Y:S01]  /*114a0*/  @P5 FFMA.FTZ R17, R166, c[0x0][0x238], R81 ;  /* 0x00008e00a6115a23 */ /* 0x000fe20000010051 */
[----:B------:R-:W-:Y:S01]  /*114b0*/  MOV R10, 0x7f800000 ;  /* 0x7f800000000a7802 */ /* 0x000fe20000000f00 */
[----:B------:R3:W1:Y:S01]  /*114c0*/  LDS.128 R40, [R219+0x4000] ;  /* 0x00400000db287984 */ /* 0x0006620000000c00 */
[----:B------:R-:W-:Y:S01]  /*114d0*/  @P1 FFMA.FTZ R10, R18, c[0x0][0x238], R5 ;  /* 0x00008e00120a1a23 */ /* 0x000fe20000010005 */
[----:B------:R-:W-:-:S02]  /*114e0*/  IADD3.X R3, R3, R83, R16, P3, P2 ;  /* 0x0000005303037210 */ /* 0x000fc40001fe4410 */
        /* <DEDUP_REMOVED lines=8> */
[----:B--2-4-:R-:W-:Y:S01]  /*11570*/  SHF.R.S32.HI R81, RZ, 0x1f, R2 ;  /* 0x0000001fff517819 */ /* 0x014fe20000011402 */
[----:B------:R-:W-:-:S03]  /*11580*/  IMAD.MOV.U32 R5, RZ, RZ, c[0x0][0x214] ;  /* 0x00008500ff057624 */ /* 0x000fc600078e00ff */
[----:B------:R-:W-:Y:S01]  /*11590*/  LEA.HI R81, R81, R2, RZ, 0x2 ;  /* 0x0000000251517211 */ /* 0x000fe200078f10ff */
[----:B------:R-:W-:-:S03]  /*115a0*/  IMAD R5, R8, -0x80, R5 ;  /* 0xffffff8008057824 */ /* 0x000fc600078e0205 */
[----:B------:R-:W-:-:S05]  /*115b0*/  LOP3.LUT R81, R81, 0xffffffc, RZ, 0xc0, !PT ;  /* 0x0ffffffc51517812 */ /* 0x000fca00078ec0ff */
[----:B------:R-:W-:-:S04]  /*115c0*/  IMAD.IADD R81, R2, 0x1, -R81 ;  /* 0x0000000102517824 */ /* 0x000fc800078e0a51 */
[----:B------:R-:W-:-:S05]  /*115d0*/  IMAD R2, R81, 0x10, R226 ;  /* 0x0000001051027824 */ /* 0x000fca00078e02e2 */
        /* <DEDUP_REMOVED lines=9> */
[----:B------:R-:W-:Y:S01]  /*11670*/  @!P5 IMAD R8, R8, R19, RZ ;  /* 0x000000130808d224 */ /* 0x000fe200078e02ff */
[----:B------:R-:W-:Y:S01]  /*11680*/  @!P6 LEA.HI.X.SX32 R2, R2, R3, 0x1, P0 ;  /* 0x000000030202e211 */ /* 0x000fe200000f0eff */
[-C--:B------:R-:W-:Y:S01]  /*11690*/  @!P4 IMAD R6, R6, R19.reuse, RZ ;  /* 0x000000130606c224 */ /* 0x080fe200078e02ff */
[C---:B------:R-:W-:Y:S01]  /*116a0*/  @!P6 LEA R82, P0, R5.reuse, c[0x0][0x200], 0x2 ;  /* 0x000080000552ea11 */ /* 0x040fe200078010ff */
        /* <DEDUP_REMOVED lines=18> */
.L_x_863:
[----:B--2-4-:R-:W-:Y:S05]  /*117d0*/  BSYNC B0 ;  /* 0x0000000000007941 */ /* 0x014fea0003800000 */
.L_x_862:
[----:B------:R-:W-:Y:S01]  /*117e0*/  SHF.R.S32.HI R2, RZ, 0x1f, R11 ;  /* 0x0000001fff027819 */ /* 0x000fe2000001140b */
[----:B------:R-:W-:Y:S01]  /*117f0*/  IMAD R3, R231, c[0x0][0x1e8], RZ ;  /* 0x00007a00e7037a24 */ /* 0x000fe200078e02ff */
[--C-:B------:R-:W-:Y:S01]  /*11800*/  SHF.R.S32.HI R229, RZ, 0x1f, R228.reuse ;  /* 0x0000001fffe57819 */ /* 0x100fe200000114e4 */
[----:B------:R-:W-:Y:S01]  /*11810*/  ULDC.64 UR4, c[0x0][0x1e8] ;  /* 0x00007a0000047ab9 */ /* 0x000fe20000000a00 */
[----:B------:R-:W-:Y:S01]  /*11820*/  SHF.R.S32.HI R0, RZ, 0x1f, R9 ;  /* 0x0000001fff007819 */ /* 0x000fe20000011409 */
[----:B------:R-:W-:Y:S01]  /*11830*/  IMAD R2, R2, c[0x0][0x1e0], RZ ;  /* 0x0000780002027a24 */ /* 0x000fe200078e02ff */
[----:B------:R-:W-:Y:S01]  /*11840*/  USHF.L.U32 UR7, UR4, 0x5, URZ ;  /* 0x0000000504077899 */ /* 0x000fe2000800063f */
[----:B------:R-:W-:Y:S01]  /*11850*/  IMAD.WIDE.U32 R4, R11, c[0x0][0x1e0], R228 ;  /* 0x000078000b047a25 */ /* 0x000fe200078e00e4 */
[----:B------:R-:W-:-:S02]  /*11860*/  UMOV UR6, 0x5 ;  /* 0x0000000500067882 */ /* 0x000fc40000000000 */
[----:B------:R-:W-:Y:S01]  /*11870*/  USHF.L.U64.HI UR5, UR4, UR6, UR5 ;  /* 0x0000000604057299 */ /* 0x000fe20008010205 */
[----:B------:R-:W-:Y:S02]  /*11880*/  IMAD R2, R11, c[0x0][0x1e4], R2 ;  /* 0x000079000b027a24 */ /* 0x000fe400078e0202 */
[----:B------:R-:W-:Y:S02]  /*11890*/  IMAD R0, R0, c[0x0][0x1f0], RZ ;  /* 0x00007c0000007a24 */ /* 0x000fe400078e02ff */
[----:B------:R-:W-:Y:S02]  /*118a0*/  IMAD.IADD R5, R5, 0x1, R2 ;  /* 0x0000000105057824 */ /* 0x000fe400078e0202 */
[C---:B------:R-:W-:Y:S02]  /*118b0*/  IMAD R0, R9.reuse, c[0x0][0x1f4], R0 ;  /* 0x00007d0009007a24 */ /* 0x040fe400078e0200 */
[----:B------:R-:W-:-:S04]  /*118c0*/  IMAD.WIDE.U32 R4, R9, c[0x0][0x1f0], R4 ;  /* 0x00007c0009047a25 */ /* 0x000fc800078e0004 */
[----:B------:R-:W-:Y:S02]  /*118d0*/  IMAD.IADD R5, R5, 0x1, R0 ;  /* 0x0000000105057824 */ /* 0x000fe400078e0200 */
[C---:B------:R-:W-:Y:S02]  /*118e0*/  IMAD R3, R230.reuse, c[0x0][0x1ec], R3 ;  /* 0x00007b00e6037a24 */ /* 0x040fe400078e0203 */
[----:B------:R-:W-:-:S04]  /*118f0*/  IMAD.WIDE.U32 R4, R230, c[0x0][0x1e8], R4 ;  /* 0x00007a00e6047a25 */ /* 0x000fc800078e0004 */
[----:B------:R-:W-:Y:S01]  /*11900*/  IMAD.IADD R3, R5, 0x1, R3 ;  /* 0x0000000105037824 */ /* 0x000fe200078e0203 */
[----:B------:R-:W-:-:S04]  /*11910*/  LEA R2, P0, R4, c[0x0][0x1d0], 0x1 ;  /* 0x0000740004027a11 */ /* 0x000fc800078008ff */
[----:B------:R-:W-:Y:S02]  /*11920*/  LEA.HI.X R3, R4, c[0x0][0x1d4], R3, 0x1, P0 ;  /* 0x0000750004037a11 */ /* 0x000fe400000f0c03 */
[----:B------:R-:W-:-:S03]  /*11930*/  IADD3 R6, P0, R2, UR7, RZ ;  /* 0x0000000702067c10 */ /* 0x000fc6000ff1e0ff */
[----:B------:R-:W-:Y:S01]  /*11940*/  STG.E.128 [R2.64], R72 ;  /* 0x0000004802007986 */ /* 0x000fe2000c101d16 */
[----:B------:R-:W-:Y:S02]  /*11950*/  IADD3.X R7, R3, UR5, RZ, P0, !PT ;  /* 0x0000000503077c10 */ /* 0x000fe400087fe4ff */
[----:B------:R-:W-:Y:S01]  /*11960*/  IADD3 R4, P0, R6, UR7, RZ ;  /* 0x0000000706047c10 */ /* 0x000fe2000ff1e0ff */
[----:B-1----:R1:W-:Y:S03]  /*11970*/  STG.E.128 [R2.64+0x80], R40 ;  /* 0x0000802802007986 */ /* 0x0023e6000c101d16 */
        /* <DEDUP_REMOVED lines=8> */
[----:B------:R-:W-:Y:S01]  /*11a00*/  STG.E.128 [R4.64+0x80], R32 ;  /* 0x0000802004007986 */ /* 0x000fe2000c101d16 */
[----:B------:R-:W-:-:S03]  /*11a10*/  IADD3 R16, P0, R10, UR7, RZ ;  /* 0x000000070a107c10 */ /* 0x000fc6000ff1e0ff */
[----:B------:R-:W-:Y:S01]  /*11a20*/  STG.E.128 [R8.64], R60 ;  /* 0x0000003c08007986 */ /* 0x000fe2000c101d16 */
[----:B------:R-:W-:-:S03]  /*11a30*/  IADD3.X R17, R11, UR5, RZ, P0, !PT ;  /* 0x000000050b117c10 */ /* 0x000fc600087fe4ff */
[----:B------:R-:W-:Y:S04]  /*11a40*/  STG.E.128 [R8.64+0x80], R28 ;  /* 0x0000801c08007986 */ /* 0x000fe8000c101d16 */
[----:B------:R-:W-:Y:S04]  /*11a50*/  STG.E.128 [R10.64], R56 ;  /* 0x000000380a007986 */ /* 0x000fe8000c101d16 */
[----:B------:R-:W-:Y:S01]  /*11a60*/  STG.E.128 [R10.64+0x80], R24 ;  /* 0x000080180a007986 */ /* 0x000fe2000c101d16 */
[----:B-1----:R-:W-:-:S03]  /*11a70*/  IADD3 R2, P0, R16, UR7, RZ ;  /* 0x0000000710027c10 */ /* 0x002fc6000ff1e0ff */
[----:B------:R-:W-:Y:S01]  /*11a80*/  STG.E.128 [R16.64], R52 ;  /* 0x0000003410007986 */ /* 0x000fe2000c101d16 */
[----:B------:R-:W-:-:S03]  /*11a90*/  IADD3.X R3, R17, UR5, RZ, P0, !PT ;  /* 0x0000000511037c10 */ /* 0x000fc600087fe4ff */
[----:B------:R-:W-:Y:S01]  /*11aa0*/  STG.E.128 [R16.64+0x80], R20 ;  /* 0x0000801410007986 */ /* 0x000fe2000c101d16 */
[----:B--2---:R-:W-:-:S03]  /*11ab0*/  IADD3 R6, P0, R2, UR7, RZ ;  /* 0x0000000702067c10 */ /* 0x004fc6000ff1e0ff */
[----:B------:R-:W-:Y:S01]  /*11ac0*/  STG.E.128 [R2.64], R48 ;  /* 0x0000003002007986 */ /* 0x000fe2000c101d16 */
[----:B------:R-:W-:-:S03]  /*11ad0*/  IADD3.X R7, R3, UR5, RZ, P0, !PT ;  /* 0x0000000503077c10 */ /* 0x000fc600087fe4ff */
[----:B------:R-:W-:Y:S04]  /*11ae0*/  STG.E.128 [R2.64+0x80], R12 ;  /* 0x0000800c02007986 */ /* 0x000fe8000c101d16 */
[----:B------:R-:W-:Y:S04]  /*11af0*/  STG.E.128 [R6.64], R44 ;  /* 0x0000002c06007986 */ /* 0x000fe8000c101d16 */
[----:B------:R-:W-:Y:S01]  /*11b00*/  STG.E.128 [R6.64+0x80], R76 ;  /* 0x0000804c06007986 */ /* 0x000fe2000c101d16 */
[----:B------:R-:W-:Y:S05]  /*11b10*/  EXIT ;  /* 0x000000000000794d */ /* 0x000fea0003800000 */
.L_x_851:
[----:B------:R-:W1:Y:S01]  /*11b20*/  S2R R2, SR_CTAID.Y ;  /* 0x0000000000027919 */ /* 0x000e620000002600 */
[----:B------:R-:W-:Y:S01]  /*11b30*/  LEA.HI R3, R6, R77, RZ, 0x3 ;  /* 0x0000004d06037211 */ /* 0x000fe200078f18ff */
[----:B------:R-:W-:Y:S01]  /*11b40*/  ULDC.U8 UR15, c[0x0][0x329] ;  /* 0x0000ca40000f7ab9 */ /* 0x000fe20000000000 */
[----:B------:R-:W-:Y:S01]  /*11b50*/  LOP3.LUT P6, RZ, R77, 0x7, RZ, 0xc0, !PT ;  /* 0x000000074dff7812 */ /* 0x000fe200078cc0ff */
[----:B------:R-:W-:Y:S01]  /*11b60*/  UISETP.NE.AND UP1, UPT, UR15, URZ, UPT ;  /* 0x0000003f0f00728c */ /* 0x000fe2000bf25270 */
[----:B------:R-:W-:Y:S01]  /*11b70*/  LOP3.LUT R6, R3, 0x1ffffff8, RZ, 0xc0, !PT ;  /* 0x1ffffff803067812 */ /* 0x000fe200078ec0ff */
[----:B------:R-:W2:Y:S01]  /*11b80*/  S2R R0, SR_CTAID.Z ;  /* 0x0000000000007919 */ /* 0x000ea20000002700 */
[----:B------:R-:W-:-:S02]  /*11b90*/  USHF.R.S32.HI UR8, URZ, 0x1f, UR11 ;  /* 0x0000001f3f087899 */ /* 0x000fc4000801140b */
[----:B------:R-:W-:Y:S01]  /*11ba0*/  USHF.R.S32.HI UR12, URZ, 0x1f, UR10 ;  /* 0x0000001f3f0c7899 */ /* 0x000fe2000801140a */
[----:B------:R-:W-:Y:S01]  /*11bb0*/  IMAD.IADD R6, R77, 0x1, -R6 ;  /* 0x000000014d067824 */ /* 0x000fe200078e0a06 */
[----:B------:R-:W3:Y:S01]  /*11bc0*/  S2R R5, SR_CTAID.X ;  /* 0x0000000000057919 */ /* 0x000ee20000002500 */
[----:B------:R-:W-:Y:S02]  /*11bd0*/  ULDC.64 UR6, c[0x0][0x1e0] ;  /* 0x0000780000067ab9 */ /* 0x000fe40000000a00 */
[----:B------:R-:W-:Y:S01]  /*11be0*/  IMAD.SHL.U32 R6, R6, 0x8, RZ ;  /* 0x0000000806067824 */ /* 0x000fe200078e00ff */
[----:B------:R-:W-:Y:S02]  /*11bf0*/  ULDC.64 UR4, c[0x0][0x1f0] ;  /* 0x00007c0000047ab9 */ /* 0x000fe40000000a00 */
[----:B------:R-:W-:Y:S02]  /*11c00*/  UIMAD UR6, UR8, UR6, URZ ;  /* 0x00000006080672a4 */ /* 0x000fe4000f8e023f */
[----:B------:R-:W-:Y:S01]  /*11c10*/  UIMAD UR12, UR12, UR4, URZ ;  /* 0x000000040c0c72a4 */ /* 0x000fe2000f8e023f */
[----:B------:R-:W-:Y:S01]  /*11c20*/  SHF.R.S32.HI R7, RZ, 0x1f, R6 ;  /* 0x0000001fff077819 */ /* 0x000fe20000011406 */
[----:B------:R-:W-:-:S02]  /*11c30*/  UIMAD UR7, UR11, UR7, UR6 ;  /* 0x000000070b0772a4 */ /* 0x000fc4000f8e0206 */
[----:B------:R-:W-:Y:S02]  /*11c40*/  ULDC.U8 UR4, c[0x0][0x328] ;  /* 0x0000ca0000047ab9 */ /* 0x000fe40000000000 */
[----:B------:R-:W-:Y:S01]  /*11c50*/  @!UP1 UISETP.NE.AND UP0, UPT, UR4, URZ, UPT ;  /* 0x0000003f0400928c */ /* 0x000fe2000bf05270 */
[----:B-1----:R-:W-:Y:S01]  /*11c60*/  IMAD.WIDE.U32 R6, R2, c[0x0][0x1e0], R6 ;  /* 0x0000780002067a25 */ /* 0x002fe200078e0006 */
[----:B------:R-:W-:Y:S01]  /*11c70*/  ULDC UR8, c[0x0][0x214] ;  /* 0x0000850000087ab9 */ /* 0x000fe20000000800 */
[----:B------:R-:W-:Y:S01]  /*11c80*/  SHF.R.S32.HI R2, RZ, 0x3, R3 ;  /* 0x00000003ff027819 */ /* 0x000fe20000011403 */
[----:B------:R-:W-:Y:S02]  /*11c90*/  @UP1 ULDC UR14, c[0x0][0x210] ;  /* 0x00008400000e1ab9 */ /* 0x000fe40000000800 */
[----:B------:R-:W-:Y:S01]  /*11ca0*/  ULDC UR6, c[0x0][0x234] ;  /* 0x00008d0000067ab9 */ /* 0x000fe20000000800 */
[----:B------:R-:W-:Y:S01]  /*11cb0*/  IADD3 R7, R7, UR7, RZ ;  /* 0x0000000707077c10 */ /* 0x000fe2000fffe0ff */
[----:B------:R-:W-:Y:S01]  /*11cc0*/  @UP1 UIMAD UR14, UR14, UR8, URZ ;  /* 0x000000080e0e12a4 */ /* 0x000fe2000f8e023f */
[----:B------:R-:W-:Y:S01]  /*11cd0*/  SHF.R.S32.HI R3, RZ, 0x1f, R2 ;  /* 0x0000001fff037819 */ /* 0x000fe20000011402 */
[----:B------:R-:W-:-:S02]  /*11ce0*/  ULDC UR16, c[0x0][0x214] ;  /* 0x0000850000107ab9 */ /* 0x000fc40000000800 */
[----:B------:R-:W-:Y:S01]  /*11cf0*/  @!UP1 USEL UR14, UR8, UR6, !UP0 ;  /* 0x00000006080e9287 */ /* 0x000fe2000c000000 */
[----:B--2---:R-:W-:Y:S01]  /*11d00*/  IMAD.WIDE.U32 R6, R0, c[0x0][0x1f0], R6 ;  /* 0x00007c0000067a25 */ /* 0x004fe200078e0006 */
[----:B------:R-:W-:Y:S02]  /*11d10*/  UIMAD UR12, UR10, UR5, UR12 ;  /* 0x000000050a0c72a4 */ /* 0x000fe4000f8e020c */
[----:B------:R-:W-:Y:S01]  /*11d20*/  UIADD3 UR16, -UR9, UR16, URZ ;  /* 0x0000001009107290 */ /* 0x000fe2000fffe13f */
[----:B---3--:R-:W-:Y:S01]  /*11d30*/  IMAD.WIDE R8, R5, 0x80, R2 ;  /* 0x0000008005087825 */ /* 0x008fe200078e0202 */
[----:B------:R-:W-:Y:S02]  /*11d40*/  ULDC UR5, c[0x0][0x1c0] ;  /* 0x0000700000057ab9 */ /* 0x000fe40000000800 */
[----:B------:R-:W-:Y:S01]  /*11d50*/  @UP1 UMOV UR17, 0x1 ;  /* 0x0000000100111882 */ /* 0x000fe20000000000 */
[----:B------:R-:W-:Y:S01]  /*11d60*/  IADD3 R5, R7, UR12, RZ ;  /* 0x0000000c07057c10 */ /* 0x000fe2000fffe0ff */
[----:B------:R-:W-:Y:S01]  /*11d70*/  UISETP.NE.AND UP2, UPT, UR4, URZ, UPT ;  /* 0x0000003f0400728c */ /* 0x000fe2000bf45270 */
[----:B------:R-:W-:Y:S01]  /*11d80*/  ISETP.GE.OR P2, PT, R2, UR16, P6 ;  /* 0x0000001002007c0c */ /* 0x000fe2000b746670 */
[----:B------:R-:W-:Y:S01]  /*11d90*/  @!UP1 UIMAD UR17, UR14, UR5, URZ ;  /* 0x000000050e1192a4 */ /* 0x000fe2000f8e023f */
[----:B------:R-:W-:Y:S01]  /*11da0*/  IMAD R3, R9, c[0x0][0x1e8], RZ ;  /* 0x00007a0009037a24 */ /* 0x000fe200078e02ff */
[----:B------:R-:W-:Y:S01]  /*11db0*/  UISETP.EQ.AND UP2, UPT, UR15, URZ, UP2 ;  /* 0x0000003f0f00728c */ /* 0x000fe20009742270 */
[----:B------:R-:W-:Y:S01]  /*11dc0*/  IMAD.MOV.U32 R4, RZ, RZ, R6 ;  /* 0x000000ffff047224 */ /* 0x000fe200078e0006 */
[----:B------:R-:W-:Y:S01]  /*11dd0*/  UIMAD UR17, UR11, UR17, URZ ;  /* 0x000000110b1172a4 */ /* 0x000fe2000f8e023f */
[C---:B------:R-:W-:Y:S01]  /*11de0*/  IMAD R3, R8.reuse, c[0x0][0x1ec], R3 ;  /* 0x00007b0008037a24 */ /* 0x040fe200078e0203 */
[----:B------:R-:W-:Y:S01]  /*11df0*/  UIMAD UR13, UR11, UR8, URZ ;  /* 0x000000080b0d72a4 */ /* 0x000fe2000f8e023f */
[----:B------:R-:W-:Y:S01]  /*11e00*/  IMAD.WIDE.U32 R8, R8, c[0x0][0x1e8], R4 ;  /* 0x00007a0008087a25 */ /* 0x000fe200078e0004 */
[----:B------:R-:W-:Y:S01]  /*11e10*/  USEL UR17, UR17, URZ, !UP2 ;  /* 0x0000003f11117287 */ /* 0x000fe2000d000000 */
[----:B------:R-:W-:Y:S01]  /*11e20*/  IADD3 R7, R2, 0x30, RZ ;  /* 0x0000003002077810 */ /* 0x000fe20007ffe0ff */
[----:B------:R-:W-:Y:S01]  /*11e30*/  @UP1 ULDC UR18, c[0x0][0x210] ;  /* 0x0000840000121ab9 */ /* 0x000fe20000000800 */
[----:B------:R-:W-:Y:S01]  /*11e40*/  IMAD.IADD R0, R3, 0x1, R9 ;  /* 0x0000000103007824 */ /* 0x000fe200078e0209 */
[----:B------:R-:W-:Y:S01]  /*11e50*/  @!UP1 UMOV UR18, 0x1 ;  /* 0x0000000100129882 */ /* 0x000fe20000000000 */
[----:B------:R-:W-:Y:S01]  /*11e60*/  LEA R4, P1, R8, c[0x0][0x1d0], 0x1 ;  /* 0x0000740008047a11 */ /* 0x000fe200078208ff */
[----:B------:R-:W-:Y:S01]  /*11e70*/  USHF.R.S32.HI UR4, URZ, 0x1f, UR13 ;  /* 0x0000001f3f047899 */ /* 0x000fe2000801140d */
[----:B------:R-:W-:Y:S01]  /*11e80*/  @!P2 IMAD R6, R2, UR18, RZ ;  /* 0x000000120206ac24 */ /* 0x000fe2000f8e02ff */
[----:B------:R-:W-:Y:S01]  /*11e90*/  USEL UR13, UR13, URZ, UP2 ;  /* 0x0000003f0d0d7287 */ /* 0x000fe20009000000 */
[----:B------:R-:W-:Y:S01]  /*11ea0*/  LEA.HI.X R5, R8, c[0x0][0x1d4], R0, 0x1, P1 ;  /* 0x0000750008057a11 */ /* 0x000fe200008f0c00 */
[----:B------:R-:W-:Y:S01]  /*11eb0*/  UIMAD UR9, UR9, UR18, URZ ;  /* 0x00000012090972a4 */ /* 0x000fe2000f8e023f */
[----:B------:R-:W-:Y:S01]  /*11ec0*/  ISETP.GE.OR P4, PT, R7, UR16, P6 ;  /* 0x0000001007007c0c */ /* 0x000fe2000b786670 */
[----:B------:R-:W-:-:S02]  /*11ed0*/  UIMAD UR17, UR10, UR14, UR17 ;  /* 0x0000000e0a1172a4 */ /* 0x000fc4000f8e0211 */
[----:B------:R-:W-:Y:S01]  /*11ee0*/  USEL UR6, UR4, URZ, UP2 ;  /* 0x0000003f04067287 */ /* 0x000fe20009000000 */
[----:B------:R-:W-:Y:S01]  /*11ef0*/  STG.E.128 [R4.64], RZ ;  /* 0x000000ff04007986 */ /* 0x000fe2000c101d16 */
[----:B------:R-:W-:Y:S02]  /*11f00*/  USHF.R.S32.HI UR7, URZ, 0x1f, UR9 ;  /* 0x0000001f3f077899 */ /* 0x000fe40008011409 */
[----:B------:R-:W-:Y:S01]  /*11f10*/  USHF.R.S32.HI UR8, URZ, 0x1f, UR17 ;  /* 0x0000001f3f087899 */ /* 0x000fe20008011411 */
[----:B------:R1:W-:Y:S01]  /*11f20*/  STG.E.128 [R4.64+0x80], RZ ;  /* 0x000080ff04007986 */ /* 0x0003e2000c101d16 */
[----:B------:R-:W-:Y:S02]  /*11f30*/  UIADD3 UR13, UP1, UP0, UR9, UR13, UR17 ;  /* 0x0000000d090d7290 */ /* 0x000fe4000f83e011 */
[----:B------:R-:W-:Y:S02]  /*11f40*/  ULDC.64 UR4, c[0x0][0x1e8] ;  /* 0x00007a0000047ab9 */ /* 0x000fe40000000a00 */
[----:B------:R-:W-:Y:S01]  /*11f50*/  UIADD3.X UR8, UR7, UR6, UR8, UP1, UP0 ;  /* 0x0000000607087290 */ /* 0x000fe20008fe0408 */
[----:B------:R-:W-:Y:S01]  /*11f60*/  @!P4 IMAD R7, R7, UR18, RZ ;  /* 0x000000120707cc24 */ /* 0x000fe2000f8e02ff */
[----:B------:R-:W-:Y:S01]  /*11f70*/  USHF.L.U32 UR6, UR4, 0x5, URZ ;  /* 0x0000000504067899 */ /* 0x000fe2000800063f */
[----:B------:R-:W-:Y:S01]  /*11f80*/  @!P2 IADD3 R3, P0, R6, UR13, RZ ;  /* 0x0000000d0603ac10 */ /* 0x000fe2000ff1e0ff */
[----:B------:R-:W-:-:S02]  /*11f90*/  UMOV UR7, 0x5 ;  /* 0x0000000500077882 */ /* 0x000fc40000000000 */
[----:B------:R-:W-:Y:S01]  /*11fa0*/  USHF.L.U64.HI UR5, UR4, UR7, UR5 ;  /* 0x0000000704057299 */ /* 0x000fe20008010205 */
[----:B------:R-:W-:Y:S02]  /*11fb0*/  @!P2 LEA.HI.X.SX32 R0, R6, UR8, 0x1, P0 ;  /* 0x000000080600ac11 */ /* 0x000fe400080f0eff */
[C---:B------:R-:W-:Y:S02]  /*11fc0*/  @!P2 LEA R10, P0, R3.reuse, c[0x0][0x200], 0x2 ;  /* 0x00008000030aaa11 */ /* 0x040fe400078010ff */
[----:B------:R-:W-:Y:S02]  /*11fd0*/  IADD3 R12, P1, R4, UR6, RZ ;  /* 0x00000006040c7c10 */ /* 0x000fe4000ff3e0ff */
[----:B------:R-:W-:Y:S02]  /*11fe0*/  @!P2 LEA.HI.X R11, R3, c[0x0][0x204], R0, 0x2, P0 ;  /* 0x00008100030baa11 */ /* 0x000fe400000f1400 */
[----:B------:R-:W-:Y:S02]  /*11ff0*/  IADD3.X R13, R5, UR5, RZ, P1, !PT ;  /* 0x00000005050d7c10 */ /* 0x000fe40008ffe4ff */
[----:B------:R-:W-:-:S02]  /*12000*/  IADD3 R16, P0, R12, UR6, RZ ;  /* 0x000000060c107c10 */ /* 0x000fc4000ff1e0ff */
[----:B------:R-:W-:Y:S01]  /*12010*/  IADD3 R0, R2, 0x10, RZ ;  /* 0x0000001002007810 */ /* 0x000fe20007ffe0ff */
[----:B------:R-:W-:Y:S01]  /*12020*/  STG.E.128 [R12.64], RZ ;  /* 0x000000ff0c007986 */ /* 0x000fe2000c101d16 */
[----:B------:R-:W-:Y:S02]  /*12030*/  IADD3.X R17, R13, UR5, RZ, P0, !PT ;  /* 0x000000050d117c10 */ /* 0x000fe400087fe4ff */
[----:B------:R-:W-:Y:S01]  /*12040*/  IADD3 R18, P0, R16, UR6, RZ ;  /* 0x0000000610127c10 */ /* 0x000fe2000ff1e0ff */
[----:B------:R2:W-:Y:S01]  /*12050*/  STG.E.128 [R12.64+0x80], RZ ;  /* 0x000080ff0c007986 */ /* 0x0005e2000c101d16 */
[----:B------:R-:W-:Y:S02]  /*12060*/  ISETP.GE.OR P1, PT, R0, UR16, P6 ;  /* 0x0000001000007c0c */ /* 0x000fe4000b726670 */
[----:B------:R-:W-:Y:S01]  /*12070*/  IADD3.X R19, R17, UR5, RZ, P0, !PT ;  /* 0x0000000511137c10 */ /* 0x000fe200087fe4ff */
[----:B------:R-:W-:Y:S01]  /*12080*/  STG.E.128 [R16.64], RZ ;  /* 0x000000ff10007986 */ /* 0x000fe2000c101d16 */
[----:B------:R-:W-:-:S02]  /*12090*/  IADD3 R8, P0, R18, UR6, RZ ;  /* 0x0000000612087c10 */ /* 0x000fc4000ff1e0ff */
[----:B------:R-:W-:Y:S01]  /*120a0*/  IADD3 R6, R2, 0x20, RZ ;  /* 0x0000002002067810 */ /* 0x000fe20007ffe0ff */
[----:B------:R-:W-:Y:S01]  /*120b0*/  STG.E.128 [R16.64+0x80], RZ ;  /* 0x000080ff10007986 */ /* 0x000fe2000c101d16 */
[----:B------:R-:W-:Y:S02]  /*120c0*/  IADD3.X R9, R19, UR5, RZ, P0, !PT ;  /* 0x0000000513097c10 */ /* 0x000fe400087fe4ff */
[----:B-1----:R-:W-:Y:S01]  /*120d0*/  IADD3 R4, P0, R8, UR6, RZ ;  /* 0x0000000608047c10 */ /* 0x002fe2000ff1e0ff */
[----:B------:R-:W-:Y:S01]  /*120e0*/  STG.E.128 [R18.64], RZ ;  /* 0x000000ff12007986 */ /* 0x000fe2000c101d16 */
[----:B------:R-:W-:Y:S01]  /*120f0*/  ISETP.GE.OR P5, PT, R6, UR16, P6 ;  /* 0x0000001006007c0c */ /* 0x000fe2000b7a6670 */
[----:B------:R-:W-:Y:S01]  /*12100*/  @!P1 IMAD R0, R0, UR18, RZ ;  /* 0x0000001200009c24 */ /* 0x000fe2000f8e02ff */
[----:B------:R-:W-:Y:S01]  /*12110*/  IADD3.X R5, R9, UR5, RZ, P0, !PT ;  /* 0x0000000509057c10 */ /* 0x000fe200087fe4ff */
[----:B------:R-:W-:Y:S01]  /*12120*/  STG.E.128 [R18.64+0x80], RZ ;  /* 0x000080ff12007986 */ /* 0x000fe2000c101d16 */
[----:B------:R-:W-:-:S03]  /*12130*/  IADD3 R14, P0, R4, UR6, RZ ;  /* 0x00000006040e7c10 */ /* 0x000fc6000ff1e0ff */
[----:B------:R-:W-:Y:S01]  /*12140*/  STG.E.128 [R8.64], RZ ;  /* 0x000000ff08007986 */ /* 0x000fe2000c101d16 */
[----:B------:R-:W-:-:S03]  /*12150*/  IADD3.X R15, R5, UR5, RZ, P0, !PT ;  /* 0x00000005050f7c10 */ /* 0x000fc600087fe4ff */
[----:B------:R1:W-:Y:S01]  /*12160*/  STG.E.128 [R8.64+0x80], RZ ;  /* 0x000080ff08007986 */ /* 0x0003e2000c101d16 */
[----:B--2---:R-:W-:Y:S01]  /*12170*/  IADD3 R12, P0, R14, UR6, RZ ;  /* 0x000000060e0c7c10 */ /* 0x004fe2000ff1e0ff */
[----:B------:R-:W-:Y:S02]  /*12180*/  @!P5 IMAD R6, R6, UR18, RZ ;  /* 0x000000120606dc24 */ /* 0x000fe4000f8e02ff */
[----:B------:R-:W-:Y:S01]  /*12190*/  STG.E.128 [R4.64], RZ ;  /* 0x000000ff04007986 */ /* 0x000fe2000c101d16 */
[----:B------:R-:W-:Y:S02]  /*121a0*/  IADD3.X R13, R15, UR5, RZ, P0, !PT ;  /* 0x000000050f0d7c10 */ /* 0x000fe400087fe4ff */
[C---:B------:R-:W-:Y:S01]  /*121b0*/  @!P1 IADD3 R3, P0, R0.reuse, UR13, RZ ;  /* 0x0000000d00039c10 */ /* 0x040fe2000ff1e0ff */
[----:B------:R2:W-:Y:S03]  /*121c0*/  STG.E.128 [R4.64+0x80], RZ ;  /* 0x000080ff04007986 */ /* 0x0005e6000c101d16 */
[----:B------:R-:W-:Y:S01]  /*121d0*/  @!P1 LEA.HI.X.SX32 R0, R0, UR8, 0x1, P0 ;  /* 0x0000000800009c11 */ /* 0x000fe200080f0eff */
[----:B------:R-:W-:Y:S04]  /*121e0*/  STG.E.128 [R14.64], RZ ;  /* 0x000000ff0e007986 */ /* 0x000fe8000c101d16 */
[----:B------:R3:W-:Y:S04]  /*121f0*/  STG.E.128 [R14.64+0x80], RZ ;  /* 0x000080ff0e007986 */ /* 0x0007e8000c101d16 */
[----:B------:R-:W-:Y:S04]  /*12200*/  STG.E.128 [R12.64], RZ ;  /* 0x000000ff0c007986 */ /* 0x000fe8000c101d16 */
[----:B------:R4:W-:Y:S01]  /*12210*/  STG.E.128 [R12.64+0x80], RZ ;  /* 0x000080ff0c007986 */ /* 0x0009e2000c101d16 */
[----:B-1----:R-:W-:-:S05]  /*12220*/  @!P2 IMAD.MOV.U32 R8, RZ, RZ, 0x7f800000 ;  /* 0x7f800000ff08a424 */ /* 0x002fca00078e00ff */
[----:B------:R1:W-:Y:S01]  /*12230*/  @!P2 STG.E [R10.64], R8 ;  /* 0x000000080a00a986 */ /* 0x0003e2000c101916 */
[----:B------:R-:W-:Y:S02]  /*12240*/  @!P1 LEA R16, P2, R3, c[0x0][0x200], 0x2 ;  /* 0x0000800003109a11 */ /* 0x000fe400078410ff */
[----:B--2---:R-:W-:Y:S02]  /*12250*/  IADD3 R5, R2, 0x40, RZ ;  /* 0x0000004002057810 */ /* 0x004fe40007ffe0ff */
[C---:B------:R-:W-:Y:S02]  /*12260*/  @!P5 IADD3 R4, P0, R6.reuse, UR13, RZ ;  /* 0x0000000d0604dc10 */ /* 0x040fe4000ff1e0ff */
[----:B------:R-:W-:Y:S02]  /*12270*/  ISETP.GE.OR P3, PT, R5, UR16, P6 ;  /* 0x0000001005007c0c */ /* 0x000fe4000b766670 */
[----:B------:R-:W-:Y:S02]  /*12280*/  @!P1 LEA.HI.X R17, R3, c[0x0][0x204], R0, 0x2, P2 ;  /* 0x0000810003119a11 */ /* 0x000fe400010f1400 */
[----:B------:R-:W-:Y:S01]  /*12290*/  @!P5 LEA.HI.X.SX32 R3, R6, UR8, 0x1, P0 ;  /* 0x000000080603dc11 */ /* 0x000fe200080f0eff */
[----:B---3--:R-:W-:Y:S01]  /*122a0*/  @!P1 IMAD.MOV.U32 R14, RZ, RZ, 0x7f800000 ;  /* 0x7f800000ff0e9424 */ /* 0x008fe200078e00ff */
[----:B------:R-:W-:-:S02]  /*122b0*/  IADD3 R0, R2, 0x50, RZ ;  /* 0x0000005002007810 */ /* 0x000fc40007ffe0ff */
[----:B------:R-:W-:Y:S02]  /*122c0*/  @!P4 IADD3 R6, P0, R7, UR13, RZ ;  /* 0x0000000d0706cc10 */ /* 0x000fe4000ff1e0ff */
[----:B------:R2:W-:Y:S01]  /*122d0*/  @!P1 STG.E [R16.64], R14 ;  /* 0x0000000e10009986 */ /* 0x0005e2000c101916 */
[C---:B----4-:R-:W-:Y:S02]  /*122e0*/  @!P5 LEA R12, P2, R4.reuse, c[0x0][0x200], 0x2 ;  /* 0x00008000040cda11 */ /* 0x050fe400078410ff */
[----:B------:R-:W-:Y:S02]  /*122f0*/  @!P3 IMAD R5, R5, UR18, RZ ;  /* 0x000000120505bc24 */ /* 0x000fe4000f8e02ff */
[----:B------:R-:W-:Y:S01]  /*12300*/  @!P3 IMAD.MOV.U32 R15, RZ, RZ, 0x7f800000 ;  /* 0x7f800000ff0fb424 */ /* 0x000fe200078e00ff */
[----:B------:R-:W-:Y:S02]  /*12310*/  @!P5 LEA.HI.X R13, R4, c[0x0][0x204], R3, 0x2, P2 ;  /* 0x00008100040dda11 */ /* 0x000fe400010f1403 */
[----:B------:R-:W-:-:S02]  /*12320*/  ISETP.GE.OR P2, PT, R0, UR16, P6 ;  /* 0x0000001000007c0c */ /* 0x000fc4000b746670 */
[----:B------:R-:W-:Y:S02]  /*12330*/  @!P4 LEA.HI.X.SX32 R3, R7, UR8, 0x1, P0 ;  /* 0x000000080703cc11 */ /* 0x000fe400080f0eff */
[----:B-1----:R-:W-:Y:S02]  /*12340*/  @!P4 LEA R10, P0, R6, c[0x0][0x200], 0x2 ;  /* 0x00008000060aca11 */ /* 0x002fe400078010ff */
[----:B------:R-:W-:Y:S02]  /*12350*/  IADD3 R4, R2, 0x60, RZ ;  /* 0x0000006002047810 */ /* 0x000fe40007ffe0ff */
[----:B------:R-:W-:Y:S02]  /*12360*/  @!P4 LEA.HI.X R11, R6, c[0x0][0x204], R3, 0x2, P0 ;  /* 0x00008100060bca11 */ /* 0x000fe400000f1403 */
[C---:B------:R-:W-:Y:S02]  /*12370*/  @!P3 IADD3 R3, P0, R5.reuse, UR13, RZ ;  /* 0x0000000d0503bc10 */ /* 0x040fe4000ff1e0ff */
[----:B------:R-:W-:Y:S01]  /*12380*/  ISETP.GE.OR P1, PT, R4, UR16, P6 ;  /* 0x0000001004007c0c */ /* 0x000fe2000b726670 */
[----:B------:R-:W-:Y:S01]  /*12390*/  @!P2 IMAD R0, R0, UR18, RZ ;  /* 0x000000120000ac24 */ /* 0x000fe2000f8e02ff */
[----:B------:R-:W-:Y:S01]  /*123a0*/  @!P3 LEA.HI.X.SX32 R6, R5, UR8, 0x1, P0 ;  /* 0x000000080506bc11 */ /* 0x000fe200080f0eff */
[----:B------:R-:W-:Y:S01]  /*123b0*/  @!P2 IMAD.MOV.U32 R21, RZ, RZ, 0x7f800000 ;  /* 0x7f800000ff15a424 */ /* 0x000fe200078e00ff */
[----:B------:R-:W-:-:S04]  /*123c0*/  @!P3 LEA R8, P0, R3, c[0x0][0x200], 0x2 ;  /* 0x000080000308ba11 */ /* 0x000fc800078010ff */
[----:B------:R-:W-:Y:S02]  /*123d0*/  @!P3 LEA.HI.X R9, R3, c[0x0][0x204], R6, 0x2, P0 ;  /* 0x000081000309ba11 */ /* 0x000fe400000f1406 */
[----:B------:R-:W-:-:S03]  /*123e0*/  @!P2 IADD3 R3, P0, R0, UR13, RZ ;  /* 0x0000000d0003ac10 */ /* 0x000fc6000ff1e0ff */
[----:B------:R-:W-:Y:S01]  /*123f0*/  @!P1 IMAD R4, R4, UR18, RZ ;  /* 0x0000001204049c24 */ /* 0x000fe2000f8e02ff */
[----:B------:R-:W-:Y:S01]  /*12400*/  @!P2 LEA.HI.X.SX32 R0, R0, UR8, 0x1, P0 ;  /* 0x000000080000ac11 */ /* 0x000fe200080f0eff */
[----:B------:R-:W-:Y:S01]  /*12410*/  @!P1 IMAD.MOV.U32 R19, RZ, RZ, 0x7f800000 ;  /* 0x7f800000ff139424 */ /* 0x000fe200078e00ff */
[----:B------:R-:W-:-:S04]  /*12420*/  @!P2 LEA R6, P0, R3, c[0x0][0x200], 0x2 ;  /* 0x000080000306aa11 */ /* 0x000fc800078010ff */
[----:B------:R-:W-:Y:S01]  /*12430*/  @!P2 LEA.HI.X R7, R3, c[0x0][0x204], R0, 0x2, P0 ;  /* 0x000081000307aa11 */ /* 0x000fe200000f1400 */
[----:B------:R-:W-:Y:S01]  /*12440*/  @!P5 IMAD.MOV.U32 R3, RZ, RZ, 0x7f800000 ;  /* 0x7f800000ff03d424 */ /* 0x000fe200078e00ff */
[----:B------:R-:W-:-:S04]  /*12450*/  @!P1 IADD3 R0, P0, R4, UR13, RZ ;  /* 0x0000000d04009c10 */ /* 0x000fc8000ff1e0ff */
[----:B------:R-:W-:Y:S01]  /*12460*/  @!P1 LEA.HI.X.SX32 R5, R4, UR8, 0x1, P0 ;  /* 0x0000000804059c11 */ /* 0x000fe200080f0eff */
[----:B------:R1:W-:Y:S01]  /*12470*/  @!P5 STG.E [R12.64], R3 ;  /* 0x000000030c00d986 */ /* 0x0003e2000c101916 */
[----:B--2---:R-:W-:-:S04]  /*12480*/  @!P1 LEA R16, P0, R0, c[0x0][0x200], 0x2 ;  /* 0x0000800000109a11 */ /* 0x004fc800078010ff */
[----:B------:R-:W-:Y:S01]  /*12490*/  @!P1 LEA.HI.X R17, R0, c[0x0][0x204], R5, 0x2, P0 ;  /* 0x0000810000119a11 */ /* 0x000fe200000f1405 */
[----:B------:R-:W-:Y:S01]  /*124a0*/  @!P4 IMAD.MOV.U32 R5, RZ, RZ, 0x7f800000 ;  /* 0x7f800000ff05c424 */ /* 0x000fe200078e00ff */
[----:B------:R-:W-:-:S04]  /*124b0*/  IADD3 R0, R2, 0x70, RZ ;  /* 0x0000007002007810 */ /* 0x000fc80007ffe0ff */
[----:B------:R-:W-:Y:S01]  /*124c0*/  ISETP.GE.OR P6, PT, R0, UR16, P6 ;  /* 0x0000001000007c0c */ /* 0x000fe2000b7c6670 */
[----:B------:R1:W-:Y:S04]  /*124d0*/  @!P4 STG.E [R10.64], R5 ;  /* 0x000000050a00c986 */ /* 0x0003e8000c101916 */
[----:B------:R1:W-:Y:S04]  /*124e0*/  @!P3 STG.E [R8.64], R15 ;  /* 0x0000000f0800b986 */ /* 0x0003e8000c101916 */
[----:B------:R1:W-:Y:S04]  /*124f0*/  @!P2 STG.E [R6.64], R21 ;  /* 0x000000150600a986 */ /* 0x0003e8000c101916 */
[----:B------:R1:W-:Y:S01]  /*12500*/  @!P1 STG.E [R16.64], R19 ;  /* 0x0000001310009986 */ /* 0x0003e2000c101916 */
[----:B------:R-:W-:Y:S05]  /*12510*/  @P6 EXIT ;  /* 0x000000000000694d */ /* 0x000fea0003800000 */
[----:B------:R-:W-:Y:S02]  /*12520*/  IMAD R0, R0, UR18, RZ ;  /* 0x0000001200007c24 */ /* 0x000fe4000f8e02ff */
[----:B-1----:R-:W-:-:S03]  /*12530*/  IMAD.MOV.U32 R5, RZ, RZ, 0x7f800000 ;  /* 0x7f800000ff057424 */ /* 0x002fc600078e00ff */
[----:B------:R-:W-:-:S04]  /*12540*/  IADD3 R3, P0, R0, UR13, RZ ;  /* 0x0000000d00037c10 */ /* 0x000fc8000ff1e0ff */
[----:B------:R-:W-:Y:S02]  /*12550*/  LEA.HI.X.SX32 R0, R0, UR8, 0x1, P0 ;  /* 0x0000000800007c11 */ /* 0x000fe400080f0eff */
[----:B------:R-:W-:-:S04]  /*12560*/  LEA R2, P0, R3, c[0x0][0x200], 0x2 ;  /* 0x0000800003027a11 */ /* 0x000fc800078010ff */
[----:B------:R-:W-:-:S05]  /*12570*/  LEA.HI.X R3, R3, c[0x0][0x204], R0, 0x2, P0 ;  /* 0x0000810003037a11 */ /* 0x000fca00000f1400 */
[----:B------:R-:W-:Y:S01]  /*12580*/  STG.E [R2.64], R5 ;  /* 0x0000000502007986 */ /* 0x000fe2000c101916 */
[----:B------:R-:W-:Y:S05]  /*12590*/  EXIT ;  /* 0x000000000000794d */ /* 0x000fea0003800000 */
.L_x_864:
        /* <DEDUP_REMOVED lines=14> */
.L_x_1409:


//--------------------- .text._ZN5flash16flash_fwd_kernelI23Flash_fwd_kernel_traitsILi128ELi128ELi32ELi4ELb0ELb0EN7cutlass6half_tE19Flash_kernel_traitsILi128ELi128ELi32ELi4ES3_EELb0ELb1ELb0ELb0ELb1ELb1ELb1ELb0EEEvNS_16Flash_fwd_paramsE --------------------------
	.section	.text._ZN5flash16flash_fwd_kernelI23Flash_fwd_kernel_traitsILi128ELi128ELi32ELi4ELb0ELb0EN7cutlass6half_tE19Flash_kernel_traitsILi128ELi128ELi32ELi4ES3_EELb0ELb1ELb0ELb0ELb1ELb1ELb1ELb0EEEvNS_16Flash_fwd_paramsE,"ax",@progbits
	.sectioninfo	@"SHI_REGISTERS=255"
	.align	128
        .global         _ZN5flash16flash_fwd_kernelI23Flash_fwd_kernel_traitsILi128ELi128ELi32ELi4ELb0ELb0EN7cutlass6half_tE19Flash_kernel_traitsILi128ELi128ELi32ELi4ES3_EELb0ELb1ELb0ELb0ELb1ELb1ELb1ELb0EEEvNS_16Flash_fwd_paramsE
        .type           _ZN5flash16flash_fwd_kernelI23Flash_fwd_kernel_traitsILi128ELi128ELi32ELi4ELb0ELb0EN7cutlass6half_tE19Flash_kernel_traitsILi128ELi128ELi32ELi4ES3_EELb0ELb1ELb0ELb0ELb1ELb1ELb1ELb0EEEvNS_16Flash_fwd_paramsE,@function
        .size           _ZN5flash16flash_fwd_kernelI23Flash_fwd_kernel_traitsILi128ELi128ELi32ELi4ELb0ELb0EN7cutlass6half_tE19Flash_kernel_traitsILi128ELi128ELi32ELi4ES3_EELb0ELb1ELb0ELb0ELb1ELb1ELb1ELb0EEEvNS_16Flash_fwd_paramsE,(.L_x_1410 - _ZN5flash16flash_fwd_kernelI23Flash_fwd_kernel_traitsILi128ELi128ELi32ELi4ELb0ELb0EN7cutlass6half_tE19Flash_kernel_traitsILi128ELi128ELi32ELi4ES3_EELb0ELb1ELb0ELb0ELb1ELb1ELb1ELb0EEEvNS_16Flash_fwd_paramsE)
        .other          _ZN5flash16flash_fwd_kernelI23Flash_fwd_kernel_traitsILi128ELi128ELi32ELi4ELb0ELb0EN7cutlass6half_tE19Flash_kernel_traitsILi128ELi128ELi32ELi4ES3_EELb0ELb1ELb0ELb0ELb1ELb1ELb1ELb0EEEvNS_16Flash_fwd_paramsE,@"STO_CUDA_ENTRY STV_DEFAULT"
_ZN5flash16flash_fwd_kernelI23Flash_fwd_kernel_traitsILi128ELi128ELi32ELi4ELb0ELb0EN7cutlass6half_tE19Flash_kernel_traitsILi128ELi128ELi32ELi4ES3_EELb0ELb1ELb0ELb0ELb1ELb1ELb1ELb0EEEvNS_16Flash_fwd_paramsE:
.text._ZN5flash16flash_fwd_kernelI23Flash_fwd_kernel_traitsILi128ELi128ELi32ELi4ELb0ELb0EN7cutlass6half_tE19Flash_kernel_traitsILi128ELi128ELi32ELi4ES3_EELb0ELb1ELb0ELb0ELb1ELb1ELb1ELb0EEEvNS_16Flash_fwd_paramsE:
        /* <DEDUP_REMOVED lines=43> */
[----:B------:R-:W-:Y:S01]  /*02b0*/  IABS R20, R24 ;  /* 0x0000001800147213 */ /* 0x000fe20000000000 */
[----:B------:R-:W-:Y:S01]  /*02c0*/  IMAD.MOV.U32 R21, RZ, RZ, R0 ;  /* 0x000000ffff157224 */ /* 0x000fe200078e0000 */
[CC--:B------:R-:W-:Y:S01]  /*02d0*/  LEA.HI R18, R19.reuse, R98.reuse, RZ, 0x3 ;  /* 0x0000006213127211 */ /* 0x0c0fe200078f18ff */
[----:B------:R-:W-:Y:S01]  /*02e0*/  UMOV UR9, 0x5 ;  /* 0x0000000500097882 */ /* 0x000fe20000000000 */
[----:B------:R-:W-:Y:S01]  /*02f0*/  LOP3.LUT R0, R24, c[0x0][0x1c8], RZ, 0x3c, !PT ;  /* 0x0000720018007a12 */ /* 0x000fe200078e3cff */
[----:B------:R-:W1:Y:S01]  /*0300*/  I2F.RP R4, R21 ;  /* 0x0000001500047306 */ /* 0x000e620000209400 */
[----:B------:R-:W-:Y:S01]  /*0310*/  SHF.R.S32.HI R2, RZ, 0x3, R18 ;  /* 0x00000003ff027819 */ /* 0x000fe20000011412 */
[----:B------:R-:W-:Y:S01]  /*0320*/  USHF.L.U64.HI UR5, UR4, UR9, UR5 ;  /* 0x0000000904057299 */ /* 0x000fe20008010205 */
[----:B------:R-:W-:Y:S01]  /*0330*/  LEA.HI R10, R19, R98, RZ, 0x4 ;  /* 0x00000062130a7211 */ /* 0x000fe200078f20ff */
[----:B------:R-:W-:Y:S01]  /*0340*/  ULDC.64 UR10, c[0x0][0x198] ;  /* 0x00006600000a7ab9 */ /* 0x000fe20000000a00 */
[----:B------:R-:W-:Y:S01]  /*0350*/  ISETP.GE.AND P1, PT, R0, RZ, PT ;  /* 0x000000ff0000720c */ /* 0x000fe20003f26270 */
[----:B------:R-:W-:Y:S01]  /*0360*/  IMAD.SHL.U32 R0, R2, 0x40, RZ ;  /* 0x0000004002007824 */ /* 0x000fe200078e00ff */
[----:B------:R-:W-:Y:S01]  /*0370*/  SHF.R.S32.HI R11, RZ, 0x4, R10 ;  /* 0x00000004ff0b7819 */ /* 0x000fe2000001140a */
[----:B------:R-:W-:Y:S01]  /*0380*/  USHF.L.U64.HI UR6, UR10, UR9, UR11 ;  /* 0x000000090a067299 */ /* 0x000fe2000801020b */
[--C-:B------:R-:W-:Y:S01]  /*0390*/  SHF.R.S32.HI R3, RZ, 0x1f, R2.reuse ;  /* 0x0000001fff037819 */ /* 0x100fe20000011402 */
[----:B------:R-:W-:Y:S01]  /*03a0*/  USHF.L.U32 UR7, UR10, 0x5, URZ ;  /* 0x000000050a077899 */ /* 0x000fe2000800063f */
[----:B------:R-:W-:Y:S01]  /*03b0*/  LEA.HI R8, R10, R11, RZ, 0x1 ;  /* 0x0000000b0a087211 */ /* 0x000fe200078f08ff */
[----:B------:R-:W-:Y:S01]  /*03c0*/  UMOV UR11, 0x4 ;  /* 0x00000004000b7882 */ /* 0x000fe20000000000 */
[----:B------:R-:W-:Y:S01]  /*03d0*/  LOP3.LUT R0, R0, 0x1c0, RZ, 0xc0, !PT ;  /* 0x000001c000007812 */ /* 0x000fe200078ec0ff */
[----:B------:R-:W-:Y:S01]  /*03e0*/  IMAD.WIDE R26, R13, 0x80, R2 ;  /* 0x000000800d1a7825 */ /* 0x000fe200078e0202 */
[----:B------:R-:W-:Y:S01]  /*03f0*/  LOP3.LUT R8, R8, 0xfffffffe, RZ, 0xc0, !PT ;  /* 0xfffffffe08087812 */ /* 0x000fe200078ec0ff */
[----:B-1----:R-:W1:Y:S01]  /*0400*/  MUFU.RCP R4, R4 ;  /* 0x0000000400047308 */ /* 0x002e620000001000 */
[----:B------:R-:W-:-:S02]  /*0410*/  IADD3 R6, P0, R2, R7, RZ ;  /* 0x0000000702067210 */ /* 0x000fc40007f1e0ff */
[----:B------:R-:W-:Y:S01]  /*0420*/  LOP3.LUT R2, R10, 0xfffffff0, RZ, 0xc0, !PT ;  /* 0xfffffff00a027812 */ /* 0x000fe200078ec0ff */
[----:B------:R-:W-:Y:S01]  /*0430*/  IMAD.IADD R17, R11, 0x1, -R8 ;  /* 0x000000010b117824 */ /* 0x000fe200078e0a08 */
[----:B------:R-:W-:Y:S01]  /*0440*/  LEA.HI.X.SX32 R7, R7, R3, 0x1, P0 ;  /* 0x0000000307077211 */ /* 0x000fe200000f0eff */
[----:B------:R2:W-:Y:S01]  /*0450*/  STL.64 [R1+0x28], R26 ;  /* 0x0000281a01007387 */ /* 0x0005e20000100a00 */
[----:B------:R-:W-:Y:S01]  /*0460*/  SHF.R.S32.HI R22, RZ, 0x1f, R23 ;  /* 0x0000001fff167819 */ /* 0x000fe20000011417 */
[----:B------:R-:W-:Y:S01]  /*0470*/  IMAD.IADD R8, R98, 0x1, -R2 ;  /* 0x0000000162087824 */ /* 0x000fe200078e0a02 */
[----:B------:R-:W-:Y:S01]  /*0480*/  IADD3 R245, R244, -0x1, RZ ;  /* 0xfffffffff4f57810 */ /* 0x000fe20007ffe0ff */
[----:B------:R-:W-:Y:S02]  /*0490*/  IMAD R2, R7, c[0x0][0x198], RZ ;  /* 0x0000660007027a24 */ /* 0x000fe400078e02ff */
[----:B------:R-:W-:Y:S01]  /*04a0*/  IMAD R10, R22, c[0x0][0x178], RZ ;  /* 0x00005e00160a7a24 */ /* 0x000fe200078e02ff */
[----:B------:R-:W-:Y:S01]  /*04b0*/  SHF.R.S32.HI R3, RZ, 0x1f, R8 ;  /* 0x0000001fff037819 */ /* 0x000fe20000011408 */
[----:B------:R-:W-:Y:S01]  /*04c0*/  IMAD R14, R6, c[0x0][0x19c], R2 ;  /* 0x00006700060e7a24 */ /* 0x000fe200078e0202 */
[----:B-1----:R-:W-:Y:S01]  /*04d0*/  IADD3 R4, R4, 0xffffffe, RZ ;  /* 0x0ffffffe04047810 */ /* 0x002fe20007ffe0ff */
[----:B------:R-:W-:Y:S01]  /*04e0*/  IMAD R10, R23, c[0x0][0x17c], R10 ;  /* 0x00005f00170a7a24 */ /* 0x000fe200078e020a */
[----:B------:R-:W-:-:S02]  /*04f0*/  LEA.HI R16, R3, R8, RZ, 0x3 ;  /* 0x0000000803107211 */ /* 0x000fc400078f18ff */
[----:B------:R1:W3:Y:S02]  /*0500*/  F2I.FTZ.U32.TRUNC.NTZ R5, R4 ;  /* 0x0000000400057305 */ /* 0x0002e4000021f000 */
[----:B-1----:R-:W-:-:S05]  /*0510*/  LOP3.LUT R4, R18, 0xfffffff8, RZ, 0xc0, !PT ;  /* 0xfffffff812047812 */ /* 0x002fca00078ec0ff */
[----:B------:R-:W-:Y:S02]  /*0520*/  IMAD.IADD R40, R98, 0x1, -R4 ;  /* 0x0000000162287824 */ /* 0x000fe400078e0a04 */
[----:B---3--:R-:W-:Y:S02]  /*0530*/  IMAD.MOV R4, RZ, RZ, -R5 ;  /* 0x000000ffff047224 */ /* 0x008fe400078e0a05 */
[----:B------:R-:W-:-:S05]  /*0540*/  IMAD.SHL.U32 R28, R40, 0x8, RZ ;  /* 0x00000008281c7824 */ /* 0x000fca00078e00ff */
[----:B------:R-:W-:Y:S02]  /*0550*/  LOP3.LUT R9, R0, 0x38, R28, 0xf8, !PT ;  /* 0x0000003800097812 */ /* 0x000fe400078ef81c */
[----:B------:R-:W-:Y:S02]  /*0560*/  SHF.R.U32.HI R0, RZ, 0x3, R0 ;  /* 0x00000003ff007819 */ /* 0x000fe40000011600 */
[--C-:B------:R-:W-:Y:S02]  /*0570*/  SHF.R.S32.HI R29, RZ, 0x1f, R28.reuse ;  /* 0x0000001fff1d7819 */ /* 0x100fe4000001141c */
[----:B------:R-:W-:Y:S01]  /*0580*/  LOP3.LUT R11, R9, R0, RZ, 0x3c, !PT ;  /* 0x00000000090b7212 */ /* 0x000fe200078e3cff */
[----:B------:R-:W-:Y:S01]  /*0590*/  IMAD R0, R4, R21, RZ ;  /* 0x0000001504007224 */ /* 0x000fe200078e02ff */
[----:B------:R-:W-:Y:S01]  /*05a0*/  MOV R4, RZ ;  /* 0x000000ff00047202 */ /* 0x000fe20000000f00 */
[----:B------:R-:W-:Y:S01]  /*05b0*/  IMAD.WIDE.U32 R2, R23, c[0x0][0x178], R28 ;  /* 0x00005e0017027a25 */ /* 0x000fe200078e001c */
[----:B------:R-:W-:Y:S01]  /*05c0*/  LEA.HI R9, R19, R98, RZ, 0x6 ;  /* 0x0000006213097211 */ /* 0x000fe200078f30ff */
[----:B------:R-:W-:Y:S02]  /*05d0*/  STL.64 [R1+0x20], R28 ;  /* 0x0000201c01007387 */ /* 0x000fe40000100a00 */
[----:B------:R-:W-:-:S04]  /*05e0*/  IMAD.HI.U32 R13, R5, R0, R4 ;  /* 0x00000000050d7227 */ /* 0x000fc800078e0004 */
[----:B------:R-:W-:Y:S02]  /*05f0*/  IMAD R0, R7, c[0x0][0x1a0], RZ ;  /* 0x0000680007007a24 */ /* 0x000fe400078e02ff */
[----:B------:R-:W-:-:S04]  /*0600*/  IMAD.HI.U32 R13, R13, R20, RZ ;  /* 0x000000140d0d7227 */ /* 0x000fc800078e00ff */
[----:B------:R-:W-:Y:S01]  /*0610*/  IMAD R15, R6, c[0x0][0x1a4], R0 ;  /* 0x00006900060f7a24 */ /* 0x000fe200078e0200 */
[----:B------:R-:W-:Y:S01]  /*0620*/  LOP3.LUT R0, R16, 0xfffffff8, RZ, 0xc0, !PT ;  /* 0xfffffff810007812 */ /* 0x000fe200078ec0ff */
[----:B------:R-:W-:Y:S01]  /*0630*/  IMAD.SHL.U32 R9, R9, 0x8, RZ ;  /* 0x0000000809097824 */ /* 0x000fe200078e00ff */
[----:B------:R-:W-:Y:S01]  /*0640*/  IADD3 R12, -R13, RZ, RZ ;  /* 0x000000ff0d0c7210 */ /* 0x000fe20007ffe1ff */
[----:B------:R-:W-:Y:S02]  /*0650*/  IMAD.IADD R3, R3, 0x1, R10 ;  /* 0x0000000103037824 */ /* 0x000fe400078e020a */
[----:B------:R-:W-:Y:S01]  /*0660*/  IMAD.IADD R41, R8, 0x1, -R0 ;  /* 0x0000000108297824 */ /* 0x000fe200078e0a00 */
[----:B------:R-:W-:Y:S01]  /*0670*/  LOP3.LUT R227, R11, 0x7ffffe00, R9, 0xf8, !PT ;  /* 0x7ffffe000be37812 */ /* 0x000fe200078ef809 */
[----:B------:R-:W-:Y:S01]  /*0680*/  IMAD.SHL.U32 R0, R40, 0x40, RZ ;  /* 0x0000004028007824 */ /* 0x000fe200078e00ff */
[----:B------:R-:W-:Y:S01]  /*0690*/  SHF.R.S32.HI R9, RZ, 0x1f, R24 ;  /* 0x0000001fff097819 */ /* 0x000fe20000011418 */
[----:B------:R-:W-:-:S02]  /*06a0*/  IMAD R12, R21, R12, R20 ;  /* 0x0000000c150c7224 */ /* 0x000fc400078e0214 */
[----:B------:R-:W-:Y:S01]  /*06b0*/  IMAD.WIDE.U32 R4, R6, c[0x0][0x198], R28 ;  /* 0x0000660006047a25 */ /* 0x000fe200078e001c */
[----:B------:R-:W-:Y:S02]  /*06c0*/  LOP3.LUT R0, R0, 0x1c0, RZ, 0xc0, !PT ;  /* 0x000001c000007812 */ /* 0x000fe400078ec0ff */
[----:B------:R-:W-:Y:S01]  /*06d0*/  ISETP.GT.U32.AND P2, PT, R21, R12, PT ;  /* 0x0000000c1500720c */ /* 0x000fe20003f44070 */
[----:B------:R-:W-:Y:S02]  /*06e0*/  IMAD R10, R9, c[0x0][0x1a8], RZ ;  /* 0x00006a00090a7a24 */ /* 0x000fe400078e02ff */
[----:B------:R-:W-:Y:S01]  /*06f0*/  IMAD.WIDE.U32 R8, R24, c[0x0][0x1a8], R2 ;  /* 0x00006a0018087a25 */ /* 0x000fe200078e0002 */
[----:B------:R-:W-:Y:S02]  /*0700*/  LOP3.LUT R2, R0, 0x8, R18, 0xf8, !PT ;  /* 0x0000000800027812 */ /* 0x000fe400078ef812 */
[----:B------:R-:W-:Y:S01]  /*0710*/  SHF.R.U32.HI R0, RZ, 0x3, R0 ;  /* 0x00000003ff007819 */ /* 0x000fe20000011600 */
[----:B------:R-:W-:-:S02]  /*0720*/  IMAD R10, R24, c[0x0][0x1ac], R10 ;  /* 0x00006b00180a7a24 */ /* 0x000fc400078e020a */
[----:B------:R-:W-:Y:S01]  /*0730*/  IMAD.IADD R3, R5, 0x1, R14 ;  /* 0x0000000105037824 */ /* 0x000fe200078e020e */
[----:B------:R-:W-:Y:S01]  /*0740*/  LOP3.LUT R18, R2, R0, RZ, 0x3c, !PT ;  /* 0x0000000002127212 */ /* 0x000fe200078e3cff */
[----:B------:R-:W-:Y:S02]  /*0750*/  IMAD.MOV.U32 R2, RZ, RZ, R4 ;  /* 0x000000ffff027224 */ /* 0x000fe400078e0004 */
[----:B------:R-:W-:Y:S01]  /*0760*/  IMAD.IADD R5, R9, 0x1, R10 ;  /* 0x0000000109057824 */ /* 0x000fe200078e020a */
[-C--:B------:R-:W-:Y:S01]  /*0770*/  @!P2 IADD3 R12, R12, -R21.reuse, RZ ;  /* 0x800000150c0ca210 */ /* 0x080fe20007ffe0ff */
[----:B------:R-:W-:Y:S01]  /*0780*/  IMAD.MOV.U32 R4, RZ, RZ, R8 ;  /* 0x000000ffff047224 */ /* 0x000fe200078e0008 */
[----:B------:R-:W-:Y:S01]  /*0790*/  @!P2 IADD3 R13, R13, 0x1, RZ ;  /* 0x000000010d0da810 */ /* 0x000fe20007ffe0ff */
[----:B------:R-:W-:Y:S01]  /*07a0*/  IMAD R0, R27, c[0x0][0x190], RZ ;  /* 0x000064001b007a24 */ /* 0x000fe200078e02ff */
[----:B------:R-:W-:Y:S01]  /*07b0*/  ISETP.GE.U32.AND P3, PT, R12, R21, PT ;  /* 0x000000150c00720c */ /* 0x000fe20003f66070 */
[----:B------:R-:W-:-:S04]  /*07c0*/  IMAD.WIDE.U32 R10, R23, c[0x0][0x180], R2 ;  /* 0x00006000170a7a25 */ /* 0x000fc800078e0002 */
[C---:B------:R-:W-:Y:S02]  /*07d0*/  IMAD R0, R26.reuse, c[0x0][0x194], R0 ;  /* 0x000065001a007a24 */ /* 0x040fe400078e0200 */
[----:B------:R-:W-:-:S04]  /*07e0*/  IMAD.WIDE.U32 R2, R26, c[0x0][0x190], R4 ;  /* 0x000064001a027a25 */ /* 0x000fc800078e0004 */
[----:B------:R-:W-:Y:S01]  /*07f0*/  IMAD.IADD R0, R3, 0x1, R0 ;  /* 0x0000000103007824 */ /* 0x000fe200078e0200 */
[----:B------:R-:W-:Y:S01]  /*0800*/  LEA R4, P0, R2, c[0x0][0x160], 0x1 ;  /* 0x0000580002047a11 */ /* 0x000fe200078008ff */
[----:B------:R-:W-:Y:S01]  /*0810*/  IMAD.SHL.U32 R227, R227, 0x2, RZ ;  /* 0x00000002e3e37824 */ /* 0x000fe200078e00ff */
[----:B------:R-:W-:Y:S01]  /*0820*/  @P3 IADD3 R13, R13, 0x1, RZ ;  /* 0x000000010d0d3810 */ /* 0x000fe20007ffe0ff */
[----:B------:R-:W-:Y:S01]  /*0830*/  IMAD.WIDE.U32 R6, R6, c[0x0][0x1a0], R28 ;  /* 0x0000680006067a25 */ /* 0x000fe200078e001c */
[----:B------:R-:W-:Y:S02]  /*0840*/  LEA.HI.X R5, R2, c[0x0][0x164], R0, 0x1, P0 ;  /* 0x0000590002057a11 */ /* 0x000fe400000f0c00 */
[----:B------:R-:W-:Y:S01]  /*0850*/  IADD3 R2, P0, R4, UR8, RZ ;  /* 0x0000000804027c10 */ /* 0x000fe2000ff1e0ff */
[----:B------:R-:W-:Y:S02]  /*0860*/  IMAD.MOV.U32 R0, RZ, RZ, R13 ;  /* 0x000000ffff007224 */ /* 0x000fe400078e000d */
[----:B------:R1:W-:Y:S01]  /*0870*/  LDGSTS.E.BYPASS.LTC128B.128 [R227], [R4.64] ;  /* 0x0000000004e37fae */ /* 0x0003e2000b901d4c */
[----:B------:R-:W-:Y:S01]  /*0880*/  IADD3.X R3, R5, UR5, RZ, P0, !PT ;  /* 0x0000000505037c10 */ /* 0x000fe200087fe4ff */
[----:B------:R-:W-:Y:S01]  /*0890*/  IMAD.IADD R7, R7, 0x1, R15 ;  /* 0x0000000107077824 */ /* 0x000fe200078e020f */
[----:B------:R-:W-:Y:S01]  /*08a0*/  ISETP.NE.AND P0, PT, RZ, c[0x0][0x1c8], PT ;  /* 0x00007200ff007a0c */ /* 0x000fe20003f05270 */
[----:B------:R1:W-:Y:S01]  /*08b0*/  LDGSTS.E.BYPASS.LTC128B.128 [R227+0x4000], [R4.64+0x80] ;  /* 0x0400008004e37fae */ /* 0x0003e2000b901d4c */
[----:B------:R-:W-:Y:S01]  /*08c0*/  @!P1 IADD3 R0, -R0, RZ, RZ ;  /* 0x000000ff00009210 */ /* 0x000fe20007ffe1ff */
[----:B------:R-:W-:-:S02]  /*08d0*/  IMAD R9, R22, c[0x0][0x188], RZ ;  /* 0x0000620016097a24 */ /* 0x000fc400078e02ff */
[----:B------:R3:W-:Y:S01]  /*08e0*/  LDGSTS.E.BYPASS.LTC128B.128 [R227+0x800], [R2.64] ;  /* 0x0080000002e37fae */ /* 0x0007e2000b901d4c */
[----:B------:R-:W-:Y:S02]  /*08f0*/  IMAD R8, R22, c[0x0][0x180], RZ ;  /* 0x0000600016087a24 */ /* 0x000fe400078e02ff */
[C---:B------:R-:W-:Y:S01]  /*0900*/  IMAD R9, R23.reuse, c[0x0][0x18c], R9 ;  /* 0x0000630017097a24 */ /* 0x040fe200078e0209 */
[----:B------:R3:W-:Y:S01]  /*0910*/  LDGSTS.E.BYPASS.LTC128B.128 [R227+0x4800], [R2.64+0x80] ;  /* 0x0480008002e37fae */ /* 0x0007e2000b901d4c */
[----:B------:R-:W-:-:S03]  /*0920*/  IMAD.WIDE.U32 R6, R23, c[0x0][0x188], R6 ;  /* 0x0000620017067a25 */ /* 0x000fc600078e0006 */
[----:B------:R-:W-:Y:S01]  /*0930*/  @!P0 LOP3.LUT R0, RZ, c[0x0][0x1c8], RZ, 0x33, !PT ;  /* 0x00007200ff008a12 */ /* 0x000fe200078e33ff */
[----:B------:R-:W-:Y:S02]  /*0940*/  IMAD R8, R23, c[0x0][0x184], R8 ;  /* 0x0000610017087a24 */ /* 0x000fe400078e0208 */
[----:B------:R-:W-:Y:S02]  /*0950*/  IMAD.IADD R7, R7, 0x1, R9 ;  /* 0x0000000107077824 */ /* 0x000fe400078e0209 */
[----:B------:R-:W-:Y:S02]  /*0960*/  IMAD.IADD R11, R11, 0x1, R8 ;  /* 0x000000010b0b7824 */ /* 0x000fe400078e0208 */
[----:B--2---:R-:W-:-:S04]  /*0970*/  IMAD.WIDE.U32 R26, R0, c[0x0][0x1b8], R6 ;  /* 0x00006e00001a7a25 */ /* 0x004fc800078e0006 */
[----:B------:R-:W-:Y:S01]  /*0980*/  IMAD.WIDE.U32 R24, R0, c[0x0][0x1b0], R10 ;  /* 0x00006c0000187a25 */ /* 0x000fe200078e000a */
[----:B-1----:R-:W-:-:S03]  /*0990*/  SHF.R.S32.HI R4, RZ, 0x1f, R245 ;  /* 0x0000001fff047819 */ /* 0x002fc600000114f5 */
[C---:B------:R-:W-:Y:S01]  /*09a0*/  IMAD R5, R245.reuse, UR6, RZ ;  /* 0x00000006f5057c24 */ /* 0x040fe2000f8e02ff */
[----:B------:R-:W-:Y:S01]  /*09b0*/  STL.64 [R1+0x18], R24 ;  /* 0x0000181801007387 */ /* 0x000fe20000100a00 */
[----:B------:R-:W-:-:S03]  /*09c0*/  IMAD.WIDE.U32 R12, R245, c[0x0][0x1a0], RZ ;  /* 0x00006800f50c7a25 */ /* 0x000fc600078e00ff */
[----:B------:R-:W-:Y:S01]  /*09d0*/  STL.64 [R1+0x30], R26 ;  /* 0x0000301a01007387 */ /* 0x000fe20000100a00 */
[----:B------:R-:W-:Y:S01]  /*09e0*/  IMAD R15, R4, UR7, R5 ;  /* 0x00000007040f7c24 */ /* 0x000fe2000f8e0205 */
[----:B---3--:R-:W-:Y:S01]  /*09f0*/  IADD3 R2, P2, R2, UR8, RZ ;  /* 0x0000000802027c10 */ /* 0x008fe2000ff5e0ff */
[----:B------:R-:W-:Y:S01]  /*0a00*/  IMAD R5, R4, c[0x0][0x1a0], RZ ;  /* 0x0000680004057a24 */ /* 0x000fe200078e02ff */
[----:B------:R-:W-:Y:S01]  /*0a10*/  SHF.R.S32.HI R4, RZ, 0x1f, R0 ;  /* 0x0000001fff047819 */ /* 0x000fe20000011400 */
[----:B------:R-:W-:Y:S01]  /*0a20*/  IMAD.MOV.U32 R248, RZ, RZ, R24 ;  /* 0x000000fffff87224 */ /* 0x000fe200078e0018 */
[----:B------:R-:W-:Y:S01]  /*0a30*/  IADD3.X R3, R3, UR5, RZ, P2, !PT ;  /* 0x0000000503037c10 */ /* 0x000fe200097fe4ff */
[----:B------:R-:W-:Y:S02]  /*0a40*/  IMAD R14, R245, c[0x0][0x1a4], R5 ;  /* 0x00006900f50e7a24 */ /* 0x000fe400078e0205 */
[C---:B------:R-:W-:Y:S02]  /*0a50*/  IMAD R9, R4.reuse, c[0x0][0x1b0], RZ ;  /* 0x00006c0004097a24 */ /* 0x040fe400078e02ff */
[----:B------:R1:W-:Y:S01]  /*0a60*/  LDGSTS.E.BYPASS.LTC128B.128 [R227+0x1000], [R2.64] ;  /* 0x0100000002e37fae */ /* 0x0003e2000b901d4c */
[----:B------:R-:W-:-:S02]  /*0a70*/  IMAD R5, R4, c[0x0][0x1b8], RZ ;  /* 0x00006e0004057a24 */ /* 0x000fc400078e02ff */
[C---:B------:R-:W-:Y:S01]  /*0a80*/  IMAD R4, R0.reuse, c[0x0][0x1b4], R9 ;  /* 0x00006d0000047a24 */ /* 0x040fe200078e0209 */
[----:B------:R1:W-:Y:S01]  /*0a90*/  LDGSTS.E.BYPASS.LTC128B.128 [R227+0x5000], [R2.64+0x80] ;  /* 0x0500008002e37fae */ /* 0x0003e2000b901d4c */
[----:B------:R-:W-:Y:S02]  /*0aa0*/  IMAD R0, R0, c[0x0][0x1bc], R5 ;  /* 0x00006f0000007a24 */ /* 0x000fe400078e0205 */
[----:B------:R-:W-:Y:S02]  /*0ab0*/  IMAD.IADD R249, R25, 0x1, R4 ;  /* 0x0000000119f97824 */ /* 0x000fe400078e0204 */
[----:B------:R-:W-:Y:S02]  /*0ac0*/  IMAD.IADD R5, R13, 0x1, R14 ;  /* 0x000000010d057824 */ /* 0x000fe400078e020e */
[----:B------:R-:W-:Y:S01]  /*0ad0*/  IMAD.IADD R21, R27, 0x1, R0 ;  /* 0x000000011b157824 */ /* 0x000fe200078e0200 */
[----:B------:R-:W-:Y:S01]  /*0ae0*/  STL.64 [R1+0x8], R248 ;  /* 0x000008f801007387 */ /* 0x000fe20000100a00 */
[----:B------:R-:W-:-:S03]  /*0af0*/  IMAD.WIDE.U32 R10, R245, UR7, R248 ;  /* 0x00000007f50a7c25 */ /* 0x000fc6000f8e00f8 */
[----:B------:R-:W-:Y:S02]  /*0b00*/  STL [R1+0x14], R21 ;  /* 0x0000141501007387 */ /* 0x000fe40000100800 */
[----:B------:R-:W-:Y:S02]  /*0b10*/  IADD3 R0, R11, R15, RZ ;  /* 0x0000000f0b007210 */ /* 0x000fe40007ffe0ff */
[----:B-1----:R-:W-:-:S04]  /*0b20*/  IADD3 R2, P0, R2, UR8, RZ ;  /* 0x0000000802027c10 */ /* 0x002fc8000ff1e0ff */
[----:B------:R-:W-:Y:S02]  /*0b30*/  IADD3.X R3, R3, UR5, RZ, P0, !PT ;  /* 0x0000000503037c10 */ /* 0x000fe400087fe4ff */
[----:B------:R-:W-:-:S03]  /*0b40*/  IADD3 R8, P0, R2, UR8, RZ ;  /* 0x0000000802087c10 */ /* 0x000fc6000ff1e0ff */
[----:B------:R1:W-:Y:S01]  /*0b50*/  LDGSTS.E.BYPASS.LTC128B.128 [R227+0x1800], [R2.64] ;  /* 0x0180000002e37fae */ /* 0x0003e2000b901d4c */
[----:B------:R-:W-:Y:S02]  /*0b60*/  IADD3.X R9, R3, UR5, RZ, P0, !PT ;  /* 0x0000000503097c10 */ /* 0x000fe400087fe4ff */
[----:B------:R-:W-:Y:S01]  /*0b70*/  LEA R13, P0, R12, R26, 0x5 ;  /* 0x0000001a0c0d7211 */ /* 0x000fe200078028ff */
[----:B------:R1:W-:Y:S01]  /*0b80*/  LDGSTS.E.BYPASS.LTC128B.128 [R227+0x5800], [R2.64+0x80] ;  /* 0x0580008002e37fae */ /* 0x0003e2000b901d4c */
[----:B------:R-:W-:Y:S02]  /*0b90*/  IADD3 R6, P1, R8, UR8, RZ ;  /* 0x0000000808067c10 */ /* 0x000fe4000ff3e0ff */
[----:B------:R-:W-:Y:S01]  /*0ba0*/  LEA.HI.X R12, R12, R21, R5, 0x5, P0 ;  /* 0x000000150c0c7211 */ /* 0x000fe200000f2c05 */
[----:B------:R2:W-:Y:S01]  /*0bb0*/  LDGSTS.E.BYPASS.LTC128B.128 [R227+0x2000], [R8.64] ;  /* 0x0200000008e37fae */ /* 0x0005e2000b901d4c */
[----:B------:R-:W-:Y:S02]  /*0bc0*/  IADD3.X R7, R9, UR5, RZ, P1, !PT ;  /* 0x0000000509077c10 */ /* 0x000fe40008ffe4ff */
[----:B------:R-:W-:Y:S01]  /*0bd0*/  IADD3 R4, P1, R6, UR8, RZ ;  /* 0x0000000806047c10 */ /* 0x000fe2000ff3e0ff */
[----:B------:R2:W-:Y:S03]  /*0be0*/  LDGSTS.E.BYPASS.LTC128B.128 [R227+0x6000], [R8.64+0x80] ;  /* 0x0600008008e37fae */ /* 0x0005e6000b901d4c */
[----:B------:R-:W-:Y:S01]  /*0bf0*/  IADD3.X R5, R7, UR5, RZ, P1, !PT ;  /* 0x0000000507057c10 */ /* 0x000fe20008ffe4ff */
[----:B------:R3:W-:Y:S01]  /*0c00*/  LDGSTS.E.BYPASS.LTC128B.128 [R227+0x2800], [R6.64] ;  /* 0x0280000006e37fae */ /* 0x0007e2000b901d4c */
[----:B------:R-:W-:-:S03]  /*0c10*/  LOP3.LUT P1, RZ, R41, 0x2, RZ, 0xc0, !PT ;  /* 0x0000000229ff7812 */ /* 0x000fc6000782c0ff */
[----:B------:R3:W-:Y:S04]  /*0c20*/  LDGSTS.E.BYPASS.LTC128B.128 [R227+0x6800], [R6.64+0x80] ;  /* 0x0680008006e37fae */ /* 0x0007e8000b901d4c */
[----:B------:R4:W-:Y:S04]  /*0c30*/  LDGSTS.E.BYPASS.LTC128B.128 [R227+0x3000], [R4.64] ;  /* 0x0300000004e37fae */ /* 0x0009e8000b901d4c */
[----:B------:R4:W-:Y:S01]  /*0c40*/  LDGSTS.E.BYPASS.LTC128B.128 [R227+0x7000], [R4.64+0x80] ;  /* 0x0700008004e37fae */ /* 0x0009e2000b901d4c */
[----:B-1----:R-:W-:-:S04]  /*0c50*/  LEA R2, P0, R10, c[0x0][0x168], 0x1 ;  /* 0x00005a000a027a11 */ /* 0x002fc800078008ff */
[----:B------:R-:W-:Y:S01]  /*0c60*/  LEA.HI.X R3, R10, c[0x0][0x16c], R0, 0x1, P0 ;  /* 0x00005b000a037a11 */ /* 0x000fe200000f0c00 */
[----:B------:R-:W-:Y:S01]  /*0c70*/  IMAD.SHL.U32 R0, R41, 0x40, RZ ;  /* 0x0000004029007824 */ /* 0x000fe200078e00ff */
[----:B--2---:R-:W-:-:S04]  /*0c80*/  IADD3 R8, P0, R4, UR8, RZ ;  /* 0x0000000804087c10 */ /* 0x004fc8000ff1e0ff */
[----:B------:R-:W-:Y:S02]  /*0c90*/  LOP3.LUT R0, R0, 0x1c0, RZ, 0xc0, !PT ;  /* 0x000001c000007812 */ /* 0x000fe400078ec0ff */
[----:B------:R-:W-:Y:S01]  /*0ca0*/  IADD3.X R9, R5, UR5, RZ, P0, !PT ;  /* 0x0000000505097c10 */ /* 0x000fe200087fe4ff */
[----:B------:R-:W-:Y:S02]  /*0cb0*/  ULDC.64 UR4, c[0x0][0x1a0] ;  /* 0x0000680000047ab9 */ /* 0x000fe40000000a00 */
[----:B------:R-:W-:Y:S01]  /*0cc0*/  USHF.L.U32 UR8, UR4, 0x5, URZ ;  /* 0x0000000504087899 */ /* 0x000fe2000800063f */
[----:B---3--:R-:W-:Y:S01]  /*0cd0*/  IADD3 R6, P0, R2, UR7, RZ ;  /* 0x0000000702067c10 */ /* 0x008fe2000ff1e0ff */
[----:B------:R1:W-:Y:S01]  /*0ce0*/  LDGSTS.E.BYPASS.LTC128B.128 [R227+0x3800], [R8.64] ;  /* 0x0380000008e37fae */ /* 0x0003e2000b901d4c */
[----:B------:R-:W-:Y:S02]  /*0cf0*/  USHF.L.U64.HI UR9, UR4, UR9, UR5 ;  /* 0x0000000904097299 */ /* 0x000fe40008010205 */
[----:B------:R-:W-:Y:S01]  /*0d00*/  IADD3.X R7, R3, UR6, RZ, P0, !PT ;  /* 0x0000000603077c10 */ /* 0x000fe200087fe4ff */
[----:B------:R1:W-:Y:S01]  /*0d10*/  LDGSTS.E.BYPASS.LTC128B.128 [R227+0x7800], [R8.64+0x80] ;  /* 0x0780008008e37fae */ /* 0x0003e2000b901d4c */
[----:B------:R-:W-:-:S02]  /*0d20*/  LEA R242, P0, R13, c[0x0][0x170], 0x1 ;  /* 0x00005c000df27a11 */ /* 0x000fc400078008ff */
[----:B----4-:R-:W-:Y:S01]  /*0d30*/  LEA.HI R5, R19, R98, RZ, 0x5 ;  /* 0x0000006213057211 */ /* 0x010fe200078f28ff */
[----:B------:R2:W-:Y:S01]  /*0d40*/  LDGSTS.E.BYPASS.LTC128B.128 [R227+0x8000], [R2.64] ;  /* 0x0800000002e37fae */ /* 0x0005e2000b901d4c */
[----:B------:R-:W-:Y:S01]  /*0d50*/  LEA.HI.X R243, R13, c[0x0][0x174], R12, 0x1, P0 ;  /* 0x00005d000df37a11 */ /* 0x000fe200000f0c0c */
[----:B------:R-:W-:Y:S01]  /*0d60*/  IMAD.MOV.U32 R4, RZ, RZ, 0x20 ;  /* 0x00000020ff047424 */ /* 0x000fe200078e00ff */
[----:B------:R-:W-:Y:S01]  /*0d70*/  SHF.R.S32.HI R97, RZ, 0x5, R5 ;  /* 0x00000005ff617819 */ /* 0x000fe20000011405 */
[----:B------:R2:W-:Y:S01]  /*0d80*/  LDGSTS.E.BYPASS.LTC128B.128 [R227+0x9000], [R2.64+0x80] ;  /* 0x0900008002e37fae */ /* 0x0005e2000b901d4c */
[----:B------:R-:W-:Y:S02]  /*0d90*/  IADD3 R240, P0, R242, UR8, RZ ;  /* 0x00000008f2f07c10 */ /* 0x000fe4000ff1e0ff */
[----:B------:R-:W-:Y:S01]  /*0da0*/  SEL R4, R4, 0xffffffe0, !P1 ;  /* 0xffffffe004047807 */ /* 0x000fe20004800000 */
[----:B------:R3:W-:Y:S01]  /*0db0*/  LDGSTS.E.BYPASS.LTC128B.128 [R227+0x8800], [R6.64] ;  /* 0x0880000006e37fae */ /* 0x0007e2000b901d4c */
[----:B------:R-:W-:-:S02]  /*0dc0*/  IADD3.X R241, R243, UR9, RZ, P0, !PT ;  /* 0x00000009f3f17c10 */ /* 0x000fc400087fe4ff */
[----:B------:R-:W-:Y:S01]  /*0dd0*/  LOP3.LUT P0, RZ, R40, 0x2, RZ, 0xc0, !PT ;  /* 0x0000000228ff7812 */ /* 0x000fe2000780c0ff */
[----:B------:R3:W-:Y:S01]  /*0de0*/  LDGSTS.E.BYPASS.LTC128B.128 [R227+0x9800], [R6.64+0x80] ;  /* 0x0980008006e37fae */ /* 0x0007e2000b901d4c */
[----:B------:R-:W-:-:S03]  /*0df0*/  LOP3.LUT P1, RZ, R41, 0x4, RZ, 0xc0, !PT ;  /* 0x0000000429ff7812 */ /* 0x000fc6000782c0ff */
[----:B------:R-:W0:Y:S01]  /*0e00*/  LDGDEPBAR ;  /* 0x00000000000079af */ /* 0x000e220000000000 */
[----:B--2---:R-:W-:Y:S02]  /*0e10*/  IMAD.SHL.U32 R2, R17, 0x8, RZ ;  /* 0x0000000811027824 */ /* 0x004fe400078e00ff */
[----:B------:R-:W-:-:S03]  /*0e20*/  IMAD.SHL.U32 R3, R16, 0x40, RZ ;  /* 0x0000004010037824 */ /* 0x000fc600078e00ff */
[----:B------:R-:W-:Y:S02]  /*0e30*/  LOP3.LUT R2, R0, 0x8, R2, 0xf8, !PT ;  /* 0x0000000800027812 */ /* 0x000fe400078ef802 */
[----:B------:R-:W-:Y:S01]  /*0e40*/  SHF.R.U32.HI R0, RZ, 0x3, R0 ;  /* 0x00000003ff007819 */ /* 0x000fe20000011600 */
[----:B------:R-:W-:-:S04]  /*0e50*/  DEPBAR.LE SB0, 0x0 ;  /* 0x000080000000791a */ /* 0x000fc80000000000 */
[----:B------:R-:W-:Y:S01]  /*0e60*/  BAR.SYNC.DEFER_BLOCKING 0x0 ;  /* 0x0000000000007b1d */ /* 0x000fe20000010000 */
[----:B---3--:R-:W-:Y:S02]  /*0e70*/  LOP3.LUT R7, R3, 0xfffffe00, RZ, 0xc0, !PT ;  /* 0xfffffe0003077812 */ /* 0x008fe400078ec0ff */
[----:B------:R-:W-:Y:S02]  /*0e80*/  LOP3.LUT R6, R2, R0, RZ, 0x3c, !PT ;  /* 0x0000000002067212 */ /* 0x000fe400078e3cff */
[----:B------:R-:W-:Y:S01]  /*0e90*/  LEA R0, R17, R18, 0x9 ;  /* 0x0000001211007211 */ /* 0x000fe200078e48ff */
[----:B------:R-:W-:-:S03]  /*0ea0*/  IMAD R2, R97, 0x400, R7 ;  /* 0x0000040061027824 */ /* 0x000fc600078e0207 */
[----:B------:R-:W-:Y:S01]  /*0eb0*/  LEA R222, R0, 0x8000, 0x1 ;  /* 0x0000800000de7811 */ /* 0x000fe200078e08ff */
[----:B------:R-:W-:Y:S02]  /*0ec0*/  IMAD.IADD R2, R2, 0x1, R6 ;  /* 0x0000000102027824 */ /* 0x000fe400078e0206 */
[----:B------:R-:W-:Y:S01]  /*0ed0*/  IMAD.SHL.U32 R3, R0, 0x2, RZ ;  /* 0x0000000200037824 */ /* 0x000fe200078e00ff */
[----:B------:R-:W-:Y:S01]  /*0ee0*/  IADD3 R223, R222, 0x20, RZ ;  /* 0x00000020dedf7810 */ /* 0x000fe20007ffe0ff */
[----:B------:R-:W-:Y:S01]  /*0ef0*/  IMAD.SHL.U32 R213, R2, 0x2, RZ ;  /* 0x0000000202d57824 */ /* 0x000fe200078e00ff */
[----:B------:R-:W-:Y:S01]  /*0f00*/  @P0 IADD3 R223, R222, -0x20, RZ ;  /* 0xffffffe0dedf0810 */ /* 0x000fe20007ffe0ff */
[----:B------:R-:W-:Y:S01]  /*0f10*/  IMAD.MOV.U32 R2, RZ, RZ, 0x40 ;  /* 0x00000040ff027424 */ /* 0x000fe200078e00ff */
[----:B------:R-:W-:Y:S02]  /*0f20*/  LOP3.LUT P0, RZ, R40, 0x4, RZ, 0xc0, !PT ;  /* 0x0000000428ff7812 */ /* 0x000fe4000780c0ff */
[----:B------:R-:W-:-:S02]  /*0f30*/  IADD3 R215, R213, R4, RZ ;  /* 0x00000004d5d77210 */ /* 0x000fc40007ffe0ff */
[C---:B------:R-:W-:Y:S02]  /*0f40*/  SEL R0, R2.reuse, 0xffffffc0, !P1 ;  /* 0xffffffc002007807 */ /* 0x040fe40004800000 */
[----:B------:R-:W-:Y:S01]  /*0f50*/  SEL R2, R2, 0xffffffc0, !P0 ;  /* 0xffffffc002027807 */ /* 0x000fe20004000000 */
[----:B------:R-:W-:Y:S01]  /*0f60*/  @!PT LDS RZ, [RZ] ;  /* 0x00000000fffff984 */ /* 0x000fe20000000800 */
[----:B------:R-:W-:Y:S01]  /*0f70*/  @!PT LDS RZ, [RZ] ;  /* 0x00000000fffff984 */ /* 0x000fe20000000800 */
[----:B------:R-:W-:Y:S01]  /*0f80*/  @!PT LDS RZ, [RZ] ;  /* 0x00000000fffff984 */ /* 0x000fe20000000800 */
[----:B------:R2:W-:Y:S01]  /*0f90*/  LDGSTS.E.BYPASS.LTC128B.128 [R227+0xa000], [R242.64] ;  /* 0x0a000000f2e37fae */ /* 0x0005e2000b901d4c */
[----:B------:R-:W-:Y:S01]  /*0fa0*/  ISETP.NE.AND P0, PT, R244, 0x1, PT ;  /* 0x00000001f400780c */ /* 0x000fe20003f05270 */
[----:B------:R-:W-:Y:S01]  /*0fb0*/  IMAD.IADD R221, R213, 0x1, R0 ;  /* 0x00000001d5dd7824 */ /* 0x000fe200078e0200 */
[----:B------:R-:W-:Y:S01]  /*0fc0*/  IADD3 R218, R2, R223, RZ ;  /* 0x000000df02da7210 */ /* 0x000fe20007ffe0ff */
[----:B------:R2:W-:Y:S01]  /*0fd0*/  LDGSTS.E.BYPASS.LTC128B.128 [R227+0xb000], [R242.64+0x80] ;  /* 0x0b000080f2e37fae */ /* 0x0005e2000b901d4c */
[----:B------:R-:W-:Y:S01]  /*0fe0*/  IMAD.IADD R220, R222, 0x1, R2 ;  /* 0x00000001dedc7824 */ /* 0x000fe200078e0202 */
[----:B------:R-:W-:Y:S01]  /*0ff0*/  IADD3 R226, R223, 0x800, RZ ;  /* 0x00000800dfe27810 */ /* 0x000fe20007ffe0ff */
[----:B------:R-:W-:Y:S01]  /*1000*/  IMAD.IADD R219, R215, 0x1, R0 ;  /* 0x00000001d7db7824 */ /* 0x000fe200078e0200 */
[----:B------:R2:W-:Y:S01]  /*1010*/  LDGSTS.E.BYPASS.LTC128B.128 [R227+0xa800], [R240.64] ;  /* 0x0a800000f0e37fae */ /* 0x0005e2000b901d4c */
[----:B------:R-:W-:-:S02]  /*1020*/  IADD3 R225, R223, 0x1000, RZ ;  /* 0x00001000dfe17810 */ /* 0x000fc40007ffe0ff */
[----:B------:R-:W-:Y:S01]  /*1030*/  IADD3 R224, R223, 0x1800, RZ ;  /* 0x00001800dfe07810 */ /* 0x000fe20007ffe0ff */
[----:B------:R2:W-:Y:S04]  /*1040*/  LDGSTS.E.BYPASS.LTC128B.128 [R227+0xb800], [R240.64+0x80] ;  /* 0x0b800080f0e37fae */ /* 0x0005e8000b901d4c */
[----:B------:R-:W-:Y:S04]  /*1050*/  LDSM.16.M88.4 R16, [R213] ;  /* 0x00000000d510783b */ /* 0x000fe80000000200 */
[----:B------:R-:W3:Y:S04]  /*1060*/  LDSM.16.M88.4 R12, [R3+0x8000] ;  /* 0x00800000030c783b */ /* 0x000ee80000000200 */
[----:B-1----:R-:W1:Y:S04]  /*1070*/  LDSM.16.M88.4 R8, [R213+0x2000] ;  /* 0x00200000d508783b */ /* 0x002e680000000200 */
[----:B------:R-:W4:Y:S04]  /*1080*/  LDSM.16.M88.4 R28, [R3+0x8800] ;  /* 0x00880000031c783b */ /* 0x000f280000000200 */
[----:B------:R-:W-:Y:S04]  /*1090*/  LDSM.16.M88.4 R24, [R215] ;  /* 0x00000000d718783b */ /* 0x000fe80000000200 */
[----:B------:R-:W5:Y:S04]  /*10a0*/  LDSM.16.M88.4 R32, [R223] ;  /* 0x00000000df20783b */ /* 0x000f680000000200 */
[----:B------:R-:W2:Y:S04]  /*10b0*/  LDSM.16.M88.4 R20, [R215+0x2000] ;  /* 0x00200000d714783b */ /* 0x000ea80000000200 */
[----:B------:R-:W2:Y:S04]  /*10c0*/  LDSM.16.M88.4 R56, [R223+0x800] ;  /* 0x00080000df38783b */ /* 0x000ea80000000200 */
[----:B------:R-:W-:Y:S04]  /*10d0*/  LDSM.16.M88.4 R48, [R220] ;  /* 0x00000000dc30783b */ /* 0x000fe80000000200 */
[----:B------:R-:W0:Y:S01]  /*10e0*/  LDGDEPBAR ;  /* 0x00000000000079af */ /* 0x000e220000000000 */
[-C--:B---3--:R-:W-:Y:S08]  /*10f0*/  HMMA.16816.F32 R44, R16, R12.reuse, RZ ;  /* 0x0000000c102c723c */ /* 0x088ff000000018ff */
[C---:B-1----:R-:W-:Y:S08]  /*1100*/  HMMA.16816.F32 R36, R8.reuse, R12, RZ ;  /* 0x0000000c0824723c */ /* 0x042ff000000018ff */
[-C--:B------:R-:W-:Y:S08]  /*1110*/  HMMA.16816.F32 R52, R8, R14.reuse, RZ ;  /* 0x0000000e0834723c */ /* 0x080ff000000018ff */
[----:B------:R-:W-:Y:S01]  /*1120*/  HMMA.16816.F32 R76, R16, R14, RZ ;  /* 0x0000000e104c723c */ /* 0x000fe200000018ff */
[----:B------:R-:W1:Y:S07]  /*1130*/  LDSM.16.M88.4 R12, [R221] ;  /* 0x00000000dd0c783b */ /* 0x000e6e0000000200 */
[C---:B----4-:R-:W-:Y:S08]  /*1140*/  HMMA.16816.F32 R60, R8.reuse, R28, RZ ;  /* 0x0000001c083c723c */ /* 0x050ff000000018ff */
[----:B------:R-:W-:Y:S01]  /*1150*/  HMMA.16816.F32 R40, R8, R30, RZ ;  /* 0x0000001e0828723c */ /* 0x000fe200000018ff */
[----:B------:R-:W3:Y:S07]  /*1160*/  LDSM.16.M88.4 R8, [R221+0x2000] ;  /* 0x00200000dd08783b */ /* 0x000eee0000000200 */
[----:B-----5:R-:W-:Y:S01]  /*1170*/  HMMA.16816.F32 R64, R24, R32, R44 ;  /* 0x000000201840723c */ /* 0x020fe2000000182c */
[----:B------:R-:W-:Y:S07]  /*1180*/  LDSM.16.M88.4 R44, [R219] ;  /* 0x00000000db2c783b */ /* 0x000fee0000000200 */
[----:B------:R-:W-:Y:S08]  /*1190*/  HMMA.16816.F32 R68, R16, R28, RZ ;  /* 0x0000001c1044723c */ /* 0x000ff000000018ff */
[C---:B--2---:R-:W-:Y:S08]  /*11a0*/  HMMA.16816.F32 R36, R20.reuse, R32, R36 ;  /* 0x000000201424723c */ /* 0x044ff00000001824 */
[----:B------:R-:W-:Y:S01]  /*11b0*/  HMMA.16816.F32 R92, R20, R34, R52 ;  /* 0x00000022145c723c */ /* 0x000fe20000001834 */
[----:B------:R-:W2:Y:S07]  /*11c0*/  LDSM.16.M88.4 R52, [R218] ;  /* 0x00000000da34783b */ /* 0x000eae0000000200 */
[----:B------:R-:W-:Y:S01]  /*11d0*/  HMMA.16816.F32 R80, R16, R30, RZ ;  /* 0x0000001e1050723c */ /* 0x000fe200000018ff */
[----:B------:R-:W4:Y:S07]  /*11e0*/  LDSM.16.M88.4 R16, [R220+0x800] ;  /* 0x00080000dc10783b */ /* 0x000f2e0000000200 */
[C---:B------:R-:W-:Y:S01]  /*11f0*/  HMMA.16816.F32 R84, R20.reuse, R58, R40 ;  /* 0x0000003a1454723c */ /* 0x040fe20000001828 */
[----:B------:R-:W5:Y:S07]  /*1200*/  LDSM.16.M88.4 R40, [R219+0x2000] ;  /* 0x00200000db28783b */ /* 0x000f6e0000000200 */
[----:B------:R-:W-:Y:S08]  /*1210*/  HMMA.16816.F32 R88, R20, R56, R60 ;  /* 0x000000381458723c */ /* 0x000ff0000000183c */
[----:B-1----:R-:W-:Y:S01]  /*1220*/  HMMA.16816.F32 R20, R12, R48, R64 ;  /* 0x000000300c14723c */ /* 0x002fe20000001840 */
[----:B------:R-:W-:Y:S07]  /*1230*/  LDSM.16.M88.4 R64, [R223+0x1000] ;  /* 0x00100000df40783b */ /* 0x000fee0000000200 */
[----:B------:R-:W-:Y:S01]  /*1240*/  HMMA.16816.F32 R72, R24, R56, R68 ;  /* 0x000000381848723c */ /* 0x000fe20000001844 */
[----:B------:R-:W-:Y:S07]  /*1250*/  LDSM.16.M88.4 R68, [R3+0x9000] ;  /* 0x009000000344783b */ /* 0x000fee0000000200 */
[----:B---3--:R-:W-:Y:S01]  /*1260*/  HMMA.16816.F32 R28, R8, R48, R36 ;  /* 0x00000030081c723c */ /* 0x008fe20000001824 */
[----:B------:R-:W1:Y:S07]  /*1270*/  LDSM.16.M88.4 R36, [R213+0x4000] ;  /* 0x00400000d524783b */ /* 0x000e6e0000000200 */
[C---:B------:R-:W-:Y:S01]  /*1280*/  HMMA.16816.F32 R60, R24.reuse, R34, R76 ;  /* 0x00000022183c723c */ /* 0x040fe2000000184c */
[----:B------:R-:W3:Y:S07]  /*1290*/  LDSM.16.M88.4 R32, [R213+0x6000] ;  /* 0x00600000d520783b */ /* 0x000eee0000000200 */
[----:B------:R-:W-:Y:S01]  /*12a0*/  HMMA.16816.F32 R24, R24, R58, R80 ;  /* 0x0000003a1818723c */ /* 0x000fe20000001850 */
[----:B------:R-:W-:Y:S07]  /*12b0*/  LDSM.16.M88.4 R56, [R218+0x1000] ;  /* 0x00100000da38783b */ /* 0x000fee0000000200 */
[----:B--2---:R-:W-:Y:S08]  /*12c0*/  HMMA.16816.F32 R20, R44, R52, R20 ;  /* 0x000000342c14723c */ /* 0x004ff00000001814 */
[----:B----4-:R-:W-:Y:S08]  /*12d0*/  HMMA.16816.F32 R104, R8, R16, R88 ;  /* 0x000000100868723c */ /* 0x010ff00000001858 */
[----:B-----5:R-:W-:Y:S01]  /*12e0*/  HMMA.16816.F32 R80, R40, R52, R28 ;  /* 0x000000342850723c */ /* 0x020fe2000000181c */
[----:B------:R-:W2:Y:S07]  /*12f0*/  LDSM.16.M88.4 R28, [R215+0x4000] ;  /* 0x00400000d71c783b */ /* 0x000eae0000000200 */
[-C--:B------:R-:W-:Y:S08]  /*1300*/  HMMA.16816.F32 R88, R8, R50.reuse, R92 ;  /* 0x000000320858723c */ /* 0x080ff0000000185c */
[C---:B------:R-:W-:Y:S01]  /*1310*/  HMMA.16816.F32 R48, R12.reuse, R50, R60 ;  /* 0x000000320c30723c */ /* 0x040fe2000000183c */
[----:B------:R-:W-:Y:S07]  /*1320*/  LDSM.16.M88.4 R60, [R220+0x1000] ;  /* 0x00100000dc3c783b */ /* 0x000fee0000000200 */
[-C--:B------:R-:W-:Y:S01]  /*1330*/  HMMA.16816.F32 R92, R12, R18.reuse, R24 ;  /* 0x000000120c5c723c */ /* 0x080fe20000001818 */
[----:B------:R-:W4:Y:S07]  /*1340*/  LDSM.16.M88.4 R24, [R215+0x6000] ;  /* 0x00600000d718783b */ /* 0x000f2e0000000200 */
[----:B------:R-:W-:Y:S08]  /*1350*/  HMMA.16816.F32 R108, R8, R18, R84 ;  /* 0x00000012086c723c */ /* 0x000ff00000001854 */
[-C--:B-1----:R-:W-:Y:S01]  /*1360*/  HMMA.16816.F32 R8, R36, R68.reuse, R20 ;  /* 0x000000442408723c */ /* 0x082fe20000001814 */
[----:B------:R-:W1:Y:S07]  /*1370*/  LDSM.16.M88.4 R20, [R221+0x4000] ;  /* 0x00400000dd14783b */ /* 0x000e6e0000000200 */
[----:B---3--:R-:W-:Y:S08]  /*1380*/  HMMA.16816.F32 R80, R32, R68, R80 ;  /* 0x000000442050723c */ /* 0x008ff00000001850 */
[----:B------:R-:W-:Y:S01]  /*1390*/  HMMA.16816.F32 R76, R44, R54, R48 ;  /* 0x000000362c4c723c */ /* 0x000fe20000001830 */
[----:B------:R-:W-:Y:S07]  /*13a0*/  LDSM.16.M88.4 R48, [R218+0x800] ;  /* 0x00080000da30783b */ /* 0x000fee0000000200 */
[----:B------:R-:W-:Y:S01]  /*13b0*/  HMMA.16816.F32 R100, R12, R16, R72 ;  /* 0x000000100c64723c */ /* 0x000fe20000001848 */
[----:B------:R-:W3:Y:S04]  /*13c0*/  LDSM.16.M88.4 R16, [R221+0x6000] ;  /* 0x00600000dd10783b */ /* 0x000ee80000000200 */
[----:B------:R-:W5:Y:S03]  /*13d0*/  LDSM.16.M88.4 R12, [R219+0x4000] ;  /* 0x00400000db0c783b */ /* 0x000f660000000200 */
[-C--:B--2---:R-:W-:Y:S01]  /*13e0*/  HMMA.16816.F32 R72, R28, R64.reuse, R8 ;  /* 0x000000401c48723c */ /* 0x084fe20000001808 */
[----:B------:R-:W-:Y:S07]  /*13f0*/  LDSM.16.M88.4 R8, [R219+0x6000] ;  /* 0x00600000db08783b */ /* 0x000fee0000000200 */
[----:B----4-:R-:W-:Y:S08]  /*1400*/  HMMA.16816.F32 R80, R24, R64, R80 ;  /* 0x000000401850723c */ /* 0x010ff00000001850 */
[----:B------:R-:W-:Y:S08]  /*1410*/  HMMA.16816.F32 R84, R36, R70, R76 ;  /* 0x000000462454723c */ /* 0x000ff0000000184c */
[----:B------:R-:W-:Y:S01]  /*1420*/  HMMA.16816.F32 R88, R40, R54, R88 ;  /* 0x000000362858723c */ /* 0x000fe20000001858 */
[----:B------:R-:W2:Y:S07]  /*1430*/  LDSM.16.M88.4 R52, [R3+0x9800] ;  /* 0x009800000334783b */ /* 0x000eae0000000200 */
[-C--:B-1----:R-:W-:Y:S08]  /*1440*/  HMMA.16816.F32 R72, R20, R60.reuse, R72 ;  /* 0x0000003c1448723c */ /* 0x082ff00000001848 */
[----:B---3--:R-:W-:Y:S08]  /*1450*/  HMMA.16816.F32 R76, R16, R60, R80 ;  /* 0x0000003c104c723c */ /* 0x008ff00000001850 */
[----:B------:R-:W-:Y:S08]  /*1460*/  HMMA.16816.F32 R80, R28, R66, R84 ;  /* 0x000000421c50723c */ /* 0x000ff00000001854 */
[----:B------:R-:W-:Y:S08]  /*1470*/  HMMA.16816.F32 R68, R32, R70, R88 ;  /* 0x000000462044723c */ /* 0x000ff00000001858 */
[-C--:B------:R-:W-:Y:S08]  /*1480*/  HMMA.16816.F32 R100, R44, R48.reuse, R100 ;  /* 0x000000302c64723c */ /* 0x080ff00000001864 */
[----:B------:R-:W-:Y:S08]  /*1490*/  HMMA.16816.F32 R104, R40, R48, R104 ;  /* 0x000000302868723c */ /* 0x000ff00000001868 */
[----:B-----5:R-:W-:Y:S01]  /*14a0*/  HMMA.16816.F32 R88, R12, R56, R72 ;  /* 0x000000380c58723c */ /* 0x020fe20000001848 */
[----:B------:R-:W1:Y:S07]  /*14b0*/  LDSM.16.M88.4 R72, [R223+0x1800] ;  /* 0x00180000df48783b */ /* 0x000e6e0000000200 */
[----:B------:R-:W-:Y:S08]  /*14c0*/  HMMA.16816.F32 R92, R44, R50, R92 ;  /* 0x000000322c5c723c */ /* 0x000ff0000000185c */
[----:B------:R-:W-:Y:S08]  /*14d0*/  HMMA.16816.F32 R44, R20, R62, R80 ;  /* 0x0000003e142c723c */ /* 0x000ff00000001850 */
[----:B------:R-:W-:Y:S01]  /*14e0*/  HMMA.16816.F32 R108, R40, R50, R108 ;  /* 0x00000032286c723c */ /* 0x000fe2000000186c */
[----:B------:R-:W3:Y:S01]  /*14f0*/  LDSM.16.M88.4 R40, [R220+0x1800] ;  /* 0x00180000dc28783b */ /* 0x000ee20000000200 */
[----:B------:R-:W-:-:S06]  /*1500*/  FMUL.FTZ R2, R88, c[0x0][0x2ec] ;  /* 0x0000bb0058027a20 */ /* 0x000fcc0000410000 */
[----:B------:R-:W-:Y:S08]  /*1510*/  HMMA.16816.F32 R64, R24, R66, R68 ;  /* 0x000000421840723c */ /* 0x000ff00000001844 */
[-C--:B--2---:R-:W-:Y:S01]  /*1520*/  HMMA.16816.F32 R48, R36, R52.reuse, R100 ;  /* 0x000000342430723c */ /* 0x084fe20000001864 */
[----:B------:R2:W4:Y:S07]  /*1530*/  MUFU.TANH R100, R2 ;  /* 0x0000000200647308 */ /* 0x00052e0000002400 */
[----:B------:R-:W-:Y:S08]  /*1540*/  HMMA.16816.F32 R68, R32, R52, R104 ;  /* 0x000000342044723c */ /* 0x000ff00000001868 */
[----:B------:R-:W-:Y:S01]  /*1550*/  HMMA.16816.F32 R84, R8, R56, R76 ;  /* 0x000000380854723c */ /* 0x000fe2000000184c */
[----:B--2---:R-:W-:-:S04]  /*1560*/  FMUL.FTZ R2, R89, c[0x0][0x2ec] ;  /* 0x0000bb0059027a20 */ /* 0x004fc80000410000 */
[----:B------:R2:W1:Y:S03]  /*1570*/  MUFU.TANH R88, R2 ;  /* 0x0000000200587308 */ /* 0x0004660000002400 */
[----:B------:R-:W-:Y:S08]  /*1580*/  HMMA.16816.F32 R76, R12, R58, R44 ;  /* 0x0000003a0c4c723c */ /* 0x000ff0000000182c */
[----:B------:R-:W-:Y:S01]  /*1590*/  HMMA.16816.F32 R44, R36, R54, R92 ;  /* 0x00000036242c723c */ /* 0x000fe2000000185c */
[----:B------:R-:W5:Y:S01]  /*15a0*/  LDSM.16.M88.4 R36, [R218+0x1800] ;  /* 0x00180000da24783b */ /* 0x000f620000000200 */
[----:B------:R-:W-:-:S04]  /*15b0*/  DEPBAR.LE SB0, 0x0 ;  /* 0x000080000000791a */ /* 0x000fc80000000000 */
[----:B--2---:R-:W-:Y:S02]  /*15c0*/  FMUL.FTZ R2, R90, c[0x0][0x2ec] ;  /* 0x0000bb005a027a20 */ /* 0x004fe40000410000 */
[----:B------:R-:W-:Y:S02]  /*15d0*/  HMMA.16816.F32 R64, R16, R62, R64 ;  /* 0x0000003e1040723c */ /* 0x000fe40000001840 */
[----:B------:R2:W2:Y:S06]  /*15e0*/  MUFU.TANH R101, R2 ;  /* 0x0000000200657308 */ /* 0x0004ac0000002400 */
[----:B-1----:R-:W-:Y:S01]  /*15f0*/  HMMA.16816.F32 R60, R28, R72, R48 ;  /* 0x000000481c3c723c */ /* 0x002fe20000001830 */
[----:B------:R-:W-:-:S02]  /*1600*/  FMUL.FTZ R77, R77, c[0x0][0x2ec] ;  /* 0x0000bb004d4d7a20 */ /* 0x000fc40000410000 */
[----:B------:R-:W-:Y:S02]  /*1610*/  FMUL.FTZ R78, R78, c[0x0][0x2ec] ;  /* 0x0000bb004e4e7a20 */ /* 0x000fe40000410000 */
[----:B------:R-:W-:Y:S02]  /*1620*/  FMUL.FTZ R79, R79, c[0x0][0x2ec] ;  /* 0x0000bb004f4f7a20 */ /* 0x000fe40000410000 */
[----:B------:R-:W1:Y:S01]  /*1630*/  MUFU.TANH R77, R77 ;  /* 0x0000004d004d7308 */ /* 0x000e620000002400 */
[----:B------:R-:W-:Y:S01]  /*1640*/  HMMA.16816.F32 R48, R24, R72, R68 ;  /* 0x000000481830723c */ /* 0x000fe20000001844 */
[----:B--2---:R-:W-:-:S06]  /*1650*/  FMUL.FTZ R2, R91, c[0x0][0x2ec] ;  /* 0x0000bb005b027a20 */ /* 0x004fcc0000410000 */
[----:B------:R2:W1:Y:S01]  /*1660*/  MUFU.TANH R102, R2 ;  /* 0x0000000200667308 */ /* 0x0004620000002400 */
[----:B------:R-:W-:Y:S07]  /*1670*/  HMMA.16816.F32 R28, R28, R74, R44 ;  /* 0x0000004a1c1c723c */ /* 0x000fee000000182c */
[----:B------:R-:W1:Y:S01]  /*1680*/  MUFU.TANH R78, R78 ;  /* 0x0000004e004e7308 */ /* 0x000e620000002400 */
[----:B------:R-:W-:Y:S01]  /*1690*/  HMMA.16816.F32 R52, R32, R54, R108 ;  /* 0x000000362034723c */ /* 0x000fe2000000186c */
[----:B--2---:R-:W-:-:S07]  /*16a0*/  FMUL.FTZ R2, R84, c[0x0][0x2ec] ;  /* 0x0000bb0054027a20 */ /* 0x004fce0000410000 */
[----:B---3--:R-:W-:Y:S01]  /*16b0*/  HMMA.16816.F32 R32, R16, R40, R48 ;  /* 0x000000281020723c */ /* 0x008fe20000001830 */
[----:B------:R-:W2:Y:S07]  /*16c0*/  MUFU.TANH R79, R79 ;  /* 0x0000004f004f7308 */ /* 0x000eae0000002400 */
[----:B------:R-:W-:Y:S01]  /*16d0*/  HMMA.16816.F32 R64, R8, R58, R64 ;  /* 0x0000003a0840723c */ /* 0x000fe20000001840 */
[----:B------:R3:W1:Y:S07]  /*16e0*/  MUFU.TANH R81, R2 ;  /* 0x0000000200517308 */ /* 0x00066e0000002400 */
[C---:B------:R-:W-:Y:S08]  /*16f0*/  HMMA.16816.F32 R56, R20.reuse, R40, R60 ;  /* 0x000000281438723c */ /* 0x040ff0000000183c */
[----:B------:R-:W-:Y:S01]  /*1700*/  HMMA.16816.F32 R20, R20, R42, R28 ;  /* 0x0000002a1414723c */ /* 0x000fe2000000181c */
[----:B---3--:R-:W-:-:S04]  /*1710*/  FMUL.FTZ R2, R85, c[0x0][0x2ec] ;  /* 0x0000bb0055027a20 */ /* 0x008fc80000410000 */
[----:B------:R3:W1:Y:S03]  /*1720*/  MUFU.TANH R80, R2 ;  /* 0x0000000200507308 */ /* 0x0006660000002400 */
[----:B------:R-:W-:Y:S01]  /*1730*/  HMMA.16816.F32 R24, R24, R74, R52 ;  /* 0x0000004a1818723c */ /* 0x000fe20000001834 */
[----:B------:R-:W-:Y:S02]  /*1740*/  FMUL.FTZ R64, R64, c[0x0][0x2ec] ;  /* 0x0000bb0040407a20 */ /* 0x000fe40000410000 */
[----:B------:R-:W-:Y:S02]  /*1750*/  FMUL.FTZ R65, R65, c[0x0][0x2ec] ;  /* 0x0000bb0041417a20 */ /* 0x000fe40000410000 */
[----:B------:R-:W-:Y:S02]  /*1760*/  FMUL.FTZ R66, R66, c[0x0][0x2ec] ;  /* 0x0000bb0042427a20 */ /* 0x000fe40000410000 */
[----:B------:R-:W1:Y:S01]  /*1770*/  MUFU.TANH R64, R64 ;  /* 0x0000004000407308 */ /* 0x000e620000002400 */
[----:B-----5:R-:W-:Y:S01]  /*1780*/  HMMA.16816.F32 R32, R8, R36, R32 ;  /* 0x000000240820723c */ /* 0x020fe20000001820 */
[----:B---3--:R-:W-:-:S06]  /*1790*/  FMUL.FTZ R2, R86, c[0x0][0x2ec] ;  /* 0x0000bb0056027a20 */ /* 0x008fcc0000410000 */
[----:B------:R-:W3:Y:S01]  /*17a0*/  MUFU.TANH R65, R65 ;  /* 0x0000004100417308 */ /* 0x000ee20000002400 */
[C---:B------:R-:W-:Y:S07]  /*17b0*/  HMMA.16816.F32 R44, R12.reuse, R36, R56 ;  /* 0x000000240c2c723c */ /* 0x040fee0000001838 */
[----:B------:R5:W1:Y:S01]  /*17c0*/  MUFU.TANH R69, R2 ;  /* 0x0000000200457308 */ /* 0x000a620000002400 */
[----:B------:R-:W-:Y:S07]  /*17d0*/  HMMA.16816.F32 R12, R12, R38, R20 ;  /* 0x000000260c0c723c */ /* 0x000fee0000001814 */
[----:B------:R-:W1:Y:S01]  /*17e0*/  MUFU.TANH R66, R66 ;  /* 0x0000004200427308 */ /* 0x000e620000002400 */
[----:B------:R-:W-:Y:S01]  /*17f0*/  HMMA.16816.F32 R16, R16, R42, R24 ;  /* 0x0000002a1010723c */ /* 0x000fe20000001818 */
[----:B------:R-:W-:-:S02]  /*1800*/  FMUL.FTZ R32, R32, c[0x0][0x2ec] ;  /* 0x0000bb0020207a20 */ /* 0x000fc40000410000 */
[----:B-----5:R-:W-:-:S04]  /*1810*/  FMUL.FTZ R2, R87, c[0x0][0x2ec] ;  /* 0x0000bb0057027a20 */ /* 0x020fc80000410000 */
[----:B------:R-:W1:Y:S01]  /*1820*/  MUFU.TANH R22, R32 ;  /* 0x0000002000167308 */ /* 0x000e620000002400 */
[----:B------:R-:W-:Y:S02]  /*1830*/  FMUL.FTZ R45, R45, c[0x0][0x2ec] ;  /* 0x0000bb002d2d7a20 */ /* 0x000fe40000410000 */
[----:B------:R-:W-:Y:S02]  /*1840*/  FMUL.FTZ R46, R46, c[0x0][0x2ec] ;  /* 0x0000bb002e2e7a20 */ /* 0x000fe40000410000 */
[----:B------:R-:W-:Y:S02]  /*1850*/  FMUL.FTZ R47, R47, c[0x0][0x2ec] ;  /* 0x0000bb002f2f7a20 */ /* 0x000fe40000410000 */
[----:B------:R-:W-:Y:S01]  /*1860*/  FMUL.FTZ R44, R44, c[0x0][0x2ec] ;  /* 0x0000bb002c2c7a20 */ /* 0x000fe20000410000 */
[----:B------:R5:W1:Y:S01]  /*1870*/  MUFU.TANH R68, R2 ;  /* 0x0000000200447308 */ /* 0x000a620000002400 */
[----:B------:R-:W-:Y:S02]  /*1880*/  FMUL.FTZ R3, R14, c[0x0][0x2ec] ;  /* 0x0000bb000e037a20 */ /* 0x000fe40000410000 */
[----:B------:R-:W-:-:S06]  /*1890*/  FMUL.FTZ R12, R12, c[0x0][0x2ec] ;  /* 0x0000bb000c0c7a20 */ /* 0x000fcc0000410000 */
[----:B------:R-:W-:Y:S01]  /*18a0*/  HMMA.16816.F32 R16, R8, R38, R16 ;  /* 0x000000260810723c */ /* 0x000fe20000001810 */
[----:B------:R-:W1:Y:S01]  /*18b0*/  MUFU.TANH R60, R45 ;  /* 0x0000002d003c7308 */ /* 0x000e620000002400 */
[----:B-----5:R-:W-:-:S07]  /*18c0*/  FMUL.FTZ R2, R76, c[0x0][0x2ec] ;  /* 0x0000bb004c027a20 */ /* 0x020fce0000410000 */
[----:B------:R5:W1:Y:S08]  /*18d0*/  MUFU.TANH R45, R3 ;  /* 0x00000003002d7308 */ /* 0x000a700000002400 */
[----:B------:R1:W1:Y:S07]  /*18e0*/  MUFU.TANH R63, R2 ;  /* 0x00000002003f7308 */ /* 0x00026e0000002400 */
[----:B------:R-:W-:Y:S01]  /*18f0*/  FMUL.FTZ R16, R16, c[0x0][0x2ec] ;  /* 0x0000bb0010107a20 */ /* 0x000fe20000410000 */
[----:B------:R-:W2:Y:S01]  /*1900*/  MUFU.TANH R62, R46 ;  /* 0x0000002e003e7308 */ /* 0x000ea20000002400 */
[----:B-----5:R-:W-:-:S02]  /*1910*/  FMUL.FTZ R3, R15, c[0x0][0x2ec] ;  /* 0x0000bb000f037a20 */ /* 0x020fc40000410000 */
[----:B------:R-:W-:Y:S02]  /*1920*/  FMUL.FTZ R17, R17, c[0x0][0x2ec] ;  /* 0x0000bb0011117a20 */ /* 0x000fe40000410000 */
[----:B------:R-:W-:Y:S02]  /*1930*/  FMUL.FTZ R18, R18, c[0x0][0x2ec] ;  /* 0x0000bb0012127a20 */ /* 0x000fe40000410000 */
[----:B------:R-:W-:Y:S01]  /*1940*/  FMUL.FTZ R19, R19, c[0x0][0x2ec] ;  /* 0x0000bb0013137a20 */ /* 0x000fe20000410000 */
[----:B------:R-:W2:Y:S01]  /*1950*/  MUFU.TANH R46, R3 ;  /* 0x00000003002e7308 */ /* 0x000ea20000002400 */
[----:B-1----:R-:W-:-:S07]  /*1960*/  FMUL.FTZ R2, R67, c[0x0][0x2ec] ;  /* 0x0000bb0043027a20 */ /* 0x002fce0000410000 */
[----:B------:R1:W1:Y:S08]  /*1970*/  MUFU.TANH R37, R2 ;  /* 0x0000000200257308 */ /* 0x0002700000002400 */
[----:B------:R-:W2:Y:S01]  /*1980*/  MUFU.TANH R47, R47 ;  /* 0x0000002f002f7308 */ /* 0x000ea20000002400 */
[----:B-1----:R-:W-:-:S07]  /*1990*/  FMUL.FTZ R2, R33, c[0x0][0x2ec] ;  /* 0x0000bb0021027a20 */ /* 0x002fce0000410000 */
        /* <DEDUP_REMOVED lines=13> */
[----:B-----5:R-:W-:-:S05]  /*1a70*/  LOP3.LUT R2, R5, 0xffffffe0, RZ, 0xc0, !PT ;  /* 0xffffffe005027812 */ /* 0x020fca00078ec0ff */
[C---:B------:R-:W-:Y:S02]  /*1a80*/  IMAD.IADD R2, R98.reuse, 0x1, -R2 ;  /* 0x0000000162027824 */ /* 0x040fe400078e0a02 */
[----:B------:R-:W-:-:S03]  /*1a90*/  IMAD.SHL.U32 R98, R98, 0x2, RZ ;  /* 0x0000000262627824 */ /* 0x000fc600078e00ff */
[----:B------:R-:W-:Y:S02]  /*1aa0*/  SHF.R.S32.HI R5, RZ, 0x1f, R2 ;  /* 0x0000001fff057819 */ /* 0x000fe40000011402 */
[----:B------:R-:W-:Y:S02]  /*1ab0*/  LOP3.LUT R247, R98, 0x6, RZ, 0xc0, !PT ;  /* 0x0000000662f77812 */ /* 0x000fe400078ec0ff */
[----:B------:R-:W-:Y:S01]  /*1ac0*/  LEA.HI R3, R5, R2, RZ, 0x2 ;  /* 0x0000000205037211 */ /* 0x000fe200078f10ff */
[----:B------:R-:W-:-:S03]  /*1ad0*/  IMAD R2, R97, 0x10, R99 ;  /* 0x0000001061027824 */ /* 0x000fc600078e0263 */
[----:B------:R-:W-:-:S04]  /*1ae0*/  SHF.R.S32.HI R112, RZ, 0x2, R3 ;  /* 0x00000002ff707819 */ /* 0x000fc80000011403 */
[----:B------:R-:W-:Y:S01]  /*1af0*/  IADD3 R2, R2, 0x1, R112 ;  /* 0x0000000102027810 */ /* 0x000fe20007ffe070 */
[----:B------:R1:W-:Y:S03]  /*1b00*/  STL [R1+0x38], R112 ;  /* 0x0000387001007387 */ /* 0x0003e60000100800 */
[----:B------:R-:W-:-:S04]  /*1b10*/  IADD3 R2, R96, -c[0x0][0x214], R2 ;  /* 0x8000850060027a10 */ /* 0x000fc80007ffe002 */
[----:B------:R-:W-:-:S04]  /*1b20*/  IADD3 R2, R2, c[0x0][0x2e8], RZ ;  /* 0x0000ba0002027a10 */ /* 0x000fc80007ffe0ff */
[C---:B------:R-:W-:Y:S02]  /*1b30*/  IADD3 R15, R2.reuse, 0x8, RZ ;  /* 0x00000008020f7810 */ /* 0x040fe40007ffe0ff */
[C---:B------:R-:W-:Y:S02]  /*1b40*/  IADD3 R13, R2.reuse, 0x40, RZ ;  /* 0x00000040020d7810 */ /* 0x040fe40007ffe0ff */
        /* <DEDUP_REMOVED lines=8> */
[----:B-1234-:R-:W-:Y:S01]  /*1bd0*/  IADD3 R8, R244, -0x2, RZ ;  /* 0xfffffffef4087810 */ /* 0x01efe20007ffe0ff */
[----:B------:R-:W-:-:S02]  /*1be0*/  USHF.L.U32 UR14, UR10, 0x4, URZ ;  /* 0x000000040a0e7899 */ /* 0x000fc4000800063f */
[----:B------:R-:W-:Y:S01]  /*1bf0*/  ULDC UR5, c[0x0][0x19c] ;  /* 0x0000670000057ab9 */ /* 0x000fe20000000800 */
[----:B------:R-:W-:Y:S01]  /*1c00*/  SHF.R.S32.HI R5, RZ, 0x1f, R8 ;  /* 0x0000001fff057819 */ /* 0x000fe20000011408 */
[C---:B------:R-:W-:Y:S01]  /*1c10*/  IMAD R3, R8.reuse, UR6, RZ ;  /* 0x0000000608037c24 */ /* 0x040fe2000f8e02ff */
[----:B------:R-:W-:Y:S01]  /*1c20*/  USHF.L.U64.HI UR5, UR10, UR11, UR5 ;  /* 0x0000000b0a057299 */ /* 0x000fe20008010205 */
[----:B------:R-:W-:-:S04]  /*1c30*/  IMAD.WIDE.U32 R8, R8, UR7, R248 ;  /* 0x0000000708087c25 */ /* 0x000fc8000f8e00f8 */
[----:B------:R-:W-:Y:S01]  /*1c40*/  IMAD R5, R5, UR7, R3 ;  /* 0x0000000705057c24 */ /* 0x000fe2000f8e0203 */
[C---:B------:R-:W-:Y:S01]  /*1c50*/  LEA R6, P1, R8.reuse, c[0x0][0x168], 0x1 ;  /* 0x00005a0008067a11 */ /* 0x040fe200078208ff */
[----:B------:R-:W-:Y:S02]  /*1c60*/  IMAD.U32 R3, RZ, RZ, UR14 ;  /* 0x0000000eff037e24 */ /* 0x000fe4000f8e00ff */
[----:B------:R-:W-:Y:S02]  /*1c70*/  IMAD.IADD R7, R9, 0x1, R5 ;  /* 0x0000000109077824 */ /* 0x000fe400078e0205 */
[----:B------:R-:W-:Y:S01]  /*1c80*/  IMAD.U32 R5, RZ, RZ, UR5 ;  /* 0x00000005ff057e24 */ /* 0x000fe2000f8e00ff */
[----:B------:R-:W-:Y:S02]  /*1c90*/  LEA R10, P0, R3, R6, 0x1 ;  /* 0x00000006030a7211 */ /* 0x000fe400078008ff */
[----:B------:R-:W-:-:S04]  /*1ca0*/  LEA.HI.X R7, R8, c[0x0][0x16c], R7, 0x1, P1 ;  /* 0x00005b0008077a11 */ /* 0x000fc800008f0c07 */
[----:B------:R-:W-:Y:S01]  /*1cb0*/  LEA.HI.X R11, R3, R7, R5, 0x1, P0 ;  /* 0x00000007030b7211 */ /* 0x000fe200000f0c05 */
        /* <DEDUP_REMOVED lines=8> */
.L_x_866:
[----:B-1234-:R-:W-:Y:S02]  /*1d40*/  IMAD R10, R245, 0x20, R247 ;  /* 0x00000020f50a7824 */ /* 0x01efe400078e02f7 */
[----:B------:R-:W-:-:S03]  /*1d50*/  IMAD.SHL.U32 R212, R2, 0x2, RZ ;  /* 0x0000000202d47824 */ /* 0x000fc600078e00ff */
[----:B------:R-:W-:Y:S01]  /*1d60*/  IADD3 R28, R10, 0x1, RZ ;  /* 0x000000010a1c7810 */ /* 0x000fe20007ffe0ff */
[--C-:B------:R-:W-:Y:S01]  /*1d70*/  IMAD.IADD R214, R4, 0x1, R212.reuse ;  /* 0x0000000104d67824 */ /* 0x100fe200078e02d4 */
[-C--:B------:R-:W-:Y:S01]  /*1d80*/  ISETP.GE.AND P2, PT, R10, R13.reuse, PT ;  /* 0x0000000d0a00720c */ /* 0x080fe20003f46270 */
[----:B------:R-:W-:Y:S01]  /*1d90*/  IMAD.IADD R217, R0, 0x1, R212 ;  /* 0x0000000100d97824 */ /* 0x000fe200078e02d4 */
[----:B------:R-:W-:Y:S01]  /*1da0*/  IADD3 R25, R10, 0x8, RZ ;  /* 0x000000080a197810 */ /* 0x000fe20007ffe0ff */
[----:B------:R-:W-:Y:S01]  /*1db0*/  IMAD.IADD R216, R0, 0x1, R214 ;  /* 0x0000000100d87824 */ /* 0x000fe200078e02d6 */
[-C--:B------:R-:W-:Y:S01]  /*1dc0*/  ISETP.GE.AND P0, PT, R28, R13.reuse, PT ;  /* 0x0000000d1c00720c */ /* 0x080fe20003f06270 */
[----:B------:R-:W-:Y:S01]  /*1dd0*/  LDSM.16.MT88.4 R96, [R214+0xb000] ;  /* 0x00b00000d660783b */ /* 0x000fe20000004200 */
[----:B------:R-:W-:Y:S02]  /*1de0*/  IADD3 R29, R10, 0x9, RZ ;  /* 0x000000090a1d7810 */ /* 0x000fe40007ffe0ff */
[----:B------:R-:W-:Y:S01]  /*1df0*/  ISETP.GE.AND P1, PT, R25, R13, PT ;  /* 0x0000000d1900720c */ /* 0x000fe20003f26270 */
[----:B------:R-:W-:Y:S01]  /*1e00*/  LDSM.16.MT88.4 R52, [R217+0xa000] ;  /* 0x00a00000d934783b */ /* 0x000fe20000004200 */
[----:B------:R-:W-:-:S02]  /*1e10*/  FSEL R8, R81, -INF , !P2 ;  /* 0xff80000051087808 */ /* 0x000fc40005000000 */
[----:B------:R-:W-:Y:S01]  /*1e20*/  FSEL R11, R80, -INF , !P0 ;  /* 0xff800000500b7808 */ /* 0x000fe20004000000 */
[----:B------:R-:W-:Y:S01]  /*1e30*/  LDSM.16.MT88.4 R48, [R216+0xa000] ;  /* 0x00a00000d830783b */ /* 0x000fe20000004200 */
[----:B------:R-:W-:Y:S02]  /*1e40*/  IADD3 R33, R10, 0x10, RZ ;  /* 0x000000100a217810 */ /* 0x000fe40007ffe0ff */
[----:B------:R-:W-:Y:S01]  /*1e50*/  ISETP.GE.AND P0, PT, R29, R13, PT ;  /* 0x0000000d1d00720c */ /* 0x000fe20003f06270 */
[----:B------:R-:W-:Y:S01]  /*1e60*/  LDSM.16.MT88.4 R80, [R212+0xa000] ;  /* 0x00a00000d450783b */ /* 0x000fe20000004200 */
[----:B------:R-:W-:Y:S02]  /*1e70*/  FSEL R16, R64, -INF , !P1 ;  /* 0xff80000040107808 */ /* 0x000fe40004800000 */
[----:B------:R-:W-:Y:S01]  /*1e80*/  FMNMX.FTZ R3, R8, R11, !PT ;  /* 0x0000000b08037209 */ /* 0x000fe20007810000 */
[----:B------:R-:W-:Y:S01]  /*1e90*/  LDSM.16.MT88.4 R116, [R217+0xb000] ;  /* 0x00b00000d974783b */ /* 0x000fe20000004200 */
[----:B------:R-:W-:-:S02]  /*1ea0*/  IADD3 R34, R10, 0x11, RZ ;  /* 0x000000110a227810 */ /* 0x000fc40007ffe0ff */
[----:B------:R-:W-:Y:S01]  /*1eb0*/  ISETP.GE.AND P4, PT, R33, R13, PT ;  /* 0x0000000d2100720c */ /* 0x000fe20003f86270 */
[----:B------:R-:W-:Y:S01]  /*1ec0*/  LDSM.16.MT88.4 R128, [R216+0xb000] ;  /* 0x00b00000d880783b */ /* 0x000fe20000004200 */
[----:B------:R-:W-:Y:S02]  /*1ed0*/  FSEL R18, R65, -INF , !P0 ;  /* 0xff80000041127808 */ /* 0x000fe40004000000 */
[----:B------:R-:W-:Y:S01]  /*1ee0*/  FMNMX.FTZ R3, R16, R3, !PT ;  /* 0x0000000310037209 */ /* 0x000fe20007810000 */
[----:B------:R-:W-:Y:S01]  /*1ef0*/  LDSM.16.MT88.4 R156, [R212+0xa800] ;  /* 0x00a80000d49c783b */ /* 0x000fe20000004200 */
[----:B------:R-:W-:Y:S02]  /*1f00*/  IADD3 R35, R10, 0x18, RZ ;  /* 0x000000180a237810 */ /* 0x000fe40007ffe0ff */
[----:B------:R-:W-:Y:S01]  /*1f10*/  ISETP.GE.AND P5, PT, R34, R13, PT ;  /* 0x0000000d2200720c */ /* 0x000fe20003fa6270 */
[----:B------:R-:W-:Y:S01]  /*1f20*/  LDSM.16.MT88.4 R172, [R214+0xa800] ;  /* 0x00a80000d6ac783b */ /* 0x000fe20000004200 */
[----:B------:R-:W-:-:S02]  /*1f30*/  FSEL R22, R22, -INF , !P4 ;  /* 0xff80000016167808 */ /* 0x000fc40006000000 */
[----:B------:R-:W-:Y:S01]  /*1f40*/  FMNMX.FTZ R3, R18, R3, !PT ;  /* 0x0000000312037209 */ /* 0x000fe20007810000 */
[----:B------:R-:W-:Y:S01]  /*1f50*/  LDSM.16.MT88.4 R112, [R217+0xa800] ;  /* 0x00a80000d970783b */ /* 0x000fe20000004200 */
[CC--:B------:R-:W-:Y:S02]  /*1f60*/  ISETP.GE.AND P3, PT, R10.reuse, R12.reuse, PT ;  /* 0x0000000c0a00720c */ /* 0x0c0fe40003f66270 */
        /* <DEDUP_REMOVED lines=8> */
[----:B------:R-:W-:Y:S02]  /*1ff0*/  FSEL R17, R69, -INF , !P3 ;  /* 0xff80000045117808 */ /* 0x000fe40005800000 */
[----:B------:R-:W-:Y:S01]  /*2000*/  ISETP.GE.AND P1, PT, R25, R12, PT ;  /* 0x0000000c1900720c */ /* 0x000fe20003f26270 */
[----:B------:R-:W-:Y:S01]  /*2010*/  LDSM.16.MT88.4 R184, [R217+0xb800] ;  /* 0x00b80000d9b8783b */ /* 0x000fe20000004200 */
[----:B------:R-:W-:Y:S02]  /*2020*/  ISETP.GE.AND P3, PT, R36, R13, PT ;  /* 0x0000000d2400720c */ /* 0x000fe40003f66270 */
[----:B------:R-:W-:Y:S01]  /*2030*/  FSEL R19, R68, -INF , !P2 ;  /* 0xff80000044137808 */ /* 0x000fe20005000000 */
[----:B------:R-:W-:Y:S01]  /*2040*/  LDSM.16.MT88.4 R188, [R216+0xb800] ;  /* 0x00b80000d8bc783b */ /* 0x000fe20000004200 */
[----:B------:R-:W-:-:S02]  /*2050*/  FSEL R24, R24, -INF , !P4 ;  /* 0xff80000018187808 */ /* 0x000fc40006000000 */
[----:B------:R-:W-:Y:S01]  /*2060*/  FMNMX.FTZ R3, R23, R3, !PT ;  /* 0x0000000317037209 */ /* 0x000fe20007810000 */
[----:B------:R-:W-:Y:S01]  /*2070*/  LDSM.16.MT88.4 R68, [R212+0xb000] ;  /* 0x00b00000d444783b */ /* 0x000fe20000004200 */
[----:B------:R-:W-:Y:S02]  /*2080*/  ISETP.GE.AND P0, PT, R29, R12, PT ;  /* 0x0000000c1d00720c */ /* 0x000fe40003f06270 */
[----:B------:R-:W-:Y:S02]  /*2090*/  FSEL R20, R66, -INF , !P1 ;  /* 0xff80000042147808 */ /* 0x000fe40004800000 */
[----:B------:R-:W-:Y:S01]  /*20a0*/  FSEL R27, R21, -INF , !P3 ;  /* 0xff800000151b7808 */ /* 0x000fe20005800000 */
[----:B------:R-:W-:Y:S01]  /*20b0*/  LDSM.16.MT88.4 R64, [R214+0xa000] ;  /* 0x00a00000d640783b */ /* 0x000fe20000004200 */
[----:B------:R-:W-:Y:S02]  /*20c0*/  FMNMX.FTZ R5, R17, R19, !PT ;  /* 0x0000001311057209 */ /* 0x000fe40007810000 */
[----:B------:R-:W-:-:S02]  /*20d0*/  FMNMX.FTZ R3, R24, R3, !PT ;  /* 0x0000000318037209 */ /* 0x000fc40007810000 */
[-C--:B------:R-:W-:Y:S02]  /*20e0*/  ISETP.GE.AND P1, PT, R33, R12.reuse, PT ;  /* 0x0000000c2100720c */ /* 0x080fe40003f26270 */
[----:B------:R-:W-:Y:S02]  /*20f0*/  FSEL R21, R37, -INF , !P0 ;  /* 0xff80000025157808 */ /* 0x000fe40004000000 */
[----:B------:R-:W-:Y:S02]  /*2100*/  FMNMX.FTZ R5, R20, R5, !PT ;  /* 0x0000000514057209 */ /* 0x000fe40007810000 */
[----:B------:R-:W-:Y:S02]  /*2110*/  FMNMX.FTZ R3, R27, R3, !PT ;  /* 0x000000031b037209 */ /* 0x000fe40007810000 */
[----:B------:R-:W-:Y:S02]  /*2120*/  ISETP.GE.AND P0, PT, R34, R12, PT ;  /* 0x0000000c2200720c */ /* 0x000fe40003f06270 */
[----:B------:R-:W-:Y:S01]  /*2130*/  FSEL R26, R26, -INF , !P1 ;  /* 0xff8000001a1a7808 */ /* 0x000fe20004800000 */
[----:B------:R-:W1:Y:S01]  /*2140*/  SHFL.BFLY PT, R7, R3, 0x2, 0x1f ;  /* 0x0c401f0003077f89 */ /* 0x000e6200000e0000 */
[----:B------:R-:W-:-:S02]  /*2150*/  FMNMX.FTZ R5, R21, R5, !PT ;  /* 0x0000000515057209 */ /* 0x000fc40007810000 */
[-C--:B------:R-:W-:Y:S02]  /*2160*/  ISETP.GE.AND P1, PT, R35, R12.reuse, PT ;  /* 0x0000000c2300720c */ /* 0x080fe40003f26270 */
[----:B------:R-:W-:Y:S02]  /*2170*/  FSEL R30, R30, -INF , !P0 ;  /* 0xff8000001e1e7808 */ /* 0x000fe40004000000 */
[----:B------:R-:W-:Y:S02]  /*2180*/  FMNMX.FTZ R5, R26, R5, !PT ;  /* 0x000000051a057209 */ /* 0x000fe40007810000 */
[----:B------:R-:W-:Y:S02]  /*2190*/  ISETP.GE.AND P0, PT, R36, R12, PT ;  /* 0x0000000c2400720c */ /* 0x000fe40003f06270 */
[----:B------:R-:W-:Y:S02]  /*21a0*/  FSEL R32, R32, -INF , !P1 ;  /* 0xff80000020207808 */ /* 0x000fe40004800000 */
[----:B------:R-:W-:-:S02]  /*21b0*/  FMNMX.FTZ R5, R30, R5, !PT ;  /* 0x000000051e057209 */ /* 0x000fc40007810000 */
[----:B------:R-:W-:Y:S02]  /*21c0*/  FSEL R31, R31, -INF , !P0 ;  /* 0xff8000001f1f7808 */ /* 0x000fe40004000000 */
[----:B------:R-:W-:Y:S02]  /*21d0*/  FMNMX.FTZ R5, R32, R5, !PT ;  /* 0x0000000520057209 */ /* 0x000fe40007810000 */
[-C--:B------:R-:W-:Y:S02]  /*21e0*/  ISETP.GE.AND P2, PT, R10, R14.reuse, PT ;  /* 0x0000000e0a00720c */ /* 0x080fe40003f46270 */
[----:B------:R-:W-:Y:S02]  /*21f0*/  FMNMX.FTZ R5, R31, R5, !PT ;  /* 0x000000051f057209 */ /* 0x000fe40007810000 */
[-C--:B------:R-:W-:Y:S02]  /*2200*/  ISETP.GE.AND P3, PT, R28, R14.reuse, PT ;  /* 0x0000000e1c00720c */ /* 0x080fe40003f66270 */
[----:B-1----:R-:W-:Y:S01]  /*2210*/  FMNMX.FTZ R3, R7, R3, !PT ;  /* 0x0000000307037209 */ /* 0x002fe20007810000 */
[----:B------:R-:W1:Y:S01]  /*2220*/  SHFL.BFLY PT, R6, R5, 0x2, 0x1f ;  /* 0x0c401f0005067f89 */ /* 0x000e6200000e0000 */
[----:B------:R-:W-:-:S02]  /*2230*/  ISETP.GE.AND P1, PT, R29, R14, PT ;  /* 0x0000000e1d00720c */ /* 0x000fc40003f26270 */
[-C--:B------:R-:W-:Y:S01]  /*2240*/  ISETP.GE.AND P6, PT, R10, R15.reuse, PT ;  /* 0x0000000f0a00720c */ /* 0x080fe20003fc6270 */
[----:B------:R-:W2:Y:S01]  /*2250*/  SHFL.BFLY PT, R134, R3, 0x1, 0x1f ;  /* 0x0c201f0003867f89 */ /* 0x000ea200000e0000 */
[-C--:B------:R-:W-:Y:S02]  /*2260*/  ISETP.GE.AND P5, PT, R28, R15.reuse, PT ;  /* 0x0000000f1c00720c */ /* 0x080fe40003fa6270 */
[----:B------:R-:W-:Y:S02]  /*2270*/  ISETP.GE.AND P4, PT, R25, R15, PT ;  /* 0x0000000f1900720c */ /* 0x000fe40003f86270 */
[----:B-1----:R-:W-:Y:S02]  /*2280*/  FMNMX.FTZ R5, R6, R5, !PT ;  /* 0x0000000506057209 */ /* 0x002fe40007810000 */
[----:B--2---:R-:W-:-:S03]  /*2290*/  FMNMX.FTZ R134, R3, R134, !PT ;  /* 0x0000008603867209 */ /* 0x004fc60007810000 */
[----:B------:R-:W1:Y:S01]  /*22a0*/  SHFL.BFLY PT, R6, R5, 0x1, 0x1f ;  /* 0x0c201f0005067f89 */ /* 0x000e6200000e0000 */
[C---:B------:R-:W-:Y:S01]  /*22b0*/  FSETP.NEU.FTZ.AND P0, PT, R134.reuse, -INF , PT ;  /* 0xff8000008600780b */ /* 0x040fe20003f1d000 */
[----:B------:R-:W-:-:S05]  /*22c0*/  FMUL.FTZ R9, R134, c[0x0][0x23c] ;  /* 0x00008f0086097a20 */ /* 0x000fca0000410000 */
[----:B------:R-:W-:-:S05]  /*22d0*/  FSEL R9, R9, RZ, P0 ;  /* 0x000000ff09097208 */ /* 0x000fca0000000000 */
[--C-:B------:R-:W-:Y:S02]  /*22e0*/  FFMA.FTZ R3, R8, c[0x0][0x23c], -R9.reuse ;  /* 0x00008f0008037a23 */ /* 0x100fe40000010809 */
[--C-:B------:R-:W-:Y:S02]  /*22f0*/  FFMA.FTZ R10, R23, c[0x0][0x23c], -R9.reuse ;  /* 0x00008f00170a7a23 */ /* 0x100fe40000010809 */
[----:B------:R1:W-:Y:S08]  /*2300*/  MUFU.EX2 R239, R3 ;  /* 0x0000000300ef7308 */ /* 0x0003f00000000800 */
[----:B------:R2:W-:Y:S01]  /*2310*/  MUFU.EX2 R233, R10 ;  /* 0x0000000a00e97308 */ /* 0x0005e20000000800 */
[----:B-1----:R-:W-:Y:S01]  /*2320*/  FMNMX.FTZ R3, R5, R6, !PT ;  /* 0x0000000605037209 */ /* 0x002fe20007810000 */
[----:B------:R-:W-:-:S03]  /*2330*/  FFMA.FTZ R5, R11, c[0x0][0x23c], -R9 ;  /* 0x00008f000b057a23 */ /* 0x000fc60000010809 */
[C---:B------:R-:W-:Y:S01]  /*2340*/  FSETP.NEU.FTZ.AND P0, PT, R3.reuse, -INF , PT ;  /* 0xff8000000300780b */ /* 0x040fe20003f1d000 */
[----:B------:R-:W-:Y:S02]  /*2350*/  FMUL.FTZ R8, R3, c[0x0][0x23c] ;  /* 0x00008f0003087a20 */ /* 0x000fe40000410000 */
[----:B------:R1:W3:Y:S01]  /*2360*/  MUFU.EX2 R237, R5 ;  /* 0x0000000500ed7308 */ /* 0x0002e20000000800 */
[----:B--2---:R-:W-:Y:S02]  /*2370*/  FFMA.FTZ R10, R24, c[0x0][0x23c], -R9 ;  /* 0x00008f00180a7a23 */ /* 0x004fe40000010809 */
[----:B------:R-:W-:Y:S02]  /*2380*/  FSEL R8, R8, RZ, P0 ;  /* 0x000000ff08087208 */ /* 0x000fe40000000000 */
[----:B------:R-:W-:-:S03]  /*2390*/  ISETP.GE.AND P0, PT, R25, R14, PT ;  /* 0x0000000e1900720c */ /* 0x000fc60003f06270 */
[----:B------:R-:W-:Y:S01]  /*23a0*/  MUFU.EX2 R139, R10 ;  /* 0x0000000a008b7308 */ /* 0x000fe20000000800 */
[--C-:B------:R-:W-:Y:S01]  /*23b0*/  FFMA.FTZ R2, R19, c[0x0][0x23c], -R8.reuse ;  /* 0x00008f0013027a23 */ /* 0x100fe20000010808 */
[----:B------:R-:W-:Y:S01]  /*23c0*/  FSEL R19, R77, -INF , !P1 ;  /* 0xff8000004d137808 */ /* 0x000fe20004800000 */
[----:B------:R-:W-:Y:S01]  /*23d0*/  FFMA.FTZ R0, R21, c[0x0][0x23c], -R8 ;  /* 0x00008f0015007a23 */ /* 0x000fe20000010808 */
[----:B------:R-:W-:Y:S02]  /*23e0*/  ISETP.GE.AND P1, PT, R34, R14, PT ;  /* 0x0000000e2200720c */ /* 0x000fe40003f26270 */
[----:B------:R-:W-:Y:S01]  /*23f0*/  FSEL R21, R102, -INF , !P5 ;  /* 0xff80000066157808 */ /* 0x000fe20006800000 */
[----:B-1----:R-:W-:Y:S01]  /*2400*/  FFMA.FTZ R5, R16, c[0x0][0x23c], -R9 ;  /* 0x00008f0010057a23 */ /* 0x002fe20000010809 */
[----:B------:R1:W-:Y:S01]  /*2410*/  MUFU.EX2 R234, R2 ;  /* 0x0000000200ea7308 */ /* 0x0003e20000000800 */
[----:B------:R-:W-:Y:S02]  /*2420*/  FSEL R16, R100, -INF , !P2 ;  /* 0xff80000064107808 */ /* 0x000fe40005000000 */
[----:B------:R-:W-:-:S02]  /*2430*/  FSEL R38, R60, -INF , !P1 ;  /* 0xff8000003c267808 */ /* 0x000fc40004800000 */
[-C--:B------:R-:W-:Y:S02]  /*2440*/  ISETP.GE.AND P1, PT, R34, R15.reuse, PT ;  /* 0x0000000f2200720c */ /* 0x080fe40003f26270 */
[----:B------:R-:W-:Y:S01]  /*2450*/  ISETP.GE.AND P2, PT, R33, R15, PT ;  /* 0x0000000f2100720c */ /* 0x000fe20003f46270 */
[----:B------:R2:W-:Y:S01]  /*2460*/  MUFU.EX2 R238, R5 ;  /* 0x0000000500ee7308 */ /* 0x0005e20000000800 */
[----:B------:R-:W-:Y:S02]  /*2470*/  FSEL R28, R47, -INF , !P1 ;  /* 0xff8000002f1c7808 */ /* 0x000fe40004800000 */
[----:B---3--:R-:W-:Y:S01]  /*2480*/  F2FP.PACK_AB R4, R237, R239 ;  /* 0x000000efed04723e */ /* 0x008fe200000000ff */
[----:B-1----:R-:W-:-:S04]  /*2490*/  FFMA.FTZ R2, R20, c[0x0][0x23c], -R8 ;  /* 0x00008f0014027a23 */ /* 0x002fc80000010808 */
[----:B------:R1:W-:Y:S01]  /*24a0*/  MUFU.EX2 R250, R0 ;  /* 0x0000000000fa7308 */ /* 0x0003e20000000800 */
[----:B------:R-:W-:Y:S02]  /*24b0*/  FSEL R20, R101, -INF , !P6 ;  /* 0xff80000065147808 */ /* 0x000fe40007000000 */
[----:B------:R-:W-:Y:S01]  /*24c0*/  ISETP.GE.AND P6, PT, R36, R14, PT ;  /* 0x0000000e2400720c */ /* 0x000fe20003fc6270 */
[----:B--2---:R-:W-:-:S04]  /*24d0*/  FFMA.FTZ R5, R18, c[0x0][0x23c], -R9 ;  /* 0x00008f0012057a23 */ /* 0x004fc80000010809 */
[----:B------:R-:W2:Y:S01]  /*24e0*/  MUFU.EX2 R235, R2 ;  /* 0x0000000200eb7308 */ /* 0x000ea20000000800 */
[----:B------:R-:W-:Y:S02]  /*24f0*/  FSEL R18, R63, -INF , !P0 ;  /* 0xff8000003f127808 */ /* 0x000fe40004000000 */
[-C--:B------:R-:W-:Y:S02]  /*2500*/  ISETP.GE.AND P0, PT, R33, R14.reuse, PT ;  /* 0x0000000e2100720c */ /* 0x080fe40003f06270 */
[----:B------:R-:W-:Y:S02]  /*2510*/  FSEL R33, R39, -INF , !P6 ;  /* 0xff80000027217808 */ /* 0x000fe40007000000 */
[----:B------:R-:W-:Y:S01]  /*2520*/  FSEL R37, R61, -INF , !P0 ;  /* 0xff8000003d257808 */ /* 0x000fe20004000000 */
[----:B------:R3:W4:Y:S01]  /*2530*/  MUFU.EX2 R251, R5 ;  /* 0x0000000500fb7308 */ /* 0x0007220000000800 */
[--C-:B-1----:R-:W-:Y:S01]  /*2540*/  FFMA.FTZ R0, R22, c[0x0][0x23c], -R9.reuse ;  /* 0x00008f0016007a23 */ /* 0x102fe20000010809 */
[----:B------:R-:W-:Y:S01]  /*2550*/  ISETP.GE.AND P0, PT, R35, R14, PT ;  /* 0x0000000e2300720c */ /* 0x000fe20003f06270 */
[----:B------:R-:W-:Y:S01]  /*2560*/  FFMA.FTZ R9, R27, c[0x0][0x23c], -R9 ;  /* 0x00008f001b097a23 */ /* 0x000fe20000010809 */
[----:B------:R-:W-:-:S02]  /*2570*/  FSEL R22, R78, -INF , !P4 ;  /* 0xff8000004e167808 */ /* 0x000fc40006000000 */
[----:B------:R-:W-:Y:S02]  /*2580*/  FSEL R34, R44, -INF , !P0 ;  /* 0xff8000002c227808 */ /* 0x000fe40004000000 */
[----:B------:R1:W-:Y:S01]  /*2590*/  MUFU.EX2 R232, R0 ;  /* 0x0000000000e87308 */ /* 0x0003e20000000800 */
[----:B------:R-:W-:Y:S02]  /*25a0*/  ISETP.GE.AND P0, PT, R35, R15, PT ;  /* 0x0000000f2300720c */ /* 0x000fe40003f06270 */
[----:B--2---:R-:W-:Y:S02]  /*25b0*/  F2FP.PACK_AB R7, R250, R235 ;  /* 0x000000ebfa07723e */ /* 0x004fe400000000ff */
[----:B------:R-:W-:Y:S01]  /*25c0*/  FSEL R25, R45, -INF , !P0 ;  /* 0xff8000002d197808 */ /* 0x000fe20004000000 */
[----:B---3--:R-:W-:Y:S01]  /*25d0*/  FFMA.FTZ R5, R17, c[0x0][0x23c], -R8 ;  /* 0x00008f0011057a23 */ /* 0x008fe20000010808 */
[----:B------:R-:W-:Y:S01]  /*25e0*/  FSEL R17, R88, -INF , !P3 ;  /* 0xff80000058117808 */ /* 0x000fe20005800000 */
[----:B------:R2:W-:Y:S01]  /*25f0*/  MUFU.EX2 R138, R9 ;  /* 0x00000009008a7308 */ /* 0x0005e20000000800 */
[----:B------:R-:W-:-:S02]  /*2600*/  ISETP.GE.AND P3, PT, R29, R15, PT ;  /* 0x0000000f1d00720c */ /* 0x000fc40003f66270 */
[----:B------:R-:W-:Y:S02]  /*2610*/  FMNMX.FTZ R2, R16, R17, !PT ;  /* 0x0000001110027209 */ /* 0x000fe40007810000 */
[----:B------:R-:W-:Y:S02]  /*2620*/  FSEL R23, R79, -INF , !P3 ;  /* 0xff8000004f177808 */ /* 0x000fe40005800000 */
[----:B------:R-:W-:Y:S01]  /*2630*/  FMNMX.FTZ R2, R18, R2, !PT ;  /* 0x0000000212027209 */ /* 0x000fe20007810000 */
[----:B------:R-:W3:Y:S01]  /*2640*/  MUFU.EX2 R236, R5 ;  /* 0x0000000500ec7308 */ /* 0x000ee20000000800 */
[----:B-1----:R-:W-:Y:S02]  /*2650*/  FMNMX.FTZ R0, R20, R21, !PT ;  /* 0x0000001514007209 */ /* 0x002fe40007810000 */
[----:B------:R-:W-:Y:S02]  /*2660*/  FMNMX.FTZ R2, R19, R2, !PT ;  /* 0x0000000213027209 */ /* 0x000fe40007810000 */
[----:B------:R-:W-:-:S02]  /*2670*/  FMNMX.FTZ R0, R22, R0, !PT ;  /* 0x0000000016007209 */ /* 0x000fc40007810000 */
[----:B------:R-:W-:Y:S01]  /*2680*/  FMNMX.FTZ R2, R37, R2, !PT ;  /* 0x0000000225027209 */ /* 0x000fe20007810000 */
[----:B--2---:R-:W-:Y:S01]  /*2690*/  FFMA.FTZ R9, R26, c[0x0][0x23c], -R8 ;  /* 0x00008f001a097a23 */ /* 0x004fe20000010808 */
[----:B------:R-:W-:Y:S02]  /*26a0*/  FSEL R29, R62, -INF , !P2 ;  /* 0xff8000003e1d7808 */ /* 0x000fe40005000000 */
[----:B------:R-:W-:Y:S01]  /*26b0*/  FMNMX.FTZ R2, R38, R2, !PT ;  /* 0x0000000226027209 */ /* 0x000fe20007810000 */
[----:B------:R1:W-:Y:S01]  /*26c0*/  MUFU.EX2 R35, R9 ;  /* 0x0000000900237308 */ /* 0x0003e20000000800 */
[----:B------:R-:W-:Y:S02]  /*26d0*/  FMNMX.FTZ R0, R23, R0, !PT ;  /* 0x0000000017007209 */ /* 0x000fe40007810000 */
[----:B------:R-:W-:Y:S02]  /*26e0*/  FMNMX.FTZ R2, R34, R2, !PT ;  /* 0x0000000222027209 */ /* 0x000fe40007810000 */
[----:B------:R-:W-:-:S02]  /*26f0*/  FMNMX.FTZ R0, R29, R0, !PT ;  /* 0x000000001d007209 */ /* 0x000fc40007810000 */
[----:B------:R-:W-:Y:S02]  /*2700*/  FMNMX.FTZ R2, R33, R2, !PT ;  /* 0x0000000221027209 */ /* 0x000fe40007810000 */
[----:B------:R-:W-:Y:S02]  /*2710*/  ISETP.GE.AND P2, PT, R36, R15, PT ;  /* 0x0000000f2400720c */ /* 0x000fe40003f46270 */
[----:B------:R-:W-:Y:S01]  /*2720*/  FMNMX.FTZ R0, R28, R0, !PT ;  /* 0x000000001c007209 */ /* 0x000fe20007810000 */
[----:B------:R-:W2:Y:S01]  /*2730*/  SHFL.BFLY PT, R11, R2, 0x2, 0x1f ;  /* 0x0c401f00020b7f89 */ /* 0x000ea200000e0000 */
[----:B------:R-:W-:Y:S02]  /*2740*/  FSEL R24, R46, -INF , !P2 ;  /* 0xff8000002e187808 */ /* 0x000fe40005000000 */
[----:B------:R-:W-:Y:S01]  /*2750*/  FMNMX.FTZ R0, R25, R0, !PT ;  /* 0x0000000019007209 */ /* 0x000fe20007810000 */
[----:B-1----:R-:W-:Y:S01]  /*2760*/  FFMA.FTZ R9, R30, c[0x0][0x23c], -R8 ;  /* 0x00008f001e097a23 */ /* 0x002fe20000010808 */
[----:B----4-:R-:W-:-:S02]  /*2770*/  F2FP.PACK_AB R6, R251, R238 ;  /* 0x000000eefb06723e */ /* 0x010fc400000000ff */
[----:B------:R-:W-:Y:S01]  /*2780*/  FMNMX.FTZ R0, R24, R0, !PT ;  /* 0x0000000018007209 */ /* 0x000fe20007810000 */
[----:B------:R1:W4:Y:S01]  /*2790*/  MUFU.EX2 R132, R9 ;  /* 0x0000000900847308 */ /* 0x0003220000000800 */
[----:B---3--:R-:W-:Y:S02]  /*27a0*/  F2FP.PACK_AB R5, R234, R236 ;  /* 0x000000ecea05723e */ /* 0x008fe400000000ff */
[----:B------:R-:W-:Y:S01]  /*27b0*/  F2FP.PACK_AB R124, R233, R232 ;  /* 0x000000e8e97c723e */ /* 0x000fe200000000ff */
[----:B------:R-:W3:Y:S01]  /*27c0*/  SHFL.BFLY PT, R10, R0, 0x2, 0x1f ;  /* 0x0c401f00000a7f89 */ /* 0x000ee200000e0000 */
[----:B------:R-:W-:-:S03]  /*27d0*/  F2FP.PACK_AB R126, R138, R139 ;  /* 0x0000008b8a7e723e */ /* 0x000fc600000000ff */
[----:B------:R-:W-:Y:S01]  /*27e0*/  HMMA.16816.F32 R144, R4, R80, RZ ;  /* 0x000000500490723c */ /* 0x000fe200000018ff */
[----:B--2---:R-:W-:Y:S01]  /*27f0*/  FMNMX.FTZ R2, R2, R11, !PT ;  /* 0x0000000b02027209 */ /* 0x004fe20007810000 */
[----:B-1----:R-:W-:-:S06]  /*2800*/  FFMA.FTZ R9, R32, c[0x0][0x23c], -R8 ;  /* 0x00008f0020097a23 */ /* 0x002fcc0000010808 */
[C---:B------:R-:W-:Y:S01]  /*2810*/  HMMA.16816.F32 R164, R4.reuse, R64, RZ ;  /* 0x0000004004a4723c */ /* 0x040fe200000018ff */
[----:B------:R-:W-:Y:S01]  /*2820*/  FFMA.FTZ R8, R31, c[0x0][0x23c], -R8 ;  /* 0x00008f001f087a23 */ /* 0x000fe20000010808 */
[----:B----4-:R-:W-:Y:S01]  /*2830*/  F2FP.PACK_AB R125, R132, R35 ;  /* 0x00000023847d723e */ /* 0x010fe200000000ff */
[----:B------:R-:W1:Y:S01]  /*2840*/  SHFL.BFLY PT, R11, R2, 0x1, 0x1f ;  /* 0x0c201f00020b7f89 */ /* 0x000e6200000e0000 */
[----:B------:R-:W-:Y:S04]  /*2850*/  MUFU.EX2 R133, R9 ;  /* 0x0000000900857308 */ /* 0x000fe80000000800 */
[----:B------:R-:W-:Y:S01]  /*2860*/  HMMA.16816.F32 R40, R4, R52, RZ ;  /* 0x000000340428723c */ /* 0x000fe200000018ff */
[----:B---3--:R-:W-:-:S03]  /*2870*/  FMNMX.FTZ R0, R10, R0, !PT ;  /* 0x000000000a007209 */ /* 0x008fc60007810000 */
[----:B------:R2:W3:Y:S04]  /*2880*/  MUFU.EX2 R137, R8 ;  /* 0x0000000800897308 */ /* 0x0004e80000000800 */
[C---:B------:R-:W-:Y:S08]  /*2890*/  HMMA.16816.F32 R56, R4.reuse, R48, RZ ;  /* 0x000000300438723c */ /* 0x040ff000000018ff */
[----:B------:R-:W-:Y:S01]  /*28a0*/  HMMA.16816.F32 R72, R4, R68, RZ ;  /* 0x000000440448723c */ /* 0x000fe200000018ff */
[----:B-1----:R-:W-:Y:S01]  /*28b0*/  FMNMX.FTZ R136, R2, R11, !PT ;  /* 0x0000000b02887209 */ /* 0x002fe20007810000 */
[----:B--2---:R-:W1:Y:S01]  /*28c0*/  SHFL.BFLY PT, R8, R0, 0x1, 0x1f ;  /* 0x0c201f0000087f89 */ /* 0x004e6200000e0000 */
[----:B---3--:R-:W-:-:S02]  /*28d0*/  F2FP.PACK_AB R127, R137, R133 ;  /* 0x00000085897f723e */ /* 0x008fc400000000ff */
[C---:B------:R-:W-:Y:S01]  /*28e0*/  FSETP.NEU.FTZ.AND P0, PT, R136.reuse, -INF , PT ;  /* 0xff8000008800780b */ /* 0x040fe20003f1d000 */
[----:B------:R-:W-:Y:S02]  /*28f0*/  FMUL.FTZ R2, R136, c[0x0][0x23c] ;  /* 0x00008f0088027a20 */ /* 0x000fe40000410000 */
[----:B------:R-:W-:Y:S03]  /*2900*/  HMMA.16816.F32 R88, R4, R96, RZ ;  /* 0x000000600458723c */ /* 0x000fe600000018ff */
[----:B------:R-:W-:-:S05]  /*2910*/  FSEL R2, R2, RZ, P0 ;  /* 0x000000ff02027208 */ /* 0x000fca0000000000 */
[C---:B------:R-:W-:Y:S08]  /*2920*/  HMMA.16816.F32 R104, R4.reuse, R116, RZ ;  /* 0x000000740468723c */ /* 0x040ff000000018ff */
[----:B------:R-:W-:Y:S01]  /*2930*/  HMMA.16816.F32 R120, R4, R128, RZ ;  /* 0x000000800478723c */ /* 0x000fe200000018ff */
[----:B-1----:R-:W-:Y:S01]  /*2940*/  FMNMX.FTZ R135, R0, R8, !PT ;  /* 0x0000000800877209 */ /* 0x002fe20007810000 */
[----:B------:R-:W-:-:S02]  /*2950*/  FFMA.FTZ R0, R17, c[0x0][0x23c], -R2 ;  /* 0x00008f0011007a23 */ /* 0x000fc40000010802 */
[----:B------:R-:W-:Y:S01]  /*2960*/  FFMA.FTZ R8, R37, c[0x0][0x23c], -R2 ;  /* 0x00008f0025087a23 */ /* 0x000fe20000010802 */
[----:B------:R-:W-:-:S03]  /*2970*/  FSETP.NEU.FTZ.AND P0, PT, R135, -INF , PT ;  /* 0xff8000008700780b */ /* 0x000fc60003f1d000 */
[C---:B------:R-:W-:Y:S01]  /*2980*/  HMMA.16816.F32 R152, R4.reuse, R82, RZ ;  /* 0x000000520498723c */ /* 0x040fe200000018ff */
[----:B------:R1:W-:Y:S07]  /*2990*/  MUFU.EX2 R27, R0 ;  /* 0x00000000001b7308 */ /* 0x0003ee0000000800 */
[C---:B------:R-:W-:Y:S01]  /*29a0*/  HMMA.16816.F32 R168, R4.reuse, R66, RZ ;  /* 0x0000004204a8723c */ /* 0x040fe200000018ff */
[----:B------:R2:W-:Y:S07]  /*29b0*/  MUFU.EX2 R17, R8 ;  /* 0x0000000800117308 */ /* 0x0005ee0000000800 */
[----:B------:R-:W-:Y:S01]  /*29c0*/  HMMA.16816.F32 R44, R4, R54, RZ ;  /* 0x00000036042c723c */ /* 0x000fe200000018ff */
[----:B-1----:R-:W-:-:S05]  /*29d0*/  FMUL.FTZ R0, R135, c[0x0][0x23c] ;  /* 0x00008f0087007a20 */ /* 0x002fca0000410000 */
[----:B------:R-:W-:Y:S02]  /*29e0*/  FSEL R0, R0, RZ, P0 ;  /* 0x000000ff00007208 */ /* 0x000fe40000000000 */
[----:B------:R-:W-:Y:S01]  /*29f0*/  HMMA.16816.F32 R60, R4, R50, RZ ;  /* 0x00000032043c723c */ /* 0x000fe200000018ff */
[----:B--2---:R-:W-:Y:S01]  /*2a00*/  FFMA.FTZ R8, R38, c[0x0][0x23c], -R2 ;  /* 0x00008f0026087a23 */ /* 0x004fe20000010802 */
[----:B------:R-:W-:-:S06]  /*2a10*/  ISETP.GE.AND P0, PT, R244, 0x2, PT ;  /* 0x00000002f400780c */ /* 0x000fcc0003f06270 */
[C---:B------:R-:W-:Y:S08]  /*2a20*/  HMMA.16816.F32 R76, R4.reuse, R70, RZ ;  /* 0x00000046044c723c */ /* 0x040ff000000018ff */
[C---:B------:R-:W-:Y:S08]  /*2a30*/  HMMA.16816.F32 R92, R4.reuse, R98, RZ ;  /* 0x00000062045c723c */ /* 0x040ff000000018ff */
[C---:B------:R-:W-:Y:S08]  /*2a40*/  HMMA.16816.F32 R108, R4.reuse, R118, RZ ;  /* 0x00000076046c723c */ /* 0x040ff000000018ff */
[----:B------:R-:W-:Y:S07]  /*2a50*/  HMMA.16816.F32 R84, R4, R130, RZ ;  /* 0x000000820454723c */ /* 0x000fee00000018ff */
[--C-:B------:R-:W-:Y:S01]  /*2a60*/  FFMA.FTZ R4, R16, c[0x0][0x23c], -R2.reuse ;  /* 0x00008f0010047a23 */ /* 0x100fe20000010802 */
[C---:B------:R-:W-:Y:S01]  /*2a70*/  HMMA.16816.F32 R144, R124.reuse, R156, R144 ;  /* 0x0000009c7c90723c */ /* 0x040fe20000001890 */
[----:B------:R1:W-:Y:S07]  /*2a80*/  MUFU.EX2 R16, R8 ;  /* 0x0000000800107308 */ /* 0x0003ee0000000800 */
[C---:B------:R-:W-:Y:S01]  /*2a90*/  HMMA.16816.F32 R164, R124.reuse, R172, R164 ;  /* 0x000000ac7ca4723c */ /* 0x040fe200000018a4 */
[----:B------:R2:W-:Y:S07]  /*2aa0*/  MUFU.EX2 R32, R4 ;  /* 0x0000000400207308 */ /* 0x0005ee0000000800 */
[----:B------:R-:W-:Y:S01]  /*2ab0*/  HMMA.16816.F32 R40, R124, R112, R40 ;  /* 0x000000707c28723c */ /* 0x000fe20000001828 */
[----:B-1----:R-:W-:-:S04]  /*2ac0*/  FFMA.FTZ R8, R34, c[0x0][0x23c], -R2 ;  /* 0x00008f0022087a23 */ /* 0x002fc80000010802 */
[----:B------:R-:W-:Y:S03]  /*2ad0*/  MUFU.EX2 R11, R8 ;  /* 0x00000008000b7308 */ /* 0x000fe60000000800 */
[----:B------:R-:W-:Y:S01]  /*2ae0*/  HMMA.16816.F32 R56, R124, R140, R56 ;  /* 0x0000008c7c38723c */ /* 0x000fe20000001838 */
[----:B--2---:R-:W-:-:S04]  /*2af0*/  FFMA.FTZ R4, R18, c[0x0][0x23c], -R2 ;  /* 0x00008f0012047a23 */ /* 0x004fc80000010802 */
[----:B------:R1:W-:Y:S03]  /*2b00*/  MUFU.EX2 R30, R4 ;  /* 0x00000004001e7308 */ /* 0x0003e60000000800 */
[C---:B------:R-:W-:Y:S08]  /*2b10*/  HMMA.16816.F32 R72, R124.reuse, R180, R72 ;  /* 0x000000b47c48723c */ /* 0x040ff00000001848 */
[----:B------:R-:W-:Y:S01]  /*2b20*/  HMMA.16816.F32 R88, R124, R176, R88 ;  /* 0x000000b07c58723c */ /* 0x000fe20000001858 */
[----:B-1----:R-:W-:-:S02]  /*2b30*/  FFMA.FTZ R4, R19, c[0x0][0x23c], -R2 ;  /* 0x00008f0013047a23 */ /* 0x002fc40000010802 */
[----:B------:R-:W-:-:S05]  /*2b40*/  FFMA.FTZ R2, R33, c[0x0][0x23c], -R2 ;  /* 0x00008f0021027a23 */ /* 0x000fca0000010802 */
[C---:B------:R-:W-:Y:S01]  /*2b50*/  HMMA.16816.F32 R104, R124.reuse, R184, R104 ;  /* 0x000000b87c68723c */ /* 0x040fe20000001868 */
[----:B------:R1:W2:Y:S07]  /*2b60*/  MUFU.EX2 R31, R4 ;  /* 0x00000004001f7308 */ /* 0x0002ae0000000800 */
[C---:B------:R-:W-:Y:S01]  /*2b70*/  HMMA.16816.F32 R120, R124.reuse, R188, R120 ;  /* 0x000000bc7c78723c */ /* 0x040fe20000001878 */
[----:B------:R3:W-:Y:S07]  /*2b80*/  MUFU.EX2 R10, R2 ;  /* 0x00000002000a7308 */ /* 0x0007ee0000000800 */
[----:B------:R-:W-:Y:S01]  /*2b90*/  HMMA.16816.F32 R152, R124, R158, R152 ;  /* 0x0000009e7c98723c */ /* 0x000fe20000001898 */
[----:B-1----:R-:W-:Y:S01]  /*2ba0*/  FFMA.FTZ R4, R20, c[0x0][0x23c], -R0 ;  /* 0x00008f0014047a23 */ /* 0x002fe20000010800 */
[----:B--2---:R-:W-:-:S03]  /*2bb0*/  F2FP.PACK_AB R6, R31, R30 ;  /* 0x0000001e1f06723e */ /* 0x004fc600000000ff */
[----:B------:R1:W-:Y:S03]  /*2bc0*/  MUFU.EX2 R26, R4 ;  /* 0x00000004001a7308 */ /* 0x0003e60000000800 */
[----:B------:R-:W-:Y:S01]  /*2bd0*/  HMMA.16816.F32 R168, R124, R174, R168 ;  /* 0x000000ae7ca8723c */ /* 0x000fe200000018a8 */
[----:B---3--:R-:W-:-:S04]  /*2be0*/  FFMA.FTZ R2, R29, c[0x0][0x23c], -R0 ;  /* 0x00008f001d027a23 */ /* 0x008fc80000010800 */
[----:B------:R2:W-:Y:S03]  /*2bf0*/  MUFU.EX2 R9, R2 ;  /* 0x0000000200097308 */ /* 0x0005e60000000800 */
[----:B------:R-:W-:Y:S01]  /*2c00*/  HMMA.16816.F32 R44, R124, R114, R44 ;  /* 0x000000727c2c723c */ /* 0x000fe2000000182c */
[----:B-1----:R-:W-:-:S07]  /*2c10*/  FFMA.FTZ R4, R21, c[0x0][0x23c], -R0 ;  /* 0x00008f0015047a23 */ /* 0x002fce0000010800 */
[----:B------:R-:W-:Y:S01]  /*2c20*/  HMMA.16816.F32 R60, R124, R142, R60 ;  /* 0x0000008e7c3c723c */ /* 0x000fe2000000183c */
[----:B------:R1:W3:Y:S01]  /*2c30*/  MUFU.EX2 R20, R4 ;  /* 0x0000000400147308 */ /* 0x0002e20000000800 */
[----:B--2---:R-:W-:-:S06]  /*2c40*/  FFMA.FTZ R2, R28, c[0x0][0x23c], -R0 ;  /* 0x00008f001c027a23 */ /* 0x004fcc0000010800 */
[C---:B------:R-:W-:Y:S01]  /*2c50*/  HMMA.16816.F32 R76, R124.reuse, R182, R76 ;  /* 0x000000b67c4c723c */ /* 0x040fe2000000184c */
[----:B------:R2:W-:Y:S07]  /*2c60*/  MUFU.EX2 R8, R2 ;  /* 0x0000000200087308 */ /* 0x0005ee0000000800 */
[----:B------:R-:W-:Y:S01]  /*2c70*/  HMMA.16816.F32 R92, R124, R178, R92 ;  /* 0x000000b27c5c723c */ /* 0x000fe2000000185c */
[----:B-1----:R-:W-:Y:S01]  /*2c80*/  FFMA.FTZ R4, R22, c[0x0][0x23c], -R0 ;  /* 0x00008f0016047a23 */ /* 0x002fe20000010800 */
[----:B---3--:R-:W-:-:S03]  /*2c90*/  F2FP.PACK_AB R5, R20, R26 ;  /* 0x0000001a1405723e */ /* 0x008fc600000000ff */
[----:B------:R1:W-:Y:S03]  /*2ca0*/  MUFU.EX2 R18, R4 ;  /* 0x0000000400127308 */ /* 0x0003e60000000800 */
[----:B------:R-:W-:Y:S01]  /*2cb0*/  HMMA.16816.F32 R108, R124, R186, R108 ;  /* 0x000000ba7c6c723c */ /* 0x000fe2000000186c */
[----:B--2---:R-:W-:-:S06]  /*2cc0*/  FFMA.FTZ R2, R25, c[0x0][0x23c], -R0 ;  /* 0x00008f0019027a23 */ /* 0x004fcc0000010800 */
[----:B------:R-:W-:Y:S01]  /*2cd0*/  MUFU.EX2 R2, R2 ;  /* 0x0000000200027308 */ /* 0x000fe20000000800 */
[----:B------:R-:W-:Y:S01]  /*2ce0*/  HMMA.16816.F32 R124, R124, R190, R84 ;  /* 0x000000be7c7c723c */ /* 0x000fe20000001854 */
[--C-:B-1----:R-:W-:Y:S02]  /*2cf0*/  FFMA.FTZ R4, R23, c[0x0][0x23c], -R0.reuse ;  /* 0x00008f0017047a23 */ /* 0x102fe40000010800 */
[----:B------:R-:W-:-:S04]  /*2d00*/  FFMA.FTZ R0, R24, c[0x0][0x23c], -R0 ;  /* 0x00008f0018007a23 */ /* 0x000fc80000010800 */
[----:B------:R1:W2:Y:S08]  /*2d10*/  MUFU.EX2 R19, R4 ;  /* 0x0000000400137308 */ /* 0x0002b00000000800 */
[----:B------:R-:W3:Y:S01]  /*2d20*/  MUFU.EX2 R0, R0 ;  /* 0x0000000000007308 */ /* 0x000ee20000000800 */
[----:B-1----:R-:W-:Y:S02]  /*2d30*/  F2FP.PACK_AB R4, R27, R32 ;  /* 0x000000201b04723e */ /* 0x002fe400000000ff */
[----:B--2---:R-:W-:-:S07]  /*2d40*/  F2FP.PACK_AB R7, R19, R18 ;  /* 0x000000121307723e */ /* 0x004fce00000000ff */
        /* <DEDUP_REMOVED lines=14> */
[C---:B------:R-:W-:Y:S07]  /*2e30*/  HMMA.16816.F32 R116, R4.reuse, R128, RZ ;  /* 0x000000800474723c */ /* 0x040fee00000018ff */
[----:B------:R-:W-:Y:S01]  /*2e40*/  F2FP.PACK_AB R128, R16, R17 ;  /* 0x000000111080723e */ /* 0x000fe200000000ff */
[----:B------:R-:W-:Y:S01]  /*2e50*/  HMMA.16816.F32 R196, R4, R130, RZ ;  /* 0x0000008204c4723c */ /* 0x000fe200000018ff */
[----:B------:R-:W-:-:S06]  /*2e60*/  F2FP.PACK_AB R129, R8, R9 ;  /* 0x000000090881723e */ /* 0x000fcc00000000ff */
[----:B------:R-:W-:Y:S01]  /*2e70*/  FADD.FTZ R7, R32, R27 ;  /* 0x0000001b20077221 */ /* 0x000fe20000010000 */
[----:B------:R-:W-:Y:S01]  /*2e80*/  F2FP.PACK_AB R130, R10, R11 ;  /* 0x0000000b0a82723e */ /* 0x000fe200000000ff */
[----:B------:R-:W-:Y:S01]  /*2e90*/  FADD.FTZ R6, R26, R20 ;  /* 0x000000141a067221 */ /* 0x000fe20000010000 */
[----:B---3--:R-:W-:Y:S01]  /*2ea0*/  F2FP.PACK_AB R131, R0, R2 ;  /* 0x000000020083723e */ /* 0x008fe200000000ff */
        /* <DEDUP_REMOVED lines=20> */
[----:B------:R-:W-:Y:S01]  /*2ff0*/  FADD.FTZ R250, R35, R250 ;  /* 0x000000fa23fa7221 */ /* 0x000fe20000010000 */
[----:B------:R1:W-:Y:S01]  /*3000*/  STL [R1], R246 ;  /* 0x000000f601007387 */ /* 0x0003e20000100800 */
        /* <DEDUP_REMOVED lines=10> */
[----:B------:R-:W-:-:S05]  /*30b0*/  FADD.FTZ R250, R137, R250 ;  /* 0x000000fa89fa7221 */ /* 0x000fca0000010000 */
        /* <DEDUP_REMOVED lines=10> */
[----:B------:R-:W-:Y:S05]  /*3160*/  @!UPT UIADD3 URZ, URZ, URZ, URZ ;  /* 0x0000003f3f3ff290 */ /* 0x000fea000fffe03f */
[----:B------:R-:W-:Y:S11]  /*3170*/  @!P0 BRA `(.L_x_867) ;  /* 0x000084e000008947 */ /* 0x000ff60003800000 */
[----:B-1----:R-:W-:-:S04]  /*3180*/  DEPBAR.LE SB0, 0x0 ;  /* 0x000080000000791a */ /* 0x002fc80000000000 */
[----:B------:R-:W-:Y:S01]  /*3190*/  USHF.L.U32 UR11, UR4, 0x6, URZ ;  /* 0x00000006040b7899 */ /* 0x000fe2000800063f */
[----:B------:R-:W-:Y:S01]  /*31a0*/  IADD3 R245, R244, -0x2, RZ ;  /* 0xfffffffef4f57810 */ /* 0x000fe20007ffe0ff */
[----:B------:R-:W-:Y:S02]  /*31b0*/  UMOV UR10, 0x6 ;  /* 0x00000006000a7882 */ /* 0x000fe40000000000 */
[----:B------:R-:W-:Y:S02]  /*31c0*/  ULDC UR5, c[0x0][0x1a4] ;  /* 0x0000690000057ab9 */ /* 0x000fe40000000800 */
[----:B------:R-:W-:Y:S01]  /*31d0*/  USHF.L.U64.HI UR5, UR4, UR10, UR5 ;  /* 0x0000000a04057299 */ /* 0x000fe20008010205 */
[----:B------:R-:W-:Y:S01]  /*31e0*/  BAR.SYNC.DEFER_BLOCKING 0x0 ;  /* 0x0000000000007b1d */ /* 0x000fe20000010000 */
[----:B------:R-:W-:Y:S02]  /*31f0*/  IADD3 R4, P1, R242, -UR11, RZ ;  /* 0x8000000bf2047c10 */ /* 0x000fe4000ff3e0ff */
[----:B------:R-:W-:-:S02]  /*3200*/  IADD3 R232, P0, R240, -UR11, RZ ;  /* 0x8000000bf0e87c10 */ /* 0x000fc4000ff1e0ff */
[----:B------:R-:W-:Y:S02]  /*3210*/  IADD3.X R5, R243, ~UR5, RZ, P1, !PT ;  /* 0x80000005f3057c10 */ /* 0x000fe40008ffe4ff */
[----:B------:R-:W-:-:S03]  /*3220*/  IADD3.X R233, R241, ~UR5, RZ, P0, !PT ;  /* 0x80000005f1e97c10 */ /* 0x000fc600087fe4ff */
        /* <DEDUP_REMOVED lines=10> */
[----:B------:R-:W5:Y:S04]  /*32d0*/  LDSM.16.M88.4 R16, [R213] ;  /* 0x00000000d510783b */ /* 0x000f680000000200 */
[----:B------:R-:W-:Y:S04]  /*32e0*/  LDSM.16.M88.4 R32, [R223] ;  /* 0x00000000df20783b */ /* 0x000fe80000000200 */
[----:B-1----:R-:W1:Y:S04]  /*32f0*/  LDSM.16.M88.4 R4, [R215+0x2000] ;  /* 0x00200000d704783b */ /* 0x002e680000000200 */
[----:B------:R-:W1:Y:S04]  /*3300*/  LDSM.16.M88.4 R140, [R226] ;  /* 0x00000000e28c783b */ /* 0x000e680000000200 */
[----:B------:R-:W1:Y:S04]  /*3310*/  LDSM.16.M88.4 R28, [R215] ;  /* 0x00000000d71c783b */ /* 0x000e680000000200 */
[----:B------:R-:W-:Y:S04]  /*3320*/  LDSM.16.M88.4 R176, [R220] ;  /* 0x00000000dcb0783b */ /* 0x000fe80000000200 */
[----:B------:R-:W-:Y:S04]  /*3330*/  LDSM.16.M88.4 R180, [R220+0x800] ;  /* 0x00080000dcb4783b */ /* 0x000fe80000000200 */
[----:B------:R-:W0:Y:S01]  /*3340*/  LDGDEPBAR ;  /* 0x00000000000079af */ /* 0x000e220000000000 */
[C---:B---3--:R-:W-:Y:S08]  /*3350*/  HMMA.16816.F32 R196, R8.reuse, R20, RZ ;  /* 0x0000001408c4723c */ /* 0x048ff000000018ff */
[C---:B------:R-:W-:Y:S08]  /*3360*/  HMMA.16816.F32 R192, R8.reuse, R22, RZ ;  /* 0x0000001608c0723c */ /* 0x040ff000000018ff */
[C---:B----4-:R-:W-:Y:S08]  /*3370*/  HMMA.16816.F32 R188, R8.reuse, R24, RZ ;  /* 0x0000001808bc723c */ /* 0x050ff000000018ff */
[----:B------:R-:W-:Y:S08]  /*3380*/  HMMA.16816.F32 R184, R8, R26, RZ ;  /* 0x0000001a08b8723c */ /* 0x000ff000000018ff */
[C---:B-----5:R-:W-:Y:S08]  /*3390*/  HMMA.16816.F32 R200, R16.reuse, R20, RZ ;  /* 0x0000001410c8723c */ /* 0x060ff000000018ff */
[C---:B------:R-:W-:Y:S01]  /*33a0*/  HMMA.16816.F32 R204, R16.reuse, R22, RZ ;  /* 0x0000001610cc723c */ /* 0x040fe200000018ff */
[----:B------:R-:W3:Y:S07]  /*33b0*/  LDSM.16.M88.4 R20, [R221+0x2000] ;  /* 0x00200000dd14783b */ /* 0x000eee0000000200 */
[C---:B------:R-:W-:Y:S08]  /*33c0*/  HMMA.16816.F32 R8, R16.reuse, R24, RZ ;  /* 0x000000181008723c */ /* 0x040ff000000018ff */
[----:B------:R-:W-:Y:S01]  /*33d0*/  HMMA.16816.F32 R16, R16, R26, RZ ;  /* 0x0000001a1010723c */ /* 0x000fe200000018ff */
[----:B------:R-:W4:Y:S07]  /*33e0*/  LDSM.16.M88.4 R24, [R221] ;  /* 0x00000000dd18783b */ /* 0x000f2e0000000200 */
[C---:B-1----:R-:W-:Y:S08]  /*33f0*/  HMMA.16816.F32 R228, R4.reuse, R32, R196 ;  /* 0x0000002004e4723c */ /* 0x042ff000000018c4 */
[C---:B------:R-:W-:Y:S08]  /*3400*/  HMMA.16816.F32 R208, R4.reuse, R140, R188 ;  /* 0x0000008c04d0723c */ /* 0x040ff000000018bc */
[C---:B------:R-:W-:Y:S08]  /*3410*/  HMMA.16816.F32 R196, R4.reuse, R34, R192 ;  /* 0x0000002204c4723c */ /* 0x040ff000000018c0 */
[----:B------:R-:W-:Y:S08]  /*3420*/  HMMA.16816.F32 R188, R4, R142, R184 ;  /* 0x0000008e04bc723c */ /* 0x000ff000000018b8 */
[C---:B------:R-:W-:Y:S08]  /*3430*/  HMMA.16816.F32 R184, R28.reuse, R32, R200 ;  /* 0x000000201cb8723c */ /* 0x040ff000000018c8 */
[C---:B------:R-:W-:Y:S01]  /*3440*/  HMMA.16816.F32 R4, R28.reuse, R34, R204 ;  /* 0x000000221c04723c */ /* 0x040fe200000018cc */
[----:B------:R-:W-:Y:S07]  /*3450*/  LDSM.16.M88.4 R32, [R218] ;  /* 0x00000000da20783b */ /* 0x000fee0000000200 */
[C---:B------:R-:W-:Y:S01]  /*3460*/  HMMA.16816.F32 R192, R28.reuse, R140, R8 ;  /* 0x0000008c1cc0723c */ /* 0x040fe20000001808 */
[----:B------:R-:W1:Y:S07]  /*3470*/  LDSM.16.M88.4 R8, [R219+0x2000] ;  /* 0x00200000db08783b */ /* 0x000e6e0000000200 */
[----:B------:R-:W-:Y:S01]  /*3480*/  HMMA.16816.F32 R140, R28, R142, R16 ;  /* 0x0000008e1c8c723c */ /* 0x000fe20000001810 */
[----:B------:R-:W5:Y:S04]  /*3490*/  LDSM.16.M88.4 R28, [R218+0x800] ;  /* 0x00080000da1c783b */ /* 0x000f680000000200 */
[----:B------:R-:W1:Y:S03]  /*34a0*/  LDSM.16.M88.4 R16, [R219] ;  /* 0x00000000db10783b */ /* 0x000e660000000200 */
[C---:B---3--:R-:W-:Y:S08]  /*34b0*/  HMMA.16816.F32 R200, R20.reuse, R176, R228 ;  /* 0x000000b014c8723c */ /* 0x048ff000000018e4 */
[C---:B------:R-:W-:Y:S08]  /*34c0*/  HMMA.16816.F32 R204, R20.reuse, R178, R196 ;  /* 0x000000b214cc723c */ /* 0x040ff000000018c4 */
[C---:B------:R-:W-:Y:S08]  /*34d0*/  HMMA.16816.F32 R208, R20.reuse, R180, R208 ;  /* 0x000000b414d0723c */ /* 0x040ff000000018d0 */
[----:B------:R-:W-:Y:S01]  /*34e0*/  HMMA.16816.F32 R196, R20, R182, R188 ;  /* 0x000000b614c4723c */ /* 0x000fe200000018bc */
[----:B------:R-:W-:Y:S07]  /*34f0*/  LDSM.16.M88.4 R20, [R222+0x1000] ;  /* 0x00100000de14783b */ /* 0x000fee0000000200 */
[C---:B----4-:R-:W-:Y:S08]  /*3500*/  HMMA.16816.F32 R188, R24.reuse, R176, R184 ;  /* 0x000000b018bc723c */ /* 0x050ff000000018b8 */
[C---:B------:R-:W-:Y:S01]  /*3510*/  HMMA.16816.F32 R184, R24.reuse, R178, R4 ;  /* 0x000000b218b8723c */ /* 0x040fe20000001804 */
[----:B------:R-:W3:Y:S07]  /*3520*/  LDSM.16.M88.4 R4, [R213+0x6000] ;  /* 0x00600000d504783b */ /* 0x000eee0000000200 */
[C---:B------:R-:W-:Y:S08]  /*3530*/  HMMA.16816.F32 R176, R24.reuse, R180, R192 ;  /* 0x000000b418b0723c */ /* 0x040ff000000018c0 */
[----:B------:R-:W-:Y:S01]  /*3540*/  HMMA.16816.F32 R192, R24, R182, R140 ;  /* 0x000000b618c0723c */ /* 0x000fe2000000188c */
[----:B------:R-:W4:Y:S04]  /*3550*/  LDSM.16.M88.4 R140, [R222+0x1800] ;  /* 0x00180000de8c783b */ /* 0x000f280000000200 */
[----:B------:R-:W2:Y:S03]  /*3560*/  LDSM.16.M88.4 R24, [R213+0x4000] ;  /* 0x00400000d518783b */ /* 0x000ea60000000200 */
[C---:B-1----:R-:W-:Y:S08]  /*3570*/  HMMA.16816.F32 R200, R8.reuse, R32, R200 ;  /* 0x0000002008c8723c */ /* 0x042ff000000018c8 */
[C---:B------:R-:W-:Y:S08]  /*3580*/  HMMA.16816.F32 R204, R8.reuse, R34, R204 ;  /* 0x0000002208cc723c */ /* 0x040ff000000018cc */
[C---:B-----5:R-:W-:Y:S08]  /*3590*/  HMMA.16816.F32 R208, R8.reuse, R28, R208 ;  /* 0x0000001c08d0723c */ /* 0x060ff000000018d0 */
[----:B------:R-:W-:Y:S08]  /*35a0*/  HMMA.16816.F32 R196, R8, R30, R196 ;  /* 0x0000001e08c4723c */ /* 0x000ff000000018c4 */
[C---:B------:R-:W-:Y:S08]  /*35b0*/  HMMA.16816.F32 R188, R16.reuse, R32, R188 ;  /* 0x0000002010bc723c */ /* 0x040ff000000018bc */
[C---:B------:R-:W-:Y:S01]  /*35c0*/  HMMA.16816.F32 R180, R16.reuse, R34, R184 ;  /* 0x0000002210b4723c */ /* 0x040fe200000018b8 */
[----:B------:R-:W-:Y:S04]  /*35d0*/  LDSM.16.M88.4 R184, [R225] ;  /* 0x00000000e1b8783b */ /* 0x000fe80000000200 */
[----:B------:R-:W1:Y:S03]  /*35e0*/  LDSM.16.M88.4 R32, [R215+0x4000] ;  /* 0x00400000d720783b */ /* 0x000e660000000200 */
[C---:B------:R-:W-:Y:S01]  /*35f0*/  HMMA.16816.F32 R8, R16.reuse, R28, R176 ;  /* 0x0000001c1008723c */ /* 0x040fe200000018b0 */
[----:B------:R-:W-:Y:S07]  /*3600*/  LDSM.16.M88.4 R176, [R220+0x1000] ;  /* 0x00100000dcb0783b */ /* 0x000fee0000000200 */
[----:B------:R-:W-:Y:S01]  /*3610*/  HMMA.16816.F32 R16, R16, R30, R192 ;  /* 0x0000001e1010723c */ /* 0x000fe200000018c0 */
[----:B------:R-:W5:Y:S07]  /*3620*/  LDSM.16.M88.4 R28, [R215+0x6000] ;  /* 0x00600000d71c783b */ /* 0x000f6e0000000200 */
[C---:B---3--:R-:W-:Y:S08]  /*3630*/  HMMA.16816.F32 R192, R4.reuse, R20, R200 ;  /* 0x0000001404c0723c */ /* 0x048ff000000018c8 */
[C---:B------:R-:W-:Y:S08]  /*3640*/  HMMA.16816.F32 R200, R4.reuse, R22, R204 ;  /* 0x0000001604c8723c */ /* 0x040ff000000018cc */
[C---:B----4-:R-:W-:Y:S08]  /*3650*/  HMMA.16816.F32 R208, R4.reuse, R140, R208 ;  /* 0x0000008c04d0723c */ /* 0x050ff000000018d0 */
[----:B------:R-:W-:Y:S08]  /*3660*/  HMMA.16816.F32 R236, R4, R142, R196 ;  /* 0x0000008e04ec723c */ /* 0x000ff000000018c4 */
[C---:B--2---:R-:W-:Y:S08]  /*3670*/  HMMA.16816.F32 R4, R24.reuse, R20, R188 ;  /* 0x000000141804723c */ /* 0x044ff000000018bc */
[C---:B------:R-:W-:Y:S01]  /*3680*/  HMMA.16816.F32 R196, R24.reuse, R22, R180 ;  /* 0x0000001618c4723c */ /* 0x040fe200000018b4 */
[----:B------:R-:W2:Y:S04]  /*3690*/  LDSM.16.M88.4 R20, [R221+0x4000] ;  /* 0x00400000dd14783b */ /* 0x000ea80000000200 */
[----:B------:R-:W3:Y:S03]  /*36a0*/  LDSM.16.M88.4 R180, [R224] ;  /* 0x00000000e0b4783b */ /* 0x000ee60000000200 */
[----:B------:R-:W-:Y:S01]  /*36b0*/  HMMA.16816.F32 R188, R24, R140, R8 ;  /* 0x0000008c18bc723c */ /* 0x000fe20000001808 */
[----:B------:R-:W-:Y:S07]  /*36c0*/  LDSM.16.M88.4 R8, [R219+0x4000] ;  /* 0x00400000db08783b */ /* 0x000fee0000000200 */
[----:B-1----:R-:W-:Y:S08]  /*36d0*/  HMMA.16816.F32 R4, R32, R184, R4 ;  /* 0x000000b82004723c */ /* 0x002ff00000001804 */
[----:B------:R-:W-:Y:S01]  /*36e0*/  HMMA.16816.F32 R228, R24, R142, R16 ;  /* 0x0000008e18e4723c */ /* 0x000fe20000001810 */
[----:B------:R-:W-:Y:S04]  /*36f0*/  LDSM.16.M88.4 R24, [R218+0x1000] ;  /* 0x00100000da18783b */ /* 0x000fe80000000200 */
[----:B------:R-:W1:Y:S03]  /*3700*/  LDSM.16.M88.4 R16, [R221+0x6000] ;  /* 0x00600000dd10783b */ /* 0x000e660000000200 */
[C---:B-----5:R-:W-:Y:S08]  /*3710*/  HMMA.16816.F32 R140, R28.reuse, R184, R192 ;  /* 0x000000b81c8c723c */ /* 0x060ff000000018c0 */
[-C--:B------:R-:W-:Y:S08]  /*3720*/  HMMA.16816.F32 R200, R28, R186.reuse, R200 ;  /* 0x000000ba1cc8723c */ /* 0x080ff000000018c8 */
[----:B------:R-:W-:Y:S08]  /*3730*/  HMMA.16816.F32 R196, R32, R186, R196 ;  /* 0x000000ba20c4723c */ /* 0x000ff000000018c4 */
[----:B--2---:R-:W-:Y:S01]  /*3740*/  HMMA.16816.F32 R184, R20, R176, R4 ;  /* 0x000000b014b8723c */ /* 0x004fe20000001804 */
[----:B------:R-:W2:Y:S07]  /*3750*/  LDSM.16.M88.4 R4, [R219+0x6000] ;  /* 0x00600000db04783b */ /* 0x000eae0000000200 */
[----:B---3--:R-:W-:Y:S08]  /*3760*/  HMMA.16816.F32 R204, R32, R180, R188 ;  /* 0x000000b420cc723c */ /* 0x008ff000000018bc */
[----:B-1----:R-:W-:Y:S01]  /*3770*/  HMMA.16816.F32 R192, R16, R176, R140 ;  /* 0x000000b010c0723c */ /* 0x002fe2000000188c */
[----:B------:R-:W1:Y:S07]  /*3780*/  LDSM.16.M88.4 R140, [R220+0x1800] ;  /* 0x00180000dc8c783b */ /* 0x000e6e0000000200 */
[----:B------:R-:W-:Y:S08]  /*3790*/  HMMA.16816.F32 R188, R8, R24, R184 ;  /* 0x0000001808bc723c */ /* 0x000ff000000018b8 */
[-C--:B------:R-:W-:Y:S08]  /*37a0*/  HMMA.16816.F32 R184, R16, R178.reuse, R200 ;  /* 0x000000b210b8723c */ /* 0x080ff000000018c8 */
[----:B------:R-:W-:Y:S08]  /*37b0*/  HMMA.16816.F32 R176, R20, R178, R196 ;  /* 0x000000b214b0723c */ /* 0x000ff000000018c4 */
[----:B--2---:R-:W-:Y:S01]  /*37c0*/  HMMA.16816.F32 R196, R4, R24, R192 ;  /* 0x0000001804c4723c */ /* 0x004fe200000018c0 */
[----:B------:R-:W-:-:S02]  /*37d0*/  FMUL.FTZ R189, R189, c[0x0][0x2ec] ;  /* 0x0000bb00bdbd7a20 */ /* 0x000fc40000410000 */
[----:B------:R-:W-:Y:S02]  /*37e0*/  FMUL.FTZ R191, R191, c[0x0][0x2ec] ;  /* 0x0000bb00bfbf7a20 */ /* 0x000fe40000410000 */
[----:B------:R-:W-:Y:S02]  /*37f0*/  FMUL.FTZ R190, R190, c[0x0][0x2ec] ;  /* 0x0000bb00bebe7a20 */ /* 0x000fe40000410000 */
[----:B------:R-:W2:Y:S01]  /*3800*/  MUFU.TANH R189, R189 ;  /* 0x000000bd00bd7308 */ /* 0x000ea20000002400 */
[----:B------:R-:W-:Y:S01]  /*3810*/  HMMA.16816.F32 R192, R4, R26, R184 ;  /* 0x0000001a04c0723c */ /* 0x000fe200000018b8 */
[----:B------:R-:W-:-:S06]  /*3820*/  FMUL.FTZ R188, R188, c[0x0][0x2ec] ;  /* 0x0000bb00bcbc7a20 */ /* 0x000fcc0000410000 */
[----:B------:R-:W-:Y:S01]  /*3830*/  MUFU.TANH R191, R191 ;  /* 0x000000bf00bf7308 */ /* 0x000fe20000002400 */
[----:B------:R-:W-:Y:S01]  /*3840*/  HMMA.16816.F32 R176, R8, R26, R176 ;  /* 0x0000001a08b0723c */ /* 0x000fe200000018b0 */
[----:B------:R-:W3:Y:S01]  /*3850*/  LDSM.16.M88.4 R24, [R218+0x1800] ;  /* 0x00180000da18783b */ /* 0x000ee20000000200 */
[----:B------:R-:W-:-:S06]  /*3860*/  DEPBAR.LE SB0, 0x0 ;  /* 0x000080000000791a */ /* 0x000fcc0000000000 */
[----:B------:R-:W-:Y:S01]  /*3870*/  HMMA.16816.F32 R208, R28, R180, R208 ;  /* 0x000000b41cd0723c */ /* 0x000fe200000018d0 */
[----:B------:R-:W-:Y:S02]  /*3880*/  FMUL.FTZ R197, R197, c[0x0][0x2ec] ;  /* 0x0000bb00c5c57a20 */ /* 0x000fe40000410000 */
[----:B------:R-:W-:Y:S02]  /*3890*/  FMUL.FTZ R199, R199, c[0x0][0x2ec] ;  /* 0x0000bb00c7c77a20 */ /* 0x000fe40000410000 */
[----:B------:R-:W4:Y:S01]  /*38a0*/  MUFU.TANH R133, R197 ;  /* 0x000000c500857308 */ /* 0x000f220000002400 */
[----:B------:R-:W-:Y:S02]  /*38b0*/  FMUL.FTZ R198, R198, c[0x0][0x2ec] ;  /* 0x0000bb00c6c67a20 */ /* 0x000fe40000410000 */
[----:B------:R-:W-:Y:S01]  /*38c0*/  HMMA.16816.F32 R32, R32, R182, R228 ;  /* 0x000000b62020723c */ /* 0x000fe200000018e4 */
[----:B------:R-:W-:Y:S02]  /*38d0*/  FMUL.FTZ R192, R192, c[0x0][0x2ec] ;  /* 0x0000bb00c0c07a20 */ /* 0x000fe40000410000 */
[----:B------:R-:W-:-:S02]  /*38e0*/  FMUL.FTZ R194, R194, c[0x0][0x2ec] ;  /* 0x0000bb00c2c27a20 */ /* 0x000fc40000410000 */
[----:B------:R-:W-:Y:S01]  /*38f0*/  FMUL.FTZ R195, R195, c[0x0][0x2ec] ;  /* 0x0000bb00c3c37a20 */ /* 0x000fe20000410000 */
[----:B------:R-:W-:Y:S01]  /*3900*/  MUFU.TANH R199, R199 ;  /* 0x000000c700c77308 */ /* 0x000fe20000002400 */
[----:B------:R-:W-:Y:S01]  /*3910*/  FMUL.FTZ R193, R193, c[0x0][0x2ec] ;  /* 0x0000bb00c1c17a20 */ /* 0x000fe20000410000 */
[----:B-1----:R-:W-:Y:S01]  /*3920*/  HMMA.16816.F32 R200, R20, R140, R204 ;  /* 0x0000008c14c8723c */ /* 0x002fe200000018cc */
[----:B------:R-:W-:Y:S02]  /*3930*/  FMUL.FTZ R176, R176, c[0x0][0x2ec] ;  /* 0x0000bb00b0b07a20 */ /* 0x000fe40000410000 */
[----:B------:R-:W-:Y:S02]  /*3940*/  FMUL.FTZ R177, R177, c[0x0][0x2ec] ;  /* 0x0000bb00b1b17a20 */ /* 0x000fe40000410000 */
[----:B------:R-:W-:Y:S01]  /*3950*/  FMUL.FTZ R178, R178, c[0x0][0x2ec] ;  /* 0x0000bb00b2b27a20 */ /* 0x000fe20000410000 */
[----:B------:R-:W1:Y:S01]  /*3960*/  MUFU.TANH R132, R176 ;  /* 0x000000b000847308 */ /* 0x000e620000002400 */
[----:B------:R-:W-:Y:S01]  /*3970*/  FMUL.FTZ R179, R179, c[0x0][0x2ec] ;  /* 0x0000bb00b3b37a20 */ /* 0x000fe20000410000 */
[----:B------:R-:W-:Y:S01]  /*3980*/  HMMA.16816.F32 R28, R28, R182, R236 ;  /* 0x000000b61c1c723c */ /* 0x000fe200000018ec */
[----:B------:R-:W-:-:S05]  /*3990*/  FMUL.FTZ R196, R196, c[0x0][0x2ec] ;  /* 0x0000bb00c4c47a20 */ /* 0x000fca0000410000 */
[----:B------:R-:W-:Y:S02]  /*39a0*/  MUFU.TANH R137, R177 ;  /* 0x000000b100897308 */ /* 0x000fe40000002400 */
[----:B------:R-:W-:Y:S06]  /*39b0*/  HMMA.16816.F32 R204, R16, R140, R208 ;  /* 0x0000008c10cc723c */ /* 0x000fec00000018d0 */
[----:B------:R-:W5:Y:S02]  /*39c0*/  MUFU.TANH R138, R178 ;  /* 0x000000b2008a7308 */ /* 0x000f640000002400 */
[----:B------:R-:W-:Y:S06]  /*39d0*/  HMMA.16816.F32 R20, R20, R142, R32 ;  /* 0x0000008e1414723c */ /* 0x000fec0000001820 */
[----:B------:R1:W-:Y:S02]  /*39e0*/  MUFU.TANH R139, R179 ;  /* 0x000000b3008b7308 */ /* 0x0003e40000002400 */
[----:B---3--:R-:W-:Y:S06]  /*39f0*/  HMMA.16816.F32 R184, R8, R24, R200 ;  /* 0x0000001808b8723c */ /* 0x008fec00000018c8 */
[----:B------:R-:W3:Y:S02]  /*3a00*/  MUFU.TANH R192, R192 ;  /* 0x000000c000c07308 */ /* 0x000ee40000002400 */
[----:B------:R-:W-:Y:S06]  /*3a10*/  HMMA.16816.F32 R140, R16, R142, R28 ;  /* 0x0000008e108c723c */ /* 0x000fec000000181c */
[----:B------:R-:W2:Y:S02]  /*3a20*/  MUFU.TANH R194, R194 ;  /* 0x000000c200c27308 */ /* 0x000ea40000002400 */
[----:B-1----:R-:W-:Y:S06]  /*3a30*/  HMMA.16816.F32 R176, R4, R24, R204 ;  /* 0x0000001804b0723c */ /* 0x002fec00000018cc */
[----:B------:R-:W1:Y:S02]  /*3a40*/  MUFU.TANH R195, R195 ;  /* 0x000000c300c37308 */ /* 0x000e640000002400 */
[----:B------:R-:W-:Y:S01]  /*3a50*/  HMMA.16816.F32 R20, R8, R26, R20 ;  /* 0x0000001a0814723c */ /* 0x000fe20000001814 */
[----:B------:R-:W-:-:S02]  /*3a60*/  FMUL.FTZ R0, R185, c[0x0][0x2ec] ;  /* 0x0000bb00b9007a20 */ /* 0x000fc40000410000 */
[----:B------:R-:W-:Y:S02]  /*3a70*/  FMUL.FTZ R184, R184, c[0x0][0x2ec] ;  /* 0x0000bb00b8b87a20 */ /* 0x000fe40000410000 */
[----:B------:R-:W-:Y:S01]  /*3a80*/  FMUL.FTZ R186, R186, c[0x0][0x2ec] ;  /* 0x0000bb00baba7a20 */ /* 0x000fe20000410000 */
[----:B------:R1:W-:Y:S01]  /*3a90*/  MUFU.TANH R197, R0 ;  /* 0x0000000000c57308 */ /* 0x0003e20000002400 */
[----:B------:R-:W-:Y:S01]  /*3aa0*/  FMUL.FTZ R187, R187, c[0x0][0x2ec] ;  /* 0x0000bb00bbbb7a20 */ /* 0x000fe20000410000 */
[----:B------:R-:W-:Y:S06]  /*3ab0*/  HMMA.16816.F32 R24, R4, R26, R140 ;  /* 0x0000001a0418723c */ /* 0x000fec000000188c */
[----:B------:R-:W-:Y:S02]  /*3ac0*/  MUFU.TANH R180, R198 ;  /* 0x000000c600b47308 */ /* 0x000fe40000002400 */
[----:B------:R-:W-:-:S02]  /*3ad0*/  FMUL.FTZ R176, R176, c[0x0][0x2ec] ;  /* 0x0000bb00b0b07a20 */ /* 0x000fc40000410000 */
[----:B------:R-:W-:Y:S02]  /*3ae0*/  FMUL.FTZ R178, R178, c[0x0][0x2ec] ;  /* 0x0000bb00b2b27a20 */ /* 0x000fe40000410000 */
[----:B------:R-:W-:Y:S02]  /*3af0*/  FMUL.FTZ R177, R177, c[0x0][0x2ec] ;  /* 0x0000bb00b1b17a20 */ /* 0x000fe40000410000 */
[----:B-1----:R-:W-:Y:S01]  /*3b00*/  IMAD R0, R245, 0x20, R247 ;  /* 0x00000020f5007824 */ /* 0x002fe200078e02f7 */
[----:B------:R-:W1:Y:S01]  /*3b10*/  MUFU.TANH R193, R193 ;  /* 0x000000c100c17308 */ /* 0x000e620000002400 */
[----:B------:R-:W-:Y:S02]  /*3b20*/  FMUL.FTZ R179, R179, c[0x0][0x2ec] ;  /* 0x0000bb00b3b37a20 */ /* 0x000fe40000410000 */
[----:B------:R-:W-:Y:S01]  /*3b30*/  FMUL.FTZ R22, R22, c[0x0][0x2ec] ;  /* 0x0000bb0016167a20 */ /* 0x000fe20000410000 */
[C---:B------:R-:W-:Y:S01]  /*3b40*/  IADD3 R2, R0.reuse, 0x1, RZ ;  /* 0x0000000100027810 */ /* 0x040fe20007ffe0ff */
[----:B------:R-:W-:Y:S01]  /*3b50*/  FMUL.FTZ R21, R21, c[0x0][0x2ec] ;  /* 0x0000bb0015157a20 */ /* 0x000fe20000410000 */
[----:B------:R-:W-:Y:S01]  /*3b60*/  IADD3 R8, R0, 0x9, RZ ;  /* 0x0000000900087810 */ /* 0x000fe20007ffe0ff */
[----:B------:R-:W-:Y:S01]  /*3b70*/  FMUL.FTZ R23, R23, c[0x0][0x2ec] ;  /* 0x0000bb0017177a20 */ /* 0x000fe20000410000 */
[C---:B------:R-:W-:Y:S01]  /*3b80*/  ISETP.GE.AND P6, PT, R2.reuse, R14, PT ;  /* 0x0000000e0200720c */ /* 0x040fe20003fc6270 */
[----:B------:R1:W1:Y:S01]  /*3b90*/  MUFU.TANH R198, R184 ;  /* 0x000000b800c67308 */ /* 0x0002620000002400 */
[----:B------:R-:W-:Y:S01]  /*3ba0*/  ISETP.GE.AND P5, PT, R2, R15, PT ;  /* 0x0000000f0200720c */ /* 0x000fe20003fa6270 */
[----:B------:R-:W-:Y:S01]  /*3bb0*/  FMUL.FTZ R24, R24, c[0x0][0x2ec] ;  /* 0x0000bb0018187a20 */ /* 0x000fe20000410000 */
[----:B------:R-:W-:Y:S01]  /*3bc0*/  ISETP.GE.AND P3, PT, R2, R13, PT ;  /* 0x0000000d0200720c */ /* 0x000fe20003f66270 */
[----:B------:R-:W-:Y:S01]  /*3bd0*/  FMUL.FTZ R26, R26, c[0x0][0x2ec] ;  /* 0x0000bb001a1a7a20 */ /* 0x000fe20000410000 */
[----:B------:R-:W-:Y:S01]  /*3be0*/  ISETP.GE.AND P1, PT, R2, R12, PT ;  /* 0x0000000c0200720c */ /* 0x000fe20003f26270 */
[----:B------:R-:W-:Y:S01]  /*3bf0*/  FMUL.FTZ R25, R25, c[0x0][0x2ec] ;  /* 0x0000bb0019197a20 */ /* 0x000fe20000410000 */
[----:B------:R-:W-:Y:S01]  /*3c00*/  IADD3 R2, R0, 0x8, RZ ;  /* 0x0000000800027810 */ /* 0x000fe20007ffe0ff */
[----:B------:R3:W3:Y:S01]  /*3c10*/  MUFU.TANH R202, R186 ;  /* 0x000000ba00ca7308 */ /* 0x0006e20000002400 */
[----:B--2---:R-:W-:-:S02]  /*3c20*/  FSEL R185, R189, -INF , !P6 ;  /* 0xff800000bdb97808 */ /* 0x004fc40007000000 */
[C---:B------:R-:W-:Y:S02]  /*3c30*/  ISETP.GE.AND P0, PT, R2.reuse, R14, PT ;  /* 0x0000000e0200720c */ /* 0x040fe40003f06270 */
[C---:B------:R-:W-:Y:S02]  /*3c40*/  ISETP.GE.AND P4, PT, R2.reuse, R15, PT ;  /* 0x0000000f0200720c */ /* 0x040fe40003f86270 */
[C---:B------:R-:W-:Y:S01]  /*3c50*/  ISETP.GE.AND P2, PT, R2.reuse, R13, PT ;  /* 0x0000000d0200720c */ /* 0x040fe20003f46270 */
[----:B------:R-:W2:Y:S01]  /*3c60*/  MUFU.TANH R176, R176 ;  /* 0x000000b000b07308 */ /* 0x000ea20000002400 */
[----:B------:R-:W-:Y:S01]  /*3c70*/  ISETP.GE.AND P6, PT, R2, R12, PT ;  /* 0x0000000c0200720c */ /* 0x000fe20003fc6270 */
[----:B------:R-:W-:Y:S01]  /*3c80*/  FMUL.FTZ R2, R20, c[0x0][0x2ec] ;  /* 0x0000bb0014027a20 */ /* 0x000fe20000410000 */
[----:B----4-:R-:W-:Y:S02]  /*3c90*/  FSEL R19, R133, -INF , !P3 ;  /* 0xff80000085137808 */ /* 0x010fe40005800000 */
[----:B------:R-:W-:-:S02]  /*3ca0*/  ISETP.GE.AND P3, PT, R8, R15, PT ;  /* 0x0000000f0800720c */ /* 0x000fc40003f66270 */
[----:B-1----:R-:W-:Y:S01]  /*3cb0*/  FSEL R184, R132, -INF , !P0 ;  /* 0xff80000084b87808 */ /* 0x002fe20004000000 */
[----:B------:R-:W1:Y:S01]  /*3cc0*/  MUFU.TANH R178, R178 ;  /* 0x000000b200b27308 */ /* 0x000e620000002400 */
[----:B---3--:R-:W-:Y:S02]  /*3cd0*/  FSEL R186, R191, -INF , !P5 ;  /* 0xff800000bfba7808 */ /* 0x008fe40006800000 */
[----:B------:R-:W-:Y:S02]  /*3ce0*/  ISETP.GE.AND P5, PT, R8, R14, PT ;  /* 0x0000000e0800720c */ /* 0x000fe40003fa6270 */
[----:B------:R-:W-:Y:S02]  /*3cf0*/  IADD3 R4, R0, 0x11, RZ ;  /* 0x0000001100047810 */ /* 0x000fe40007ffe0ff */
[----:B------:R-:W-:Y:S01]  /*3d00*/  ISETP.GE.AND P0, PT, R8, R12, PT ;  /* 0x0000000c0800720c */ /* 0x000fe20003f06270 */
[----:B------:R-:W3:Y:S01]  /*3d10*/  MUFU.TANH R177, R177 ;  /* 0x000000b100b17308 */ /* 0x000ee20000002400 */
[----:B------:R-:W-:-:S02]  /*3d20*/  FSEL R20, R199, -INF , !P1 ;  /* 0xff800000c7147808 */ /* 0x000fc40004800000 */
[----:B-----5:R-:W-:Y:S02]  /*3d30*/  FSEL R138, R138, -INF , !P4 ;  /* 0xff8000008a8a7808 */ /* 0x020fe40006000000 */
[----:B------:R-:W-:Y:S02]  /*3d40*/  FSEL R11, R192, -INF , !P2 ;  /* 0xff800000c00b7808 */ /* 0x000fe40005000000 */
[----:B------:R-:W-:Y:S01]  /*3d50*/  FSEL R17, R194, -INF , !P6 ;  /* 0xff800000c2117808 */ /* 0x000fe20007000000 */
[----:B------:R4:W-:Y:S01]  /*3d60*/  MUFU.TANH R9, R2 ;  /* 0x0000000200097308 */ /* 0x0009e20000002400 */
[----:B------:R-:W-:Y:S02]  /*3d70*/  FSEL R137, R137, -INF , !P5 ;  /* 0xff80000089897808 */ /* 0x000fe40006800000 */
[----:B------:R-:W-:Y:S02]  /*3d80*/  ISETP.GE.AND P1, PT, R8, R13, PT ;  /* 0x0000000d0800720c */ /* 0x000fe40003f26270 */
[----:B------:R-:W-:-:S02]  /*3d90*/  FSEL R139, R139, -INF , !P3 ;  /* 0xff8000008b8b7808 */ /* 0x000fc40005800000 */
[C---:B------:R-:W-:Y:S01]  /*3da0*/  ISETP.GE.AND P3, PT, R4.reuse, R14, PT ;  /* 0x0000000e0400720c */ /* 0x040fe20003f66270 */
[----:B------:R-:W-:Y:S01]  /*3db0*/  MUFU.TANH R208, R190 ;  /* 0x000000be00d07308 */ /* 0x000fe20000002400 */
[----:B------:R-:W-:Y:S02]  /*3dc0*/  FSEL R16, R195, -INF , !P0 ;  /* 0xff800000c3107808 */ /* 0x000fe40004000000 */
[C---:B------:R-:W-:Y:S02]  /*3dd0*/  ISETP.GE.AND P0, PT, R4.reuse, R13, PT ;  /* 0x0000000d0400720c */ /* 0x040fe40003f06270 */
[----:B------:R-:W-:Y:S02]  /*3de0*/  FSEL R18, R193, -INF , !P1 ;  /* 0xff800000c1127808 */ /* 0x000fe40004800000 */
[----:B------:R-:W-:Y:S01]  /*3df0*/  ISETP.GE.AND P1, PT, R4, R15, PT ;  /* 0x0000000f0400720c */ /* 0x000fe20003f26270 */
[----:B------:R2:W5:Y:S01]  /*3e00*/  MUFU.TANH R201, R187 ;  /* 0x000000bb00c97308 */ /* 0x0005620000002400 */
[----:B----4-:R-:W-:-:S02]  /*3e10*/  IADD3 R2, R0, 0x10, RZ ;  /* 0x0000001000027810 */ /* 0x010fc40007ffe0ff */
[----:B------:R-:W-:Y:S02]  /*3e20*/  FSEL R197, R197, -INF , !P3 ;  /* 0xff800000c5c57808 */ /* 0x000fe40005800000 */
[C---:B------:R-:W-:Y:S02]  /*3e30*/  ISETP.GE.AND P4, PT, R2.reuse, R14, PT ;  /* 0x0000000e0200720c */ /* 0x040fe40003f86270 */
[C---:B------:R-:W-:Y:S01]  /*3e40*/  ISETP.GE.AND P2, PT, R2.reuse, R15, PT ;  /* 0x0000000f0200720c */ /* 0x040fe20003f46270 */
[----:B------:R-:W4:Y:S01]  /*3e50*/  MUFU.TANH R179, R179 ;  /* 0x000000b300b37308 */ /* 0x000f220000002400 */
[C---:B------:R-:W-:Y:S02]  /*3e60*/  ISETP.GE.AND P6, PT, R2.reuse, R13, PT ;  /* 0x0000000d0200720c */ /* 0x040fe40003fc6270 */
[----:B------:R-:W-:Y:S02]  /*3e70*/  ISETP.GE.AND P5, PT, R2, R12, PT ;  /* 0x0000000c0200720c */ /* 0x000fe40003fa6270 */
[----:B------:R-:W-:-:S02]  /*3e80*/  IADD3 R2, R0, 0x18, RZ ;  /* 0x0000001800027810 */ /* 0x000fc40007ffe0ff */
[----:B------:R-:W-:Y:S01]  /*3e90*/  FSEL R198, R198, -INF , !P4 ;  /* 0xff800000c6c67808 */ /* 0x000fe20006000000 */
[----:B------:R3:W-:Y:S01]  /*3ea0*/  MUFU.TANH R209, R188 ;  /* 0x000000bc00d17308 */ /* 0x0007e20000002400 */
[----:B------:R-:W-:Y:S01]  /*3eb0*/  ISETP.GE.AND P4, PT, R4, R12, PT ;  /* 0x0000000c0400720c */ /* 0x000fe20003f86270 */
[----:B------:R-:W-:Y:S01]  /*3ec0*/  FMUL.FTZ R4, R27, c[0x0][0x2ec] ;  /* 0x0000bb001b047a20 */ /* 0x000fe20000410000 */
[----:B------:R-:W-:Y:S02]  /*3ed0*/  FSEL R202, R202, -INF , !P2 ;  /* 0xff800000caca7808 */ /* 0x000fe40005000000 */
[----:B--2---:R-:W-:Y:S02]  /*3ee0*/  FSEL R187, R176, -INF , !P6 ;  /* 0xff800000b0bb7808 */ /* 0x004fe40007000000 */
[----:B-1----:R-:W-:Y:S01]  /*3ef0*/  FSEL R192, R178, -INF , !P5 ;  /* 0xff800000b2c07808 */ /* 0x002fe20006800000 */
[----:B------:R-:W1:Y:S01]  /*3f00*/  MUFU.TANH R22, R22 ;  /* 0x0000001600167308 */ /* 0x000e620000002400 */
[----:B------:R-:W-:-:S02]  /*3f10*/  ISETP.GE.AND P2, PT, R2, R14, PT ;  /* 0x0000000e0200720c */ /* 0x000fc40003f46270 */
[C---:B------:R-:W-:Y:S02]  /*3f20*/  ISETP.GE.AND P6, PT, R2.reuse, R15, PT ;  /* 0x0000000f0200720c */ /* 0x040fe40003fc6270 */
[C---:B------:R-:W-:Y:S02]  /*3f30*/  ISETP.GE.AND P5, PT, R2.reuse, R13, PT ;  /* 0x0000000d0200720c */ /* 0x040fe40003fa6270 */
[----:B------:R-:W-:Y:S01]  /*3f40*/  ISETP.GE.AND P3, PT, R2, R12, PT ;  /* 0x0000000c0200720c */ /* 0x000fe20003f66270 */
[----:B------:R-:W2:Y:S01]  /*3f50*/  MUFU.TANH R189, R24 ;  /* 0x0000001800bd7308 */ /* 0x000ea20000002400 */
[----:B---3--:R-:W-:Y:S02]  /*3f60*/  FSEL R188, R177, -INF , !P0 ;  /* 0xff800000b1bc7808 */ /* 0x008fe40004000000 */
[----:B------:R-:W-:Y:S02]  /*3f70*/  ISETP.GE.AND P0, PT, R0, R15, PT ;  /* 0x0000000f0000720c */ /* 0x000fe40003f06270 */
[----:B-----5:R-:W-:-:S02]  /*3f80*/  FSEL R201, R201, -INF , !P1 ;  /* 0xff800000c9c97808 */ /* 0x020fc40004800000 */
[----:B------:R-:W-:Y:S01]  /*3f90*/  FSEL R133, R208, -INF , !P0 ;  /* 0xff800000d0857808 */ /* 0x000fe20004000000 */
[----:B------:R-:W3:Y:S01]  /*3fa0*/  MUFU.TANH R2, R26 ;  /* 0x0000001a00027308 */ /* 0x000ee20000002400 */
[----:B------:R-:W-:Y:S02]  /*3fb0*/  ISETP.NE.AND P0, PT, R244, 0x2, PT ;  /* 0x00000002f400780c */ /* 0x000fe40003f05270 */
[----:B----4-:R-:W-:Y:S02]  /*3fc0*/  FSEL R191, R179, -INF , !P4 ;  /* 0xff800000b3bf7808 */ /* 0x010fe40006000000 */
[C---:B------:R-:W-:Y:S02]  /*3fd0*/  ISETP.GE.AND P1, PT, R0.reuse, R14, PT ;  /* 0x0000000e0000720c */ /* 0x040fe40003f26270 */
[----:B------:R-:W-:Y:S01]  /*3fe0*/  ISETP.GE.AND P4, PT, R0, R13, PT ;  /* 0x0000000d0000720c */ /* 0x000fe20003f86270 */
[----:B------:R4:W5:Y:S01]  /*3ff0*/  MUFU.TANH R181, R196 ;  /* 0x000000c400b57308 */ /* 0x0009620000002400 */
[----:B-1----:R-:W-:-:S02]  /*4000*/  FSEL R200, R22, -INF , !P6 ;  /* 0xff80000016c87808 */ /* 0x002fc40007000000 */
[----:B--2---:R-:W-:Y:S02]  /*4010*/  FSEL R189, R189, -INF , !P5 ;  /* 0xff800000bdbd7808 */ /* 0x004fe40006800000 */
[----:B------:R-:W-:-:S03]  /*4020*/  FSEL R132, R209, -INF , !P1 ;  /* 0xff800000d1847808 */ /* 0x000fc60004800000 */
[----:B------:R-:W1:Y:S01]  /*4030*/  MUFU.TANH R21, R21 ;  /* 0x0000001500157308 */ /* 0x000e620000002400 */
[----:B---3--:R-:W-:-:S07]  /*4040*/  FSEL R193, R2, -INF , !P3 ;  /* 0xff80000002c17808 */ /* 0x008fce0005800000 */
[----:B------:R-:W2:Y:S01]  /*4050*/  MUFU.TANH R23, R23 ;  /* 0x0000001700177308 */ /* 0x000ea20000002400 */
[----:B----4-:R-:W-:Y:S01]  /*4060*/  FSEL R196, R9, -INF , !P2 ;  /* 0xff80000009c47808 */ /* 0x010fe20005000000 */
[----:B------:R-:W-:Y:S01]  /*4070*/  BAR.SYNC.DEFER_BLOCKING 0x0 ;  /* 0x0000000000007b1d */ /* 0x000fe20000010000 */
[C---:B------:R-:W-:Y:S02]  /*4080*/  ISETP.GE.AND P2, PT, R0.reuse, R12, PT ;  /* 0x0000000c0000720c */ /* 0x040fe40003f46270 */
[----:B------:R-:W-:Y:S02]  /*4090*/  IADD3 R0, R0, 0x19, RZ ;  /* 0x0000001900007810 */ /* 0x000fe40007ffe0ff */
[----:B-----5:R-:W-:Y:S01]  /*40a0*/  FSEL R9, R181, -INF , !P4 ;  /* 0xff800000b5097808 */ /* 0x020fe20006000000 */
[----:B------:R-:W3:Y:S01]  /*40b0*/  MUFU.TANH R190, R25 ;  /* 0x0000001900be7308 */ /* 0x000ee20000002400 */
[C---:B------:R-:W-:Y:S02]  /*40c0*/  ISETP.GE.AND P6, PT, R0.reuse, R14, PT ;  /* 0x0000000e0000720c */ /* 0x040fe40003fc6270 */
[----:B------:R-:W-:-:S02]  /*40d0*/  ISETP.GE.AND P5, PT, R0, R15, PT ;  /* 0x0000000f0000720c */ /* 0x000fc40003fa6270 */
[C---:B------:R-:W-:Y:S02]  /*40e0*/  ISETP.GE.AND P3, PT, R0.reuse, R13, PT ;  /* 0x0000000d0000720c */ /* 0x040fe40003f66270 */
[----:B------:R-:W-:Y:S01]  /*40f0*/  ISETP.GE.AND P1, PT, R0, R12, PT ;  /* 0x0000000c0000720c */ /* 0x000fe20003f26270 */
[----:B------:R-:W4:Y:S01]  /*4100*/  MUFU.TANH R4, R4 ;  /* 0x0000000400047308 */ /* 0x000f220000002400 */
[----:B------:R-:W-:Y:S02]  /*4110*/  FSEL R10, R180, -INF , !P2 ;  /* 0xff800000b40a7808 */ /* 0x000fe40005000000 */
[----:B-1----:R-:W-:Y:S02]  /*4120*/  FSEL R195, R21, -INF , !P6 ;  /* 0xff80000015c37808 */ /* 0x002fe40007000000 */
[----:B--2---:R-:W-:Y:S02]  /*4130*/  FSEL R199, R23, -INF , !P5 ;  /* 0xff80000017c77808 */ /* 0x004fe40006800000 */
[----:B---3--:R-:W-:-:S02]  /*4140*/  FSEL R190, R190, -INF , !P3 ;  /* 0xff800000bebe7808 */ /* 0x008fc40005800000 */
[----:B----4-:R-:W-:Y:S01]  /*4150*/  FSEL R194, R4, -INF , !P1 ;  /* 0xff80000004c27808 */ /* 0x010fe20004800000 */
[----:B------:R-:W-:Y:S05]  /*4160*/  @!P0 BRA `(.L_x_868) ;  /* 0x0000015000008947 */ /* 0x000fea0003800000 */
[----:B------:R-:W2:Y:S01]  /*4170*/  LDL.64 R234, [R1+0x18] ;  /* 0x0000180001ea7983 */ /* 0x000ea20000100a00 */
[----:B------:R-:W-:-:S04]  /*4180*/  IADD3 R0, R244, -0x3, RZ ;  /* 0xfffffffdf4007810 */ /* 0x000fc80007ffe0ff */
[----:B------:R-:W-:Y:S01]  /*4190*/  SHF.R.S32.HI R2, RZ, 0x1f, R0 ;  /* 0x0000001fff027819 */ /* 0x000fe20000011400 */
[----:B------:R-:W-:-:S04]  /*41a0*/  IMAD.WIDE.U32 R6, R0, c[0x0][0x198], RZ ;  /* 0x0000660000067a25 */ /* 0x000fc800078e00ff */
[----:B------:R-:W-:-:S04]  /*41b0*/  IMAD R2, R2, c[0x0][0x198], RZ ;  /* 0x0000660002027a24 */ /* 0x000fc800078e02ff */
[----:B------:R-:W-:-:S04]  /*41c0*/  IMAD R2, R0, c[0x0][0x19c], R2 ;  /* 0x0000670000027a24 */ /* 0x000fc800078e0202 */
[----:B------:R-:W-:Y:S01]  /*41d0*/  IMAD.IADD R2, R7, 0x1, R2 ;  /* 0x0000000107027824 */ /* 0x000fe200078e0202 */
[----:B--2---:R-:W-:-:S04]  /*41e0*/  LEA R0, P0, R6, R234, 0x5 ;  /* 0x000000ea06007211 */ /* 0x004fc800078028ff */
[----:B------:R-:W-:Y:S02]  /*41f0*/  LEA R4, P1, R0, c[0x0][0x168], 0x1 ;  /* 0x00005a0000047a11 */ /* 0x000fe400078208ff */
        /* <DEDUP_REMOVED lines=12> */
.L_x_868:
[----:B------:R-:W-:Y:S01]  /*42c0*/  FMNMX.FTZ R0, R134, R9, !PT ;  /* 0x0000000986007209 */ /* 0x000fe20007810000 */
[----:B------:R-:W-:Y:S03]  /*42d0*/  LDSM.16.MT88.4 R176, [R212+0xa000] ;  /* 0x00a00000d4b0783b */ /* 0x000fe60000004200 */
[----:B------:R-:W-:Y:S01]  /*42e0*/  FMNMX.FTZ R0, R19, R0, !PT ;  /* 0x0000000013007209 */ /* 0x000fe20007810000 */
[----:B------:R-:W-:Y:S03]  /*42f0*/  LDSM.16.MT88.4 R140, [R214+0xa000] ;  /* 0x00a00000d68c783b */ /* 0x000fe60000004200 */
[----:B------:R-:W-:Y:S01]  /*4300*/  FMNMX.FTZ R0, R11, R0, !PT ;  /* 0x000000000b007209 */ /* 0x000fe20007810000 */
[----:B------:R-:W-:Y:S03]  /*4310*/  LDSM.16.MT88.4 R180, [R217+0xa000] ;  /* 0x00a00000d9b4783b */ /* 0x000fe60000004200 */
[----:B------:R-:W-:Y:S01]  /*4320*/  FMNMX.FTZ R0, R18, R0, !PT ;  /* 0x0000000012007209 */ /* 0x000fe20007810000 */
[----:B------:R-:W-:Y:S03]  /*4330*/  LDSM.16.MT88.4 R32, [R212+0xb000] ;  /* 0x00b00000d420783b */ /* 0x000fe60000004200 */
[----:B------:R-:W-:Y:S01]  /*4340*/  FMNMX.FTZ R2, R187, R0, !PT ;  /* 0x00000000bb027209 */ /* 0x000fe20007810000 */
[----:B------:R-:W-:Y:S01]  /*4350*/  LDSM.16.MT88.4 R24, [R217+0xb000] ;  /* 0x00b00000d918783b */ /* 0x000fe20000004200 */
[----:B------:R-:W-:-:S02]  /*4360*/  FMNMX.FTZ R0, R3, R10, !PT ;  /* 0x0000000a03007209 */ /* 0x000fc40007810000 */
[----:B------:R-:W-:Y:S01]  /*4370*/  FMNMX.FTZ R2, R188, R2, !PT ;  /* 0x00000002bc027209 */ /* 0x000fe20007810000 */
[----:B------:R-:W-:Y:S01]  /*4380*/  LDSM.16.MT88.4 R28, [R216+0xb000] ;  /* 0x00b00000d81c783b */ /* 0x000fe20000004200 */
[----:B------:R-:W-:Y:S02]  /*4390*/  FMNMX.FTZ R0, R20, R0, !PT ;  /* 0x0000000014007209 */ /* 0x000fe40007810000 */
[----:B-1----:R-:W-:Y:S02]  /*43a0*/  FMNMX.FTZ R4, R189, R2, !PT ;  /* 0x00000002bd047209 */ /* 0x002fe40007810000 */
[----:B------:R-:W-:Y:S02]  /*43b0*/  FMNMX.FTZ R2, R17, R0, !PT ;  /* 0x0000000011027209 */ /* 0x000fe40007810000 */
[----:B------:R-:W-:Y:S02]  /*43c0*/  FMNMX.FTZ R0, R190, R4, !PT ;  /* 0x00000004be007209 */ /* 0x000fe40007810000 */
[----:B------:R-:W-:-:S03]  /*43d0*/  FMNMX.FTZ R2, R16, R2, !PT ;  /* 0x0000000210027209 */ /* 0x000fc60007810000 */
[----:B------:R-:W1:Y:S01]  /*43e0*/  SHFL.BFLY PT, R5, R0, 0x2, 0x1f ;  /* 0x0c401f0000057f89 */ /* 0x000e6200000e0000 */
[----:B------:R-:W-:-:S04]  /*43f0*/  FMNMX.FTZ R2, R192, R2, !PT ;  /* 0x00000002c0027209 */ /* 0x000fc80007810000 */
[----:B------:R-:W-:-:S04]  /*4400*/  FMNMX.FTZ R2, R191, R2, !PT ;  /* 0x00000002bf027209 */ /* 0x000fc80007810000 */
[----:B------:R-:W-:-:S04]  /*4410*/  FMNMX.FTZ R2, R193, R2, !PT ;  /* 0x00000002c1027209 */ /* 0x000fc80007810000 */
        /* <DEDUP_REMOVED lines=8> */
[----:B------:R-:W-:-:S03]  /*44a0*/  FMUL.FTZ R8, R209, c[0x0][0x23c] ;  /* 0x00008f00d1087a20 */ /* 0x000fc60000410000 */
[----:B------:R-:W-:Y:S02]  /*44b0*/  FSEL R0, R209, RZ, P1 ;  /* 0x000000ffd1007208 */ /* 0x000fe40000800000 */
[----:B------:R-:W-:-:S05]  /*44c0*/  FSEL R8, R8, RZ, P1 ;  /* 0x000000ff08087208 */ /* 0x000fca0000800000 */
[--C-:B------:R-:W-:Y:S02]  /*44d0*/  FFMA.FTZ R9, R9, c[0x0][0x23c], -R8.reuse ;  /* 0x00008f0009097a23 */ /* 0x100fe40000010808 */
[----:B------:R-:W-:Y:S01]  /*44e0*/  FFMA.FTZ R11, R11, c[0x0][0x23c], -R8 ;  /* 0x00008f000b0b7a23 */ /* 0x000fe20000010808 */
[----:B--2---:R-:W-:Y:S01]  /*44f0*/  FMNMX.FTZ R208, R2, R4, !PT ;  /* 0x0000000402d07209 */ /* 0x004fe20007810000 */
[----:B------:R1:W2:Y:S01]  /*4500*/  MUFU.EX2 R6, R9 ;  /* 0x0000000900067308 */ /* 0x0002a20000000800 */
[----:B------:R-:W-:Y:S02]  /*4510*/  FADD.FTZ R4, R134, -R0 ;  /* 0x8000000086047221 */ /* 0x000fe40000010000 */
[----:B------:R-:W-:Y:S01]  /*4520*/  FSETP.NEU.FTZ.AND P0, PT, R208, -INF , PT ;  /* 0xff800000d000780b */ /* 0x000fe20003f1d000 */
[--C-:B------:R-:W-:Y:S02]  /*4530*/  FFMA.FTZ R19, R19, c[0x0][0x23c], -R8.reuse ;  /* 0x00008f0013137a23 */ /* 0x100fe40000010808 */
[----:B------:R-:W-:Y:S01]  /*4540*/  FFMA.FTZ R18, R18, c[0x0][0x23c], -R8 ;  /* 0x00008f0012127a23 */ /* 0x000fe20000010808 */
[----:B------:R-:W-:Y:S01]  /*4550*/  FSEL R2, R208, RZ, P0 ;  /* 0x000000ffd0027208 */ /* 0x000fe20000000000 */
[----:B------:R-:W-:Y:S01]  /*4560*/  FMUL.FTZ R4, R4, c[0x0][0x23c] ;  /* 0x00008f0004047a20 */ /* 0x000fe20000410000 */
[----:B------:R-:W-:Y:S01]  /*4570*/  MUFU.EX2 R210, R11 ;  /* 0x0000000b00d27308 */ /* 0x000fe20000000800 */
[----:B-1----:R-:W-:-:S07]  /*4580*/  FMUL.FTZ R9, R208, c[0x0][0x23c] ;  /* 0x00008f00d0097a20 */ /* 0x002fce0000410000 */
[----:B------:R1:W-:Y:S01]  /*4590*/  MUFU.EX2 R211, R19 ;  /* 0x0000001300d37308 */ /* 0x0003e20000000800 */
[----:B------:R-:W-:-:S07]  /*45a0*/  FSEL R9, R9, RZ, P0 ;  /* 0x000000ff09097208 */ /* 0x000fce0000000000 */
[----:B------:R2:W3:Y:S01]  /*45b0*/  MUFU.EX2 R203, R18 ;  /* 0x0000001200cb7308 */ /* 0x0004e20000000800 */
[--C-:B------:R-:W-:Y:S02]  /*45c0*/  FFMA.FTZ R0, R16, c[0x0][0x23c], -R9.reuse ;  /* 0x00008f0010007a23 */ /* 0x100fe40000010809 */
[--C-:B------:R-:W-:Y:S02]  /*45d0*/  FFMA.FTZ R17, R17, c[0x0][0x23c], -R9.reuse ;  /* 0x00008f0011117a23 */ /* 0x100fe40000010809 */
[--C-:B------:R-:W-:Y:S02]  /*45e0*/  FFMA.FTZ R10, R10, c[0x0][0x23c], -R9.reuse ;  /* 0x00008f000a0a7a23 */ /* 0x100fe40000010809 */
[----:B------:R-:W-:Y:S01]  /*45f0*/  FFMA.FTZ R20, R20, c[0x0][0x23c], -R9 ;  /* 0x00008f0014147a23 */ /* 0x000fe20000010809 */
[----:B------:R4:W-:Y:S01]  /*4600*/  MUFU.EX2 R249, R0 ;  /* 0x0000000000f97308 */ /* 0x0009e20000000800 */
[----:B-1----:R-:W-:-:S07]  /*4610*/  MOV R19, R246 ;  /* 0x000000f600137202 */ /* 0x002fce0000000f00 */
[----:B------:R-:W1:Y:S01]  /*4620*/  MUFU.EX2 R11, R17 ;  /* 0x00000011000b7308 */ /* 0x000e620000000800 */
[----:B--2---:R-:W-:Y:S02]  /*4630*/  MOV R18, R6 ;  /* 0x0000000600127202 */ /* 0x004fe40000000f00 */
[----:B---3--:R-:W-:Y:S01]  /*4640*/  F2FP.PACK_AB R6, R203, R210 ;  /* 0x000000d2cb06723e */ /* 0x008fe200000000ff */
[----:B----4-:R-:W-:Y:S01]  /*4650*/  FADD.FTZ R0, R3, -R2 ;  /* 0x8000000203007221 */ /* 0x010fe20000010000 */
[----:B------:R-:W-:-:S03]  /*4660*/  FMNMX.FTZ R2, R136, R132, !PT ;  /* 0x0000008488027209 */ /* 0x000fc60007810000 */
[----:B------:R-:W-:Y:S01]  /*4670*/  MUFU.EX2 R247, R10 ;  /* 0x0000000a00f77308 */ /* 0x000fe20000000800 */
[----:B------:R-:W-:Y:S01]  /*4680*/  FMUL.FTZ R0, R0, c[0x0][0x23c] ;  /* 0x00008f0000007a20 */ /* 0x000fe20000410000 */
[----:B------:R-:W-:Y:S02]  /*4690*/  FMNMX.FTZ R2, R185, R2, !PT ;  /* 0x00000002b9027209 */ /* 0x000fe40007810000 */
[----:B-1----:R-:W-:-:S04]  /*46a0*/  F2FP.PACK_AB R7, R249, R11 ;  /* 0x0000000bf907723e */ /* 0x002fc800000000ff */
[----:B------:R1:W2:Y:S01]  /*46b0*/  MUFU.EX2 R16, R0 ;  /* 0x0000000000107308 */ /* 0x0002a20000000800 */
[----:B------:R-:W-:-:S04]  /*46c0*/  FMNMX.FTZ R2, R184, R2, !PT ;  /* 0x00000002b8027209 */ /* 0x000fc80007810000 */
[----:B------:R-:W-:-:S03]  /*46d0*/  FMNMX.FTZ R2, R137, R2, !PT ;  /* 0x0000000289027209 */ /* 0x000fc60007810000 */
[----:B------:R3:W4:Y:S01]  /*46e0*/  MUFU.EX2 R248, R20 ;  /* 0x0000001400f87308 */ /* 0x0007220000000800 */
[----:B------:R-:W-:-:S04]  /*46f0*/  FMNMX.FTZ R2, R198, R2, !PT ;  /* 0x00000002c6027209 */ /* 0x000fc80007810000 */
[----:B------:R-:W-:Y:S02]  /*4700*/  FMNMX.FTZ R2, R197, R2, !PT ;  /* 0x00000002c5027209 */ /* 0x000fe40007810000 */
[----:B-1----:R-:W-:Y:S01]  /*4710*/  FMNMX.FTZ R0, R135, R133, !PT ;  /* 0x0000008587007209 */ /* 0x002fe20007810000 */
[----:B------:R-:W1:Y:S01]  /*4720*/  MUFU.EX2 R17, R4 ;  /* 0x0000000400117308 */ /* 0x000e620000000800 */
[----:B------:R-:W-:Y:S01]  /*4730*/  FMNMX.FTZ R2, R196, R2, !PT ;  /* 0x00000002c4027209 */ /* 0x000fe20007810000 */
[----:B--2---:R-:W-:Y:S01]  /*4740*/  FMUL.FTZ R146, R146, R16 ;  /* 0x0000001092927220 */ /* 0x004fe20000410000 */
[----:B------:R-:W-:Y:S01]  /*4750*/  FMNMX.FTZ R0, R186, R0, !PT ;  /* 0x00000000ba007209 */ /* 0x000fe20007810000 */
[-C--:B------:R-:W-:Y:S02]  /*4760*/  FMUL.FTZ R147, R147, R16.reuse ;  /* 0x0000001093937220 */ /* 0x080fe40000410000 */
[----:B------:R-:W-:Y:S01]  /*4770*/  FMUL.FTZ R154, R154, R16 ;  /* 0x000000109a9a7220 */ /* 0x000fe20000410000 */
[----:B------:R-:W-:Y:S01]  /*4780*/  FMNMX.FTZ R0, R138, R0, !PT ;  /* 0x000000008a007209 */ /* 0x000fe20007810000 */
[----:B---3--:R-:W-:Y:S01]  /*4790*/  LDSM.16.MT88.4 R20, [R214+0xb000] ;  /* 0x00b00000d614783b */ /* 0x008fe20000004200 */
[----:B----4-:R-:W-:Y:S01]  /*47a0*/  F2FP.PACK_AB R5, R248, R247 ;  /* 0x000000f7f805723e */ /* 0x010fe200000000ff */
[----:B------:R-:W-:Y:S01]  /*47b0*/  FMUL.FTZ R155, R155, R16 ;  /* 0x000000109b9b7220 */ /* 0x000fe20000410000 */
[----:B------:R-:W-:Y:S01]  /*47c0*/  FMNMX.FTZ R0, R139, R0, !PT ;  /* 0x000000008b007209 */ /* 0x000fe20007810000 */
[----:B------:R-:W-:-:S02]  /*47d0*/  FMUL.FTZ R166, R166, R16 ;  /* 0x00000010a6a67220 */ /* 0x000fc40000410000 */
[----:B------:R-:W-:Y:S01]  /*47e0*/  FMUL.FTZ R167, R167, R16 ;  /* 0x00000010a7a77220 */ /* 0x000fe20000410000 */
[----:B------:R-:W-:Y:S01]  /*47f0*/  FMNMX.FTZ R0, R202, R0, !PT ;  /* 0x00000000ca007209 */ /* 0x000fe20007810000 */
[-C--:B-1----:R-:W-:Y:S01]  /*4800*/  FMUL.FTZ R144, R144, R17.reuse ;  /* 0x0000001190907220 */ /* 0x082fe20000410000 */
[----:B------:R-:W-:Y:S01]  /*4810*/  F2FP.PACK_AB R4, R211, R18 ;  /* 0x00000012d304723e */ /* 0x000fe200000000ff */
[-C--:B------:R-:W-:Y:S01]  /*4820*/  FMUL.FTZ R145, R145, R17.reuse ;  /* 0x0000001191917220 */ /* 0x080fe20000410000 */
[----:B------:R-:W-:Y:S01]  /*4830*/  FMNMX.FTZ R3, R201, R0, !PT ;  /* 0x00000000c9037209 */ /* 0x000fe20007810000 */
[-C--:B------:R-:W-:Y:S01]  /*4840*/  FMUL.FTZ R152, R152, R17.reuse ;  /* 0x0000001198987220 */ /* 0x080fe20000410000 */
[----:B------:R-:W-:Y:S01]  /*4850*/  FMNMX.FTZ R0, R195, R2, !PT ;  /* 0x00000002c3007209 */ /* 0x000fe20007810000 */
[-C--:B------:R-:W-:Y:S02]  /*4860*/  FMUL.FTZ R153, R153, R17.reuse ;  /* 0x0000001199997220 */ /* 0x080fe40000410000 */
[-C--:B------:R-:W-:Y:S01]  /*4870*/  FMUL.FTZ R164, R164, R17.reuse ;  /* 0x00000011a4a47220 */ /* 0x080fe20000410000 */
[----:B------:R-:W-:Y:S01]  /*4880*/  HMMA.16816.F32 R236, R4, R176, R144 ;  /* 0x000000b004ec723c */ /* 0x000fe20000001890 */
[----:B------:R-:W1:Y:S01]  /*4890*/  SHFL.BFLY PT, R2, R0, 0x2, 0x1f ;  /* 0x0c401f0000027f89 */ /* 0x000e6200000e0000 */
[----:B------:R-:W-:-:S02]  /*48a0*/  FMUL.FTZ R165, R165, R17 ;  /* 0x00000011a5a57220 */ /* 0x000fc40000410000 */
[-C--:B------:R-:W-:Y:S01]  /*48b0*/  FMUL.FTZ R168, R168, R17.reuse ;  /* 0x00000011a8a87220 */ /* 0x080fe20000410000 */
[----:B------:R-:W2:Y:S01]  /*48c0*/  LDSM.16.MT88.4 R144, [R216+0xa000] ;  /* 0x00a00000d890783b */ /* 0x000ea20000004200 */
        /* <DEDUP_REMOVED lines=11> */
[----:B------:R-:W-:Y:S01]  /*4980*/  FMUL.FTZ R46, R46, R16 ;  /* 0x000000102e2e7220 */ /* 0x000fe20000410000 */
[----:B-1----:R-:W-:Y:S01]  /*4990*/  FMNMX.FTZ R0, R0, R2, !PT ;  /* 0x0000000200007209 */ /* 0x002fe20007810000 */
[----:B------:R-:W-:Y:S01]  /*49a0*/  FMUL.FTZ R47, R47, R16 ;  /* 0x000000102f2f7220 */ /* 0x000fe20000410000 */
[----:B------:R-:W-:Y:S01]  /*49b0*/  FMNMX.FTZ R2, R200, R3, !PT ;  /* 0x00000003c8027209 */ /* 0x000fe20007810000 */
[-C--:B------:R-:W-:Y:S01]  /*49c0*/  FMUL.FTZ R56, R56, R17.reuse ;  /* 0x0000001138387220 */ /* 0x080fe20000410000 */
[----:B------:R-:W-:Y:S01]  /*49d0*/  HMMA.16816.F32 R168, R4, R142, R168 ;  /* 0x0000008e04a8723c */ /* 0x000fe200000018a8 */
[----:B------:R-:W1:Y:S01]  /*49e0*/  SHFL.BFLY PT, R3, R0, 0x1, 0x1f ;  /* 0x0c201f0000037f89 */ /* 0x000e6200000e0000 */
[----:B------:R-:W-:Y:S01]  /*49f0*/  FMNMX.FTZ R2, R199, R2, !PT ;  /* 0x00000002c7027209 */ /* 0x000fe20007810000 */
[----:B------:R-:W-:-:S02]  /*4a00*/  FMUL.FTZ R57, R57, R17 ;  /* 0x0000001139397220 */ /* 0x000fc40000410000 */
[-C--:B------:R-:W-:Y:S02]  /*4a10*/  FMUL.FTZ R58, R58, R16.reuse ;  /* 0x000000103a3a7220 */ /* 0x080fe40000410000 */
[----:B------:R-:W3:Y:S01]  /*4a20*/  SHFL.BFLY PT, R10, R2, 0x2, 0x1f ;  /* 0x0c401f00020a7f89 */ /* 0x000ee200000e0000 */
[-C--:B------:R-:W-:Y:S01]  /*4a30*/  FMUL.FTZ R59, R59, R16.reuse ;  /* 0x000000103b3b7220 */ /* 0x080fe20000410000 */
[C---:B------:R-:W-:Y:S01]  /*4a40*/  HMMA.16816.F32 R40, R4.reuse, R180, R40 ;  /* 0x000000b40428723c */ /* 0x040fe20000001828 */
        /* <DEDUP_REMOVED lines=8> */
[----:B------:R-:W-:Y:S01]  /*4ad0*/  FMUL.FTZ R75, R75, R16 ;  /* 0x000000104b4b7220 */ /* 0x000fe20000410000 */
[C---:B--2---:R-:W-:Y:S01]  /*4ae0*/  HMMA.16816.F32 R56, R4.reuse, R144, R56 ;  /* 0x000000900438723c */ /* 0x044fe20000001838 */
[----:B------:R-:W-:Y:S01]  /*4af0*/  FMUL.FTZ R76, R76, R17 ;  /* 0x000000114c4c7220 */ /* 0x000fe20000410000 */
[----:B-1----:R-:W-:Y:S01]  /*4b00*/  FMNMX.FTZ R231, R0, R3, !PT ;  /* 0x0000000300e77209 */ /* 0x002fe20007810000 */
[-C--:B------:R-:W-:Y:S02]  /*4b10*/  FMUL.FTZ R77, R77, R17.reuse ;  /* 0x000000114d4d7220 */ /* 0x080fe40000410000 */
[-C--:B------:R-:W-:Y:S01]  /*4b20*/  FMUL.FTZ R88, R88, R17.reuse ;  /* 0x0000001158587220 */ /* 0x080fe20000410000 */
[----:B---3--:R-:W-:Y:S01]  /*4b30*/  FMNMX.FTZ R2, R2, R10, !PT ;  /* 0x0000000a02027209 */ /* 0x008fe20007810000 */
[-C--:B------:R-:W-:Y:S01]  /*4b40*/  FMUL.FTZ R78, R78, R16.reuse ;  /* 0x000000104e4e7220 */ /* 0x080fe20000410000 */
[----:B------:R-:W-:Y:S01]  /*4b50*/  HMMA.16816.F32 R60, R4, R146, R60 ;  /* 0x00000092043c723c */ /* 0x000fe2000000183c */
[----:B------:R-:W-:Y:S01]  /*4b60*/  FMUL.FTZ R79, R79, R16 ;  /* 0x000000104f4f7220 */ /* 0x000fe20000410000 */
[----:B------:R-:W-:Y:S01]  /*4b70*/  FSETP.NEU.FTZ.AND P1, PT, R231, -INF , PT ;  /* 0xff800000e700780b */ /* 0x000fe20003f3d000 */
        /* <DEDUP_REMOVED lines=27> */
[----:B------:R-:W-:Y:S01]  /*4d30*/  FMUL.FTZ R127, R127, R16 ;  /* 0x000000107f7f7220 */ /* 0x000fe20000410000 */
[----:B------:R-:W-:Y:S01]  /*4d40*/  HMMA.16816.F32 R108, R4, R26, R108 ;  /* 0x0000001a046c723c */ /* 0x000fe2000000186c */
[----:B------:R-:W-:-:S05]  /*4d50*/  FMUL.FTZ R0, R231, c[0x0][0x23c] ;  /* 0x00008f00e7007a20 */ /* 0x000fca0000410000 */
[----:B------:R-:W-:Y:S02]  /*4d60*/  FSEL R0, R0, RZ, P1 ;  /* 0x000000ff00007208 */ /* 0x000fe40000800000 */
[----:B------:R-:W-:Y:S03]  /*4d70*/  HMMA.16816.F32 R120, R4, R28, R120 ;  /* 0x0000001c0478723c */ /* 0x000fe60000001878 */
[----:B------:R-:W-:-:S04]  /*4d80*/  FFMA.FTZ R3, R132, c[0x0][0x23c], -R0 ;  /* 0x00008f0084037a23 */ /* 0x000fc80000010800 */
[----:B------:R1:W-:Y:S01]  /*4d90*/  MUFU.EX2 R240, R3 ;  /* 0x0000000300f07308 */ /* 0x0003e20000000800 */
[----:B------:R-:W-:Y:S01]  /*4da0*/  HMMA.16816.F32 R204, R4, R30, R124 ;  /* 0x0000001e04cc723c */ /* 0x000fe2000000187c */
[----:B------:R-:W2:Y:S06]  /*4db0*/  SHFL.BFLY PT, R4, R2, 0x1, 0x1f ;  /* 0x0c201f0002047f89 */ /* 0x000eac00000e0000 */
[----:B------:R-:W-:Y:S02]  /*4dc0*/  MOV R127, R211 ;  /* 0x000000d3007f7202 */ /* 0x000fe40000000f00 */
[----:B------:R-:W-:-:S02]  /*4dd0*/  MOV R125, R11 ;  /* 0x0000000b007d7202 */ /* 0x000fc40000000f00 */
[----:B------:R-:W-:Y:S02]  /*4de0*/  MOV R126, R210 ;  /* 0x000000d2007e7202 */ /* 0x000fe40000000f00 */
[----:B------:R-:W-:Y:S01]  /*4df0*/  MOV R124, R203 ;  /* 0x000000cb007c7202 */ /* 0x000fe20000000f00 */
[----:B-1----:R-:W-:-:S04]  /*4e00*/  FFMA.FTZ R3, R184, c[0x0][0x23c], -R0 ;  /* 0x00008f00b8037a23 */ /* 0x002fc80000010800 */
[----:B------:R1:W-:Y:S01]  /*4e10*/  MUFU.EX2 R241, R3 ;  /* 0x0000000300f17308 */ /* 0x0003e20000000800 */
[----:B--2---:R-:W-:Y:S01]  /*4e20*/  FMNMX.FTZ R230, R2, R4, !PT ;  /* 0x0000000402e67209 */ /* 0x004fe20007810000 */
[----:B------:R-:W-:Y:S01]  /*4e30*/  FFMA.FTZ R2, R185, c[0x0][0x23c], -R0 ;  /* 0x00008f00b9027a23 */ /* 0x000fe20000010800 */
[----:B------:R-:W-:Y:S02]  /*4e40*/  FSEL R4, R231, RZ, P1 ;  /* 0x000000ffe7047208 */ /* 0x000fe40000800000 */
[----:B------:R-:W-:-:S03]  /*4e50*/  FSETP.NEU.FTZ.AND P0, PT, R230, -INF , PT ;  /* 0xff800000e600780b */ /* 0x000fc60003f1d000 */
[----:B------:R2:W-:Y:S01]  /*4e60*/  MUFU.EX2 R235, R2 ;  /* 0x0000000200eb7308 */ /* 0x0005e20000000800 */
[----:B------:R-:W-:Y:S01]  /*4e70*/  FADD.FTZ R5, R136, -R4 ;  /* 0x8000000488057221 */ /* 0x000fe20000010000 */
[----:B------:R-:W-:Y:S01]  /*4e80*/  FSEL R4, R230, RZ, P0 ;  /* 0x000000ffe6047208 */ /* 0x000fe20000000000 */
[----:B-1----:R-:W-:Y:S02]  /*4e90*/  FFMA.FTZ R3, R137, c[0x0][0x23c], -R0 ;  /* 0x00008f0089037a23 */ /* 0x002fe40000010800 */
[----:B------:R-:W-:-:S03]  /*4ea0*/  FMUL.FTZ R5, R5, c[0x0][0x23c] ;  /* 0x00008f0005057a20 */ /* 0x000fc60000410000 */
[----:B------:R-:W1:Y:S01]  /*4eb0*/  MUFU.EX2 R246, R3 ;  /* 0x0000000300f67308 */ /* 0x000e620000000800 */
[----:B--2---:R-:W-:-:S07]  /*4ec0*/  FMUL.FTZ R2, R230, c[0x0][0x23c] ;  /* 0x00008f00e6027a20 */ /* 0x004fce0000410000 */
[----:B------:R-:W2:Y:S01]  /*4ed0*/  MUFU.EX2 R11, R5 ;  /* 0x00000005000b7308 */ /* 0x000ea20000000800 */
[----:B------:R-:W-:Y:S02]  /*4ee0*/  FSEL R2, R2, RZ, P0 ;  /* 0x000000ff02027208 */ /* 0x000fe40000000000 */
[----:B------:R-:W-:Y:S02]  /*4ef0*/  ISETP.GE.AND P0, PT, R244, 0x3, PT ;  /* 0x00000003f400780c */ /* 0x000fe40003f06270 */
[----:B-1----:R-:W-:Y:S01]  /*4f00*/  F2FP.PACK_AB R6, R246, R241 ;  /* 0x000000f1f606723e */ /* 0x002fe200000000ff */
[----:B------:R-:W-:-:S04]  /*4f10*/  FFMA.FTZ R3, R133, c[0x0][0x23c], -R2 ;  /* 0x00008f0085037a23 */ /* 0x000fc80000010802 */
[----:B------:R1:W-:Y:S01]  /*4f20*/  MUFU.EX2 R228, R3 ;  /* 0x0000000300e47308 */ /* 0x0003e20000000800 */
[-C--:B--2---:R-:W-:Y:S02]  /*4f30*/  FMUL.FTZ R148, R148, R11.reuse ;  /* 0x0000000b94947220 */ /* 0x084fe40000410000 */
        /* <DEDUP_REMOVED lines=8> */
[----:B------:R-:W1:Y:S01]  /*4fc0*/  MUFU.EX2 R234, R3 ;  /* 0x0000000300ea7308 */ /* 0x000e620000000800 */
        /* <DEDUP_REMOVED lines=8> */
[----:B-1----:R-:W-:Y:S01]  /*5050*/  F2FP.PACK_AB R5, R234, R228 ;  /* 0x000000e4ea05723e */ /* 0x002fe200000000ff */
[----:B------:R-:W-:-:S02]  /*5060*/  FFMA.FTZ R3, R138, c[0x0][0x23c], -R2 ;  /* 0x00008f008a037a23 */ /* 0x000fc40000010802 */
[-C--:B------:R-:W-:Y:S02]  /*5070*/  FMUL.FTZ R172, R172, R11.reuse ;  /* 0x0000000bacac7220 */ /* 0x080fe40000410000 */
[----:B------:R1:W-:Y:S01]  /*5080*/  MUFU.EX2 R229, R3 ;  /* 0x0000000300e57308 */ /* 0x0003e20000000800 */
        /* <DEDUP_REMOVED lines=8> */
[----:B-1----:R-:W-:Y:S01]  /*5110*/  FADD.FTZ R3, R135, -R4 ;  /* 0x8000000487037221 */ /* 0x002fe20000010000 */
[----:B------:R-:W-:Y:S01]  /*5120*/  F2FP.PACK_AB R4, R235, R240 ;  /* 0x000000f0eb04723e */ /* 0x000fe200000000ff */
[----:B------:R-:W-:Y:S02]  /*5130*/  FMUL.FTZ R81, R81, R11 ;  /* 0x0000000b51517220 */ /* 0x000fe40000410000 */
[----:B------:R-:W-:-:S02]  /*5140*/  FMUL.FTZ R3, R3, c[0x0][0x23c] ;  /* 0x00008f0003037a20 */ /* 0x000fc40000410000 */
[-C--:B------:R-:W-:Y:S02]  /*5150*/  FMUL.FTZ R96, R96, R11.reuse ;  /* 0x0000000b60607220 */ /* 0x080fe40000410000 */
[----:B------:R1:W2:Y:S01]  /*5160*/  MUFU.EX2 R10, R3 ;  /* 0x00000003000a7308 */ /* 0x0002a20000000800 */
[-C--:B------:R-:W-:Y:S02]  /*5170*/  FMUL.FTZ R97, R97, R11.reuse ;  /* 0x0000000b61617220 */ /* 0x080fe40000410000 */
[-C--:B------:R-:W-:Y:S02]  /*5180*/  FMUL.FTZ R112, R112, R11.reuse ;  /* 0x0000000b70707220 */ /* 0x080fe40000410000 */
[-C--:B------:R-:W-:Y:S02]  /*5190*/  FMUL.FTZ R113, R113, R11.reuse ;  /* 0x0000000b71717220 */ /* 0x080fe40000410000 */
[-C--:B------:R-:W-:Y:S02]  /*51a0*/  FMUL.FTZ R128, R128, R11.reuse ;  /* 0x0000000b80807220 */ /* 0x080fe40000410000 */
[----:B------:R-:W-:-:S02]  /*51b0*/  FMUL.FTZ R129, R129, R11 ;  /* 0x0000000b81817220 */ /* 0x000fc40000410000 */
[----:B-1----:R-:W-:Y:S02]  /*51c0*/  FFMA.FTZ R3, R139, c[0x0][0x23c], -R2 ;  /* 0x00008f008b037a23 */ /* 0x002fe40000010802 */
[-C--:B--2---:R-:W-:Y:S02]  /*51d0*/  FMUL.FTZ R150, R150, R10.reuse ;  /* 0x0000000a96967220 */ /* 0x084fe40000410000 */
[----:B------:R-:W1:Y:S01]  /*51e0*/  MUFU.EX2 R211, R3 ;  /* 0x0000000300d37308 */ /* 0x000e620000000800 */
[-C--:B------:R-:W-:Y:S02]  /*51f0*/  FMUL.FTZ R151, R151, R10.reuse ;  /* 0x0000000a97977220 */ /* 0x080fe40000410000 */
[-C--:B------:R-:W-:Y:S02]  /*5200*/  FMUL.FTZ R158, R158, R10.reuse ;  /* 0x0000000a9e9e7220 */ /* 0x080fe40000410000 */
[-C--:B------:R-:W-:Y:S02]  /*5210*/  FMUL.FTZ R159, R159, R10.reuse ;  /* 0x0000000a9f9f7220 */ /* 0x080fe40000410000 */
[----:B------:R-:W-:-:S02]  /*5220*/  FMUL.FTZ R162, R162, R10 ;  /* 0x0000000aa2a27220 */ /* 0x000fc40000410000 */
[-C--:B------:R-:W-:Y:S02]  /*5230*/  FMUL.FTZ R163, R163, R10.reuse ;  /* 0x0000000aa3a37220 */ /* 0x080fe40000410000 */
[-C--:B------:R-:W-:Y:S02]  /*5240*/  FMUL.FTZ R38, R38, R10.reuse ;  /* 0x0000000a26267220 */ /* 0x080fe40000410000 */
[-C--:B------:R-:W-:Y:S02]  /*5250*/  FMUL.FTZ R39, R39, R10.reuse ;  /* 0x0000000a27277220 */ /* 0x080fe40000410000 */
[-C--:B------:R-:W-:Y:S01]  /*5260*/  FMUL.FTZ R70, R70, R10.reuse ;  /* 0x0000000a46467220 */ /* 0x080fe20000410000 */
[----:B-1----:R-:W-:Y:S01]  /*5270*/  F2FP.PACK_AB R7, R211, R229 ;  /* 0x000000e5d307723e */ /* 0x002fe200000000ff */
[----:B------:R-:W-:Y:S02]  /*5280*/  FFMA.FTZ R3, R187, c[0x0][0x23c], -R8 ;  /* 0x00008f00bb037a23 */ /* 0x000fe40000010808 */
[----:B------:R-:W-:-:S02]  /*5290*/  FMUL.FTZ R71, R71, R10 ;  /* 0x0000000a47477220 */ /* 0x000fc40000410000 */
[----:B------:R1:W-:Y:S01]  /*52a0*/  MUFU.EX2 R210, R3 ;  /* 0x0000000300d27308 */ /* 0x0003e20000000800 */
[-C--:B------:R-:W-:Y:S01]  /*52b0*/  FMUL.FTZ R86, R86, R10.reuse ;  /* 0x0000000a56567220 */ /* 0x080fe20000410000 */
[C---:B------:R-:W-:Y:S01]  /*52c0*/  HMMA.16816.F32 R148, R4.reuse, R176, R148 ;  /* 0x000000b00494723c */ /* 0x040fe20000001894 */
[-C--:B------:R-:W-:Y:S02]  /*52d0*/  FMUL.FTZ R87, R87, R10.reuse ;  /* 0x0000000a57577220 */ /* 0x080fe40000410000 */
[-C--:B------:R-:W-:Y:S02]  /*52e0*/  FMUL.FTZ R102, R102, R10.reuse ;  /* 0x0000000a66667220 */ /* 0x080fe40000410000 */
[-C--:B------:R-:W-:Y:S02]  /*52f0*/  FMUL.FTZ R103, R103, R10.reuse ;  /* 0x0000000a67677220 */ /* 0x080fe40000410000 */
[-C--:B------:R-:W-:Y:S01]  /*5300*/  FMUL.FTZ R118, R118, R10.reuse ;  /* 0x0000000a76767220 */ /* 0x080fe20000410000 */
[----:B------:R-:W-:Y:S01]  /*5310*/  HMMA.16816.F32 R176, R4, R178, R156 ;  /* 0x000000b204b0723c */ /* 0x000fe2000000189c */
[----:B------:R-:W2:Y:S01]  /*5320*/  LDSM.16.MT88.4 R156, [R212+0xa800] ;  /* 0x00a80000d49c783b */ /* 0x000ea20000004200 */
[----:B------:R-:W-:-:S02]  /*5330*/  FMUL.FTZ R119, R119, R10 ;  /* 0x0000000a77777220 */ /* 0x000fc40000410000 */
[-C--:B------:R-:W-:Y:S02]  /*5340*/  FMUL.FTZ R174, R174, R10.reuse ;  /* 0x0000000aaeae7220 */ /* 0x080fe40000410000 */
[----:B-1----:R-:W-:Y:S02]  /*5350*/  FFMA.FTZ R3, R188, c[0x0][0x23c], -R8 ;  /* 0x00008f00bc037a23 */ /* 0x002fe40000010808 */
[-C--:B------:R-:W-:Y:S01]  /*5360*/  FMUL.FTZ R175, R175, R10.reuse ;  /* 0x0000000aafaf7220 */ /* 0x080fe20000410000 */
[----:B------:R-:W-:Y:S01]  /*5370*/  HMMA.16816.F32 R160, R4, R140, R160 ;  /* 0x0000008c04a0723c */ /* 0x000fe200000018a0 */
[----:B------:R1:W3:Y:S01]  /*5380*/  MUFU.EX2 R203, R3 ;  /* 0x0000000300cb7308 */ /* 0x0002e20000000800 */
[-C--:B------:R-:W-:Y:S02]  /*5390*/  FMUL.FTZ R50, R50, R10.reuse ;  /* 0x0000000a32327220 */ /* 0x080fe40000410000 */
[-C--:B------:R-:W-:Y:S02]  /*53a0*/  FMUL.FTZ R51, R51, R10.reuse ;  /* 0x0000000a33337220 */ /* 0x080fe40000410000 */
        /* <DEDUP_REMOVED lines=8> */
[----:B-1----:R-:W-:-:S02]  /*5430*/  FFMA.FTZ R3, R189, c[0x0][0x23c], -R8 ;  /* 0x00008f00bd037a23 */ /* 0x002fc40000010808 */
[-C--:B------:R-:W-:Y:S02]  /*5440*/  FMUL.FTZ R98, R98, R10.reuse ;  /* 0x0000000a62627220 */ /* 0x080fe40000410000 */
[----:B------:R1:W-:Y:S01]  /*5450*/  MUFU.EX2 R189, R3 ;  /* 0x0000000300bd7308 */ /* 0x0003e20000000800 */
[-C--:B------:R-:W-:Y:S02]  /*5460*/  FMUL.FTZ R99, R99, R10.reuse ;  /* 0x0000000a63637220 */ /* 0x080fe40000410000 */
[-C--:B------:R-:W-:Y:S01]  /*5470*/  FMUL.FTZ R114, R114, R10.reuse ;  /* 0x0000000a72727220 */ /* 0x080fe20000410000 */
[----:B------:R-:W-:Y:S01]  /*5480*/  HMMA.16816.F32 R84, R4, R20, R84 ;  /* 0x000000140454723c */ /* 0x000fe20000001854 */
[-C--:B------:R-:W-:Y:S02]  /*5490*/  FMUL.FTZ R115, R115, R10.reuse ;  /* 0x0000000a73737220 */ /* 0x080fe40000410000 */
[-C--:B------:R-:W-:Y:S02]  /*54a0*/  FMUL.FTZ R130, R130, R10.reuse ;  /* 0x0000000a82827220 */ /* 0x080fe40000410000 */
[----:B------:R-:W-:-:S03]  /*54b0*/  FMUL.FTZ R131, R131, R10 ;  /* 0x0000000a83837220 */ /* 0x000fc60000410000 */
[C---:B------:R-:W-:Y:S01]  /*54c0*/  HMMA.16816.F32 R100, R4.reuse, R24, R100 ;  /* 0x000000180464723c */ /* 0x040fe20000001864 */
[----:B-1----:R-:W-:Y:S01]  /*54d0*/  FFMA.FTZ R3, R190, c[0x0][0x23c], -R8 ;  /* 0x00008f00be037a23 */ /* 0x002fe20000010808 */
[----:B------:R-:W-:Y:S02]  /*54e0*/  MOV R190, R124 ;  /* 0x0000007c00be7202 */ /* 0x000fe40000000f00 */
[----:B---3--:R-:W-:Y:S01]  /*54f0*/  F2FP.PACK_AB R124, R203, R210 ;  /* 0x000000d2cb7c723e */ /* 0x008fe200000000ff */
[----:B------:R1:W3:Y:S03]  /*5500*/  MUFU.EX2 R188, R3 ;  /* 0x0000000300bc7308 */ /* 0x0002e60000000800 */
[C---:B------:R-:W-:Y:S08]  /*5510*/  HMMA.16816.F32 R116, R4.reuse, R28, R116 ;  /* 0x0000001c0474723c */ /* 0x040ff00000001874 */
[----:B------:R-:W-:Y:S01]  /*5520*/  HMMA.16816.F32 R140, R4, R142, R172 ;  /* 0x0000008e048c723c */ /* 0x000fe200000018ac */
[----:B------:R-:W-:Y:S01]  /*5530*/  LDSM.16.MT88.4 R172, [R214+0xa800] ;  /* 0x00a80000d6ac783b */ /* 0x000fe20000004200 */
[----:B-1----:R-:W-:Y:S01]  /*5540*/  FFMA.FTZ R3, R192, c[0x0][0x23c], -R9 ;  /* 0x00008f00c0037a23 */ /* 0x002fe20000010809 */
[----:B------:R-:W-:-:S05]  /*5550*/  MOV R192, R125 ;  /* 0x0000007d00c07202 */ /* 0x000fca0000000f00 */
[C---:B------:R-:W-:Y:S01]  /*5560*/  HMMA.16816.F32 R180, R4.reuse, R182, R48 ;  /* 0x000000b604b4723c */ /* 0x040fe20000001830 */
[----:B------:R-:W-:Y:S01]  /*5570*/  LDSM.16.MT88.4 R48, [R217+0xa800] ;  /* 0x00a80000d930783b */ /* 0x000fe20000004200 */
[----:B------:R1:W-:Y:S06]  /*5580*/  MUFU.EX2 R186, R3 ;  /* 0x0000000300ba7308 */ /* 0x0003ec0000000800 */
[C---:B------:R-:W-:Y:S08]  /*5590*/  HMMA.16816.F32 R52, R4.reuse, R144, R52 ;  /* 0x000000900434723c */ /* 0x040ff00000001834 */
[----:B------:R-:W-:Y:S01]  /*55a0*/  HMMA.16816.F32 R132, R4, R146, R64 ;  /* 0x000000920484723c */ /* 0x000fe20000001840 */
[----:B------:R-:W-:Y:S01]  /*55b0*/  LDSM.16.MT88.4 R64, [R216+0xa800] ;  /* 0x00a80000d840783b */ /* 0x000fe20000004200 */
[----:B-1----:R-:W-:Y:S01]  /*55c0*/  FFMA.FTZ R3, R191, c[0x0][0x23c], -R9 ;  /* 0x00008f00bf037a23 */ /* 0x002fe20000010809 */
[----:B------:R-:W-:-:S02]  /*55d0*/  MOV R191, R126 ;  /* 0x0000007e00bf7202 */ /* 0x000fc40000000f00 */
[----:B---3--:R-:W-:Y:S01]  /*55e0*/  F2FP.PACK_AB R126, R188, R189 ;  /* 0x000000bdbc7e723e */ /* 0x008fe200000000ff */
[----:B------:R1:W3:Y:S02]  /*55f0*/  MUFU.EX2 R187, R3 ;  /* 0x0000000300bb7308 */ /* 0x0002e40000000800 */
[C---:B------:R-:W-:Y:S01]  /*5600*/  HMMA.16816.F32 R32, R4.reuse, R34, R80 ;  /* 0x000000220420723c */ /* 0x040fe20000001850 */
[----:B------:R-:W-:Y:S07]  /*5610*/  LDSM.16.MT88.4 R80, [R212+0xb800] ;  /* 0x00b80000d450783b */ /* 0x000fee0000004200 */
[----:B------:R-:W-:Y:S01]  /*5620*/  HMMA.16816.F32 R20, R4, R22, R96 ;  /* 0x000000160414723c */ /* 0x000fe20000001860 */
[----:B------:R-:W-:Y:S01]  /*5630*/  LDSM.16.MT88.4 R96, [R214+0xb800] ;  /* 0x00b80000d660783b */ /* 0x000fe20000004200 */
[----:B-1----:R-:W-:Y:S01]  /*5640*/  FFMA.FTZ R3, R193, c[0x0][0x23c], -R9 ;  /* 0x00008f00c1037a23 */ /* 0x002fe20000010809 */
[----:B------:R-:W-:-:S05]  /*5650*/  MOV R193, R127 ;  /* 0x0000007f00c17202 */ /* 0x000fca0000000f00 */
[C---:B------:R-:W-:Y:S01]  /*5660*/  HMMA.16816.F32 R24, R4.reuse, R26, R112 ;  /* 0x0000001a0418723c */ /* 0x040fe20000001870 */
[----:B---3--:R-:W-:Y:S01]  /*5670*/  F2FP.PACK_AB R125, R187, R186 ;  /* 0x000000babb7d723e */ /* 0x008fe200000000ff */
[----:B------:R1:W-:Y:S01]  /*5680*/  MUFU.EX2 R185, R3 ;  /* 0x0000000300b97308 */ /* 0x0003e20000000800 */
[----:B------:R-:W-:Y:S05]  /*5690*/  LDSM.16.MT88.4 R112, [R217+0xb800] ;  /* 0x00b80000d970783b */ /* 0x000fea0000004200 */
[----:B------:R-:W-:Y:S01]  /*56a0*/  HMMA.16816.F32 R28, R4, R30, R128 ;  /* 0x0000001e041c723c */ /* 0x000fe20000001880 */
[----:B------:R-:W3:Y:S01]  /*56b0*/  LDSM.16.MT88.4 R4, [R216+0xb800] ;  /* 0x00b80000d804783b */ /* 0x000ee20000004200 */
[----:B-1----:R-:W-:Y:S01]  /*56c0*/  FFMA.FTZ R3, R194, c[0x0][0x23c], -R9 ;  /* 0x00008f00c2037a23 */ /* 0x002fe20000010809 */
[----:B------:R-:W-:-:S03]  /*56d0*/  MOV R194, R18 ;  /* 0x0000001200c27202 */ /* 0x000fc60000000f00 */
[----:B------:R1:W4:Y:S02]  /*56e0*/  MUFU.EX2 R184, R3 ;  /* 0x0000000300b87308 */ /* 0x0003240000000800 */
[----:B-1----:R-:W-:Y:S01]  /*56f0*/  FFMA.FTZ R3, R198, c[0x0][0x23c], -R0 ;  /* 0x00008f00c6037a23 */ /* 0x002fe20000010800 */
[----:B----4-:R-:W-:-:S05]  /*5700*/  F2FP.PACK_AB R127, R184, R185 ;  /* 0x000000b9b87f723e */ /* 0x010fca00000000ff */
[----:B------:R1:W-:Y:S02]  /*5710*/  MUFU.EX2 R139, R3 ;  /* 0x00000003008b7308 */ /* 0x0003e40000000800 */
[C---:B--2---:R-:W-:Y:S07]  /*5720*/  HMMA.16816.F32 R144, R124.reuse, R156, R236 ;  /* 0x0000009c7c90723c */ /* 0x044fee00000018ec */
[----:B------:R-:W-:Y:S01]  /*5730*/  MOV R239, R19 ;  /* 0x0000001300ef7202 */ /* 0x000fe20000000f00 */
[----:B---3--:R-:W-:Y:S01]  /*5740*/  HMMA.16816.F32 R120, R124, R4, R120 ;  /* 0x000000047c78723c */ /* 0x008fe20000001878 */
[----:B-1----:R-:W-:-:S03]  /*5750*/  FFMA.FTZ R3, R197, c[0x0][0x23c], -R0 ;  /* 0x00008f00c5037a23 */ /* 0x002fc60000010800 */
[----:B------:R-:W-:Y:S01]  /*5760*/  FFMA.FTZ R11, R239, R11, R240 ;  /* 0x0000000bef0b7223 */ /* 0x000fe200000100f0 */
[----:B------:R1:W2:Y:S03]  /*5770*/  MUFU.EX2 R138, R3 ;  /* 0x00000003008a7308 */ /* 0x0002a60000000800 */
[C---:B------:R-:W-:Y:S08]  /*5780*/  HMMA.16816.F32 R152, R124.reuse, R158, R152 ;  /* 0x0000009e7c98723c */ /* 0x040ff00000001898 */
[----:B------:R-:W-:Y:S01]  /*5790*/  HMMA.16816.F32 R164, R124, R172, R164 ;  /* 0x000000ac7ca4723c */ /* 0x000fe200000018a4 */
[--C-:B-1----:R-:W-:Y:S01]  /*57a0*/  FFMA.FTZ R3, R196, c[0x0][0x23c], -R0.reuse ;  /* 0x00008f00c4037a23 */ /* 0x102fe20000010800 */
[----:B--2---:R-:W-:Y:S01]  /*57b0*/  F2FP.PACK_AB R128, R138, R139 ;  /* 0x0000008b8a80723e */ /* 0x004fe200000000ff */
[----:B------:R-:W-:-:S05]  /*57c0*/  FFMA.FTZ R0, R195, c[0x0][0x23c], -R0 ;  /* 0x00008f00c3007a23 */ /* 0x000fca0000010800 */
[C---:B------:R-:W-:Y:S01]  /*57d0*/  HMMA.16816.F32 R168, R124.reuse, R174, R168 ;  /* 0x000000ae7ca8723c */ /* 0x040fe200000018a8 */
[----:B------:R1:W-:Y:S07]  /*57e0*/  MUFU.EX2 R137, R3 ;  /* 0x0000000300897308 */ /* 0x0003ee0000000800 */
[C---:B------:R-:W-:Y:S01]  /*57f0*/  HMMA.16816.F32 R40, R124.reuse, R48, R40 ;  /* 0x000000307c28723c */ /* 0x040fe20000001828 */
[----:B------:R2:W3:Y:S07]  /*5800*/  MUFU.EX2 R136, R0 ;  /* 0x0000000000887308 */ /* 0x0004ee0000000800 */
[----:B------:R-:W-:Y:S01]  /*5810*/  HMMA.16816.F32 R44, R124, R50, R44 ;  /* 0x000000327c2c723c */ /* 0x000fe2000000182c */
[----:B-1----:R-:W-:-:S04]  /*5820*/  FFMA.FTZ R3, R252, R10, R228 ;  /* 0x0000000afc037223 */ /* 0x002fc800000100e4 */
[----:B------:R-:W-:-:S03]  /*5830*/  FADD.FTZ R3, R234, R3 ;  /* 0x00000003ea037221 */ /* 0x000fc60000010000 */
[C---:B------:R-:W-:Y:S01]  /*5840*/  HMMA.16816.F32 R56, R124.reuse, R64, R56 ;  /* 0x000000407c38723c */ /* 0x040fe20000001838 */
[--C-:B--2---:R-:W-:Y:S01]  /*5850*/  FFMA.FTZ R0, R202, c[0x0][0x23c], -R2.reuse ;  /* 0x00008f00ca007a23 */ /* 0x104fe20000010802 */
[----:B---3--:R-:W-:Y:S01]  /*5860*/  F2FP.PACK_AB R130, R136, R137 ;  /* 0x000000898882723e */ /* 0x008fe200000000ff */
[----:B------:R-:W-:Y:S02]  /*5870*/  FADD.FTZ R3, R229, R3 ;  /* 0x00000003e5037221 */ /* 0x000fe40000010000 */
[----:B------:R1:W2:Y:S02]  /*5880*/  MUFU.EX2 R19, R0 ;  /* 0x0000000000137308 */ /* 0x0002a40000000800 */
[----:B------:R-:W-:Y:S01]  /*5890*/  FADD.FTZ R3, R211, R3 ;  /* 0x00000003d3037221 */ /* 0x000fe20000010000 */
[C---:B------:R-:W-:Y:S08]  /*58a0*/  HMMA.16816.F32 R60, R124.reuse, R66, R60 ;  /* 0x000000427c3c723c */ /* 0x040ff0000000183c */
[----:B------:R-:W-:Y:S01]  /*58b0*/  HMMA.16816.F32 R72, R124, R80, R72 ;  /* 0x000000507c48723c */ /* 0x000fe20000001848 */
[----:B-1----:R-:W-:-:S02]  /*58c0*/  FFMA.FTZ R0, R201, c[0x0][0x23c], -R2 ;  /* 0x00008f00c9007a23 */ /* 0x002fc40000010802 */
[----:B--2---:R-:W-:-:S05]  /*58d0*/  FADD.FTZ R3, R19, R3 ;  /* 0x0000000313037221 */ /* 0x004fca0000010000 */
[C---:B------:R-:W-:Y:S01]  /*58e0*/  HMMA.16816.F32 R76, R124.reuse, R82, R76 ;  /* 0x000000527c4c723c */ /* 0x040fe2000000184c */
[----:B------:R1:W2:Y:S07]  /*58f0*/  MUFU.EX2 R18, R0 ;  /* 0x0000000000127308 */ /* 0x0002ae0000000800 */
[C---:B------:R-:W-:Y:S08]  /*5900*/  HMMA.16816.F32 R88, R124.reuse, R96, R88 ;  /* 0x000000607c58723c */ /* 0x040ff00000001858 */
[----:B------:R-:W-:Y:S01]  /*5910*/  HMMA.16816.F32 R92, R124, R98, R92 ;  /* 0x000000627c5c723c */ /* 0x000fe2000000185c */
[--C-:B-1----:R-:W-:Y:S01]  /*5920*/  FFMA.FTZ R0, R200, c[0x0][0x23c], -R2.reuse ;  /* 0x00008f00c8007a23 */ /* 0x102fe20000010802 */
[----:B--2---:R-:W-:Y:S01]  /*5930*/  F2FP.PACK_AB R129, R18, R19 ;  /* 0x000000131281723e */ /* 0x004fe200000000ff */
[----:B------:R-:W-:-:S02]  /*5940*/  FFMA.FTZ R2, R199, c[0x0][0x23c], -R2 ;  /* 0x00008f00c7027a23 */ /* 0x000fc40000010802 */
[----:B------:R1:W2:Y:S01]  /*5950*/  MUFU.EX2 R9, R0 ;  /* 0x0000000000097308 */ /* 0x0002a20000000800 */
[----:B------:R-:W-:Y:S02]  /*5960*/  FADD.FTZ R3, R18, R3 ;  /* 0x0000000312037221 */ /* 0x000fe40000010000 */
[C---:B------:R-:W-:Y:S05]  /*5970*/  HMMA.16816.F32 R104, R124.reuse, R112, R104 ;  /* 0x000000707c68723c */ /* 0x040fea0000001868 */
[----:B------:R-:W3:Y:S03]  /*5980*/  MUFU.EX2 R8, R2 ;  /* 0x0000000200087308 */ /* 0x000ee60000000800 */
[----:B------:R-:W-:Y:S01]  /*5990*/  HMMA.16816.F32 R108, R124, R114, R108 ;  /* 0x000000727c6c723c */ /* 0x000fe2000000186c */
[----:B-1----:R-:W-:-:S02]  /*59a0*/  FFMA.FTZ R0, R250, R16, R247 ;  /* 0x00000010fa007223 */ /* 0x002fc400000100f7 */
[----:B--2---:R-:W-:-:S05]  /*59b0*/  FADD.FTZ R3, R9, R3 ;  /* 0x0000000309037221 */ /* 0x004fca0000010000 */
[----:B------:R-:W-:Y:S01]  /*59c0*/  HMMA.16816.F32 R124, R124, R6, R204 ;  /* 0x000000067c7c723c */ /* 0x000fe200000018cc */
[----:B------:R-:W-:Y:S01]  /*59d0*/  FADD.FTZ R0, R248, R0 ;  /* 0x00000000f8007221 */ /* 0x000fe20000010000 */
[----:B---3--:R-:W-:Y:S01]  /*59e0*/  F2FP.PACK_AB R131, R8, R9 ;  /* 0x000000090883723e */ /* 0x008fe200000000ff */
[----:B------:R-:W-:Y:S02]  /*59f0*/  FFMA.FTZ R2, R251, R17, R194 ;  /* 0x00000011fb027223 */ /* 0x000fe400000100c2 */
[----:B------:R-:W-:Y:S02]  /*5a00*/  FADD.FTZ R0, R192, R0 ;  /* 0x00000000c0007221 */ /* 0x000fe40000010000 */
[----:B------:R-:W-:Y:S02]  /*5a10*/  FADD.FTZ R2, R193, R2 ;  /* 0x00000002c1027221 */ /* 0x000fe40000010000 */
        /* <DEDUP_REMOVED lines=21> */
[----:B------:R-:W-:Y:S01]  /*5b70*/  FADD.FTZ R252, R8, R3 ;  /* 0x0000000308fc7221 */ /* 0x000fe20000010000 */
[----:B------:R-:W-:Y:S01]  /*5b80*/  MOV R136, R231 ;  /* 0x000000e700887202 */ /* 0x000fe20000000f00 */
[----:B------:R-:W-:Y:S01]  /*5b90*/  FADD.FTZ R251, R188, R2 ;  /* 0x00000002bcfb7221 */ /* 0x000fe20000010000 */
[----:B------:R1:W-:Y:S01]  /*5ba0*/  STL [R1], R246 ;  /* 0x000000f601007387 */ /* 0x0003e20000100800 */
[----:B------:R-:W-:Y:S01]  /*5bb0*/  FADD.FTZ R250, R184, R0 ;  /* 0x00000000b8fa7221 */ /* 0x000fe20000010000 */
[----:B------:R-:W-:-:S02]  /*5bc0*/  MOV R3, R208 ;  /* 0x000000d000037202 */ /* 0x000fc40000000f00 */
        /* <DEDUP_REMOVED lines=8> */
[----:B------:R-:W-:Y:S01]  /*5c50*/  HMMA.16816.F32 R80, R128, R82, R32 ;  /* 0x000000528050723c */ /* 0x000fe20000001820 */
[----:B------:R-:W-:-:S07]  /*5c60*/  MOV R134, R209 ;  /* 0x000000d100867202 */ /* 0x000fce0000000f00 */
[C---:B------:R-:W-:Y:S08]  /*5c70*/  HMMA.16816.F32 R96, R128.reuse, R98, R20 ;  /* 0x000000628060723c */ /* 0x040ff00000001814 */
[C---:B------:R-:W-:Y:S08]  /*5c80*/  HMMA.16816.F32 R112, R128.reuse, R114, R24 ;  /* 0x000000728070723c */ /* 0x040ff00000001818 */
[----:B------:R-:W-:Y:S01]  /*5c90*/  HMMA.16816.F32 R128, R128, R6, R28 ;  /* 0x000000068080723c */ /* 0x000fe2000000181c */
[----:B------:R-:W-:Y:S05]  /*5ca0*/  @!UPT UIADD3 URZ, URZ, URZ, URZ ;  /* 0x0000003f3f3ff290 */ /* 0x000fea000fffe03f */
[----:B------:R-:W-:Y:S11]  /*5cb0*/  @!P0 BRA `(.L_x_867) ;  /* 0x000059a000008947 */ /* 0x000ff60003800000 */
[----:B-1----:R-:W2:Y:S04]  /*5cc0*/  LDL.64 R192, [R1+0x30] ;  /* 0x0000300001c07983 */ /* 0x002ea80000100a00 */
[----:B------:R-:W3:Y:S01]  /*5cd0*/  LDL.64 R190, [R1+0x8] ;  /* 0x0000080001be7983 */ /* 0x000ee20000100a00 */
[----:B------:R-:W-:Y:S01]  /*5ce0*/  IADD3 R0, R244, -0x1, RZ ;  /* 0xfffffffff4007810 */ /* 0x000fe20007ffe0ff */
[----:B------:R-:W-:-:S04]  /*5cf0*/  DEPBAR.LE SB0, 0x0 ;  /* 0x000080000000791a */ /* 0x000fc80000000000 */
[----:B------:R-:W-:Y:S01]  /*5d00*/  IMAD R0, R0, c[0x0][0x1a0], RZ ;  /* 0x0000680000007a24 */ /* 0x000fe200078e02ff */
[----:B------:R-:W-:Y:S02]  /*5d10*/  UMOV UR10, 0x6 ;  /* 0x00000006000a7882 */ /* 0x000fe40000000000 */
[----:B------:R-:W-:Y:S02]  /*5d20*/  ULDC UR5, c[0x0][0x1a4] ;  /* 0x0000690000057ab9 */ /* 0x000fe40000000800 */
[----:B------:R-:W-:Y:S02]  /*5d30*/  USHF.L.U64.HI UR5, UR4, UR10, UR5 ;  /* 0x0000000a04057299 */ /* 0x000fe40008010205 */
[----:B------:R-:W-:Y:S02]  /*5d40*/  UIADD3 UR10, UP0, -UR11, 0x80, URZ ;  /* 0x000000800b0a7890 */ /* 0x000fe4000ff1e13f */
[----:B------:R-:W-:Y:S02]  /*5d50*/  ULDC.64 UR12, c[0x0][0x118] ;  /* 0x00004600000c7ab9 */ /* 0x000fe40000000a00 */
[----:B------:R-:W-:Y:S01]  /*5d60*/  UIADD3.X UR4, URZ, ~UR5, URZ, UP0, !UPT ;  /* 0x800000053f047290 */ /* 0x000fe200087fe43f */
[----:B------:R-:W-:Y:S01]  /*5d70*/  BAR.SYNC.DEFER_BLOCKING 0x0 ;  /* 0x0000000000007b1d */ /* 0x000fe20000010000 */
[----:B--2---:R-:W-:-:S04]  /*5d80*/  LEA R0, R0, R192, 0x5 ;  /* 0x000000c000007211 */ /* 0x004fc800078e28ff */
[----:B------:R-:W-:Y:S02]  /*5d90*/  LEA R0, R0, c[0x0][0x170], 0x1 ;  /* 0x00005c0000007a11 */ /* 0x000fe400078e08ff */
[----:B---3--:R-:W-:Y:S02]  /*5da0*/  MOV R248, R190 ;  /* 0x000000be00f87202 */ /* 0x008fe40000000f00 */
[C---:B------:R-:W-:Y:S02]  /*5db0*/  IADD3 R2, R0.reuse, UR8, RZ ;  /* 0x0000000800027c10 */ /* 0x040fe4000fffe0ff */
[----:B------:R-:W-:Y:S02]  /*5dc0*/  IADD3 R0, P0, R0, -UR11, RZ ;  /* 0x8000000b00007c10 */ /* 0x000fe4000ff1e0ff */
[----:B------:R-:W-:Y:S02]  /*5dd0*/  IADD3 R2, R2, -UR11, RZ ;  /* 0x8000000b02027c10 */ /* 0x000fe4000fffe0ff */
[----:B------:R-:W-:-:S02]  /*5de0*/  IADD3.X R3, R243, ~UR5, RZ, P0, !PT ;  /* 0x80000005f3037c10 */ /* 0x000fc400087fe4ff */
[C---:B------:R-:W-:Y:S02]  /*5df0*/  IADD3 R228, P3, R0.reuse, -UR11, RZ ;  /* 0x8000000b00e47c10 */ /* 0x040fe4000ff7e0ff */
[----:B------:R-:W-:Y:S02]  /*5e00*/  IADD3 R4, P2, R0, UR10, RZ ;  /* 0x0000000a00047c10 */ /* 0x000fe4000ff5e0ff */
[C---:B------:R-:W-:Y:S02]  /*5e10*/  IADD3 R210, P1, R2.reuse, -UR11, RZ ;  /* 0x8000000b02d27c10 */ /* 0x040fe4000ff3e0ff */
[----:B------:R-:W-:Y:S02]  /*5e20*/  IADD3 R2, P0, R2, UR10, RZ ;  /* 0x0000000a02027c10 */ /* 0x000fe4000ff1e0ff */
[C---:B------:R-:W-:Y:S02]  /*5e30*/  IADD3.X R229, R3.reuse, ~UR5, RZ, P3, !PT ;  /* 0x8000000503e57c10 */ /* 0x040fe40009ffe4ff */
[----:B------:R-:W-:-:S02]  /*5e40*/  IADD3.X R5, R3, UR4, RZ, P2, !PT ;  /* 0x0000000403057c10 */ /* 0x000fc400097fe4ff */
[C---:B------:R-:W-:Y:S01]  /*5e50*/  IADD3.X R211, R233.reuse, ~UR5, RZ, P1, !PT ;  /* 0x80000005e9d37c10 */ /* 0x040fe20008ffe4ff */
[----:B------:R-:W-:Y:S01]  /*5e60*/  @!PT LDS RZ, [RZ] ;  /* 0x00000000fffff984 */ /* 0x000fe20000000800 */
[----:B------:R-:W-:Y:S01]  /*5e70*/  @!PT LDS RZ, [RZ] ;  /* 0x00000000fffff984 */ /* 0x000fe20000000800 */
[----:B------:R-:W-:Y:S01]  /*5e80*/  @!PT LDS RZ, [RZ] ;  /* 0x00000000fffff984 */ /* 0x000fe20000000800 */
[----:B------:R1:W-:Y:S01]  /*5e90*/  LDGSTS.E.BYPASS.LTC128B.128 [R227+0xa000], [R228.64] ;  /* 0x0a000000e4e37fae */ /* 0x0003e2000b901d4c */
[----:B------:R-:W-:Y:S02]  /*5ea0*/  IADD3.X R3, R233, UR4, RZ, P0, !PT ;  /* 0x00000004e9037c10 */ /* 0x000fe400087fe4ff */
[----:B------:R-:W-:Y:S01]  /*5eb0*/  MOV R249, R191 ;  /* 0x000000bf00f97202 */ /* 0x000fe20000000f00 */
[----:B------:R2:W-:Y:S01]  /*5ec0*/  LDGSTS.E.BYPASS.LTC128B.128 [R227+0xb000], [R4.64] ;  /* 0x0b00000004e37fae */ /* 0x0005e2000b901d4c */
[----:B------:R-:W-:-:S03]  /*5ed0*/  ISETP.NE.AND P0, PT, R244, 0x3, PT ;  /* 0x00000003f400780c */ /* 0x000fc60003f05270 */
[----:B------:R1:W-:Y:S04]  /*5ee0*/  LDGSTS.E.BYPASS.LTC128B.128 [R227+0xa800], [R210.64] ;  /* 0x0a800000d2e37fae */ /* 0x0003e8000b901d4c */
[----:B------:R1:W-:Y:S04]  /*5ef0*/  LDGSTS.E.BYPASS.LTC128B.128 [R227+0xb800], [R2.64] ;  /* 0x0b80000002e37fae */ /* 0x0003e8000b901d4c */
[----:B------:R-:W-:Y:S04]  /*5f00*/  LDSM.16.M88.4 R8, [R213] ;  /* 0x00000000d508783b */ /* 0x000fe80000000200 */
[----:B------:R-:W3:Y:S04]  /*5f10*/  LDSM.16.M88.4 R24, [R222] ;  /* 0x00000000de18783b */ /* 0x000ee80000000200 */
[----:B------:R-:W4:Y:S04]  /*5f20*/  LDSM.16.M88.4 R28, [R222+0x800] ;  /* 0x00080000de1c783b */ /* 0x000f280000000200 */
[----:B------:R-:W-:Y:S04]  /*5f30*/  LDSM.16.M88.4 R20, [R215] ;  /* 0x00000000d714783b */ /* 0x000fe80000000200 */
[----:B--2---:R-:W2:Y:S04]  /*5f40*/  LDSM.16.M88.4 R4, [R213+0x2000] ;  /* 0x00200000d504783b */ /* 0x004ea80000000200 */
[----:B------:R-:W5:Y:S04]  /*5f50*/  LDSM.16.M88.4 R132, [R223] ;  /* 0x00000000df84783b */ /* 0x000f680000000200 */
[----:B------:R-:W1:Y:S04]  /*5f60*/  LDSM.16.M88.4 R32, [R226] ;  /* 0x00000000e220783b */ /* 0x000e680000000200 */
[----:B------:R-:W1:Y:S04]  /*5f70*/  LDSM.16.M88.4 R16, [R215+0x2000] ;  /* 0x00200000d710783b */ /* 0x000e680000000200 */
[----:B------:R-:W-:Y:S04]  /*5f80*/  LDSM.16.M88.4 R136, [R220] ;  /* 0x00000000dc88783b */ /* 0x000fe80000000200 */
[----:B------:R-:W0:Y:S01]  /*5f90*/  LDGDEPBAR ;  /* 0x00000000000079af */ /* 0x000e220000000000 */
[C---:B---3--:R-:W-:Y:S08]  /*5fa0*/  HMMA.16816.F32 R184, R8.reuse, R24, RZ ;  /* 0x0000001808b8723c */ /* 0x048ff000000018ff */
[C---:B----4-:R-:W-:Y:S08]  /*5fb0*/  HMMA.16816.F32 R180, R8.reuse, R30, RZ ;  /* 0x0000001e08b4723c */ /* 0x050ff000000018ff */
[C---:B------:R-:W-:Y:S08]  /*5fc0*/  HMMA.16816.F32 R188, R8.reuse, R28, RZ ;  /* 0x0000001c08bc723c */ /* 0x040ff000000018ff */
[----:B------:R-:W-:Y:S01]  /*5fd0*/  HMMA.16816.F32 R192, R8, R26, RZ ;  /* 0x0000001a08c0723c */ /* 0x000fe200000018ff */
[----:B------:R-:W3:Y:S07]  /*5fe0*/  LDSM.16.M88.4 R8, [R221] ;  /* 0x00000000dd08783b */ /* 0x000eee0000000200 */
[C---:B--2---:R-:W-:Y:S08]  /*5ff0*/  HMMA.16816.F32 R176, R4.reuse, R24, RZ ;  /* 0x0000001804b0723c */ /* 0x044ff000000018ff */
[C---:B------:R-:W-:Y:S08]  /*6000*/  HMMA.16816.F32 R140, R4.reuse, R28, RZ ;  /* 0x0000001c048c723c */ /* 0x040ff000000018ff */
[C---:B------:R-:W-:Y:S01]  /*6010*/  HMMA.16816.F32 R196, R4.reuse, R26, RZ ;  /* 0x0000001a04c4723c */ /* 0x040fe200000018ff */
[----:B------:R-:W2:Y:S07]  /*6020*/  LDSM.16.M88.4 R24, [R220+0x800] ;  /* 0x00080000dc18783b */ /* 0x000eae0000000200 */
[----:B------:R-:W-:Y:S01]  /*6030*/  HMMA.16816.F32 R28, R4, R30, RZ ;  /* 0x0000001e041c723c */ /* 0x000fe200000018ff */
[----:B------:R-:W4:Y:S07]  /*6040*/  LDSM.16.M88.4 R4, [R221+0x2000] ;  /* 0x00200000dd04783b */ /* 0x000f2e0000000200 */
[C---:B-----5:R-:W-:Y:S08]  /*6050*/  HMMA.16816.F32 R200, R20.reuse, R132, R184 ;  /* 0x0000008414c8723c */ /* 0x060ff000000018b8 */
[C---:B-1----:R-:W-:Y:S08]  /*6060*/  HMMA.16816.F32 R184, R20.reuse, R34, R180 ;  /* 0x0000002214b8723c */ /* 0x042ff000000018b4 */
[C---:B------:R-:W-:Y:S08]  /*6070*/  HMMA.16816.F32 R188, R20.reuse, R32, R188 ;  /* 0x0000002014bc723c */ /* 0x040ff000000018bc */
[----:B------:R-:W-:Y:S01]  /*6080*/  HMMA.16816.F32 R192, R20, R134, R192 ;  /* 0x0000008614c0723c */ /* 0x000fe200000018c0 */
[----:B------:R-:W-:Y:S07]  /*6090*/  LDSM.16.M88.4 R20, [R219+0x2000] ;  /* 0x00200000db14783b */ /* 0x000fee0000000200 */
[C---:B------:R-:W-:Y:S08]  /*60a0*/  HMMA.16816.F32 R180, R16.reuse, R132, R176 ;  /* 0x0000008410b4723c */ /* 0x040ff000000018b0 */
[C---:B------:R-:W-:Y:S08]  /*60b0*/  HMMA.16816.F32 R176, R16.reuse, R32, R140 ;  /* 0x0000002010b0723c */ /* 0x040ff0000000188c */
[C---:B------:R-:W-:Y:S01]  /*60c0*/  HMMA.16816.F32 R140, R16.reuse, R134, R196 ;  /* 0x00000086108c723c */ /* 0x040fe200000018c4 */
[----:B------:R-:W-:Y:S07]  /*60d0*/  LDSM.16.M88.4 R132, [R218+0x800] ;  /* 0x00080000da84783b */ /* 0x000fee0000000200 */
[----:B------:R-:W-:Y:S01]  /*60e0*/  HMMA.16816.F32 R28, R16, R34, R28 ;  /* 0x00000022101c723c */ /* 0x000fe2000000181c */
[----:B------:R-:W-:Y:S04]  /*60f0*/  LDSM.16.M88.4 R32, [R218] ;  /* 0x00000000da20783b */ /* 0x000fe80000000200 */
[----:B------:R-:W1:Y:S03]  /*6100*/  LDSM.16.M88.4 R16, [R219] ;  /* 0x00000000db10783b */ /* 0x000e660000000200 */
[C---:B---3--:R-:W-:Y:S08]  /*6110*/  HMMA.16816.F32 R200, R8.reuse, R136, R200 ;  /* 0x0000008808c8723c */ /* 0x048ff000000018c8 */
[C---:B--2---:R-:W-:Y:S08]  /*6120*/  HMMA.16816.F32 R204, R8.reuse, R24, R188 ;  /* 0x0000001808cc723c */ /* 0x044ff000000018bc */
[C---:B------:R-:W-:Y:S08]  /*6130*/  HMMA.16816.F32 R196, R8.reuse, R138, R192 ;  /* 0x0000008a08c4723c */ /* 0x040ff000000018c0 */
[----:B------:R-:W-:Y:S01]  /*6140*/  HMMA.16816.F32 R192, R8, R26, R184 ;  /* 0x0000001a08c0723c */ /* 0x000fe200000018b8 */
[----:B------:R-:W-:Y:S07]  /*6150*/  LDSM.16.M88.4 R8, [R213+0x4000] ;  /* 0x00400000d508783b */ /* 0x000fee0000000200 */
[C---:B----4-:R-:W-:Y:S08]  /*6160*/  HMMA.16816.F32 R188, R4.reuse, R136, R180 ;  /* 0x0000008804bc723c */ /* 0x050ff000000018b4 */
[C---:B------:R-:W-:Y:S01]  /*6170*/  HMMA.16816.F32 R184, R4.reuse, R138, R140 ;  /* 0x0000008a04b8723c */ /* 0x040fe2000000188c */
[----:B------:R-:W-:Y:S07]  /*6180*/  LDSM.16.M88.4 R136, [R222+0x1800] ;  /* 0x00180000de88783b */ /* 0x000fee0000000200 */
[C---:B------:R-:W-:Y:S08]  /*6190*/  HMMA.16816.F32 R140, R4.reuse, R24, R176 ;  /* 0x00000018048c723c */ /* 0x040ff000000018b0 */
[----:B------:R-:W-:Y:S01]  /*61a0*/  HMMA.16816.F32 R176, R4, R26, R28 ;  /* 0x0000001a04b0723c */ /* 0x000fe2000000181c */
[----:B------:R-:W2:Y:S04]  /*61b0*/  LDSM.16.M88.4 R24, [R222+0x1000] ;  /* 0x00100000de18783b */ /* 0x000ea80000000200 */
[----:B------:R-:W3:Y:S03]  /*61c0*/  LDSM.16.M88.4 R28, [R213+0x6000] ;  /* 0x00600000d51c783b */ /* 0x000ee60000000200 */
[C---:B-1----:R-:W-:Y:S01]  /*61d0*/  HMMA.16816.F32 R180, R16.reuse, R32, R200 ;  /* 0x0000002010b4723c */ /* 0x042fe200000018c8 */
[----:B------:R-:W-:Y:S07]  /*61e0*/  LDSM.16.M88.4 R4, [R215+0x4000] ;  /* 0x00400000d704783b */ /* 0x000fee0000000200 */
[----:B------:R-:W-:Y:S08]  /*61f0*/  HMMA.16816.F32 R196, R16, R34, R196 ;  /* 0x0000002210c4723c */ /* 0x000ff000000018c4 */
[C---:B------:R-:W-:Y:S08]  /*6200*/  HMMA.16816.F32 R188, R20.reuse, R32, R188 ;  /* 0x0000002014bc723c */ /* 0x040ff000000018bc */
[----:B------:R-:W-:Y:S08]  /*6210*/  HMMA.16816.F32 R32, R20, R34, R184 ;  /* 0x000000221420723c */ /* 0x000ff000000018b8 */
[-C--:B------:R-:W-:Y:S08]  /*6220*/  HMMA.16816.F32 R200, R16, R132.reuse, R204 ;  /* 0x0000008410c8723c */ /* 0x080ff000000018cc */
[----:B------:R-:W-:Y:S01]  /*6230*/  HMMA.16816.F32 R204, R20, R132, R140 ;  /* 0x0000008414cc723c */ /* 0x000fe2000000188c */
[----:B------:R-:W1:Y:S07]  /*6240*/  LDSM.16.M88.4 R140, [R225] ;  /* 0x00000000e18c783b */ /* 0x000e6e0000000200 */
[-C--:B------:R-:W-:Y:S08]  /*6250*/  HMMA.16816.F32 R192, R16, R134.reuse, R192 ;  /* 0x0000008610c0723c */ /* 0x080ff000000018c0 */
[----:B------:R-:W-:Y:S01]  /*6260*/  HMMA.16816.F32 R184, R20, R134, R176 ;  /* 0x0000008614b8723c */ /* 0x000fe200000018b0 */
[----:B------:R-:W4:Y:S04]  /*6270*/  LDSM.16.M88.4 R132, [R224] ;  /* 0x00000000e084783b */ /* 0x000f280000000200 */
[----:B------:R-:W-:Y:S03]  /*6280*/  LDSM.16.M88.4 R20, [R221+0x4000] ;  /* 0x00400000dd14783b */ /* 0x000fe60000000200 */
[C---:B--2---:R-:W-:Y:S08]  /*6290*/  HMMA.16816.F32 R16, R8.reuse, R24, R180 ;  /* 0x000000180810723c */ /* 0x044ff000000018b4 */
[----:B------:R-:W-:Y:S08]  /*62a0*/  HMMA.16816.F32 R180, R8, R26, R196 ;  /* 0x0000001a08b4723c */ /* 0x000ff000000018c4 */
[C---:B---3--:R-:W-:Y:S08]  /*62b0*/  HMMA.16816.F32 R188, R28.reuse, R24, R188 ;  /* 0x000000181cbc723c */ /* 0x048ff000000018bc */
[----:B------:R-:W-:Y:S01]  /*62c0*/  HMMA.16816.F32 R196, R28, R26, R32 ;  /* 0x0000001a1cc4723c */ /* 0x000fe20000001820 */
[----:B------:R-:W2:Y:S04]  /*62d0*/  LDSM.16.M88.4 R24, [R215+0x6000] ;  /* 0x00600000d718783b */ /* 0x000ea80000000200 */
[----:B------:R-:W3:Y:S03]  /*62e0*/  LDSM.16.M88.4 R32, [R220+0x1000] ;  /* 0x00100000dc20783b */ /* 0x000ee60000000200 */
[C---:B------:R-:W-:Y:S08]  /*62f0*/  HMMA.16816.F32 R176, R8.reuse, R136, R200 ;  /* 0x0000008808b0723c */ /* 0x040ff000000018c8 */
[----:B------:R-:W-:Y:S08]  /*6300*/  HMMA.16816.F32 R8, R8, R138, R192 ;  /* 0x0000008a0808723c */ /* 0x000ff000000018c0 */
[C---:B------:R-:W-:Y:S08]  /*6310*/  HMMA.16816.F32 R204, R28.reuse, R136, R204 ;  /* 0x000000881ccc723c */ /* 0x040ff000000018cc */
[----:B------:R-:W-:Y:S01]  /*6320*/  HMMA.16816.F32 R236, R28, R138, R184 ;  /* 0x0000008a1cec723c */ /* 0x000fe200000018b8 */
[----:B------:R-:W-:Y:S07]  /*6330*/  LDSM.16.M88.4 R28, [R218+0x1000] ;  /* 0x00100000da1c783b */ /* 0x000fee0000000200 */
[C---:B-1----:R-:W-:Y:S01]  /*6340*/  HMMA.16816.F32 R136, R4.reuse, R140, R16 ;  /* 0x0000008c0488723c */ /* 0x042fe20000001810 */
[----:B------:R-:W1:Y:S07]  /*6350*/  LDSM.16.M88.4 R16, [R221+0x6000] ;  /* 0x00600000dd10783b */ /* 0x000e6e0000000200 */
[C---:B----4-:R-:W-:Y:S01]  /*6360*/  HMMA.16816.F32 R232, R4.reuse, R134, R8 ;  /* 0x0000008604e8723c */ /* 0x050fe20000001808 */
[----:B------:R-:W4:Y:S07]  /*6370*/  LDSM.16.M88.4 R8, [R219+0x4000] ;  /* 0x00400000db08783b */ /* 0x000f2e0000000200 */
[----:B------:R-:W-:Y:S08]  /*6380*/  HMMA.16816.F32 R200, R4, R132, R176 ;  /* 0x0000008404c8723c */ /* 0x000ff000000018b0 */
[----:B--2---:R-:W-:Y:S08]  /*6390*/  HMMA.16816.F32 R176, R24, R140, R188 ;  /* 0x0000008c18b0723c */ /* 0x004ff000000018bc */
[----:B------:R-:W-:Y:S01]  /*63a0*/  HMMA.16816.F32 R192, R4, R142, R180 ;  /* 0x0000008e04c0723c */ /* 0x000fe200000018b4 */
[----:B------:R-:W2:Y:S07]  /*63b0*/  LDSM.16.M88.4 R4, [R219+0x6000] ;  /* 0x00600000db04783b */ /* 0x000eae0000000200 */
[----:B---3--:R-:W-:Y:S08]  /*63c0*/  HMMA.16816.F32 R136, R20, R32, R136 ;  /* 0x000000201488723c */ /* 0x008ff00000001888 */
[----:B------:R-:W-:Y:S08]  /*63d0*/  HMMA.16816.F32 R140, R24, R142, R196 ;  /* 0x0000008e188c723c */ /* 0x000ff000000018c4 */
[----:B-1----:R-:W-:Y:S08]  /*63e0*/  HMMA.16816.F32 R176, R16, R32, R176 ;  /* 0x0000002010b0723c */ /* 0x002ff000000018b0 */
[----:B----4-:R-:W-:Y:S08]  /*63f0*/  HMMA.16816.F32 R184, R8, R28, R136 ;  /* 0x0000001c08b8723c */ /* 0x010ff00000001888 */
[-C--:B------:R-:W-:Y:S08]  /*6400*/  HMMA.16816.F32 R180, R16, R34.reuse, R140 ;  /* 0x0000002210b4723c */ /* 0x080ff0000000188c */
[----:B------:R-:W-:Y:S01]  /*6410*/  HMMA.16816.F32 R136, R20, R34, R192 ;  /* 0x000000221488723c */ /* 0x000fe200000018c0 */
[----:B------:R-:W1:Y:S07]  /*6420*/  LDSM.16.M88.4 R32, [R220+0x1800] ;  /* 0x00180000dc20783b */ /* 0x000e6e0000000200 */
[----:B--2---:R-:W-:Y:S01]  /*6430*/  HMMA.16816.F32 R176, R4, R28, R176 ;  /* 0x0000001c04b0723c */ /* 0x004fe200000018b0 */
[----:B------:R-:W-:-:S02]  /*6440*/  FMUL.FTZ R184, R184, c[0x0][0x2ec] ;  /* 0x0000bb00b8b87a20 */ /* 0x000fc40000410000 */
[----:B------:R-:W-:Y:S02]  /*6450*/  FMUL.FTZ R185, R185, c[0x0][0x2ec] ;  /* 0x0000bb00b9b97a20 */ /* 0x000fe40000410000 */
[----:B------:R-:W-:Y:S01]  /*6460*/  FMUL.FTZ R186, R186, c[0x0][0x2ec] ;  /* 0x0000bb00baba7a20 */ /* 0x000fe20000410000 */
[----:B------:R-:W2:Y:S01]  /*6470*/  MUFU.TANH R195, R184 ;  /* 0x000000b800c37308 */ /* 0x000ea20000002400 */
[----:B------:R-:W-:Y:S01]  /*6480*/  FMUL.FTZ R187, R187, c[0x0][0x2ec] ;  /* 0x0000bb00bbbb7a20 */ /* 0x000fe20000410000 */
[C---:B------:R-:W-:Y:S06]  /*6490*/  HMMA.16816.F32 R188, R24.reuse, R132, R204 ;  /* 0x0000008418bc723c */ /* 0x040fec00000018cc */
[----:B------:R-:W3:Y:S02]  /*64a0*/  MUFU.TANH R194, R185 ;  /* 0x000000b900c27308 */ /* 0x000ee40000002400 */
[----:B------:R-:W-:Y:S06]  /*64b0*/  HMMA.16816.F32 R24, R24, R134, R236 ;  /* 0x000000861818723c */ /* 0x000fec00000018ec */
[----:B------:R-:W4:Y:S02]  /*64c0*/  MUFU.TANH R240, R186 ;  /* 0x000000ba00f07308 */ /* 0x000f240000002400 */
[----:B------:R-:W-:Y:S01]  /*64d0*/  HMMA.16816.F32 R140, R8, R30, R136 ;  /* 0x0000001e088c723c */ /* 0x000fe20000001888 */
[----:B------:R-:W-:-:S02]  /*64e0*/  FMUL.FTZ R176, R176, c[0x0][0x2ec] ;  /* 0x0000bb00b0b07a20 */ /* 0x000fc40000410000 */
[----:B------:R-:W-:Y:S02]  /*64f0*/  FMUL.FTZ R177, R177, c[0x0][0x2ec] ;  /* 0x0000bb00b1b17a20 */ /* 0x000fe40000410000 */
[----:B------:R-:W-:Y:S01]  /*6500*/  FMUL.FTZ R178, R178, c[0x0][0x2ec] ;  /* 0x0000bb00b2b27a20 */ /* 0x000fe20000410000 */
[----:B------:R-:W2:Y:S01]  /*6510*/  MUFU.TANH R198, R187 ;  /* 0x000000bb00c67308 */ /* 0x000ea20000002400 */
[----:B------:R-:W-:Y:S01]  /*6520*/  FMUL.FTZ R179, R179, c[0x0][0x2ec] ;  /* 0x0000bb00b3b37a20 */ /* 0x000fe20000410000 */
[----:B------:R-:W-:Y:S01]  /*6530*/  HMMA.16816.F32 R180, R4, R30, R180 ;  /* 0x0000001e04b4723c */ /* 0x000fe200000018b4 */
[----:B------:R-:W5:Y:S01]  /*6540*/  LDSM.16.M88.4 R28, [R218+0x1800] ;  /* 0x00180000da1c783b */ /* 0x000f620000000200 */
[----:B------:R-:W-:-:S04]  /*6550*/  DEPBAR.LE SB0, 0x0 ;  /* 0x000080000000791a */ /* 0x000fc80000000000 */
[----:B------:R-:W2:Y:S02]  /*6560*/  MUFU.TANH R185, R176 ;  /* 0x000000b000b97308 */ /* 0x000ea40000002400 */
[C---:B-1----:R-:W-:Y:S06]  /*6570*/  HMMA.16816.F32 R136, R20.reuse, R32, R200 ;  /* 0x000000201488723c */ /* 0x042fec00000018c8 */
[----:B------:R-:W1:Y:S02]  /*6580*/  MUFU.TANH R186, R177 ;  /* 0x000000b100ba7308 */ /* 0x000e640000002400 */
[----:B------:R-:W-:Y:S01]  /*6590*/  HMMA.16816.F32 R20, R20, R34, R232 ;  /* 0x000000221414723c */ /* 0x000fe200000018e8 */
[----:B------:R-:W-:-:S02]  /*65a0*/  FMUL.FTZ R140, R140, c[0x0][0x2ec] ;  /* 0x0000bb008c8c7a20 */ /* 0x000fc40000410000 */
[----:B------:R-:W-:Y:S02]  /*65b0*/  FMUL.FTZ R141, R141, c[0x0][0x2ec] ;  /* 0x0000bb008d8d7a20 */ /* 0x000fe40000410000 */
[----:B------:R-:W-:Y:S01]  /*65c0*/  FMUL.FTZ R142, R142, c[0x0][0x2ec] ;  /* 0x0000bb008e8e7a20 */ /* 0x000fe20000410000 */
[----:B------:R-:W1:Y:S01]  /*65d0*/  MUFU.TANH R184, R178 ;  /* 0x000000b200b87308 */ /* 0x000e620000002400 */
[----:B------:R-:W-:-:S07]  /*65e0*/  FMUL.FTZ R143, R143, c[0x0][0x2ec] ;  /* 0x0000bb008f8f7a20 */ /* 0x000fce0000410000 */
[----:B------:R1:W1:Y:S08]  /*65f0*/  MUFU.TANH R187, R179 ;  /* 0x000000b300bb7308 */ /* 0x0002700000002400 */
[----:B------:R2:W2:Y:S01]  /*6600*/  MUFU.TANH R192, R140 ;  /* 0x0000008c00c07308 */ /* 0x0004a20000002400 */
[----:B-----5:R-:W-:Y:S07]  /*6610*/  HMMA.16816.F32 R136, R8, R28, R136 ;  /* 0x0000001c0888723c */ /* 0x020fee0000001888 */
[----:B------:R5:W3:Y:S01]  /*6620*/  MUFU.TANH R193, R141 ;  /* 0x0000008d00c17308 */ /* 0x000ae20000002400 */
[C---:B-1----:R-:W-:Y:S07]  /*6630*/  HMMA.16816.F32 R176, R16.reuse, R32, R188 ;  /* 0x0000002010b0723c */ /* 0x042fee00000018bc */
[----:B------:R1:W1:Y:S01]  /*6640*/  MUFU.TANH R188, R142 ;  /* 0x0000008e00bc7308 */ /* 0x0002620000002400 */
[----:B--2---:R-:W-:Y:S01]  /*6650*/  FMUL.FTZ R140, R180, c[0x0][0x2ec] ;  /* 0x0000bb00b48c7a20 */ /* 0x004fe20000410000 */
[----:B------:R-:W-:Y:S01]  /*6660*/  HMMA.16816.F32 R16, R16, R34, R24 ;  /* 0x000000221010723c */ /* 0x000fe20000001818 */
[----:B------:R-:W-:-:S02]  /*6670*/  FMUL.FTZ R33, R183, c[0x0][0x2ec] ;  /* 0x0000bb00b7217a20 */ /* 0x000fc40000410000 */
[----:B-----5:R-:W-:-:S03]  /*6680*/  FMUL.FTZ R141, R182, c[0x0][0x2ec] ;  /* 0x0000bb00b68d7a20 */ /* 0x020fc60000410000 */
[----:B------:R2:W2:Y:S02]  /*6690*/  MUFU.TANH R189, R143 ;  /* 0x0000008f00bd7308 */ /* 0x0004a40000002400 */
[----:B------:R-:W-:Y:S01]  /*66a0*/  HMMA.16816.F32 R8, R8, R30, R20 ;  /* 0x0000001e0808723c */ /* 0x000fe20000001814 */
[----:B------:R-:W-:Y:S02]  /*66b0*/  FMUL.FTZ R136, R136, c[0x0][0x2ec] ;  /* 0x0000bb0088887a20 */ /* 0x000fe40000410000 */
[----:B------:R-:W-:Y:S02]  /*66c0*/  FMUL.FTZ R137, R137, c[0x0][0x2ec] ;  /* 0x0000bb0089897a20 */ /* 0x000fe40000410000 */
[----:B-1----:R-:W-:Y:S01]  /*66d0*/  FMUL.FTZ R142, R181, c[0x0][0x2ec] ;  /* 0x0000bb00b58e7a20 */ /* 0x002fe20000410000 */
[----:B------:R1:W1:Y:S01]  /*66e0*/  MUFU.TANH R203, R136 ;  /* 0x0000008800cb7308 */ /* 0x0002620000002400 */
[----:B------:R-:W-:Y:S01]  /*66f0*/  FMUL.FTZ R138, R138, c[0x0][0x2ec] ;  /* 0x0000bb008a8a7a20 */ /* 0x000fe20000410000 */
[----:B------:R-:W-:Y:S01]  /*6700*/  HMMA.16816.F32 R132, R4, R28, R176 ;  /* 0x0000001c0484723c */ /* 0x000fe200000018b0 */
[----:B------:R-:W-:-:S05]  /*6710*/  FMUL.FTZ R139, R139, c[0x0][0x2ec] ;  /* 0x0000bb008b8b7a20 */ /* 0x000fca0000410000 */
[----:B------:R-:W1:Y:S02]  /*6720*/  MUFU.TANH R140, R140 ;  /* 0x0000008c008c7308 */ /* 0x000e640000002400 */
[----:B------:R-:W-:Y:S06]  /*6730*/  HMMA.16816.F32 R4, R4, R30, R16 ;  /* 0x0000001e0404723c */ /* 0x000fec0000001810 */
[----:B------:R-:W1:Y:S02]  /*6740*/  MUFU.TANH R142, R142 ;  /* 0x0000008e008e7308 */ /* 0x000e640000002400 */
[----:B------:R-:W-:-:S02]  /*6750*/  FMUL.FTZ R8, R8, c[0x0][0x2ec] ;  /* 0x0000bb0008087a20 */ /* 0x000fc40000410000 */
[----:B------:R-:W-:Y:S02]  /*6760*/  FMUL.FTZ R9, R9, c[0x0][0x2ec] ;  /* 0x0000bb0009097a20 */ /* 0x000fe40000410000 */
[----:B------:R-:W-:Y:S02]  /*6770*/  FMUL.FTZ R10, R10, c[0x0][0x2ec] ;  /* 0x0000bb000a0a7a20 */ /* 0x000fe40000410000 */
[----:B------:R-:W-:Y:S01]  /*6780*/  FMUL.FTZ R11, R11, c[0x0][0x2ec] ;  /* 0x0000bb000b0b7a20 */ /* 0x000fe20000410000 */
[----:B------:R1:W1:Y:S01]  /*6790*/  MUFU.TANH R30, R8 ;  /* 0x00000008001e7308 */ /* 0x0002620000002400 */
[----:B------:R-:W-:Y:S02]  /*67a0*/  FMUL.FTZ R28, R132, c[0x0][0x2ec] ;  /* 0x0000bb00841c7a20 */ /* 0x000fe40000410000 */
[----:B------:R-:W-:Y:S02]  /*67b0*/  FMUL.FTZ R27, R133, c[0x0][0x2ec] ;  /* 0x0000bb00851b7a20 */ /* 0x000fe40000410000 */
[----:B------:R-:W-:-:S02]  /*67c0*/  FMUL.FTZ R29, R134, c[0x0][0x2ec] ;  /* 0x0000bb00861d7a20 */ /* 0x000fc40000410000 */
[----:B------:R-:W-:Y:S01]  /*67d0*/  FMUL.FTZ R32, R135, c[0x0][0x2ec] ;  /* 0x0000bb0087207a20 */ /* 0x000fe20000410000 */
[----:B------:R1:W1:Y:S01]  /*67e0*/  MUFU.TANH R31, R9 ;  /* 0x00000009001f7308 */ /* 0x0002620000002400 */
[----:B------:R-:W-:Y:S02]  /*67f0*/  FMUL.FTZ R4, R4, c[0x0][0x2ec] ;  /* 0x0000bb0004047a20 */ /* 0x000fe40000410000 */
[----:B------:R-:W-:Y:S02]  /*6800*/  FMUL.FTZ R5, R5, c[0x0][0x2ec] ;  /* 0x0000bb0005057a20 */ /* 0x000fe40000410000 */
[----:B------:R-:W-:Y:S02]  /*6810*/  FMUL.FTZ R6, R6, c[0x0][0x2ec] ;  /* 0x0000bb0006067a20 */ /* 0x000fe40000410000 */
[----:B------:R-:W-:Y:S01]  /*6820*/  FMUL.FTZ R7, R7, c[0x0][0x2ec] ;  /* 0x0000bb0007077a20 */ /* 0x000fe20000410000 */
[----:B------:R-:W1:Y:S08]  /*6830*/  MUFU.TANH R141, R141 ;  /* 0x0000008d008d7308 */ /* 0x000e700000002400 */
[----:B------:R-:W1:Y:S08]  /*6840*/  MUFU.TANH R33, R33 ;  /* 0x0000002100217308 */ /* 0x000e700000002400 */
[----:B------:R1:W1:Y:S08]  /*6850*/  MUFU.TANH R206, R137 ;  /* 0x0000008900ce7308 */ /* 0x0002700000002400 */
[----:B------:R1:W1:Y:S08]  /*6860*/  MUFU.TANH R136, R138 ;  /* 0x0000008a00887308 */ /* 0x0002700000002400 */
[----:B------:R1:W1:Y:S08]  /*6870*/  MUFU.TANH R35, R139 ;  /* 0x0000008b00237308 */ /* 0x0002700000002400 */
[----:B------:R-:W1:Y:S08]  /*6880*/  MUFU.TANH R28, R28 ;  /* 0x0000001c001c7308 */ /* 0x000e700000002400 */
[----:B------:R-:W1:Y:S08]  /*6890*/  MUFU.TANH R27, R27 ;  /* 0x0000001b001b7308 */ /* 0x000e700000002400 */
[----:B------:R-:W1:Y:S08]  /*68a0*/  MUFU.TANH R29, R29 ;  /* 0x0000001d001d7308 */ /* 0x000e700000002400 */
[----:B------:R-:W1:Y:S08]  /*68b0*/  MUFU.TANH R32, R32 ;  /* 0x0000002000207308 */ /* 0x000e700000002400 */
[----:B------:R1:W1:Y:S08]  /*68c0*/  MUFU.TANH R34, R10 ;  /* 0x0000000a00227308 */ /* 0x0002700000002400 */
[----:B------:R1:W1:Y:S08]  /*68d0*/  MUFU.TANH R135, R11 ;  /* 0x0000000b00877308 */ /* 0x0002700000002400 */
[----:B------:R1:W1:Y:S08]  /*68e0*/  MUFU.TANH R8, R4 ;  /* 0x0000000400087308 */ /* 0x0002700000002400 */
[----:B------:R1:W1:Y:S08]  /*68f0*/  MUFU.TANH R9, R5 ;  /* 0x0000000500097308 */ /* 0x0002700000002400 */
[----:B------:R1:W1:Y:S08]  /*6900*/  MUFU.TANH R26, R6 ;  /* 0x00000006001a7308 */ /* 0x0002700000002400 */
[----:B------:R1:W1:Y:S01]  /*6910*/  MUFU.TANH R25, R7 ;  /* 0x0000000700197308 */ /* 0x0002620000002400 */
[----:B------:R-:W-:Y:S06]  /*6920*/  BAR.SYNC.DEFER_BLOCKING 0x0 ;  /* 0x0000000000007b1d */ /* 0x000fec0000010000 */
[----:B------:R-:W-:Y:S05]  /*6930*/  @!P0 BRA `(.L_x_869) ;  /* 0x0000015000008947 */ /* 0x000fea0003800000 */
[----:B--234-:R-:W2:Y:S01]  /*6940*/  LDL.64 R242, [R1+0x18] ;  /* 0x0000180001f27983 */ /* 0x01cea20000100a00 */
[----:B------:R-:W-:-:S04]  /*6950*/  IADD3 R0, R244, -0x4, RZ ;  /* 0xfffffffcf4007810 */ /* 0x000fc80007ffe0ff */
[----:B------:R-:W-:Y:S01]  /*6960*/  SHF.R.S32.HI R2, RZ, 0x1f, R0 ;  /* 0x0000001fff027819 */ /* 0x000fe20000011400 */
[----:B-1----:R-:W-:-:S04]  /*6970*/  IMAD.WIDE.U32 R4, R0, c[0x0][0x198], RZ ;  /* 0x0000660000047a25 */ /* 0x002fc800078e00ff */
        /* <DEDUP_REMOVED lines=17> */
.L_x_869:
[----:B--234-:R-:W2:Y:S01]  /*6a90*/  S2R R247, SR_TID.X ;  /* 0x0000000000f77919 */ /* 0x01cea20000002100 */
[----:B------:R-:W-:-:S03]  /*6aa0*/  IADD3 R245, R244, -0x3, RZ ;  /* 0xfffffffdf4f57810 */ /* 0x000fc60007ffe0ff */
[----:B------:R-:W-:Y:S04]  /*6ab0*/  LDSM.16.MT88.4 R180, [R217+0xa000] ;  /* 0x00a00000d9b4783b */ /* 0x000fe80000004200 */
[----:B------:R-:W-:Y:S01]  /*6ac0*/  LDSM.16.MT88.4 R176, [R212+0xa000] ;  /* 0x00a00000d4b0783b */ /* 0x000fe20000004200 */
[----:B--2---:R-:W-:-:S04]  /*6ad0*/  SHF.L.U32 R247, R247, 0x1, RZ ;  /* 0x00000001f7f77819 */ /* 0x004fc800000006ff */
[----:B------:R-:W-:-:S04]  /*6ae0*/  LOP3.LUT R247, R247, 0x6, RZ, 0xc0, !PT ;  /* 0x00000006f7f77812 */ /* 0x000fc800078ec0ff */
[----:B------:R-:W-:-:S04]  /*6af0*/  LEA R0, R245, R247, 0x5 ;  /* 0x000000f7f5007211 */ /* 0x000fc800078e28ff */
[CC--:B------:R-:W-:Y:S02]  /*6b00*/  ISETP.GE.AND P2, PT, R0.reuse, R13.reuse, PT ;  /* 0x0000000d0000720c */ /* 0x0c0fe40003f46270 */
[C---:B------:R-:W-:Y:S02]  /*6b10*/  IADD3 R18, R0.reuse, 0x1, RZ ;  /* 0x0000000100127810 */ /* 0x040fe40007ffe0ff */
[C---:B------:R-:W-:Y:S02]  /*6b20*/  ISETP.GE.AND P1, PT, R0.reuse, R12, PT ;  /* 0x0000000c0000720c */ /* 0x040fe40003f26270 */
[----:B------:R-:W-:Y:S02]  /*6b30*/  IADD3 R20, R0, 0x8, RZ ;  /* 0x0000000800147810 */ /* 0x000fe40007ffe0ff */
[----:B------:R-:W-:Y:S02]  /*6b40*/  ISETP.GE.AND P0, PT, R18, R13, PT ;  /* 0x0000000d1200720c */ /* 0x000fe40003f06270 */
[----:B-1----:R-:W-:-:S02]  /*6b50*/  FSEL R2, R185, -INF , !P2 ;  /* 0xff800000b9027808 */ /* 0x002fc40005000000 */
[----:B------:R-:W-:Y:S02]  /*6b60*/  FSEL R5, R184, -INF , !P1 ;  /* 0xff800000b8057808 */ /* 0x000fe40004800000 */
[----:B------:R-:W-:Y:S02]  /*6b70*/  IADD3 R19, R0, 0x9, RZ ;  /* 0x0000000900137810 */ /* 0x000fe40007ffe0ff */
[----:B------:R-:W-:Y:S02]  /*6b80*/  ISETP.GE.AND P1, PT, R20, R13, PT ;  /* 0x0000000d1400720c */ /* 0x000fe40003f26270 */
[----:B------:R-:W-:Y:S02]  /*6b90*/  FSEL R7, R186, -INF , !P0 ;  /* 0xff800000ba077808 */ /* 0x000fe40004000000 */
[----:B------:R-:W-:Y:S02]  /*6ba0*/  FMNMX.FTZ R3, R209, R2, !PT ;  /* 0x00000002d1037209 */ /* 0x000fe40007810000 */
[----:B------:R-:W-:-:S02]  /*6bb0*/  IADD3 R22, R0, 0x10, RZ ;  /* 0x0000001000167810 */ /* 0x000fc40007ffe0ff */
[----:B------:R-:W-:Y:S02]  /*6bc0*/  ISETP.GE.AND P0, PT, R19, R13, PT ;  /* 0x0000000d1300720c */ /* 0x000fe40003f06270 */
[----:B------:R-:W-:Y:S02]  /*6bd0*/  FSEL R6, R140, -INF , !P1 ;  /* 0xff8000008c067808 */ /* 0x000fe40004800000 */
[----:B------:R-:W-:Y:S02]  /*6be0*/  FMNMX.FTZ R3, R7, R3, !PT ;  /* 0x0000000307037209 */ /* 0x000fe40007810000 */
[----:B------:R-:W-:Y:S02]  /*6bf0*/  IADD3 R21, R0, 0x11, RZ ;  /* 0x0000001100157810 */ /* 0x000fe40007ffe0ff */
[----:B------:R-:W-:Y:S02]  /*6c00*/  ISETP.GE.AND P3, PT, R22, R13, PT ;  /* 0x0000000d1600720c */ /* 0x000fe40003f66270 */
[----:B------:R-:W-:-:S02]  /*6c10*/  FSEL R17, R142, -INF , !P0 ;  /* 0xff8000008e117808 */ /* 0x000fc40004000000 */
[----:B------:R-:W-:Y:S02]  /*6c20*/  FMNMX.FTZ R3, R6, R3, !PT ;  /* 0x0000000306037209 */ /* 0x000fe40007810000 */
[----:B------:R-:W-:Y:S02]  /*6c30*/  IADD3 R23, R0, 0x18, RZ ;  /* 0x0000001800177810 */ /* 0x000fe40007ffe0ff */
[----:B------:R-:W-:Y:S02]  /*6c40*/  ISETP.GE.AND P5, PT, R21, R13, PT ;  /* 0x0000000d1500720c */ /* 0x000fe40003fa6270 */
[----:B------:R-:W-:Y:S02]  /*6c50*/  FSEL R196, R28, -INF , !P3 ;  /* 0xff8000001cc47808 */ /* 0x000fe40005800000 */
[----:B------:R-:W-:Y:S02]  /*6c60*/  FMNMX.FTZ R3, R17, R3, !PT ;  /* 0x0000000311037209 */ /* 0x000fe40007810000 */
[----:B------:R-:W-:-:S02]  /*6c70*/  ISETP.GE.AND P2, PT, R18, R12, PT ;  /* 0x0000000c1200720c */ /* 0x000fc40003f46270 */
[----:B------:R-:W-:Y:S02]  /*6c80*/  ISETP.GE.AND P4, PT, R23, R13, PT ;  /* 0x0000000d1700720c */ /* 0x000fe40003f86270 */
[----:B------:R-:W-:Y:S02]  /*6c90*/  FSEL R197, R27, -INF , !P5 ;  /* 0xff8000001bc57808 */ /* 0x000fe40006800000 */
[----:B------:R-:W-:Y:S02]  /*6ca0*/  FMNMX.FTZ R3, R196, R3, !PT ;  /* 0x00000003c4037209 */ /* 0x000fe40007810000 */
[----:B------:R-:W-:Y:S02]  /*6cb0*/  ISETP.GE.AND P1, PT, R20, R12, PT ;  /* 0x0000000c1400720c */ /* 0x000fe40003f26270 */
[----:B------:R-:W-:Y:S02]  /*6cc0*/  FSEL R16, R187, -INF , !P2 ;  /* 0xff800000bb107808 */ /* 0x000fe40005000000 */
[----:B------:R-:W-:Y:S01]  /*6cd0*/  FMNMX.FTZ R4, R208, R5, !PT ;  /* 0x00000005d0047209 */ /* 0x000fe20007810000 */
[----:B------:R-:W-:Y:S01]  /*6ce0*/  LDSM.16.MT88.4 R184, [R214+0xa000] ;  /* 0x00a00000d6b8783b */ /* 0x000fe20000004200 */
[----:B------:R-:W-:-:S02]  /*6cf0*/  FSEL R199, R8, -INF , !P4 ;  /* 0xff80000008c77808 */ /* 0x000fc40006000000 */
[----:B------:R-:W-:Y:S02]  /*6d00*/  FMNMX.FTZ R8, R197, R3, !PT ;  /* 0x00000003c5087209 */ /* 0x000fe40007810000 */
[----:B------:R-:W-:Y:S02]  /*6d10*/  ISETP.GE.AND P0, PT, R19, R12, PT ;  /* 0x0000000c1300720c */ /* 0x000fe40003f06270 */
[----:B------:R-:W-:Y:S02]  /*6d20*/  FSEL R11, R141, -INF , !P1 ;  /* 0xff8000008d0b7808 */ /* 0x000fe40004800000 */
[----:B------:R-:W-:Y:S01]  /*6d30*/  FMNMX.FTZ R3, R16, R4, !PT ;  /* 0x0000000410037209 */ /* 0x000fe20007810000 */
[----:B------:R-:W-:Y:S01]  /*6d40*/  LDSM.16.MT88.4 R140, [R216+0xa000] ;  /* 0x00a00000d88c783b */ /* 0x000fe20000004200 */
        /* <DEDUP_REMOVED lines=13> */
[----:B------:R-:W-:-:S02]  /*6e20*/  ISETP.GE.AND P0, PT, R24, R12, PT ;  /* 0x0000000c1800720c */ /* 0x000fc40003f06270 */
[----:B------:R-:W-:Y:S02]  /*6e30*/  FSEL R204, R26, -INF , !P1 ;  /* 0xff8000001acc7808 */ /* 0x000fe40004800000 */
[----:B------:R-:W-:Y:S02]  /*6e40*/  FMNMX.FTZ R4, R202, R4, !PT ;  /* 0x00000004ca047209 */ /* 0x000fe40007810000 */
[----:B------:R-:W-:Y:S02]  /*6e50*/  FMNMX.FTZ R3, R200, R8, !PT ;  /* 0x00000008c8037209 */ /* 0x000fe40007810000 */
[----:B------:R-:W-:Y:S02]  /*6e60*/  FSEL R232, R25, -INF , !P0 ;  /* 0xff80000019e87808 */ /* 0x000fe40004000000 */
[----:B------:R-:W-:Y:S01]  /*6e70*/  FMNMX.FTZ R4, R204, R4, !PT ;  /* 0x00000004cc047209 */ /* 0x000fe20007810000 */
[----:B------:R-:W1:Y:S01]  /*6e80*/  SHFL.BFLY PT, R9, R3, 0x2, 0x1f ;  /* 0x0c401f0003097f89 */ /* 0x000e6200000e0000 */
[----:B------:R-:W-:-:S02]  /*6e90*/  ISETP.GE.AND P4, PT, R19, R15, PT ;  /* 0x0000000f1300720c */ /* 0x000fc40003f86270 */
[----:B------:R-:W-:Y:S02]  /*6ea0*/  FMNMX.FTZ R4, R232, R4, !PT ;  /* 0x00000004e8047209 */ /* 0x000fe40007810000 */
[-C--:B------:R-:W-:Y:S02]  /*6eb0*/  ISETP.GE.AND P6, PT, R18, R15.reuse, PT ;  /* 0x0000000f1200720c */ /* 0x080fe40003fc6270 */
[-C--:B------:R-:W-:Y:S01]  /*6ec0*/  ISETP.GE.AND P5, PT, R20, R15.reuse, PT ;  /* 0x0000000f1400720c */ /* 0x080fe20003fa6270 */
[----:B------:R-:W2:Y:S01]  /*6ed0*/  SHFL.BFLY PT, R8, R4, 0x2, 0x1f ;  /* 0x0c401f0004087f89 */ /* 0x000ea200000e0000 */
        /* <DEDUP_REMOVED lines=10> */
[----:B------:R-:W-:Y:S02]  /*6f80*/  FSEL R9, R9, RZ, P1 ;  /* 0x000000ff09097208 */ /* 0x000fe40000800000 */
[C---:B------:R-:W-:Y:S01]  /*6f90*/  FSETP.NEU.FTZ.AND P0, PT, R3.reuse, -INF , PT ;  /* 0xff8000000300780b */ /* 0x040fe20003f1d000 */
[----:B------:R-:W-:Y:S01]  /*6fa0*/  FMUL.FTZ R8, R3, c[0x0][0x23c] ;  /* 0x00008f0003087a20 */ /* 0x000fe20000410000 */
[----:B------:R-:W-:Y:S01]  /*6fb0*/  FSEL R4, R134, RZ, P1 ;  /* 0x000000ff86047208 */ /* 0x000fe20000800000 */
[--C-:B------:R-:W-:Y:S01]  /*6fc0*/  FFMA.FTZ R2, R2, c[0x0][0x23c], -R9.reuse ;  /* 0x00008f0002027a23 */ /* 0x100fe20000010809 */
[-C--:B------:R-:W-:Y:S01]  /*6fd0*/  ISETP.GE.AND P1, PT, R0, R14.reuse, PT ;  /* 0x0000000e0000720c */ /* 0x080fe20003f26270 */
[--C-:B------:R-:W-:Y:S01]  /*6fe0*/  FFMA.FTZ R6, R6, c[0x0][0x23c], -R9.reuse ;  /* 0x00008f0006067a23 */ /* 0x100fe20000010809 */
[----:B------:R-:W-:Y:S01]  /*6ff0*/  FSEL R8, R8, RZ, P0 ;  /* 0x000000ff08087208 */ /* 0x000fe20000000000 */
[----:B------:R1:W-:Y:S01]  /*7000*/  MUFU.EX2 R236, R2 ;  /* 0x0000000200ec7308 */ /* 0x0003e20000000800 */
[--C-:B------:R-:W-:Y:S01]  /*7010*/  FFMA.FTZ R17, R17, c[0x0][0x23c], -R9.reuse ;  /* 0x00008f0011117a23 */ /* 0x100fe20000010809 */
[----:B------:R-:W-:Y:S01]  /*7020*/  FSEL R132, R195, -INF , !P1 ;  /* 0xff800000c3847808 */ /* 0x000fe20004800000 */
[----:B------:R-:W-:Y:S01]  /*7030*/  FFMA.FTZ R7, R7, c[0x0][0x23c], -R9 ;  /* 0x00008f0007077a23 */ /* 0x000fe20000010809 */
[----:B------:R-:W-:Y:S01]  /*7040*/  ISETP.GE.AND P1, PT, R20, R14, PT ;  /* 0x0000000e1400720c */ /* 0x000fe20003f26270 */
[----:B------:R-:W-:-:S02]  /*7050*/  FFMA.FTZ R5, R5, c[0x0][0x23c], -R8 ;  /* 0x00008f0005057a23 */ /* 0x000fc40000010808 */
[----:B------:R-:W-:Y:S01]  /*7060*/  FFMA.FTZ R16, R16, c[0x0][0x23c], -R8 ;  /* 0x00008f0010107a23 */ /* 0x000fe20000010808 */
[----:B------:R2:W-:Y:S01]  /*7070*/  MUFU.EX2 R237, R6 ;  /* 0x0000000600ed7308 */ /* 0x0005e20000000800 */
[----:B------:R-:W-:Y:S02]  /*7080*/  FSEL R133, R192, -INF , !P1 ;  /* 0xff800000c0857808 */ /* 0x000fe40004800000 */
[----:B------:R-:W-:-:S04]  /*7090*/  ISETP.GE.AND P1, PT, R22, R14, PT ;  /* 0x0000000e1600720c */ /* 0x000fc80003f26270 */
[----:B------:R-:W-:Y:S01]  /*70a0*/  FSEL R203, R203, -INF , !P1 ;  /* 0xff800000cbcb7808 */ /* 0x000fe20004800000 */
[----:B------:R3:W-:Y:S01]  /*70b0*/  MUFU.EX2 R233, R5 ;  /* 0x0000000500e97308 */ /* 0x0007e20000000800 */
[----:B-1----:R-:W-:Y:S02]  /*70c0*/  FSEL R2, R3, RZ, P0 ;  /* 0x000000ff03027208 */ /* 0x002fe40000000000 */
[-C--:B------:R-:W-:Y:S02]  /*70d0*/  ISETP.GE.AND P0, PT, R18, R14.reuse, PT ;  /* 0x0000000e1200720c */ /* 0x080fe40003f06270 */
[-C--:B------:R-:W-:Y:S02]  /*70e0*/  ISETP.GE.AND P1, PT, R23, R14.reuse, PT ;  /* 0x0000000e1700720c */ /* 0x080fe40003f26270 */
[----:B------:R-:W-:Y:S01]  /*70f0*/  FSEL R137, R194, -INF , !P0 ;  /* 0xff800000c2897808 */ /* 0x000fe20004000000 */
[----:B--2---:R-:W-:Y:S01]  /*7100*/  FADD.FTZ R6, R208, -R2 ;  /* 0x80000002d0067221 */ /* 0x004fe20000010000 */
[----:B------:R-:W-:Y:S01]  /*7110*/  MUFU.EX2 R238, R17 ;  /* 0x0000001100ee7308 */ /* 0x000fe20000000800 */
[----:B------:R-:W-:Y:S01]  /*7120*/  FFMA.FTZ R2, R11, c[0x0][0x23c], -R8 ;  /* 0x00008f000b027a23 */ /* 0x000fe20000010808 */
[----:B------:R-:W-:Y:S01]  /*7130*/  ISETP.GE.AND P0, PT, R19, R14, PT ;  /* 0x0000000e1300720c */ /* 0x000fe20003f06270 */
[----:B------:R-:W-:Y:S01]  /*7140*/  FMUL.FTZ R6, R6, c[0x0][0x23c] ;  /* 0x00008f0006067a20 */ /* 0x000fe20000410000 */
[----:B------:R-:W-:-:S02]  /*7150*/  FSEL R205, R30, -INF , !P1 ;  /* 0xff8000001ecd7808 */ /* 0x000fc40004800000 */
[----:B------:R-:W-:Y:S01]  /*7160*/  FSEL R138, R193, -INF , !P0 ;  /* 0xff800000c18a7808 */ /* 0x000fe20004000000 */
[----:B---3--:R-:W-:Y:S01]  /*7170*/  FADD.FTZ R5, R209, -R4 ;  /* 0x80000004d1057221 */ /* 0x008fe20000010000 */
[----:B------:R1:W-:Y:S01]  /*7180*/  MUFU.EX2 R208, R2 ;  /* 0x0000000200d07308 */ /* 0x0003e20000000800 */
[----:B------:R-:W-:Y:S02]  /*7190*/  FMNMX.FTZ R4, R231, R132, !PT ;  /* 0x00000084e7047209 */ /* 0x000fe40007810000 */
[----:B------:R-:W-:Y:S01]  /*71a0*/  FMUL.FTZ R5, R5, c[0x0][0x23c] ;  /* 0x00008f0005057a20 */ /* 0x000fe20000410000 */
[----:B------:R-:W-:Y:S02]  /*71b0*/  ISETP.GE.AND P0, PT, R21, R14, PT ;  /* 0x0000000e1500720c */ /* 0x000fe40003f06270 */
[----:B------:R-:W-:Y:S02]  /*71c0*/  FSEL R11, R198, -INF , !P6 ;  /* 0xff800000c60b7808 */ /* 0x000fe40007000000 */
[----:B------:R-:W-:Y:S01]  /*71d0*/  MUFU.EX2 R234, R16 ;  /* 0x0000001000ea7308 */ /* 0x000fe20000000800 */
[----:B------:R-:W-:-:S02]  /*71e0*/  FSEL R206, R206, -INF , !P0 ;  /* 0xff800000cece7808 */ /* 0x000fc40004000000 */
[----:B------:R-:W-:Y:S02]  /*71f0*/  ISETP.GE.AND P0, PT, R24, R14, PT ;  /* 0x0000000e1800720c */ /* 0x000fe40003f06270 */
[-C--:B------:R-:W-:Y:S02]  /*7200*/  ISETP.GE.AND P1, PT, R23, R15.reuse, PT ;  /* 0x0000000f1700720c */ /* 0x080fe40003f26270 */
[----:B------:R-:W-:Y:S01]  /*7210*/  FSEL R207, R31, -INF , !P0 ;  /* 0xff8000001fcf7808 */ /* 0x000fe20004000000 */
[----:B-1----:R-:W-:Y:S01]  /*7220*/  FFMA.FTZ R2, R10, c[0x0][0x23c], -R8 ;  /* 0x00008f000a027a23 */ /* 0x002fe20000010808 */
[----:B------:R-:W1:Y:S01]  /*7230*/  MUFU.EX2 R235, R7 ;  /* 0x0000000700eb7308 */ /* 0x000e620000000800 */
[----:B------:R-:W-:Y:S01]  /*7240*/  ISETP.GE.AND P0, PT, R0, R15, PT ;  /* 0x0000000f0000720c */ /* 0x000fe20003f06270 */
[----:B------:R-:W-:Y:S01]  /*7250*/  LDSM.16.MT88.4 R28, [R217+0xb000] ;  /* 0x00b00000d91c783b */ /* 0x000fe20000004200 */
[----:B------:R-:W-:Y:S02]  /*7260*/  FSEL R10, R188, -INF , !P5 ;  /* 0xff800000bc0a7808 */ /* 0x000fe40006800000 */
[----:B------:R-:W-:-:S02]  /*7270*/  FSEL R19, R240, -INF , !P0 ;  /* 0xff800000f0137808 */ /* 0x000fc40004000000 */
[----:B------:R-:W-:Y:S01]  /*7280*/  FSEL R18, R189, -INF , !P4 ;  /* 0xff800000bd127808 */ /* 0x000fe20006000000 */
[----:B------:R2:W3:Y:S01]  /*7290*/  MUFU.EX2 R209, R2 ;  /* 0x0000000200d17308 */ /* 0x0004e20000000800 */
[----:B------:R-:W-:Y:S02]  /*72a0*/  FSEL R198, R136, -INF , !P3 ;  /* 0xff80000088c67808 */ /* 0x000fe40005800000 */
[----:B------:R-:W-:Y:S02]  /*72b0*/  ISETP.GE.AND P0, PT, R24, R15, PT ;  /* 0x0000000f1800720c */ /* 0x000fe40003f06270 */
[----:B------:R-:W-:Y:S03]  /*72c0*/  LDSM.16.MT88.4 R24, [R214+0xb000] ;  /* 0x00b00000d618783b */ /* 0x000fe60000004200 */
[----:B------:R-:W4:Y:S08]  /*72d0*/  MUFU.EX2 R17, R5 ;  /* 0x0000000500117308 */ /* 0x000f300000000800 */
[----:B------:R5:W5:Y:S01]  /*72e0*/  MUFU.EX2 R16, R6 ;  /* 0x0000000600107308 */ /* 0x000b620000000800 */
[----:B--2---:R-:W-:-:S02]  /*72f0*/  FMNMX.FTZ R2, R137, R4, !PT ;  /* 0x0000000489027209 */ /* 0x004fc40007810000 */
[----:B-1----:R-:W-:Y:S02]  /*7300*/  F2FP.PACK_AB R4, R235, R236 ;  /* 0x000000eceb04723e */ /* 0x002fe400000000ff */
[----:B------:R-:W-:Y:S02]  /*7310*/  FMNMX.FTZ R2, R133, R2, !PT ;  /* 0x0000000285027209 */ /* 0x000fe40007810000 */
[----:B---3--:R-:W-:Y:S01]  /*7320*/  F2FP.PACK_AB R7, R209, R208 ;  /* 0x000000d0d107723e */ /* 0x008fe200000000ff */
[-C--:B----4-:R-:W-:Y:S01]  /*7330*/  FMUL.FTZ R40, R40, R17.reuse ;  /* 0x0000001128287220 */ /* 0x090fe20000410000 */
[----:B------:R-:W-:Y:S01]  /*7340*/  FMNMX.FTZ R2, R138, R2, !PT ;  /* 0x000000028a027209 */ /* 0x000fe20007810000 */
[----:B------:R-:W-:Y:S01]  /*7350*/  FMUL.FTZ R41, R41, R17 ;  /* 0x0000001129297220 */ /* 0x000fe20000410000 */
[----:B------:R-:W-:Y:S01]  /*7360*/  F2FP.PACK_AB R5, R234, R233 ;  /* 0x000000e9ea05723e */ /* 0x000fe200000000ff */
[-C--:B------:R-:W-:Y:S01]  /*7370*/  FMUL.FTZ R76, R76, R17.reuse ;  /* 0x000000114c4c7220 */ /* 0x080fe20000410000 */
[----:B------:R-:W-:Y:S01]  /*7380*/  FMNMX.FTZ R2, R203, R2, !PT ;  /* 0x00000002cb027209 */ /* 0x000fe20007810000 */
[----:B------:R-:W-:Y:S01]  /*7390*/  FMUL.FTZ R77, R77, R17 ;  /* 0x000000114d4d7220 */ /* 0x000fe20000410000 */
[----:B-----5:R-:W-:Y:S01]  /*73a0*/  F2FP.PACK_AB R6, R238, R237 ;  /* 0x000000edee06723e */ /* 0x020fe200000000ff */
[----:B------:R-:W-:Y:S01]  /*73b0*/  FMUL.FTZ R42, R42, R16 ;  /* 0x000000102a2a7220 */ /* 0x000fe20000410000 */
[----:B------:R-:W-:Y:S01]  /*73c0*/  FMNMX.FTZ R2, R206, R2, !PT ;  /* 0x00000002ce027209 */ /* 0x000fe20007810000 */
[----:B------:R-:W-:-:S02]  /*73d0*/  FMUL.FTZ R43, R43, R16 ;  /* 0x000000102b2b7220 */ /* 0x000fc40000410000 */
[----:B------:R-:W-:Y:S01]  /*73e0*/  FMUL.FTZ R78, R78, R16 ;  /* 0x000000104e4e7220 */ /* 0x000fe20000410000 */
[----:B------:R-:W-:Y:S01]  /*73f0*/  FMNMX.FTZ R2, R205, R2, !PT ;  /* 0x00000002cd027209 */ /* 0x000fe20007810000 */
[----:B------:R-:W-:Y:S02]  /*7400*/  FMUL.FTZ R79, R79, R16 ;  /* 0x000000104f4f7220 */ /* 0x000fe40000410000 */
[-C--:B------:R-:W-:Y:S01]  /*7410*/  FMUL.FTZ R124, R124, R17.reuse ;  /* 0x000000117c7c7220 */ /* 0x080fe20000410000 */
[----:B------:R-:W-:Y:S01]  /*7420*/  HMMA.16816.F32 R192, R4, R180, R40 ;  /* 0x000000b404c0723c */ /* 0x000fe20000001828 */
[----:B------:R-:W-:Y:S01]  /*7430*/  LDSM.16.MT88.4 R40, [R212+0xb000] ;  /* 0x00b00000d428783b */ /* 0x000fe20000004200 */
[----:B------:R-:W-:Y:S01]  /*7440*/  FMNMX.FTZ R0, R207, R2, !PT ;  /* 0x00000002cf007209 */ /* 0x000fe20007810000 */
[----:B------:R-:W-:Y:S02]  /*7450*/  FMUL.FTZ R125, R125, R17 ;  /* 0x000000117d7d7220 */ /* 0x000fe40000410000 */
[----:B------:R-:W-:-:S02]  /*7460*/  FMUL.FTZ R126, R126, R16 ;  /* 0x000000107e7e7220 */ /* 0x000fc40000410000 */
[----:B------:R-:W1:Y:S01]  /*7470*/  SHFL.BFLY PT, R2, R0, 0x2, 0x1f ;  /* 0x0c401f0000027f89 */ /* 0x000e6200000e0000 */
[-C--:B------:R-:W-:Y:S02]  /*7480*/  FMUL.FTZ R127, R127, R16.reuse ;  /* 0x000000107f7f7220 */ /* 0x080fe40000410000 */
[-C--:B------:R-:W-:Y:S02]  /*7490*/  FMUL.FTZ R144, R144, R17.reuse ;  /* 0x0000001190907220 */ /* 0x080fe40000410000 */
[-C--:B------:R-:W-:Y:S02]  /*74a0*/  FMUL.FTZ R145, R145, R17.reuse ;  /* 0x0000001191917220 */ /* 0x080fe40000410000 */
[-C--:B------:R-:W-:Y:S02]  /*74b0*/  FMUL.FTZ R146, R146, R16.reuse ;  /* 0x0000001092927220 */ /* 0x080fe40000410000 */
[----:B------:R-:W-:Y:S02]  /*74c0*/  FMUL.FTZ R147, R147, R16 ;  /* 0x0000001093937220 */ /* 0x000fe40000410000 */
[----:B------:R-:W-:-:S02]  /*74d0*/  FMUL.FTZ R152, R152, R17 ;  /* 0x0000001198987220 */ /* 0x000fc40000410000 */
[----:B------:R-:W-:Y:S02]  /*74e0*/  FMUL.FTZ R153, R153, R17 ;  /* 0x0000001199997220 */ /* 0x000fe40000410000 */
[-C--:B------:R-:W-:Y:S01]  /*74f0*/  FMUL.FTZ R154, R154, R16.reuse ;  /* 0x000000109a9a7220 */ /* 0x080fe20000410000 */
[C---:B------:R-:W-:Y:S01]  /*7500*/  HMMA.16816.F32 R144, R4.reuse, R176, R144 ;  /* 0x000000b00490723c */ /* 0x040fe20000001890 */
[----:B------:R-:W-:Y:S01]  /*7510*/  MOV R241, R195 ;  /* 0x000000c300f17202 */ /* 0x000fe20000000f00 */
[----:B------:R-:W-:Y:S01]  /*7520*/  FMUL.FTZ R155, R155, R16 ;  /* 0x000000109b9b7220 */ /* 0x000fe20000410000 */
[----:B------:R-:W-:Y:S01]  /*7530*/  MOV R242, R194 ;  /* 0x000000c200f27202 */ /* 0x000fe20000000f00 */
[-C--:B------:R-:W-:Y:S01]  /*7540*/  FMUL.FTZ R164, R164, R17.reuse ;  /* 0x00000011a4a47220 */ /* 0x080fe20000410000 */
[----:B------:R-:W-:Y:S01]  /*7550*/  FSEL R195, R35, -INF , !P2 ;  /* 0xff80000023c37808 */ /* 0x000fe20005000000 */
[----:B------:R-:W-:Y:S01]  /*7560*/  FMUL.FTZ R165, R165, R17 ;  /* 0x00000011a5a57220 */ /* 0x000fe20000410000 */
[----:B------:R-:W-:Y:S01]  /*7570*/  FSEL R194, R34, -INF , !P1 ;  /* 0xff80000022c27808 */ /* 0x000fe20004800000 */
[----:B------:R-:W-:Y:S01]  /*7580*/  FMUL.FTZ R166, R166, R16 ;  /* 0x00000010a6a67220 */ /* 0x000fe20000410000 */
[----:B-1----:R-:W-:Y:S01]  /*7590*/  FMNMX.FTZ R0, R0, R2, !PT ;  /* 0x0000000200007209 */ /* 0x002fe20007810000 */
[----:B------:R-:W1:Y:S01]  /*75a0*/  LDSM.16.MT88.4 R32, [R216+0xb000] ;  /* 0x00b00000d820783b */ /* 0x000e620000004200 */
[----:B------:R-:W-:Y:S01]  /*75b0*/  FMNMX.FTZ R2, R230, R19, !PT ;  /* 0x00000013e6027209 */ /* 0x000fe20007810000 */
[----:B------:R-:W-:Y:S01]  /*75c0*/  FMUL.FTZ R167, R167, R16 ;  /* 0x00000010a7a77220 */ /* 0x000fe20000410000 */
[C---:B------:R-:W-:Y:S01]  /*75d0*/  HMMA.16816.F32 R152, R4.reuse, R178, R152 ;  /* 0x000000b20498723c */ /* 0x040fe20000001898 */
[-C--:B------:R-:W-:Y:S01]  /*75e0*/  FMUL.FTZ R168, R168, R17.reuse ;  /* 0x00000011a8a87220 */ /* 0x080fe20000410000 */
[----:B------:R-:W-:Y:S01]  /*75f0*/  FMNMX.FTZ R2, R11, R2, !PT ;  /* 0x000000020b027209 */ /* 0x000fe20007810000 */
[-C--:B------:R-:W-:Y:S01]  /*7600*/  FMUL.FTZ R169, R169, R17.reuse ;  /* 0x00000011a9a97220 */ /* 0x080fe20000410000 */
[----:B------:R-:W-:Y:S01]  /*7610*/  MOV R240, R192 ;  /* 0x000000c000f07202 */ /* 0x000fe20000000f00 */
[----:B------:R-:W-:Y:S01]  /*7620*/  FMUL.FTZ R170, R170, R16 ;  /* 0x00000010aaaa7220 */ /* 0x000fe20000410000 */
[----:B------:R-:W-:Y:S01]  /*7630*/  FMNMX.FTZ R2, R10, R2, !PT ;  /* 0x000000020a027209 */ /* 0x000fe20007810000 */
[----:B------:R-:W-:Y:S01]  /*7640*/  FMUL.FTZ R171, R171, R16 ;  /* 0x00000010abab7220 */ /* 0x000fe20000410000 */
[C---:B------:R-:W-:Y:S01]  /*7650*/  HMMA.16816.F32 R20, R4.reuse, R42, R76 ;  /* 0x0000002a0414723c */ /* 0x040fe2000000184c */
[-C--:B------:R-:W-:Y:S01]  /*7660*/  FMUL.FTZ R44, R44, R17.reuse ;  /* 0x000000112c2c7220 */ /* 0x080fe20000410000 */
[----:B------:R-:W-:Y:S01]  /*7670*/  FMNMX.FTZ R2, R18, R2, !PT ;  /* 0x0000000212027209 */ /* 0x000fe20007810000 */
[----:B------:R-:W-:Y:S01]  /*7680*/  FMUL.FTZ R45, R45, R17 ;  /* 0x000000112d2d7220 */ /* 0x000fe20000410000 */
[----:B------:R-:W-:Y:S01]  /*7690*/  MOV R243, R193 ;  /* 0x000000c100f37202 */ /* 0x000fe20000000f00 */
[----:B------:R-:W-:Y:S01]  /*76a0*/  FMUL.FTZ R46, R46, R16 ;  /* 0x000000102e2e7220 */ /* 0x000fe20000410000 */
[----:B------:R-:W-:Y:S01]  /*76b0*/  FMNMX.FTZ R2, R198, R2, !PT ;  /* 0x00000002c6027209 */ /* 0x000fe20007810000 */
[----:B------:R-:W-:Y:S01]  /*76c0*/  FMUL.FTZ R47, R47, R16 ;  /* 0x000000102f2f7220 */ /* 0x000fe20000410000 */
[----:B------:R-:W-:Y:S01]  /*76d0*/  FSEL R76, R135, -INF , !P0 ;  /* 0xff800000874c7808 */ /* 0x000fe20004000000 */
[-C--:B------:R-:W-:Y:S01]  /*76e0*/  FMUL.FTZ R56, R56, R17.reuse ;  /* 0x0000001138387220 */ /* 0x080fe20000410000 */
[----:B------:R-:W-:Y:S01]  /*76f0*/  FMNMX.FTZ R2, R195, R2, !PT ;  /* 0x00000002c3027209 */ /* 0x000fe20007810000 */
[----:B------:R-:W-:Y:S01]  /*7700*/  FMUL.FTZ R57, R57, R17 ;  /* 0x0000001139397220 */ /* 0x000fe20000410000 */
[----:B------:R-:W-:Y:S01]  /*7710*/  HMMA.16816.F32 R164, R4, R184, R164 ;  /* 0x000000b804a4723c */ /* 0x000fe200000018a4 */
[----:B------:R-:W-:Y:S01]  /*7720*/  FMUL.FTZ R58, R58, R16 ;  /* 0x000000103a3a7220 */ /* 0x000fe20000410000 */
[----:B------:R-:W-:Y:S01]  /*7730*/  FMNMX.FTZ R2, R194, R2, !PT ;  /* 0x00000002c2027209 */ /* 0x000fe20007810000 */
[----:B------:R-:W-:-:S02]  /*7740*/  FMUL.FTZ R59, R59, R16 ;  /* 0x000000103b3b7220 */ /* 0x000fc40000410000 */
[-C--:B------:R-:W-:Y:S01]  /*7750*/  FMUL.FTZ R60, R60, R17.reuse ;  /* 0x000000113c3c7220 */ /* 0x080fe20000410000 */
[----:B------:R-:W-:Y:S01]  /*7760*/  FMNMX.FTZ R2, R76, R2, !PT ;  /* 0x000000024c027209 */ /* 0x000fe20007810000 */
[----:B------:R-:W-:Y:S01]  /*7770*/  FMUL.FTZ R61, R61, R17 ;  /* 0x000000113d3d7220 */ /* 0x000fe20000410000 */
[C---:B------:R-:W-:Y:S01]  /*7780*/  HMMA.16816.F32 R168, R4.reuse, R186, R168 ;  /* 0x000000ba04a8723c */ /* 0x040fe200000018a8 */
[-C--:B------:R-:W-:Y:S02]  /*7790*/  FMUL.FTZ R62, R62, R16.reuse ;  /* 0x000000103e3e7220 */ /* 0x080fe40000410000 */
[----:B------:R-:W-:Y:S01]  /*77a0*/  FMUL.FTZ R63, R63, R16 ;  /* 0x000000103f3f7220 */ /* 0x000fe20000410000 */
[----:B------:R-:W-:Y:S01]  /*77b0*/  MOV R79, R21 ;  /* 0x00000015004f7202 */ /* 0x000fe20000000f00 */
[-C--:B------:R-:W-:Y:S01]  /*77c0*/  FMUL.FTZ R72, R72, R17.reuse ;  /* 0x0000001148487220 */ /* 0x080fe20000410000 */
[----:B------:R-:W2:Y:S01]  /*77d0*/  SHFL.BFLY PT, R21, R2, 0x2, 0x1f ;  /* 0x0c401f0002157f89 */ /* 0x000ea200000e0000 */
[----:B------:R-:W-:Y:S01]  /*77e0*/  MOV R239, R20 ;  /* 0x0000001400ef7202 */ /* 0x000fe20000000f00 */
[----:B------:R-:W-:Y:S01]  /*77f0*/  FMUL.FTZ R73, R73, R17 ;  /* 0x0000001149497220 */ /* 0x000fe20000410000 */
[----:B-1----:R-:W-:Y:S01]  /*7800*/  HMMA.16816.F32 R188, R4, R34, R124 ;  /* 0x0000002204bc723c */ /* 0x002fe2000000187c */
[----:B------:R-:W1:Y:S01]  /*7810*/  SHFL.BFLY PT, R20, R0, 0x1, 0x1f ;  /* 0x0c201f0000147f89 */ /* 0x000e6200000e0000 */
[----:B------:R-:W-:Y:S01]  /*7820*/  FMUL.FTZ R74, R74, R16 ;  /* 0x000000104a4a7220 */ /* 0x000fe20000410000 */
[----:B------:R-:W-:Y:S01]  /*7830*/  MOV R78, R22 ;  /* 0x00000016004e7202 */ /* 0x000fe20000000f00 */
[----:B------:R-:W-:Y:S01]  /*7840*/  FMUL.FTZ R75, R75, R16 ;  /* 0x000000104b4b7220 */ /* 0x000fe20000410000 */
[----:B------:R-:W-:Y:S01]  /*7850*/  MOV R77, R23 ;  /* 0x00000017004d7202 */ /* 0x000fe20000000f00 */
[----:B------:R-:W-:-:S02]  /*7860*/  FMUL.FTZ R88, R88, R17 ;  /* 0x0000001158587220 */ /* 0x000fc40000410000 */
[-C--:B------:R-:W-:Y:S01]  /*7870*/  FMUL.FTZ R89, R89, R17.reuse ;  /* 0x0000001159597220 */ /* 0x080fe20000410000 */
[C---:B------:R-:W-:Y:S01]  /*7880*/  HMMA.16816.F32 R44, R4.reuse, R182, R44 ;  /* 0x000000b6042c723c */ /* 0x040fe2000000182c */
[-C--:B------:R-:W-:Y:S02]  /*7890*/  FMUL.FTZ R92, R92, R17.reuse ;  /* 0x000000115c5c7220 */ /* 0x080fe40000410000 */
[----:B------:R-:W-:Y:S02]  /*78a0*/  FMUL.FTZ R93, R93, R17 ;  /* 0x000000115d5d7220 */ /* 0x000fe40000410000 */
[-C--:B------:R-:W-:Y:S02]  /*78b0*/  FMUL.FTZ R90, R90, R16.reuse ;  /* 0x000000105a5a7220 */ /* 0x080fe40000410000 */
[-C--:B------:R-:W-:Y:S01]  /*78c0*/  FMUL.FTZ R91, R91, R16.reuse ;  /* 0x000000105b5b7220 */ /* 0x080fe20000410000 */
[----:B------:R-:W-:Y:S01]  /*78d0*/  HMMA.16816.F32 R56, R4, R140, R56 ;  /* 0x0000008c0438723c */ /* 0x000fe20000001838 */
[----:B------:R-:W-:-:S02]  /*78e0*/  FMUL.FTZ R94, R94, R16 ;  /* 0x000000105e5e7220 */ /* 0x000fc40000410000 */
[----:B------:R-:W-:Y:S01]  /*78f0*/  FMUL.FTZ R95, R95, R16 ;  /* 0x000000105f5f7220 */ /* 0x000fe20000410000 */
[----:B--2---:R-:W-:Y:S01]  /*7900*/  FMNMX.FTZ R2, R21, R2, !PT ;  /* 0x0000000215027209 */ /* 0x004fe20007810000 */
[-C--:B------:R-:W-:Y:S02]  /*7910*/  FMUL.FTZ R104, R104, R17.reuse ;  /* 0x0000001168687220 */ /* 0x080fe40000410000 */
[-C--:B------:R-:W-:Y:S01]  /*7920*/  FMUL.FTZ R105, R105, R17.reuse ;  /* 0x0000001169697220 */ /* 0x080fe20000410000 */
[C---:B------:R-:W-:Y:S01]  /*7930*/  HMMA.16816.F32 R60, R4.reuse, R142, R60 ;  /* 0x0000008e043c723c */ /* 0x040fe2000000183c */
[----:B------:R-:W-:Y:S01]  /*7940*/  FMUL.FTZ R106, R106, R16 ;  /* 0x000000106a6a7220 */ /* 0x000fe20000410000 */
[----:B-1----:R-:W-:Y:S01]  /*7950*/  FMNMX.FTZ R136, R0, R20, !PT ;  /* 0x0000001400887209 */ /* 0x002fe20007810000 */
[----:B------:R-:W-:Y:S01]  /*7960*/  FMUL.FTZ R107, R107, R16 ;  /* 0x000000106b6b7220 */ /* 0x000fe20000410000 */
[----:B------:R-:W-:Y:S01]  /*7970*/  MOV R127, R190 ;  /* 0x000000be007f7202 */ /* 0x000fe20000000f00 */
[-C--:B------:R-:W-:Y:S01]  /*7980*/  FMUL.FTZ R108, R108, R17.reuse ;  /* 0x000000116c6c7220 */ /* 0x080fe20000410000 */
[----:B------:R-:W-:Y:S01]  /*7990*/  FSETP.NEU.FTZ.AND P1, PT, R136, -INF , PT ;  /* 0xff8000008800780b */ /* 0x000fe20003f3d000 */
[----:B------:R-:W-:Y:S01]  /*79a0*/  FMUL.FTZ R109, R109, R17 ;  /* 0x000000116d6d7220 */ /* 0x000fe20000410000 */
        /* <DEDUP_REMOVED lines=8> */
[----:B------:R-:W-:Y:S01]  /*7a30*/  HMMA.16816.F32 R88, R4, R24, R88 ;  /* 0x000000180458723c */ /* 0x000fe20000001858 */
[----:B------:R-:W-:-:S02]  /*7a40*/  FMUL.FTZ R122, R122, R16 ;  /* 0x000000107a7a7220 */ /* 0x000fc40000410000 */
[----:B------:R-:W-:Y:S02]  /*7a50*/  FMUL.FTZ R123, R123, R16 ;  /* 0x000000107b7b7220 */ /* 0x000fe40000410000 */
[----:B------:R-:W-:-:S03]  /*7a60*/  FMUL.FTZ R0, R136, c[0x0][0x23c] ;  /* 0x00008f0088007a20 */ /* 0x000fc60000410000 */
[----:B------:R-:W-:Y:S02]  /*7a70*/  HMMA.16816.F32 R92, R4, R26, R92 ;  /* 0x0000001a045c723c */ /* 0x000fe4000000185c */
[----:B------:R-:W-:-:S06]  /*7a80*/  FSEL R0, R0, RZ, P1 ;  /* 0x000000ff00007208 */ /* 0x000fcc0000800000 */
[C---:B------:R-:W-:Y:S08]  /*7a90*/  HMMA.16816.F32 R104, R4.reuse, R28, R104 ;  /* 0x0000001c0468723c */ /* 0x040ff00000001868 */
[C---:B------:R-:W-:Y:S08]  /*7aa0*/  HMMA.16816.F32 R108, R4.reuse, R30, R108 ;  /* 0x0000001e046c723c */ /* 0x040ff0000000186c */
[----:B------:R-:W-:Y:S01]  /*7ab0*/  HMMA.16816.F32 R120, R4, R32, R120 ;  /* 0x000000200478723c */ /* 0x000fe20000001878 */
[----:B------:R-:W1:Y:S06]  /*7ac0*/  SHFL.BFLY PT, R5, R2, 0x1, 0x1f ;  /* 0x0c201f0002057f89 */ /* 0x000e6c00000e0000 */
[----:B------:R-:W-:-:S04]  /*7ad0*/  MOV R4, R189 ;  /* 0x000000bd00047202 */ /* 0x000fc80000000f00 */
[----:B------:R-:W-:Y:S01]  /*7ae0*/  MOV R21, R4 ;  /* 0x0000000400157202 */ /* 0x000fe20000000f00 */
[----:B------:R-:W-:Y:S01]  /*7af0*/  FFMA.FTZ R4, R132, c[0x0][0x23c], -R0 ;  /* 0x00008f0084047a23 */ /* 0x000fe20000010800 */
[----:B------:R-:W-:-:S03]  /*7b00*/  MOV R132, R242 ;  /* 0x000000f200847202 */ /* 0x000fc60000000f00 */
[----:B------:R2:W-:Y:S01]  /*7b10*/  MUFU.EX2 R191, R4 ;  /* 0x0000000400bf7308 */ /* 0x0005e20000000800 */
[----:B-1----:R-:W-:Y:S01]  /*7b20*/  FMNMX.FTZ R135, R2, R5, !PT ;  /* 0x0000000502877209 */ /* 0x002fe20007810000 */
[----:B------:R-:W-:Y:S01]  /*7b30*/  FFMA.FTZ R2, R137, c[0x0][0x23c], -R0 ;  /* 0x00008f0089027a23 */ /* 0x000fe20000010800 */
[----:B------:R-:W-:Y:S02]  /*7b40*/  FSEL R5, R136, RZ, P1 ;  /* 0x000000ff88057208 */ /* 0x000fe40000800000 */
[----:B------:R-:W-:-:S03]  /*7b50*/  FSETP.NEU.FTZ.AND P0, PT, R135, -INF , PT ;  /* 0xff8000008700780b */ /* 0x000fc60003f1d000 */
[----:B------:R1:W-:Y:S01]  /*7b60*/  MUFU.EX2 R190, R2 ;  /* 0x0000000200be7308 */ /* 0x0003e20000000800 */
[----:B--2---:R-:W-:Y:S01]  /*7b70*/  FFMA.FTZ R4, R133, c[0x0][0x23c], -R0 ;  /* 0x00008f0085047a23 */ /* 0x004fe20000010800 */
[----:B------:R-:W-:Y:S01]  /*7b80*/  MOV R133, R243 ;  /* 0x000000f300857202 */ /* 0x000fe20000000f00 */
[----:B------:R-:W-:Y:S01]  /*7b90*/  FADD.FTZ R6, R231, -R5 ;  /* 0x80000005e7067221 */ /* 0x000fe20000010000 */
[C---:B------:R-:W-:Y:S02]  /*7ba0*/  FSEL R5, R135.reuse, RZ, P0 ;  /* 0x000000ff87057208 */ /* 0x040fe40000000000 */
[----:B------:R-:W-:Y:S02]  /*7bb0*/  MOV R231, R125 ;  /* 0x0000007d00e77202 */ /* 0x000fe40000000f00 */
[----:B------:R2:W-:Y:S01]  /*7bc0*/  MUFU.EX2 R192, R4 ;  /* 0x0000000400c07308 */ /* 0x0005e20000000800 */
[----:B------:R-:W-:Y:S02]  /*7bd0*/  FMUL.FTZ R6, R6, c[0x0][0x23c] ;  /* 0x00008f0006067a20 */ /* 0x000fe40000410000 */
[----:B-1----:R-:W-:-:S05]  /*7be0*/  FMUL.FTZ R2, R135, c[0x0][0x23c] ;  /* 0x00008f0087027a20 */ /* 0x002fca0000410000 */
[----:B------:R-:W-:Y:S02]  /*7bf0*/  FSEL R2, R2, RZ, P0 ;  /* 0x000000ff02027208 */ /* 0x000fe40000000000 */
[----:B------:R-:W-:Y:S01]  /*7c00*/  ISETP.GE.AND P0, PT, R244, 0x4, PT ;  /* 0x00000004f400780c */ /* 0x000fe20003f06270 */
[----:B--2---:R-:W-:-:S04]  /*7c10*/  FFMA.FTZ R4, R138, c[0x0][0x23c], -R0 ;  /* 0x00008f008a047a23 */ /* 0x004fc80000010800 */
[----:B------:R1:W-:Y:S02]  /*7c20*/  MUFU.EX2 R193, R4 ;  /* 0x0000000400c17308 */ /* 0x0003e40000000800 */
[----:B-1----:R-:W-:Y:S01]  /*7c30*/  FFMA.FTZ R4, R19, c[0x0][0x23c], -R2 ;  /* 0x00008f0013047a23 */ /* 0x002fe20000010802 */
[----:B------:R-:W-:-:S05]  /*7c40*/  MOV R19, R240 ;  /* 0x000000f000137202 */ /* 0x000fca0000000f00 */
[----:B------:R1:W-:Y:S02]  /*7c50*/  MUFU.EX2 R138, R4 ;  /* 0x00000004008a7308 */ /* 0x0003e40000000800 */
[----:B-1----:R-:W-:-:S06]  /*7c60*/  FFMA.FTZ R4, R11, c[0x0][0x23c], -R2 ;  /* 0x00008f000b047a23 */ /* 0x002fcc0000010802 */
[----:B------:R-:W1:Y:S08]  /*7c70*/  MUFU.EX2 R11, R6 ;  /* 0x00000006000b7308 */ /* 0x000e700000000800 */
[----:B------:R2:W3:Y:S01]  /*7c80*/  MUFU.EX2 R188, R4 ;  /* 0x0000000400bc7308 */ /* 0x0004e20000000800 */
[-C--:B-1----:R-:W-:Y:S01]  /*7c90*/  FMUL.FTZ R148, R148, R11.reuse ;  /* 0x0000000b94947220 */ /* 0x082fe20000410000 */
[----:B------:R-:W-:Y:S01]  /*7ca0*/  F2FP.PACK_AB R6, R193, R192 ;  /* 0x000000c0c106723e */ /* 0x000fe200000000ff */
        /* <DEDUP_REMOVED lines=14> */
[----:B-1----:R-:W-:Y:S01]  /*7d90*/  FADD.FTZ R4, R230, -R5 ;  /* 0x80000005e6047221 */ /* 0x002fe20000010000 */
[----:B---3--:R-:W-:Y:S01]  /*7da0*/  F2FP.PACK_AB R5, R188, R138 ;  /* 0x0000008abc05723e */ /* 0x008fe200000000ff */
[-C--:B------:R-:W-:Y:S02]  /*7db0*/  FMUL.FTZ R49, R49, R11.reuse ;  /* 0x0000000b31317220 */ /* 0x080fe40000410000 */
[----:B------:R-:W-:Y:S02]  /*7dc0*/  FMUL.FTZ R4, R4, c[0x0][0x23c] ;  /* 0x00008f0004047a20 */ /* 0x000fe40000410000 */
        /* <DEDUP_REMOVED lines=10> */
[----:B-1----:R-:W-:Y:S02]  /*7e70*/  FFMA.FTZ R4, R18, c[0x0][0x23c], -R2 ;  /* 0x00008f0012047a23 */ /* 0x002fe40000010802 */
[-C--:B--2---:R-:W-:Y:S02]  /*7e80*/  FMUL.FTZ R150, R150, R10.reuse ;  /* 0x0000000a96967220 */ /* 0x084fe40000410000 */
[----:B------:R1:W2:Y:S01]  /*7e90*/  MUFU.EX2 R139, R4 ;  /* 0x00000004008b7308 */ /* 0x0002a20000000800 */
        /* <DEDUP_REMOVED lines=9> */
[-C--:B------:R-:W-:Y:S01]  /*7f30*/  FMUL.FTZ R175, R175, R10.reuse ;  /* 0x0000000aafaf7220 */ /* 0x080fe20000410000 */
[----:B--2---:R-:W-:Y:S01]  /*7f40*/  F2FP.PACK_AB R7, R139, R189 ;  /* 0x000000bd8b07723e */ /* 0x004fe200000000ff */
[----:B------:R-:W-:-:S02]  /*7f50*/  FMUL.FTZ R38, R38, R10 ;  /* 0x0000000a26267220 */ /* 0x000fc40000410000 */
[-C--:B------:R-:W-:Y:S02]  /*7f60*/  FMUL.FTZ R39, R39, R10.reuse ;  /* 0x0000000a27277220 */ /* 0x080fe40000410000 */
[-C--:B------:R-:W-:Y:S02]  /*7f70*/  FMUL.FTZ R50, R50, R10.reuse ;  /* 0x0000000a32327220 */ /* 0x080fe40000410000 */
[C---:B------:R-:W-:Y:S01]  /*7f80*/  HMMA.16816.F32 R148, R4.reuse, R176, R148 ;  /* 0x000000b00494723c */ /* 0x040fe20000001894 */
[-C--:B------:R-:W-:Y:S02]  /*7f90*/  FMUL.FTZ R51, R51, R10.reuse ;  /* 0x0000000a33337220 */ /* 0x080fe40000410000 */
[-C--:B------:R-:W-:Y:S02]  /*7fa0*/  FMUL.FTZ R54, R54, R10.reuse ;  /* 0x0000000a36367220 */ /* 0x080fe40000410000 */
[-C--:B------:R-:W-:Y:S02]  /*7fb0*/  FMUL.FTZ R55, R55, R10.reuse ;  /* 0x0000000a37377220 */ /* 0x080fe40000410000 */
[-C--:B------:R-:W-:Y:S01]  /*7fc0*/  FMUL.FTZ R66, R66, R10.reuse ;  /* 0x0000000a42427220 */ /* 0x080fe20000410000 */
[----:B------:R-:W-:Y:S01]  /*7fd0*/  HMMA.16816.F32 R176, R4, R178, R156 ;  /* 0x000000b204b0723c */ /* 0x000fe2000000189c */
[-C--:B------:R-:W-:Y:S01]  /*7fe0*/  FMUL.FTZ R67, R67, R10.reuse ;  /* 0x0000000a43437220 */ /* 0x080fe20000410000 */
[----:B------:R-:W1:Y:S01]  /*7ff0*/  LDSM.16.MT88.4 R156, [R212+0xa800] ;  /* 0x00a80000d49c783b */ /* 0x000e620000004200 */
[----:B------:R-:W-:-:S02]  /*8000*/  FMUL.FTZ R102, R102, R10 ;  /* 0x0000000a66667220 */ /* 0x000fc40000410000 */
[-C--:B------:R-:W-:Y:S02]  /*8010*/  FMUL.FTZ R103, R103, R10.reuse ;  /* 0x0000000a67677220 */ /* 0x080fe40000410000 */
[-C--:B------:R-:W-:Y:S01]  /*8020*/  FMUL.FTZ R118, R118, R10.reuse ;  /* 0x0000000a76767220 */ /* 0x080fe20000410000 */
[C---:B------:R-:W-:Y:S01]  /*8030*/  HMMA.16816.F32 R68, R4.reuse, R40, R68 ;  /* 0x000000280444723c */ /* 0x040fe20000001844 */
[-C--:B------:R-:W-:Y:S02]  /*8040*/  FMUL.FTZ R119, R119, R10.reuse ;  /* 0x0000000a77777220 */ /* 0x080fe40000410000 */
[-C--:B------:R-:W-:Y:S02]  /*8050*/  FMUL.FTZ R81, R81, R11.reuse ;  /* 0x0000000b51517220 */ /* 0x080fe40000410000 */
[-C--:B------:R-:W-:Y:S02]  /*8060*/  FMUL.FTZ R82, R82, R10.reuse ;  /* 0x0000000a52527220 */ /* 0x080fe40000410000 */
[-C--:B------:R-:W-:Y:S01]  /*8070*/  FMUL.FTZ R83, R83, R10.reuse ;  /* 0x0000000a53537220 */ /* 0x080fe20000410000 */
[C---:B------:R-:W-:Y:S01]  /*8080*/  HMMA.16816.F32 R160, R4.reuse, R184, R160 ;  /* 0x000000b804a0723c */ /* 0x040fe200000018a0 */
[----:B------:R-:W-:Y:S01]  /*8090*/  FMUL.FTZ R84, R84, R11 ;  /* 0x0000000b54547220 */ /* 0x000fe20000410000 */
[----:B------:R-:W-:Y:S01]  /*80a0*/  MOV R40, R19 ;  /* 0x0000001300287202 */ /* 0x000fe20000000f00 */
[----:B------:R-:W-:Y:S01]  /*80b0*/  FMUL.FTZ R85, R85, R11 ;  /* 0x0000000b55557220 */ /* 0x000fe20000410000 */
[----:B------:R-:W-:Y:S01]  /*80c0*/  MOV R19, R21 ;  /* 0x0000001500137202 */ /* 0x000fe20000000f00 */
[----:B------:R-:W-:Y:S01]  /*80d0*/  FMUL.FTZ R86, R86, R10 ;  /* 0x0000000a56567220 */ /* 0x000fe20000410000 */
[----:B------:R-:W-:Y:S01]  /*80e0*/  MOV R21, R126 ;  /* 0x0000007e00157202 */ /* 0x000fe20000000f00 */
[----:B------:R-:W-:Y:S01]  /*80f0*/  FMUL.FTZ R87, R87, R10 ;  /* 0x0000000a57577220 */ /* 0x000fe20000410000 */
        /* <DEDUP_REMOVED lines=8> */
[C---:B------:R-:W-:Y:S01]  /*8180*/  HMMA.16816.F32 R36, R4.reuse, R180, R36 ;  /* 0x000000b40424723c */ /* 0x040fe20000001824 */
[----:B------:R-:W-:Y:S01]  /*8190*/  FMUL.FTZ R112, R112, R11 ;  /* 0x0000000b70707220 */ /* 0x000fe20000410000 */
[----:B------:R-:W-:Y:S01]  /*81a0*/  MOV R230, R179 ;  /* 0x000000b300e67202 */ /* 0x000fe20000000f00 */
[----:B------:R-:W-:Y:S01]  /*81b0*/  FMUL.FTZ R113, R113, R11 ;  /* 0x0000000b71717220 */ /* 0x000fe20000410000 */
[----:B------:R-:W-:Y:S01]  /*81c0*/  MOV R41, R133 ;  /* 0x0000008500297202 */ /* 0x000fe20000000f00 */
[-C--:B------:R-:W-:Y:S01]  /*81d0*/  FMUL.FTZ R114, R114, R10.reuse ;  /* 0x0000000a72727220 */ /* 0x080fe20000410000 */
[----:B------:R-:W2:Y:S01]  /*81e0*/  LDSM.16.MT88.4 R172, [R214+0xa800] ;  /* 0x00a80000d6ac783b */ /* 0x000ea20000004200 */
[----:B------:R-:W-:Y:S01]  /*81f0*/  FMUL.FTZ R115, R115, R10 ;  /* 0x0000000a73737220 */ /* 0x000fe20000410000 */
[----:B------:R-:W-:Y:S01]  /*8200*/  HMMA.16816.F32 R184, R4, R182, R48 ;  /* 0x000000b604b8723c */ /* 0x000fe20000001830 */
[-C--:B------:R-:W-:Y:S01]  /*8210*/  FMUL.FTZ R128, R128, R11.reuse ;  /* 0x0000000b80807220 */ /* 0x080fe20000410000 */
[----:B------:R-:W3:Y:S01]  /*8220*/  LDSM.16.MT88.4 R48, [R217+0xa800] ;  /* 0x00a80000d930783b */ /* 0x000ee20000004200 */
[----:B------:R-:W-:-:S02]  /*8230*/  FMUL.FTZ R129, R129, R11 ;  /* 0x0000000b81817220 */ /* 0x000fc40000410000 */
[-C--:B------:R-:W-:Y:S02]  /*8240*/  FMUL.FTZ R130, R130, R10.reuse ;  /* 0x0000000a82827220 */ /* 0x080fe40000410000 */
[-C--:B------:R-:W-:Y:S01]  /*8250*/  FMUL.FTZ R131, R131, R10.reuse ;  /* 0x0000000a83837220 */ /* 0x080fe20000410000 */
[C---:B------:R-:W-:Y:S01]  /*8260*/  HMMA.16816.F32 R52, R4.reuse, R140, R52 ;  /* 0x0000008c0434723c */ /* 0x040fe20000001834 */
[----:B------:R-:W-:Y:S02]  /*8270*/  FFMA.FTZ R18, R196, c[0x0][0x23c], -R9 ;  /* 0x00008f00c4127a23 */ /* 0x000fe40000010809 */
[----:B------:R-:W-:Y:S02]  /*8280*/  FFMA.FTZ R11, R246, R11, R191 ;  /* 0x0000000bf60b7223 */ /* 0x000fe400000100bf */
[----:B------:R4:W-:Y:S01]  /*8290*/  MUFU.EX2 R137, R18 ;  /* 0x0000001200897308 */ /* 0x0009e20000000800 */
[----:B------:R-:W-:Y:S02]  /*82a0*/  FFMA.FTZ R10, R252, R10, R138 ;  /* 0x0000000afc0a7223 */ /* 0x000fe4000001008a */
[C---:B------:R-:W-:Y:S07]  /*82b0*/  HMMA.16816.F32 R180, R4.reuse, R142, R64 ;  /* 0x0000008e04b4723c */ /* 0x040fee0000001840 */
[----:B------:R-:W-:Y:S01]  /*82c0*/  MOV R66, R124 ;  /* 0x0000007c00427202 */ /* 0x000fe20000000f00 */
[----:B------:R-:W-:Y:S01]  /*82d0*/  HMMA.16816.F32 R100, R4, R28, R100 ;  /* 0x0000001c0464723c */ /* 0x000fe20000001864 */
[----:B------:R-:W-:-:S02]  /*82e0*/  MOV R67, R23 ;  /* 0x0000001700437202 */ /* 0x000fc40000000f00 */
[----:B------:R-:W-:Y:S01]  /*82f0*/  MOV R65, R22 ;  /* 0x0000001600417202 */ /* 0x000fe20000000f00 */
[----:B----4-:R-:W-:-:S04]  /*8300*/  FFMA.FTZ R18, R197, c[0x0][0x23c], -R9 ;  /* 0x00008f00c5127a23 */ /* 0x010fc80000010809 */
[C---:B------:R-:W-:Y:S01]  /*8310*/  HMMA.16816.F32 R116, R4.reuse, R32, R116 ;  /* 0x000000200474723c */ /* 0x040fe20000001874 */
[----:B------:R4:W5:Y:S07]  /*8320*/  MUFU.EX2 R133, R18 ;  /* 0x0000001200857308 */ /* 0x00096e0000000800 */
[C---:B------:R-:W-:Y:S01]  /*8330*/  HMMA.16816.F32 R176, R4.reuse, R42, R80 ;  /* 0x0000002a04b0723c */ /* 0x040fe20000001850 */
[----:B------:R-:W-:Y:S06]  /*8340*/  LDSM.16.MT88.4 R80, [R212+0xb800] ;  /* 0x00b80000d450783b */ /* 0x000fec0000004200 */
[----:B------:R-:W-:Y:S01]  /*8350*/  MOV R43, R20 ;  /* 0x00000014002b7202 */ /* 0x000fe20000000f00 */
[C---:B------:R-:W-:Y:S01]  /*8360*/  HMMA.16816.F32 R84, R4.reuse, R24, R84 ;  /* 0x000000180454723c */ /* 0x040fe20000001854 */
[----:B------:R-:W-:Y:S01]  /*8370*/  MOV R20, R127 ;  /* 0x0000007f00147202 */ /* 0x000fe20000000f00 */
[--C-:B----4-:R-:W-:Y:S01]  /*8380*/  FFMA.FTZ R18, R199, c[0x0][0x23c], -R9.reuse ;  /* 0x00008f00c7127a23 */ /* 0x110fe20000010809 */
[----:B------:R-:W-:Y:S01]  /*8390*/  MOV R42, R132 ;  /* 0x00000084002a7202 */ /* 0x000fe20000000f00 */
[----:B------:R-:W-:Y:S01]  /*83a0*/  FFMA.FTZ R9, R200, c[0x0][0x23c], -R9 ;  /* 0x00008f00c8097a23 */ /* 0x000fe20000010809 */
[----:B------:R-:W-:Y:S01]  /*83b0*/  MOV R200, R65 ;  /* 0x0000004100c87202 */ /* 0x000fe20000000f00 */
[----:B------:R-:W-:Y:S01]  /*83c0*/  MUFU.EX2 R132, R18 ;  /* 0x0000001200847308 */ /* 0x000fe20000000800 */
[----:B-----5:R-:W-:Y:S01]  /*83d0*/  F2FP.PACK_AB R124, R133, R137 ;  /* 0x00000089857c723e */ /* 0x020fe200000000ff */
[C---:B------:R-:W-:Y:S01]  /*83e0*/  HMMA.16816.F32 R140, R4.reuse, R26, R96 ;  /* 0x0000001a048c723c */ /* 0x040fe20000001860 */
[----:B------:R-:W-:Y:S05]  /*83f0*/  LDSM.16.MT88.4 R96, [R214+0xb800] ;  /* 0x00b80000d660783b */ /* 0x000fea0000004200 */
[----:B------:R4:W5:Y:S02]  /*8400*/  MUFU.EX2 R26, R9 ;  /* 0x00000009001a7308 */ /* 0x0009640000000800 */
[C---:B------:R-:W-:Y:S01]  /*8410*/  HMMA.16816.F32 R28, R4.reuse, R30, R112 ;  /* 0x0000001e041c723c */ /* 0x040fe20000001870 */
[----:B------:R-:W-:Y:S07]  /*8420*/  LDSM.16.MT88.4 R112, [R217+0xb800] ;  /* 0x00b80000d970783b */ /* 0x000fee0000004200 */
[----:B------:R-:W-:Y:S01]  /*8430*/  HMMA.16816.F32 R32, R4, R34, R128 ;  /* 0x000000220420723c */ /* 0x000fe20000001880 */
[----:B----4-:R-:W-:-:S06]  /*8440*/  FFMA.FTZ R9, R201, c[0x0][0x23c], -R8 ;  /* 0x00008f00c9097a23 */ /* 0x010fcc0000010808 */
[----:B------:R-:W-:Y:S01]  /*8450*/  MOV R131, R21 ;  /* 0x0000001500837202 */ /* 0x000fe20000000f00 */
[----:B------:R-:W-:Y:S01]  /*8460*/  FFMA.FTZ R4, R203, c[0x0][0x23c], -R0 ;  /* 0x00008f00cb047a23 */ /* 0x000fe20000010800 */
[----:B------:R-:W-:Y:S01]  /*8470*/  MOV R130, R20 ;  /* 0x0000001400827202 */ /* 0x000fe20000000f00 */
[----:B------:R4:W-:Y:S01]  /*8480*/  MUFU.EX2 R25, R9 ;  /* 0x0000000900197308 */ /* 0x0009e20000000800 */
[----:B------:R-:W-:Y:S02]  /*8490*/  MOV R129, R19 ;  /* 0x0000001300817202 */ /* 0x000fe40000000f00 */
[----:B------:R-:W-:Y:S02]  /*84a0*/  MOV R201, R66 ;  /* 0x0000004200c97202 */ /* 0x000fe40000000f00 */
[----:B-----5:R-:W-:Y:S02]  /*84b0*/  F2FP.PACK_AB R126, R26, R132 ;  /* 0x000000841a7e723e */ /* 0x020fe400000000ff */
[----:B------:R-:W-:Y:S01]  /*84c0*/  MOV R128, R231 ;  /* 0x000000e700807202 */ /* 0x000fe20000000f00 */
[----:B------:R5:W-:Y:S01]  /*84d0*/  MUFU.EX2 R21, R4 ;  /* 0x0000000400157308 */ /* 0x000be20000000800 */
[----:B------:R-:W-:Y:S01]  /*84e0*/  MOV R203, R230 ;  /* 0x000000e600cb7202 */ /* 0x000fe20000000f00 */
[----:B----4-:R-:W-:Y:S01]  /*84f0*/  FFMA.FTZ R9, R202, c[0x0][0x23c], -R8 ;  /* 0x00008f00ca097a23 */ /* 0x010fe20000010808 */
[----:B------:R-:W-:-:S02]  /*8500*/  MOV R202, R67 ;  /* 0x0000004300ca7202 */ /* 0x000fc40000000f00 */
[----:B------:R-:W4:Y:S03]  /*8510*/  LDSM.16.MT88.4 R64, [R216+0xa800] ;  /* 0x00a80000d840783b */ /* 0x000f260000004200 */
[----:B------:R1:W1:Y:S01]  /*8520*/  MUFU.EX2 R24, R9 ;  /* 0x0000000900187308 */ /* 0x0002620000000800 */
[----:B-----5:R-:W-:Y:S01]  /*8530*/  FFMA.FTZ R4, R206, c[0x0][0x23c], -R0 ;  /* 0x00008f00ce047a23 */ /* 0x020fe20000010800 */
[----:B------:R-:W-:-:S06]  /*8540*/  MOV R206, R78 ;  /* 0x0000004e00ce7202 */ /* 0x000fcc0000000f00 */
[----:B------:R5:W-:Y:S01]  /*8550*/  MUFU.EX2 R20, R4 ;  /* 0x0000000400147308 */ /* 0x000be20000000800 */
[--C-:B-1----:R-:W-:Y:S01]  /*8560*/  FFMA.FTZ R9, R204, c[0x0][0x23c], -R8.reuse ;  /* 0x00008f00cc097a23 */ /* 0x102fe20000010808 */
[----:B------:R-:W-:Y:S01]  /*8570*/  F2FP.PACK_AB R125, R24, R25 ;  /* 0x00000019187d723e */ /* 0x000fe200000000ff */
[----:B------:R-:W-:Y:S01]  /*8580*/  FFMA.FTZ R8, R232, c[0x0][0x23c], -R8 ;  /* 0x00008f00e8087a23 */ /* 0x000fe20000010808 */
[----:B------:R-:W-:-:S04]  /*8590*/  MOV R204, R239 ;  /* 0x000000ef00cc7202 */ /* 0x000fc80000000f00 */
[----:B------:R-:W-:Y:S01]  /*85a0*/  MUFU.EX2 R23, R9 ;  /* 0x0000000900177308 */ /* 0x000fe20000000800 */
[--C-:B-----5:R-:W-:Y:S01]  /*85b0*/  FFMA.FTZ R4, R205, c[0x0][0x23c], -R0.reuse ;  /* 0x00008f00cd047a23 */ /* 0x120fe20000010800 */
[----:B------:R-:W-:Y:S01]  /*85c0*/  MOV R205, R79 ;  /* 0x0000004f00cd7202 */ /* 0x000fe20000000f00 */
[----:B------:R-:W-:Y:S01]  /*85d0*/  FFMA.FTZ R0, R207, c[0x0][0x23c], -R0 ;  /* 0x00008f00cf007a23 */ /* 0x000fe20000010800 */
[----:B------:R-:W-:-:S04]  /*85e0*/  MOV R207, R77 ;  /* 0x0000004d00cf7202 */ /* 0x000fc80000000f00 */
[----:B------:R1:W-:Y:S08]  /*85f0*/  MUFU.EX2 R19, R4 ;  /* 0x0000000400137308 */ /* 0x0003f00000000800 */
[----:B------:R5:W-:Y:S01]  /*8600*/  MUFU.EX2 R18, R0 ;  /* 0x0000000000127308 */ /* 0x000be20000000800 */
[----:B-1----:R-:W1:Y:S07]  /*8610*/  LDSM.16.MT88.4 R4, [R216+0xb800] ;  /* 0x00b80000d804783b */ /* 0x002e6e0000004200 */
[----:B------:R-:W2:Y:S01]  /*8620*/  MUFU.EX2 R22, R8 ;  /* 0x0000000800167308 */ /* 0x000ea20000000800 */
[----:B-----5:R-:W-:-:S07]  /*8630*/  FFMA.FTZ R0, R198, c[0x0][0x23c], -R2 ;  /* 0x00008f00c6007a23 */ /* 0x020fce0000010802 */
[----:B------:R5:W-:Y:S01]  /*8640*/  MUFU.EX2 R9, R0 ;  /* 0x0000000000097308 */ /* 0x000be20000000800 */
[----:B--2---:R-:W-:-:S07]  /*8650*/  F2FP.PACK_AB R127, R22, R23 ;  /* 0x00000017167f723e */ /* 0x004fce00000000ff */
[----:B------:R-:W-:Y:S01]  /*8660*/  HMMA.16816.F32 R144, R124, R156, R144 ;  /* 0x0000009c7c90723c */ /* 0x000fe20000001890 */
[----:B-----5:R-:W-:-:S04]  /*8670*/  FFMA.FTZ R0, R195, c[0x0][0x23c], -R2 ;  /* 0x00008f00c3007a23 */ /* 0x020fc80000010802 */
[----:B------:R2:W5:Y:S03]  /*8680*/  MUFU.EX2 R8, R0 ;  /* 0x0000000000087308 */ /* 0x0005660000000800 */
[C---:B------:R-:W-:Y:S08]  /*8690*/  HMMA.16816.F32 R152, R124.reuse, R158, R152 ;  /* 0x0000009e7c98723c */ /* 0x040ff00000001898 */
[----:B------:R-:W-:Y:S01]  /*86a0*/  HMMA.16816.F32 R164, R124, R172, R164 ;  /* 0x000000ac7ca4723c */ /* 0x000fe200000018a4 */
[----:B--2---:R-:W-:-:S07]  /*86b0*/  FFMA.FTZ R0, R194, c[0x0][0x23c], -R2 ;  /* 0x00008f00c2007a23 */ /* 0x004fce0000010802 */
[C---:B------:R-:W-:Y:S01]  /*86c0*/  HMMA.16816.F32 R168, R124.reuse, R174, R168 ;  /* 0x000000ae7ca8723c */ /* 0x040fe200000018a8 */
[----:B------:R-:W-:Y:S01]  /*86d0*/  FFMA.FTZ R2, R76, c[0x0][0x23c], -R2 ;  /* 0x00008f004c027a23 */ /* 0x000fe20000010802 */
[----:B------:R-:W-:Y:S06]  /*86e0*/  MUFU.EX2 R0, R0 ;  /* 0x0000000000007308 */ /* 0x000fec0000000800 */
[C---:B---3--:R-:W-:Y:S02]  /*86f0*/  HMMA.16816.F32 R40, R124.reuse, R48, R40 ;  /* 0x000000307c28723c */ /* 0x048fe40000001828 */
[----:B------:R-:W2:Y:S06]  /*8700*/  MUFU.EX2 R2, R2 ;  /* 0x0000000200027308 */ /* 0x000eac0000000800 */
        /* <DEDUP_REMOVED lines=9> */
[C---:B-1----:R-:W-:Y:S08]  /*87a0*/  HMMA.16816.F32 R120, R124.reuse, R4, R120 ;  /* 0x000000047c78723c */ /* 0x042ff00000001878 */
[----:B------:R-:W-:Y:S07]  /*87b0*/  HMMA.16816.F32 R124, R124, R6, R128 ;  /* 0x000000067c7c723c */ /* 0x000fee0000001880 */
[----:B------:R-:W-:-:S02]  /*87c0*/  F2FP.PACK_AB R128, R20, R21 ;  /* 0x000000151480723e */ /* 0x000fc400000000ff */
[----:B-----5:R-:W-:Y:S02]  /*87d0*/  F2FP.PACK_AB R129, R8, R9 ;  /* 0x000000090881723e */ /* 0x020fe400000000ff */
[----:B------:R-:W-:Y:S02]  /*87e0*/  F2FP.PACK_AB R130, R18, R19 ;  /* 0x000000131282723e */ /* 0x000fe400000000ff */
[----:B--2---:R-:W-:-:S07]  /*87f0*/  F2FP.PACK_AB R131, R2, R0 ;  /* 0x000000000283723e */ /* 0x004fce00000000ff */
[C---:B------:R-:W-:Y:S07]  /*8800*/  HMMA.16816.F32 R116, R128.reuse, R4, R116 ;  /* 0x000000048074723c */ /* 0x040fee0000001874 */
[----:B------:R-:W-:Y:S01]  /*8810*/  FFMA.FTZ R5, R251, R17, R236 ;  /* 0x00000011fb057223 */ /* 0x000fe200000100ec */
[----:B------:R-:W-:Y:S01]  /*8820*/  HMMA.16816.F32 R148, R128, R156, R148 ;  /* 0x0000009c8094723c */ /* 0x000fe20000001894 */
[----:B------:R-:W-:Y:S02]  /*8830*/  FADD.FTZ R17, R190, R11 ;  /* 0x0000000bbe117221 */ /* 0x000fe40000010000 */
[----:B------:R-:W-:-:S02]  /*8840*/  FADD.FTZ R11, R235, R5 ;  /* 0x00000005eb0b7221 */ /* 0x000fc40000010000 */
[----:B------:R-:W-:Y:S02]  /*8850*/  FADD.FTZ R5, R192, R17 ;  /* 0x00000011c0057221 */ /* 0x000fe40000010000 */
[----:B------:R-:W-:Y:S01]  /*8860*/  FFMA.FTZ R4, R250, R16, R233 ;  /* 0x00000010fa047223 */ /* 0x000fe200000100e9 */
        /* <DEDUP_REMOVED lines=10> */
[C---:B------:R-:W-:Y:S01]  /*8910*/  HMMA.16816.F32 R52, R128.reuse, R64, R52 ;  /* 0x000000408034723c */ /* 0x040fe20000001834 */
[----:B------:R-:W-:Y:S02]  /*8920*/  FADD.FTZ R246, R18, R19 ;  /* 0x0000001312f67221 */ /* 0x000fe40000010000 */
[----:B------:R-:W-:Y:S02]  /*8930*/  FADD.FTZ R250, R208, R10 ;  /* 0x0000000ad0fa7221 */ /* 0x000fe40000010000 */
[----:B------:R-:W-:Y:S01]  /*8940*/  FADD.FTZ R4, R139, R4 ;  /* 0x000000048b047221 */ /* 0x000fe20000010000 */
[----:B------:R1:W-:Y:S01]  /*8950*/  STL [R1], R246 ;  /* 0x000000f601007387 */ /* 0x0003e20000100800 */
        /* <DEDUP_REMOVED lines=28> */
[----:B------:R-:W-:Y:S01]  /*8b20*/  ULDC.64 UR4, c[0x0][0x1a0] ;  /* 0x0000680000047ab9 */ /* 0x000fe20000000a00 */
[----:B------:R-:W-:Y:S01]  /*8b30*/  IADD3 R245, R244, -0x4, RZ ;  /* 0xfffffffcf4f57810 */ /* 0x000fe20007ffe0ff */
[----:B------:R-:W-:Y:S02]  /*8b40*/  USHF.L.U32 UR10, UR4, 0x6, URZ ;  /* 0x00000006040a7899 */ /* 0x000fe4000800063f */
[----:B------:R-:W-:Y:S02]  /*8b50*/  UMOV UR11, 0x6 ;  /* 0x00000006000b7882 */ /* 0x000fe40000000000 */
[----:B------:R-:W-:Y:S01]  /*8b60*/  USHF.L.U64.HI UR5, UR4, UR11, UR5 ;  /* 0x0000000b04057299 */ /* 0x000fe20008010205 */
[----:B------:R-:W-:Y:S01]  /*8b70*/  IMAD R0, R245, 0x20, R247 ;  /* 0x00000020f5007824 */ /* 0x000fe200078e02f7 */
[----:B------:R-:W-:Y:S01]  /*8b80*/  UIADD3 UR4, UP0, -UR10, 0x80, URZ ;  /* 0x000000800a047890 */ /* 0x000fe2000ff1e13f */
[----:B------:R-:W-:Y:S01]  /*8b90*/  BAR.SYNC.DEFER_BLOCKING 0x0 ;  /* 0x0000000000007b1d */ /* 0x000fe20000010000 */
[----:B------:R-:W-:-:S02]  /*8ba0*/  IADD3 R10, P3, R228, -UR10, RZ ;  /* 0x8000000ae40a7c10 */ /* 0x000fc4000ff7e0ff */
[----:B------:R-:W-:Y:S01]  /*8bb0*/  IADD3 R6, P1, R210, -UR10, RZ ;  /* 0x8000000ad2067c10 */ /* 0x000fe2000ff3e0ff */
[----:B------:R-:W-:Y:S01]  /*8bc0*/  UIADD3.X UR10, URZ, ~UR5, URZ, UP0, !UPT ;  /* 0x800000053f0a7290 */ /* 0x000fe200087fe43f */
[----:B------:R-:W-:Y:S01]  /*8bd0*/  IADD3 R8, P2, R228, UR4, RZ ;  /* 0x00000004e4087c10 */ /* 0x000fe2000ff5e0ff */
[----:B------:R-:W-:Y:S01]  /*8be0*/  ULDC.64 UR12, c[0x0][0x118] ;  /* 0x00004600000c7ab9 */ /* 0x000fe20000000a00 */
[----:B------:R-:W-:Y:S02]  /*8bf0*/  IADD3 R4, P0, R210, UR4, RZ ;  /* 0x00000004d2047c10 */ /* 0x000fe4000ff1e0ff */
[C---:B------:R-:W-:Y:S02]  /*8c00*/  IADD3.X R11, R229.reuse, ~UR5, RZ, P3, !PT ;  /* 0x80000005e50b7c10 */ /* 0x040fe40009ffe4ff */
[----:B------:R-:W-:Y:S02]  /*8c10*/  IADD3.X R9, R229, UR10, RZ, P2, !PT ;  /* 0x0000000ae5097c10 */ /* 0x000fe400097fe4ff */
[----:B------:R-:W-:-:S02]  /*8c20*/  IADD3.X R7, R211, ~UR5, RZ, P1, !PT ;  /* 0x80000005d3077c10 */ /* 0x000fc40008ffe4ff */
[----:B------:R-:W-:Y:S02]  /*8c30*/  IADD3.X R5, R211, UR10, RZ, P0, !PT ;  /* 0x0000000ad3057c10 */ /* 0x000fe400087fe4ff */
[CC--:B------:R-:W-:Y:S02]  /*8c40*/  ISETP.GE.AND P1, PT, R0.reuse, R14.reuse, PT ;  /* 0x0000000e0000720c */ /* 0x0c0fe40003f26270 */
[C---:B------:R-:W-:Y:S02]  /*8c50*/  ISETP.GE.AND P5, PT, R0.reuse, R15, PT ;  /* 0x0000000f0000720c */ /* 0x040fe40003fa6270 */
[C---:B------:R-:W-:Y:S02]  /*8c60*/  IADD3 R2, R0.reuse, 0x1, RZ ;  /* 0x0000000100027810 */ /* 0x040fe40007ffe0ff */
[----:B------:R-:W-:Y:S01]  /*8c70*/  ISETP.GE.AND P2, PT, R0, R13, PT ;  /* 0x0000000d0000720c */ /* 0x000fe20003f46270 */
[----:B------:R-:W-:Y:S01]  /*8c80*/  @!PT LDS RZ, [RZ] ;  /* 0x00000000fffff984 */ /* 0x000fe20000000800 */
[----:B------:R-:W-:Y:S01]  /*8c90*/  @!PT LDS RZ, [RZ] ;  /* 0x00000000fffff984 */ /* 0x000fe20000000800 */
[----:B------:R-:W-:Y:S01]  /*8ca0*/  @!PT LDS RZ, [RZ] ;  /* 0x00000000fffff984 */ /* 0x000fe20000000800 */
[----:B------:R1:W-:Y:S01]  /*8cb0*/  LDGSTS.E.BYPASS.LTC128B.128 [R227+0xa000], [R10.64] ;  /* 0x0a0000000ae37fae */ /* 0x0003e2000b901d4c */
[----:B------:R-:W-:-:S02]  /*8cc0*/  ISETP.GE.AND P4, PT, R2, R14, PT ;  /* 0x0000000e0200720c */ /* 0x000fc40003f86270 */
[C---:B------:R-:W-:Y:S01]  /*8cd0*/  ISETP.GE.AND P0, PT, R2.reuse, R15, PT ;  /* 0x0000000f0200720c */ /* 0x040fe20003f06270 */
[----:B------:R1:W-:Y:S01]  /*8ce0*/  LDGSTS.E.BYPASS.LTC128B.128 [R227+0xb000], [R8.64] ;  /* 0x0b00000008e37fae */ /* 0x0003e2000b901d4c */
[C---:B------:R-:W-:Y:S02]  /*8cf0*/  ISETP.GE.AND P3, PT, R2.reuse, R13, PT ;  /* 0x0000000d0200720c */ /* 0x040fe40003f66270 */
[----:B------:R-:W-:Y:S01]  /*8d00*/  ISETP.GE.AND P6, PT, R2, R12, PT ;  /* 0x0000000c0200720c */ /* 0x000fe20003fc6270 */
[----:B------:R2:W-:Y:S04]  /*8d10*/  LDGSTS.E.BYPASS.LTC128B.128 [R227+0xa800], [R6.64] ;  /* 0x0a80000006e37fae */ /* 0x0005e8000b901d4c */
[----:B------:R2:W-:Y:S04]  /*8d20*/  LDGSTS.E.BYPASS.LTC128B.128 [R227+0xb800], [R4.64] ;  /* 0x0b80000004e37fae */ /* 0x0005e8000b901d4c */
[----:B------:R-:W-:Y:S04]  /*8d30*/  LDSM.16.M88.4 R16, [R213] ;  /* 0x00000000d510783b */ /* 0x000fe80000000200 */
[----:B------:R-:W3:Y:S04]  /*8d40*/  LDSM.16.M88.4 R20, [R222] ;  /* 0x00000000de14783b */ /* 0x000ee80000000200 */
[----:B------:R-:W4:Y:S04]  /*8d50*/  LDSM.16.M88.4 R32, [R222+0x800] ;  /* 0x00080000de20783b */ /* 0x000f280000000200 */
[----:B------:R-:W-:Y:S04]  /*8d60*/  LDSM.16.M88.4 R140, [R223] ;  /* 0x00000000df8c783b */ /* 0x000fe80000000200 */
[----:B-1----:R-:W1:Y:S04]  /*8d70*/  LDSM.16.M88.4 R8, [R213+0x2000] ;  /* 0x00200000d508783b */ /* 0x002e680000000200 */
[----:B------:R-:W-:Y:S04]  /*8d80*/  LDSM.16.M88.4 R176, [R226] ;  /* 0x00000000e2b0783b */ /* 0x000fe80000000200 */
[----:B--2---:R-:W2:Y:S04]  /*8d90*/  LDSM.16.M88.4 R4, [R215] ;  /* 0x00000000d704783b */ /* 0x004ea80000000200 */
[----:B------:R-:W5:Y:S04]  /*8da0*/  LDSM.16.M88.4 R28, [R215+0x2000] ;  /* 0x00200000d71c783b */ /* 0x000f680000000200 */
[----:B------:R-:W-:Y:S04]  /*8db0*/  LDSM.16.M88.4 R180, [R220] ;  /* 0x00000000dcb4783b */ /* 0x000fe80000000200 */
[----:B------:R-:W1:Y:S04]  /*8dc0*/  LDSM.16.M88.4 R24, [R221] ;  /* 0x00000000dd18783b */ /* 0x000e680000000200 */
[----:B------:R-:W2:Y:S01]  /*8dd0*/  LDSM.16.M88.4 R184, [R220+0x800] ;  /* 0x00080000dcb8783b */ /* 0x000ea20000000200 */
[C---:B---3--:R-:W-:Y:S03]  /*8de0*/  HMMA.16816.F32 R204, R16.reuse, R20, RZ ;  /* 0x0000001410cc723c */ /* 0x048fe600000018ff */
[----:B------:R-:W0:Y:S05]  /*8df0*/  LDGDEPBAR ;  /* 0x00000000000079af */ /* 0x000e2a0000000000 */
[C---:B----4-:R-:W-:Y:S08]  /*8e00*/  HMMA.16816.F32 R196, R16.reuse, R32, RZ ;  /* 0x0000002010c4723c */ /* 0x050ff000000018ff */
[C---:B------:R-:W-:Y:S08]  /*8e10*/  HMMA.16816.F32 R200, R16.reuse, R22, RZ ;  /* 0x0000001610c8723c */ /* 0x040ff000000018ff */
[----:B------:R-:W-:Y:S08]  /*8e20*/  HMMA.16816.F32 R192, R16, R34, RZ ;  /* 0x0000002210c0723c */ /* 0x000ff000000018ff */
[C---:B-1----:R-:W-:Y:S08]  /*8e30*/  HMMA.16816.F32 R188, R8.reuse, R20, RZ ;  /* 0x0000001408bc723c */ /* 0x042ff000000018ff */
[C---:B------:R-:W-:Y:S01]  /*8e40*/  HMMA.16816.F32 R208, R8.reuse, R22, RZ ;  /* 0x0000001608d0723c */ /* 0x040fe200000018ff */
[----:B------:R-:W1:Y:S07]  /*8e50*/  LDSM.16.M88.4 R20, [R221+0x2000] ;  /* 0x00200000dd14783b */ /* 0x000e6e0000000200 */
[C---:B------:R-:W-:Y:S08]  /*8e60*/  HMMA.16816.F32 R16, R8.reuse, R32, RZ ;  /* 0x000000200810723c */ /* 0x040ff000000018ff */
[----:B------:R-:W-:Y:S01]  /*8e70*/  HMMA.16816.F32 R8, R8, R34, RZ ;  /* 0x000000220808723c */ /* 0x000fe200000018ff */
[----:B------:R-:W-:Y:S07]  /*8e80*/  LDSM.16.M88.4 R32, [R218+0x800] ;  /* 0x00080000da20783b */ /* 0x000fee0000000200 */
[C---:B--2---:R-:W-:Y:S08]  /*8e90*/  HMMA.16816.F32 R204, R4.reuse, R140, R204 ;  /* 0x0000008c04cc723c */ /* 0x044ff000000018cc */
[C---:B------:R-:W-:Y:S08]  /*8ea0*/  HMMA.16816.F32 R228, R4.reuse, R176, R196 ;  /* 0x000000b004e4723c */ /* 0x040ff000000018c4 */
[C---:B------:R-:W-:Y:S08]  /*8eb0*/  HMMA.16816.F32 R200, R4.reuse, R142, R200 ;  /* 0x0000008e04c8723c */ /* 0x040ff000000018c8 */
[----:B------:R-:W-:Y:S08]  /*8ec0*/  HMMA.16816.F32 R196, R4, R178, R192 ;  /* 0x000000b204c4723c */ /* 0x000ff000000018c0 */
[C---:B-----5:R-:W-:Y:S08]  /*8ed0*/  HMMA.16816.F32 R192, R28.reuse, R140, R188 ;  /* 0x0000008c1cc0723c */ /* 0x060ff000000018bc */
[C---:B------:R-:W-:Y:S01]  /*8ee0*/  HMMA.16816.F32 R188, R28.reuse, R176, R16 ;  /* 0x000000b01cbc723c */ /* 0x040fe20000001810 */
[----:B------:R-:W-:Y:S07]  /*8ef0*/  LDSM.16.M88.4 R16, [R219] ;  /* 0x00000000db10783b */ /* 0x000fee0000000200 */
[C---:B------:R-:W-:Y:S01]  /*8f00*/  HMMA.16816.F32 R4, R28.reuse, R142, R208 ;  /* 0x0000008e1c04723c */ /* 0x040fe200000018d0 */
[----:B------:R-:W2:Y:S07]  /*8f10*/  LDSM.16.M88.4 R140, [R218] ;  /* 0x00000000da8c783b */ /* 0x000eae0000000200 */
[----:B------:R-:W-:Y:S01]  /*8f20*/  HMMA.16816.F32 R28, R28, R178, R8 ;  /* 0x000000b21c1c723c */ /* 0x000fe20000001808 */
[----:B------:R-:W3:Y:S04]  /*8f30*/  LDSM.16.M88.4 R8, [R219+0x2000] ;  /* 0x00200000db08783b */ /* 0x000ee80000000200 */
[----:B------:R-:W-:Y:S03]  /*8f40*/  LDSM.16.M88.4 R176, [R222+0x1000] ;  /* 0x00100000deb0783b */ /* 0x000fe60000000200 */
[C---:B------:R-:W-:Y:S08]  /*8f50*/  HMMA.16816.F32 R204, R24.reuse, R180, R204 ;  /* 0x000000b418cc723c */ /* 0x040ff000000018cc */
[C---:B------:R-:W-:Y:S08]  /*8f60*/  HMMA.16816.F32 R232, R24.reuse, R184, R228 ;  /* 0x000000b818e8723c */ /* 0x040ff000000018e4 */
[C---:B------:R-:W-:Y:S08]  /*8f70*/  HMMA.16816.F32 R228, R24.reuse, R182, R200 ;  /* 0x000000b618e4723c */ /* 0x040ff000000018c8 */
[----:B------:R-:W-:Y:S08]  /*8f80*/  HMMA.16816.F32 R200, R24, R186, R196 ;  /* 0x000000ba18c8723c */ /* 0x000ff000000018c4 */
[C---:B-1----:R-:W-:Y:S08]  /*8f90*/  HMMA.16816.F32 R196, R20.reuse, R180, R192 ;  /* 0x000000b414c4723c */ /* 0x042ff000000018c0 */
[C---:B------:R-:W-:Y:S01]  /*8fa0*/  HMMA.16816.F32 R192, R20.reuse, R182, R4 ;  /* 0x000000b614c0723c */ /* 0x040fe20000001804 */
[----:B------:R-:W1:Y:S07]  /*8fb0*/  LDSM.16.M88.4 R4, [R213+0x4000] ;  /* 0x00400000d504783b */ /* 0x000e6e0000000200 */
[C---:B------:R-:W-:Y:S08]  /*8fc0*/  HMMA.16816.F32 R24, R20.reuse, R184, R188 ;  /* 0x000000b81418723c */ /* 0x040ff000000018bc */
[----:B------:R-:W-:Y:S01]  /*8fd0*/  HMMA.16816.F32 R180, R20, R186, R28 ;  /* 0x000000ba14b4723c */ /* 0x000fe2000000181c */
[----:B------:R-:W4:Y:S04]  /*8fe0*/  LDSM.16.M88.4 R184, [R222+0x1800] ;  /* 0x00180000deb8783b */ /* 0x000f280000000200 */
[----:B------:R-:W5:Y:S03]  /*8ff0*/  LDSM.16.M88.4 R28, [R213+0x6000] ;  /* 0x00600000d51c783b */ /* 0x000f660000000200 */
[C---:B--2---:R-:W-:Y:S01]  /*9000*/  HMMA.16816.F32 R188, R16.reuse, R140, R204 ;  /* 0x0000008c10bc723c */ /* 0x044fe200000018cc */
[----:B------:R-:W-:Y:S07]  /*9010*/  LDSM.16.M88.4 R20, [R215+0x4000] ;  /* 0x00400000d714783b */ /* 0x000fee0000000200 */
[C---:B------:R-:W-:Y:S08]  /*9020*/  HMMA.16816.F32 R228, R16.reuse, R142, R228 ;  /* 0x0000008e10e4723c */ /* 0x040ff000000018e4 */
[C---:B------:R-:W-:Y:S08]  /*9030*/  HMMA.16816.F32 R232, R16.reuse, R32, R232 ;  /* 0x0000002010e8723c */ /* 0x040ff000000018e8 */
[----:B------:R-:W-:Y:S08]  /*9040*/  HMMA.16816.F32 R208, R16, R34, R200 ;  /* 0x0000002210d0723c */ /* 0x000ff000000018c8 */
[C---:B---3--:R-:W-:Y:S08]  /*9050*/  HMMA.16816.F32 R204, R8.reuse, R140, R196 ;  /* 0x0000008c08cc723c */ /* 0x048ff000000018c4 */
[C---:B------:R-:W-:Y:S01]  /*9060*/  HMMA.16816.F32 R16, R8.reuse, R142, R192 ;  /* 0x0000008e0810723c */ /* 0x040fe200000018c0 */
[----:B------:R-:W2:Y:S07]  /*9070*/  LDSM.16.M88.4 R140, [R225] ;  /* 0x00000000e18c783b */ /* 0x000eae0000000200 */
[C---:B------:R-:W-:Y:S01]  /*9080*/  HMMA.16816.F32 R240, R8.reuse, R34, R180 ;  /* 0x0000002208f0723c */ /* 0x040fe200000018b4 */
[----:B------:R-:W3:Y:S07]  /*9090*/  LDSM.16.M88.4 R180, [R224] ;  /* 0x00000000e0b4783b */ /* 0x000eee0000000200 */
[----:B------:R-:W-:Y:S01]  /*90a0*/  HMMA.16816.F32 R236, R8, R32, R24 ;  /* 0x0000002008ec723c */ /* 0x000fe20000001818 */
[----:B------:R-:W2:Y:S04]  /*90b0*/  LDSM.16.M88.4 R24, [R215+0x6000] ;  /* 0x00600000d718783b */ /* 0x000ea80000000200 */
[----:B------:R-:W-:Y:S03]  /*90c0*/  LDSM.16.M88.4 R8, [R221+0x6000] ;  /* 0x00600000dd08783b */ /* 0x000fe60000000200 */
[C---:B-1----:R-:W-:Y:S08]  /*90d0*/  HMMA.16816.F32 R200, R4.reuse, R176, R188 ;  /* 0x000000b004c8723c */ /* 0x042ff000000018bc */
[C---:B------:R-:W-:Y:S08]  /*90e0*/  HMMA.16816.F32 R196, R4.reuse, R178, R228 ;  /* 0x000000b204c4723c */ /* 0x040ff000000018e4 */
[C---:B----4-:R-:W-:Y:S08]  /*90f0*/  HMMA.16816.F32 R192, R4.reuse, R184, R232 ;  /* 0x000000b804c0723c */ /* 0x050ff000000018e8 */
[----:B------:R-:W-:Y:S08]  /*9100*/  HMMA.16816.F32 R32, R4, R186, R208 ;  /* 0x000000ba0420723c */ /* 0x000ff000000018d0 */
[C---:B-----5:R-:W-:Y:S08]  /*9110*/  HMMA.16816.F32 R4, R28.reuse, R176, R204 ;  /* 0x000000b01c04723c */ /* 0x060ff000000018cc */
[----:B------:R-:W-:Y:S01]  /*9120*/  HMMA.16816.F32 R188, R28, R178, R16 ;  /* 0x000000b21cbc723c */ /* 0x000fe20000001810 */
[----:B------:R-:W-:Y:S04]  /*9130*/  LDSM.16.M88.4 R176, [R220+0x1000] ;  /* 0x00100000dcb0783b */ /* 0x000fe80000000200 */
[----:B------:R-:W1:Y:S03]  /*9140*/  LDSM.16.M88.4 R16, [R221+0x4000] ;  /* 0x00400000dd10783b */ /* 0x000e660000000200 */
[C---:B--2---:R-:W-:Y:S08]  /*9150*/  HMMA.16816.F32 R204, R20.reuse, R140, R200 ;  /* 0x0000008c14cc723c */ /* 0x044ff000000018c8 */
[C---:B------:R-:W-:Y:S08]  /*9160*/  HMMA.16816.F32 R232, R20.reuse, R142, R196 ;  /* 0x0000008e14e8723c */ /* 0x040ff000000018c4 */
[C---:B---3--:R-:W-:Y:S08]  /*9170*/  HMMA.16816.F32 R228, R20.reuse, R180, R192 ;  /* 0x000000b414e4723c */ /* 0x048ff000000018c0 */
[----:B------:R-:W-:Y:S01]  /*9180*/  HMMA.16816.F32 R208, R20, R182, R32 ;  /* 0x000000b614d0723c */ /* 0x000fe20000001820 */
[----:B------:R-:W-:Y:S07]  /*9190*/  LDSM.16.M88.4 R32, [R218+0x1000] ;  /* 0x00100000da20783b */ /* 0x000fee0000000200 */
[C---:B------:R-:W-:Y:S01]  /*91a0*/  HMMA.16816.F32 R20, R24.reuse, R140, R4 ;  /* 0x0000008c1814723c */ /* 0x040fe20000001804 */
[----:B------:R-:W2:Y:S07]  /*91b0*/  LDSM.16.M88.4 R4, [R219+0x4000] ;  /* 0x00400000db04783b */ /* 0x000eae0000000200 */
[----:B------:R-:W-:Y:S01]  /*91c0*/  HMMA.16816.F32 R200, R24, R142, R188 ;  /* 0x0000008e18c8723c */ /* 0x000fe200000018bc */
[----:B------:R-:W3:Y:S07]  /*91d0*/  LDSM.16.M88.4 R140, [R220+0x1800] ;  /* 0x00180000dc8c783b */ /* 0x000eee0000000200 */
[-C--:B-1----:R-:W-:Y:S08]  /*91e0*/  HMMA.16816.F32 R188, R16, R176.reuse, R204 ;  /* 0x000000b010bc723c */ /* 0x082ff000000018cc */
[----:B------:R-:W-:Y:S01]  /*91f0*/  HMMA.16816.F32 R192, R8, R176, R20 ;  /* 0x000000b008c0723c */ /* 0x000fe20000001814 */
[----:B------:R-:W1:Y:S11]  /*9200*/  LDSM.16.M88.4 R20, [R219+0x6000] ;  /* 0x00600000db14783b */ /* 0x000e760000000200 */
[----:B------:R-:W-:Y:S04]  /*9210*/  @!UPT UIADD3 URZ, URZ, URZ, URZ ;  /* 0x0000003f3f3ff290 */ /* 0x000fe8000fffe03f */
[----:B--2---:R-:W-:Y:S08]  /*9220*/  HMMA.16816.F32 R196, R4, R32, R188 ;  /* 0x0000002004c4723c */ /* 0x004ff000000018bc */
[-C--:B------:R-:W-:Y:S08]  /*9230*/  HMMA.16816.F32 R188, R16, R178.reuse, R232 ;  /* 0x000000b210bc723c */ /* 0x080ff000000018e8 */
[----:B------:R-:W-:Y:S08]  /*9240*/  HMMA.16816.F32 R176, R8, R178, R200 ;  /* 0x000000b208b0723c */ /* 0x000ff000000018c8 */
[----:B------:R-:W-:Y:S01]  /*9250*/  HMMA.16816.F32 R200, R28, R184, R236 ;  /* 0x000000b81cc8723c */ /* 0x000fe200000018ec */
[----:B------:R-:W-:-:S02]  /*9260*/  FMUL.FTZ R196, R196, c[0x0][0x2ec] ;  /* 0x0000bb00c4c47a20 */ /* 0x000fc40000410000 */
[----:B------:R-:W-:Y:S02]  /*9270*/  FMUL.FTZ R197, R197, c[0x0][0x2ec] ;  /* 0x0000bb00c5c57a20 */ /* 0x000fe40000410000 */
[----:B------:R-:W-:Y:S01]  /*9280*/  FMUL.FTZ R198, R198, c[0x0][0x2ec] ;  /* 0x0000bb00c6c67a20 */ /* 0x000fe20000410000 */
[----:B------:R-:W2:Y:S01]  /*9290*/  MUFU.TANH R132, R196 ;  /* 0x000000c400847308 */ /* 0x000ea20000002400 */
[----:B------:R-:W-:Y:S01]  /*92a0*/  FMUL.FTZ R199, R199, c[0x0][0x2ec] ;  /* 0x0000bb00c7c77a20 */ /* 0x000fe20000410000 */
[C---:B---3--:R-:W-:Y:S06]  /*92b0*/  HMMA.16816.F32 R204, R16.reuse, R140, R228 ;  /* 0x0000008c10cc723c */ /* 0x048fec00000018e4 */
[----:B------:R-:W3:Y:S02]  /*92c0*/  MUFU.TANH R139, R197 ;  /* 0x000000c5008b7308 */ /* 0x000ee40000002400 */
[----:B------:R-:W-:Y:S01]  /*92d0*/  HMMA.16816.F32 R208, R16, R142, R208 ;  /* 0x0000008e10d0723c */ /* 0x000fe200000018d0 */
[----:B------:R-:W4:Y:S01]  /*92e0*/  LDSM.16.M88.4 R16, [R218+0x1800] ;  /* 0x00180000da10783b */ /* 0x000f220000000200 */
[----:B------:R-:W-:-:S04]  /*92f0*/  DEPBAR.LE SB0, 0x0 ;  /* 0x000080000000791a */ /* 0x000fc80000000000 */
[----:B------:R-:W5:Y:S01]  /*9300*/  MUFU.TANH R137, R198 ;  /* 0x000000c600897308 */ /* 0x000f620000002400 */
[----:B--2---:R-:W-:Y:S01]  /*9310*/  FSEL R132, R132, -INF , !P1 ;  /* 0xff80000084847808 */ /* 0x004fe20004800000 */
[----:B------:R-:W-:Y:S01]  /*9320*/  HMMA.16816.F32 R28, R28, R186, R240 ;  /* 0x000000ba1c1c723c */ /* 0x000fe200000018f0 */
[----:B------:R-:W-:Y:S01]  /*9330*/  BAR.SYNC.DEFER_BLOCKING 0x0 ;  /* 0x0000000000007b1d */ /* 0x000fe20000010000 */
[----:B------:R-:W-:Y:S02]  /*9340*/  ISETP.GE.AND P1, PT, R0, R12, PT ;  /* 0x0000000c0000720c */ /* 0x000fe40003f26270 */
[----:B---3--:R-:W-:-:S03]  /*9350*/  FSEL R139, R139, -INF , !P4 ;  /* 0xff8000008b8b7808 */ /* 0x008fc60006000000 */
[----:B------:R2:W-:Y:S01]  /*9360*/  MUFU.TANH R229, R199 ;  /* 0x000000c700e57308 */ /* 0x0005e20000002400 */
[----:B-1----:R-:W-:Y:S01]  /*9370*/  HMMA.16816.F32 R192, R20, R32, R192 ;  /* 0x0000002014c0723c */ /* 0x002fe200000018c0 */
[----:B-----5:R-:W-:-:S07]  /*9380*/  FSEL R137, R137, -INF , !P5 ;  /* 0xff80000089897808 */ /* 0x020fce0006800000 */
[-C--:B------:R-:W-:Y:S08]  /*9390*/  HMMA.16816.F32 R188, R4, R34.reuse, R188 ;  /* 0x0000002204bc723c */ /* 0x080ff000000018bc */
[----:B--2---:R-:W-:Y:S08]  /*93a0*/  HMMA.16816.F32 R196, R20, R34, R176 ;  /* 0x0000002214c4723c */ /* 0x004ff000000018b0 */
[----:B------:R-:W-:Y:S01]  /*93b0*/  HMMA.16816.F32 R32, R24, R180, R200 ;  /* 0x000000b41820723c */ /* 0x000fe200000018c8 */
[----:B------:R-:W-:-:S02]  /*93c0*/  FMUL.FTZ R192, R192, c[0x0][0x2ec] ;  /* 0x0000bb00c0c07a20 */ /* 0x000fc40000410000 */
[----:B------:R-:W-:Y:S02]  /*93d0*/  FMUL.FTZ R193, R193, c[0x0][0x2ec] ;  /* 0x0000bb00c1c17a20 */ /* 0x000fe40000410000 */
[----:B------:R-:W-:Y:S02]  /*93e0*/  FMUL.FTZ R194, R194, c[0x0][0x2ec] ;  /* 0x0000bb00c2c27a20 */ /* 0x000fe40000410000 */
[----:B------:R-:W-:Y:S01]  /*93f0*/  FMUL.FTZ R195, R195, c[0x0][0x2ec] ;  /* 0x0000bb00c3c37a20 */ /* 0x000fe20000410000 */
[----:B------:R-:W-:Y:S01]  /*9400*/  HMMA.16816.F32 R24, R24, R182, R28 ;  /* 0x000000b61818723c */ /* 0x000fe2000000181c */
[----:B------:R-:W-:Y:S01]  /*9410*/  FMUL.FTZ R188, R188, c[0x0][0x2ec] ;  /* 0x0000bb00bcbc7a20 */ /* 0x000fe20000410000 */
[----:B------:R-:W-:Y:S01]  /*9420*/  MUFU.TANH R228, R193 ;  /* 0x000000c100e47308 */ /* 0x000fe20000002400 */
[----:B------:R-:W-:Y:S02]  /*9430*/  FMUL.FTZ R189, R189, c[0x0][0x2ec] ;  /* 0x0000bb00bdbd7a20 */ /* 0x000fe40000410000 */
[----:B------:R-:W-:-:S02]  /*9440*/  FMUL.FTZ R191, R191, c[0x0][0x2ec] ;  /* 0x0000bb00bfbf7a20 */ /* 0x000fc40000410000 */
[----:B------:R-:W-:Y:S01]  /*9450*/  FMUL.FTZ R190, R190, c[0x0][0x2ec] ;  /* 0x0000bb00bebe7a20 */ /* 0x000fe20000410000 */
[C---:B----4-:R-:W-:Y:S01]  /*9460*/  HMMA.16816.F32 R184, R4.reuse, R16, R204 ;  /* 0x0000001004b8723c */ /* 0x050fe200000018cc */
[----:B------:R-:W-:Y:S01]  /*9470*/  FMUL.FTZ R196, R196, c[0x0][0x2ec] ;  /* 0x0000bb00c4c47a20 */ /* 0x000fe20000410000 */
[----:B------:R-:W1:Y:S01]  /*9480*/  MUFU.TANH R192, R192 ;  /* 0x000000c000c07308 */ /* 0x000e620000002400 */
[----:B------:R-:W-:Y:S02]  /*9490*/  FMUL.FTZ R197, R197, c[0x0][0x2ec] ;  /* 0x0000bb00c5c57a20 */ /* 0x000fe40000410000 */
[----:B------:R-:W-:Y:S02]  /*94a0*/  FMUL.FTZ R198, R198, c[0x0][0x2ec] ;  /* 0x0000bb00c6c67a20 */ /* 0x000fe40000410000 */
[----:B------:R-:W-:Y:S01]  /*94b0*/  FMUL.FTZ R199, R199, c[0x0][0x2ec] ;  /* 0x0000bb00c7c77a20 */ /* 0x000fe20000410000 */
[----:B------:R-:W-:Y:S02]  /*94c0*/  HMMA.16816.F32 R176, R4, R18, R208 ;  /* 0x0000001204b0723c */ /* 0x000fe400000018d0 */
[----:B------:R-:W2:Y:S06]  /*94d0*/  MUFU.TANH R133, R194 ;  /* 0x000000c200857308 */ /* 0x000eac0000002400 */
[----:B------:R-:W-:Y:S02]  /*94e0*/  HMMA.16816.F32 R4, R8, R140, R32 ;  /* 0x0000008c0804723c */ /* 0x000fe40000001820 */
[----:B------:R-:W3:Y:S01]  /*94f0*/  MUFU.TANH R193, R195 ;  /* 0x000000c300c17308 */ /* 0x000ee20000002400 */
[----:B-1----:R-:W-:-:S05]  /*9500*/  FSEL R2, R192, -INF , !P2 ;  /* 0xff800000c0027808 */ /* 0x002fca0005000000 */
[----:B------:R-:W-:Y:S01]  /*9510*/  HMMA.16816.F32 R8, R8, R142, R24 ;  /* 0x0000008e0808723c */ /* 0x000fe20000001818 */
[----:B------:R-:W-:Y:S01]  /*9520*/  FMUL.FTZ R186, R186, c[0x0][0x2ec] ;  /* 0x0000bb00baba7a20 */ /* 0x000fe20000410000 */
[----:B------:R-:W1:Y:S01]  /*9530*/  MUFU.TANH R138, R188 ;  /* 0x000000bc008a7308 */ /* 0x000e620000002400 */
[----:B------:R-:W-:Y:S02]  /*9540*/  FMUL.FTZ R185, R185, c[0x0][0x2ec] ;  /* 0x0000bb00b9b97a20 */ /* 0x000fe40000410000 */
[----:B------:R-:W-:Y:S02]  /*9550*/  FMUL.FTZ R187, R187, c[0x0][0x2ec] ;  /* 0x0000bb00bbbb7a20 */ /* 0x000fe40000410000 */
[----:B------:R-:W-:Y:S02]  /*9560*/  FMUL.FTZ R184, R184, c[0x0][0x2ec] ;  /* 0x0000bb00b8b87a20 */ /* 0x000fe40000410000 */
[----:B------:R-:W-:Y:S01]  /*9570*/  FMUL.FTZ R177, R177, c[0x0][0x2ec] ;  /* 0x0000bb00b1b17a20 */ /* 0x000fe20000410000 */
[----:B------:R-:W-:Y:S01]  /*9580*/  MUFU.TANH R189, R189 ;  /* 0x000000bd00bd7308 */ /* 0x000fe20000002400 */
[----:B------:R-:W-:-:S02]  /*9590*/  FMUL.FTZ R176, R176, c[0x0][0x2ec] ;  /* 0x0000bb00b0b07a20 */ /* 0x000fc40000410000 */
[----:B------:R-:W-:Y:S02]  /*95a0*/  FMUL.FTZ R178, R178, c[0x0][0x2ec] ;  /* 0x0000bb00b2b27a20 */ /* 0x000fe40000410000 */
[----:B------:R-:W-:Y:S01]  /*95b0*/  FMUL.FTZ R179, R179, c[0x0][0x2ec] ;  /* 0x0000bb00b3b37a20 */ /* 0x000fe20000410000 */
[C---:B------:R-:W-:Y:S02]  /*95c0*/  HMMA.16816.F32 R28, R20.reuse, R16, R4 ;  /* 0x00000010141c723c */ /* 0x040fe40000001804 */
[----:B------:R-:W-:Y:S05]  /*95d0*/  MUFU.TANH R191, R191 ;  /* 0x000000bf00bf7308 */ /* 0x000fea0000002400 */
[C---:B------:R-:W-:Y:S01]  /*95e0*/  IADD3 R4, R0.reuse, 0x8, RZ ;  /* 0x0000000800047810 */ /* 0x040fe20007ffe0ff */
[----:B------:R-:W-:Y:S01]  /*95f0*/  HMMA.16816.F32 R24, R20, R18, R8 ;  /* 0x000000121418723c */ /* 0x000fe20000001808 */
[----:B------:R-:W-:Y:S01]  /*9600*/  IADD3 R5, R0, 0x9, RZ ;  /* 0x0000000900057810 */ /* 0x000fe20007ffe0ff */
[----:B------:R-:W4:Y:S01]  /*9610*/  MUFU.TANH R196, R196 ;  /* 0x000000c400c47308 */ /* 0x000f220000002400 */
[----:B------:R-:W-:-:S02]  /*9620*/  ISETP.GE.AND P5, PT, R4, R14, PT ;  /* 0x0000000e0400720c */ /* 0x000fc40003fa6270 */
[----:B------:R-:W-:Y:S02]  /*9630*/  ISETP.GE.AND P2, PT, R4, R15, PT ;  /* 0x0000000f0400720c */ /* 0x000fe40003f46270 */
[----:B--2---:R-:W-:Y:S02]  /*9640*/  FSEL R8, R133, -INF , !P1 ;  /* 0xff80000085087808 */ /* 0x004fe40004800000 */
[----:B------:R-:W-:Y:S01]  /*9650*/  FSEL R20, R228, -INF , !P3 ;  /* 0xff800000e4147808 */ /* 0x000fe20005800000 */
[----:B------:R-:W2:Y:S01]  /*9660*/  MUFU.TANH R197, R197 ;  /* 0x000000c500c57308 */ /* 0x000ea20000002400 */
[----:B---3--:R-:W-:Y:S02]  /*9670*/  FSEL R21, R193, -INF , !P6 ;  /* 0xff800000c1157808 */ /* 0x008fe40007000000 */
[----:B-1----:R-:W-:Y:S02]  /*9680*/  FSEL R138, R138, -INF , !P5 ;  /* 0xff8000008a8a7808 */ /* 0x002fe40006800000 */
[C---:B------:R-:W-:Y:S01]  /*9690*/  ISETP.GE.AND P1, PT, R4.reuse, R13, PT ;  /* 0x0000000d0400720c */ /* 0x040fe20003f26270 */
[----:B------:R-:W-:Y:S01]  /*96a0*/  FMUL.FTZ R29, R29, c[0x0][0x2ec] ;  /* 0x0000bb001d1d7a20 */ /* 0x000fe20000410000 */
[-C--:B------:R-:W-:Y:S01]  /*96b0*/  ISETP.GE.AND P4, PT, R4, R12.reuse, PT ;  /* 0x0000000c0400720c */ /* 0x080fe20003f86270 */
[----:B------:R-:W-:Y:S01]  /*96c0*/  MUFU.TANH R177, R177 ;  /* 0x000000b100b17308 */ /* 0x000fe20000002400 */
[C---:B------:R-:W-:Y:S01]  /*96d0*/  ISETP.GE.AND P3, PT, R5.reuse, R15, PT ;  /* 0x0000000f0500720c */ /* 0x040fe20003f66270 */
[----:B------:R-:W-:Y:S01]  /*96e0*/  FMUL.FTZ R28, R28, c[0x0][0x2ec] ;  /* 0x0000bb001c1c7a20 */ /* 0x000fe20000410000 */
[C---:B------:R-:W-:Y:S01]  /*96f0*/  ISETP.GE.AND P6, PT, R5.reuse, R13, PT ;  /* 0x0000000d0500720c */ /* 0x040fe20003fc6270 */
[----:B------:R-:W-:Y:S01]  /*9700*/  FMUL.FTZ R30, R30, c[0x0][0x2ec] ;  /* 0x0000bb001e1e7a20 */ /* 0x000fe20000410000 */
[----:B------:R-:W-:Y:S01]  /*9710*/  ISETP.GE.AND P5, PT, R5, R12, PT ;  /* 0x0000000c0500720c */ /* 0x000fe20003fa6270 */
[----:B------:R-:W-:Y:S01]  /*9720*/  FMUL.FTZ R24, R24, c[0x0][0x2ec] ;  /* 0x0000bb0018187a20 */ /* 0x000fe20000410000 */
[C---:B------:R-:W-:Y:S01]  /*9730*/  IADD3 R6, R0.reuse, 0x10, RZ ;  /* 0x0000001000067810 */ /* 0x040fe20007ffe0ff */
[----:B------:R1:W3:Y:S01]  /*9740*/  MUFU.TANH R201, R186 ;  /* 0x000000ba00c97308 */ /* 0x0002e20000002400 */
[----:B------:R-:W-:Y:S01]  /*9750*/  IADD3 R4, R0, 0x18, RZ ;  /* 0x0000001800047810 */ /* 0x000fe20007ffe0ff */
[----:B------:R-:W-:Y:S01]  /*9760*/  FMUL.FTZ R25, R25, c[0x0][0x2ec] ;  /* 0x0000bb0019197a20 */ /* 0x000fe20000410000 */
[----:B----4-:R-:W-:Y:S01]  /*9770*/  FSEL R18, R196, -INF , !P1 ;  /* 0xff800000c4127808 */ /* 0x010fe20004800000 */
[----:B------:R-:W-:Y:S01]  /*9780*/  FMUL.FTZ R31, R31, c[0x0][0x2ec] ;  /* 0x0000bb001f1f7a20 */ /* 0x000fe20000410000 */
[----:B--2---:R-:W-:Y:S01]  /*9790*/  FSEL R10, R197, -INF , !P6 ;  /* 0xff800000c50a7808 */ /* 0x004fe20007000000 */
[----:B------:R-:W-:-:S02]  /*97a0*/  FMUL.FTZ R26, R26, c[0x0][0x2ec] ;  /* 0x0000bb001a1a7a20 */ /* 0x000fc40000410000 */
[----:B------:R-:W2:Y:S08]  /*97b0*/  MUFU.TANH R198, R198 ;  /* 0x000000c600c67308 */ /* 0x000eb00000002400 */
[----:B------:R4:W5:Y:S01]  /*97c0*/  MUFU.TANH R194, R185 ;  /* 0x000000b900c27308 */ /* 0x0009620000002400 */
[----:B-1----:R-:W-:Y:S02]  /*97d0*/  FSEL R186, R191, -INF , !P3 ;  /* 0xff800000bfba7808 */ /* 0x002fe40005800000 */
[----:B------:R-:W-:-:S04]  /*97e0*/  ISETP.GE.AND P3, PT, R6, R15, PT ;  /* 0x0000000f0600720c */ /* 0x000fc80003f66270 */
[----:B---3--:R-:W-:Y:S01]  /*97f0*/  FSEL R201, R201, -INF , !P3 ;  /* 0xff800000c9c97808 */ /* 0x008fe20005800000 */
[----:B------:R-:W-:Y:S01]  /*9800*/  MUFU.TANH R190, R190 ;  /* 0x000000be00be7308 */ /* 0x000fe20000002400 */
[----:B--2---:R-:W-:Y:S02]  /*9810*/  FSEL R19, R198, -INF , !P4 ;  /* 0xff800000c6137808 */ /* 0x004fe40006000000 */
[----:B------:R-:W-:Y:S02]  /*9820*/  ISETP.GE.AND P4, PT, R4, R14, PT ;  /* 0x0000000e0400720c */ /* 0x000fe40003f86270 */
[----:B----4-:R-:W-:-:S03]  /*9830*/  FSEL R185, R229, -INF , !P0 ;  /* 0xff800000e5b97808 */ /* 0x010fc60004000000 */
[----:B------:R-:W1:Y:S01]  /*9840*/  MUFU.TANH R176, R176 ;  /* 0x000000b000b07308 */ /* 0x000e620000002400 */
[-C--:B------:R-:W-:Y:S02]  /*9850*/  ISETP.GE.AND P0, PT, R5, R14.reuse, PT ;  /* 0x0000000e0500720c */ /* 0x080fe40003f06270 */
[C---:B------:R-:W-:Y:S02]  /*9860*/  IADD3 R5, R0.reuse, 0x11, RZ ;  /* 0x0000001100057810 */ /* 0x040fe40007ffe0ff */
[----:B------:R-:W-:Y:S02]  /*9870*/  IADD3 R0, R0, 0x19, RZ ;  /* 0x0000001900007810 */ /* 0x000fe40007ffe0ff */
[----:B------:R-:W-:Y:S01]  /*9880*/  FSEL R133, R189, -INF , !P0 ;  /* 0xff800000bd857808 */ /* 0x000fe20004000000 */
[----:B------:R-:W2:Y:S01]  /*9890*/  MUFU.TANH R187, R187 ;  /* 0x000000bb00bb7308 */ /* 0x000ea20000002400 */
[-C--:B------:R-:W-:Y:S02]  /*98a0*/  ISETP.GE.AND P0, PT, R0, R14.reuse, PT ;  /* 0x0000000e0000720c */ /* 0x080fe40003f06270 */
[----:B------:R-:W-:-:S02]  /*98b0*/  ISETP.GE.AND P1, PT, R5, R14, PT ;  /* 0x0000000e0500720c */ /* 0x000fc40003f26270 */
[----:B------:R-:W-:Y:S02]  /*98c0*/  FSEL R196, R177, -INF , !P0 ;  /* 0xff800000b1c47808 */ /* 0x000fe40004000000 */
[C---:B------:R-:W-:Y:S01]  /*98d0*/  ISETP.GE.AND P6, PT, R5.reuse, R15, PT ;  /* 0x0000000f0500720c */ /* 0x040fe20003fc6270 */
[----:B------:R-:W3:Y:S01]  /*98e0*/  MUFU.TANH R29, R29 ;  /* 0x0000001d001d7308 */ /* 0x000ee20000002400 */
[CC--:B------:R-:W-:Y:S02]  /*98f0*/  ISETP.GE.AND P0, PT, R5.reuse, R13.reuse, PT ;  /* 0x0000000d0500720c */ /* 0x0c0fe40003f06270 */
[----:B------:R-:W-:Y:S01]  /*9900*/  ISETP.GE.AND P3, PT, R5, R12, PT ;  /* 0x0000000c0500720c */ /* 0x000fe20003f66270 */
[----:B------:R-:W-:Y:S01]  /*9910*/  FMUL.FTZ R5, R27, c[0x0][0x2ec] ;  /* 0x0000bb001b057a20 */ /* 0x000fe20000410000 */
[----:B-----5:R-:W-:Y:S02]  /*9920*/  FSEL R194, R194, -INF , !P1 ;  /* 0xff800000c2c27808 */ /* 0x020fe40004800000 */
[----:B-1----:R-:W-:Y:S01]  /*9930*/  FSEL R197, R176, -INF , !P4 ;  /* 0xff800000b0c57808 */ /* 0x002fe20006000000 */
[----:B------:R-:W1:Y:S01]  /*9940*/  MUFU.TANH R199, R199 ;  /* 0x000000c700c77308 */ /* 0x000e620000002400 */
[----:B------:R-:W-:-:S02]  /*9950*/  ISETP.GE.AND P1, PT, R6, R13, PT ;  /* 0x0000000d0600720c */ /* 0x000fc40003f26270 */
[----:B------:R-:W-:Y:S02]  /*9960*/  ISETP.GE.AND P4, PT, R6, R12, PT ;  /* 0x0000000c0600720c */ /* 0x000fe40003f86270 */
[----:B--2---:R-:W-:Y:S02]  /*9970*/  FSEL R200, R187, -INF , !P6 ;  /* 0xff800000bbc87808 */ /* 0x004fe40007000000 */
[----:B------:R-:W-:Y:S01]  /*9980*/  ISETP.GE.AND P6, PT, R4, R13, PT ;  /* 0x0000000d0400720c */ /* 0x000fe20003fc6270 */
[----:B------:R2:W4:Y:S01]  /*9990*/  MUFU.TANH R195, R184 ;  /* 0x000000b800c37308 */ /* 0x0005220000002400 */
[----:B---3--:R-:W-:Y:S02]  /*99a0*/  FSEL R187, R29, -INF , !P0 ;  /* 0xff8000001dbb7808 */ /* 0x008fe40004000000 */
[----:B------:R-:W-:-:S05]  /*99b0*/  ISETP.NE.AND P0, PT, R244, 0x4, PT ;  /* 0x00000004f400780c */ /* 0x000fca0003f05270 */
[----:B------:R-:W3:Y:S01]  /*99c0*/  MUFU.TANH R178, R178 ;  /* 0x000000b200b27308 */ /* 0x000ee20000002400 */
[----:B-1----:R-:W-:Y:S02]  /*99d0*/  FSEL R9, R199, -INF , !P5 ;  /* 0xff800000c7097808 */ /* 0x002fe40006800000 */
[----:B------:R-:W-:-:S05]  /*99e0*/  ISETP.GE.AND P5, PT, R4, R15, PT ;  /* 0x0000000f0400720c */ /* 0x000fca0003fa6270 */
[----:B------:R-:W1:Y:S01]  /*99f0*/  MUFU.TANH R179, R179 ;  /* 0x000000b300b37308 */ /* 0x000e620000002400 */
[----:B--2---:R-:W-:Y:S02]  /*9a00*/  FSEL R184, R190, -INF , !P2 ;  /* 0xff800000beb87808 */ /* 0x004fe40005000000 */
[----:B------:R-:W-:-:S04]  /*9a10*/  ISETP.GE.AND P2, PT, R6, R14, PT ;  /* 0x0000000e0600720c */ /* 0x000fc80003f46270 */
[----:B----4-:R-:W-:Y:S01]  /*9a20*/  FSEL R195, R195, -INF , !P2 ;  /* 0xff800000c3c37808 */ /* 0x010fe20005000000 */
[----:B------:R-:W2:Y:S01]  /*9a30*/  MUFU.TANH R28, R28 ;  /* 0x0000001c001c7308 */ /* 0x000ea20000002400 */
[----:B------:R-:W-:Y:S02]  /*9a40*/  ISETP.GE.AND P2, PT, R0, R15, PT ;  /* 0x0000000f0000720c */ /* 0x000fe40003f46270 */
[----:B---3--:R-:W-:Y:S02]  /*9a50*/  FSEL R199, R178, -INF , !P5 ;  /* 0xff800000b2c77808 */ /* 0x008fe40006800000 */
[----:B------:R-:W-:-:S03]  /*9a60*/  ISETP.GE.AND P5, PT, R0, R13, PT ;  /* 0x0000000d0000720c */ /* 0x000fc60003fa6270 */
[----:B------:R-:W3:Y:S01]  /*9a70*/  MUFU.TANH R24, R24 ;  /* 0x0000001800187308 */ /* 0x000ee20000002400 */
[----:B-1----:R-:W-:Y:S02]  /*9a80*/  FSEL R198, R179, -INF , !P2 ;  /* 0xff800000b3c67808 */ /* 0x002fe40005000000 */
[----:B------:R-:W-:-:S05]  /*9a90*/  ISETP.GE.AND P2, PT, R4, R12, PT ;  /* 0x0000000c0400720c */ /* 0x000fca0003f46270 */
[----:B------:R-:W1:Y:S01]  /*9aa0*/  MUFU.TANH R25, R25 ;  /* 0x0000001900197308 */ /* 0x000e620000002400 */
[----:B--2---:R-:W-:Y:S02]  /*9ab0*/  FSEL R13, R28, -INF , !P1 ;  /* 0xff8000001c0d7808 */ /* 0x004fe40004800000 */
[----:B------:R-:W-:-:S05]  /*9ac0*/  ISETP.GE.AND P1, PT, R0, R12, PT ;  /* 0x0000000c0000720c */ /* 0x000fca0003f26270 */
[----:B------:R-:W2:Y:S01]  /*9ad0*/  MUFU.TANH R190, R30 ;  /* 0x0000001e00be7308 */ /* 0x000ea20000002400 */
[----:B---3--:R-:W-:-:S07]  /*9ae0*/  FSEL R188, R24, -INF , !P6 ;  /* 0xff80000018bc7808 */ /* 0x008fce0007000000 */
[----:B------:R-:W3:Y:S01]  /*9af0*/  MUFU.TANH R191, R31 ;  /* 0x0000001f00bf7308 */ /* 0x000ee20000002400 */
[----:B-1----:R-:W-:-:S07]  /*9b00*/  FSEL R189, R25, -INF , !P5 ;  /* 0xff80000019bd7808 */ /* 0x002fce0006800000 */
[----:B------:R-:W1:Y:S01]  /*9b10*/  MUFU.TANH R6, R26 ;  /* 0x0000001a00067308 */ /* 0x000e620000002400 */
[----:B--2---:R-:W-:-:S07]  /*9b20*/  FSEL R190, R190, -INF , !P4 ;  /* 0xff800000bebe7808 */ /* 0x004fce0006000000 */
[----:B------:R-:W2:Y:S01]  /*9b30*/  MUFU.TANH R5, R5 ;  /* 0x0000000500057308 */ /* 0x000ea20000002400 */
[----:B---3--:R-:W-:Y:S02]  /*9b40*/  FSEL R191, R191, -INF , !P3 ;  /* 0xff800000bfbf7808 */ /* 0x008fe40005800000 */
[----:B-1----:R-:W-:Y:S02]  /*9b50*/  FSEL R192, R6, -INF , !P2 ;  /* 0xff80000006c07808 */ /* 0x002fe40005000000 */
[----:B--2---:R-:W-:Y:S01]  /*9b60*/  FSEL R193, R5, -INF , !P1 ;  /* 0xff80000005c17808 */ /* 0x004fe20004800000 */
        /* <DEDUP_REMOVED lines=22> */
.L_x_870:
        /* <DEDUP_REMOVED lines=8> */
[----:B-1----:R-:W-:Y:S01]  /*9d50*/  FMNMX.FTZ R4, R13, R0, !PT ;  /* 0x000000000d047209 */ /* 0x002fe20007810000 */
[----:B------:R-:W-:Y:S01]  /*9d60*/  LDSM.16.MT88.4 R28, [R214+0xb000] ;  /* 0x00b00000d61c783b */ /* 0x000fe20000004200 */
[----:B------:R-:W-:-:S02]  /*9d70*/  FMNMX.FTZ R0, R3, R8, !PT ;  /* 0x0000000803007209 */ /* 0x000fc40007810000 */
[----:B------:R-:W-:Y:S01]  /*9d80*/  FMNMX.FTZ R4, R187, R4, !PT ;  /* 0x00000004bb047209 */ /* 0x000fe20007810000 */
[----:B------:R-:W-:Y:S01]  /*9d90*/  LDSM.16.MT88.4 R24, [R217+0xb000] ;  /* 0x00b00000d918783b */ /* 0x000fe20000004200 */
[----:B------:R-:W-:Y:S02]  /*9da0*/  FMNMX.FTZ R0, R21, R0, !PT ;  /* 0x0000000015007209 */ /* 0x000fe40007810000 */
[----:B------:R-:W-:Y:S02]  /*9db0*/  FMNMX.FTZ R17, R188, R4, !PT ;  /* 0x00000004bc117209 */ /* 0x000fe40007810000 */
        /* <DEDUP_REMOVED lines=17> */
[--C-:B------:R-:W-:Y:S02]  /*9ed0*/  FFMA.FTZ R2, R2, c[0x0][0x23c], -R11.reuse ;  /* 0x00008f0002027a23 */ /* 0x100fe4000001080b */
[--C-:B------:R-:W-:Y:S01]  /*9ee0*/  FFMA.FTZ R20, R20, c[0x0][0x23c], -R11.reuse ;  /* 0x00008f0014147a23 */ /* 0x100fe2000001080b */
[----:B--2---:R-:W-:Y:S01]  /*9ef0*/  FMNMX.FTZ R16, R0, R16, !PT ;  /* 0x0000001000107209 */ /* 0x004fe20007810000 */
[----:B------:R1:W-:Y:S01]  /*9f00*/  MUFU.EX2 R241, R2 ;  /* 0x0000000200f17308 */ /* 0x0003e20000000800 */
[----:B------:R-:W-:Y:S01]  /*9f10*/  FSEL R0, R17, RZ, P1 ;  /* 0x000000ff11007208 */ /* 0x000fe20000800000 */
[----:B------:R-:W-:Y:S01]  /*9f20*/  FFMA.FTZ R18, R18, c[0x0][0x23c], -R11 ;  /* 0x00008f0012127a23 */ /* 0x000fe2000001080b */
[C---:B------:R-:W-:Y:S01]  /*9f30*/  FSETP.NEU.FTZ.AND P0, PT, R16.reuse, -INF , PT ;  /* 0xff8000001000780b */ /* 0x040fe20003f1d000 */
[----:B------:R-:W-:Y:S02]  /*9f40*/  FMUL.FTZ R12, R16, c[0x0][0x23c] ;  /* 0x00008f00100c7a20 */ /* 0x000fe40000410000 */
[----:B------:R-:W-:-:S02]  /*9f50*/  FADD.FTZ R4, R134, -R0 ;  /* 0x8000000086047221 */ /* 0x000fc40000010000 */
[--C-:B------:R-:W-:Y:S01]  /*9f60*/  FFMA.FTZ R10, R10, c[0x0][0x23c], -R11.reuse ;  /* 0x00008f000a0a7a23 */ /* 0x100fe2000001080b */
[----:B------:R-:W-:Y:S01]  /*9f70*/  FSEL R12, R12, RZ, P0 ;  /* 0x000000ff0c0c7208 */ /* 0x000fe20000000000 */
[----:B------:R-:W-:Y:S01]  /*9f80*/  FMUL.FTZ R4, R4, c[0x0][0x23c] ;  /* 0x00008f0004047a20 */ /* 0x000fe20000410000 */
[----:B------:R-:W-:Y:S01]  /*9f90*/  MUFU.EX2 R240, R20 ;  /* 0x0000001400f07308 */ /* 0x000fe20000000800 */
[----:B------:R-:W-:Y:S02]  /*9fa0*/  FFMA.FTZ R13, R13, c[0x0][0x23c], -R11 ;  /* 0x00008f000d0d7a23 */ /* 0x000fe4000001080b */
[--C-:B------:R-:W-:Y:S01]  /*9fb0*/  FFMA.FTZ R0, R9, c[0x0][0x23c], -R12.reuse ;  /* 0x00008f0009007a23 */ /* 0x100fe2000001080c */
[----:B-1----:R-:W-:Y:S01]  /*9fc0*/  FSEL R2, R16, RZ, P0 ;  /* 0x000000ff10027208 */ /* 0x002fe20000000000 */
[----:B------:R-:W-:-:S03]  /*9fd0*/  FFMA.FTZ R8, R8, c[0x0][0x23c], -R12 ;  /* 0x00008f0008087a23 */ /* 0x000fc6000001080c */
[----:B------:R1:W-:Y:S01]  /*9fe0*/  MUFU.EX2 R239, R0 ;  /* 0x0000000000ef7308 */ /* 0x0003e20000000800 */
[--C-:B------:R-:W-:Y:S02]  /*9ff0*/  FFMA.FTZ R21, R21, c[0x0][0x23c], -R12.reuse ;  /* 0x00008f0015157a23 */ /* 0x100fe4000001080c */
[----:B------:R-:W-:-:S05]  /*a000*/  FFMA.FTZ R19, R19, c[0x0][0x23c], -R12 ;  /* 0x00008f0013137a23 */ /* 0x000fca000001080c */
[----:B------:R2:W-:Y:S01]  /*a010*/  MUFU.EX2 R236, R8 ;  /* 0x0000000800ec7308 */ /* 0x0005e20000000800 */
[----:B-1----:R-:W-:Y:S01]  /*a020*/  FADD.FTZ R0, R3, -R2 ;  /* 0x8000000203007221 */ /* 0x002fe20000010000 */
[----:B------:R-:W-:-:S06]  /*a030*/  FMNMX.FTZ R3, R136, R132, !PT ;  /* 0x0000008488037209 */ /* 0x000fcc0007810000 */
[----:B------:R-:W-:Y:S01]  /*a040*/  MUFU.EX2 R242, R18 ;  /* 0x0000001200f27308 */ /* 0x000fe20000000800 */
[----:B------:R-:W-:Y:S01]  /*a050*/  FMUL.FTZ R0, R0, c[0x0][0x23c] ;  /* 0x00008f0000007a20 */ /* 0x000fe20000410000 */
[----:B--2---:R-:W-:Y:S02]  /*a060*/  FMNMX.FTZ R8, R139, R3, !PT ;  /* 0x000000038b087209 */ /* 0x004fe40007810000 */
[----:B------:R-:W-:-:S04]  /*a070*/  FMNMX.FTZ R3, R135, R137, !PT ;  /* 0x0000008987037209 */ /* 0x000fc80007810000 */
[----:B------:R-:W1:Y:S01]  /*a080*/  MUFU.EX2 R243, R10 ;  /* 0x0000000a00f37308 */ /* 0x000e620000000800 */
[----:B------:R-:W-:Y:S02]  /*a090*/  FMNMX.FTZ R8, R138, R8, !PT ;  /* 0x000000088a087209 */ /* 0x000fe40007810000 */
[----:B------:R-:W-:Y:S02]  /*a0a0*/  FMNMX.FTZ R3, R185, R3, !PT ;  /* 0x00000003b9037209 */ /* 0x000fe40007810000 */
[----:B------:R-:W-:Y:S02]  /*a0b0*/  FMNMX.FTZ R8, R133, R8, !PT ;  /* 0x0000000885087209 */ /* 0x000fe40007810000 */
[----:B------:R-:W-:Y:S01]  /*a0c0*/  FMNMX.FTZ R3, R184, R3, !PT ;  /* 0x00000003b8037209 */ /* 0x000fe20007810000 */
[----:B------:R-:W2:Y:S01]  /*a0d0*/  MUFU.EX2 R237, R21 ;  /* 0x0000001500ed7308 */ /* 0x000ea20000000800 */
[----:B------:R-:W-:Y:S02]  /*a0e0*/  FMNMX.FTZ R8, R195, R8, !PT ;  /* 0x00000008c3087209 */ /* 0x000fe40007810000 */
[----:B------:R-:W-:-:S02]  /*a0f0*/  FMNMX.FTZ R3, R186, R3, !PT ;  /* 0x00000003ba037209 */ /* 0x000fc40007810000 */
[----:B------:R-:W-:Y:S02]  /*a100*/  FMNMX.FTZ R8, R194, R8, !PT ;  /* 0x00000008c2087209 */ /* 0x000fe40007810000 */
[----:B------:R-:W-:Y:S01]  /*a110*/  FMNMX.FTZ R3, R201, R3, !PT ;  /* 0x00000003c9037209 */ /* 0x000fe20007810000 */
[----:B------:R-:W3:Y:S01]  /*a120*/  MUFU.EX2 R238, R19 ;  /* 0x0000001300ee7308 */ /* 0x000ee20000000800 */
[----:B------:R-:W-:Y:S02]  /*a130*/  FMNMX.FTZ R8, R197, R8, !PT ;  /* 0x00000008c5087209 */ /* 0x000fe40007810000 */
[----:B------:R-:W-:Y:S02]  /*a140*/  FMNMX.FTZ R9, R200, R3, !PT ;  /* 0x00000003c8097209 */ /* 0x000fe40007810000 */
[----:B------:R-:W-:Y:S02]  /*a150*/  FMNMX.FTZ R3, R196, R8, !PT ;  /* 0x00000008c4037209 */ /* 0x000fe40007810000 */
[----:B-1----:R-:W-:Y:S01]  /*a160*/  F2FP.PACK_AB R6, R243, R242 ;  /* 0x000000f2f306723e */ /* 0x002fe200000000ff */
[----:B------:R1:W4:Y:S01]  /*a170*/  MUFU.EX2 R2, R4 ;  /* 0x0000000400027308 */ /* 0x0003220000000800 */
[----:B--2---:R-:W-:Y:S01]  /*a180*/  F2FP.PACK_AB R5, R237, R236 ;  /* 0x000000eced05723e */ /* 0x004fe200000000ff */
[----:B------:R-:W2:Y:S04]  /*a190*/  SHFL.BFLY PT, R8, R3, 0x2, 0x1f ;  /* 0x0c401f0003087f89 */ /* 0x000ea800000e0000 */
[----:B------:R-:W-:Y:S02]  /*a1a0*/  LDSM.16.MT88.4 R20, [R216+0xb000] ;  /* 0x00b00000d814783b */ /* 0x000fe40000004200 */
[----:B------:R-:W5:Y:S01]  /*a1b0*/  MUFU.EX2 R0, R0 ;  /* 0x0000000000007308 */ /* 0x000f620000000800 */
[----:B---3--:R-:W-:-:S02]  /*a1c0*/  F2FP.PACK_AB R7, R239, R238 ;  /* 0x000000eeef07723e */ /* 0x008fc400000000ff */
[----:B-1----:R-:W-:Y:S01]  /*a1d0*/  F2FP.PACK_AB R4, R240, R241 ;  /* 0x000000f1f004723e */ /* 0x002fe200000000ff */
[----:B----4-:R-:W-:-:S04]  /*a1e0*/  FMUL.FTZ R144, R144, R2 ;  /* 0x0000000290907220 */ /* 0x010fc80000410000 */
[----:B------:R1:W-:Y:S01]  /*a1f0*/  MUFU.EX2 R203, R13 ;  /* 0x0000000d00cb7308 */ /* 0x0003e20000000800 */
[-C--:B------:R-:W-:Y:S02]  /*a200*/  FMUL.FTZ R145, R145, R2.reuse ;  /* 0x0000000291917220 */ /* 0x080fe40000410000 */
[-C--:B------:R-:W-:Y:S02]  /*a210*/  FMUL.FTZ R152, R152, R2.reuse ;  /* 0x0000000298987220 */ /* 0x080fe40000410000 */
[----:B------:R-:W-:Y:S02]  /*a220*/  FMUL.FTZ R153, R153, R2 ;  /* 0x0000000299997220 */ /* 0x000fe40000410000 */
[----:B-----5:R-:W-:Y:S01]  /*a230*/  FMUL.FTZ R146, R146, R0 ;  /* 0x0000000092927220 */ /* 0x020fe20000410000 */
[----:B--2---:R-:W-:Y:S01]  /*a240*/  FMNMX.FTZ R8, R3, R8, !PT ;  /* 0x0000000803087209 */ /* 0x004fe20007810000 */
[-C--:B------:R-:W-:Y:S01]  /*a250*/  FMUL.FTZ R147, R147, R0.reuse ;  /* 0x0000000093937220 */ /* 0x080fe20000410000 */
[----:B------:R-:W-:Y:S01]  /*a260*/  FMNMX.FTZ R3, R199, R9, !PT ;  /* 0x00000009c7037209 */ /* 0x000fe20007810000 */
[----:B------:R-:W-:-:S02]  /*a270*/  FMUL.FTZ R154, R154, R0 ;  /* 0x000000009a9a7220 */ /* 0x000fc40000410000 */
[----:B------:R-:W2:Y:S01]  /*a280*/  SHFL.BFLY PT, R9, R8, 0x1, 0x1f ;  /* 0x0c201f0008097f89 */ /* 0x000ea200000e0000 */
[----:B------:R-:W-:Y:S01]  /*a290*/  FMNMX.FTZ R3, R198, R3, !PT ;  /* 0x00000003c6037209 */ /* 0x000fe20007810000 */
[----:B------:R-:W-:Y:S01]  /*a2a0*/  FMUL.FTZ R155, R155, R0 ;  /* 0x000000009b9b7220 */ /* 0x000fe20000410000 */
[C---:B------:R-:W-:Y:S01]  /*a2b0*/  HMMA.16816.F32 R208, R4.reuse, R176, R144 ;  /* 0x000000b004d0723c */ /* 0x040fe20000001890 */
[----:B------:R-:W3:Y:S01]  /*a2c0*/  LDSM.16.MT88.4 R144, [R216+0xa000] ;  /* 0x00a00000d890783b */ /* 0x000ee20000004200 */
[-C--:B------:R-:W-:Y:S02]  /*a2d0*/  FMUL.FTZ R164, R164, R2.reuse ;  /* 0x00000002a4a47220 */ /* 0x080fe40000410000 */
[----:B------:R-:W-:Y:S01]  /*a2e0*/  FMUL.FTZ R165, R165, R2 ;  /* 0x00000002a5a57220 */ /* 0x000fe20000410000 */
[----:B------:R-:W4:Y:S01]  /*a2f0*/  SHFL.BFLY PT, R10, R3, 0x2, 0x1f ;  /* 0x0c401f00030a7f89 */ /* 0x000f2200000e0000 */
        /* <DEDUP_REMOVED lines=8> */
[-C--:B------:R-:W-:Y:S02]  /*a380*/  FMUL.FTZ R40, R40, R2.reuse ;  /* 0x0000000228287220 */ /* 0x080fe40000410000 */
[----:B------:R-:W-:Y:S01]  /*a390*/  FMUL.FTZ R41, R41, R2 ;  /* 0x0000000229297220 */ /* 0x000fe20000410000 */
[----:B--2---:R-:W-:Y:S01]  /*a3a0*/  FMNMX.FTZ R15, R8, R9, !PT ;  /* 0x00000009080f7209 */ /* 0x004fe20007810000 */
[----:B------:R-:W-:-:S02]  /*a3b0*/  FMUL.FTZ R42, R42, R0 ;  /* 0x000000002a2a7220 */ /* 0x000fc40000410000 */
[----:B------:R-:W-:Y:S01]  /*a3c0*/  FMUL.FTZ R43, R43, R0 ;  /* 0x000000002b2b7220 */ /* 0x000fe20000410000 */
[C---:B------:R-:W-:Y:S01]  /*a3d0*/  HMMA.16816.F32 R168, R4.reuse, R142, R168 ;  /* 0x0000008e04a8723c */ /* 0x040fe200000018a8 */
[-C--:B------:R-:W-:Y:S01]  /*a3e0*/  FMUL.FTZ R44, R44, R2.reuse ;  /* 0x000000022c2c7220 */ /* 0x080fe20000410000 */
[----:B------:R-:W-:Y:S01]  /*a3f0*/  FSETP.NEU.FTZ.AND P1, PT, R15, -INF , PT ;  /* 0xff8000000f00780b */ /* 0x000fe20003f3d000 */
[----:B------:R-:W-:Y:S02]  /*a400*/  FMUL.FTZ R45, R45, R2 ;  /* 0x000000022d2d7220 */ /* 0x000fe40000410000 */
        /* <DEDUP_REMOVED lines=11> */
[----:B------:R-:W-:Y:S01]  /*a4c0*/  FMUL.FTZ R63, R63, R0 ;  /* 0x000000003f3f7220 */ /* 0x000fe20000410000 */
[C---:B---3--:R-:W-:Y:S01]  /*a4d0*/  HMMA.16816.F32 R56, R4.reuse, R144, R56 ;  /* 0x000000900438723c */ /* 0x048fe20000001838 */
        /* <DEDUP_REMOVED lines=13> */
[----:B------:R-:W-:Y:S01]  /*a5b0*/  FMUL.FTZ R93, R93, R2 ;  /* 0x000000025d5d7220 */ /* 0x000fe20000410000 */
[C---:B------:R-:W-:Y:S01]  /*a5c0*/  HMMA.16816.F32 R76, R4.reuse, R34, R76 ;  /* 0x00000022044c723c */ /* 0x040fe2000000184c */
[-C--:B------:R-:W-:Y:S02]  /*a5d0*/  FMUL.FTZ R90, R90, R0.reuse ;  /* 0x000000005a5a7220 */ /* 0x080fe40000410000 */
        /* <DEDUP_REMOVED lines=23> */
[----:B-1----:R-:W-:Y:S01]  /*a750*/  FFMA.FTZ R13, R187, c[0x0][0x23c], -R11 ;  /* 0x00008f00bb0d7a23 */ /* 0x002fe2000001080b */
[----:B------:R-:W-:Y:S01]  /*a760*/  HMMA.16816.F32 R120, R4, R20, R120 ;  /* 0x000000140478723c */ /* 0x000fe20000001878 */
[----:B------:R-:W-:Y:S02]  /*a770*/  FFMA.FTZ R2, R251, R2, R241 ;  /* 0x00000002fb027223 */ /* 0x000fe400000100f1 */
[----:B------:R-:W1:Y:S01]  /*a780*/  MUFU.EX2 R202, R13 ;  /* 0x0000000d00ca7308 */ /* 0x000e620000000800 */
[----:B------:R-:W-:Y:S02]  /*a790*/  FFMA.FTZ R0, R250, R0, R236 ;  /* 0x00000000fa007223 */ /* 0x000fe400000100ec */
[----:B------:R-:W-:-:S02]  /*a7a0*/  FADD.FTZ R2, R240, R2 ;  /* 0x00000002f0027221 */ /* 0x000fc40000010000 */
[----:B------:R-:W-:Y:S01]  /*a7b0*/  HMMA.16816.F32 R204, R4, R22, R124 ;  /* 0x0000001604cc723c */ /* 0x000fe2000000187c */
[----:B------:R-:W-:Y:S02]  /*a7c0*/  FADD.FTZ R0, R237, R0 ;  /* 0x00000000ed007221 */ /* 0x000fe40000010000 */
[----:B------:R-:W-:Y:S02]  /*a7d0*/  FADD.FTZ R2, R242, R2 ;  /* 0x00000002f2027221 */ /* 0x000fe40000010000 */
[----:B------:R-:W-:Y:S02]  /*a7e0*/  FADD.FTZ R0, R238, R0 ;  /* 0x00000000ee007221 */ /* 0x000fe40000010000 */
[----:B----4-:R-:W-:Y:S01]  /*a7f0*/  FMNMX.FTZ R4, R3, R10, !PT ;  /* 0x0000000a03047209 */ /* 0x010fe20007810000 */
[----:B------:R-:W-:Y:S02]  /*a800*/  FMUL.FTZ R3, R15, c[0x0][0x23c] ;  /* 0x00008f000f037a20 */ /* 0x000fe40000410000 */
[----:B------:R-:W-:Y:S01]  /*a810*/  FADD.FTZ R2, R243, R2 ;  /* 0x00000002f3027221 */ /* 0x000fe20000010000 */
[----:B-1----:R-:W-:Y:S01]  /*a820*/  F2FP.PACK_AB R124, R202, R203 ;  /* 0x000000cbca7c723e */ /* 0x002fe200000000ff */
[----:B------:R-:W1:Y:S01]  /*a830*/  SHFL.BFLY PT, R6, R4, 0x1, 0x1f ;  /* 0x0c201f0004067f89 */ /* 0x000e6200000e0000 */
[----:B------:R-:W-:Y:S01]  /*a840*/  FSEL R3, R3, RZ, P1 ;  /* 0x000000ff03037208 */ /* 0x000fe20000800000 */
[----:B------:R-:W-:-:S02]  /*a850*/  FFMA.FTZ R13, R188, c[0x0][0x23c], -R11 ;  /* 0x00008f00bc0d7a23 */ /* 0x000fc4000001080b */
[----:B------:R-:W-:Y:S02]  /*a860*/  FFMA.FTZ R11, R189, c[0x0][0x23c], -R11 ;  /* 0x00008f00bd0b7a23 */ /* 0x000fe4000001080b */
[----:B------:R-:W-:Y:S01]  /*a870*/  FFMA.FTZ R5, R132, c[0x0][0x23c], -R3 ;  /* 0x00008f0084057a23 */ /* 0x000fe20000010803 */
[----:B------:R-:W2:Y:S01]  /*a880*/  MUFU.EX2 R188, R13 ;  /* 0x0000000d00bc7308 */ /* 0x000ea20000000800 */
[----:B------:R-:W-:Y:S02]  /*a890*/  FADD.FTZ R0, R239, R0 ;  /* 0x00000000ef007221 */ /* 0x000fe40000010000 */
[----:B------:R-:W-:-:S04]  /*a8a0*/  FADD.FTZ R2, R203, R2 ;  /* 0x00000002cb027221 */ /* 0x000fc80000010000 */
[----:B------:R-:W-:Y:S01]  /*a8b0*/  FADD.FTZ R2, R202, R2 ;  /* 0x00000002ca027221 */ /* 0x000fe20000010000 */
[----:B------:R3:W-:Y:S08]  /*a8c0*/  MUFU.EX2 R233, R5 ;  /* 0x0000000500e97308 */ /* 0x0007f00000000800 */
[----:B------:R4:W5:Y:S01]  /*a8d0*/  MUFU.EX2 R187, R11 ;  /* 0x0000000b00bb7308 */ /* 0x0009620000000800 */
[----:B-1----:R-:W-:Y:S01]  /*a8e0*/  FMNMX.FTZ R14, R4, R6, !PT ;  /* 0x00000006040e7209 */ /* 0x002fe20007810000 */
[----:B------:R-:W-:-:S02]  /*a8f0*/  FFMA.FTZ R4, R139, c[0x0][0x23c], -R3 ;  /* 0x00008f008b047a23 */ /* 0x000fc40000010803 */
[----:B--2---:R-:W-:Y:S01]  /*a900*/  FADD.FTZ R2, R188, R2 ;  /* 0x00000002bc027221 */ /* 0x004fe20000010000 */
[----:B------:R-:W-:-:S03]  /*a910*/  FSETP.NEU.FTZ.AND P0, PT, R14, -INF , PT ;  /* 0xff8000000e00780b */ /* 0x000fc60003f1d000 */
[----:B------:R1:W-:Y:S01]  /*a920*/  MUFU.EX2 R232, R4 ;  /* 0x0000000400e87308 */ /* 0x0003e20000000800 */
[----:B---3--:R-:W-:-:S07]  /*a930*/  FFMA.FTZ R5, R138, c[0x0][0x23c], -R3 ;  /* 0x00008f008a057a23 */ /* 0x008fce0000010803 */
[----:B------:R2:W-:Y:S01]  /*a940*/  MUFU.EX2 R234, R5 ;  /* 0x0000000500ea7308 */ /* 0x0005e20000000800 */
[----:B----4-:R-:W-:Y:S01]  /*a950*/  FFMA.FTZ R11, R190, c[0x0][0x23c], -R12 ;  /* 0x00008f00be0b7a23 */ /* 0x010fe2000001080c */
[C---:B-----5:R-:W-:Y:S01]  /*a960*/  F2FP.PACK_AB R126, R187.reuse, R188 ;  /* 0x000000bcbb7e723e */ /* 0x060fe200000000ff */
[----:B------:R-:W-:Y:S02]  /*a970*/  FADD.FTZ R251, R187, R2 ;  /* 0x00000002bbfb7221 */ /* 0x000fe40000010000 */
[----:B-1----:R-:W-:-:S05]  /*a980*/  FMUL.FTZ R4, R14, c[0x0][0x23c] ;  /* 0x00008f000e047a20 */ /* 0x002fca0000410000 */
[----:B------:R-:W-:Y:S01]  /*a990*/  FSEL R10, R4, RZ, P0 ;  /* 0x000000ff040a7208 */ /* 0x000fe20000000000 */
[----:B------:R-:W-:Y:S01]  /*a9a0*/  FFMA.FTZ R4, R133, c[0x0][0x23c], -R3 ;  /* 0x00008f0085047a23 */ /* 0x000fe20000010803 */
[----:B--2---:R-:W-:-:S03]  /*a9b0*/  FSEL R5, R15, RZ, P1 ;  /* 0x000000ff0f057208 */ /* 0x004fc60000800000 */
[----:B------:R1:W-:Y:S02]  /*a9c0*/  MUFU.EX2 R235, R4 ;  /* 0x0000000400eb7308 */ /* 0x0003e40000000800 */
[----:B------:R-:W-:Y:S01]  /*a9d0*/  FADD.FTZ R6, R136, -R5 ;  /* 0x8000000588067221 */ /* 0x000fe20000010000 */
[----:B------:R-:W-:Y:S02]  /*a9e0*/  FSEL R5, R14, RZ, P0 ;  /* 0x000000ff0e057208 */ /* 0x000fe40000000000 */
[----:B------:R-:W-:Y:S01]  /*a9f0*/  ISETP.GE.AND P0, PT, R244, 0x5, PT ;  /* 0x00000005f400780c */ /* 0x000fe20003f06270 */
[----:B------:R-:W-:Y:S01]  /*aa00*/  FMUL.FTZ R6, R6, c[0x0][0x23c] ;  /* 0x00008f0006067a20 */ /* 0x000fe20000410000 */
[----:B------:R-:W-:-:S03]  /*aa10*/  MOV R136, R15 ;  /* 0x0000000f00887202 */ /* 0x000fc60000000f00 */
[----:B------:R-:W2:Y:S01]  /*aa20*/  MUFU.EX2 R9, R6 ;  /* 0x0000000600097308 */ /* 0x000ea20000000800 */
[----:B-1----:R-:W-:-:S07]  /*aa30*/  FFMA.FTZ R4, R137, c[0x0][0x23c], -R10 ;  /* 0x00008f0089047a23 */ /* 0x002fce000001080a */
[----:B------:R-:W-:Y:S01]  /*aa40*/  @P0 MOV R136, R15 ;  /* 0x0000000f00880202 */ /* 0x000fe20000000f00 */
[----:B------:R1:W-:Y:S01]  /*aa50*/  MUFU.EX2 R229, R4 ;  /* 0x0000000400e57308 */ /* 0x0003e20000000800 */
[-C--:B--2---:R-:W-:Y:S01]  /*aa60*/  FMUL.FTZ R148, R148, R9.reuse ;  /* 0x0000000994947220 */ /* 0x084fe20000410000 */
[----:B------:R-:W-:Y:S01]  /*aa70*/  F2FP.PACK_AB R6, R235, R234 ;  /* 0x000000eaeb06723e */ /* 0x000fe200000000ff */
[-C--:B------:R-:W-:Y:S02]  /*aa80*/  FMUL.FTZ R149, R149, R9.reuse ;  /* 0x0000000995957220 */ /* 0x080fe40000410000 */
[-C--:B------:R-:W-:Y:S02]  /*aa90*/  FMUL.FTZ R160, R160, R9.reuse ;  /* 0x00000009a0a07220 */ /* 0x080fe40000410000 */
[-C--:B------:R-:W-:Y:S02]  /*aaa0*/  FMUL.FTZ R161, R161, R9.reuse ;  /* 0x00000009a1a17220 */ /* 0x080fe40000410000 */
[----:B------:R-:W-:-:S02]  /*aab0*/  FMUL.FTZ R36, R36, R9 ;  /* 0x0000000924247220 */ /* 0x000fc40000410000 */
[----:B-1----:R-:W-:Y:S02]  /*aac0*/  FFMA.FTZ R4, R185, c[0x0][0x23c], -R10 ;  /* 0x00008f00b9047a23 */ /* 0x002fe4000001080a */
[-C--:B------:R-:W-:Y:S01]  /*aad0*/  FMUL.FTZ R37, R37, R9.reuse ;  /* 0x0000000925257220 */ /* 0x080fe20000410000 */
[----:B------:R-:W-:Y:S01]  /*aae0*/  MUFU.EX2 R185, R11 ;  /* 0x0000000b00b97308 */ /* 0x000fe20000000800 */
[-C--:B------:R-:W-:Y:S02]  /*aaf0*/  FMUL.FTZ R68, R68, R9.reuse ;  /* 0x0000000944447220 */ /* 0x080fe40000410000 */
[-C--:B------:R-:W-:Y:S02]  /*ab00*/  FMUL.FTZ R69, R69, R9.reuse ;  /* 0x0000000945457220 */ /* 0x080fe40000410000 */
[-C--:B------:R-:W-:Y:S02]  /*ab10*/  FMUL.FTZ R84, R84, R9.reuse ;  /* 0x0000000954547220 */ /* 0x080fe40000410000 */
[-C--:B------:R-:W-:Y:S01]  /*ab20*/  FMUL.FTZ R85, R85, R9.reuse ;  /* 0x0000000955557220 */ /* 0x080fe20000410000 */
[----:B------:R1:W2:Y:S01]  /*ab30*/  MUFU.EX2 R230, R4 ;  /* 0x0000000400e67308 */ /* 0x0002a20000000800 */
        /* <DEDUP_REMOVED lines=10> */
[----:B------:R1:W-:Y:S01]  /*abe0*/  MUFU.EX2 R231, R4 ;  /* 0x0000000400e77308 */ /* 0x0003e20000000800 */
[-C--:B------:R-:W-:Y:S02]  /*abf0*/  FMUL.FTZ R49, R49, R9.reuse ;  /* 0x0000000931317220 */ /* 0x080fe40000410000 */
[-C--:B------:R-:W-:Y:S02]  /*ac00*/  FMUL.FTZ R52, R52, R9.reuse ;  /* 0x0000000934347220 */ /* 0x080fe40000410000 */
[----:B------:R-:W-:-:S02]  /*ac10*/  FMUL.FTZ R53, R53, R9 ;  /* 0x0000000935357220 */ /* 0x000fc40000410000 */
[-C--:B------:R-:W-:Y:S02]  /*ac20*/  FMUL.FTZ R64, R64, R9.reuse ;  /* 0x0000000940407220 */ /* 0x080fe40000410000 */
[-C--:B------:R-:W-:Y:S02]  /*ac30*/  FMUL.FTZ R65, R65, R9.reuse ;  /* 0x0000000941417220 */ /* 0x080fe40000410000 */
[-C--:B------:R-:W-:Y:S02]  /*ac40*/  FMUL.FTZ R80, R80, R9.reuse ;  /* 0x0000000950507220 */ /* 0x080fe40000410000 */
[-C--:B------:R-:W-:Y:S02]  /*ac50*/  FMUL.FTZ R81, R81, R9.reuse ;  /* 0x0000000951517220 */ /* 0x080fe40000410000 */
[----:B------:R-:W-:Y:S02]  /*ac60*/  FMUL.FTZ R96, R96, R9 ;  /* 0x0000000960607220 */ /* 0x000fe40000410000 */
[----:B-1----:R-:W-:Y:S01]  /*ac70*/  FADD.FTZ R4, R135, -R5 ;  /* 0x8000000587047221 */ /* 0x002fe20000010000 */
[----:B--2---:R-:W-:Y:S01]  /*ac80*/  F2FP.PACK_AB R5, R230, R229 ;  /* 0x000000e5e605723e */ /* 0x004fe200000000ff */
[----:B------:R-:W-:-:S02]  /*ac90*/  FMUL.FTZ R97, R97, R9 ;  /* 0x0000000961617220 */ /* 0x000fc40000410000 */
[----:B------:R-:W-:Y:S02]  /*aca0*/  FMUL.FTZ R4, R4, c[0x0][0x23c] ;  /* 0x00008f0004047a20 */ /* 0x000fe40000410000 */
[-C--:B------:R-:W-:Y:S02]  /*acb0*/  FMUL.FTZ R112, R112, R9.reuse ;  /* 0x0000000970707220 */ /* 0x080fe40000410000 */
[----:B------:R1:W2:Y:S01]  /*acc0*/  MUFU.EX2 R8, R4 ;  /* 0x0000000400087308 */ /* 0x0002a20000000800 */
[-C--:B------:R-:W-:Y:S02]  /*acd0*/  FMUL.FTZ R113, R113, R9.reuse ;  /* 0x0000000971717220 */ /* 0x080fe40000410000 */
[-C--:B------:R-:W-:Y:S02]  /*ace0*/  FMUL.FTZ R128, R128, R9.reuse ;  /* 0x0000000980807220 */ /* 0x080fe40000410000 */
[----:B------:R-:W-:Y:S02]  /*acf0*/  FMUL.FTZ R129, R129, R9 ;  /* 0x0000000981817220 */ /* 0x000fe40000410000 */
[----:B------:R-:W-:-:S02]  /*ad00*/  FFMA.FTZ R11, R191, c[0x0][0x23c], -R12 ;  /* 0x00008f00bf0b7a23 */ /* 0x000fc4000001080c */
[----:B------:R-:W-:Y:S02]  /*ad10*/  FFMA.FTZ R9, R246, R9, R233 ;  /* 0x00000009f6097223 */ /* 0x000fe400000100e9 */
[----:B------:R-:W-:Y:S02]  /*ad20*/  FADD.FTZ R0, R185, R0 ;  /* 0x00000000b9007221 */ /* 0x000fe40000010000 */
[----:B-1----:R-:W-:Y:S02]  /*ad30*/  FFMA.FTZ R4, R186, c[0x0][0x23c], -R10 ;  /* 0x00008f00ba047a23 */ /* 0x002fe4000001080a */
[-C--:B--2---:R-:W-:Y:S01]  /*ad40*/  FMUL.FTZ R150, R150, R8.reuse ;  /* 0x0000000896967220 */ /* 0x084fe20000410000 */
[----:B------:R-:W1:Y:S01]  /*ad50*/  MUFU.EX2 R186, R11 ;  /* 0x0000000b00ba7308 */ /* 0x000e620000000800 */
[-C--:B------:R-:W-:Y:S02]  /*ad60*/  FMUL.FTZ R151, R151, R8.reuse ;  /* 0x0000000897977220 */ /* 0x080fe40000410000 */
[----:B------:R-:W-:-:S02]  /*ad70*/  FMUL.FTZ R162, R162, R8 ;  /* 0x00000008a2a27220 */ /* 0x000fc40000410000 */
[-C--:B------:R-:W-:Y:S02]  /*ad80*/  FMUL.FTZ R163, R163, R8.reuse ;  /* 0x00000008a3a37220 */ /* 0x080fe40000410000 */
[-C--:B------:R-:W-:Y:S01]  /*ad90*/  FMUL.FTZ R38, R38, R8.reuse ;  /* 0x0000000826267220 */ /* 0x080fe20000410000 */
[----:B------:R2:W3:Y:S01]  /*ada0*/  MUFU.EX2 R228, R4 ;  /* 0x0000000400e47308 */ /* 0x0004e20000000800 */
[-C--:B------:R-:W-:Y:S02]  /*adb0*/  FMUL.FTZ R39, R39, R8.reuse ;  /* 0x0000000827277220 */ /* 0x080fe40000410000 */
[-C--:B------:R-:W-:Y:S02]  /*adc0*/  FMUL.FTZ R70, R70, R8.reuse ;  /* 0x0000000846467220 */ /* 0x080fe40000410000 */
[-C--:B------:R-:W-:Y:S02]  /*add0*/  FMUL.FTZ R71, R71, R8.reuse ;  /* 0x0000000847477220 */ /* 0x080fe40000410000 */
[-C--:B------:R-:W-:Y:S01]  /*ade0*/  FMUL.FTZ R86, R86, R8.reuse ;  /* 0x0000000856567220 */ /* 0x080fe20000410000 */
[----:B-1----:R-:W-:Y:S01]  /*adf0*/  F2FP.PACK_AB R125, R186, R185 ;  /* 0x000000b9ba7d723e */ /* 0x002fe200000000ff */
[----:B------:R-:W-:-:S02]  /*ae00*/  FMUL.FTZ R87, R87, R8 ;  /* 0x0000000857577220 */ /* 0x000fc40000410000 */
[-C--:B------:R-:W-:Y:S02]  /*ae10*/  FMUL.FTZ R102, R102, R8.reuse ;  /* 0x0000000866667220 */ /* 0x080fe40000410000 */
[-C--:B------:R-:W-:Y:S02]  /*ae20*/  FMUL.FTZ R103, R103, R8.reuse ;  /* 0x0000000867677220 */ /* 0x080fe40000410000 */
[-C--:B------:R-:W-:Y:S01]  /*ae30*/  FMUL.FTZ R118, R118, R8.reuse ;  /* 0x0000000876767220 */ /* 0x080fe20000410000 */
[----:B--2---:R-:W-:Y:S01]  /*ae40*/  F2FP.PACK_AB R4, R232, R233 ;  /* 0x000000e9e804723e */ /* 0x004fe200000000ff */
[-C--:B------:R-:W-:Y:S01]  /*ae50*/  FMUL.FTZ R119, R119, R8.reuse ;  /* 0x0000000877777220 */ /* 0x080fe20000410000 */
[----:B---3--:R-:W-:Y:S01]  /*ae60*/  F2FP.PACK_AB R7, R228, R231 ;  /* 0x000000e7e407723e */ /* 0x008fe200000000ff */
[-C--:B------:R-:W-:Y:S02]  /*ae70*/  FMUL.FTZ R158, R158, R8.reuse ;  /* 0x000000089e9e7220 */ /* 0x080fe40000410000 */
        /* <DEDUP_REMOVED lines=8> */
[----:B------:R-:W-:Y:S01]  /*af00*/  HMMA.16816.F32 R160, R4, R140, R160 ;  /* 0x0000008c04a0723c */ /* 0x000fe200000018a0 */
[----:B------:R-:W-:-:S02]  /*af10*/  FMUL.FTZ R66, R66, R8 ;  /* 0x0000000842427220 */ /* 0x000fc40000410000 */
[-C--:B------:R-:W-:Y:S02]  /*af20*/  FMUL.FTZ R67, R67, R8.reuse ;  /* 0x0000000843437220 */ /* 0x080fe40000410000 */
[-C--:B------:R-:W-:Y:S02]  /*af30*/  FMUL.FTZ R82, R82, R8.reuse ;  /* 0x0000000852527220 */ /* 0x080fe40000410000 */
[-C--:B------:R-:W-:Y:S01]  /*af40*/  FMUL.FTZ R83, R83, R8.reuse ;  /* 0x0000000853537220 */ /* 0x080fe20000410000 */
[----:B------:R-:W-:Y:S01]  /*af50*/  HMMA.16816.F32 R36, R4, R180, R36 ;  /* 0x000000b40424723c */ /* 0x000fe20000001824 */
[-C--:B------:R-:W-:Y:S02]  /*af60*/  FMUL.FTZ R98, R98, R8.reuse ;  /* 0x0000000862627220 */ /* 0x080fe40000410000 */
[-C--:B------:R-:W-:Y:S02]  /*af70*/  FMUL.FTZ R99, R99, R8.reuse ;  /* 0x0000000863637220 */ /* 0x080fe40000410000 */
[----:B------:R-:W-:-:S02]  /*af80*/  FMUL.FTZ R114, R114, R8 ;  /* 0x0000000872727220 */ /* 0x000fc40000410000 */
[-C--:B------:R-:W-:Y:S01]  /*af90*/  FMUL.FTZ R115, R115, R8.reuse ;  /* 0x0000000873737220 */ /* 0x080fe20000410000 */
[C---:B------:R-:W-:Y:S01]  /*afa0*/  HMMA.16816.F32 R68, R4.reuse, R32, R68 ;  /* 0x000000200444723c */ /* 0x040fe20000001844 */
[-C--:B------:R-:W-:Y:S02]  /*afb0*/  FMUL.FTZ R130, R130, R8.reuse ;  /* 0x0000000882827220 */ /* 0x080fe40000410000 */
[----:B------:R-:W-:Y:S02]  /*afc0*/  FMUL.FTZ R131, R131, R8 ;  /* 0x0000000883837220 */ /* 0x000fe40000410000 */
[----:B------:R-:W-:Y:S02]  /*afd0*/  FFMA.FTZ R11, R192, c[0x0][0x23c], -R12 ;  /* 0x00008f00c00b7a23 */ /* 0x000fe4000001080c */
[----:B------:R-:W-:Y:S01]  /*afe0*/  FADD.FTZ R0, R186, R0 ;  /* 0x00000000ba007221 */ /* 0x000fe20000010000 */
[C---:B------:R-:W-:Y:S01]  /*aff0*/  HMMA.16816.F32 R84, R4.reuse, R28, R84 ;  /* 0x0000001c0454723c */ /* 0x040fe20000001854 */
[----:B------:R1:W2:Y:S07]  /*b000*/  MUFU.EX2 R184, R11 ;  /* 0x0000000b00b87308 */ /* 0x0002ae0000000800 */
[C---:B------:R-:W-:Y:S08]  /*b010*/  HMMA.16816.F32 R100, R4.reuse, R24, R100 ;  /* 0x000000180464723c */ /* 0x040ff00000001864 */
[----:B------:R-:W-:Y:S01]  /*b020*/  HMMA.16816.F32 R116, R4, R20, R116 ;  /* 0x000000140474723c */ /* 0x000fe20000001874 */
[----:B-1----:R-:W-:-:S02]  /*b030*/  FFMA.FTZ R11, R193, c[0x0][0x23c], -R12 ;  /* 0x00008f00c10b7a23 */ /* 0x002fc4000001080c */
[----:B--2---:R-:W-:Y:S02]  /*b040*/  FADD.FTZ R0, R184, R0 ;  /* 0x00000000b8007221 */ /* 0x004fe40000010000 */
[----:B------:R-:W1:Y:S03]  /*b050*/  MUFU.EX2 R139, R11 ;  /* 0x0000000b008b7308 */ /* 0x000e660000000800 */
[C---:B------:R-:W-:Y:S01]  /*b060*/  HMMA.16816.F32 R176, R4.reuse, R178, R156 ;  /* 0x000000b204b0723c */ /* 0x040fe2000000189c */
[----:B------:R-:W2:Y:S07]  /*b070*/  LDSM.16.MT88.4 R156, [R212+0xa800] ;  /* 0x00a80000d49c783b */ /* 0x000eae0000004200 */
[----:B------:R-:W-:Y:S01]  /*b080*/  HMMA.16816.F32 R140, R4, R142, R172 ;  /* 0x0000008e048c723c */ /* 0x000fe200000018ac */
[----:B------:R-:W3:Y:S01]  /*b090*/  LDSM.16.MT88.4 R172, [R214+0xa800] ;  /* 0x00a80000d6ac783b */ /* 0x000ee20000004200 */
[C---:B-1----:R-:W-:Y:S01]  /*b0a0*/  F2FP.PACK_AB R127, R139.reuse, R184 ;  /* 0x000000b88b7f723e */ /* 0x042fe200000000ff */
[----:B------:R-:W-:-:S05]  /*b0b0*/  FADD.FTZ R250, R139, R0 ;  /* 0x000000008bfa7221 */ /* 0x000fca0000010000 */
[C---:B------:R-:W-:Y:S01]  /*b0c0*/  HMMA.16816.F32 R180, R4.reuse, R182, R48 ;  /* 0x000000b604b4723c */ /* 0x040fe20000001830 */
[----:B------:R-:W1:Y:S07]  /*b0d0*/  LDSM.16.MT88.4 R48, [R217+0xa800] ;  /* 0x00a80000d930783b */ /* 0x000e6e0000004200 */
[C---:B------:R-:W-:Y:S08]  /*b0e0*/  HMMA.16816.F32 R52, R4.reuse, R144, R52 ;  /* 0x000000900434723c */ /* 0x040ff00000001834 */
[C---:B------:R-:W-:Y:S01]  /*b0f0*/  HMMA.16816.F32 R132, R4.reuse, R146, R64 ;  /* 0x000000920484723c */ /* 0x040fe20000001840 */
[----:B------:R-:W4:Y:S07]  /*b100*/  LDSM.16.MT88.4 R64, [R216+0xa800] ;  /* 0x00a80000d840783b */ /* 0x000f2e0000004200 */
[C---:B------:R-:W-:Y:S01]  /*b110*/  HMMA.16816.F32 R32, R4.reuse, R34, R80 ;  /* 0x000000220420723c */ /* 0x040fe20000001850 */
[----:B------:R-:W5:Y:S07]  /*b120*/  LDSM.16.MT88.4 R80, [R212+0xb800] ;  /* 0x00b80000d450783b */ /* 0x000f6e0000004200 */
[C---:B------:R-:W-:Y:S01]  /*b130*/  HMMA.16816.F32 R28, R4.reuse, R30, R96 ;  /* 0x0000001e041c723c */ /* 0x040fe20000001860 */
[----:B------:R-:W1:Y:S07]  /*b140*/  LDSM.16.MT88.4 R96, [R214+0xb800] ;  /* 0x00b80000d660783b */ /* 0x000e6e0000004200 */
[C---:B------:R-:W-:Y:S01]  /*b150*/  HMMA.16816.F32 R24, R4.reuse, R26, R112 ;  /* 0x0000001a0418723c */ /* 0x040fe20000001870 */
[----:B------:R-:W1:Y:S07]  /*b160*/  LDSM.16.MT88.4 R112, [R217+0xb800] ;  /* 0x00b80000d970783b */ /* 0x000e6e0000004200 */
[----:B------:R-:W-:Y:S07]  /*b170*/  HMMA.16816.F32 R20, R4, R22, R128 ;  /* 0x000000160414723c */ /* 0x000fee0000001880 */
[--C-:B------:R-:W-:Y:S01]  /*b180*/  FFMA.FTZ R4, R195, c[0x0][0x23c], -R3.reuse ;  /* 0x00008f00c3047a23 */ /* 0x100fe20000010803 */
[C---:B--2---:R-:W-:Y:S03]  /*b190*/  HMMA.16816.F32 R144, R124.reuse, R156, R208 ;  /* 0x0000009c7c90723c */ /* 0x044fe600000018d0 */
[----:B------:R2:W-:Y:S05]  /*b1a0*/  MUFU.EX2 R138, R4 ;  /* 0x00000004008a7308 */ /* 0x0005ea0000000800 */
[C---:B------:R-:W-:Y:S08]  /*b1b0*/  HMMA.16816.F32 R152, R124.reuse, R158, R152 ;  /* 0x0000009e7c98723c */ /* 0x040ff00000001898 */
[----:B---3--:R-:W-:Y:S01]  /*b1c0*/  HMMA.16816.F32 R164, R124, R172, R164 ;  /* 0x000000ac7ca4723c */ /* 0x008fe200000018a4 */
[----:B--2---:R-:W-:-:S04]  /*b1d0*/  FFMA.FTZ R4, R194, c[0x0][0x23c], -R3 ;  /* 0x00008f00c2047a23 */ /* 0x004fc80000010803 */
[----:B------:R2:W3:Y:S03]  /*b1e0*/  MUFU.EX2 R137, R4 ;  /* 0x0000000400897308 */ /* 0x0004e60000000800 */
[C---:B------:R-:W-:Y:S08]  /*b1f0*/  HMMA.16816.F32 R168, R124.reuse, R174, R168 ;  /* 0x000000ae7ca8723c */ /* 0x040ff000000018a8 */
[----:B-1----:R-:W-:Y:S01]  /*b200*/  HMMA.16816.F32 R40, R124, R48, R40 ;  /* 0x000000307c28723c */ /* 0x002fe20000001828 */
[--C-:B--2---:R-:W-:Y:S01]  /*b210*/  FFMA.FTZ R4, R197, c[0x0][0x23c], -R3.reuse ;  /* 0x00008f00c5047a23 */ /* 0x104fe20000010803 */
[----:B---3--:R-:W-:Y:S01]  /*b220*/  F2FP.PACK_AB R128, R137, R138 ;  /* 0x0000008a8980723e */ /* 0x008fe200000000ff */
[----:B------:R-:W-:-:S05]  /*b230*/  FFMA.FTZ R3, R196, c[0x0][0x23c], -R3 ;  /* 0x00008f00c4037a23 */ /* 0x000fca0000010803 */
[C---:B------:R-:W-:Y:S01]  /*b240*/  HMMA.16816.F32 R44, R124.reuse, R50, R44 ;  /* 0x000000327c2c723c */ /* 0x040fe2000000182c */
[----:B------:R1:W-:Y:S07]  /*b250*/  MUFU.EX2 R19, R4 ;  /* 0x0000000400137308 */ /* 0x0003ee0000000800 */
[C---:B----4-:R-:W-:Y:S01]  /*b260*/  HMMA.16816.F32 R56, R124.reuse, R64, R56 ;  /* 0x000000407c38723c */ /* 0x050fe20000001838 */
[----:B------:R2:W3:Y:S07]  /*b270*/  MUFU.EX2 R18, R3 ;  /* 0x0000000300127308 */ /* 0x0004ee0000000800 */
[C---:B------:R-:W-:Y:S01]  /*b280*/  HMMA.16816.F32 R60, R124.reuse, R66, R60 ;  /* 0x000000427c3c723c */ /* 0x040fe2000000183c */
[----:B-1----:R-:W1:Y:S07]  /*b290*/  LDSM.16.MT88.4 R4, [R216+0xb800] ;  /* 0x00b80000d804783b */ /* 0x002e6e0000004200 */
[----:B-----5:R-:W-:Y:S01]  /*b2a0*/  HMMA.16816.F32 R72, R124, R80, R72 ;  /* 0x000000507c48723c */ /* 0x020fe20000001848 */
[----:B--2---:R-:W-:Y:S01]  /*b2b0*/  FFMA.FTZ R3, R201, c[0x0][0x23c], -R10 ;  /* 0x00008f00c9037a23 */ /* 0x004fe2000001080a */
[----:B---3--:R-:W-:-:S03]  /*b2c0*/  F2FP.PACK_AB R130, R18, R19 ;  /* 0x000000131282723e */ /* 0x008fc600000000ff */
[----:B------:R2:W-:Y:S03]  /*b2d0*/  MUFU.EX2 R13, R3 ;  /* 0x00000003000d7308 */ /* 0x0005e60000000800 */
[C---:B------:R-:W-:Y:S08]  /*b2e0*/  HMMA.16816.F32 R76, R124.reuse, R82, R76 ;  /* 0x000000527c4c723c */ /* 0x040ff0000000184c */
[----:B------:R-:W-:Y:S01]  /*b2f0*/  HMMA.16816.F32 R88, R124, R96, R88 ;  /* 0x000000607c58723c */ /* 0x000fe20000001858 */
[----:B--2---:R-:W-:-:S07]  /*b300*/  FFMA.FTZ R3, R200, c[0x0][0x23c], -R10 ;  /* 0x00008f00c8037a23 */ /* 0x004fce000001080a */
[C---:B------:R-:W-:Y:S01]  /*b310*/  HMMA.16816.F32 R92, R124.reuse, R98, R92 ;  /* 0x000000627c5c723c */ /* 0x040fe2000000185c */
[----:B------:R2:W3:Y:S07]  /*b320*/  MUFU.EX2 R12, R3 ;  /* 0x00000003000c7308 */ /* 0x0004ee0000000800 */
[C---:B------:R-:W-:Y:S08]  /*b330*/  HMMA.16816.F32 R104, R124.reuse, R112, R104 ;  /* 0x000000707c68723c */ /* 0x040ff00000001868 */
[----:B-1----:R-:W-:Y:S01]  /*b340*/  HMMA.16816.F32 R120, R124, R4, R120 ;  /* 0x000000047c78723c */ /* 0x002fe20000001878 */
[----:B--2---:R-:W-:Y:S01]  /*b350*/  FFMA.FTZ R3, R199, c[0x0][0x23c], -R10 ;  /* 0x00008f00c7037a23 */ /* 0x004fe2000001080a */
[----:B---3--:R-:W-:-:S03]  /*b360*/  F2FP.PACK_AB R129, R12, R13 ;  /* 0x0000000d0c81723e */ /* 0x008fc600000000ff */
[----:B------:R1:W-:Y:S03]  /*b370*/  MUFU.EX2 R11, R3 ;  /* 0x00000003000b7308 */ /* 0x0003e60000000800 */
[C---:B------:R-:W-:Y:S08]  /*b380*/  HMMA.16816.F32 R108, R124.reuse, R114, R108 ;  /* 0x000000727c6c723c */ /* 0x040ff0000000186c */
[----:B------:R-:W-:Y:S01]  /*b390*/  HMMA.16816.F32 R124, R124, R6, R204 ;  /* 0x000000067c7c723c */ /* 0x000fe200000018cc */
[----:B-1----:R-:W-:-:S04]  /*b3a0*/  FFMA.FTZ R3, R198, c[0x0][0x23c], -R10 ;  /* 0x00008f00c6037a23 */ /* 0x002fc8000001080a */
[----:B------:R-:W1:Y:S02]  /*b3b0*/  MUFU.EX2 R10, R3 ;  /* 0x00000003000a7308 */ /* 0x000e640000000800 */
[----:B-1----:R-:W-:Y:S02]  /*b3c0*/  F2FP.PACK_AB R131, R10, R11 ;  /* 0x0000000b0a83723e */ /* 0x002fe400000000ff */
[-C--:B------:R-:W-:Y:S02]  /*b3d0*/  MOV R3, R16.reuse ;  /* 0x0000001000037202 */ /* 0x080fe40000000f00 */
[----:B------:R-:W-:-:S03]  /*b3e0*/  @P0 MOV R3, R16 ;  /* 0x0000001000030202 */ /* 0x000fc60000000f00 */
[C---:B------:R-:W-:Y:S07]  /*b3f0*/  HMMA.16816.F32 R116, R128.reuse, R4, R116 ;  /* 0x000000048074723c */ /* 0x040fee0000001874 */
[----:B------:R-:W-:Y:S01]  /*b400*/  FADD.FTZ R5, R232, R9 ;  /* 0x00000009e8057221 */ /* 0x000fe20000010000 */
[----:B------:R-:W-:Y:S01]  /*b410*/  HMMA.16816.F32 R148, R128, R156, R148 ;  /* 0x0000009c8094723c */ /* 0x000fe20000001894 */
[----:B------:R-:W-:Y:S02]  /*b420*/  FFMA.FTZ R4, R252, R8, R229 ;  /* 0x00000008fc047223 */ /* 0x000fe400000100e5 */
[----:B------:R-:W-:-:S02]  /*b430*/  FADD.FTZ R5, R234, R5 ;  /* 0x00000005ea057221 */ /* 0x000fc40000010000 */
[----:B------:R-:W-:Y:S02]  /*b440*/  FADD.FTZ R4, R230, R4 ;  /* 0x00000004e6047221 */ /* 0x000fe40000010000 */
[----:B------:R-:W-:Y:S01]  /*b450*/  FADD.FTZ R5, R235, R5 ;  /* 0x00000005eb057221 */ /* 0x000fe20000010000 */
[C---:B------:R-:W-:Y:S01]  /*b460*/  HMMA.16816.F32 R160, R128.reuse, R172, R160 ;  /* 0x000000ac80a0723c */ /* 0x040fe200000018a0 */
[----:B------:R-:W-:Y:S02]  /*b470*/  FADD.FTZ R4, R231, R4 ;  /* 0x00000004e7047221 */ /* 0x000fe40000010000 */
[----:B------:R-:W-:Y:S02]  /*b480*/  FADD.FTZ R5, R138, R5 ;  /* 0x000000058a057221 */ /* 0x000fe40000010000 */
[----:B------:R-:W-:Y:S01]  /*b490*/  FADD.FTZ R4, R228, R4 ;  /* 0x00000004e4047221 */ /* 0x000fe20000010000 */
[----:B------:R-:W-:Y:S01]  /*b4a0*/  @P0 IADD3 R228, R244, -0x5, RZ ;  /* 0xfffffffbf4e40810 */ /* 0x000fe20007ffe0ff */
[----:B------:R-:W-:Y:S01]  /*b4b0*/  FADD.FTZ R5, R137, R5 ;  /* 0x0000000589057221 */ /* 0x000fe20000010000 */
[----:B------:R-:W-:Y:S01]  /*b4c0*/  HMMA.16816.F32 R36, R128, R48, R36 ;  /* 0x000000308024723c */ /* 0x000fe20000001824 */
[----:B------:R-:W-:-:S02]  /*b4d0*/  FADD.FTZ R4, R13, R4 ;  /* 0x000000040d047221 */ /* 0x000fc40000010000 */
[----:B------:R-:W-:Y:S02]  /*b4e0*/  FADD.FTZ R5, R19, R5 ;  /* 0x0000000513057221 */ /* 0x000fe40000010000 */
[----:B------:R-:W-:Y:S02]  /*b4f0*/  FADD.FTZ R4, R12, R4 ;  /* 0x000000040c047221 */ /* 0x000fe40000010000 */
[----:B------:R-:W-:Y:S01]  /*b500*/  FADD.FTZ R5, R18, R5 ;  /* 0x0000000512057221 */ /* 0x000fe20000010000 */
[----:B------:R-:W-:Y:S01]  /*b510*/  HMMA.16816.F32 R52, R128, R64, R52 ;  /* 0x000000408034723c */ /* 0x000fe20000001834 */
[----:B------:R-:W-:-:S03]  /*b520*/  FADD.FTZ R4, R11, R4 ;  /* 0x000000040b047221 */ /* 0x000fc60000010000 */
[----:B------:R1:W-:Y:S01]  /*b530*/  STL [R1], R5 ;  /* 0x0000000501007387 */ /* 0x0003e20000100800 */
[----:B------:R-:W-:-:S03]  /*b540*/  FADD.FTZ R252, R10, R4 ;  /* 0x000000040afc7221 */ /* 0x000fc60000010000 */
        /* <DEDUP_REMOVED lines=9> */
[----:B------:R-:W-:-:S02]  /*b5e0*/  MOV R134, R17 ;  /* 0x0000001100867202 */ /* 0x000fc40000000f00 */
[----:B------:R-:W-:Y:S02]  /*b5f0*/  @P0 MOV R135, R14 ;  /* 0x0000000e00870202 */ /* 0x000fe40000000f00 */
[----:B------:R-:W-:-:S03]  /*b600*/  @P0 MOV R134, R17 ;  /* 0x0000001100860202 */ /* 0x000fc60000000f00 */
[C---:B------:R-:W-:Y:S08]  /*b610*/  HMMA.16816.F32 R96, R128.reuse, R98, R28 ;  /* 0x000000628060723c */ /* 0x040ff0000000181c */
[C---:B------:R-:W-:Y:S08]  /*b620*/  HMMA.16816.F32 R112, R128.reuse, R114, R24 ;  /* 0x000000728070723c */ /* 0x040ff00000001818 */
[----:B------:R-:W-:Y:S01]  /*b630*/  HMMA.16816.F32 R128, R128, R6, R20 ;  /* 0x000000068080723c */ /* 0x000fe20000001814 */
[----:B------:R-:W-:Y:S05]  /*b640*/  @!UPT UIADD3 URZ, URZ, URZ, URZ ;  /* 0x0000003f3f3ff290 */ /* 0x000fea000fffe03f */
[----:B------:R-:W-:Y:S11]  /*b650*/  @P0 BRA `(.L_x_871) ;  /* 0x0000001000000947 */ /* 0x000ff60003800000 */
.L_x_867:
[----:B-1----:R-:W-:-:S07]  /*b660*/  IADD3 R228, R245, -0x1, RZ ;  /* 0xfffffffff5e47810 */ /* 0x002fce0007ffe0ff */
.L_x_871:
[----:B-1----:R-:W-:Y:S01]  /*b670*/  ISETP.GE.AND P0, PT, R228, RZ, PT ;  /* 0x000000ffe400720c */ /* 0x002fe20003f06270 */
[----:B------:R-:W-:-:S12]  /*b680*/  ULDC.64 UR12, c[0x0][0x118] ;  /* 0x00004600000c7ab9 */ /* 0x000fd80000000a00 */
[----:B------:R-:W-:Y:S05]  /*b690*/  @!P0 BRA `(.L_x_872) ;  /* 0x000026e000008947 */ /* 0x000fea0003800000 */
[----:B------:R-:W2:Y:S01]  /*b6a0*/  LDL.LU.64 R6, [R1+0x30] ;  /* 0x0000300001067983 */ /* 0x000ea20000300a00 */
[----:B------:R-:W-:Y:S01]  /*b6b0*/  UMOV UR10, 0x4 ;  /* 0x00000004000a7882 */ /* 0x000fe20000000000 */
[----:B------:R-:W-:Y:S01]  /*b6c0*/  MOV R137, R135 ;  /* 0x0000008700897202 */ /* 0x000fe20000000f00 */
[----:B------:R-:W-:Y:S01]  /*b6d0*/  ULDC.64 UR4, c[0x0][0x1a0] ;  /* 0x0000680000047ab9 */ /* 0x000fe20000000a00 */
[----:B------:R-:W2:Y:S01]  /*b6e0*/  LDL.LU.64 R4, [R1+0x10] ;  /* 0x0000100001047983 */ /* 0x000ea20000300a00 */
[----:B------:R-:W-:Y:S01]  /*b6f0*/  USHF.L.U64.HI UR5, UR4, UR10, UR5 ;  /* 0x0000000a04057299 */ /* 0x000fe20008010205 */
[----:B------:R-:W-:Y:S01]  /*b700*/  MOV R132, R136 ;  /* 0x0000008800847202 */ /* 0x000fe20000000f00 */
[----:B------:R-:W-:Y:S01]  /*b710*/  USHF.L.U32 UR4, UR4, 0x4, URZ ;  /* 0x0000000404047899 */ /* 0x000fe2000800063f */
[----:B------:R-:W-:Y:S01]  /*b720*/  IMAD.MOV.U32 R139, RZ, RZ, R3 ;  /* 0x000000ffff8b7224 */ /* 0x000fe200078e0003 */
[----:B------:R-:W-:Y:S02]  /*b730*/  MOV R138, R134 ;  /* 0x00000086008a7202 */ /* 0x000fe40000000f00 */
[----:B------:R-:W-:-:S02]  /*b740*/  USHF.L.U64.HI UR5, UR4, 0x1, UR5 ;  /* 0x0000000104057899 */ /* 0x000fc40008010205 */
[----:B------:R-:W-:Y:S01]  /*b750*/  USHF.L.U32 UR4, UR4, 0x1, URZ ;  /* 0x0000000104047899 */ /* 0x000fe2000800063f */
[----:B--2---:R-:W-:-:S05]  /*b760*/  IMAD.MOV.U32 R4, RZ, RZ, R6 ;  /* 0x000000ffff047224 */ /* 0x004fca00078e0006 */
[----:B------:R1:W-:Y:S01]  /*b770*/  STL.64 [R1+0x10], R4 ;  /* 0x0000100401007387 */ /* 0x0003e20000100a00 */
[----:B------:R-:W-:Y:S05]  /*b780*/  BRA `(.L_x_873) ;  /* 0x0000017000007947 */ /* 0x000fea0003800000 */
.L_x_875:
        /* <DEDUP_REMOVED lines=23> */
.L_x_873:
[----:B-1----:R-:W2:Y:S01]  /*b900*/  LDL.64 R4, [R1+0x10] ;  /* 0x0000100001047983 */ /* 0x002ea20000100a00 */
[----:B------:R-:W-:Y:S04]  /*b910*/  DEPBAR.LE SB0, 0x0 ;  /* 0x000080000000791a */ /* 0x000fe80000000000 */
[----:B------:R-:W-:Y:S01]  /*b920*/  SHF.R.S32.HI R2, RZ, 0x1f, R228 ;  /* 0x0000001fff027819 */ /* 0x000fe200000114e4 */
[----:B------:R-:W-:Y:S01]  /*b930*/  BAR.SYNC.DEFER_BLOCKING 0x0 ;  /* 0x0000000000007b1d */ /* 0x000fe20000010000 */
[----:B------:R-:W-:Y:S04]  /*b940*/  IMAD R0, R228, UR9, RZ ;  /* 0x00000009e4007c24 */ /* 0x000fe8000f8e02ff */
[----:B------:R-:W-:Y:S02]  /*b950*/  IMAD R0, R2, UR8, R0 ;  /* 0x0000000802007c24 */ /* 0x000fe4000f8e0200 */
[----:B--2---:R-:W-:Y:S05]  /*b960*/  IMAD.WIDE.U32 R4, R228, UR8, R4 ;  /* 0x00000008e4047c25 */ /* 0x004fea000f8e0004 */
[----:B------:R-:W-:Y:S02]  /*b970*/  LEA R2, P1, R4, c[0x0][0x170], 0x1 ;  /* 0x00005c0004027a11 */ /* 0x000fe400078208ff */
[----:B------:R-:W-:Y:S02]  /*b980*/  IADD3 R0, R5, R0, RZ ;  /* 0x0000000005007210 */ /* 0x000fe40007ffe0ff */
[----:B------:R-:W-:Y:S02]  /*b990*/  IADD3 R6, P0, R2, UR4, RZ ;  /* 0x0000000402067c10 */ /* 0x000fe4000ff1e0ff */
[----:B------:R-:W-:Y:S04]  /*b9a0*/  LEA.HI.X R3, R4, c[0x0][0x174], R0, 0x1, P1 ;  /* 0x00005d0004037a11 */ /* 0x000fe800008f0c00 */
[----:B------:R-:W-:Y:S01]  /*b9b0*/  IADD3.X R7, R3, UR5, RZ, P0, !PT ;  /* 0x0000000503077c10 */ /* 0x000fe200087fe4ff */
[----:B------:R-:W-:Y:S01]  /*b9c0*/  @!PT LDS RZ, [RZ] ;  /* 0x00000000fffff984 */ /* 0x000fe20000000800 */
[----:B------:R-:W-:Y:S01]  /*b9d0*/  @!PT LDS RZ, [RZ] ;  /* 0x00000000fffff984 */ /* 0x000fe20000000800 */
[----:B------:R-:W-:Y:S01]  /*b9e0*/  @!PT LDS RZ, [RZ] ;  /* 0x00000000fffff984 */ /* 0x000fe20000000800 */
[----:B------:R1:W-:Y:S01]  /*b9f0*/  LDGSTS.E.BYPASS.LTC128B.128 [R227+0xa000], [R2.64] ;  /* 0x0a00000002e37fae */ /* 0x0003e2000b901d4c */
[----:B------:R-:W-:Y:S07]  /*ba00*/  ISETP.GT.AND P0, PT, R228, RZ, PT ;  /* 0x000000ffe400720c */ /* 0x000fee0003f04270 */
[----:B------:R1:W-:Y:S08]  /*ba10*/  LDGSTS.E.BYPASS.LTC128B.128 [R227+0xb000], [R2.64+0x80] ;  /* 0x0b00008002e37fae */ /* 0x0003f0000b901d4c */
[----:B------:R2:W-:Y:S08]  /*ba20*/  LDGSTS.E.BYPASS.LTC128B.128 [R227+0xa800], [R6.64] ;  /* 0x0a80000006e37fae */ /* 0x0005f0000b901d4c */
[----:B------:R2:W-:Y:S08]  /*ba30*/  LDGSTS.E.BYPASS.LTC128B.128 [R227+0xb800], [R6.64+0x80] ;  /* 0x0b80008006e37fae */ /* 0x0005f0000b901d4c */
[----:B------:R-:W-:Y:S08]  /*ba40*/  LDSM.16.M88.4 R32, [R213] ;  /* 0x00000000d520783b */ /* 0x000ff00000000200 */
[----:B------:R-:W2:Y:S08]  /*ba50*/  LDSM.16.M88.4 R16, [R222] ;  /* 0x00000000de10783b */ /* 0x000eb00000000200 */
[----:B------:R-:W3:Y:S08]  /*ba60*/  LDSM.16.M88.4 R28, [R213+0x2000] ;  /* 0x00200000d51c783b */ /* 0x000ef00000000200 */
[----:B------:R-:W4:Y:S08]  /*ba70*/  LDSM.16.M88.4 R140, [R222+0x800] ;  /* 0x00080000de8c783b */ /* 0x000f300000000200 */
[----:B------:R-:W0:Y:S08]  /*ba80*/  LDGDEPBAR ;  /* 0x00000000000079af */ /* 0x000e300000000000 */
[----:B------:R-:W-:Y:S01]  /*ba90*/  LDSM.16.M88.4 R176, [R215] ;  /* 0x00000000d7b0783b */ /* 0x000fe20000000200 */
[-C--:B--2---:R-:W-:Y:S07]  /*baa0*/  HMMA.16816.F32 R4, R32, R16.reuse, RZ ;  /* 0x000000102004723c */ /* 0x084fee00000018ff */
[----:B------:R-:W2:Y:S01]  /*bab0*/  LDSM.16.M88.4 R180, [R223] ;  /* 0x00000000dfb4783b */ /* 0x000ea20000000200 */
[C---:B---3--:R-:W-:Y:S07]  /*bac0*/  HMMA.16816.F32 R8, R28.reuse, R16, RZ ;  /* 0x000000101c08723c */ /* 0x048fee00000018ff */
[----:B------:R-:W3:Y:S01]  /*bad0*/  LDSM.16.M88.4 R184, [R215+0x2000] ;  /* 0x00200000d7b8783b */ /* 0x000ee20000000200 */
[-C--:B------:R-:W-:Y:S07]  /*bae0*/  HMMA.16816.F32 R12, R28, R18.reuse, RZ ;  /* 0x000000121c0c723c */ /* 0x080fee00000018ff */
[----:B------:R-:W5:Y:S01]  /*baf0*/  LDSM.16.M88.4 R188, [R226] ;  /* 0x00000000e2bc783b */ /* 0x000f620000000200 */
[C---:B------:R-:W-:Y:S07]  /*bb00*/  HMMA.16816.F32 R16, R32.reuse, R18, RZ ;  /* 0x000000122010723c */ /* 0x040fee00000018ff */
[----:B------:R-:W-:Y:S01]  /*bb10*/  LDSM.16.M88.4 R192, [R221] ;  /* 0x00000000ddc0783b */ /* 0x000fe20000000200 */
[-C--:B----4-:R-:W-:Y:S07]  /*bb20*/  HMMA.16816.F32 R20, R32, R140.reuse, RZ ;  /* 0x0000008c2014723c */ /* 0x090fee00000018ff */
[----:B------:R-:W4:Y:S01]  /*bb30*/  LDSM.16.M88.4 R196, [R220] ;  /* 0x00000000dcc4783b */ /* 0x000f220000000200 */
[C---:B------:R-:W-:Y:S07]  /*bb40*/  HMMA.16816.F32 R24, R28.reuse, R140, RZ ;  /* 0x0000008c1c18723c */ /* 0x040fee00000018ff */
[----:B------:R-:W-:Y:S01]  /*bb50*/  LDSM.16.M88.4 R200, [R220+0x800] ;  /* 0x00080000dcc8783b */ /* 0x000fe20000000200 */
[-C--:B------:R-:W-:Y:S07]  /*bb60*/  HMMA.16816.F32 R28, R28, R142.reuse, RZ ;  /* 0x0000008e1c1c723c */ /* 0x080fee00000018ff */
[----:B------:R-:W-:Y:S01]  /*bb70*/  LDSM.16.M88.4 R204, [R219] ;  /* 0x00000000dbcc783b */ /* 0x000fe20000000200 */
[----:B------:R-:W-:Y:S07]  /*bb80*/  HMMA.16816.F32 R32, R32, R142, RZ ;  /* 0x0000008e2020723c */ /* 0x000fee00000018ff */
[----:B------:R-:W1:Y:S01]  /*bb90*/  LDSM.16.M88.4 R140, [R221+0x2000] ;  /* 0x00200000dd8c783b */ /* 0x000e620000000200 */
[-C--:B--2---:R-:W-:Y:S07]  /*bba0*/  HMMA.16816.F32 R4, R176, R180.reuse, R4 ;  /* 0x000000b4b004723c */ /* 0x084fee0000001804 */
[----:B------:R-:W2:Y:S01]  /*bbb0*/  LDSM.16.M88.4 R208, [R218] ;  /* 0x00000000dad0783b */ /* 0x000ea20000000200 */
[C---:B---3--:R-:W-:Y:S08]  /*bbc0*/  HMMA.16816.F32 R8, R184.reuse, R180, R8 ;  /* 0x000000b4b808723c */ /* 0x048ff00000001808 */
[-C--:B------:R-:W-:Y:S08]  /*bbd0*/  HMMA.16816.F32 R12, R184, R182.reuse, R12 ;  /* 0x000000b6b80c723c */ /* 0x080ff0000000180c */
[C---:B------:R-:W-:Y:S01]  /*bbe0*/  HMMA.16816.F32 R16, R176.reuse, R182, R16 ;  /* 0x000000b6b010723c */ /* 0x040fe20000001810 */
[----:B------:R-:W-:Y:S07]  /*bbf0*/  LDSM.16.M88.4 R180, [R218+0x800] ;  /* 0x00080000dab4783b */ /* 0x000fee0000000200 */
[-C--:B-----5:R-:W-:Y:S08]  /*bc00*/  HMMA.16816.F32 R20, R176, R188.reuse, R20 ;  /* 0x000000bcb014723c */ /* 0x0a0ff00000001814 */
[C---:B------:R-:W-:Y:S08]  /*bc10*/  HMMA.16816.F32 R24, R184.reuse, R188, R24 ;  /* 0x000000bcb818723c */ /* 0x040ff00000001818 */
[-C--:B------:R-:W-:Y:S01]  /*bc20*/  HMMA.16816.F32 R28, R184, R190.reuse, R28 ;  /* 0x000000beb81c723c */ /* 0x080fe2000000181c */
[----:B------:R-:W-:Y:S07]  /*bc30*/  LDSM.16.M88.4 R184, [R213+0x4000] ;  /* 0x00400000d5b8783b */ /* 0x000fee0000000200 */
[----:B------:R-:W-:Y:S01]  /*bc40*/  HMMA.16816.F32 R32, R176, R190, R32 ;  /* 0x000000beb020723c */ /* 0x000fe20000001820 */
[----:B------:R-:W3:Y:S07]  /*bc50*/  LDSM.16.M88.4 R176, [R219+0x2000] ;  /* 0x00200000dbb0783b */ /* 0x000eee0000000200 */
[-C--:B----4-:R-:W-:Y:S01]  /*bc60*/  HMMA.16816.F32 R4, R192, R196.reuse, R4 ;  /* 0x000000c4c004723c */ /* 0x090fe20000001804 */
[----:B------:R-:W4:Y:S07]  /*bc70*/  LDSM.16.M88.4 R188, [R222+0x1000] ;  /* 0x00100000debc783b */ /* 0x000f2e0000000200 */
[C---:B-1----:R-:W-:Y:S08]  /*bc80*/  HMMA.16816.F32 R8, R140.reuse, R196, R8 ;  /* 0x000000c48c08723c */ /* 0x042ff00000001808 */
[-C--:B------:R-:W-:Y:S08]  /*bc90*/  HMMA.16816.F32 R12, R140, R198.reuse, R12 ;  /* 0x000000c68c0c723c */ /* 0x080ff0000000180c */
[C---:B------:R-:W-:Y:S01]  /*bca0*/  HMMA.16816.F32 R16, R192.reuse, R198, R16 ;  /* 0x000000c6c010723c */ /* 0x040fe20000001810 */
[----:B------:R-:W-:Y:S07]  /*bcb0*/  LDSM.16.M88.4 R196, [R215+0x4000] ;  /* 0x00400000d7c4783b */ /* 0x000fee0000000200 */
[-C--:B------:R-:W-:Y:S08]  /*bcc0*/  HMMA.16816.F32 R20, R192, R200.reuse, R20 ;  /* 0x000000c8c014723c */ /* 0x080ff00000001814 */
[C---:B------:R-:W-:Y:S08]  /*bcd0*/  HMMA.16816.F32 R24, R140.reuse, R200, R24 ;  /* 0x000000c88c18723c */ /* 0x040ff00000001818 */
[-C--:B------:R-:W-:Y:S01]  /*bce0*/  HMMA.16816.F32 R28, R140, R202.reuse, R28 ;  /* 0x000000ca8c1c723c */ /* 0x080fe2000000181c */
[----:B------:R-:W1:Y:S07]  /*bcf0*/  LDSM.16.M88.4 R140, [R213+0x6000] ;  /* 0x00600000d58c783b */ /* 0x000e6e0000000200 */
[----:B------:R-:W-:Y:S01]  /*bd00*/  HMMA.16816.F32 R32, R192, R202, R32 ;  /* 0x000000cac020723c */ /* 0x000fe20000001820 */
[----:B------:R-:W5:Y:S07]  /*bd10*/  LDSM.16.M88.4 R192, [R222+0x1800] ;  /* 0x00180000dec0783b */ /* 0x000f6e0000000200 */
[-C--:B--2---:R-:W-:Y:S01]  /*bd20*/  HMMA.16816.F32 R4, R204, R208.reuse, R4 ;  /* 0x000000d0cc04723c */ /* 0x084fe20000001804 */
[----:B------:R-:W2:Y:S07]  /*bd30*/  LDSM.16.M88.4 R200, [R225] ;  /* 0x00000000e1c8783b */ /* 0x000eae0000000200 */
[C---:B---3--:R-:W-:Y:S08]  /*bd40*/  HMMA.16816.F32 R8, R176.reuse, R208, R8 ;  /* 0x000000d0b008723c */ /* 0x048ff00000001808 */
        /* <DEDUP_REMOVED lines=8> */
[----:B------:R-:W2:Y:S07]  /*bdd0*/  LDSM.16.M88.4 R180, [R224] ;  /* 0x00000000e0b4783b */ /* 0x000eae0000000200 */
[-C--:B----4-:R-:W-:Y:S01]  /*bde0*/  HMMA.16816.F32 R4, R184, R188.reuse, R4 ;  /* 0x000000bcb804723c */ /* 0x090fe20000001804 */
[----:B------:R-:W4:Y:S07]  /*bdf0*/  LDSM.16.M88.4 R204, [R221+0x4000] ;  /* 0x00400000ddcc783b */ /* 0x000f2e0000000200 */
[C---:B-1----:R-:W-:Y:S08]  /*be00*/  HMMA.16816.F32 R8, R140.reuse, R188, R8 ;  /* 0x000000bc8c08723c */ /* 0x042ff00000001808 */
[-C--:B------:R-:W-:Y:S08]  /*be10*/  HMMA.16816.F32 R12, R140, R190.reuse, R12 ;  /* 0x000000be8c0c723c */ /* 0x080ff0000000180c */
[C---:B------:R-:W-:Y:S01]  /*be20*/  HMMA.16816.F32 R16, R184.reuse, R190, R16 ;  /* 0x000000beb810723c */ /* 0x040fe20000001810 */
[----:B------:R-:W-:Y:S07]  /*be30*/  LDSM.16.M88.4 R188, [R219+0x4000] ;  /* 0x00400000dbbc783b */ /* 0x000fee0000000200 */
[-C--:B-----5:R-:W-:Y:S08]  /*be40*/  HMMA.16816.F32 R20, R184, R192.reuse, R20 ;  /* 0x000000c0b814723c */ /* 0x0a0ff00000001814 */
[C---:B------:R-:W-:Y:S08]  /*be50*/  HMMA.16816.F32 R24, R140.reuse, R192, R24 ;  /* 0x000000c08c18723c */ /* 0x040ff00000001818 */
[-C--:B------:R-:W-:Y:S01]  /*be60*/  HMMA.16816.F32 R28, R140, R194.reuse, R28 ;  /* 0x000000c28c1c723c */ /* 0x080fe2000000181c */
[----:B------:R-:W1:Y:S07]  /*be70*/  LDSM.16.M88.4 R140, [R221+0x6000] ;  /* 0x00600000dd8c783b */ /* 0x000e6e0000000200 */
[----:B------:R-:W-:Y:S01]  /*be80*/  HMMA.16816.F32 R32, R184, R194, R32 ;  /* 0x000000c2b820723c */ /* 0x000fe20000001820 */
[----:B------:R-:W5:Y:S07]  /*be90*/  LDSM.16.M88.4 R184, [R220+0x1800] ;  /* 0x00180000dcb8783b */ /* 0x000f6e0000000200 */
[-C--:B--2---:R-:W-:Y:S01]  /*bea0*/  HMMA.16816.F32 R4, R196, R200.reuse, R4 ;  /* 0x000000c8c404723c */ /* 0x084fe20000001804 */
[----:B------:R-:W2:Y:S07]  /*beb0*/  LDSM.16.M88.4 R192, [R218+0x1000] ;  /* 0x00100000dac0783b */ /* 0x000eae0000000200 */
[C---:B---3--:R-:W-:Y:S08]  /*bec0*/  HMMA.16816.F32 R8, R176.reuse, R200, R8 ;  /* 0x000000c8b008723c */ /* 0x048ff00000001808 */
[-C--:B------:R-:W-:Y:S08]  /*bed0*/  HMMA.16816.F32 R12, R176, R202.reuse, R12 ;  /* 0x000000cab00c723c */ /* 0x080ff0000000180c */
[C---:B------:R-:W-:Y:S08]  /*bee0*/  HMMA.16816.F32 R16, R196.reuse, R202, R16 ;  /* 0x000000cac410723c */ /* 0x040ff00000001810 */
[-C--:B------:R-:W-:Y:S08]  /*bef0*/  HMMA.16816.F32 R20, R196, R180.reuse, R20 ;  /* 0x000000b4c414723c */ /* 0x080ff00000001814 */
[C---:B------:R-:W-:Y:S08]  /*bf00*/  HMMA.16816.F32 R24, R176.reuse, R180, R24 ;  /* 0x000000b4b018723c */ /* 0x040ff00000001818 */
[-C--:B------:R-:W-:Y:S01]  /*bf10*/  HMMA.16816.F32 R28, R176, R182.reuse, R28 ;  /* 0x000000b6b01c723c */ /* 0x080fe2000000181c */
[----:B------:R-:W3:Y:S07]  /*bf20*/  LDSM.16.M88.4 R176, [R219+0x6000] ;  /* 0x00600000dbb0783b */ /* 0x000eee0000000200 */
[----:B------:R-:W-:Y:S08]  /*bf30*/  HMMA.16816.F32 R32, R196, R182, R32 ;  /* 0x000000b6c420723c */ /* 0x000ff00000001820 */
[-C--:B----4-:R-:W-:Y:S08]  /*bf40*/  HMMA.16816.F32 R4, R204, R208.reuse, R4 ;  /* 0x000000d0cc04723c */ /* 0x090ff00000001804 */
[C---:B-1----:R-:W-:Y:S08]  /*bf50*/  HMMA.16816.F32 R8, R140.reuse, R208, R8 ;  /* 0x000000d08c08723c */ /* 0x042ff00000001808 */
[-C--:B------:R-:W-:Y:S08]  /*bf60*/  HMMA.16816.F32 R12, R140, R210.reuse, R12 ;  /* 0x000000d28c0c723c */ /* 0x080ff0000000180c */
[C---:B------:R-:W-:Y:S08]  /*bf70*/  HMMA.16816.F32 R16, R204.reuse, R210, R16 ;  /* 0x000000d2cc10723c */ /* 0x040ff00000001810 */
[-C--:B-----5:R-:W-:Y:S08]  /*bf80*/  HMMA.16816.F32 R20, R204, R184.reuse, R20 ;  /* 0x000000b8cc14723c */ /* 0x0a0ff00000001814 */
[C---:B------:R-:W-:Y:S08]  /*bf90*/  HMMA.16816.F32 R24, R140.reuse, R184, R24 ;  /* 0x000000b88c18723c */ /* 0x040ff00000001818 */
[-C--:B------:R-:W-:Y:S08]  /*bfa0*/  HMMA.16816.F32 R28, R140, R186.reuse, R28 ;  /* 0x000000ba8c1c723c */ /* 0x080ff0000000181c */
[----:B------:R-:W-:Y:S08]  /*bfb0*/  HMMA.16816.F32 R32, R204, R186, R32 ;  /* 0x000000bacc20723c */ /* 0x000ff00000001820 */
[-C--:B--2---:R-:W-:Y:S08]  /*bfc0*/  HMMA.16816.F32 R4, R188, R192.reuse, R4 ;  /* 0x000000c0bc04723c */ /* 0x084ff00000001804 */
[C---:B---3--:R-:W-:Y:S08]  /*bfd0*/  HMMA.16816.F32 R8, R176.reuse, R192, R8 ;  /* 0x000000c0b008723c */ /* 0x048ff00000001808 */
        /* <DEDUP_REMOVED lines=13> */
[----:B------:R-:W-:Y:S01]  /*c0b0*/  FMUL.FTZ R13, R13, c[0x0][0x2ec] ;  /* 0x0000bb000d0d7a20 */ /* 0x000fe20000410000 */
[----:B------:R-:W3:Y:S10]  /*c0c0*/  MUFU.TANH R143, R6 ;  /* 0x00000006008f7308 */ /* 0x000ef40000002400 */
[----:B------:R4:W1:Y:S10]  /*c0d0*/  MUFU.TANH R183, R7 ;  /* 0x0000000700b77308 */ /* 0x0008740000002400 */
[----:B------:R5:W1:Y:S10]  /*c0e0*/  MUFU.TANH R182, R8 ;  /* 0x0000000800b67308 */ /* 0x000a740000002400 */
[----:B------:R1:W1:Y:S01]  /*c0f0*/  MUFU.TANH R185, R9 ;  /* 0x0000000900b97308 */ /* 0x0002620000002400 */
[----:B----4-:R-:W4:Y:S01]  /*c100*/  LDSM.16.M88.4 R4, [R218+0x1800] ;  /* 0x00180000da04783b */ /* 0x010f220000000200 */
[----:B------:R-:W-:Y:S08]  /*c110*/  DEPBAR.LE SB0, 0x0 ;  /* 0x000080000000791a */ /* 0x000ff00000000000 */
[----:B------:R2:W2:Y:S01]  /*c120*/  MUFU.TANH R180, R10 ;  /* 0x0000000a00b47308 */ /* 0x0004a20000002400 */
[----:B------:R-:W-:Y:S01]  /*c130*/  BAR.SYNC.DEFER_BLOCKING 0x0 ;  /* 0x0000000000007b1d */ /* 0x000fe20000010000 */
[----:B-----5:R-:W-:Y:S08]  /*c140*/  FMUL.FTZ R8, R18, c[0x0][0x2ec] ;  /* 0x0000bb0012087a20 */ /* 0x020ff00000410000 */
[----:B------:R5:W3:Y:S01]  /*c150*/  MUFU.TANH R187, R11 ;  /* 0x0000000b00bb7308 */ /* 0x000ae20000002400 */
[----:B-1----:R-:W-:Y:S09]  /*c160*/  FMUL.FTZ R9, R17, c[0x0][0x2ec] ;  /* 0x0000bb0011097a20 */ /* 0x002ff20000410000 */
[----:B------:R1:W1:Y:S01]  /*c170*/  MUFU.TANH R186, R12 ;  /* 0x0000000c00ba7308 */ /* 0x0002620000002400 */
[----:B--2---:R-:W-:Y:S09]  /*c180*/  FMUL.FTZ R10, R16, c[0x0][0x2ec] ;  /* 0x0000bb00100a7a20 */ /* 0x004ff20000410000 */
[----:B------:R2:W2:Y:S01]  /*c190*/  MUFU.TANH R184, R13 ;  /* 0x0000000d00b87308 */ /* 0x0004a20000002400 */
[-C--:B----4-:R-:W-:Y:S05]  /*c1a0*/  HMMA.16816.F32 R20, R188, R4.reuse, R20 ;  /* 0x00000004bc14723c */ /* 0x090fea0000001814 */
[----:B-----5:R-:W-:Y:S04]  /*c1b0*/  FMUL.FTZ R11, R19, c[0x0][0x2ec] ;  /* 0x0000bb00130b7a20 */ /* 0x020fe80000410000 */
[----:B------:R-:W4:Y:S01]  /*c1c0*/  MUFU.TANH R10, R10 ;  /* 0x0000000a000a7308 */ /* 0x000f220000002400 */
[C---:B------:R-:W-:Y:S04]  /*c1d0*/  HMMA.16816.F32 R24, R176.reuse, R4, R24 ;  /* 0x00000004b018723c */ /* 0x040fe80000001818 */
[----:B-1----:R-:W-:Y:S05]  /*c1e0*/  FMUL.FTZ R12, R15, c[0x0][0x2ec] ;  /* 0x0000bb000f0c7a20 */ /* 0x002fea0000410000 */
[----:B------:R-:W1:Y:S01]  /*c1f0*/  MUFU.TANH R9, R9 ;  /* 0x0000000900097308 */ /* 0x000e620000002400 */
[-C--:B------:R-:W-:Y:S03]  /*c200*/  HMMA.16816.F32 R28, R176, R6.reuse, R28 ;  /* 0x00000006b01c723c */ /* 0x080fe6000000181c */
[----:B--2---:R-:W-:Y:S02]  /*c210*/  FMUL.FTZ R13, R14, c[0x0][0x2ec] ;  /* 0x0000bb000e0d7a20 */ /* 0x004fe40000410000 */
[----:B------:R-:W-:Y:S03]  /*c220*/  FMUL.FTZ R20, R20, c[0x0][0x2ec] ;  /* 0x0000bb0014147a20 */ /* 0x000fe60000410000 */
[----:B------:R-:W-:Y:S01]  /*c230*/  HMMA.16816.F32 R32, R188, R6, R32 ;  /* 0x00000006bc20723c */ /* 0x000fe20000001820 */
[----:B------:R-:W2:Y:S03]  /*c240*/  MUFU.TANH R13, R13 ;  /* 0x0000000d000d7308 */ /* 0x000ea60000002400 */
[----:B------:R-:W-:Y:S02]  /*c250*/  FMUL.FTZ R21, R21, c[0x0][0x2ec] ;  /* 0x0000bb0015157a20 */ /* 0x000fe40000410000 */
[----:B------:R-:W-:Y:S02]  /*c260*/  FMUL.FTZ R22, R22, c[0x0][0x2ec] ;  /* 0x0000bb0016167a20 */ /* 0x000fe40000410000 */
[----:B------:R-:W-:Y:S03]  /*c270*/  FMUL.FTZ R23, R23, c[0x0][0x2ec] ;  /* 0x0000bb0017177a20 */ /* 0x000fe60000410000 */
        /* <DEDUP_REMOVED lines=14> */
[----:B------:R-:W-:Y:S07]  /*c360*/  FMUL.FTZ R35, R35, c[0x0][0x2ec] ;  /* 0x0000bb0023237a20 */ /* 0x000fee0000410000 */
        /* <DEDUP_REMOVED lines=17> */
.L_x_874:
[----:B------:R-:W-:Y:S01]  /*c480*/  FMNMX.FTZ R0, R142, R132, !PT ;  /* 0x000000848e007209 */ /* 0x000fe20007810000 */
[----:B------:R-:W-:Y:S01]  /*c490*/  LDSM.16.MT88.4 R20, [R212+0xa000] ;  /* 0x00a00000d414783b */ /* 0x000fe20000004200 */
[----:B------:R-:W-:Y:S02]  /*c4a0*/  IADD3 R228, R228, -0x1, RZ ;  /* 0xffffffffe4e47810 */ /* 0x000fe40007ffe0ff */
[----:B-1----:R-:W-:Y:S02]  /*c4b0*/  FMNMX.FTZ R2, R181, R0, !PT ;  /* 0x00000000b5027209 */ /* 0x002fe40007810000 */
        /* <DEDUP_REMOVED lines=29> */
[----:B------:R-:W-:Y:S01]  /*c690*/  FMNMX.FTZ R2, R197, R2, !PT ;  /* 0x00000002c5027209 */ /* 0x000fe20007810000 */
[----:B------:R-:W1:Y:S01]  /*c6a0*/  SHFL.BFLY PT, R135, R3, 0x2, 0x1f ;  /* 0x0c401f0003877f89 */ /* 0x000e6200000e0000 */
[----:B------:R-:W-:Y:S02]  /*c6b0*/  FMNMX.FTZ R0, R141, R0, !PT ;  /* 0x000000008d007209 */ /* 0x000fe40007810000 */
[----:B------:R-:W-:Y:S04]  /*c6c0*/  FMNMX.FTZ R4, R200, R2, !PT ;  /* 0x00000002c8047209 */ /* 0x000fe80007810000 */
[----:B------:R-:W-:Y:S01]  /*c6d0*/  FMNMX.FTZ R4, R201, R4, !PT ;  /* 0x00000004c9047209 */ /* 0x000fe20007810000 */
[----:B------:R-:W2:Y:S08]  /*c6e0*/  SHFL.BFLY PT, R6, R136, 0x1, 0x1f ;  /* 0x0c201f0088067f89 */ /* 0x000eb000000e0000 */
[----:B------:R-:W3:Y:S08]  /*c6f0*/  SHFL.BFLY PT, R2, R0, 0x2, 0x1f ;  /* 0x0c401f0000027f89 */ /* 0x000ef000000e0000 */
[----:B------:R-:W4:Y:S01]  /*c700*/  SHFL.BFLY PT, R5, R4, 0x2, 0x1f ;  /* 0x0c401f0004057f89 */ /* 0x000f2200000e0000 */
[----:B-1----:R-:W-:Y:S02]  /*c710*/  FMNMX.FTZ R135, R3, R135, !PT ;  /* 0x0000008703877209 */ /* 0x002fe40007810000 */
[----:B--2---:R-:W-:Y:S05]  /*c720*/  FMNMX.FTZ R136, R136, R6, !PT ;  /* 0x0000000688887209 */ /* 0x004fea0007810000 */
[----:B------:R-:W1:Y:S01]  /*c730*/  SHFL.BFLY PT, R7, R135, 0x1, 0x1f ;  /* 0x0c201f0087077f89 */ /* 0x000e6200000e0000 */
[----:B------:R-:W-:Y:S02]  /*c740*/  FSETP.NEU.FTZ.AND P1, PT, R136, -INF , PT ;  /* 0xff8000008800780b */ /* 0x000fe40003f3d000 */
[----:B---3--:R-:W-:Y:S01]  /*c750*/  FMNMX.FTZ R2, R0, R2, !PT ;  /* 0x0000000200027209 */ /* 0x008fe20007810000 */
[----:B------:R-:W-:Y:S04]  /*c760*/  FADD.FTZ R0, -R136, R132 ;  /* 0x0000008488007221 */ /* 0x000fe80000010100 */
[----:B------:R-:W-:Y:S01]  /*c770*/  FMUL.FTZ R0, R0, c[0x0][0x23c] ;  /* 0x00008f0000007a20 */ /* 0x000fe20000410000 */
[----:B------:R-:W2:Y:S01]  /*c780*/  SHFL.BFLY PT, R3, R2, 0x1, 0x1f ;  /* 0x0c201f0002037f89 */ /* 0x000ea200000e0000 */
[----:B----4-:R-:W-:Y:S02]  /*c790*/  FMNMX.FTZ R4, R4, R5, !PT ;  /* 0x0000000504047209 */ /* 0x010fe40007810000 */
[----:B------:R3:W4:Y:S05]  /*c7a0*/  MUFU.EX2 R133, R0 ;  /* 0x0000000000857308 */ /* 0x00072a0000000800 */
[----:B------:R-:W5:Y:S01]  /*c7b0*/  SHFL.BFLY PT, R134, R4, 0x1, 0x1f ;  /* 0x0c201f0004867f89 */ /* 0x000f6200000e0000 */
[----:B-1----:R-:W-:Y:S02]  /*c7c0*/  FMNMX.FTZ R135, R135, R7, !PT ;  /* 0x0000000787877209 */ /* 0x002fe40007810000 */
[----:B--2---:R-:W-:Y:S03]  /*c7d0*/  FMNMX.FTZ R3, R2, R3, !PT ;  /* 0x0000000302037209 */ /* 0x004fe60007810000 */
[----:B---3--:R-:W-:Y:S02]  /*c7e0*/  FADD.FTZ R0, -R135, R137 ;  /* 0x0000008987007221 */ /* 0x008fe40000010100 */
[----:B------:R-:W-:Y:S02]  /*c7f0*/  FMUL.FTZ R137, R136, c[0x0][0x23c] ;  /* 0x00008f0088897a20 */ /* 0x000fe40000410000 */
[----:B------:R-:W-:Y:S01]  /*c800*/  FMUL.FTZ R0, R0, c[0x0][0x23c] ;  /* 0x00008f0000007a20 */ /* 0x000fe20000410000 */
[----:B-----5:R-:W-:Y:S01]  /*c810*/  FMNMX.FTZ R134, R4, R134, !PT ;  /* 0x0000008604867209 */ /* 0x020fe20007810000 */
[----:B----4-:R-:W-:Y:S01]  /*c820*/  FMUL.FTZ R16, R133, R156 ;  /* 0x0000009c85107220 */ /* 0x010fe20000410000 */
[----:B------:R-:W-:Y:S01]  /*c830*/  FSEL R137, R137, RZ, P1 ;  /* 0x000000ff89897208 */ /* 0x000fe20000800000 */
[----:B------:R1:W2:Y:S01]  /*c840*/  MUFU.EX2 R132, R0 ;  /* 0x0000000000847308 */ /* 0x0002a20000000800 */
[----:B------:R-:W-:Y:S01]  /*c850*/  FSETP.NEU.FTZ.AND P1, PT, R135, -INF , PT ;  /* 0xff8000008700780b */ /* 0x000fe20003f3d000 */
[----:B------:R-:W-:Y:S02]  /*c860*/  FMUL.FTZ R17, R133, R157 ;  /* 0x0000009d85117220 */ /* 0x000fe40000410000 */
[--C-:B------:R-:W-:Y:S02]  /*c870*/  FFMA.FTZ R4, R142, c[0x0][0x23c], -R137.reuse ;  /* 0x00008f008e047a23 */ /* 0x100fe40000010889 */
[----:B------:R-:W-:Y:S02]  /*c880*/  FMUL.FTZ R142, R3, c[0x0][0x23c] ;  /* 0x00008f00038e7a20 */ /* 0x000fe40000410000 */
[--C-:B------:R-:W-:Y:S02]  /*c890*/  FFMA.FTZ R5, R181, c[0x0][0x23c], -R137.reuse ;  /* 0x00008f00b5057a23 */ /* 0x100fe40000010889 */
[----:B------:R3:W-:Y:S01]  /*c8a0*/  MUFU.EX2 R247, R4 ;  /* 0x0000000400f77308 */ /* 0x0007e20000000800 */
        /* <DEDUP_REMOVED lines=16> */
[--C-:B---3--:R-:W-:Y:S02]  /*c9b0*/  FFMA.FTZ R4, R143, c[0x0][0x23c], -R138.reuse ;  /* 0x00008f008f047a23 */ /* 0x108fe4000001088a */
[----:B------:R-:W-:Y:S02]  /*c9c0*/  FFMA.FTZ R143, R192, c[0x0][0x23c], -R137 ;  /* 0x00008f00c08f7a23 */ /* 0x000fe40000010889 */
[C---:B------:R-:W-:Y:S02]  /*c9d0*/  FMUL.FTZ R18, R132.reuse, R158 ;  /* 0x0000009e84127220 */ /* 0x040fe40000410000 */
[----:B------:R3:W-:Y:S01]  /*c9e0*/  MUFU.EX2 R243, R4 ;  /* 0x0000000400f37308 */ /* 0x0007e20000000800 */
[--C-:B----4-:R-:W-:Y:S02]  /*c9f0*/  FFMA.FTZ R5, R11, c[0x0][0x23c], -R138.reuse ;  /* 0x00008f000b057a23 */ /* 0x110fe4000001088a */
[C---:B------:R-:W-:Y:S02]  /*ca00*/  FMUL.FTZ R19, R132.reuse, R159 ;  /* 0x0000009f84137220 */ /* 0x040fe40000410000 */
[C---:B------:R-:W-:Y:S01]  /*ca10*/  FMUL.FTZ R34, R132.reuse, R174 ;  /* 0x000000ae84227220 */ /* 0x040fe20000410000 */
[----:B------:R-:W-:Y:S01]  /*ca20*/  LDSM.16.MT88.4 R156, [R216+0xa000] ;  /* 0x00a00000d89c783b */ /* 0x000fe20000004200 */
[C---:B------:R-:W-:Y:S02]  /*ca30*/  FMUL.FTZ R35, R132.reuse, R175 ;  /* 0x000000af84237220 */ /* 0x040fe40000410000 */
[C---:B------:R-:W-:Y:S01]  /*ca40*/  FMUL.FTZ R38, R132.reuse, R38 ;  /* 0x0000002684267220 */ /* 0x040fe20000410000 */
[----:B------:R4:W-:Y:S01]  /*ca50*/  MUFU.EX2 R233, R143 ;  /* 0x0000008f00e97308 */ /* 0x0009e20000000800 */
[C---:B------:R-:W-:Y:S02]  /*ca60*/  FMUL.FTZ R39, R132.reuse, R39 ;  /* 0x0000002784277220 */ /* 0x040fe40000410000 */
[----:B------:R-:W-:Y:S01]  /*ca70*/  FMUL.FTZ R50, R132, R50 ;  /* 0x0000003284327220 */ /* 0x000fe20000410000 */
[----:B------:R-:W-:Y:S01]  /*ca80*/  LDSM.16.MT88.4 R172, [R214+0xa800] ;  /* 0x00a80000d6ac783b */ /* 0x000fe20000004200 */
[----:B-1----:R-:W-:Y:S02]  /*ca90*/  FADD.FTZ R0, -R3, R139 ;  /* 0x0000008b03007221 */ /* 0x002fe40000010100 */
[----:B------:R-:W-:Y:S02]  /*caa0*/  FMUL.FTZ R139, R134, c[0x0][0x23c] ;  /* 0x00008f00868b7a20 */ /* 0x000fe40000410000 */
[----:B------:R-:W-:Y:S01]  /*cab0*/  FMUL.FTZ R0, R0, c[0x0][0x23c] ;  /* 0x00008f0000007a20 */ /* 0x000fe20000410000 */
[----:B------:R1:W-:Y:S01]  /*cac0*/  MUFU.EX2 R244, R5 ;  /* 0x0000000500f47308 */ /* 0x0003e20000000800 */
[C---:B--2---:R-:W-:Y:S01]  /*cad0*/  FMUL.FTZ R24, R2.reuse, R164 ;  /* 0x000000a402187220 */ /* 0x044fe20000410000 */
[----:B------:R-:W-:Y:S01]  /*cae0*/  FSEL R139, R139, RZ, P1 ;  /* 0x000000ff8b8b7208 */ /* 0x000fe20000800000 */
[C---:B------:R-:W-:Y:S01]  /*caf0*/  FMUL.FTZ R25, R2.reuse, R165 ;  /* 0x000000a502197220 */ /* 0x040fe20000410000 */
[----:B------:R-:W-:Y:S01]  /*cb00*/  FSETP.NEU.FTZ.AND P1, PT, R3, -INF , PT ;  /* 0xff8000000300780b */ /* 0x000fe20003f3d000 */
[--C-:B---3--:R-:W-:Y:S02]  /*cb10*/  FFMA.FTZ R4, R183, c[0x0][0x23c], -R138.reuse ;  /* 0x00008f00b7047a23 */ /* 0x108fe4000001088a */
[----:B------:R-:W-:Y:S01]  /*cb20*/  FMUL.FTZ R28, R2, R168 ;  /* 0x000000a8021c7220 */ /* 0x000fe20000410000 */
[----:B------:R-:W-:Y:S01]  /*cb30*/  FSEL R142, R142, RZ, P1 ;  /* 0x000000ff8e8e7208 */ /* 0x000fe20000800000 */
[C---:B------:R-:W-:Y:S01]  /*cb40*/  FMUL.FTZ R29, R2.reuse, R169 ;  /* 0x000000a9021d7220 */ /* 0x040fe20000410000 */
[----:B------:R-:W2:Y:S01]  /*cb50*/  MUFU.EX2 R245, R4 ;  /* 0x0000000400f57308 */ /* 0x000ea20000000800 */
[C---:B------:R-:W-:Y:S02]  /*cb60*/  FMUL.FTZ R40, R2.reuse, R40 ;  /* 0x0000002802287220 */ /* 0x040fe40000410000 */
[C---:B------:R-:W-:Y:S02]  /*cb70*/  FMUL.FTZ R41, R2.reuse, R41 ;  /* 0x0000002902297220 */ /* 0x040fe40000410000 */
[--C-:B----4-:R-:W-:Y:S02]  /*cb80*/  FFMA.FTZ R143, R193, c[0x0][0x23c], -R137.reuse ;  /* 0x00008f00c18f7a23 */ /* 0x110fe40000010889 */
[C---:B------:R-:W-:Y:S02]  /*cb90*/  FMUL.FTZ R44, R2.reuse, R44 ;  /* 0x0000002c022c7220 */ /* 0x040fe40000410000 */
[----:B------:R-:W-:Y:S01]  /*cba0*/  FMUL.FTZ R45, R2, R45 ;  /* 0x0000002d022d7220 */ /* 0x000fe20000410000 */
[----:B------:R-:W3:Y:S01]  /*cbb0*/  MUFU.EX2 R0, R0 ;  /* 0x0000000000007308 */ /* 0x000ee20000000800 */
[C---:B------:R-:W-:Y:S02]  /*cbc0*/  FMUL.FTZ R51, R132.reuse, R51 ;  /* 0x0000003384337220 */ /* 0x040fe40000410000 */
[C---:B------:R-:W-:Y:S02]  /*cbd0*/  FMUL.FTZ R53, R133.reuse, R53 ;  /* 0x0000003585357220 */ /* 0x040fe40000410000 */
[----:B-1----:R-:W-:Y:S02]  /*cbe0*/  FMUL.FTZ R5, R133, R149 ;  /* 0x0000009585057220 */ /* 0x002fe40000410000 */
[C---:B------:R-:W-:Y:S02]  /*cbf0*/  FMUL.FTZ R54, R132.reuse, R54 ;  /* 0x0000003684367220 */ /* 0x040fe40000410000 */
[----:B------:R-:W-:Y:S01]  /*cc00*/  FMUL.FTZ R55, R132, R55 ;  /* 0x0000003784377220 */ /* 0x000fe20000410000 */
[----:B------:R1:W-:Y:S01]  /*cc10*/  MUFU.EX2 R232, R143 ;  /* 0x0000008f00e87308 */ /* 0x0003e20000000800 */
[C---:B------:R-:W-:Y:S02]  /*cc20*/  FMUL.FTZ R56, R2.reuse, R56 ;  /* 0x0000003802387220 */ /* 0x040fe40000410000 */
[----:B------:R-:W-:Y:S01]  /*cc30*/  FMUL.FTZ R57, R2, R57 ;  /* 0x0000003902397220 */ /* 0x000fe20000410000 */
[----:B--2---:R-:W-:Y:S01]  /*cc40*/  F2FP.PACK_AB R149, R245, R243 ;  /* 0x000000f3f595723e */ /* 0x004fe200000000ff */
[--C-:B------:R-:W-:Y:S02]  /*cc50*/  FFMA.FTZ R4, R10, c[0x0][0x23c], -R137.reuse ;  /* 0x00008f000a047a23 */ /* 0x100fe40000010889 */
[C---:B------:R-:W-:Y:S02]  /*cc60*/  FMUL.FTZ R60, R2.reuse, R60 ;  /* 0x0000003c023c7220 */ /* 0x040fe40000410000 */
[----:B------:R-:W-:Y:S01]  /*cc70*/  FMUL.FTZ R61, R2, R61 ;  /* 0x0000003d023d7220 */ /* 0x000fe20000410000 */
[----:B------:R2:W-:Y:S01]  /*cc80*/  MUFU.EX2 R246, R4 ;  /* 0x0000000400f67308 */ /* 0x0005e20000000800 */
[C---:B------:R-:W-:Y:S02]  /*cc90*/  FMUL.FTZ R64, R133.reuse, R64 ;  /* 0x0000004085407220 */ /* 0x040fe40000410000 */
[----:B------:R-:W-:Y:S02]  /*cca0*/  FMUL.FTZ R65, R133, R65 ;  /* 0x0000004185417220 */ /* 0x000fe40000410000 */
[C---:B---3--:R-:W-:Y:S02]  /*ccb0*/  FMUL.FTZ R10, R0.reuse, R146 ;  /* 0x00000092000a7220 */ /* 0x048fe40000410000 */
[C---:B------:R-:W-:Y:S02]  /*ccc0*/  FMUL.FTZ R11, R0.reuse, R147 ;  /* 0x00000093000b7220 */ /* 0x040fe40000410000 */
[C---:B------:R-:W-:Y:S02]  /*ccd0*/  FMUL.FTZ R14, R0.reuse, R154 ;  /* 0x0000009a000e7220 */ /* 0x040fe40000410000 */
[C---:B------:R-:W-:Y:S02]  /*cce0*/  FMUL.FTZ R15, R0.reuse, R155 ;  /* 0x0000009b000f7220 */ /* 0x040fe40000410000 */
[----:B------:R-:W-:Y:S02]  /*ccf0*/  FMUL.FTZ R26, R0, R166 ;  /* 0x000000a6001a7220 */ /* 0x000fe40000410000 */
[--C-:B-1----:R-:W-:Y:S02]  /*cd00*/  FFMA.FTZ R143, R194, c[0x0][0x23c], -R138.reuse ;  /* 0x00008f00c28f7a23 */ /* 0x102fe4000001088a */
[C---:B------:R-:W-:Y:S02]  /*cd10*/  FMUL.FTZ R27, R0.reuse, R167 ;  /* 0x000000a7001b7220 */ /* 0x040fe40000410000 */
[----:B------:R1:W-:Y:S01]  /*cd20*/  MUFU.EX2 R231, R143 ;  /* 0x0000008f00e77308 */ /* 0x0003e20000000800 */
[C---:B------:R-:W-:Y:S02]  /*cd30*/  FMUL.FTZ R30, R0.reuse, R170 ;  /* 0x000000aa001e7220 */ /* 0x040fe40000410000 */
[----:B------:R-:W-:Y:S02]  /*cd40*/  FMUL.FTZ R31, R0, R171 ;  /* 0x000000ab001f7220 */ /* 0x000fe40000410000 */
[----:B--2---:R-:W-:Y:S02]  /*cd50*/  FFMA.FTZ R4, R9, c[0x0][0x23c], -R137 ;  /* 0x00008f0009047a23 */ /* 0x004fe40000010889 */
[----:B------:R-:W-:Y:S02]  /*cd60*/  FFMA.FTZ R9, R184, c[0x0][0x23c], -R139 ;  /* 0x00008f00b8097a23 */ /* 0x000fe4000001088b */
[C---:B------:R-:W-:Y:S01]  /*cd70*/  FMUL.FTZ R42, R0.reuse, R42 ;  /* 0x0000002a002a7220 */ /* 0x040fe20000410000 */
        /* <DEDUP_REMOVED lines=9> */
[--C-:B-1----:R-:W-:Y:S02]  /*ce10*/  FFMA.FTZ R143, R195, c[0x0][0x23c], -R138.reuse ;  /* 0x00008f00c38f7a23 */ /* 0x102fe4000001088a */
[----:B------:R-:W-:Y:S01]  /*ce20*/  LDSM.16.MT88.4 R192, [R214+0xb800] ;  /* 0x00b80000d6c0783b */ /* 0x000fe20000004200 */
[C---:B------:R-:W-:Y:S02]  /*ce30*/  FMUL.FTZ R66, R132.reuse, R66 ;  /* 0x0000004284427220 */ /* 0x040fe40000410000 */
[----:B------:R1:W-:Y:S01]  /*ce40*/  MUFU.EX2 R230, R143 ;  /* 0x0000008f00e67308 */ /* 0x0003e20000000800 */
[----:B------:R-:W-:Y:S02]  /*ce50*/  FMUL.FTZ R67, R132, R67 ;  /* 0x0000004384437220 */ /* 0x000fe40000410000 */
[C---:B------:R-:W-:Y:S01]  /*ce60*/  FMUL.FTZ R68, R133.reuse, R68 ;  /* 0x0000004485447220 */ /* 0x040fe20000410000 */
[----:B--2---:R-:W-:Y:S01]  /*ce70*/  F2FP.PACK_AB R150, R248, R246 ;  /* 0x000000f6f896723e */ /* 0x004fe200000000ff */
[--C-:B------:R-:W-:Y:S02]  /*ce80*/  FFMA.FTZ R4, R8, c[0x0][0x23c], -R138.reuse ;  /* 0x00008f0008047a23 */ /* 0x100fe4000001088a */
[----:B------:R-:W-:Y:S02]  /*ce90*/  FMUL.FTZ R8, R2, R144 ;  /* 0x0000009002087220 */ /* 0x000fe40000410000 */
[----:B------:R-:W-:Y:S01]  /*cea0*/  FMUL.FTZ R69, R133, R69 ;  /* 0x0000004585457220 */ /* 0x000fe20000410000 */
[----:B------:R-:W2:Y:S01]  /*ceb0*/  MUFU.EX2 R242, R4 ;  /* 0x0000000400f27308 */ /* 0x000ea20000000800 */
[C---:B------:R-:W-:Y:S02]  /*cec0*/  FMUL.FTZ R70, R132.reuse, R70 ;  /* 0x0000004684467220 */ /* 0x040fe40000410000 */
[----:B------:R-:W-:Y:S02]  /*ced0*/  FMUL.FTZ R71, R132, R71 ;  /* 0x0000004784477220 */ /* 0x000fe40000410000 */
[C---:B---3--:R-:W-:Y:S02]  /*cee0*/  FMUL.FTZ R9, R2.reuse, R145 ;  /* 0x0000009102097220 */ /* 0x048fe40000410000 */
[C---:B------:R-:W-:Y:S02]  /*cef0*/  FMUL.FTZ R72, R2.reuse, R72 ;  /* 0x0000004802487220 */ /* 0x040fe40000410000 */
[----:B------:R-:W-:Y:S02]  /*cf00*/  FMUL.FTZ R73, R2, R73 ;  /* 0x0000004902497220 */ /* 0x000fe40000410000 */
[C---:B------:R-:W-:Y:S02]  /*cf10*/  FMUL.FTZ R74, R0.reuse, R74 ;  /* 0x0000004a004a7220 */ /* 0x040fe40000410000 */
[----:B------:R-:W-:Y:S02]  /*cf20*/  FMUL.FTZ R75, R0, R75 ;  /* 0x0000004b004b7220 */ /* 0x000fe40000410000 */
[--C-:B-1----:R-:W-:Y:S02]  /*cf30*/  FFMA.FTZ R143, R188, c[0x0][0x23c], -R137.reuse ;  /* 0x00008f00bc8f7a23 */ /* 0x102fe40000010889 */
[----:B------:R-:W-:Y:S02]  /*cf40*/  FFMA.FTZ R137, R189, c[0x0][0x23c], -R137 ;  /* 0x00008f00bd897a23 */ /* 0x000fe40000010889 */
[C---:B------:R-:W-:Y:S01]  /*cf50*/  FMUL.FTZ R76, R2.reuse, R76 ;  /* 0x0000004c024c7220 */ /* 0x040fe20000410000 */
[----:B------:R-:W-:Y:S01]  /*cf60*/  MUFU.EX2 R229, R143 ;  /* 0x0000008f00e57308 */ /* 0x000fe20000000800 */
[----:B------:R-:W-:Y:S02]  /*cf70*/  FMUL.FTZ R77, R2, R77 ;  /* 0x0000004d024d7220 */ /* 0x000fe40000410000 */
[----:B------:R-:W-:Y:S01]  /*cf80*/  FMUL.FTZ R78, R0, R78 ;  /* 0x0000004e004e7220 */ /* 0x000fe20000410000 */
[----:B--2---:R-:W-:Y:S01]  /*cf90*/  F2FP.PACK_AB R151, R244, R242 ;  /* 0x000000f2f497723e */ /* 0x004fe200000000ff */
[--C-:B------:R-:W-:Y:S02]  /*cfa0*/  FFMA.FTZ R4, R182, c[0x0][0x23c], -R139.reuse ;  /* 0x00008f00b6047a23 */ /* 0x100fe4000001088b */
[----:B------:R-:W-:Y:S02]  /*cfb0*/  FMUL.FTZ R79, R0, R79 ;  /* 0x0000004f004f7220 */ /* 0x000fe40000410000 */
[C---:B------:R-:W-:Y:S01]  /*cfc0*/  FMUL.FTZ R80, R133.reuse, R80 ;  /* 0x0000005085507220 */ /* 0x040fe20000410000 */
[----:B------:R1:W-:Y:S01]  /*cfd0*/  MUFU.EX2 R239, R4 ;  /* 0x0000000400ef7308 */ /* 0x0003e20000000800 */
[C---:B------:R-:W-:Y:S02]  /*cfe0*/  FMUL.FTZ R81, R133.reuse, R81 ;  /* 0x0000005185517220 */ /* 0x040fe40000410000 */
[C---:B------:R-:W-:Y:S02]  /*cff0*/  FMUL.FTZ R82, R132.reuse, R82 ;  /* 0x0000005284527220 */ /* 0x040fe40000410000 */
[C---:B------:R-:W-:Y:S02]  /*d000*/  FMUL.FTZ R83, R132.reuse, R83 ;  /* 0x0000005384537220 */ /* 0x040fe40000410000 */
[C---:B------:R-:W-:Y:S02]  /*d010*/  FMUL.FTZ R84, R133.reuse, R84 ;  /* 0x0000005485547220 */ /* 0x040fe40000410000 */
[----:B------:R-:W-:Y:S01]  /*d020*/  FMUL.FTZ R85, R133, R85 ;  /* 0x0000005585557220 */ /* 0x000fe20000410000 */
        /* <DEDUP_REMOVED lines=8> */
[--C-:B-1----:R-:W-:Y:S02]  /*d0b0*/  FFMA.FTZ R4, R185, c[0x0][0x23c], -R139.reuse ;  /* 0x00008f00b9047a23 */ /* 0x102fe4000001088b */
[----:B------:R-:W-:Y:S02]  /*d0c0*/  FMUL.FTZ R93, R2, R93 ;  /* 0x0000005d025d7220 */ /* 0x000fe40000410000 */
[----:B------:R-:W1:Y:S01]  /*d0d0*/  MUFU.EX2 R241, R4 ;  /* 0x0000000400f17308 */ /* 0x000e620000000800 */
[C---:B------:R-:W-:Y:S02]  /*d0e0*/  FMUL.FTZ R94, R0.reuse, R94 ;  /* 0x0000005e005e7220 */ /* 0x040fe40000410000 */
[----:B------:R-:W-:Y:S02]  /*d0f0*/  FMUL.FTZ R95, R0, R95 ;  /* 0x0000005f005f7220 */ /* 0x000fe40000410000 */
[--C-:B--2---:R-:W-:Y:S02]  /*d100*/  FFMA.FTZ R137, R190, c[0x0][0x23c], -R138.reuse ;  /* 0x00008f00be897a23 */ /* 0x104fe4000001088a */
[----:B------:R-:W-:Y:S02]  /*d110*/  FFMA.FTZ R138, R191, c[0x0][0x23c], -R138 ;  /* 0x00008f00bf8a7a23 */ /* 0x000fe4000001088a */
[----:B------:R-:W-:Y:S01]  /*d120*/  LDSM.16.MT88.4 R188, [R212+0xb800] ;  /* 0x00b80000d4bc783b */ /* 0x000fe20000004200 */
[----:B------:R2:W-:Y:S01]  /*d130*/  MUFU.EX2 R210, R137 ;  /* 0x0000008900d27308 */ /* 0x0005e20000000800 */
[C---:B------:R-:W-:Y:S02]  /*d140*/  FMUL.FTZ R96, R133.reuse, R96 ;  /* 0x0000006085607220 */ /* 0x040fe40000410000 */
[C---:B------:R-:W-:Y:S02]  /*d150*/  FMUL.FTZ R97, R133.reuse, R97 ;  /* 0x0000006185617220 */ /* 0x040fe40000410000 */
[C---:B------:R-:W-:Y:S02]  /*d160*/  FMUL.FTZ R98, R132.reuse, R98 ;  /* 0x0000006284627220 */ /* 0x040fe40000410000 */
[C---:B------:R-:W-:Y:S02]  /*d170*/  FMUL.FTZ R99, R132.reuse, R99 ;  /* 0x0000006384637220 */ /* 0x040fe40000410000 */
[C---:B------:R-:W-:Y:S01]  /*d180*/  FMUL.FTZ R100, R133.reuse, R100 ;  /* 0x0000006485647220 */ /* 0x040fe20000410000 */
[----:B------:R-:W3:Y:S01]  /*d190*/  MUFU.EX2 R209, R138 ;  /* 0x0000008a00d17308 */ /* 0x000ee20000000800 */
[----:B------:R-:W-:Y:S02]  /*d1a0*/  FMUL.FTZ R101, R133, R101 ;  /* 0x0000006585657220 */ /* 0x000fe40000410000 */
[----:B------:R-:W-:Y:S01]  /*d1b0*/  FMUL.FTZ R102, R132, R102 ;  /* 0x0000006684667220 */ /* 0x000fe20000410000 */
[----:B-1----:R-:W-:Y:S01]  /*d1c0*/  F2FP.PACK_AB R144, R241, R239 ;  /* 0x000000eff190723e */ /* 0x002fe200000000ff */
[--C-:B------:R-:W-:Y:S02]  /*d1d0*/  FFMA.FTZ R4, R180, c[0x0][0x23c], -R142.reuse ;  /* 0x00008f00b4047a23 */ /* 0x100fe4000001088e */
[----:B------:R-:W-:Y:S01]  /*d1e0*/  LDSM.16.MT88.4 R180, [R217+0xa800] ;  /* 0x00a80000d9b4783b */ /* 0x000fe20000004200 */
[----:B------:R-:W-:Y:S02]  /*d1f0*/  FMUL.FTZ R103, R132, R103 ;  /* 0x0000006784677220 */ /* 0x000fe40000410000 */
[----:B------:R1:W-:Y:S01]  /*d200*/  MUFU.EX2 R235, R4 ;  /* 0x0000000400eb7308 */ /* 0x0003e20000000800 */
[C---:B------:R-:W-:Y:S02]  /*d210*/  FMUL.FTZ R112, R133.reuse, R112 ;  /* 0x0000007085707220 */ /* 0x040fe40000410000 */
[C---:B------:R-:W-:Y:S02]  /*d220*/  FMUL.FTZ R113, R133.reuse, R113 ;  /* 0x0000007185717220 */ /* 0x040fe40000410000 */
[--C-:B--2---:R-:W-:Y:S02]  /*d230*/  FFMA.FTZ R137, R196, c[0x0][0x23c], -R139.reuse ;  /* 0x00008f00c4897a23 */ /* 0x104fe4000001088b */
[C---:B------:R-:W-:Y:S02]  /*d240*/  FMUL.FTZ R114, R132.reuse, R114 ;  /* 0x0000007284727220 */ /* 0x040fe40000410000 */
[C---:B------:R-:W-:Y:S01]  /*d250*/  FMUL.FTZ R115, R132.reuse, R115 ;  /* 0x0000007384737220 */ /* 0x040fe20000410000 */
[----:B------:R2:W-:Y:S01]  /*d260*/  MUFU.EX2 R208, R137 ;  /* 0x0000008900d07308 */ /* 0x0005e20000000800 */
[C---:B------:R-:W-:Y:S02]  /*d270*/  FMUL.FTZ R116, R133.reuse, R116 ;  /* 0x0000007485747220 */ /* 0x040fe40000410000 */
[----:B------:R-:W-:Y:S01]  /*d280*/  FMUL.FTZ R117, R133, R117 ;  /* 0x0000007585757220 */ /* 0x000fe20000410000 */
[----:B---3--:R-:W-:Y:S01]  /*d290*/  F2FP.PACK_AB R143, R209, R210 ;  /* 0x000000d2d18f723e */ /* 0x008fe200000000ff */
[C---:B------:R-:W-:Y:S02]  /*d2a0*/  FMUL.FTZ R118, R132.reuse, R118 ;  /* 0x0000007684767220 */ /* 0x040fe40000410000 */
[----:B------:R-:W-:Y:S02]  /*d2b0*/  FMUL.FTZ R119, R132, R119 ;  /* 0x0000007784777220 */ /* 0x000fe40000410000 */
[--C-:B------:R-:W-:Y:S02]  /*d2c0*/  FFMA.FTZ R140, R140, c[0x0][0x23c], -R142.reuse ;  /* 0x00008f008c8c7a23 */ /* 0x100fe4000001088e */
[----:B------:R-:W-:Y:S02]  /*d2d0*/  FMUL.FTZ R128, R133, R128 ;  /* 0x0000008085807220 */ /* 0x000fe40000410000 */
[----:B------:R3:W-:Y:S01]  /*d2e0*/  MUFU.EX2 R138, R140 ;  /* 0x0000008c008a7308 */ /* 0x0007e20000000800 */
[--C-:B-1----:R-:W-:Y:S02]  /*d2f0*/  FFMA.FTZ R4, R187, c[0x0][0x23c], -R142.reuse ;  /* 0x00008f00bb047a23 */ /* 0x102fe4000001088e */
[----:B------:R-:W-:Y:S02]  /*d300*/  FMUL.FTZ R129, R133, R129 ;  /* 0x0000008185817220 */ /* 0x000fe40000410000 */
[C---:B------:R-:W-:Y:S02]  /*d310*/  FMUL.FTZ R130, R132.reuse, R130 ;  /* 0x0000008284827220 */ /* 0x040fe40000410000 */
[----:B------:R-:W-:Y:S02]  /*d320*/  FMUL.FTZ R131, R132, R131 ;  /* 0x0000008384837220 */ /* 0x000fe40000410000 */
[C---:B------:R-:W-:Y:S01]  /*d330*/  FMUL.FTZ R108, R2.reuse, R108 ;  /* 0x0000006c026c7220 */ /* 0x040fe20000410000 */
[----:B------:R-:W1:Y:S01]  /*d340*/  MUFU.EX2 R237, R4 ;  /* 0x0000000400ed7308 */ /* 0x000e620000000800 */
[--C-:B--2---:R-:W-:Y:S02]  /*d350*/  FFMA.FTZ R137, R197, c[0x0][0x23c], -R139.reuse ;  /* 0x00008f00c5897a23 */ /* 0x104fe4000001088b */
[----:B------:R-:W-:Y:S02]  /*d360*/  FMUL.FTZ R109, R2, R109 ;  /* 0x0000006d026d7220 */ /* 0x000fe40000410000 */
[C---:B------:R-:W-:Y:S02]  /*d370*/  FMUL.FTZ R110, R0.reuse, R110 ;  /* 0x0000006e006e7220 */ /* 0x040fe40000410000 */
[----:B------:R-:W-:Y:S02]  /*d380*/  FMUL.FTZ R111, R0, R111 ;  /* 0x0000006f006f7220 */ /* 0x000fe40000410000 */
[C---:B------:R-:W-:Y:S01]  /*d390*/  FMUL.FTZ R124, R2.reuse, R124 ;  /* 0x0000007c027c7220 */ /* 0x040fe20000410000 */
[----:B------:R2:W-:Y:S01]  /*d3a0*/  MUFU.EX2 R207, R137 ;  /* 0x0000008900cf7308 */ /* 0x0005e20000000800 */
[----:B------:R-:W-:Y:S02]  /*d3b0*/  FMUL.FTZ R125, R2, R125 ;  /* 0x0000007d027d7220 */ /* 0x000fe40000410000 */
[----:B------:R-:W-:Y:S01]  /*d3c0*/  FMUL.FTZ R126, R0, R126 ;  /* 0x0000007e007e7220 */ /* 0x000fe20000410000 */
[----:B---3--:R-:W-:Y:S01]  /*d3d0*/  F2FP.PACK_AB R140, R232, R233 ;  /* 0x000000e9e88c723e */ /* 0x008fe200000000ff */
[----:B------:R-:W-:Y:S02]  /*d3e0*/  FMUL.FTZ R127, R0, R127 ;  /* 0x0000007f007f7220 */ /* 0x000fe40000410000 */
[C---:B------:R-:W-:Y:S02]  /*d3f0*/  FMUL.FTZ R104, R2.reuse, R104 ;  /* 0x0000006802687220 */ /* 0x040fe40000410000 */
[----:B------:R-:W-:Y:S02]  /*d400*/  FMUL.FTZ R105, R2, R105 ;  /* 0x0000006902697220 */ /* 0x000fe40000410000 */
[C---:B------:R-:W-:Y:S02]  /*d410*/  FMUL.FTZ R106, R0.reuse, R106 ;  /* 0x0000006a006a7220 */ /* 0x040fe40000410000 */
[----:B------:R-:W-:Y:S01]  /*d420*/  FMUL.FTZ R107, R0, R107 ;  /* 0x0000006b006b7220 */ /* 0x000fe20000410000 */
[C---:B-1----:R-:W-:Y:S01]  /*d430*/  F2FP.PACK_AB R145, R237.reuse, R235 ;  /* 0x000000ebed91723e */ /* 0x042fe200000000ff */
[----:B------:R-:W-:Y:S02]  /*d440*/  FFMA.FTZ R4, R186, c[0x0][0x23c], -R139 ;  /* 0x00008f00ba047a23 */ /* 0x000fe4000001088b */
[----:B------:R-:W-:Y:S01]  /*d450*/  LDSM.16.MT88.4 R184, [R216+0xa800] ;  /* 0x00a80000d8b8783b */ /* 0x000fe20000004200 */
[C---:B------:R-:W-:Y:S01]  /*d460*/  FMUL.FTZ R120, R2.reuse, R120 ;  /* 0x0000007802787220 */ /* 0x040fe20000410000 */
[----:B------:R1:W3:Y:S01]  /*d470*/  MUFU.EX2 R238, R4 ;  /* 0x0000000400ee7308 */ /* 0x0002e20000000800 */
[----:B------:R-:W-:Y:S02]  /*d480*/  FMUL.FTZ R121, R2, R121 ;  /* 0x0000007902797220 */ /* 0x000fe40000410000 */
[----:B------:R-:W-:Y:S02]  /*d490*/  FMUL.FTZ R122, R0, R122 ;  /* 0x0000007a007a7220 */ /* 0x000fe40000410000 */
[----:B--2---:R-:W-:Y:S02]  /*d4a0*/  FFMA.FTZ R137, R198, c[0x0][0x23c], -R142 ;  /* 0x00008f00c6897a23 */ /* 0x004fe4000001088e */
[C---:B------:R-:W-:Y:S02]  /*d4b0*/  FMUL.FTZ R123, R0.reuse, R123 ;  /* 0x0000007b007b7220 */ /* 0x040fe40000410000 */
[----:B------:R-:W-:Y:S01]  /*d4c0*/  FFMA.FTZ R0, R0, R250, R235 ;  /* 0x000000fa00007223 */ /* 0x000fe200000100eb */
[----:B------:R2:W-:Y:S03]  /*d4d0*/  MUFU.EX2 R206, R137 ;  /* 0x0000008900ce7308 */ /* 0x0005e60000000800 */
[----:B------:R-:W-:Y:S02]  /*d4e0*/  FADD.FTZ R0, R237, R0 ;  /* 0x00000000ed007221 */ /* 0x000fe40000010000 */
[--C-:B-1----:R-:W-:Y:S01]  /*d4f0*/  FFMA.FTZ R4, R13, c[0x0][0x23c], -R142.reuse ;  /* 0x00008f000d047a23 */ /* 0x102fe2000001088e */
[----:B---3--:R-:W-:Y:S01]  /*d500*/  F2FP.PACK_AB R146, R240, R238 ;  /* 0x000000eef092723e */ /* 0x008fe200000000ff */
[----:B------:R-:W-:Y:S03]  /*d510*/  FMUL.FTZ R13, R2, R153 ;  /* 0x00000099020d7220 */ /* 0x000fe60000410000 */
[----:B------:R1:W3:Y:S01]  /*d520*/  MUFU.EX2 R234, R4 ;  /* 0x0000000400ea7308 */ /* 0x0002e20000000800 */
[--C-:B--2---:R-:W-:Y:S02]  /*d530*/  FFMA.FTZ R137, R199, c[0x0][0x23c], -R142.reuse ;  /* 0x00008f00c7897a23 */ /* 0x104fe4000001088e */
[----:B------:R-:W-:Y:S07]  /*d540*/  LDSM.16.MT88.4 R196, [R217+0xb800] ;  /* 0x00b80000d9c4783b */ /* 0x000fee0000004200 */
[----:B------:R2:W-:Y:S01]  /*d550*/  MUFU.EX2 R205, R137 ;  /* 0x0000008900cd7308 */ /* 0x0005e20000000800 */
[--C-:B-1----:R-:W-:Y:S02]  /*d560*/  FFMA.FTZ R4, R12, c[0x0][0x23c], -R142.reuse ;  /* 0x00008f000c047a23 */ /* 0x102fe4000001088e */
[----:B------:R-:W-:Y:S07]  /*d570*/  FMUL.FTZ R12, R2, R152 ;  /* 0x00000098020c7220 */ /* 0x000fee0000410000 */
[----:B------:R1:W4:Y:S01]  /*d580*/  MUFU.EX2 R236, R4 ;  /* 0x0000000400ec7308 */ /* 0x0003220000000800 */
[----:B------:R-:W5:Y:S01]  /*d590*/  LDSM.16.MT88.4 R152, [R217+0xa000] ;  /* 0x00a00000d998783b */ /* 0x000f620000004200 */
[----:B------:R-:W-:Y:S01]  /*d5a0*/  FFMA.FTZ R142, R141, c[0x0][0x23c], -R142 ;  /* 0x00008f008d8e7a23 */ /* 0x000fe2000001088e */
[----:B------:R-:W-:Y:S01]  /*d5b0*/  F2FP.PACK_AB R141, R230, R231 ;  /* 0x000000e7e68d723e */ /* 0x000fe200000000ff */
[----:B---3--:R-:W-:Y:S02]  /*d5c0*/  FADD.FTZ R0, R234, R0 ;  /* 0x00000000ea007221 */ /* 0x008fe40000010000 */
[--C-:B--2---:R-:W-:Y:S02]  /*d5d0*/  FFMA.FTZ R137, R200, c[0x0][0x23c], -R139.reuse ;  /* 0x00008f00c8897a23 */ /* 0x104fe4000001088b */
[----:B------:R-:W-:Y:S02]  /*d5e0*/  FFMA.FTZ R139, R201, c[0x0][0x23c], -R139 ;  /* 0x00008f00c98b7a23 */ /* 0x000fe4000001088b */
[----:B------:R-:W-:Y:S01]  /*d5f0*/  LDSM.16.MT88.4 R200, [R216+0xb800] ;  /* 0x00b80000d8c8783b */ /* 0x000fe20000004200 */
[----:B------:R-:W-:Y:S01]  /*d600*/  MUFU.EX2 R204, R137 ;  /* 0x0000008900cc7308 */ /* 0x000fe20000000800 */
[----:B------:R-:W-:Y:S09]  /*d610*/  FFMA.FTZ R2, R2, R251, R239 ;  /* 0x000000fb02027223 */ /* 0x000ff200000100ef */
[----:B------:R2:W-:Y:S01]  /*d620*/  MUFU.EX2 R137, R142 ;  /* 0x0000008e00897308 */ /* 0x0005e20000000800 */
[----:B-1----:R-:W-:Y:S01]  /*d630*/  FMUL.FTZ R4, R133, R148 ;  /* 0x0000009485047220 */ /* 0x002fe20000410000 */
[----:B------:R-:W-:Y:S01]  /*d640*/  F2FP.PACK_AB R148, R249, R247 ;  /* 0x000000f7f994723e */ /* 0x000fe200000000ff */
[C---:B----4-:R-:W-:Y:S01]  /*d650*/  FADD.FTZ R0, R236.reuse, R0 ;  /* 0x00000000ec007221 */ /* 0x050fe20000010000 */
[----:B------:R-:W-:Y:S06]  /*d660*/  F2FP.PACK_AB R147, R236, R234 ;  /* 0x000000eaec93723e */ /* 0x000fec00000000ff */
[----:B------:R-:W1:Y:S01]  /*d670*/  MUFU.EX2 R139, R139 ;  /* 0x0000008b008b7308 */ /* 0x000e620000000800 */
[-C--:B------:R-:W-:Y:S08]  /*d680*/  HMMA.16816.F32 R4, R148, R20.reuse, R4 ;  /* 0x000000149404723c */ /* 0x080ff00000001804 */
[C---:B------:R-:W-:Y:S04]  /*d690*/  HMMA.16816.F32 R8, R144.reuse, R20, R8 ;  /* 0x000000149008723c */ /* 0x040fe80000001808 */
[----:B--2---:R-:W-:Y:S03]  /*d6a0*/  F2FP.PACK_AB R142, R211, R229 ;  /* 0x000000e5d38e723e */ /* 0x004fe600000000ff */
[C---:B------:R-:W-:Y:S01]  /*d6b0*/  FMUL.FTZ R20, R133.reuse, R160 ;  /* 0x000000a085147220 */ /* 0x040fe20000410000 */
[-C--:B------:R-:W-:Y:S04]  /*d6c0*/  HMMA.16816.F32 R12, R144, R22.reuse, R12 ;  /* 0x00000016900c723c */ /* 0x080fe8000000180c */
[----:B------:R-:W-:Y:S04]  /*d6d0*/  FMUL.FTZ R21, R133, R161 ;  /* 0x000000a185157220 */ /* 0x000fe80000410000 */
[C---:B------:R-:W-:Y:S07]  /*d6e0*/  HMMA.16816.F32 R16, R148.reuse, R22, R16 ;  /* 0x000000169410723c */ /* 0x040fee0000001810 */
[C---:B------:R-:W-:Y:S02]  /*d6f0*/  FMUL.FTZ R22, R132.reuse, R162 ;  /* 0x000000a284167220 */ /* 0x040fe40000410000 */
[C---:B------:R-:W-:Y:S02]  /*d700*/  FMUL.FTZ R23, R132.reuse, R163 ;  /* 0x000000a384177220 */ /* 0x040fe40000410000 */
[----:B------:R-:W-:Y:S01]  /*d710*/  LDSM.16.MT88.4 R160, [R212+0xa800] ;  /* 0x00a80000d4a0783b */ /* 0x000fe20000004200 */
[----:B------:R-:W-:Y:S04]  /*d720*/  FFMA.FTZ R132, R132, R252, R243 ;  /* 0x000000fc84847223 */ /* 0x000fe800000100f3 */
[-C--:B------:R-:W-:Y:S08]  /*d730*/  HMMA.16816.F32 R20, R148, R176.reuse, R20 ;  /* 0x000000b09414723c */ /* 0x080ff00000001814 */
[C---:B------:R-:W-:Y:S07]  /*d740*/  HMMA.16816.F32 R24, R144.reuse, R176, R24 ;  /* 0x000000b09018723c */ /* 0x040fee0000001818 */
[----:B------:R-:W-:Y:S01]  /*d750*/  F2FP.PACK_AB R176, R207, R208 ;  /* 0x000000d0cfb0723e */ /* 0x000fe200000000ff */
[-C--:B------:R-:W-:Y:S04]  /*d760*/  HMMA.16816.F32 R28, R144, R178.reuse, R28 ;  /* 0x000000b2901c723c */ /* 0x080fe8000000181c */
[----:B------:R-:W-:Y:S04]  /*d770*/  F2FP.PACK_AB R177, R205, R206 ;  /* 0x000000cecdb1723e */ /* 0x000fe800000000ff */
[C---:B------:R-:W-:Y:S07]  /*d780*/  HMMA.16816.F32 R32, R148.reuse, R178, R32 ;  /* 0x000000b29420723c */ /* 0x040fee0000001820 */
[----:B-1----:R-:W-:Y:S01]  /*d790*/  F2FP.PACK_AB R178, R139, R204 ;  /* 0x000000cc8bb2723e */ /* 0x002fe200000000ff */
[-C--:B-----5:R-:W-:Y:S04]  /*d7a0*/  HMMA.16816.F32 R36, R148, R152.reuse, R36 ;  /* 0x000000989424723c */ /* 0x0a0fe80000001824 */
[----:B------:R-:W-:Y:S04]  /*d7b0*/  F2FP.PACK_AB R179, R137, R138 ;  /* 0x0000008a89b3723e */ /* 0x000fe800000000ff */
        /* <DEDUP_REMOVED lines=27> */
[-C--:B------:R-:W-:Y:S01]  /*d970*/  HMMA.16816.F32 R148, R140, R160.reuse, R4 ;  /* 0x000000a08c94723c */ /* 0x080fe20000001804 */
[----:B------:R-:W2:Y:S06]  /*d980*/  LDL.LU R7, [R1] ;  /* 0x0000000001077983 */ /* 0x000eac0000300800 */
[----:B------:R-:W-:Y:S01]  /*d990*/  FADD.FTZ R5, R206, R0 ;  /* 0x00000000ce057221 */ /* 0x000fe20000010000 */
        /* <DEDUP_REMOVED lines=40> */
[----:B------:R-:W-:Y:S04]  /*dc20*/  HMMA.16816.F32 R128, R140, R202, R128 ;  /* 0x000000ca8c80723c */ /* 0x000fe80000001880 */
[----:B--2---:R-:W-:Y:S04]  /*dc30*/  FFMA.FTZ R133, R133, R7, R247 ;  /* 0x0000000785857223 */ /* 0x004fe800000100f7 */
[----:B------:R-:W-:Y:S04]  /*dc40*/  FADD.FTZ R133, R249, R133 ;  /* 0x00000085f9857221 */ /* 0x000fe80000010000 */
[----:B------:R-:W-:Y:S04]  /*dc50*/  FADD.FTZ R2, R246, R133 ;  /* 0x00000085f6027221 */ /* 0x000fe80000010000 */
[----:B------:R-:W-:Y:S04]  /*dc60*/  FADD.FTZ R2, R248, R2 ;  /* 0x00000002f8027221 */ /* 0x000fe80000010000 */
        /* <DEDUP_REMOVED lines=8> */
[----:B------:R-:W-:Y:S01]  /*dcf0*/  MOV R138, R134 ;  /* 0x00000086008a7202 */ /* 0x000fe20000000f00 */
[----:B------:R-:W-:Y:S02]  /*dd00*/  FADD.FTZ R4, R211, R6 ;  /* 0x00000006d3047221 */ /* 0x000fe40000010000 */
[----:B------:R-:W-:Y:S02]  /*dd10*/  FADD.FTZ R252, R209, R5 ;  /* 0x00000005d1fc7221 */ /* 0x000fe40000010000 */
[----:B------:R-:W-:Y:S01]  /*dd20*/  FADD.FTZ R251, R139, R2 ;  /* 0x000000028bfb7221 */ /* 0x000fe20000010000 */
[----:B------:R1:W-:Y:S01]  /*dd30*/  STL [R1], R4 ;  /* 0x0000000401007387 */ /* 0x0003e20000100800 */
[----:B------:R-:W-:Y:S01]  /*dd40*/  MOV R139, R3 ;  /* 0x00000003008b7202 */ /* 0x000fe20000000f00 */
[----:B------:R-:W-:Y:S01]  /*dd50*/  FADD.FTZ R250, R137, R0 ;  /* 0x0000000089fa7221 */ /* 0x000fe20000010000 */
[----:B------:R-:W-:Y:S01]  /*dd60*/  MOV R137, R135 ;  /* 0x0000008700897202 */ /* 0x000fe20000000f00 */
[----:B-1----:R-:W-:-:S05]  /*dd70*/  @P0 BRA `(.L_x_873) ;  /* 0xffffdb8000000947 */ /* 0x002fca000383ffff */
.L_x_872:
[----:B------:R-:W2:Y:S01]  /*dd80*/  LDL.LU R4, [R1] ;  /* 0x0000000001047983 */ /* 0x000ea20000300800 */
[----:B------:R-:W-:Y:S01]  /*dd90*/  ULDC.U8 UR4, c[0x0][0x329] ;  /* 0x0000ca4000047ab9 */ /* 0x000fe20000000000 */
[----:B------:R-:W-:Y:S01]  /*dda0*/  BSSY B0, `(.L_x_876) ;  /* 0x00001a6000007945 */ /* 0x000fe20003800000 */
[----:B------:R-:W-:Y:S01]  /*ddb0*/  ULDC.U8 UR5, c[0x0][0x328] ;  /* 0x0000ca0000057ab9 */ /* 0x000fe20000000000 */
[----:B------:R-:W1:Y:S01]  /*ddc0*/  SHFL.BFLY PT, R5, R251, 0x2, 0x1f ;  /* 0x0c401f00fb057f89 */ /* 0x000e6200000e0000 */
[----:B------:R-:W-:-:S02]  /*ddd0*/  ISETP.NE.AND P0, PT, RZ, UR4, PT ;  /* 0x00000004ff007c0c */ /* 0x000fc4000bf05270 */
[----:B------:R-:W-:Y:S01]  /*dde0*/  ISETP.NE.AND P3, PT, RZ, UR5, PT ;  /* 0x00000005ff007c0c */ /* 0x000fe2000bf65270 */
[----:B------:R-:W3:Y:S04]  /*ddf0*/  SHFL.BFLY PT, R2, R252, 0x2, 0x1f ;  /* 0x0c401f00fc027f89 */ /* 0x000ee800000e0000 */
[----:B------:R-:W4:Y:S06]  /*de00*/  S2R R176, SR_TID.X ;  /* 0x0000000000b07919 */ /* 0x000f2c0000002100 */
[----:B------:R-:W-:-:S05]  /*de10*/  @P0 MOV R133, c[0x0][0x210] ;  /* 0x0000840000850a02 */ /* 0x000fca0000000f00 */
[----:B------:R-:W-:Y:S02]  /*de20*/  @P0 IMAD R133, R133, c[0x0][0x214], RZ ;  /* 0x0000850085850a24 */ /* 0x000fe400078e02ff */
[----:B-1----:R-:W-:Y:S02]  /*de30*/  FADD.FTZ R251, R5, R251 ;  /* 0x000000fb05fb7221 */ /* 0x002fe40000010000 */
[----:B---3--:R-:W-:-:S03]  /*de40*/  FADD.FTZ R252, R2, R252 ;  /* 0x000000fc02fc7221 */ /* 0x008fc60000010000 */
[----:B------:R-:W1:Y:S01]  /*de50*/  SHFL.BFLY PT, R2, R251, 0x1, 0x1f ;  /* 0x0c201f00fb027f89 */ /* 0x000e6200000e0000 */
[----:B----4-:R-:W-:-:S03]  /*de60*/  SHF.R.S32.HI R9, RZ, 0x1f, R176 ;  /* 0x0000001fff097819 */ /* 0x010fc600000114b0 */
[----:B------:R-:W3:Y:S01]  /*de70*/  SHFL.BFLY PT, R6, R252, 0x1, 0x1f ;  /* 0x0c201f00fc067f89 */ /* 0x000ee200000e0000 */
[----:B------:R-:W-:-:S04]  /*de80*/  LEA.HI R17, R9, R176, RZ, 0x2 ;  /* 0x000000b009117211 */ /* 0x000fc800078f10ff */
[--C-:B------:R-:W-:Y:S01]  /*de90*/  SHF.R.S32.HI R8, RZ, 0x2, R17.reuse ;  /* 0x00000002ff087819 */ /* 0x100fe20000011411 */
[----:B-1----:R-:W-:Y:S01]  /*dea0*/  FADD.FTZ R251, R251, R2 ;  /* 0x00000002fbfb7221 */ /* 0x002fe20000010000 */
[----:B------:R-:W-:Y:S02]  /*deb0*/  SHF.R.S32.HI R2, RZ, 0x1f, R17 ;  /* 0x0000001fff027819 */ /* 0x000fe40000011411 */
[----:B------:R-:W-:Y:S01]  /*dec0*/  LOP3.LUT R17, R17, 0x3ffffffc, RZ, 0xc0, !PT ;  /* 0x3ffffffc11117812 */ /* 0x000fe200078ec0ff */
[----:B---3--:R-:W-:Y:S01]  /*ded0*/  FADD.FTZ R252, R252, R6 ;  /* 0x00000006fcfc7221 */ /* 0x008fe20000010000 */
[----:B------:R-:W-:Y:S02]  /*dee0*/  LEA.HI R2, R2, R8, RZ, 0x3 ;  /* 0x0000000802027211 */ /* 0x000fe400078f18ff */
[----:B------:R-:W-:Y:S02]  /*def0*/  IADD3 R17, -R17, R176, RZ ;  /* 0x000000b011117210 */ /* 0x000fe40007ffe1ff */
[----:B------:R-:W-:-:S02]  /*df00*/  LOP3.LUT R2, R2, 0xfffffff8, RZ, 0xc0, !PT ;  /* 0xfffffff802027812 */ /* 0x000fc400078ec0ff */
[----:B------:R-:W-:Y:S02]  /*df10*/  FSETP.NE.FTZ.AND P5, PT, R252, RZ, PT ;  /* 0x000000fffc00720b */ /* 0x000fe40003fb5000 */
[----:B------:R-:W-:Y:S02]  /*df20*/  FSETP.NE.FTZ.AND P4, PT, R251, RZ, PT ;  /* 0x000000fffb00720b */ /* 0x000fe40003f95000 */
[----:B------:R-:W-:-:S04]  /*df30*/  @!P0 MOV R6, c[0x0][0x214] ;  /* 0x0000850000068a02 */ /* 0x000fc80000000f00 */
[----:B------:R-:W-:Y:S01]  /*df40*/  @!P0 SEL R133, R6, c[0x0][0x234], !P3 ;  /* 0x00008d0006858a07 */ /* 0x000fe20005800000 */
[----:B--2---:R-:W1:Y:S02]  /*df50*/  SHFL.BFLY PT, R0, R4, 0x2, 0x1f ;  /* 0x0c401f0004007f89 */ /* 0x004e6400000e0000 */
[----:B-1----:R-:W-:Y:S02]  /*df60*/  FADD.FTZ R0, R0, R4 ;  /* 0x0000000400007221 */ /* 0x002fe40000010000 */
[----:B------:R-:W1:Y:S04]  /*df70*/  SHFL.BFLY PT, R4, R250, 0x2, 0x1f ;  /* 0x0c401f00fa047f89 */ /* 0x000e6800000e0000 */
[----:B------:R-:W2:Y:S01]  /*df80*/  SHFL.BFLY PT, R132, R0, 0x1, 0x1f ;  /* 0x0c201f0000847f89 */ /* 0x000ea200000e0000 */
[----:B-1----:R-:W-:Y:S01]  /*df90*/  FADD.FTZ R250, R4, R250 ;  /* 0x000000fa04fa7221 */ /* 0x002fe20000010000 */
[----:B------:R-:W-:Y:S01]  /*dfa0*/  MOV R4, 0x3f800000 ;  /* 0x3f80000000047802 */ /* 0x000fe20000000f00 */
[----:B--2---:R-:W-:Y:S01]  /*dfb0*/  FADD.FTZ R132, R0, R132 ;  /* 0x0000008400847221 */ /* 0x004fe20000010000 */
[----:B------:R-:W-:-:S02]  /*dfc0*/  MOV R0, 0x3f800000 ;  /* 0x3f80000000007802 */ /* 0x000fc40000000f00 */
[----:B------:R-:W1:Y:S02]  /*dfd0*/  SHFL.BFLY PT, R5, R250, 0x1, 0x1f ;  /* 0x0c201f00fa057f89 */ /* 0x000e6400000e0000 */
[----:B------:R-:W2:Y:S01]  /*dfe0*/  @P5 MUFU.RCP R4, R252 ;  /* 0x000000fc00045308 */ /* 0x000ea20000001000 */
[----:B------:R-:W-:-:S13]  /*dff0*/  FSETP.NE.FTZ.AND P6, PT, R132, RZ, PT ;  /* 0x000000ff8400720b */ /* 0x000fda0003fd5000 */
[----:B------:R-:W3:Y:S01]  /*e000*/  @P6 MUFU.RCP R0, R132 ;  /* 0x0000008400006308 */ /* 0x000ee20000001000 */
[C---:B--2---:R-:W-:Y:S02]  /*e010*/  FMUL.FTZ R150, R4.reuse, R150 ;  /* 0x0000009604967220 */ /* 0x044fe40000410000 */
[C---:B------:R-:W-:Y:S02]  /*e020*/  FMUL.FTZ R6, R4.reuse, R151 ;  /* 0x0000009704067220 */ /* 0x040fe40000410000 */
[C---:B------:R-:W-:Y:S02]  /*e030*/  FMUL.FTZ R158, R4.reuse, R158 ;  /* 0x0000009e049e7220 */ /* 0x040fe40000410000 */
[----:B------:R-:W-:Y:S01]  /*e040*/  FMUL.FTZ R159, R4, R159 ;  /* 0x0000009f049f7220 */ /* 0x000fe20000410000 */
[----:B------:R-:W-:Y:S01]  /*e050*/  F2FP.PACK_AB R6, R6, R150 ;  /* 0x000000960606723e */ /* 0x000fe200000000ff */
[----:B-1----:R-:W-:Y:S02]  /*e060*/  FADD.FTZ R250, R250, R5 ;  /* 0x00000005fafa7221 */ /* 0x002fe40000010000 */
[----:B------:R-:W-:-:S02]  /*e070*/  FMUL.FTZ R21, R4, R39 ;  /* 0x0000002704157220 */ /* 0x000fc40000410000 */
[C---:B------:R-:W-:Y:S02]  /*e080*/  FMUL.FTZ R16, R4.reuse, R51 ;  /* 0x0000003304107220 */ /* 0x040fe40000410000 */
[----:B------:R-:W-:Y:S02]  /*e090*/  FMUL.FTZ R162, R4, R162 ;  /* 0x000000a204a27220 */ /* 0x000fe40000410000 */
[C---:B---3--:R-:W-:Y:S02]  /*e0a0*/  FMUL.FTZ R138, R0.reuse, R48 ;  /* 0x00000030008a7220 */ /* 0x048fe40000410000 */
[C---:B------:R-:W-:Y:S02]  /*e0b0*/  FMUL.FTZ R139, R0.reuse, R52 ;  /* 0x00000034008b7220 */ /* 0x040fe40000410000 */
[C---:B------:R-:W-:Y:S02]  /*e0c0*/  FMUL.FTZ R148, R0.reuse, R148 ;  /* 0x0000009400947220 */ /* 0x040fe40000410000 */
[C---:B------:R-:W-:Y:S01]  /*e0d0*/  FMUL.FTZ R7, R0.reuse, R149 ;  /* 0x0000009500077220 */ /* 0x040fe20000410000 */
[----:B------:R-:W-:Y:S01]  /*e0e0*/  LEA.HI R149, R9, R176, RZ, 0x5 ;  /* 0x000000b009957211 */ /* 0x000fe200078f28ff */
[----:B------:R-:W-:-:S02]  /*e0f0*/  FMUL.FTZ R156, R0, R156 ;  /* 0x0000009c009c7220 */ /* 0x000fc40000410000 */
[C---:B------:R-:W-:Y:S01]  /*e100*/  FMUL.FTZ R157, R0.reuse, R157 ;  /* 0x0000009d009d7220 */ /* 0x040fe20000410000 */
[----:B------:R-:W-:Y:S01]  /*e110*/  F2FP.PACK_AB R7, R7, R148 ;  /* 0x000000940707723e */ /* 0x000fe200000000ff */
[C---:B------:R-:W-:Y:S02]  /*e120*/  FMUL.FTZ R160, R0.reuse, R160 ;  /* 0x000000a000a07220 */ /* 0x040fe40000410000 */
[C---:B------:R-:W-:Y:S02]  /*e130*/  FMUL.FTZ R10, R0.reuse, R161 ;  /* 0x000000a1000a7220 */ /* 0x040fe40000410000 */
        /* <DEDUP_REMOVED lines=12> */
[C---:B------:R-:W-:Y:S01]  /*e200*/  FMUL.FTZ R142, R0.reuse, R68 ;  /* 0x00000044008e7220 */ /* 0x040fe20000410000 */
[----:B------:R-:W-:Y:S01]  /*e210*/  MOV R68, 0x20 ;  /* 0x0000002000447802 */ /* 0x000fe20000000f00 */
[----:B------:R-:W-:-:S02]  /*e220*/  FMUL.FTZ R69, R0, R69 ;  /* 0x0000004500457220 */ /* 0x000fc40000410000 */
[C---:B------:R-:W-:Y:S02]  /*e230*/  FMUL.FTZ R80, R0.reuse, R80 ;  /* 0x0000005000507220 */ /* 0x040fe40000410000 */
[C---:B------:R-:W-:Y:S02]  /*e240*/  FMUL.FTZ R81, R0.reuse, R81 ;  /* 0x0000005100517220 */ /* 0x040fe40000410000 */
[C---:B------:R-:W-:Y:S01]  /*e250*/  FMUL.FTZ R143, R0.reuse, R84 ;  /* 0x00000054008f7220 */ /* 0x040fe20000410000 */
[----:B------:R-:W-:Y:S01]  /*e260*/  SHF.R.S32.HI R84, RZ, 0x5, R149 ;  /* 0x00000005ff547819 */ /* 0x000fe20000011495 */
[C---:B------:R-:W-:Y:S01]  /*e270*/  FMUL.FTZ R85, R0.reuse, R85 ;  /* 0x0000005500557220 */ /* 0x040fe20000410000 */
[----:B------:R-:W-:Y:S01]  /*e280*/  F2FP.PACK_AB R52, R81, R80 ;  /* 0x000000505134723e */ /* 0x000fe200000000ff */
[----:B------:R-:W-:Y:S01]  /*e290*/  FMUL.FTZ R96, R0, R96 ;  /* 0x0000006000607220 */ /* 0x000fe20000410000 */
[----:B------:R-:W-:Y:S01]  /*e2a0*/  LEA R17, R84, R17, 0x9 ;  /* 0x0000001154117211 */ /* 0x000fe200078e48ff */
[----:B------:R-:W-:-:S02]  /*e2b0*/  FMUL.FTZ R97, R0, R97 ;  /* 0x0000006100617220 */ /* 0x000fc40000410000 */
[C---:B------:R-:W-:Y:S02]  /*e2c0*/  FMUL.FTZ R100, R0.reuse, R100 ;  /* 0x0000006400647220 */ /* 0x040fe40000410000 */
[C---:B------:R-:W-:Y:S02]  /*e2d0*/  FMUL.FTZ R101, R0.reuse, R101 ;  /* 0x0000006500657220 */ /* 0x040fe40000410000 */
[C---:B------:R-:W-:Y:S02]  /*e2e0*/  FMUL.FTZ R112, R0.reuse, R112 ;  /* 0x0000007000707220 */ /* 0x040fe40000410000 */
[C---:B------:R-:W-:Y:S02]  /*e2f0*/  FMUL.FTZ R113, R0.reuse, R113 ;  /* 0x0000007100717220 */ /* 0x040fe40000410000 */
[C---:B------:R-:W-:Y:S02]  /*e300*/  FMUL.FTZ R116, R0.reuse, R116 ;  /* 0x0000007400747220 */ /* 0x040fe40000410000 */
[----:B------:R-:W-:-:S02]  /*e310*/  FMUL.FTZ R117, R0, R117 ;  /* 0x0000007500757220 */ /* 0x000fc40000410000 */
[C---:B------:R-:W-:Y:S02]  /*e320*/  FMUL.FTZ R128, R0.reuse, R128 ;  /* 0x0000008000807220 */ /* 0x040fe40000410000 */
[----:B------:R-:W-:Y:S01]  /*e330*/  FMUL.FTZ R129, R0, R129 ;  /* 0x0000008100817220 */ /* 0x000fe20000410000 */
[----:B------:R-:W-:Y:S01]  /*e340*/  IADD3 R0, R8, -R2, RZ ;  /* 0x8000000208007210 */ /* 0x000fe20007ffe0ff */
[C---:B------:R-:W-:Y:S02]  /*e350*/  FMUL.FTZ R36, R4.reuse, R66 ;  /* 0x0000004204247220 */ /* 0x040fe40000410000 */
        /* <DEDUP_REMOVED lines=10> */
[C---:B------:R-:W-:Y:S01]  /*e400*/  FMUL.FTZ R32, R4.reuse, R54 ;  /* 0x0000003604207220 */ /* 0x040fe20000410000 */
[----:B------:R-:W-:Y:S01]  /*e410*/  F2FP.PACK_AB R9, R9, R162 ;  /* 0x000000a20909723e */ /* 0x000fe200000000ff */
[C---:B------:R-:W-:Y:S01]  /*e420*/  FMUL.FTZ R55, R4.reuse, R55 ;  /* 0x0000003704377220 */ /* 0x040fe20000410000 */
[----:B------:R-:W-:Y:S01]  /*e430*/  LEA R17, R17, R2, 0x1 ;  /* 0x0000000211117211 */ /* 0x000fe200078e08ff */
[C---:B------:R-:W-:Y:S01]  /*e440*/  FMUL.FTZ R35, R4.reuse, R67 ;  /* 0x0000004304237220 */ /* 0x040fe20000410000 */
[----:B------:R-:W-:Y:S01]  /*e450*/  MOV R2, 0x3f800000 ;  /* 0x3f80000000027802 */ /* 0x000fe20000000f00 */
[C---:B------:R-:W-:Y:S01]  /*e460*/  FMUL.FTZ R70, R4.reuse, R70 ;  /* 0x0000004604467220 */ /* 0x040fe20000410000 */
[----:B------:R-:W-:Y:S01]  /*e470*/  SHF.L.U32 R17, R17, 0x1, RZ ;  /* 0x0000000111117819 */ /* 0x000fe200000006ff */
[----:B------:R-:W-:Y:S01]  /*e480*/  FMUL.FTZ R71, R4, R71 ;  /* 0x0000004704477220 */ /* 0x000fe20000410000 */
[----:B------:R-:W-:Y:S01]  /*e490*/  F2FP.PACK_AB R12, R12, R174 ;  /* 0x000000ae0c0c723e */ /* 0x000fe200000000ff */
[C---:B------:R-:W-:Y:S01]  /*e4a0*/  FMUL.FTZ R82, R4.reuse, R82 ;  /* 0x0000005204527220 */ /* 0x040fe20000410000 */
        /* <DEDUP_REMOVED lines=14> */
[C---:B------:R-:W-:Y:S01]  /*e590*/  FMUL.FTZ R102, R4.reuse, R102 ;  /* 0x0000006604667220 */ /* 0x040fe20000410000 */
        /* <DEDUP_REMOVED lines=15> */
[----:B------:R-:W-:Y:S01]  /*e690*/  ISETP.NE.OR P3, PT, RZ, UR4, !P3 ;  /* 0x00000004ff007c0c */ /* 0x000fe2000df65670 */
[----:B------:R-:W-:-:S02]  /*e6a0*/  FMUL.FTZ R130, R4, R130 ;  /* 0x0000008204827220 */ /* 0x000fc40000410000 */
[----:B------:R-:W-:Y:S01]  /*e6b0*/  FMUL.FTZ R131, R4, R131 ;  /* 0x0000008304837220 */ /* 0x000fe20000410000 */
[----:B--2---:R-:W-:Y:S01]  /*e6c0*/  IADD3 R7, R68, R19, RZ ;  /* 0x0000001344077210 */ /* 0x004fe20007ffe0ff */
[C---:B------:R-:W-:Y:S01]  /*e6d0*/  FMUL.FTZ R20, R2.reuse, R41 ;  /* 0x0000002902147220 */ /* 0x040fe20000410000 */
[----:B------:R-:W-:Y:S01]  /*e6e0*/  F2FP.PACK_AB R31, R119, R118 ;  /* 0x00000076771f723e */ /* 0x000fe200000000ff */
[C---:B------:R-:W-:Y:S02]  /*e6f0*/  FMUL.FTZ R66, R2.reuse, R45 ;  /* 0x0000002d02427220 */ /* 0x040fe40000410000 */
[C---:B------:R-:W-:Y:S02]  /*e700*/  FMUL.FTZ R27, R2.reuse, R57 ;  /* 0x00000039021b7220 */ /* 0x040fe40000410000 */
[C---:B------:R-:W-:Y:S02]  /*e710*/  FMUL.FTZ R28, R2.reuse, R61 ;  /* 0x0000003d021c7220 */ /* 0x040fe40000410000 */
[----:B------:R-:W-:-:S02]  /*e720*/  FMUL.FTZ R152, R2, R152 ;  /* 0x0000009802987220 */ /* 0x000fc40000410000 */
[C---:B------:R-:W-:Y:S02]  /*e730*/  FMUL.FTZ R8, R2.reuse, R153 ;  /* 0x0000009902087220 */ /* 0x040fe40000410000 */
        /* <DEDUP_REMOVED lines=21> */
[----:B------:R-:W-:-:S02]  /*e890*/  FMUL.FTZ R88, R2, R88 ;  /* 0x0000005802587220 */ /* 0x000fc40000410000 */
[----:B------:R-:W-:Y:S01]  /*e8a0*/  FMUL.FTZ R89, R2, R89 ;  /* 0x0000005902597220 */ /* 0x000fe20000410000 */
[----:B------:R-:W-:Y:S01]  /*e8b0*/  F2FP.PACK_AB R50, R50, R76 ;  /* 0x0000004c3232723e */ /* 0x000fe200000000ff */
[C---:B------:R-:W-:Y:S02]  /*e8c0*/  FMUL.FTZ R92, R2.reuse, R92 ;  /* 0x0000005c025c7220 */ /* 0x040fe40000410000 */
[C---:B------:R-:W-:Y:S02]  /*e8d0*/  FMUL.FTZ R93, R2.reuse, R93 ;  /* 0x0000005d025d7220 */ /* 0x040fe40000410000 */
[C---:B------:R-:W-:Y:S02]  /*e8e0*/  FMUL.FTZ R104, R2.reuse, R104 ;  /* 0x0000006802687220 */ /* 0x040fe40000410000 */
[C---:B------:R-:W-:Y:S02]  /*e8f0*/  FMUL.FTZ R38, R2.reuse, R105 ;  /* 0x0000006902267220 */ /* 0x040fe40000410000 */
        /* <DEDUP_REMOVED lines=9> */
[----:B-1----:R-:W-:-:S02]  /*e990*/  FMUL.FTZ R147, R0, R147 ;  /* 0x0000009300937220 */ /* 0x002fc40000410000 */
[C---:B------:R-:W-:Y:S02]  /*e9a0*/  FMUL.FTZ R4, R0.reuse, R146 ;  /* 0x0000009200047220 */ /* 0x040fe40000410000 */
[C---:B------:R-:W-:Y:S01]  /*e9b0*/  FMUL.FTZ R155, R0.reuse, R155 ;  /* 0x0000009b009b7220 */ /* 0x040fe20000410000 */
[----:B------:R-:W-:Y:S01]  /*e9c0*/  STS [R19], R2 ;  /* 0x0000000213007388 */ /* 0x000fe20000000800 */
        /* <DEDUP_REMOVED lines=57> */
[----:B------:R1:W-:Y:S01]  /*ed60*/  STS [R19+0x400], R0 ;  /* 0x0004000013007388 */ /* 0x0003e20000000800 */
[----:B------:R-:W-:Y:S02]  /*ed70*/  F2FP.PACK_AB R28, R129, R128 ;  /* 0x00000080811c723e */ /* 0x000fe400000000ff */
[----:B------:R-:W-:Y:S01]  /*ed80*/  F2FP.PACK_AB R27, R131, R130 ;  /* 0x00000082831b723e */ /* 0x000fe200000000ff */
[----:B------:R2:W-:Y:S01]  /*ed90*/  STS [R17+0x2000], R5 ;  /* 0x0020000511007388 */ /* 0x0005e20000000800 */
[----:B------:R-:W-:Y:S02]  /*eda0*/  F2FP.PACK_AB R30, R121, R120 ;  /* 0x00000078791e723e */ /* 0x000fe400000000ff */
[----:B------:R-:W-:Y:S01]  /*edb0*/  F2FP.PACK_AB R29, R123, R29 ;  /* 0x0000001d7b1d723e */ /* 0x000fe200000000ff */
[----:B------:R3:W-:Y:S01]  /*edc0*/  STS [R17+0x2400], R4 ;  /* 0x0024000411007388 */ /* 0x0007e20000000800 */
[----:B------:R-:W-:-:S02]  /*edd0*/  F2FP.PACK_AB R26, R125, R124 ;  /* 0x0000007c7d1a723e */ /* 0x000fc400000000ff */
[----:B------:R-:W-:Y:S01]  /*ede0*/  F2FP.PACK_AB R67, R127, R67 ;  /* 0x000000437f43723e */ /* 0x000fe200000000ff */
[----:B------:R4:W-:Y:S04]  /*edf0*/  STS [R19+0x2000], R8 ;  /* 0x0020000813007388 */ /* 0x0009e80000000800 */
[----:B------:R5:W-:Y:S01]  /*ee00*/  STS [R19+0x2400], R11 ;  /* 0x0024000b13007388 */ /* 0x000be20000000800 */
[----:B-1----:R-:W-:Y:S02]  /*ee10*/  IADD3 R0, R17, R68, RZ ;  /* 0x0000004411007210 */ /* 0x002fe40007ffe0ff */
        /* <DEDUP_REMOVED lines=12> */
[----:B-----5:R-:W-:Y:S02]  /*eee0*/  @P4 MUFU.LG2 R11, R251 ;  /* 0x000000fb000b4308 */ /* 0x020fe40000000c00 */
[----:B------:R4:W-:Y:S04]  /*eef0*/  STS [R0+0x2400], R15 ;  /* 0x0024000f00007388 */ /* 0x0009e80000000800 */
[----:B------:R-:W-:Y:S02]  /*ef00*/  STS [R7+0x2000], R24 ;  /* 0x0020001807007388 */ /* 0x000fe40000000800 */
[----:B-1----:R-:W-:Y:S02]  /*ef10*/  @P1 MUFU.LG2 R10, R250 ;  /* 0x000000fa000a1308 */ /* 0x002fe40000000c00 */
[----:B------:R-:W-:Y:S04]  /*ef20*/  STS [R7+0x2400], R23 ;  /* 0x0024001707007388 */ /* 0x000fe80000000800 */
[----:B------:R-:W-:Y:S02]  /*ef30*/  STS [R4], R22 ;  /* 0x0000001604007388 */ /* 0x000fe40000000800 */
[----:B--2---:R-:W1:Y:S02]  /*ef40*/  @P5 MUFU.LG2 R9, R252 ;  /* 0x000000fc00095308 */ /* 0x004e640000000c00 */
[----:B------:R-:W-:Y:S04]  /*ef50*/  STS [R4+0x400], R21 ;  /* 0x0004001504007388 */ /* 0x000fe80000000800 */
[----:B------:R-:W-:Y:S01]  /*ef60*/  STS [R6], R18 ;  /* 0x0000001206007388 */ /* 0x000fe20000000800 */
        /* <DEDUP_REMOVED lines=8> */
[----:B------:R-:W-:Y:S04]  /*eff0*/  STS [R2], R64 ;  /* 0x0000004002007388 */ /* 0x000fe80000000800 */
[----:B------:R-:W-:Y:S01]  /*f000*/  STS [R2+0x400], R63 ;  /* 0x0004003f02007388 */ /* 0x000fe20000000800 */
[----:B--2---:R-:W-:Y:S01]  /*f010*/  MOV R16, 0x7f800000 ;  /* 0x7f80000000107802 */ /* 0x004fe20000000f00 */
[----:B------:R-:W-:-:S02]  /*f020*/  @P5 FFMA.FTZ R16, R135, c[0x0][0x238], R9 ;  /* 0x00008e0087105a23 */ /* 0x000fc40000010009 */
        /* <DEDUP_REMOVED lines=18> */
[----:B-1----:R-:W-:-:S03]  /*f150*/  MOV R17, 0x7f800000 ;  /* 0x7f80000000117802 */ /* 0x002fc60000000f00 */
        /* <DEDUP_REMOVED lines=106> */
.L_x_877:
[----:B--2-4-:R-:W-:Y:S05]  /*f800*/  BSYNC B0 ;  /* 0x0000000000007941 */ /* 0x014fea0003800000 */
.L_x_876:
[----:B------:R-:W2:Y:S01]  /*f810*/  LDL.LU.64 R8, [R1+0x20] ;  /* 0x0000200001087983 */ /* 0x000ea20000300a00 */
[----:B------:R-:W-:Y:S01]  /*f820*/  SHF.R.S32.HI R0, RZ, 0x1f, R18 ;  /* 0x0000001fff007819 */ /* 0x000fe20000011412 */
[----:B------:R-:W-:-:S02]  /*f830*/  ULDC.64 UR4, c[0x0][0x1e8] ;  /* 0x00007a0000047ab9 */ /* 0x000fc40000000a00 */
[----:B------:R-:W4:Y:S01]  /*f840*/  LDL.LU.64 R6, [R1+0x28] ;  /* 0x0000280001067983 */ /* 0x000f220000300a00 */
[----:B------:R-:W-:Y:S01]  /*f850*/  SHF.R.S32.HI R4, RZ, 0x1f, R19 ;  /* 0x0000001fff047819 */ /* 0x000fe20000011413 */
[----:B------:R-:W-:Y:S01]  /*f860*/  IMAD R0, R0, c[0x0][0x1e0], RZ ;  /* 0x0000780000007a24 */ /* 0x000fe200078e02ff */
[----:B------:R-:W-:Y:S02]  /*f870*/  USHF.L.U32 UR7, UR4, 0x5, URZ ;  /* 0x0000000504077899 */ /* 0x000fe4000800063f */
[----:B------:R-:W-:Y:S01]  /*f880*/  UMOV UR6, 0x5 ;  /* 0x0000000500067882 */ /* 0x000fe20000000000 */
[----:B------:R-:W-:Y:S01]  /*f890*/  IMAD R0, R18, c[0x0][0x1e4], R0 ;  /* 0x0000790012007a24 */ /* 0x000fe200078e0200 */
[----:B------:R-:W-:Y:S01]  /*f8a0*/  USHF.L.U64.HI UR5, UR4, UR6, UR5 ;  /* 0x0000000604057299 */ /* 0x000fe20008010205 */
[----:B------:R-:W-:-:S04]  /*f8b0*/  IMAD R4, R4, c[0x0][0x1f0], RZ ;  /* 0x00007c0004047a24 */ /* 0x000fc800078e02ff */
[----:B------:R-:W-:Y:S01]  /*f8c0*/  IMAD R4, R19, c[0x0][0x1f4], R4 ;  /* 0x00007d0013047a24 */ /* 0x000fe200078e0204 */
[--C-:B--2---:R-:W-:Y:S01]  /*f8d0*/  SHF.R.S32.HI R3, RZ, 0x1f, R8.reuse ;  /* 0x0000001fff037819 */ /* 0x104fe20000011408 */
[----:B------:R-:W-:-:S04]  /*f8e0*/  IMAD.MOV.U32 R2, RZ, RZ, R8 ;  /* 0x000000ffff027224 */ /* 0x000fc800078e0008 */
[----:B------:R-:W-:-:S04]  /*f8f0*/  IMAD.WIDE.U32 R2, R18, c[0x0][0x1e0], R2 ;  /* 0x0000780012027a25 */ /* 0x000fc800078e0002 */
[----:B------:R-:W-:Y:S02]  /*f900*/  IMAD.IADD R3, R3, 0x1, R0 ;  /* 0x0000000103037824 */ /* 0x000fe400078e0200 */
[----:B----4-:R-:W-:Y:S02]  /*f910*/  IMAD R0, R7, c[0x0][0x1e8], RZ ;  /* 0x00007a0007007a24 */ /* 0x010fe400078e02ff */
        /* <DEDUP_REMOVED lines=38> */
.L_x_865:
        /* <DEDUP_REMOVED lines=18> */
[----:B------:R-:W-:Y:S01]  /*fca0*/  ULDC.64 UR8, c[0x0][0x118] ;  /* 0x0000460000087ab9 */ /* 0x000fe20000000a00 */
[----:B------:R-:W-:-:S02]  /*fcb0*/  IADD3 R18, -R99, c[0x0][0x214], RZ ;  /* 0x0000850063127a10 */ /* 0x000fc40007ffe1ff */
[----:B------:R-:W-:Y:S02]  /*fcc0*/  IADD3 R14, R8, 0x30, RZ ;  /* 0x00000030080e7810 */ /* 0x000fe40007ffe0ff */
[--C-:B------:R-:W-:Y:S02]  /*fcd0*/  SHF.R.S32.HI R3, RZ, 0x1f, R2.reuse ;  /* 0x0000001fff037819 */ /* 0x100fe40000011402 */
[----:B-1----:R-:W-:Y:S02]  /*fce0*/  ISETP.NE.AND P0, PT, R12, RZ, PT ;  /* 0x000000ff0c00720c */ /* 0x002fe40003f05270 */
[----:B------:R-:W-:Y:S01]  /*fcf0*/  ISETP.GE.OR P4, PT, R14, R18, P6 ;  /* 0x000000120e00720c */ /* 0x000fe20003786670 */
[----:B------:R-:W-:-:S04]  /*fd00*/  IMAD.WIDE.U32 R2, R23, c[0x0][0x1e0], R2 ;  /* 0x0000780017027a25 */ /* 0x000fc800078e0002 */
[----:B------:R-:W-:Y:S02]  /*fd10*/  IMAD.IADD R3, R0, 0x1, R3 ;  /* 0x0000000100037824 */ /* 0x000fe400078e0203 */
[----:B------:R-:W-:Y:S02]  /*fd20*/  IMAD R0, R4, c[0x0][0x1f0], RZ ;  /* 0x00007c0004007a24 */ /* 0x000fe400078e02ff */
[C---:B------:R-:W-:Y:S02]  /*fd30*/  IMAD.WIDE.U32 R2, R24.reuse, c[0x0][0x1f0], R2 ;  /* 0x00007c0018027a25 */ /* 0x040fe400078e0002 */
[----:B--2---:R-:W-:Y:S02]  /*fd40*/  @!P0 ISETP.NE.AND P1, PT, R11, RZ, PT ;  /* 0x000000ff0b00820c */ /* 0x004fe40003f25270 */
[----:B------:R-:W-:Y:S02]  /*fd50*/  IMAD R0, R24, c[0x0][0x1f4], R0 ;  /* 0x00007d0018007a24 */ /* 0x000fe400078e0200 */
[----:B------:R-:W-:Y:S01]  /*fd60*/  IMAD.WIDE R4, R13, 0x80, R8 ;  /* 0x000000800d047825 */ /* 0x000fe200078e0208 */
[----:B------:R-:W-:-:S03]  /*fd70*/  IADD3 R13, R8, 0x20, RZ ;  /* 0x00000020080d7810 */ /* 0x000fc60007ffe0ff */
[----:B------:R-:W-:Y:S01]  /*fd80*/  IMAD.IADD R3, R0, 0x1, R3 ;  /* 0x0000000100037824 */ /* 0x000fe200078e0203 */
[----:B------:R-:W-:Y:S01]  /*fd90*/  ISETP.GE.OR P5, PT, R13, R18, P6 ;  /* 0x000000120d00720c */ /* 0x000fe200037a6670 */
[----:B------:R-:W-:Y:S02]  /*fda0*/  IMAD R0, R5, c[0x0][0x1e8], RZ ;  /* 0x00007a0005007a24 */ /* 0x000fe400078e02ff */
[----:B------:R-:W-:Y:S02]  /*fdb0*/  @P0 IMAD.MOV.U32 R10, RZ, RZ, c[0x0][0x210] ;  /* 0x00008400ff0a0624 */ /* 0x000fe400078e00ff */
[C---:B------:R-:W-:Y:S02]  /*fdc0*/  IMAD R0, R4.reuse, c[0x0][0x1ec], R0 ;  /* 0x00007b0004007a24 */ /* 0x040fe400078e0200 */
[----:B------:R-:W-:-:S04]  /*fdd0*/  IMAD.WIDE.U32 R4, R4, c[0x0][0x1e8], R2 ;  /* 0x00007a0004047a25 */ /* 0x000fc800078e0002 */
[----:B------:R-:W-:Y:S01]  /*fde0*/  IMAD.IADD R0, R0, 0x1, R5 ;  /* 0x0000000100007824 */ /* 0x000fe200078e0205 */
[----:B------:R-:W-:Y:S01]  /*fdf0*/  LEA R2, P2, R4, c[0x0][0x1d0], 0x1 ;  /* 0x0000740004027a11 */ /* 0x000fe200078408ff */
[----:B------:R-:W-:Y:S02]  /*fe00*/  @!P0 IMAD.MOV.U32 R5, RZ, RZ, c[0x0][0x214] ;  /* 0x00008500ff058624 */ /* 0x000fe400078e00ff */
[----:B------:R-:W-:Y:S01]  /*fe10*/  @P0 IMAD R10, R10, c[0x0][0x214], RZ ;  /* 0x000085000a0a0a24 */ /* 0x000fe200078e02ff */
[----:B------:R-:W-:Y:S01]  /*fe20*/  LEA.HI.X R3, R4, c[0x0][0x1d4], R0, 0x1, P2 ;  /* 0x0000750004037a11 */ /* 0x000fe200010f0c00 */
[----:B------:R-:W-:Y:S01]  /*fe30*/  @P0 IMAD.MOV.U32 R0, RZ, RZ, 0x1 ;  /* 0x00000001ff000424 */ /* 0x000fe200078e00ff */
[----:B------:R-:W-:Y:S01]  /*fe40*/  @!P0 SEL R10, R5, c[0x0][0x234], !P1 ;  /* 0x00008d00050a8a07 */ /* 0x000fe20004800000 */
[----:B------:R-:W-:Y:S01]  /*fe50*/  @P0 IMAD.MOV.U32 R9, RZ, RZ, c[0x0][0x210] ;  /* 0x00008400ff090624 */ /* 0x000fe200078e00ff */
[----:B------:R-:W-:Y:S01]  /*fe60*/  IADD3 R6, P1, R2, UR6, RZ ;  /* 0x0000000602067c10 */ /* 0x000fe2000ff3e0ff */
[----:B------:R-:W-:Y:S01]  /*fe70*/  STG.E.128 [R2.64], RZ ;  /* 0x000000ff02007986 */ /* 0x000fe2000c101d08 */
[----:B------:R-:W-:-:S02]  /*fe80*/  @!P0 IMAD.MOV.U32 R9, RZ, RZ, 0x1 ;  /* 0x00000001ff098424 */ /* 0x000fc400078e00ff */
[----:B------:R-:W-:Y:S01]  /*fe90*/  IADD3.X R7, R3, UR5, RZ, P1, !PT ;  /* 0x0000000503077c10 */ /* 0x000fe20008ffe4ff */
[----:B------:R-:W-:Y:S01]  /*fea0*/  @!P0 IMAD R0, R10, c[0x0][0x1c0], RZ ;  /* 0x000070000a008a24 */ /* 0x000fe200078e02ff */
[----:B------:R-:W-:Y:S01]  /*feb0*/  IADD3 R4, P2, R6, UR6, RZ ;  /* 0x0000000606047c10 */ /* 0x000fe2000ff5e0ff */
[----:B------:R1:W-:Y:S01]  /*fec0*/  STG.E.128 [R2.64+0x80], RZ ;  /* 0x000080ff02007986 */ /* 0x0003e2000c101d08 */
[----:B------:R-:W-:Y:S01]  /*fed0*/  ISETP.NE.AND P1, PT, R11, RZ, PT ;  /* 0x000000ff0b00720c */ /* 0x000fe20003f25270 */
[----:B------:R-:W-:Y:S01]  /*fee0*/  IMAD R0, R23, R0, RZ ;  /* 0x0000000017007224 */ /* 0x000fe200078e02ff */
[----:B------:R-:W-:Y:S01]  /*fef0*/  IADD3.X R5, R7, UR5, RZ, P2, !PT ;  /* 0x0000000507057c10 */ /* 0x000fe200097fe4ff */
[----:B------:R-:W-:Y:S01]  /*ff00*/  STG.E.128 [R6.64], RZ ;  /* 0x000000ff06007986 */ /* 0x000fe2000c101d08 */
[----:B------:R-:W-:Y:S01]  /*ff10*/  ISETP.EQ.AND P1, PT, R12, RZ, P1 ;  /* 0x000000ff0c00720c */ /* 0x000fe20000f22270 */
[----:B------:R-:W-:Y:S01]  /*ff20*/  IMAD R11, R23, c[0x0][0x214], RZ ;  /* 0x00008500170b7a24 */ /* 0x000fe200078e02ff */
[----:B------:R-:W-:Y:S01]  /*ff30*/  IADD3 R12, R8, 0x10, RZ ;  /* 0x00000010080c7810 */ /* 0x000fe20007ffe0ff */
[----:B------:R2:W-:Y:S01]  /*ff40*/  STG.E.128 [R6.64+0x80], RZ ;  /* 0x000080ff06007986 */ /* 0x0005e2000c101d08 */
[----:B------:R-:W-:-:S03]  /*ff50*/  SEL R0, R0, RZ, !P1 ;  /* 0x000000ff00007207 */ /* 0x000fc60004800000 */
[----:B------:R-:W-:Y:S04]  /*ff60*/  STG.E.128 [R4.64], RZ ;  /* 0x000000ff04007986 */ /* 0x000fe8000c101d08 */
[----:B------:R3:W-:Y:S01]  /*ff70*/  STG.E.128 [R4.64+0x80], RZ ;  /* 0x000080ff04007986 */ /* 0x0007e2000c101d08 */
[----:B-1----:R-:W-:-:S04]  /*ff80*/  IADD3 R2, P2, R4, UR6, RZ ;  /* 0x0000000604027c10 */ /* 0x002fc8000ff5e0ff */
[----:B------:R-:W-:Y:S01]  /*ff90*/  IADD3.X R3, R5, UR5, RZ, P2, !PT ;  /* 0x0000000505037c10 */ /* 0x000fe200097fe4ff */
[----:B--2---:R-:W-:-:S04]  /*ffa0*/  IMAD R6, R24, R10, R0 ;  /* 0x0000000a18067224 */ /* 0x004fc800078e0200 */
[----:B------:R-:W-:Y:S01]  /*ffb0*/  STG.E.128 [R2.64], RZ ;  /* 0x000000ff02007986 */ /* 0x000fe2000c101d08 */
[----:B------:R-:W-:Y:S01]  /*ffc0*/  SHF.R.S32.HI R7, RZ, 0x1f, R11 ;  /* 0x0000001fff077819 */ /* 0x000fe2000001140b */
[----:B------:R-:W-:Y:S01]  /*ffd0*/  IMAD R0, R99, R9, RZ ;  /* 0x0000000963007224 */ /* 0x000fe200078e02ff */
[----:B------:R-:W-:Y:S01]  /*ffe0*/  SEL R11, R11, RZ, P1 ;  /* 0x000000ff0b0b7207 */ /* 0x000fe20000800000 */
[----:B------:R1:W-:Y:S01]  /*fff0*/  STG.E.128 [R2.64+0x80], RZ ;  /* 0x000080ff02007986 */ /* 0x0003e2000c101d08 */
[----:B---3--:R-:W-:Y:S02]  /*10000*/  IADD3 R4, P2, R2, UR6, RZ ;  /* 0x0000000602047c10 */ /* 0x008fe4000ff5e0ff */
[----:B------:R-:W-:Y:S02]  /*10010*/  SHF.R.S32.HI R10, RZ, 0x1f, R0 ;  /* 0x0000001fff0a7819 */ /* 0x000fe40000011400 */
[----:B------:R-:W-:Y:S02]  /*10020*/  IADD3.X R5, R3, UR5, RZ, P2, !PT ;  /* 0x0000000503057c10 */ /* 0x000fe400097fe4ff */
[----:B------:R-:W-:-:S03]  /*10030*/  ISETP.GE.OR P2, PT, R8, R18, P6 ;  /* 0x000000120800720c */ /* 0x000fc60003746670 */
        /* <DEDUP_REMOVED lines=85> */
.L_x_878:
        /* <DEDUP_REMOVED lines=15> */
.L_x_1410:


//--------------------- .text._ZN5flash16flash_fwd_kernelI23Flash_fwd_kernel_traitsILi128ELi128ELi32ELi4ELb0ELb0EN7cutlass6half_tE19Flash_kernel_traitsILi128ELi128ELi32ELi4ES3_EELb1ELb1ELb0ELb0ELb0ELb1ELb0ELb0EEEvNS_16Flash_fwd_paramsE --------------------------
	.section	.text._ZN5flash16flash_fwd_kernelI23Flash_fwd_kernel_traitsILi128ELi128ELi32ELi4ELb0ELb0EN7cutlass6half_tE19Flash_kernel_traitsILi128ELi128ELi32ELi4ES3_EELb1ELb1ELb0ELb0ELb0ELb1ELb0ELb0EEEvNS_16Flash_fwd_paramsE,"ax",@progbits
	.sectioninfo	@"SHI_REGISTERS=255"
	.align	128
        .global         _ZN5flash16flash_fwd_kernelI23Flash_fwd_kernel_traitsILi128ELi128ELi32ELi4ELb0ELb0EN7cutlass6half_tE19Flash_kernel_traitsILi128ELi128ELi32ELi4ES3_EELb1ELb1ELb0ELb0ELb0ELb1ELb0ELb0EEEvNS_16Flash_fwd_paramsE
        .type           _ZN5flash16flash_fwd_kernelI23Flash_fwd_kernel_traitsILi128ELi128ELi32ELi4ELb0ELb0EN7cutlass6half_tE19Flash_kernel_traitsILi128ELi128ELi32ELi4ES3_EELb1ELb1ELb0ELb0ELb0ELb1ELb0ELb0EEEvNS_16Flash_fwd_paramsE,@function
        .size           _ZN5flash16flash_fwd_kernelI23Flash_fwd_kernel_traitsILi128ELi128ELi32ELi4ELb0ELb0EN7cutlass6half_tE19Flash_kernel_traitsILi128ELi128ELi32ELi4ES3_EELb1ELb1ELb0ELb0ELb0ELb1ELb0ELb0EEEvNS_16Flash_fwd_paramsE,(.L_x_1411 - _ZN5flash16flash_fwd_kernelI23Flash_fwd_kernel_traitsILi128ELi128ELi32ELi4ELb0ELb0EN7cutlass6half_tE19Flash_kernel_traitsILi128ELi128ELi32ELi4ES3_EELb1ELb1ELb0ELb0ELb0ELb1ELb0ELb0EEEvNS_16Flash_fwd_paramsE)
        .other          _ZN5flash16flash_fwd_kernelI23Flash_fwd_kernel_traitsILi128ELi128ELi32ELi4ELb0ELb0EN7cutlass6half_tE19Flash_kernel_traitsILi128ELi128ELi32ELi4ES3_EELb1ELb1ELb0ELb0ELb0ELb1ELb0ELb0EEEvNS_16Flash_fwd_paramsE,@"STO_CUDA_ENTRY STV_DEFAULT"
_ZN5flash16flash_fwd_kernelI23Flash_fwd_kernel_traitsILi128ELi128ELi32ELi4ELb0ELb0EN7cutlass6half_tE19Flash_kernel_traitsILi128ELi128ELi32ELi4ES3_EELb1ELb1ELb0ELb0ELb0ELb1ELb0ELb0EEEvNS_16Flash_fwd_paramsE:
.text._ZN5flash16flash_fwd_kernelI23Flash_fwd_kernel_traitsILi128ELi128ELi32ELi4ELb0ELb0EN7cutlass6half_tE19Flash_kernel_traitsILi128ELi128ELi32ELi4ES3_EELb1ELb1ELb0ELb0ELb0ELb1ELb0ELb0EEEvNS_16Flash_fwd_paramsE:
        /* <DEDUP_REMOVED lines=20> */
[----:B------:R-:W-:Y:S01]  /*0140*/  UMOV UR27, 0x4 ;  /* 0x00000004001b7882 */ /* 0x000fe20000000000 */
[----:B------:R-:W1:Y:S01]  /*0150*/  S2UR UR12, SR_CTAID.Z ;  /* 0x00000000000c79c3 */ /* 0x000e620000002700 */
[----:B------:R-:W-:Y:S02]  /*0160*/  ULDC.64 UR10, c[0x0][0x240] ;  /* 0x00009000000a7ab9 */ /* 0x000fe40000000a00 */
[----:B------:R-:W-:Y:S01]  /*0170*/  PLOP3.LUT P0, PT, PT, PT, UP2, 0x80, 0x0 ;  /* 0x000000000000781c */ /* 0x000fe20003f0f028 */
[----:B------:R-:W-:Y:S02]  /*0180*/  UISETP.NE.AND.EX UP1, UPT, URZ, UR5, UPT, UP1 ;  /* 0x000000053f00728c */ /* 0x000fe4000bf25310 */
[----:B------:R-:W-:Y:S02]  /*0190*/  ULDC.U8 UR6, c[0x0][0x312] ;  /* 0x0000c48000067ab9 */ /* 0x000fe40000000000 */
[----:B------:R-:W-:Y:S02]  /*01a0*/  ULDC.64 UR4, c[0x0][0x248] ;  /* 0x0000920000047ab9 */ /* 0x000fe40000000a00 */
[----:B------:R-:W-:-:S02]  /*01b0*/  UISETP.NE.AND UP3, UPT, UR6, URZ, UPT ;  /* 0x0000003f0600728c */ /* 0x000fc4000bf65270 */
[----:B------:R-:W-:Y:S02]  /*01c0*/  UISETP.EQ.U32.AND UP0, UPT, URZ, UR4, UPT ;  /* 0x000000043f00728c */ /* 0x000fe4000bf02070 */
[----:B-----5:R-:W-:Y:S02]  /*01d0*/  UIMAD.WIDE UR10, UR13, UR27, UR10 ;  /* 0x0000001b0d0a72a5 */ /* 0x020fe4000f8e020a */
[----:B------:R-:W-:-:S04]  /*01e0*/  UISETP.EQ.OR.EX UP0, UPT, URZ, UR5, !UP3, UP0 ;  /* 0x000000053f00728c */ /* 0x000fc8000df02700 */
[----:B------:R-:W-:Y:S01]  /*01f0*/  IMAD.U32 R14, RZ, RZ, UR10 ;  /* 0x0000000aff0e7e24 */ /* 0x000fe2000f8e00ff */
[----:B-1----:R-:W-:Y:S01]  /*0200*/  ULOP3.LUT UR9, UR12, UR8, UR13, 0xfe, !UPT ;  /* 0x000000080c097292 */ /* 0x002fe2000f8efe0d */
[----:B------:R-:W-:-:S05]  /*0210*/  IMAD.U32 R15, RZ, RZ, UR11 ;  /* 0x0000000bff0f7e24 */ /* 0x000fca000f8e00ff */
[----:B--2---:R-:W-:Y:S01]  /*0220*/  LOP3.LUT P3, RZ, R18, UR9, RZ, 0xfc, !PT ;  /* 0x0000000912ff7c12 */ /* 0x004fe2000f86fcff */
[----:B------:R-:W-:Y:S02]  /*0230*/  ULDC.64 UR4, c[0x0][0x248] ;  /* 0x0000920000047ab9 */ /* 0x000fe40000000a00 */
[----:B------:R-:W-:-:S10]  /*0240*/  UIMAD.WIDE UR4, UR13, UR27, UR4 ;  /* 0x0000001b0d0472a5 */ /* 0x000fd4000f8e0204 */
[----:B------:R-:W-:Y:S02]  /*0250*/  @!P3 IMAD.MOV.U32 R4, RZ, RZ, c[0x0][0x308] ;  /* 0x0000c200ff04b624 */ /* 0x000fe400078e00ff */
[----:B------:R-:W-:Y:S01]  /*0260*/  @!P3 IMAD.MOV.U32 R5, RZ, RZ, c[0x0][0x30c] ;  /* 0x0000c300ff05b624 */ /* 0x000fe200078e00ff */
[----:B------:R-:W-:Y:S02]  /*0270*/  ULDC.64 UR6, c[0x0][0x250] ;  /* 0x0000940000067ab9 */ /* 0x000fe40000000a00 */
[----:B------:R-:W-:-:S06]  /*0280*/  @UP1 UIMAD.WIDE UR6, UR13, UR27, UR6 ;  /* 0x0000001b0d0612a5 */ /* 0x000fcc000f8e0206 */
[----:B------:R-:W-:Y:S02]  /*0290*/  IMAD.U32 R12, RZ, RZ, UR6 ;  /* 0x00000006ff0c7e24 */ /* 0x000fe4000f8e00ff */
[----:B------:R-:W-:Y:S01]  /*02a0*/  IMAD.U32 R13, RZ, RZ, UR7 ;  /* 0x00000007ff0d7e24 */ /* 0x000fe2000f8e00ff */
[----:B---3--:R-:W1:Y:S01]  /*02b0*/  @P2 R2UR UR28, R2 ;  /* 0x00000000021c23c2 */ /* 0x008e6200000e0000 */
[----:B----4-:R-:W-:-:S07]  /*02c0*/  @P2 IADD3 R8, P1, R6, c[0x0][0x300], RZ ;  /* 0x0000c00006082a10 */ /* 0x010fce0007f3e0ff */
[----:B------:R-:W2:Y:S01]  /*02d0*/  @P2 R2UR UR29, R3 ;  /* 0x00000000031d23c2 */ /* 0x000ea200000e0000 */
[----:B------:R-:W-:Y:S02]  /*02e0*/  @P2 IADD3.X R9, RZ, R7, RZ, P1, !PT ;  /* 0x00000007ff092210 */ /* 0x000fe40000ffe4ff */
[----:B------:R-:W-:-:S03]  /*02f0*/  PLOP3.LUT P2, PT, PT, PT, UP0, 0x80, 0x0 ;  /* 0x000000000000781c */ /* 0x000fc60003f4f008 */
[----:B------:R-:W-:Y:S01]  /*0300*/  @!P3 STG.E.64 [R4.64+0x8], R8 ;  /* 0x000008080400b986 */ /* 0x000fe2000c101b18 */
[----:B-1----:R-:W-:Y:S02]  /*0310*/  IMAD.U32 R2, RZ, RZ, UR28 ;  /* 0x0000001cff027e24 */ /* 0x002fe4000f8e00ff */
[----:B--2---:R-:W-:-:S05]  /*0320*/  IMAD.U32 R3, RZ, RZ, UR29 ;  /* 0x0000001dff037e24 */ /* 0x004fca000f8e00ff */
[----:B------:R1:W-:Y:S04]  /*0330*/  @!P3 STG.E.64 [R4.64], R2 ;  /* 0x000000020400b986 */ /* 0x0003e8000c101b18 */
[----:B------:R-:W2:Y:S04]  /*0340*/  @P0 LDG.E R10, [R14.64] ;  /* 0x000000180e0a0981 */ /* 0x000ea8000c1e1900 */
[----:B------:R-:W3:Y:S01]  /*0350*/  @P0 LDG.E R6, [R14.64+0x4] ;  /* 0x000004180e060981 */ /* 0x000ee2000c1e1900 */
[----:B------:R-:W-:Y:S02]  /*0360*/  PLOP3.LUT P1, PT, PT, PT, UP1, 0x80, 0x0 ;  /* 0x000000000000781c */ /* 0x000fe40003f2f018 */
[----:B-1----:R-:W-:Y:S01]  /*0370*/  MOV R2, UR4 ;  /* 0x0000000400027c02 */ /* 0x002fe20008000f00 */
[----:B------:R-:W-:-:S10]  /*0380*/  IMAD.U32 R3, RZ, RZ, UR5 ;  /* 0x00000005ff037e24 */ /* 0x000fd4000f8e00ff */
[----:B------:R-:W4:Y:S04]  /*0390*/  @P1 LDG.E R4, [R12.64] ;  /* 0x000000180c041981 */ /* 0x000f28000c1e1900 */
[----:B------:R-:W5:Y:S01]  /*03a0*/  @!P2 LDG.E R0, [R2.64] ;  /* 0x000000180200a981 */ /* 0x000f62000c1e1900 */
[----:B------:R-:W-:Y:S01]  /*03b0*/  UMOV UR23, 0xffffffff ;  /* 0xffffffff00177882 */ /* 0x000fe20000000000 */
[----:B------:R-:W-:Y:S01]  /*03c0*/  SHF.R.S32.HI R7, RZ, 0x1f, R18 ;  /* 0x0000001fff077819 */ /* 0x000fe20000011412 */
[----:B------:R-:W-:Y:S02]  /*03d0*/  UMOV UR15, 0xffffffff ;  /* 0xffffffff000f7882 */ /* 0x000fe40000000000 */
[----:B------:R-:W-:Y:S01]  /*03e0*/  ULDC UR4, c[0x0][0x1c0] ;  /* 0x0000700000047ab9 */ /* 0x000fe20000000800 */
[----:B------:R-:W-:Y:S01]  /*03f0*/  LEA.HI R5, R7, R18, RZ, 0x5 ;  /* 0x0000001207057211 */ /* 0x000fe200078f28ff */
[----:B------:R-:W-:-:S02]  /*0400*/  UIMAD UR4, UR13, UR4, UR12 ;  /* 0x000000040d0472a4 */ /* 0x000fc4000f8e020c */
[----:B------:R-:W-:Y:S01]  /*0410*/  UMOV UR14, URZ ;  /* 0x0000003f000e7c82 */ /* 0x000fe20008000000 */
[----:B------:R-:W-:Y:S01]  /*0420*/  LOP3.LUT R19, R5, 0xffffffe0, RZ, 0xc0, !PT ;  /* 0xffffffe005137812 */ /* 0x000fe200078ec0ff */
[----:B------:R-:W-:-:S04]  /*0430*/  USHF.L.U32 UR5, UR4, 0x5, URZ ;  /* 0x0000000504057899 */ /* 0x000fc8000800063f */
[----:B------:R-:W-:Y:S01]  /*0440*/  IMAD.IADD R19, R18, 0x1, -R19 ;  /* 0x0000000112137824 */ /* 0x000fe200078e0a13 */
[----:B------:R-:W-:Y:S01]  /*0450*/  USHF.R.S32.HI UR4, URZ, 0x1f, UR5 ;  /* 0x0000001f3f047899 */ /* 0x000fe20008011405 */
[----:B--2---:R-:W1:Y:S08]  /*0460*/  @P0 R2UR UR23, R10 ;  /* 0x000000000a1703c2 */ /* 0x004e7000000e0000 */
[----:B---3--:R-:W1:Y:S08]  /*0470*/  @P0 R2UR UR10, R6 ;  /* 0x00000000060a03c2 */ /* 0x008e7000000e0000 */
[----:B----4-:R2:W3:Y:S01]  /*0480*/  @P1 R2UR UR14, R4 ;  /* 0x00000000040e13c2 */ /* 0x0104e200000e0000 */
[----:B------:R-:W-:Y:S01]  /*0490*/  IADD3 R200, P1, P0, R8, UR5, R19 ;  /* 0x0000000508c87c10 */ /* 0x000fe2000f83e013 */
[----:B-1----:R-:W-:-:S06]  /*04a0*/  @UP2 UIADD3 UR10, UR10, -UR23, URZ ;  /* 0x800000170a0a2290 */ /* 0x002fcc000fffe03f */
[----:B-----5:R1:W4:Y:S01]  /*04b0*/  @!P2 R2UR UR15, R0 ;  /* 0x00000000000fa3c2 */ /* 0x02032200000e0000 */
[----:B------:R-:W-:Y:S01]  /*04c0*/  ISETP.NE.U32.AND P2, PT, RZ, c[0x0][0x248], PT ;  /* 0x00009200ff007a0c */ /* 0x000fe20003f45070 */
[----:B------:R-:W-:-:S03]  /*04d0*/  @!UP2 ULDC UR10, c[0x0][0x214] ;  /* 0x00008500000aaab9 */ /* 0x000fc60000000800 */
[----:B------:R-:W-:Y:S02]  /*04e0*/  ISETP.NE.AND.EX P2, PT, RZ, c[0x0][0x24c], PT, P2 ;  /* 0x00009300ff007a0c */ /* 0x000fe40003f45320 */
[----:B--2---:R-:W-:-:S04]  /*04f0*/  SHF.R.S32.HI R4, RZ, 0x1f, R19 ;  /* 0x0000001fff047819 */ /* 0x004fc80000011413 */
[----:B------:R-:W-:-:S07]  /*0500*/  IADD3.X R4, R9, UR4, R4, P1, P0 ;  /* 0x0000000409047c10 */ /* 0x000fce0008fe0404 */
        /* <DEDUP_REMOVED lines=8> */
.L_x_879:
[----:B------:R-:W-:Y:S02]  /*0590*/  ULDC UR6, c[0x0][0x218] ;  /* 0x0000860000067ab9 */ /* 0x000fe40000000800 */
.L_x_880:
        /* <DEDUP_REMOVED lines=70> */
.L_x_882:
        /* <DEDUP_REMOVED lines=11> */
[----:B------:R-:W-:Y:S01]  /*0ab0*/  USHF.R.S32.HI UR15, URZ, 0x1f, UR12 ;  /* 0x0000001f3f0f7899 */ /* 0x000fe2000801140c */
        /* <DEDUP_REMOVED lines=32> */
.L_x_883:
[----:B------:R-:W1:Y:S01]  /*0cc0*/  S2R R17, SR_CTAID.X ;  /* 0x0000000000117919 */ /* 0x000e620000002500 */
[----:B------:R-:W-:Y:S01]  /*0cd0*/  LEA.HI R9, R7, R18, RZ, 0x3 ;  /* 0x0000001207097211 */ /* 0x000fe200078f18ff */
[----:B------:R-:W-:Y:S01]  /*0ce0*/  UIADD3 UR18, -UR8, UR10, URZ ;  /* 0x0000000a08127290 */ /* 0x000fe2000fffe13f */
[----:B------:R-:W-:Y:S01]  /*0cf0*/  SHF.R.S32.HI R247, RZ, 0x1f, R244 ;  /* 0x0000001ffff77819 */ /* 0x000fe200000114f4 */
[----:B------:R-:W2:Y:S01]  /*0d00*/  S2R R14, SR_CTAID.Z ;  /* 0x00000000000e7919 */ /* 0x000ea20000002700 */
[----:B------:R-:W-:Y:S01]  /*0d10*/  SHF.R.S32.HI R236, RZ, 0x3, R9 ;  /* 0x00000003ffec7819 */ /* 0x000fe20000011409 */
[----:B------:R-:W-:Y:S01]  /*0d20*/  ULDC.64 UR4, c[0x0][0x1a8] ;  /* 0x00006a0000047ab9 */ /* 0x000fe20000000a00 */
[----:B------:R-:W-:Y:S01]  /*0d30*/  LOP3.LUT R9, R9, 0xfffffff8, RZ, 0xc0, !PT ;  /* 0xfffffff809097812 */ /* 0x000fe200078ec0ff */
[----:B------:R-:W-:Y:S01]  /*0d40*/  UIMAD UR4, UR15, UR4, URZ ;  /* 0x000000040f0472a4 */ /* 0x000fe2000f8e023f */
[C---:B------:R-:W-:Y:S01]  /*0d50*/  IADD3 R225, R236.reuse, 0x10, RZ ;  /* 0x00000010ece17810 */ /* 0x040fe20007ffe0ff */
[C---:B------:R-:W-:Y:S01]  /*0d60*/  IMAD.SHL.U32 R3, R236.reuse, 0x40, RZ ;  /* 0x00000040ec037824 */ /* 0x040fe200078e00ff */
[----:B------:R-:W-:Y:S01]  /*0d70*/  IADD3 R224, R236, 0x20, RZ ;  /* 0x00000020ece07810 */ /* 0x000fe20007ffe0ff */
[----:B------:R-:W-:Y:S01]  /*0d80*/  IMAD.IADD R0, R18, 0x1, -R9 ;  /* 0x0000000112007824 */ /* 0x000fe200078e0a09 */
[----:B------:R-:W-:Y:S01]  /*0d90*/  ISETP.GE.AND P0, PT, R225, UR18, PT ;  /* 0x00000012e1007c0c */ /* 0x000fe2000bf06270 */
[----:B------:R-:W-:Y:S01]  /*0da0*/  UIMAD UR4, UR12, UR5, UR4 ;  /* 0x000000050c0472a4 */ /* 0x000fe2000f8e0204 */
[----:B------:R-:W-:Y:S01]  /*0db0*/  SHF.R.S32.HI R237, RZ, 0x1f, R236 ;  /* 0x0000001fffed7819 */ /* 0x000fe200000114ec */
[----:B------:R-:W-:Y:S01]  /*0dc0*/  IMAD.SHL.U32 R232, R0, 0x8, RZ ;  /* 0x0000000800e87824 */ /* 0x000fe200078e00ff */
[----:B------:R-:W-:Y:S01]  /*0dd0*/  LOP3.LUT R3, R3, 0x1c0, RZ, 0xc0, !PT ;  /* 0x000001c003037812 */ /* 0x000fe200078ec0ff */
[----:B------:R-:W-:Y:S01]  /*0de0*/  UIADD3 UR31, UR26, -0x1, URZ ;  /* 0xffffffff1a1f7890 */ /* 0x000fe2000fffe03f */
[----:B------:R-:W-:Y:S01]  /*0df0*/  ISETP.GE.AND P5, PT, R224, UR18, PT ;  /* 0x00000012e0007c0c */ /* 0x000fe2000bfa6270 */
[----:B------:R-:W-:Y:S01]  /*0e00*/  IMAD R231, R247, c[0x0][0x1b0], RZ ;  /* 0x00006c00f7e77a24 */ /* 0x000fe200078e02ff */
[----:B------:R-:W-:Y:S01]  /*0e10*/  SHF.R.U32.HI R226, RZ, 0x3, R3 ;  /* 0x00000003ffe27819 */ /* 0x000fe20000011603 */
[----:B------:R-:W-:Y:S01]  /*0e20*/  UIMAD UR12, UR31, -0x20, UR9 ;  /* 0xffffffe01f0c78a4 */ /* 0x000fe2000f8e0209 */
[----:B------:R-:W-:Y:S01]  /*0e30*/  LOP3.LUT R3, R3, 0x38, R232, 0xf8, !PT ;  /* 0x0000003803037812 */ /* 0x000fe200078ef8e8 */
[----:B-1----:R-:W-:Y:S01]  /*0e40*/  IMAD.WIDE R234, R17, 0x80, R236 ;  /* 0x0000008011ea7825 */ /* 0x002fe200078e02ec */
[----:B------:R-:W-:Y:S01]  /*0e50*/  SHF.R.S32.HI R233, RZ, 0x1f, R232 ;  /* 0x0000001fffe97819 */ /* 0x000fe200000114e8 */
[----:B------:R-:W-:Y:S01]  /*0e60*/  UMOV UR21, 0x5 ;  /* 0x0000000500157882 */ /* 0x000fe20000000000 */
[----:B------:R-:W-:Y:S01]  /*0e70*/  IADD3 R2, P1, R232, UR6, RZ ;  /* 0x00000006e8027c10 */ /* 0x000fe2000ff3e0ff */
[----:B------:R-:W-:Y:S01]  /*0e80*/  IMAD R231, R244, c[0x0][0x1b4], R231 ;  /* 0x00006d00f4e77a24 */ /* 0x000fe200078e02e7 */
[----:B------:R-:W-:Y:S01]  /*0e90*/  @!P0 IADD3 R33, P2, R234, 0x10, RZ ;  /* 0x00000010ea218810 */ /* 0x000fe20007f5e0ff */
[----:B------:R-:W-:Y:S01]  /*0ea0*/  USHF.R.S32.HI UR13, URZ, 0x1f, UR31 ;  /* 0x0000001f3f0d7899 */ /* 0x000fe2000801141f */
[----:B------:R-:W-:Y:S01]  /*0eb0*/  LOP3.LUT R226, R3, R226, RZ, 0x3c, !PT ;  /* 0x000000e203e27212 */ /* 0x000fe200078e3cff */
[----:B------:R-:W-:Y:S01]  /*0ec0*/  IMAD.SHL.U32 R217, R0, 0x40, RZ ;  /* 0x0000004000d97824 */ /* 0x000fe200078e00ff */
[----:B------:R-:W-:Y:S01]  /*0ed0*/  IADD3.X R3, R233, UR11, RZ, P1, !PT ;  /* 0x0000000be9037c10 */ /* 0x000fe20008ffe4ff */
[----:B------:R-:W-:Y:S01]  /*0ee0*/  @!P0 IMAD.X R6, RZ, RZ, R235, P2 ;  /* 0x000000ffff068224 */ /* 0x000fe200010e06eb */
[C---:B------:R-:W-:Y:S01]  /*0ef0*/  IADD3 R223, R236.reuse, 0x30, RZ ;  /* 0x00000030ecdf7810 */ /* 0x040fe20007ffe0ff */
[----:B------:R-:W-:Y:S01]  /*0f00*/  IMAD R247, R247, c[0x0][0x1b8], RZ ;  /* 0x00006e00f7f77a24 */ /* 0x000fe200078e02ff */
[----:B------:R-:W-:Y:S01]  /*0f10*/  IADD3 R222, R236, 0x40, RZ ;  /* 0x00000040ecde7810 */ /* 0x000fe20007ffe0ff */
[----:B--2---:R-:W-:Y:S01]  /*0f20*/  IMAD.WIDE.U32 R14, R14, c[0x0][0x1a8], R2 ;  /* 0x00006a000e0e7a25 */ /* 0x004fe200078e0002 */
[----:B------:R-:W-:Y:S01]  /*0f30*/  @!P5 IADD3 R26, P2, R234, 0x20, RZ ;  /* 0x00000020ea1ad810 */ /* 0x000fe20007f5e0ff */
[----:B------:R-:W-:Y:S01]  /*0f40*/  UISETP.GE.AND UP0, UPT, UR26, 0x2, UPT ;  /* 0x000000021a00788c */ /* 0x000fe2000bf06270 */
[----:B------:R-:W-:Y:S01]  /*0f50*/  ISETP.GE.AND P1, PT, R236, UR18, PT ;  /* 0x00000012ec007c0c */ /* 0x000fe2000bf26270 */
[----:B------:R-:W-:Y:S01]  /*0f60*/  @!P0 IMAD R6, R6, c[0x0][0x190], RZ ;  /* 0x0000640006068a24 */ /* 0x000fe200078e02ff */
[----:B------:R-:W-:Y:S01]  /*0f70*/  ISETP.GE.AND P4, PT, R223, UR18, PT ;  /* 0x00000012df007c0c */ /* 0x000fe2000bf86270 */
[----:B------:R-:W-:Y:S01]  /*0f80*/  @!P5 IMAD.X R13, RZ, RZ, R235, P2 ;  /* 0x000000ffff0dd224 */ /* 0x000fe200010e06eb */
[----:B------:R-:W-:Y:S01]  /*0f90*/  LEA.HI R3, R7, R18, RZ, 0x6 ;  /* 0x0000001207037211 */ /* 0x000fe200078f30ff */
[--C-:B------:R-:W-:Y:S01]  /*0fa0*/  @!P0 IMAD.MOV.U32 R20, RZ, RZ, R14.reuse ;  /* 0x000000ffff148224 */ /* 0x100fe200078e000e */
[----:B------:R-:W-:Y:S01]  /*0fb0*/  ISETP.GE.AND P3, PT, R222, UR18, PT ;  /* 0x00000012de007c0c */ /* 0x000fe2000bf66270 */
[----:B------:R-:W-:Y:S01]  /*0fc0*/  @!P5 IMAD R13, R13, c[0x0][0x190], RZ ;  /* 0x000064000d0dda24 */ /* 0x000fe200078e02ff */
[----:B------:R-:W-:Y:S01]  /*0fd0*/  IADD3 R21, R15, UR4, RZ ;  /* 0x000000040f157c10 */ /* 0x000fe2000fffe0ff */
[----:B------:R-:W-:Y:S01]  /*0fe0*/  IMAD.SHL.U32 R3, R3, 0x8, RZ ;  /* 0x0000000803037824 */ /* 0x000fe200078e00ff */
[----:B------:R-:W-:Y:S01]  /*0ff0*/  IADD3 R221, R236, 0x50, RZ ;  /* 0x00000050ecdd7810 */ /* 0x000fe20007ffe0ff */
[----:B------:R-:W-:Y:S01]  /*1000*/  @!P5 IMAD R8, R26, c[0x0][0x194], R13 ;  /* 0x000065001a08da24 */ /* 0x000fe200078e020d */
[----:B------:R-:W-:Y:S01]  /*1010*/  IADD3 R220, R236, 0x60, RZ ;  /* 0x00000060ecdc7810 */ /* 0x000fe20007ffe0ff */
[----:B------:R-:W-:Y:S01]  /*1020*/  @!P1 IMAD.MOV.U32 R12, RZ, RZ, R14 ;  /* 0x000000ffff0c9224 */ /* 0x000fe200078e000e */
[----:B------:R-:W-:Y:S01]  /*1030*/  LOP3.LUT R226, R226, 0xfffffe00, R3, 0xf8, !PT ;  /* 0xfffffe00e2e27812 */ /* 0x000fe200078ef803 */
[----:B------:R-:W-:Y:S01]  /*1040*/  @!P1 IMAD R3, R235, c[0x0][0x190], RZ ;  /* 0x00006400eb039a24 */ /* 0x000fe200078e02ff */
[----:B------:R-:W-:Y:S01]  /*1050*/  @!P4 IADD3 R24, P6, R234, 0x30, RZ ;  /* 0x00000030ea18c810 */ /* 0x000fe20007fde0ff */
[----:B------:R-:W-:Y:S01]  /*1060*/  @!P1 IMAD.MOV.U32 R13, RZ, RZ, R21 ;  /* 0x000000ffff0d9224 */ /* 0x000fe200078e0015 */
[----:B------:R-:W-:Y:S01]  /*1070*/  IADD3 R219, R236, 0x70, RZ ;  /* 0x00000070ecdb7810 */ /* 0x000fe20007ffe0ff */
[C---:B------:R-:W-:Y:S01]  /*1080*/  @!P1 IMAD R3, R234.reuse, c[0x0][0x194], R3 ;  /* 0x00006500ea039a24 */ /* 0x040fe200078e0203 */
[C---:B------:R-:W-:Y:S01]  /*1090*/  @!P3 IADD3 R9, P2, R234.reuse, 0x40, RZ ;  /* 0x00000040ea09b810 */ /* 0x040fe20007f5e0ff */
[----:B------:R-:W-:Y:S01]  /*10a0*/  @!P1 IMAD.WIDE.U32 R12, R234, c[0x0][0x190], R12 ;  /* 0x00006400ea0c9a25 */ /* 0x000fe200078e000c */
[----:B------:R-:W-:Y:S01]  /*10b0*/  ULDC.64 UR4, c[0x0][0x198] ;  /* 0x0000660000047ab9 */ /* 0x000fe20000000a00 */
[----:B------:R-:W-:Y:S01]  /*10c0*/  LOP3.LUT R217, R217, 0x1c0, RZ, 0xc0, !PT ;  /* 0x000001c0d9d97812 */ /* 0x000fe200078ec0ff */
[----:B------:R-:W-:Y:S01]  /*10d0*/  USHF.L.U64.HI UR19, UR4, UR21, UR5 ;  /* 0x0000001504137299 */ /* 0x000fe20008010205 */
[----:B------:R-:W-:Y:S01]  /*10e0*/  @!P5 IMAD.MOV.U32 R15, RZ, RZ, R21 ;  /* 0x000000ffff0fd224 */ /* 0x000fe200078e0015 */
[----:B------:R-:W-:Y:S01]  /*10f0*/  USHF.L.U32 UR11, UR4, 0x4, URZ ;  /* 0x00000004040b7899 */ /* 0x000fe2000800063f */
[--C-:B------:R-:W-:Y:S01]  /*1100*/  @!P4 IMAD.X R11, RZ, RZ, R235.reuse, P6 ;  /* 0x000000ffff0bc224 */ /* 0x100fe200030e06eb */
[----:B------:R-:W-:Y:S01]  /*1110*/  UIMAD UR6, UR19, UR31, URZ ;  /* 0x0000001f130672a4 */ /* 0x000fe2000f8e023f */
[----:B------:R-:W-:Y:S01]  /*1120*/  @!P3 IMAD.X R10, RZ, RZ, R235, P2 ;  /* 0x000000ffff0ab224 */ /* 0x000fe200010e06eb */
[----:B------:R-:W-:Y:S01]  /*1130*/  @!P1 LEA R30, P2, R12, c[0x0][0x160], 0x1 ;  /* 0x000058000c1e9a11 */ /* 0x000fe200078408ff */
[----:B------:R-:W-:Y:S01]  /*1140*/  @!P1 IMAD.IADD R3, R13, 0x1, R3 ;  /* 0x000000010d039824 */ /* 0x000fe200078e0203 */
[----:B------:R-:W-:Y:S01]  /*1150*/  USHF.L.U64.HI UR5, UR4, UR27, UR5 ;  /* 0x0000001b04057299 */ /* 0x000fe20008010205 */
[----:B------:R-:W-:-:S03]  /*1160*/  @!P5 IMAD.WIDE.U32 R26, R26, c[0x0][0x190], R14 ;  /* 0x000064001a1ada25 */ /* 0x000fc600078e000e */
[----:B------:R-:W-:Y:S01]  /*1170*/  @!P1 LEA.HI.X R31, R12, c[0x0][0x164], R3, 0x1, P2 ;  /* 0x000059000c1f9a11 */ /* 0x000fe200010f0c03 */
[----:B------:R-:W-:Y:S01]  /*1180*/  @!P4 IMAD R11, R11, c[0x0][0x190], RZ ;  /* 0x000064000b0bca24 */ /* 0x000fe200078e02ff */
[----:B------:R-:W-:Y:S01]  /*1190*/  @!P5 LEA R12, P2, R26, c[0x0][0x160], 0x1 ;  /* 0x000058001a0cda11 */ /* 0x000fe200078408ff */
[----:B------:R-:W-:Y:S02]  /*11a0*/  @!P4 IMAD.MOV.U32 R15, RZ, RZ, R21 ;  /* 0x000000ffff0fc224 */ /* 0x000fe400078e0015 */
[----:B------:R-:W-:Y:S02]  /*11b0*/  @!P5 IMAD.IADD R8, R27, 0x1, R8 ;  /* 0x000000011b08d824 */ /* 0x000fe400078e0208 */
[----:B------:R-:W-:Y:S02]  /*11c0*/  IMAD.SHL.U32 R226, R226, 0x2, RZ ;  /* 0x00000002e2e27824 */ /* 0x000fe400078e00ff */
[C---:B------:R-:W-:Y:S01]  /*11d0*/  @!P0 IMAD R6, R33.reuse, c[0x0][0x194], R6 ;  /* 0x0000650021068a24 */ /* 0x040fe200078e0206 */
[----:B------:R-:W-:Y:S01]  /*11e0*/  @!P5 LEA.HI.X R13, R26, c[0x0][0x164], R8, 0x1, P2 ;  /* 0x000059001a0dda11 */ /* 0x000fe200010f0c08 */
[----:B------:R-:W-:Y:S01]  /*11f0*/  @!P4 IMAD R2, R24, c[0x0][0x194], R11 ;  /* 0x000065001802ca24 */ /* 0x000fe200078e020b */
[----:B------:R-:W-:Y:S01]  /*1200*/  @!PT LDS RZ, [RZ] ;  /* 0x00000000fffff984 */ /* 0x000fe20000000800 */
[----:B------:R-:W-:Y:S01]  /*1210*/  @!PT LDS RZ, [RZ] ;  /* 0x00000000fffff984 */ /* 0x000fe20000000800 */
[----:B------:R-:W-:Y:S01]  /*1220*/  @!PT LDS RZ, [RZ] ;  /* 0x00000000fffff984 */ /* 0x000fe20000000800 */
[----:B------:R1:W-:Y:S01]  /*1230*/  @!P1 LDGSTS.E.BYPASS.LTC128B.128 [R226], [R30.64] ;  /* 0x000000001ee29fae */ /* 0x0003e2000b901d58 */
[----:B------:R-:W-:Y:S01]  /*1240*/  @!P0 IMAD.WIDE.U32 R32, R33, c[0x0][0x190], R20 ;  /* 0x0000640021208a25 */ /* 0x000fe200078e0014 */
[----:B------:R-:W-:-:S02]  /*1250*/  ISETP.GE.AND P2, PT, R221, UR18, PT ;  /* 0x00000012dd007c0c */ /* 0x000fc4000bf46270 */
[----:B------:R1:W-:Y:S01]  /*1260*/  @!P1 LDGSTS.E.BYPASS.LTC128B.128 [R226+0x4000], [R30.64+0x80] ;  /* 0x040000801ee29fae */ /* 0x0003e2000b901d58 */
[----:B------:R-:W-:Y:S01]  /*1270*/  @!P3 IMAD R10, R10, c[0x0][0x190], RZ ;  /* 0x000064000a0aba24 */ /* 0x000fe200078e02ff */
[----:B------:R-:W-:Y:S01]  /*1280*/  @!P0 LEA R22, P6, R32, c[0x0][0x160], 0x1 ;  /* 0x0000580020168a11 */ /* 0x000fe200078c08ff */
[----:B------:R-:W-:-:S04]  /*1290*/  @!P4 IMAD.WIDE.U32 R24, R24, c[0x0][0x190], R14 ;  /* 0x000064001818ca25 */ /* 0x000fc800078e000e */
[----:B------:R-:W-:Y:S02]  /*12a0*/  @!P3 IMAD.MOV.U32 R28, RZ, RZ, R14 ;  /* 0x000000ffff1cb224 */ /* 0x000fe400078e000e */
[----:B------:R-:W-:Y:S02]  /*12b0*/  @!P3 IMAD.MOV.U32 R29, RZ, RZ, R21 ;  /* 0x000000ffff1db224 */ /* 0x000fe400078e0015 */
[----:B------:R-:W-:Y:S01]  /*12c0*/  @!P3 IMAD R3, R9, c[0x0][0x194], R10 ;  /* 0x000065000903ba24 */ /* 0x000fe200078e020a */
[----:B------:R-:W-:Y:S01]  /*12d0*/  @!P4 LEA R10, P1, R24, c[0x0][0x160], 0x1 ;  /* 0x00005800180aca11 */ /* 0x000fe200078208ff */
[----:B------:R-:W-:Y:S02]  /*12e0*/  @!P0 IMAD.IADD R6, R33, 0x1, R6 ;  /* 0x0000000121068824 */ /* 0x000fe400078e0206 */
[----:B------:R-:W-:Y:S02]  /*12f0*/  @!P4 IMAD.IADD R2, R25, 0x1, R2 ;  /* 0x000000011902c824 */ /* 0x000fe400078e0202 */
[----:B------:R-:W-:Y:S01]  /*1300*/  @!P3 IMAD.WIDE.U32 R28, R9, c[0x0][0x190], R28 ;  /* 0x00006400091cba25 */ /* 0x000fe200078e001c */
[----:B------:R-:W-:-:S02]  /*1310*/  @!P0 LEA.HI.X R23, R32, c[0x0][0x164], R6, 0x1, P6 ;  /* 0x0000590020178a11 */ /* 0x000fc400030f0c06 */
[----:B------:R-:W-:Y:S01]  /*1320*/  @!P4 LEA.HI.X R11, R24, c[0x0][0x164], R2, 0x1, P1 ;  /* 0x00005900180bca11 */ /* 0x000fe200008f0c02 */
[----:B------:R-:W-:Y:S01]  /*1330*/  @!P3 IMAD.IADD R3, R29, 0x1, R3 ;  /* 0x000000011d03b824 */ /* 0x000fe200078e0203 */
[----:B------:R-:W-:Y:S01]  /*1340*/  ISETP.GE.AND P1, PT, R220, UR18, PT ;  /* 0x00000012dc007c0c */ /* 0x000fe2000bf26270 */
[----:B------:R2:W-:Y:S01]  /*1350*/  @!P0 LDGSTS.E.BYPASS.LTC128B.128 [R226+0x800], [R22.64] ;  /* 0x0080000016e28fae */ /* 0x0005e2000b901d58 */
[----:B------:R-:W-:Y:S01]  /*1360*/  @!P3 LEA R26, P6, R28, c[0x0][0x160], 0x1 ;  /* 0x000058001c1aba11 */ /* 0x000fe200078c08ff */
[----:B------:R-:W-:Y:S02]  /*1370*/  IMAD R247, R244, c[0x0][0x1bc], R247 ;  /* 0x00006f00f4f77a24 */ /* 0x000fe400078e02f7 */
[----:B------:R2:W-:Y:S01]  /*1380*/  @!P0 LDGSTS.E.BYPASS.LTC128B.128 [R226+0x4800], [R22.64+0x80] ;  /* 0x0480008016e28fae */ /* 0x0005e2000b901d58 */
[----:B------:R-:W-:Y:S01]  /*1390*/  @!P3 LEA.HI.X R27, R28, c[0x0][0x164], R3, 0x1, P6 ;  /* 0x000059001c1bba11 */ /* 0x000fe200030f0c03 */
[----:B------:R-:W-:Y:S01]  /*13a0*/  IMAD.SHL.U32 R249, R18, 0x2, RZ ;  /* 0x0000000212f97824 */ /* 0x000fe200078e00ff */
[----:B------:R-:W-:Y:S01]  /*13b0*/  ISETP.GE.AND P0, PT, R219, UR18, PT ;  /* 0x00000012db007c0c */ /* 0x000fe2000bf06270 */
[----:B------:R3:W-:Y:S01]  /*13c0*/  @!P5 LDGSTS.E.BYPASS.LTC128B.128 [R226+0x1000], [R12.64] ;  /* 0x010000000ce2dfae */ /* 0x0007e2000b901d58 */
[----:B------:R-:W-:-:S02]  /*13d0*/  @!P2 IADD3 R2, P6, R234, 0x50, RZ ;  /* 0x00000050ea02a810 */ /* 0x000fc40007fde0ff */
[----:B------:R-:W-:Y:S01]  /*13e0*/  LOP3.LUT R249, R249, 0x6, RZ, 0xc0, !PT ;  /* 0x00000006f9f97812 */ /* 0x000fe200078ec0ff */
[----:B------:R-:W-:Y:S01]  /*13f0*/  @!P1 IMAD.MOV.U32 R28, RZ, RZ, R14 ;  /* 0x000000ffff1c9224 */ /* 0x000fe200078e000e */
[----:B------:R3:W-:Y:S01]  /*1400*/  @!P5 LDGSTS.E.BYPASS.LTC128B.128 [R226+0x5000], [R12.64+0x80] ;  /* 0x050000800ce2dfae */ /* 0x0007e2000b901d58 */
[----:B------:R-:W-:Y:S01]  /*1410*/  @!P2 IMAD.X R15, RZ, RZ, R235, P6 ;  /* 0x000000ffff0fa224 */ /* 0x000fe200030e06eb */
[C---:B------:R-:W-:Y:S01]  /*1420*/  @!P1 IADD3 R9, P6, R234.reuse, 0x60, RZ ;  /* 0x00000060ea099810 */ /* 0x040fe20007fde0ff */
[----:B------:R-:W-:Y:S01]  /*1430*/  @!P1 IMAD.MOV.U32 R29, RZ, RZ, R21 ;  /* 0x000000ffff1d9224 */ /* 0x000fe200078e0015 */
[----:B------:R-:W-:Y:S01]  /*1440*/  ISETP.GE.AND P5, PT, R225, UR12, PT ;  /* 0x0000000ce1007c0c */ /* 0x000fe2000bfa6270 */
[----:B------:R-:W-:Y:S01]  /*1450*/  @!P2 IMAD R15, R15, c[0x0][0x190], RZ ;  /* 0x000064000f0faa24 */ /* 0x000fe200078e02ff */
[----:B------:R4:W-:Y:S01]  /*1460*/  @!P4 LDGSTS.E.BYPASS.LTC128B.128 [R226+0x1800], [R10.64] ;  /* 0x018000000ae2cfae */ /* 0x0009e2000b901d58 */
[----:B------:R-:W-:Y:S01]  /*1470*/  @!P1 IMAD.X R6, RZ, RZ, R235, P6 ;  /* 0x000000ffff069224 */ /* 0x000fe200030e06eb */
[----:B------:R-:W-:Y:S01]  /*1480*/  @!P0 IADD3 R3, P6, R234, 0x70, RZ ;  /* 0x00000070ea038810 */ /* 0x000fe20007fde0ff */
[----:B------:R-:W-:Y:S01]  /*1490*/  @!P2 IMAD R8, R2, c[0x0][0x194], R15 ;  /* 0x000065000208aa24 */ /* 0x000fe200078e020f */
[----:B------:R4:W-:Y:S01]  /*14a0*/  @!P4 LDGSTS.E.BYPASS.LTC128B.128 [R226+0x5800], [R10.64+0x80] ;  /* 0x058000800ae2cfae */ /* 0x0009e2000b901d58 */
[----:B------:R-:W-:-:S02]  /*14b0*/  @!P1 IMAD R6, R6, c[0x0][0x190], RZ ;  /* 0x0000640006069a24 */ /* 0x000fc400078e02ff */
[C---:B------:R-:W-:Y:S01]  /*14c0*/  @!P1 IMAD.WIDE.U32 R28, R9.reuse, c[0x0][0x190], R28 ;  /* 0x00006400091c9a25 */ /* 0x040fe200078e001c */
[----:B------:R5:W-:Y:S03]  /*14d0*/  @!P3 LDGSTS.E.BYPASS.LTC128B.128 [R226+0x2000], [R26.64] ;  /* 0x020000001ae2bfae */ /* 0x000be6000b901d58 */
[----:B------:R-:W-:Y:S01]  /*14e0*/  @!P1 IMAD R6, R9, c[0x0][0x194], R6 ;  /* 0x0000650009069a24 */ /* 0x000fe200078e0206 */
[----:B------:R5:W-:Y:S01]  /*14f0*/  @!P3 LDGSTS.E.BYPASS.LTC128B.128 [R226+0x6000], [R26.64+0x80] ;  /* 0x060000801ae2bfae */ /* 0x000be2000b901d58 */
[----:B--2---:R-:W-:Y:S01]  /*1500*/  @!P2 IMAD.MOV.U32 R22, RZ, RZ, R14 ;  /* 0x000000ffff16a224 */ /* 0x004fe200078e000e */
[----:B------:R-:W-:Y:S01]  /*1510*/  ISETP.GE.AND P3, PT, R236, UR12, PT ;  /* 0x0000000cec007c0c */ /* 0x000fe2000bf66270 */
[--C-:B------:R-:W-:Y:S02]  /*1520*/  @!P2 IMAD.MOV.U32 R23, RZ, RZ, R21.reuse ;  /* 0x000000ffff17a224 */ /* 0x100fe400078e0015 */
[----:B------:R-:W-:-:S02]  /*1530*/  @!P0 IMAD.MOV.U32 R15, RZ, RZ, R21 ;  /* 0x000000ffff0f8224 */ /* 0x000fc400078e0015 */
[----:B------:R-:W-:-:S04]  /*1540*/  @!P2 IMAD.WIDE.U32 R22, R2, c[0x0][0x190], R22 ;  /* 0x000064000216aa25 */ /* 0x000fc800078e0016 */
[----:B------:R-:W-:Y:S01]  /*1550*/  @!P0 IMAD.X R2, RZ, RZ, R235, P6 ;  /* 0x000000ffff028224 */ /* 0x000fe200030e06eb */
[----:B------:R-:W-:Y:S01]  /*1560*/  @!P2 LEA R24, P6, R22, c[0x0][0x160], 0x1 ;  /* 0x000058001618aa11 */ /* 0x000fe200078c08ff */
[----:B------:R-:W-:Y:S02]  /*1570*/  @!P2 IMAD.IADD R8, R23, 0x1, R8 ;  /* 0x000000011708a824 */ /* 0x000fe400078e0208 */
[----:B------:R-:W-:Y:S02]  /*1580*/  @!P0 IMAD R2, R2, c[0x0][0x190], RZ ;  /* 0x0000640002028a24 */ /* 0x000fe400078e02ff */
[----:B------:R-:W-:Y:S01]  /*1590*/  @!P1 IMAD.IADD R6, R29, 0x1, R6 ;  /* 0x000000011d069824 */ /* 0x000fe200078e0206 */
[----:B------:R-:W-:Y:S01]  /*15a0*/  @!P2 LEA.HI.X R25, R22, c[0x0][0x164], R8, 0x1, P6 ;  /* 0x000059001619aa11 */ /* 0x000fe200030f0c08 */
[C---:B------:R-:W-:Y:S01]  /*15b0*/  @!P0 IMAD R2, R3.reuse, c[0x0][0x194], R2 ;  /* 0x0000650003028a24 */ /* 0x040fe200078e0202 */
[C---:B------:R-:W-:Y:S01]  /*15c0*/  @!P1 LEA R22, P6, R28.reuse, c[0x0][0x160], 0x1 ;  /* 0x000058001c169a11 */ /* 0x040fe200078c08ff */
[----:B------:R-:W-:Y:S01]  /*15d0*/  @!P0 IMAD.WIDE.U32 R14, R3, c[0x0][0x190], R14 ;  /* 0x00006400030e8a25 */ /* 0x000fe200078e000e */
[----:B------:R-:W-:Y:S01]  /*15e0*/  LEA.HI R3, R7, R18, RZ, 0x4 ;  /* 0x0000001207037211 */ /* 0x000fe200078f20ff */
[----:B------:R5:W-:Y:S01]  /*15f0*/  @!P2 LDGSTS.E.BYPASS.LTC128B.128 [R226+0x2800], [R24.64] ;  /* 0x0280000018e2afae */ /* 0x000be2000b901d58 */
[----:B------:R-:W-:Y:S01]  /*1600*/  @!P1 LEA.HI.X R23, R28, c[0x0][0x164], R6, 0x1, P6 ;  /* 0x000059001c179a11 */ /* 0x000fe200030f0c06 */
        /* <DEDUP_REMOVED lines=10> */
[----:B------:R-:W-:Y:S01]  /*16b0*/  IMAD R7, R237, c[0x0][0x1a0], RZ ;  /* 0x00006800ed077a24 */ /* 0x000fe200078e02ff */
[----:B------:R-:W-:Y:S01]  /*16c0*/  LEA.HI R8, R3, R6, RZ, 0x1 ;  /* 0x0000000603087211 */ /* 0x000fe200078f08ff */
[----:B------:R-:W-:Y:S01]  /*16d0*/  IMAD.WIDE.U32 R14, R236, c[0x0][0x1a0], R232 ;  /* 0x00006800ec0e7a25 */ /* 0x000fe200078e00e8 */
[----:B------:R-:W-:Y:S01]  /*16e0*/  IADD3.X R229, R9, UR7, R2, P6, !PT ;  /* 0x0000000709e57c10 */ /* 0x000fe2000b7fe402 */
[----:B------:R2:W-:Y:S01]  /*16f0*/  @!P1 LDGSTS.E.BYPASS.LTC128B.128 [R226+0x3000], [R22.64] ;  /* 0x0300000016e29fae */ /* 0x0005e2000b901d58 */
[----:B------:R-:W-:Y:S01]  /*1700*/  LOP3.LUT R8, R8, 0xfffffffe, RZ, 0xc0, !PT ;  /* 0xfffffffe08087812 */ /* 0x000fe200078ec0ff */
[----:B------:R-:W-:Y:S01]  /*1710*/  IMAD R2, R236, c[0x0][0x1a4], R7 ;  /* 0x00006900ec027a24 */ /* 0x000fe200078e0207 */
[----:B------:R-:W-:Y:S01]  /*1720*/  IADD3 R28, P6, R14, UR20, RZ ;  /* 0x000000140e1c7c10 */ /* 0x000fe2000ffde0ff */
[----:B------:R-:W-:Y:S01]  /*1730*/  IMAD.WIDE.U32 R228, R244, c[0x0][0x1b0], R228 ;  /* 0x00006c00f4e47a25 */ /* 0x000fe200078e00e4 */
[----:B------:R-:W-:Y:S01]  /*1740*/  USHF.L.U32 UR20, UR4, 0x5, URZ ;  /* 0x0000000504147899 */ /* 0x000fe2000800063f */
[----:B------:R2:W-:Y:S01]  /*1750*/  @!P1 LDGSTS.E.BYPASS.LTC128B.128 [R226+0x7000], [R22.64+0x80] ;  /* 0x0700008016e29fae */ /* 0x0005e2000b901d58 */
[----:B------:R-:W-:Y:S01]  /*1760*/  IADD3.X R29, R15, UR17, R2, P6, !PT ;  /* 0x000000110f1d7c10 */ /* 0x000fe2000b7fe402 */
[----:B------:R-:W-:Y:S01]  /*1770*/  IMAD.U32 R7, RZ, RZ, UR31 ;  /* 0x0000001fff077e24 */ /* 0x000fe2000f8e00ff */
[----:B------:R-:W-:Y:S01]  /*1780*/  ISETP.GE.AND P6, PT, R236, UR12, PT ;  /* 0x0000000cec007c0c */ /* 0x000fe2000bfc6270 */
[----:B------:R-:W-:Y:S01]  /*1790*/  IMAD.IADD R231, R229, 0x1, R231 ;  /* 0x00000001e5e77824 */ /* 0x000fe200078e02e7 */
[----:B------:R-:W-:Y:S01]  /*17a0*/  UIMAD UR6, UR13, UR20, UR6 ;  /* 0x000000140d0672a4 */ /* 0x000fe2000f8e0206 */
[----:B------:R-:W-:Y:S01]  /*17b0*/  IMAD.MOV.U32 R230, RZ, RZ, R228 ;  /* 0x000000ffffe67224 */ /* 0x000fe200078e00e4 */
[----:B------:R2:W-:Y:S01]  /*17c0*/  @!P0 LDGSTS.E.BYPASS.LTC128B.128 [R226+0x3800], [R20.64] ;  /* 0x0380000014e28fae */ /* 0x0005e2000b901d58 */
[----:B------:R-:W-:Y:S01]  /*17d0*/  IMAD.IADD R8, R6, 0x1, -R8 ;  /* 0x0000000106087824 */ /* 0x000fe200078e0a08 */
[----:B------:R-:W-:Y:S01]  /*17e0*/  LOP3.LUT R3, R3, 0xfffffff0, RZ, 0xc0, !PT ;  /* 0xfffffff003037812 */ /* 0x000fe200078ec0ff */
[----:B-1----:R-:W-:Y:S01]  /*17f0*/  IMAD.WIDE.U32 R30, R7, UR20, R230 ;  /* 0x00000014071e7c25 */ /* 0x002fe2000f8e00e6 */
[----:B------:R2:W-:Y:S01]  /*1800*/  @!P0 LDGSTS.E.BYPASS.LTC128B.128 [R226+0x7800], [R20.64+0x80] ;  /* 0x0780008014e28fae */ /* 0x0005e2000b901d58 */
[----:B------:R-:W-:-:S02]  /*1810*/  UIADD3 UR17, UR29, 0x646e171e, URZ ;  /* 0x646e171e1d117890 */ /* 0x000fc4000fffe03f */
[----:B----4-:R-:W-:Y:S01]  /*1820*/  IMAD.SHL.U32 R10, R236, 0x8, RZ ;  /* 0x00000008ec0a7824 */ /* 0x010fe200078e00ff */
[----:B------:R-:W-:Y:S01]  /*1830*/  IADD3 R6, R31, UR6, RZ ;  /* 0x000000061f067c10 */ /* 0x000fe2000fffe0ff */
[----:B------:R-:W-:Y:S01]  /*1840*/  IMAD.IADD R14, R18, 0x1, -R3 ;  /* 0x00000001120e7824 */ /* 0x000fe200078e0a03 */
[C---:B---3--:R-:W-:Y:S01]  /*1850*/  @!P6 LEA R12, P4, R30.reuse, c[0x0][0x168], 0x1 ;  /* 0x00005a001e0cea11 */ /* 0x048fe200078808ff */
[----:B------:R-:W-:Y:S01]  /*1860*/  ULDC.64 UR6, c[0x0][0x1a0] ;  /* 0x0000680000067ab9 */ /* 0x000fe20000000a00 */
[----:B------:R-:W-:Y:S01]  /*1870*/  LOP3.LUT R10, R217, 0x8, R10, 0xf8, !PT ;  /* 0x00000008d90a7812 */ /* 0x000fe200078ef80a */
[----:B------:R-:W-:Y:S01]  /*1880*/  USHF.L.U64.HI UR21, UR6, UR21, UR7 ;  /* 0x0000001506157299 */ /* 0x000fe20008010207 */
[----:B------:R-:W-:Y:S01]  /*1890*/  @!P6 LEA.HI.X R13, R30, c[0x0][0x16c], R6, 0x1, P4 ;  /* 0x00005b001e0dea11 */ /* 0x000fe200020f0c06 */
[----:B------:R-:W-:Y:S01]  /*18a0*/  IMAD.WIDE.U32 R244, R244, c[0x0][0x1b8], R28 ;  /* 0x00006e00f4f47a25 */ /* 0x000fe200078e001c */
[----:B------:R-:W-:Y:S01]  /*18b0*/  SHF.R.U32.HI R217, RZ, 0x3, R217 ;  /* 0x00000003ffd97819 */ /* 0x000fe200000116d9 */
[----:B------:R-:W-:Y:S01]  /*18c0*/  USHF.L.U32 UR22, UR6, 0x5, URZ ;  /* 0x0000000506167899 */ /* 0x000fe2000800063f */
[----:B------:R-:W-:Y:S01]  /*18d0*/  @!P5 IADD3 R9, P4, R30, UR11, RZ ;  /* 0x0000000b1e09dc10 */ /* 0x000fe2000ff9e0ff */
[----:B------:R1:W-:Y:S01]  /*18e0*/  @!P6 LDGSTS.E.BYPASS.LTC128B.128 [R226+0x8000], [R12.64] ;  /* 0x080000000ce2efae */ /* 0x0003e2000b901d58 */
[----:B------:R-:W-:Y:S01]  /*18f0*/  LOP3.LUT R217, R10, R217, RZ, 0x3c, !PT ;  /* 0x000000d90ad97212 */ /* 0x000fe200078e3cff */
[----:B------:R-:W-:Y:S01]  /*1900*/  UIMAD UR4, UR21, UR31, URZ ;  /* 0x0000001f150472a4 */ /* 0x000fe2000f8e023f */
[----:B------:R-:W-:Y:S01]  /*1910*/  @!P5 IADD3.X R6, R6, UR5, RZ, P4, !PT ;  /* 0x000000050606dc10 */ /* 0x000fe2000a7fe4ff */
[----:B------:R1:W-:Y:S01]  /*1920*/  @!P6 LDGSTS.E.BYPASS.LTC128B.128 [R226+0x9000], [R12.64+0x80] ;  /* 0x090000800ce2efae */ /* 0x0003e2000b901d58 */
[----:B------:R-:W-:Y:S01]  /*1930*/  @!P5 LEA R10, P4, R9, c[0x0][0x168], 0x1 ;  /* 0x00005a00090ada11 */ /* 0x000fe200078808ff */
[----:B------:R-:W-:Y:S01]  /*1940*/  IMAD.IADD R247, R245, 0x1, R247 ;  /* 0x00000001f5f77824 */ /* 0x000fe200078e02f7 */
[----:B------:R-:W-:Y:S01]  /*1950*/  SHF.R.S32.HI R3, RZ, 0x1f, R14 ;  /* 0x0000001fff037819 */ /* 0x000fe2000001140e */
[----:B------:R-:W-:Y:S01]  /*1960*/  IMAD.MOV.U32 R246, RZ, RZ, R244 ;  /* 0x000000fffff67224 */ /* 0x000fe200078e00f4 */
[----:B------:R-:W-:Y:S01]  /*1970*/  @!P5 LEA.HI.X R11, R9, c[0x0][0x16c], R6, 0x1, P4 ;  /* 0x00005b00090bda11 */ /* 0x000fe200020f0c06 */
[C---:B------:R-:W-:Y:S01]  /*1980*/  IMAD.SHL.U32 R6, R8.reuse, 0x8, RZ ;  /* 0x0000000808067824 */ /* 0x040fe200078e00ff */
[----:B------:R-:W-:Y:S01]  /*1990*/  LEA.HI R2, R3, R14, RZ, 0x3 ;  /* 0x0000000e03027211 */ /* 0x000fe200078f18ff */
[----:B------:R-:W-:Y:S01]  /*19a0*/  UIMAD UR13, UR13, UR22, UR4 ;  /* 0x000000160d0d72a4 */ /* 0x000fe2000f8e0204 */
[----:B------:R-:W-:Y:S01]  /*19b0*/  IMAD R217, R8, 0x200, R217 ;  /* 0x0000020008d97824 */ /* 0x000fe200078e02d9 */
[----:B------:R3:W-:Y:S01]  /*19c0*/  @!P5 LDGSTS.E.BYPASS.LTC128B.128 [R226+0x8800], [R10.64] ;  /* 0x088000000ae2dfae */ /* 0x0007e2000b901d58 */
[----:B------:R-:W-:Y:S01]  /*19d0*/  LOP3.LUT R3, R2, 0xfffffff8, RZ, 0xc0, !PT ;  /* 0xfffffff802037812 */ /* 0x000fe200078ec0ff */
[----:B------:R-:W-:Y:S01]  /*19e0*/  USHF.L.U32 UR4, UR6, 0x4, URZ ;  /* 0x0000000406047899 */ /* 0x000fe2000800063f */
[----:B------:R-:W-:Y:S01]  /*19f0*/  IMAD.SHL.U32 R217, R217, 0x2, RZ ;  /* 0x00000002d9d97824 */ /* 0x000fe200078e00ff */
[----:B------:R3:W-:Y:S01]  /*1a00*/  @!P5 LDGSTS.E.BYPASS.LTC128B.128 [R226+0x9800], [R10.64+0x80] ;  /* 0x098000800ae2dfae */ /* 0x0007e2000b901d58 */
[----:B------:R-:W-:Y:S01]  /*1a10*/  USHF.L.U64.HI UR27, UR6, UR27, UR7 ;  /* 0x0000001b061b7299 */ /* 0x000fe20008010207 */
[----:B------:R-:W-:-:S02]  /*1a20*/  IMAD.IADD R3, R14, 0x1, -R3 ;  /* 0x000000010e037824 */ /* 0x000fc400078e0a03 */
[----:B------:R-:W0:Y:S01]  /*1a30*/  LDGDEPBAR ;  /* 0x00000000000079af */ /* 0x000e220000000000 */
[----:B------:R-:W-:Y:S01]  /*1a40*/  IMAD.WIDE.U32 R14, R7, UR22, R246 ;  /* 0x00000016070e7c25 */ /* 0x000fe2000f8e00f6 */
[----:B------:R-:W-:-:S03]  /*1a50*/  IADD3 R215, R217, 0x8020, RZ ;  /* 0x00008020d9d77810 */ /* 0x000fc60007ffe0ff */
[----:B------:R-:W-:Y:S02]  /*1a60*/  IMAD.SHL.U32 R9, R3, 0x40, RZ ;  /* 0x0000004003097824 */ /* 0x000fe400078e00ff */
[----:B------:R-:W-:Y:S01]  /*1a70*/  IMAD.SHL.U32 R7, R2, 0x40, RZ ;  /* 0x0000004002077824 */ /* 0x000fe200078e00ff */
[----:B------:R-:W-:Y:S02]  /*1a80*/  SHF.R.S32.HI R2, RZ, 0x5, R5 ;  /* 0x00000005ff027819 */ /* 0x000fe40000011405 */
[----:B------:R-:W-:Y:S02]  /*1a90*/  LOP3.LUT R9, R9, 0x1c0, RZ, 0xc0, !PT ;  /* 0x000001c009097812 */ /* 0x000fe400078ec0ff */
[----:B-1----:R-:W-:Y:S01]  /*1aa0*/  @!P3 LEA R12, P1, R14, c[0x0][0x170], 0x1 ;  /* 0x00005c000e0cba11 */ /* 0x002fe200078208ff */
[----:B------:R-:W-:Y:S01]  /*1ab0*/  IMAD R202, R17, 0x8, R2 ;  /* 0x0000000811ca7824 */ /* 0x000fe200078e0202 */
[----:B------:R-:W-:Y:S02]  /*1ac0*/  LOP3.LUT R6, R9, 0x8, R6, 0xf8, !PT ;  /* 0x0000000809067812 */ /* 0x000fe400078ef806 */
[----:B------:R-:W-:-:S02]  /*1ad0*/  SHF.R.U32.HI R9, RZ, 0x3, R9 ;  /* 0x00000003ff097819 */ /* 0x000fc40000011609 */
[----:B------:R-:W-:Y:S02]  /*1ae0*/  LOP3.LUT R7, R7, 0xfffffe00, RZ, 0xc0, !PT ;  /* 0xfffffe0007077812 */ /* 0x000fe400078ec0ff */
[----:B------:R-:W-:Y:S02]  /*1af0*/  LOP3.LUT R6, R6, R9, RZ, 0x3c, !PT ;  /* 0x0000000906067212 */ /* 0x000fe400078e3cff */
[----:B------:R-:W-:Y:S01]  /*1b00*/  @!P2 IADD3 R9, P0, R14, UR4, RZ ;  /* 0x000000040e09ac10 */ /* 0x000fe2000ff1e0ff */
[----:B------:R-:W-:Y:S01]  /*1b10*/  IMAD R5, R2, 0x400, R7 ;  /* 0x0000040002057824 */ /* 0x000fe200078e0207 */
[----:B------:R-:W-:-:S04]  /*1b20*/  DEPBAR.LE SB0, 0x0 ;  /* 0x000080000000791a */ /* 0x000fc80000000000 */
[----:B------:R-:W-:Y:S01]  /*1b30*/  BAR.SYNC.DEFER_BLOCKING 0x0 ;  /* 0x0000000000007b1d */ /* 0x000fe20000010000 */
[----:B---3--:R-:W-:Y:S01]  /*1b40*/  IADD3 R10, R15, UR13, RZ ;  /* 0x0000000d0f0a7c10 */ /* 0x008fe2000fffe0ff */
[----:B------:R-:W-:Y:S01]  /*1b50*/  IMAD.IADD R218, R6, 0x1, R5 ;  /* 0x0000000106da7824 */ /* 0x000fe200078e0205 */
[----:B------:R-:W-:Y:S01]  /*1b60*/  LEA R18, R2, UR8, 0x4 ;  /* 0x0000000802127c11 */ /* 0x000fe2000f8e20ff */
[----:B------:R-:W-:Y:S01]  /*1b70*/  IMAD.MOV.U32 R5, RZ, RZ, 0x10 ;  /* 0x00000010ff057424 */ /* 0x000fe200078e00ff */
[----:B------:R-:W-:Y:S01]  /*1b80*/  @!P3 LEA.HI.X R13, R14, c[0x0][0x174], R10, 0x1, P1 ;  /* 0x00005d000e0dba11 */ /* 0x000fe200008f0c0a */
[----:B------:R-:W-:Y:S01]  /*1b90*/  IMAD.SHL.U32 R218, R218, 0x2, RZ ;  /* 0x00000002dada7824 */ /* 0x000fe200078e00ff */
[----:B------:R-:W-:Y:S02]  /*1ba0*/  @!P2 IADD3.X R10, R10, UR27, RZ, P0, !PT ;  /* 0x0000001b0a0aac10 */ /* 0x000fe400087fe4ff */
[----:B------:R-:W-:-:S04]  /*1bb0*/  @!P2 LEA R14, P0, R9, c[0x0][0x170], 0x1 ;  /* 0x00005c00090eaa11 */ /* 0x000fc800078008ff */
[----:B------:R-:W-:Y:S01]  /*1bc0*/  @!P2 LEA.HI.X R15, R9, c[0x0][0x174], R10, 0x1, P0 ;  /* 0x00005d00090faa11 */ /* 0x000fe200000f0c0a */
        /* <DEDUP_REMOVED lines=13> */
[----:B------:R1:W-:Y:S01]  /*1ca0*/  @!P2 LDGSTS.E.BYPASS.LTC128B.128 [R226+0xb800], [R14.64+0x80] ;  /* 0x0b8000800ee2afae */ /* 0x0003e2000b901d58 */
[----:B------:R-:W-:Y:S01]  /*1cb0*/  R2P PR, R3, 0x6 ;  /* 0x0000000603007804 */ /* 0x000fe20000000000 */
[----:B------:R-:W-:-:S02]  /*1cc0*/  IMAD.MOV.U32 R3, RZ, RZ, -0x20 ;  /* 0xffffffe0ff037424 */ /* 0x000fc400078e00ff */
[----:B------:R-:W-:Y:S02]  /*1cd0*/  LDSM.16.M88.4 R40, [R217+0x8000] ;  /* 0x00800000d928783b */ /* 0x000fe40000000200 */
[----:B------:R-:W-:Y:S02]  /*1ce0*/  SEL R5, R5, 0xfffffff0, !P1 ;  /* 0xfffffff005057807 */ /* 0x000fe40004800000 */
[----:B------:R-:W3:Y:S01]  /*1cf0*/  LDSM.16.M88.4 R28, [R218+0x2000] ;  /* 0x00200000da1c783b */ /* 0x000ee20000000200 */
[----:B------:R-:W-:Y:S02]  /*1d00*/  SEL R3, R3, 0x20, P2 ;  /* 0x0000002003037807 */ /* 0x000fe40001000000 */
[----:B------:R-:W-:Y:S01]  /*1d10*/  R2P PR, R0, 0x6 ;  /* 0x0000000600007804 */ /* 0x000fe20000000000 */
[----:B--2---:R-:W2:Y:S01]  /*1d20*/  LDSM.16.M88.4 R20, [R218] ;  /* 0x00000000da14783b */ /* 0x004ea20000000200 */
[----:B------:R-:W-:Y:S01]  /*1d30*/  IADD3 R0, R217, 0x8000, RZ ;  /* 0x00008000d9007810 */ /* 0x000fe20007ffe0ff */
[----:B------:R-:W-:-:S02]  /*1d40*/  IMAD R216, R5, 0x2, R218 ;  /* 0x0000000205d87824 */ /* 0x000fc400078e02da */
[----:B------:R-:W4:Y:S01]  /*1d50*/  LDSM.16.M88.4 R72, [R217+0x8800] ;  /* 0x00880000d948783b */ /* 0x000f220000000200 */
[C---:B------:R-:W-:Y:S02]  /*1d60*/  IMAD R214, R3.reuse, 0x2, R218 ;  /* 0x0000000203d67824 */ /* 0x040fe400078e02da */
[----:B------:R-:W-:Y:S01]  /*1d70*/  IMAD R213, R3, 0x2, R216 ;  /* 0x0000000203d57824 */ /* 0x000fe200078e02d8 */
[----:B------:R-:W-:Y:S04]  /*1d80*/  LDSM.16.M88.4 R64, [R216] ;  /* 0x00000000d840783b */ /* 0x000fe80000000200 */
[----:B------:R-:W-:Y:S01]  /*1d90*/  @P1 IADD3 R215, R0, -0x20, RZ ;  /* 0xffffffe000d71810 */ /* 0x000fe20007ffe0ff */
[----:B------:R-:W-:Y:S01]  /*1da0*/  IMAD.MOV.U32 R0, RZ, RZ, 0x40 ;  /* 0x00000040ff007424 */ /* 0x000fe200078e00ff */
[----:B------:R-:W-:Y:S02]  /*1db0*/  LDSM.16.M88.4 R60, [R214+0x2000] ;  /* 0x00200000d63c783b */ /* 0x000fe40000000200 */
[----:B------:R-:W-:-:S02]  /*1dc0*/  IADD3 R207, R215, 0x800, RZ ;  /* 0x00000800d7cf7810 */ /* 0x000fc40007ffe0ff */
[----:B------:R-:W-:Y:S01]  /*1dd0*/  LDSM.16.M88.4 R8, [R215] ;  /* 0x00000000d708783b */ /* 0x000fe20000000200 */
[----:B------:R-:W-:Y:S02]  /*1de0*/  SEL R0, R0, 0xffffffc0, !P2 ;  /* 0xffffffc000007807 */ /* 0x000fe40005000000 */
[C---:B------:R-:W-:Y:S01]  /*1df0*/  IADD3 R205, R215.reuse, 0x1000, RZ ;  /* 0x00001000d7cd7810 */ /* 0x040fe20007ffe0ff */
[----:B-1----:R-:W1:Y:S01]  /*1e00*/  LDSM.16.M88.4 R12, [R216+0x2000] ;  /* 0x00200000d80c783b */ /* 0x002e620000000200 */
[----:B------:R-:W-:Y:S01]  /*1e10*/  IADD3 R204, R215, 0x1800, RZ ;  /* 0x00001800d7cc7810 */ /* 0x000fe20007ffe0ff */
[----:B------:R-:W-:Y:S02]  /*1e20*/  IMAD.IADD R211, R217, 0x1, R0 ;  /* 0x00000001d9d37824 */ /* 0x000fe400078e0200 */
[----:B------:R-:W1:Y:S01]  /*1e30*/  LDSM.16.M88.4 R68, [R215+0x800] ;  /* 0x00080000d744783b */ /* 0x000e620000000200 */
[----:B------:R-:W-:Y:S01]  /*1e40*/  IMAD.IADD R206, R0, 0x1, R215 ;  /* 0x0000000100ce7824 */ /* 0x000fe200078e02d7 */
[----:B------:R-:W-:-:S02]  /*1e50*/  SHF.R.S32.HI R0, RZ, 0x1f, R19 ;  /* 0x0000001fff007819 */ /* 0x000fc40000011413 */
[----:B------:R-:W1:Y:S02]  /*1e60*/  LDSM.16.M88.4 R56, [R211+0x8000] ;  /* 0x00800000d338783b */ /* 0x000e640000000200 */
[----:B------:R-:W-:Y:S01]  /*1e70*/  LEA.HI R227, R0, R19, RZ, 0x2 ;  /* 0x0000001300e37211 */ /* 0x000fe200078f10ff */
[----:B------:R-:W-:Y:S01]  /*1e80*/  IMAD.U32 R0, RZ, RZ, UR10 ;  /* 0x0000000aff007e24 */ /* 0x000fe2000f8e00ff */
[----:B-----5:R-:W-:Y:S01]  /*1e90*/  LDSM.16.M88.4 R24, [R211+0x8800] ;  /* 0x00880000d318783b */ /* 0x020fe20000000200 */
[----:B---3--:R-:W-:Y:S01]  /*1ea0*/  HMMA.16816.F32 R48, R28, R40, RZ ;  /* 0x000000281c30723c */ /* 0x008fe200000018ff */
[----:B------:R-:W-:Y:S02]  /*1eb0*/  SHF.R.S32.HI R227, RZ, 0x2, R227 ;  /* 0x00000002ffe37819 */ /* 0x000fe400000114e3 */
[----:B------:R-:W-:Y:S02]  /*1ec0*/  LDSM.16.M88.4 R76, [R213] ;  /* 0x00000000d54c783b */ /* 0x000fe40000000200 */
[----:B------:R-:W-:-:S02]  /*1ed0*/  IADD3 R19, R18, 0x1, R227 ;  /* 0x0000000112137810 */ /* 0x000fc40007ffe0e3 */
[----:B------:R-:W-:Y:S01]  /*1ee0*/  LDSM.16.M88.4 R80, [R206+0x800] ;  /* 0x00080000ce50783b */ /* 0x000fe20000000200 */
[----:B------:R-:W-:Y:S01]  /*1ef0*/  IMAD.U32 R18, RZ, RZ, UR31 ;  /* 0x0000001fff127e24 */ /* 0x000fe2000f8e00ff */
[----:B--2---:R-:W-:Y:S01]  /*1f00*/  HMMA.16816.F32 R52, R20, R40, RZ ;  /* 0x000000281434723c */ /* 0x004fe200000018ff */
[----:B------:R-:W-:Y:S01]  /*1f10*/  IADD3 R0, R19, UR9, -R0 ;  /* 0x0000000913007c10 */ /* 0x000fe2000fffe800 */
[----:B------:R-:W0:Y:S03]  /*1f20*/  LDGDEPBAR ;  /* 0x00000000000079af */ /* 0x000e260000000000 */
[----:B------:R-:W-:-:S03]  /*1f30*/  IADD3 R0, R0, c[0x0][0x2e8], RZ ;  /* 0x0000ba0000007a10 */ /* 0x000fc60007ffe0ff */
[-C--:B------:R-:W-:Y:S01]  /*1f40*/  HMMA.16816.F32 R44, R28, R42.reuse, RZ ;  /* 0x0000002a1c2c723c */ /* 0x080fe200000018ff */
[C---:B------:R-:W-:Y:S02]  /*1f50*/  IADD3 R2, R0.reuse, 0x48, RZ ;  /* 0x0000004800027810 */ /* 0x040fe40007ffe0ff */
[----:B------:R-:W-:Y:S02]  /*1f60*/  IADD3 R240, R0, 0x40, RZ ;  /* 0x0000004000f07810 */ /* 0x000fe40007ffe0ff */
[----:B------:R-:W-:Y:S02]  /*1f70*/  IMNMX R2, R2, UR9, PT ;  /* 0x0000000902027c17 */ /* 0x000fe4000b800200 */
[----:B------:R-:W-:Y:S01]  /*1f80*/  IADD3 R242, R0, 0x8, RZ ;  /* 0x0000000800f27810 */ /* 0x000fe20007ffe0ff */
[----:B------:R-:W-:Y:S01]  /*1f90*/  HMMA.16816.F32 R40, R20, R42, RZ ;  /* 0x0000002a1428723c */ /* 0x000fe200000018ff */
[----:B------:R-:W-:Y:S02]  /*1fa0*/  IMNMX R240, R240, UR9, PT ;  /* 0x00000009f0f07c17 */ /* 0x000fe4000b800200 */
[----:B------:R-:W-:Y:S01]  /*1fb0*/  IMNMX R248, R0, UR9, PT ;  /* 0x0000000900f87c17 */ /* 0x000fe2000b800200 */
[----:B------:R-:W-:Y:S01]  /*1fc0*/  IMAD.IADD R0, R7, 0x1, R6 ;  /* 0x0000000107007824 */ /* 0x000fe200078e0206 */
[----:B------:R-:W-:-:S03]  /*1fd0*/  IMNMX R242, R242, UR9, PT ;  /* 0x00000009f2f27c17 */ /* 0x000fc6000b800200 */
[C---:B----4-:R-:W-:Y:S08]  /*1fe0*/  HMMA.16816.F32 R32, R28.reuse, R72, RZ ;  /* 0x000000481c20723c */ /* 0x050ff000000018ff */
[----:B------:R-:W-:Y:S08]  /*1ff0*/  HMMA.16816.F32 R28, R28, R74, RZ ;  /* 0x0000004a1c1c723c */ /* 0x000ff000000018ff */
[C---:B------:R-:W-:Y:S08]  /*2000*/  HMMA.16816.F32 R36, R20.reuse, R72, RZ ;  /* 0x000000481424723c */ /* 0x040ff000000018ff */
[----:B------:R-:W-:Y:S01]  /*2010*/  HMMA.16816.F32 R20, R20, R74, RZ ;  /* 0x0000004a1414723c */ /* 0x000fe200000018ff */
[----:B------:R-:W2:Y:S07]  /*2020*/  LDSM.16.M88.4 R72, [R214] ;  /* 0x00000000d648783b */ /* 0x000eae0000000200 */
[-C--:B-1----:R-:W-:Y:S08]  /*2030*/  HMMA.16816.F32 R48, R12, R8.reuse, R48 ;  /* 0x000000080c30723c */ /* 0x082ff00000001830 */
[C---:B------:R-:W-:Y:S08]  /*2040*/  HMMA.16816.F32 R52, R64.reuse, R8, R52 ;  /* 0x000000084034723c */ /* 0x040ff00000001834 */
[----:B------:R-:W-:Y:S08]  /*2050*/  HMMA.16816.F32 R40, R64, R10, R40 ;  /* 0x0000000a4028723c */ /* 0x000ff00000001828 */
[C---:B------:R-:W-:Y:S08]  /*2060*/  HMMA.16816.F32 R32, R12.reuse, R68, R32 ;  /* 0x000000440c20723c */ /* 0x040ff00000001820 */
[C---:B------:R-:W-:Y:S01]  /*2070*/  HMMA.16816.F32 R44, R12.reuse, R10, R44 ;  /* 0x0000000a0c2c723c */ /* 0x040fe2000000182c */
[----:B------:R-:W-:Y:S07]  /*2080*/  LDSM.16.M88.4 R8, [R206] ;  /* 0x00000000ce08783b */ /* 0x000fee0000000200 */
[----:B------:R-:W-:Y:S01]  /*2090*/  HMMA.16816.F32 R28, R12, R70, R28 ;  /* 0x000000460c1c723c */ /* 0x000fe2000000181c */
[----:B------:R-:W1:Y:S07]  /*20a0*/  LDSM.16.M88.4 R12, [R213+0x2000] ;  /* 0x00200000d50c783b */ /* 0x000e6e0000000200 */
[C---:B------:R-:W-:Y:S08]  /*20b0*/  HMMA.16816.F32 R36, R64.reuse, R68, R36 ;  /* 0x000000444024723c */ /* 0x040ff00000001824 */
[----:B------:R-:W-:Y:S01]  /*20c0*/  HMMA.16816.F32 R20, R64, R70, R20 ;  /* 0x000000464014723c */ /* 0x000fe20000001814 */
[----:B------:R-:W-:Y:S04]  /*20d0*/  LDSM.16.M88.4 R64, [R218+0x6000] ;  /* 0x00600000da40783b */ /* 0x000fe80000000200 */
[----:B------:R-:W-:Y:S03]  /*20e0*/  LDSM.16.M88.4 R68, [R218+0x4000] ;  /* 0x00400000da44783b */ /* 0x000fe60000000200 */
[-C--:B------:R-:W-:Y:S08]  /*20f0*/  HMMA.16816.F32 R48, R60, R56.reuse, R48 ;  /* 0x000000383c30723c */ /* 0x080ff00000001830 */
[C---:B--2---:R-:W-:Y:S08]  /*2100*/  HMMA.16816.F32 R52, R72.reuse, R56, R52 ;  /* 0x000000384834723c */ /* 0x044ff00000001834 */
[----:B------:R-:W-:Y:S08]  /*2110*/  HMMA.16816.F32 R40, R72, R58, R40 ;  /* 0x0000003a4828723c */ /* 0x000ff00000001828 */
[C---:B------:R-:W-:Y:S08]  /*2120*/  HMMA.16816.F32 R32, R60.reuse, R24, R32 ;  /* 0x000000183c20723c */ /* 0x040ff00000001820 */
[C---:B------:R-:W-:Y:S01]  /*2130*/  HMMA.16816.F32 R44, R60.reuse, R58, R44 ;  /* 0x0000003a3c2c723c */ /* 0x040fe2000000182c */
[----:B------:R-:W-:Y:S07]  /*2140*/  LDSM.16.M88.4 R56, [R217+0x9800] ;  /* 0x00980000d938783b */ /* 0x000fee0000000200 */
[----:B------:R-:W-:Y:S01]  /*2150*/  HMMA.16816.F32 R28, R60, R26, R28 ;  /* 0x0000001a3c1c723c */ /* 0x000fe2000000181c */
[----:B------:R-:W2:Y:S07]  /*2160*/  LDSM.16.M88.4 R60, [R217+0x9000] ;  /* 0x00900000d93c783b */ /* 0x000eae0000000200 */
[C---:B------:R-:W-:Y:S08]  /*2170*/  HMMA.16816.F32 R36, R72.reuse, R24, R36 ;  /* 0x000000184824723c */ /* 0x040ff00000001824 */
[----:B------:R-:W-:Y:S01]  /*2180*/  HMMA.16816.F32 R72, R72, R26, R20 ;  /* 0x0000001a4848723c */ /* 0x000fe20000001814 */
[----:B------:R-:W-:Y:S04]  /*2190*/  LDSM.16.M88.4 R20, [R216+0x6000] ;  /* 0x00600000d814783b */ /* 0x000fe80000000200 */
[----:B------:R-:W-:Y:S03]  /*21a0*/  LDSM.16.M88.4 R24, [R216+0x4000] ;  /* 0x00400000d818783b */ /* 0x000fe60000000200 */
[-C--:B-1----:R-:W-:Y:S08]  /*21b0*/  HMMA.16816.F32 R48, R12, R8.reuse, R48 ;  /* 0x000000080c30723c */ /* 0x082ff00000001830 */
[C---:B------:R-:W-:Y:S08]  /*21c0*/  HMMA.16816.F32 R52, R76.reuse, R8, R52 ;  /* 0x000000084c34723c */ /* 0x040ff00000001834 */
[-C--:B------:R-:W-:Y:S08]  /*21d0*/  HMMA.16816.F32 R40, R76, R10.reuse, R40 ;  /* 0x0000000a4c28723c */ /* 0x080ff00000001828 */
[C---:B------:R-:W-:Y:S01]  /*21e0*/  HMMA.16816.F32 R44, R12.reuse, R10, R44 ;  /* 0x0000000a0c2c723c */ /* 0x040fe2000000182c */
[----:B------:R-:W-:Y:S07]  /*21f0*/  LDSM.16.M88.4 R8, [R215+0x1800] ;  /* 0x00180000d708783b */ /* 0x000fee0000000200 */
[C---:B------:R-:W-:Y:S08]  /*2200*/  HMMA.16816.F32 R32, R12.reuse, R80, R32 ;  /* 0x000000500c20723c */ /* 0x040ff00000001820 */
[----:B------:R-:W-:Y:S01]  /*2210*/  HMMA.16816.F32 R28, R12, R82, R28 ;  /* 0x000000520c1c723c */ /* 0x000fe2000000181c */
[----:B------:R-:W1:Y:S07]  /*2220*/  LDSM.16.M88.4 R12, [R215+0x1000] ;  /* 0x00100000d70c783b */ /* 0x000e6e0000000200 */
[C---:B------:R-:W-:Y:S08]  /*2230*/  HMMA.16816.F32 R36, R76.reuse, R80, R36 ;  /* 0x000000504c24723c */ /* 0x040ff00000001824 */
[----:B------:R-:W-:Y:S08]  /*2240*/  HMMA.16816.F32 R72, R76, R82, R72 ;  /* 0x000000524c48723c */ /* 0x000ff00000001848 */
[-C--:B--2---:R-:W-:Y:S08]  /*2250*/  HMMA.16816.F32 R48, R64, R60.reuse, R48 ;  /* 0x0000003c4030723c */ /* 0x084ff00000001830 */
[C---:B------:R-:W-:Y:S08]  /*2260*/  HMMA.16816.F32 R52, R68.reuse, R60, R52 ;  /* 0x0000003c4434723c */ /* 0x040ff00000001834 */
[-C--:B------:R-:W-:Y:S08]  /*2270*/  HMMA.16816.F32 R40, R68, R62.reuse, R40 ;  /* 0x0000003e4428723c */ /* 0x080ff00000001828 */
[C---:B------:R-:W-:Y:S01]  /*2280*/  HMMA.16816.F32 R44, R64.reuse, R62, R44 ;  /* 0x0000003e402c723c */ /* 0x040fe2000000182c */
[----:B------:R-:W-:Y:S07]  /*2290*/  LDSM.16.M88.4 R60, [R214+0x6000] ;  /* 0x00600000d63c783b */ /* 0x000fee0000000200 */
[C---:B------:R-:W-:Y:S08]  /*22a0*/  HMMA.16816.F32 R32, R64.reuse, R56, R32 ;  /* 0x000000384020723c */ /* 0x040ff00000001820 */
[----:B------:R-:W-:Y:S08]  /*22b0*/  HMMA.16816.F32 R28, R64, R58, R28 ;  /* 0x0000003a401c723c */ /* 0x000ff0000000181c */
[C---:B------:R-:W-:Y:S01]  /*22c0*/  HMMA.16816.F32 R64, R68.reuse, R56, R36 ;  /* 0x000000384440723c */ /* 0x040fe20000001824 */
[----:B------:R-:W2:Y:S07]  /*22d0*/  LDSM.16.M88.4 R36, [R211+0x9000] ;  /* 0x00900000d324783b */ /* 0x000eae0000000200 */
[----:B------:R-:W-:Y:S01]  /*22e0*/  HMMA.16816.F32 R72, R68, R58, R72 ;  /* 0x0000003a4448723c */ /* 0x000fe20000001848 */
[----:B------:R-:W3:Y:S04]  /*22f0*/  LDSM.16.M88.4 R68, [R214+0x4000] ;  /* 0x00400000d644783b */ /* 0x000ee80000000200 */
[----:B------:R-:W4:Y:S03]  /*2300*/  LDSM.16.M88.4 R56, [R211+0x9800] ;  /* 0x00980000d338783b */ /* 0x000f260000000200 */
        /* <DEDUP_REMOVED lines=9> */
[----:B------:R-:W-:Y:S01]  /*23a0*/  HMMA.16816.F32 R72, R24, R10, R72 ;  /* 0x0000000a1848723c */ /* 0x000fe20000001848 */
[----:B------:R-:W5:Y:S04]  /*23b0*/  LDSM.16.M88.4 R8, [R213+0x4000] ;  /* 0x00400000d508783b */ /* 0x000f680000000200 */
[----:B------:R-:W1:Y:S01]  /*23c0*/  LDSM.16.M88.4 R24, [R206+0x1800] ;  /* 0x00180000ce18783b */ /* 0x000e620000000200 */
[----:B------:R-:W-:-:S04]  /*23d0*/  DEPBAR.LE SB0, 0x0 ;  /* 0x000080000000791a */ /* 0x000fc80000000000 */
[-C--:B--2---:R-:W-:Y:S08]  /*23e0*/  HMMA.16816.F32 R48, R60, R36.reuse, R48 ;  /* 0x000000243c30723c */ /* 0x084ff00000001830 */
[C---:B---3--:R-:W-:Y:S07]  /*23f0*/  HMMA.16816.F32 R52, R68.reuse, R36, R52 ;  /* 0x000000244434723c */ /* 0x048fee0000001834 */
[----:B------:R-:W-:Y:S01]  /*2400*/  IMAD R37, R18, 0x20, R249 ;  /* 0x0000002012257824 */ /* 0x000fe200078e02f9 */
[----:B------:R-:W-:Y:S04]  /*2410*/  HMMA.16816.F32 R40, R68, R38, R40 ;  /* 0x000000264428723c */ /* 0x000fe80000001828 */
[----:B------:R-:W-:-:S02]  /*2420*/  IADD3 R19, R37, 0x1, RZ ;  /* 0x0000000125137810 */ /* 0x000fc40007ffe0ff */
[----:B------:R-:W-:Y:S02]  /*2430*/  IADD3 R17, R37, 0x8, RZ ;  /* 0x0000000825117810 */ /* 0x000fe40007ffe0ff */
[C---:B------:R-:W-:Y:S01]  /*2440*/  HMMA.16816.F32 R44, R60.reuse, R38, R44 ;  /* 0x000000263c2c723c */ /* 0x040fe2000000182c */
[C---:B------:R-:W-:Y:S02]  /*2450*/  ISETP.GE.AND P1, PT, R19.reuse, R2, PT ;  /* 0x000000021300720c */ /* 0x040fe40003f26270 */
[C---:B------:R-:W-:Y:S02]  /*2460*/  ISETP.GE.AND P2, PT, R19.reuse, R240, PT ;  /* 0x000000f01300720c */ /* 0x040fe40003f46270 */
[----:B------:R-:W-:Y:S02]  /*2470*/  ISETP.GE.AND P0, PT, R19, R242, PT ;  /* 0x000000f21300720c */ /* 0x000fe40003f06270 */
[C---:B------:R-:W-:Y:S01]  /*2480*/  ISETP.GE.AND P6, PT, R17.reuse, R248, PT ;  /* 0x000000f81100720c */ /* 0x040fe20003fc6270 */
[----:B----4-:R-:W-:Y:S01]  /*2490*/  HMMA.16816.F32 R28, R60, R58, R28 ;  /* 0x0000003a3c1c723c */ /* 0x010fe2000000181c */
[----:B------:R-:W-:-:S02]  /*24a0*/  ISETP.GE.AND P3, PT, R17, R242, PT ;  /* 0x000000f21100720c */ /* 0x000fc40003f66270 */
[----:B------:R-:W-:Y:S02]  /*24b0*/  ISETP.GE.AND P5, PT, R19, R248, PT ;  /* 0x000000f81300720c */ /* 0x000fe40003fa6270 */
[----:B------:R-:W-:-:S03]  /*24c0*/  ISETP.GE.AND P4, PT, R17, R240, PT ;  /* 0x000000f01100720c */ /* 0x000fc60003f86270 */
[-C--:B------:R-:W-:Y:S08]  /*24d0*/  HMMA.16816.F32 R64, R68, R56.reuse, R64 ;  /* 0x000000384440723c */ /* 0x080ff00000001840 */
[----:B------:R-:W-:Y:S08]  /*24e0*/  HMMA.16816.F32 R32, R60, R56, R32 ;  /* 0x000000383c20723c */ /* 0x000ff00000001820 */
[----:B-1----:R-:W-:Y:S08]  /*24f0*/  HMMA.16816.F32 R48, R12, R20, R48 ;  /* 0x000000140c30723c */ /* 0x002ff00000001830 */
[----:B------:R-:W-:Y:S08]  /*2500*/  HMMA.16816.F32 R72, R68, R58, R72 ;  /* 0x0000003a4448723c */ /* 0x000ff00000001848 */
[C---:B-----5:R-:W-:Y:S08]  /*2510*/  HMMA.16816.F32 R40, R8.reuse, R22, R40 ;  /* 0x000000160828723c */ /* 0x060ff00000001828 */
[----:B------:R-:W-:Y:S01]  /*2520*/  HMMA.16816.F32 R52, R8, R20, R52 ;  /* 0x000000140834723c */ /* 0x000fe20000001834 */
[----:B------:R-:W-:-:S02]  /*2530*/  FSEL R51, R51, -INF , !P1 ;  /* 0xff80000033337808 */ /* 0x000fc40004800000 */
[----:B------:R-:W-:Y:S02]  /*2540*/  FSEL R18, R49, -INF , !P2 ;  /* 0xff80000031127808 */ /* 0x000fe40005000000 */
[----:B------:R-:W-:Y:S02]  /*2550*/  ISETP.GE.AND P2, PT, R17, R2, PT ;  /* 0x000000021100720c */ /* 0x000fe40003f46270 */
[C---:B------:R-:W-:Y:S01]  /*2560*/  IADD3 R21, R37.reuse, 0x11, RZ ;  /* 0x0000001125157810 */ /* 0x040fe20007ffe0ff */
[----:B------:R-:W-:Y:S07]  /*2570*/  HMMA.16816.F32 R44, R12, R22, R44 ;  /* 0x000000160c2c723c */ /* 0x000fee000000182c */
[----:B------:R-:W-:Y:S01]  /*2580*/  IADD3 R23, R37, 0x9, RZ ;  /* 0x0000000925177810 */ /* 0x000fe20007ffe0ff */
[----:B------:R-:W-:Y:S01]  /*2590*/  HMMA.16816.F32 R64, R8, R24, R64 ;  /* 0x000000180840723c */ /* 0x000fe20000001840 */
[----:B------:R-:W-:-:S02]  /*25a0*/  FSEL R19, R40, -INF , !P6 ;  /* 0xff80000028137808 */ /* 0x000fc40007000000 */
[----:B------:R-:W-:Y:S02]  /*25b0*/  ISETP.GE.AND P1, PT, R23, R248, PT ;  /* 0x000000f81700720c */ /* 0x000fe40003f26270 */
[----:B------:R-:W-:Y:S02]  /*25c0*/  FSEL R17, R42, -INF , !P3 ;  /* 0xff8000002a117808 */ /* 0x000fe40005800000 */
[----:B------:R-:W-:Y:S01]  /*25d0*/  FSEL R41, R41, -INF , !P1 ;  /* 0xff80000029297808 */ /* 0x000fe20004800000 */
[----:B------:R-:W-:Y:S01]  /*25e0*/  HMMA.16816.F32 R28, R12, R26, R28 ;  /* 0x0000001a0c1c723c */ /* 0x000fe2000000181c */
[C---:B------:R-:W-:Y:S02]  /*25f0*/  ISETP.GE.AND P6, PT, R23.reuse, R242, PT ;  /* 0x000000f21700720c */ /* 0x040fe40003fc6270 */
[C---:B------:R-:W-:Y:S02]  /*2600*/  ISETP.GE.AND P3, PT, R23.reuse, R240, PT ;  /* 0x000000f01700720c */ /* 0x040fe40003f66270 */
[----:B------:R-:W-:-:S02]  /*2610*/  ISETP.GE.AND P1, PT, R23, R2, PT ;  /* 0x000000021700720c */ /* 0x000fc40003f26270 */
[----:B------:R-:W-:Y:S01]  /*2620*/  IADD3 R23, R37, 0x10, RZ ;  /* 0x0000001025177810 */ /* 0x000fe20007ffe0ff */
[----:B------:R-:W-:Y:S01]  /*2630*/  HMMA.16816.F32 R32, R12, R24, R32 ;  /* 0x000000180c20723c */ /* 0x000fe20000001820 */
[----:B------:R-:W-:Y:S02]  /*2640*/  FSEL R43, R43, -INF , !P6 ;  /* 0xff8000002b2b7808 */ /* 0x000fe40007000000 */
[----:B------:R-:W-:Y:S01]  /*2650*/  FSEL R81, R47, -INF , !P1 ;  /* 0xff8000002f517808 */ /* 0x000fe20004800000 */
[----:B------:R-:W-:Y:S01]  /*2660*/  BAR.SYNC.DEFER_BLOCKING 0x0 ;  /* 0x0000000000007b1d */ /* 0x000fe20000010000 */
[-C--:B------:R-:W-:Y:S02]  /*2670*/  ISETP.GE.AND P6, PT, R23, R248.reuse, PT ;  /* 0x000000f81700720c */ /* 0x080fe40003fc6270 */
[----:B------:R-:W-:Y:S01]  /*2680*/  FSEL R49, R46, -INF , !P2 ;  /* 0xff8000002e317808 */ /* 0x000fe20005000000 */
[----:B------:R-:W-:Y:S01]  /*2690*/  HMMA.16816.F32 R72, R8, R26, R72 ;  /* 0x0000001a0848723c */ /* 0x000fe20000001848 */
[----:B------:R-:W-:-:S02]  /*26a0*/  ISETP.GE.AND P1, PT, R21, R248, PT ;  /* 0x000000f81500720c */ /* 0x000fc40003f26270 */
[----:B------:R-:W-:Y:S02]  /*26b0*/  ISETP.GE.AND P2, PT, R23, R242, PT ;  /* 0x000000f21700720c */ /* 0x000fe40003f46270 */
[----:B------:R-:W-:Y:S02]  /*26c0*/  FSEL R14, R64, -INF , !P6 ;  /* 0xff800000400e7808 */ /* 0x000fe40007000000 */
[----:B------:R-:W-:Y:S02]  /*26d0*/  FSEL R9, R55, -INF , !P0 ;  /* 0xff80000037097808 */ /* 0x000fe40004000000 */
[C---:B------:R-:W-:Y:S02]  /*26e0*/  ISETP.GE.AND P0, PT, R37.reuse, R240, PT ;  /* 0x000000f02500720c */ /* 0x040fe40003f06270 */
[----:B------:R-:W-:Y:S02]  /*26f0*/  IADD3 R11, R37, 0x19, RZ ;  /* 0x00000019250b7810 */ /* 0x000fe40007ffe0ff */
[----:B------:R-:W-:-:S02]  /*2700*/  FSEL R8, R48, -INF , !P0 ;  /* 0xff80000030087808 */ /* 0x000fc40004000000 */
[----:B------:R-:W-:Y:S02]  /*2710*/  ISETP.GE.AND P0, PT, R11, R2, PT ;  /* 0x000000020b00720c */ /* 0x000fe40003f06270 */
[----:B------:R-:W-:Y:S02]  /*2720*/  FSEL R15, R65, -INF , !P1 ;  /* 0xff800000410f7808 */ /* 0x000fe40004800000 */
[----:B------:R-:W-:Y:S02]  /*2730*/  FSEL R48, R31, -INF , !P0 ;  /* 0xff8000001f307808 */ /* 0x000fe40004000000 */
[----:B------:R-:W-:Y:S02]  /*2740*/  FSEL R82, R44, -INF , !P4 ;  /* 0xff8000002c527808 */ /* 0x000fe40006000000 */
[----:B------:R-:W-:Y:S02]  /*2750*/  FSEL R83, R45, -INF , !P3 ;  /* 0xff8000002d537808 */ /* 0x000fe40005800000 */
[----:B------:R-:W-:-:S02]  /*2760*/  ISETP.GE.AND P6, PT, R21, R242, PT ;  /* 0x000000f21500720c */ /* 0x000fc40003fc6270 */
[----:B------:R-:W-:Y:S02]  /*2770*/  FSEL R12, R66, -INF , !P2 ;  /* 0xff800000420c7808 */ /* 0x000fe40005000000 */
[----:B------:R-:W-:Y:S02]  /*2780*/  ISETP.GE.AND P1, PT, R21, R2, PT ;  /* 0x000000021500720c */ /* 0x000fe40003f26270 */
[----:B------:R-:W-:Y:S02]  /*2790*/  PLOP3.LUT P0, PT, PT, PT, UP0, 0x80, 0x0 ;  /* 0x000000000000781c */ /* 0x000fe40003f0f008 */
[C---:B------:R-:W-:Y:S02]  /*27a0*/  ISETP.GE.AND P4, PT, R23.reuse, R240, PT ;  /* 0x000000f01700720c */ /* 0x040fe40003f86270 */
        /* <DEDUP_REMOVED lines=8> */
[----:B------:R-:W-:Y:S02]  /*2830*/  ISETP.GE.AND P1, PT, R37, R248, PT ;  /* 0x000000f82500720c */ /* 0x000fe40003f26270 */
[C---:B------:R-:W-:Y:S02]  /*2840*/  ISETP.GE.AND P3, PT, R23.reuse, R240, PT ;  /* 0x000000f01700720c */ /* 0x040fe40003f66270 */
[----:B------:R-:W-:Y:S02]  /*2850*/  ISETP.GE.AND P2, PT, R23, R2, PT ;  /* 0x000000021700720c */ /* 0x000fe40003f46270 */
[----:B------:R-:W-:Y:S02]  /*2860*/  ISETP.GE.AND P5, PT, R37, R242, PT ;  /* 0x000000f22500720c */ /* 0x000fe40003fa6270 */
[----:B------:R-:W-:Y:S02]  /*2870*/  FSEL R52, R52, -INF , !P1 ;  /* 0xff80000034347808 */ /* 0x000fe40004800000 */
[----:B------:R-:W-:-:S02]  /*2880*/  FSEL R96, R32, -INF , !P4 ;  /* 0xff80000020607808 */ /* 0x000fc40006000000 */
[----:B------:R-:W-:Y:S02]  /*2890*/  ISETP.GE.AND P1, PT, R37, R2, PT ;  /* 0x000000022500720c */ /* 0x000fe40003f26270 */
        /* <DEDUP_REMOVED lines=8> */
[----:B------:R-:W-:Y:S02]  /*2920*/  FSEL R98, R50, -INF , !P1 ;  /* 0xff80000032627808 */ /* 0x000fe40004800000 */
[----:B------:R-:W-:Y:S02]  /*2930*/  FSEL R50, R29, -INF , !P2 ;  /* 0xff8000001d327808 */ /* 0x000fe40005000000 */
[----:B------:R-:W-:-:S02]  /*2940*/  FSEL R7, R72, -INF , !P6 ;  /* 0xff80000048077808 */ /* 0x000fc40007000000 */
[----:B------:R-:W-:Y:S02]  /*2950*/  FSEL R74, R74, -INF , !P4 ;  /* 0xff8000004a4a7808 */ /* 0x000fe40006000000 */
[----:B------:R-:W-:Y:S02]  /*2960*/  FSEL R73, R73, -INF , !P5 ;  /* 0xff80000049497808 */ /* 0x000fe40006800000 */
[----:B------:R-:W-:Y:S01]  /*2970*/  FSEL R75, R75, -INF , !P3 ;  /* 0xff8000004b4b7808 */ /* 0x000fe20005800000 */
[----:B------:R-:W-:Y:S05]  /*2980*/  @!P0 BRA `(.L_x_884) ;  /* 0x0000015000008947 */ /* 0x000fea0003800000 */
[----:B------:R-:W-:Y:S01]  /*2990*/  UIADD3 UR8, UR26, -0x2, URZ ;  /* 0xfffffffe1a087890 */ /* 0x000fe2000fffe03f */
[----:B------:R-:W-:-:S03]  /*29a0*/  IMAD.U32 R6, RZ, RZ, UR5 ;  /* 0x00000005ff067e24 */ /* 0x000fc6000f8e00ff */
[----:B------:R-:W-:Y:S02]  /*29b0*/  USHF.R.S32.HI UR7, URZ, 0x1f, UR8 ;  /* 0x0000001f3f077899 */ /* 0x000fe40008011408 */
[----:B------:R-:W-:Y:S01]  /*29c0*/  UIMAD UR6, UR19, UR8, URZ ;  /* 0x00000008130672a4 */ /* 0x000fe2000f8e023f */
[----:B------:R-:W-:-:S03]  /*29d0*/  IMAD.U32 R11, RZ, RZ, UR8 ;  /* 0x00000008ff0b7e24 */ /* 0x000fc6000f8e00ff */
[----:B------:R-:W-:Y:S01]  /*29e0*/  UIMAD UR6, UR7, UR20, UR6 ;  /* 0x00000014070672a4 */ /* 0x000fe2000f8e0206 */
[----:B------:R-:W-:-:S04]  /*29f0*/  IMAD.WIDE.U32 R22, R11, UR20, R230 ;  /* 0x000000140b167c25 */ /* 0x000fc8000f8e00e6 */
[----:B------:R-:W-:Y:S01]  /*2a00*/  IMAD.U32 R11, RZ, RZ, UR11 ;  /* 0x0000000bff0b7e24 */ /* 0x000fe2000f8e00ff */
[----:B------:R-:W-:Y:S02]  /*2a10*/  IADD3 R10, R23, UR6, RZ ;  /* 0x00000006170a7c10 */ /* 0x000fe4000fffe0ff */
[----:B------:R-:W-:-:S04]  /*2a20*/  LEA R20, P1, R22, c[0x0][0x168], 0x1 ;  /* 0x00005a0016147a11 */ /* 0x000fc800078208ff */
        /* <DEDUP_REMOVED lines=11> */
.L_x_884:
[----:B------:R-:W-:Y:S01]  /*2ae0*/  FMNMX.FTZ R6, R52, R53, !PT ;  /* 0x0000003534067209 */ /* 0x000fe20007810000 */
[----:B------:R-:W-:Y:S01]  /*2af0*/  IMAD.WIDE.U32 R22, R202, -0x326172a9, RZ ;  /* 0xcd9e8d57ca167825 */ /* 0x000fe200078e00ff */
[----:B------:R-:W-:Y:S01]  /*2b00*/  LOP3.LUT R201, R4, UR28, RZ, 0x3c, !PT ;  /* 0x0000001c04c97c12 */ /* 0x000fe2000f8e3cff */
[----:B------:R-:W-:Y:S01]  /*2b10*/  UIADD3 UR14, UR29, -0x4498517b, URZ ;  /* 0xbb67ae851d0e7890 */ /* 0x000fe2000fffe03f */
[----:B------:R-:W-:Y:S01]  /*2b20*/  FMNMX.FTZ R6, R19, R6, !PT ;  /* 0x0000000613067209 */ /* 0x000fe20007810000 */
[----:B------:R-:W-:Y:S01]  /*2b30*/  IMAD.WIDE.U32 R124, R200, -0x2daee0ad, RZ ;  /* 0xd2511f53c87c7825 */ /* 0x000fe200078e00ff */
[----:B------:R-:W-:Y:S01]  /*2b40*/  LOP3.LUT R4, R23, R201, RZ, 0x3c, !PT ;  /* 0x000000c917047212 */ /* 0x000fe200078e3cff */
[----:B------:R-:W-:Y:S01]  /*2b50*/  UIADD3 UR15, UR28, -0x61c88647, URZ ;  /* 0x9e3779b91c0f7890 */ /* 0x000fe2000fffe03f */
[----:B-1----:R-:W-:Y:S01]  /*2b60*/  FMNMX.FTZ R11, R41, R6, !PT ;  /* 0x00000006290b7209 */ /* 0x002fe20007810000 */
[----:B------:R-:W-:Y:S01]  /*2b70*/  IMAD.U32 R110, RZ, RZ, UR29 ;  /* 0x0000001dff6e7e24 */ /* 0x000fe2000f8e00ff */
[----:B------:R-:W-:Y:S01]  /*2b80*/  FMNMX.FTZ R6, R54, R9, !PT ;  /* 0x0000000936067209 */ /* 0x000fe20007810000 */
[----:B------:R-:W-:Y:S01]  /*2b90*/  IMAD.WIDE.U32 R26, R4, -0x2daee0ad, RZ ;  /* 0xd2511f53041a7825 */ /* 0x000fe200078e00ff */
        /* <DEDUP_REMOVED lines=11> */
[----:B------:R-:W-:Y:S01]  /*2c50*/  STL.64 [R1+0x18], R124 ;  /* 0x0000187c01007387 */ /* 0x000fe20000100a00 */
[----:B------:R-:W-:Y:S01]  /*2c60*/  FMNMX.FTZ R20, R73, R20, !PT ;  /* 0x0000001449147209 */ /* 0x000fe20007810000 */
[----:B------:R-:W-:Y:S01]  /*2c70*/  UIADD3 UR6, UR29, -0x56f99767, URZ ;  /* 0xa90668991d067890 */ /* 0x000fe2000fffe03f */
[----:B------:R-:W-:Y:S01]  /*2c80*/  FMNMX.FTZ R11, R13, R6, !PT ;  /* 0x000000060d0b7209 */ /* 0x000fe20007810000 */
[----:B------:R-:W-:Y:S01]  /*2c90*/  STL.64 [R1], R26 ;  /* 0x0000001a01007387 */ /* 0x000fe20000100a00 */
[----:B------:R-:W-:Y:S01]  /*2ca0*/  LOP3.LUT R110, R125, UR31, R110, 0x96, !PT ;  /* 0x0000001f7d6e7c12 */ /* 0x000fe2000f8e966e */
[----:B------:R-:W-:Y:S01]  /*2cb0*/  UIADD3 UR8, UR29, -0x126145ec, URZ ;  /* 0xed9eba141d087890 */ /* 0x000fe2000fffe03f */
[----:B------:R-:W-:Y:S01]  /*2cc0*/  FMNMX.FTZ R6, R74, R11, !PT ;  /* 0x0000000b4a067209 */ /* 0x000fe20007810000 */
[----:B------:R-:W1:Y:S01]  /*2cd0*/  SHFL.BFLY PT, R167, R20, 0x2, 0x1f ;  /* 0x0c401f0014a77f89 */ /* 0x000e6200000e0000 */
[----:B------:R-:W-:Y:S01]  /*2ce0*/  LOP3.LUT R250, R27, UR14, R124, 0x96, !PT ;  /* 0x0000000e1bfa7c12 */ /* 0x000fe2000f8e967c */
[----:B------:R-:W-:Y:S01]  /*2cf0*/  IMAD.WIDE.U32 R110, R110, -0x326172a9, RZ ;  /* 0xcd9e8d576e6e7825 */ /* 0x000fe200078e00ff */
[----:B------:R-:W-:Y:S01]  /*2d00*/  FMNMX.FTZ R21, R75, R6, !PT ;  /* 0x000000064b157209 */ /* 0x000fe20007810000 */
[----:B------:R-:W-:Y:S01]  /*2d10*/  UIADD3 UR16, UR28, -0x4ab325aa, URZ ;  /* 0xb54cda561c107890 */ /* 0x000fe2000fffe03f */
[----:B------:R-:W-:Y:S01]  /*2d20*/  IADD3 R203, R202, 0x4, RZ ;  /* 0x00000004cacb7810 */ /* 0x000fe20007ffe0ff */
[----:B------:R-:W-:Y:S01]  /*2d30*/  IMAD.WIDE.U32 R250, R250, -0x326172a9, RZ ;  /* 0xcd9e8d57fafa7825 */ /* 0x000fe200078e00ff */
[----:B------:R-:W-:Y:S01]  /*2d40*/  LOP3.LUT R4, R111, UR15, R22, 0x96, !PT ;  /* 0x0000000f6f047c12 */ /* 0x000fe2000f8e9616 */
[----:B------:R-:W2:Y:S01]  /*2d50*/  SHFL.BFLY PT, R10, R21, 0x2, 0x1f ;  /* 0x0c401f00150a7f89 */ /* 0x000ea200000e0000 */
[----:B------:R-:W-:Y:S01]  /*2d60*/  UIADD3 UR7, UR28, 0x1715609d, URZ ;  /* 0x1715609d1c077890 */ /* 0x000fe2000fffe03f */
[----:B------:R-:W-:Y:S01]  /*2d70*/  IMAD.SHL.U32 R212, R0, 0x2, RZ ;  /* 0x0000000200d47824 */ /* 0x000fe200078e00ff */
[----:B------:R-:W-:Y:S01]  /*2d80*/  LOP3.LUT R24, R251, UR13, R110, 0x96, !PT ;  /* 0x0000000dfb187c12 */ /* 0x000fe2000f8e966e */
[----:B------:R-:W-:-:S03]  /*2d90*/  IMAD.WIDE.U32 R22, R4, -0x2daee0ad, RZ ;  /* 0xd2511f5304167825 */ /* 0x000fc600078e00ff */
[----:B------:R-:W-:Y:S01]  /*2da0*/  LDSM.16.MT88.4 R36, [R212+0xa000] ;  /* 0x00a00000d424783b */ /* 0x000fe20000004200 */
[----:B------:R-:W-:-:S03]  /*2db0*/  IMAD.WIDE.U32 R24, R24, -0x2daee0ad, RZ ;  /* 0xd2511f5318187825 */ /* 0x000fc600078e00ff */
[----:B------:R-:W-:Y:S01]  /*2dc0*/  LDSM.16.MT88.4 R100, [R212+0xb000] ;  /* 0x00b00000d464783b */ /* 0x000fe20000004200 */
[----:B------:R-:W-:Y:S01]  /*2dd0*/  IMAD R210, R5, 0x2, R212 ;  /* 0x0000000205d27824 */ /* 0x000fe200078e02d4 */
[----:B------:R-:W-:Y:S01]  /*2de0*/  LOP3.LUT R22, R25, UR10, R22, 0x96, !PT ;  /* 0x0000000a19167c12 */ /* 0x000fe2000f8e9616 */
[C---:B------:R-:W-:Y:S01]  /*2df0*/  IMAD R209, R3.reuse, 0x2, R212 ;  /* 0x0000000203d17824 */ /* 0x040fe200078e02d4 */
[----:B------:R-:W-:Y:S01]  /*2e00*/  LDSM.16.MT88.4 R176, [R212+0xa800] ;  /* 0x00a80000d4b0783b */ /* 0x000fe20000004200 */
[----:B-1----:R-:W-:Y:S01]  /*2e10*/  FMNMX.FTZ R167, R20, R167, !PT ;  /* 0x000000a714a77209 */ /* 0x002fe20007810000 */
[----:B------:R-:W-:Y:S02]  /*2e20*/  IMAD R208, R3, 0x2, R210 ;  /* 0x0000000203d07824 */ /* 0x000fe400078e02d2 */
[----:B------:R-:W-:Y:S01]  /*2e30*/  IMAD R80, R16, 0x10000, R16 ;  /* 0x0001000010507824 */ /* 0x000fe200078e0210 */
[----:B------:R-:W-:Y:S01]  /*2e40*/  LDSM.16.MT88.4 R68, [R209+0xa000] ;  /* 0x00a00000d144783b */ /* 0x000fe20000004200 */
[----:B------:R-:W-:-:S03]  /*2e50*/  IMAD.WIDE.U32 R132, R203, -0x326172a9, RZ ;  /* 0xcd9e8d57cb847825 */ /* 0x000fc600078e00ff */
[----:B------:R-:W1:Y:S01]  /*2e60*/  SHFL.BFLY PT, R6, R167, 0x1, 0x1f ;  /* 0x0c201f00a7067f89 */ /* 0x000e6200000e0000 */
[----:B--2---:R-:W-:Y:S02]  /*2e70*/  FMNMX.FTZ R21, R10, R21, !PT ;  /* 0x000000150a157209 */ /* 0x004fe40007810000 */
[----:B------:R-:W-:Y:S01]  /*2e80*/  LOP3.LUT R126, R133, R201, RZ, 0x3c, !PT ;  /* 0x000000c9857e7212 */ /* 0x000fe200078e3cff */
[----:B------:R-:W-:Y:S04]  /*2e90*/  LDSM.16.MT88.4 R84, [R208+0xa000] ;  /* 0x00a00000d054783b */ /* 0x000fe80000004200 */
[----:B------:R-:W2:Y:S01]  /*2ea0*/  SHFL.BFLY PT, R166, R21, 0x1, 0x1f ;  /* 0x0c201f0015a67f89 */ /* 0x000ea200000e0000 */
[----:B------:R-:W-:-:S03]  /*2eb0*/  IMAD.WIDE.U32 R126, R126, -0x2daee0ad, RZ ;  /* 0xd2511f537e7e7825 */ /* 0x000fc600078e00ff */
[----:B------:R-:W-:Y:S02]  /*2ec0*/  LDSM.16.MT88.4 R112, [R210+0xb000] ;  /* 0x00b00000d270783b */ /* 0x000fe40000004200 */
[----:B------:R-:W-:Y:S02]  /*2ed0*/  LOP3.LUT R124, R127, UR14, R124, 0x96, !PT ;  /* 0x0000000e7f7c7c12 */ /* 0x000fe4000f8e967c */
[----:B------:R-:W-:Y:S04]  /*2ee0*/  LDSM.16.MT88.4 R148, [R209+0xb000] ;  /* 0x00b00000d194783b */ /* 0x000fe80000004200 */
[----:B------:R-:W-:Y:S01]  /*2ef0*/  LDSM.16.MT88.4 R172, [R210+0xa800] ;  /* 0x00a80000d2ac783b */ /* 0x000fe20000004200 */
[----:B-1----:R-:W-:-:S03]  /*2f00*/  FMNMX.FTZ R167, R167, R6, !PT ;  /* 0x00000006a7a77209 */ /* 0x002fc60007810000 */
[----:B------:R-:W-:Y:S01]  /*2f10*/  LDSM.16.MT88.4 R168, [R209+0xa800] ;  /* 0x00a80000d1a8783b */ /* 0x000fe20000004200 */
[----:B------:R-:W-:Y:S01]  /*2f20*/  LOP3.LUT R6, R23, UR12, R26, 0x96, !PT ;  /* 0x0000000c17067c12 */ /* 0x000fe2000f8e961a */
[----:B------:R-:W-:Y:S01]  /*2f30*/  IMAD.WIDE.U32 R22, R22, -0x326172a9, RZ ;  /* 0xcd9e8d5716167825 */ /* 0x000fe200078e00ff */
[----:B------:R-:W-:Y:S01]  /*2f40*/  FSETP.NEU.FTZ.AND P1, PT, R167, -INF , PT ;  /* 0xff800000a700780b */ /* 0x000fe20003f3d000 */
[----:B------:R-:W-:Y:S02]  /*2f50*/  LDSM.16.MT88.4 R32, [R208+0xa800] ;  /* 0x00a80000d020783b */ /* 0x000fe40000004200 */
[----:B------:R-:W-:Y:S01]  /*2f60*/  IMAD.WIDE.U32 R10, R6, -0x326172a9, RZ ;  /* 0xcd9e8d57060a7825 */ /* 0x000fe200078e00ff */
[----:B--2---:R-:W-:Y:S01]  /*2f70*/  FMNMX.FTZ R166, R21, R166, !PT ;  /* 0x000000a615a67209 */ /* 0x004fe20007810000 */
[----:B------:R-:W-:Y:S02]  /*2f80*/  LDSM.16.MT88.4 R28, [R212+0xb800] ;  /* 0x00b80000d41c783b */ /* 0x000fe40000004200 */
[----:B------:R-:W-:Y:S01]  /*2f90*/  FMUL.FTZ R4, R167, c[0x0][0x23c] ;  /* 0x00008f00a7047a20 */ /* 0x000fe20000410000 */
[----:B------:R-:W-:Y:S01]  /*2fa0*/  LOP3.LUT R6, R11, UR11, R250, 0x96, !PT ;  /* 0x0000000b0b067c12 */ /* 0x000fe2000f8e96fa */
[----:B------:R-:W-:Y:S01]  /*2fb0*/  FMUL.FTZ R238, R166, c[0x0][0x23c] ;  /* 0x00008f00a6ee7a20 */ /* 0x000fe20000410000 */
[----:B------:R-:W-:-:S02]  /*2fc0*/  LOP3.LUT R10, R23, UR9, R10, 0x96, !PT ;  /* 0x00000009170a7c12 */ /* 0x000fc4000f8e960a */
[----:B------:R-:W-:Y:S01]  /*2fd0*/  FSEL R4, R4, RZ, P1 ;  /* 0x000000ff04047208 */ /* 0x000fe20000800000 */
[----:B------:R-:W-:Y:S01]  /*2fe0*/  IMAD.WIDE.U32 R26, R6, -0x2daee0ad, RZ ;  /* 0xd2511f53061a7825 */ /* 0x000fe200078e00ff */
[----:B------:R-:W-:-:S03]  /*2ff0*/  FSETP.NEU.FTZ.AND P1, PT, R166, -INF , PT ;  /* 0xff800000a600780b */ /* 0x000fc60003f3d000 */
[----:B------:R-:W-:Y:S01]  /*3000*/  IMAD.WIDE.U32 R10, R10, -0x2daee0ad, RZ ;  /* 0xd2511f530a0a7825 */ /* 0x000fe200078e00ff */
[----:B------:R-:W-:Y:S02]  /*3010*/  LOP3.LUT R20, R27, UR8, R24, 0x96, !PT ;  /* 0x000000081b147c12 */ /* 0x000fe4000f8e9618 */
[----:B------:R-:W-:Y:S01]  /*3020*/  FSEL R238, R238, RZ, P1 ;  /* 0x000000ffeeee7208 */ /* 0x000fe20000800000 */
[----:B------:R-:W-:Y:S01]  /*3030*/  FFMA.FTZ R182, R19, c[0x0][0x23c], -R4 ;  /* 0x00008f0013b67a23 */ /* 0x000fe20000010804 */
[----:B------:R-:W-:Y:S01]  /*3040*/  LOP3.LUT R6, R11, UR6, R26, 0x96, !PT ;  /* 0x000000060b067c12 */ /* 0x000fe2000f8e961a */
[----:B------:R-:W-:-:S04]  /*3050*/  IMAD.WIDE.U32 R20, R20, -0x326172a9, RZ ;  /* 0xcd9e8d5714147825 */ /* 0x000fc800078e00ff */
[----:B------:R-:W-:Y:S01]  /*3060*/  IMAD.WIDE.U32 R26, R6, -0x326172a9, RZ ;  /* 0xcd9e8d57061a7825 */ /* 0x000fe200078e00ff */
[----:B------:R-:W-:Y:S03]  /*3070*/  MUFU.EX2 R182, R182 ;  /* 0x000000b600b67308 */ /* 0x000fe60000000800 */
[----:B------:R-:W-:Y:S01]  /*3080*/  FFMA.FTZ R181, R41, c[0x0][0x23c], -R4 ;  /* 0x00008f0029b57a23 */ /* 0x000fe20000010804 */
[----:B------:R-:W-:Y:S01]  /*3090*/  SHF.R.U32.HI R23, RZ, 0x10, R26 ;  /* 0x00000010ff177819 */ /* 0x000fe2000001161a */
[----:B------:R-:W-:Y:S01]  /*30a0*/  FFMA.FTZ R186, R52, c[0x0][0x23c], -R4 ;  /* 0x00008f0034ba7a23 */ /* 0x000fe20000010804 */
[----:B------:R-:W-:Y:S01]  /*30b0*/  LOP3.LUT R6, R27, UR16, R20, 0x96, !PT ;  /* 0x000000101b067c12 */ /* 0x000fe2000f8e9614 */
[----:B------:R-:W-:Y:S01]  /*30c0*/  FFMA.FTZ R185, R53, c[0x0][0x23c], -R4 ;  /* 0x00008f0035b97a23 */ /* 0x000fe20000010804 */
[----:B------:R-:W-:Y:S01]  /*30d0*/  LOP3.LUT R20, R23, 0xff, RZ, 0xc0, !PT ;  /* 0x000000ff17147812 */ /* 0x000fe200078ec0ff */
[----:B------:R-:W1:Y:S01]  /*30e0*/  MUFU.EX2 R181, R181 ;  /* 0x000000b500b57308 */ /* 0x000e620000000800 */
[----:B------:R-:W-:Y:S01]  /*30f0*/  FMNMX.FTZ R23, R8, R18, !PT ;  /* 0x0000001208177209 */ /* 0x000fe20007810000 */
[--C-:B------:R-:W-:Y:S01]  /*3100*/  FFMA.FTZ R183, R17, c[0x0][0x23c], -R238.reuse ;  /* 0x00008f0011b77a23 */ /* 0x100fe200000108ee */
[----:B------:R-:W-:Y:S01]  /*3110*/  LOP3.LUT R24, R26, 0xffff, RZ, 0xc0, !PT ;  /* 0x0000ffff1a187812 */ /* 0x000fe200078ec0ff */
[--C-:B------:R-:W-:Y:S01]  /*3120*/  FFMA.FTZ R184, R43, c[0x0][0x23c], -R238.reuse ;  /* 0x00008f002bb87a23 */ /* 0x100fe200000108ee */
[----:B------:R-:W-:Y:S01]  /*3130*/  FMNMX.FTZ R0, R82, R23, !PT ;  /* 0x0000001752007209 */ /* 0x000fe20007810000 */
[----:B------:R-:W-:Y:S01]  /*3140*/  FFMA.FTZ R188, R9, c[0x0][0x23c], -R238 ;  /* 0x00008f0009bc7a23 */ /* 0x000fe200000108ee */
[----:B------:R-:W-:Y:S01]  /*3150*/  LOP3.LUT R19, R26, 0xff, RZ, 0xc0, !PT ;  /* 0x000000ff1a137812 */ /* 0x000fe200078ec0ff */
[----:B------:R-:W-:Y:S01]  /*3160*/  MUFU.EX2 R186, R186 ;  /* 0x000000ba00ba7308 */ /* 0x000fe20000000800 */
[----:B------:R-:W-:Y:S01]  /*3170*/  FMNMX.FTZ R5, R83, R0, !PT ;  /* 0x0000000053057209 */ /* 0x000fe20007810000 */
[----:B------:R-:W-:Y:S01]  /*3180*/  FFMA.FTZ R180, R14, c[0x0][0x23c], -R4 ;  /* 0x00008f000eb47a23 */ /* 0x000fe20000010804 */
[----:B------:R-:W-:Y:S01]  /*3190*/  SHF.R.U32.HI R24, RZ, 0x8, R24 ;  /* 0x00000008ff187819 */ /* 0x000fe20000011618 */
[--C-:B------:R-:W-:Y:S01]  /*31a0*/  FFMA.FTZ R164, R7, c[0x0][0x23c], -R4.reuse ;  /* 0x00008f0007a47a23 */ /* 0x100fe20000010804 */
[----:B------:R-:W-:Y:S01]  /*31b0*/  FMNMX.FTZ R0, R96, R5, !PT ;  /* 0x0000000560007209 */ /* 0x000fe20007810000 */
[----:B------:R-:W-:Y:S01]  /*31c0*/  FFMA.FTZ R243, R73, c[0x0][0x23c], -R4 ;  /* 0x00008f0049f37a23 */ /* 0x000fe20000010804 */
[----:B------:R-:W-:Y:S01]  /*31d0*/  SHF.R.U32.HI R11, RZ, 0x18, R26 ;  /* 0x00000018ff0b7819 */ /* 0x000fe2000001161a */
[----:B------:R-:W2:Y:S01]  /*31e0*/  MUFU.EX2 R185, R185 ;  /* 0x000000b900b97308 */ /* 0x000ea20000000800 */
[----:B------:R-:W-:Y:S01]  /*31f0*/  FMNMX.FTZ R0, R67, R0, !PT ;  /* 0x0000000043007209 */ /* 0x000fe20007810000 */
[----:B------:R-:W-:Y:S01]  /*3200*/  FFMA.FTZ R187, R54, c[0x0][0x23c], -R238 ;  /* 0x00008f0036bb7a23 */ /* 0x000fe200000108ee */
[----:B------:R-:W-:Y:S01]  /*3210*/  PRMT R19, R19, 0x5410, R24 ;  /* 0x0000541013137816 */ /* 0x000fe20000000018 */
[----:B------:R-:W-:Y:S01]  /*3220*/  FFMA.FTZ R17, R12, c[0x0][0x23c], -R238 ;  /* 0x00008f000c117a23 */ /* 0x000fe200000108ee */
[----:B------:R-:W-:Y:S01]  /*3230*/  FMNMX.FTZ R3, R97, R0, !PT ;  /* 0x0000000061037209 */ /* 0x000fe20007810000 */
[----:B------:R-:W-:Y:S01]  /*3240*/  LDSM.16.MT88.4 R52, [R210+0xa000] ;  /* 0x00a00000d234783b */ /* 0x000fe20000004200 */
[----:B------:R-:W-:Y:S01]  /*3250*/  PRMT R11, R20, 0x5410, R11 ;  /* 0x00005410140b7816 */ /* 0x000fe2000000000b */
[--C-:B------:R-:W-:Y:S01]  /*3260*/  HSET2.LE.AND R19, R19, R80.reuse, PT ;  /* 0x0000005013137233 */ /* 0x100fe20003803000 */
[----:B------:R-:W-:Y:S01]  /*3270*/  FMNMX.FTZ R0, R50, R3, !PT ;  /* 0x0000000332007209 */ /* 0x000fe20007810000 */
[----:B------:R-:W-:Y:S01]  /*3280*/  MUFU.EX2 R183, R183 ;  /* 0x000000b700b77308 */ /* 0x000fe20000000800 */
[C---:B------:R-:W-:Y:S01]  /*3290*/  LOP3.LUT R20, R6.reuse, 0xffff, RZ, 0xc0, !PT ;  /* 0x0000ffff06147812 */ /* 0x040fe200078ec0ff */
[----:B------:R-:W-:Y:S01]  /*32a0*/  HSET2.LE.AND R11, R11, R80, PT ;  /* 0x000000500b0b7233 */ /* 0x000fe20003803000 */
[----:B------:R-:W-:Y:S01]  /*32b0*/  LOP3.LUT R9, R6, 0xff, RZ, 0xc0, !PT ;  /* 0x000000ff06097812 */ /* 0x000fe200078ec0ff */
[----:B------:R-:W3:Y:S01]  /*32c0*/  SHFL.BFLY PT, R3, R0, 0x2, 0x1f ;  /* 0x0c401f0000037f89 */ /* 0x000ee200000e0000 */
[----:B------:R-:W-:-:S02]  /*32d0*/  SHF.R.U32.HI R20, RZ, 0x8, R20 ;  /* 0x00000008ff147819 */ /* 0x000fc40000011614 */
[----:B-1----:R-:W-:Y:S01]  /*32e0*/  F2FP.PACK_AB R138, R181, R182 ;  /* 0x000000b6b58a723e */ /* 0x002fe200000000ff */
[----:B------:R-:W1:Y:S01]  /*32f0*/  MUFU.EX2 R184, R184 ;  /* 0x000000b800b87308 */ /* 0x000e620000000800 */
[----:B------:R-:W-:Y:S01]  /*3300*/  PRMT R9, R9, 0x5410, R20 ;  /* 0x0000541009097816 */ /* 0x000fe20000000014 */
[----:B------:R-:W-:Y:S01]  /*3310*/  LDSM.16.MT88.4 R24, [R208+0xb000] ;  /* 0x00b00000d018783b */ /* 0x000fe20000004200 */
[----:B------:R-:W-:Y:S01]  /*3320*/  LOP3.LUT R138, R19, R138, RZ, 0xc0, !PT ;  /* 0x0000008a138a7212 */ /* 0x000fe200078ec0ff */
[----:B------:R-:W-:Y:S01]  /*3330*/  FFMA.FTZ R19, R15, c[0x0][0x23c], -R4 ;  /* 0x00008f000f137a23 */ /* 0x000fe20000010804 */
[----:B------:R-:W-:Y:S01]  /*3340*/  FMNMX.FTZ R4, R98, R51, !PT ;  /* 0x0000003362047209 */ /* 0x000fe20007810000 */
[----:B------:R-:W-:Y:S01]  /*3350*/  HSET2.LE.AND R136, R9, R80, PT ;  /* 0x0000005009887233 */ /* 0x000fe20003803000 */
[----:B--2---:R-:W-:Y:S01]  /*3360*/  F2FP.PACK_AB R5, R185, R186 ;  /* 0x000000bab905723e */ /* 0x004fe200000000ff */
[----:B------:R-:W-:Y:S01]  /*3370*/  MUFU.EX2 R187, R187 ;  /* 0x000000bb00bb7308 */ /* 0x000fe20000000800 */
[----:B------:R-:W-:Y:S01]  /*3380*/  FMNMX.FTZ R4, R49, R4, !PT ;  /* 0x0000000431047209 */ /* 0x000fe20007810000 */
[----:B------:R-:W-:Y:S01]  /*3390*/  FADD.FTZ R185, R186, R185 ;  /* 0x000000b9bab97221 */ /* 0x000fe20000010000 */
[----:B------:R-:W-:-:S02]  /*33a0*/  LOP3.LUT R136, R136, R5, RZ, 0xc0, !PT ;  /* 0x0000000588887212 */ /* 0x000fc400078ec0ff */
[----:B------:R-:W-:Y:S01]  /*33b0*/  FMNMX.FTZ R5, R81, R4, !PT ;  /* 0x0000000451057209 */ /* 0x000fe20007810000 */
[----:B------:R-:W-:Y:S01]  /*33c0*/  FADD.FTZ R182, R182, R185 ;  /* 0x000000b9b6b67221 */ /* 0x000fe20000010000 */
[----:B------:R-:W-:Y:S01]  /*33d0*/  SHF.R.U32.HI R137, RZ, 0x10, R6 ;  /* 0x00000010ff897819 */ /* 0x000fe20000011606 */
[----:B------:R-:W2:Y:S01]  /*33e0*/  MUFU.EX2 R188, R188 ;  /* 0x000000bc00bc7308 */ /* 0x000ea20000000800 */
[----:B-1----:R-:W-:Y:S01]  /*33f0*/  F2FP.PACK_AB R20, R184, R183 ;  /* 0x000000b7b814723e */ /* 0x002fe200000000ff */
[----:B------:R-:W-:Y:S01]  /*3400*/  FADD.FTZ R181, R181, R182 ;  /* 0x000000b6b5b57221 */ /* 0x000fe20000010000 */
[----:B------:R-:W-:Y:S02]  /*3410*/  FMNMX.FTZ R4, R64, R5, !PT ;  /* 0x0000000540047209 */ /* 0x000fe40007810000 */
[----:B---3--:R-:W-:Y:S01]  /*3420*/  FMNMX.FTZ R0, R3, R0, !PT ;  /* 0x0000000003007209 */ /* 0x008fe20007810000 */
[----:B------:R-:W-:Y:S01]  /*3430*/  FFMA.FTZ R3, R74, c[0x0][0x23c], -R238 ;  /* 0x00008f004a037a23 */ /* 0x000fe200000108ee */
[----:B------:R-:W-:Y:S01]  /*3440*/  LOP3.LUT R139, R11, R20, RZ, 0xc0, !PT ;  /* 0x000000140b8b7212 */ /* 0x000fe200078ec0ff */
[----:B------:R-:W-:Y:S01]  /*3450*/  MUFU.EX2 R180, R180 ;  /* 0x000000b400b47308 */ /* 0x000fe20000000800 */
[----:B------:R-:W-:Y:S01]  /*3460*/  FMNMX.FTZ R11, R65, R4, !PT ;  /* 0x00000004410b7209 */ /* 0x000fe20007810000 */
[----:B------:R-:W1:Y:S01]  /*3470*/  SHFL.BFLY PT, R165, R0, 0x1, 0x1f ;  /* 0x0c201f0000a57f89 */ /* 0x000e6200000e0000 */
[----:B------:R-:W-:-:S02]  /*3480*/  SHF.R.U32.HI R6, RZ, 0x18, R6 ;  /* 0x00000018ff067819 */ /* 0x000fc40000011606 */
[----:B------:R-:W-:Y:S02]  /*3490*/  FMNMX.FTZ R11, R66, R11, !PT ;  /* 0x0000000b420b7209 */ /* 0x000fe40007810000 */
[----:B------:R-:W-:Y:S01]  /*34a0*/  LOP3.LUT R137, R137, 0xff, RZ, 0xc0, !PT ;  /* 0x000000ff89897812 */ /* 0x000fe200078ec0ff */
[----:B------:R-:W-:Y:S01]  /*34b0*/  MUFU.EX2 R3, R3 ;  /* 0x0000000300037308 */ /* 0x000fe20000000800 */
[----:B------:R-:W-:Y:S02]  /*34c0*/  FMNMX.FTZ R108, R48, R11, !PT ;  /* 0x0000000b306c7209 */ /* 0x000fe40007810000 */
[----:B------:R-:W-:Y:S02]  /*34d0*/  PRMT R137, R137, 0x5410, R6 ;  /* 0x0000541089897816 */ /* 0x000fe40000000006 */
[----:B------:R-:W-:Y:S01]  /*34e0*/  LOP3.LUT R14, R21, UR7, R22, 0x96, !PT ;  /* 0x00000007150e7c12 */ /* 0x000fe2000f8e9616 */
[----:B------:R-:W3:Y:S01]  /*34f0*/  SHFL.BFLY PT, R109, R108, 0x2, 0x1f ;  /* 0x0c401f006c6d7f89 */ /* 0x000ee200000e0000 */
[----:B--2---:R-:W-:Y:S01]  /*3500*/  F2FP.PACK_AB R6, R188, R187 ;  /* 0x000000bbbc06723e */ /* 0x004fe200000000ff */
[----:B------:R-:W-:Y:S01]  /*3510*/  HSET2.LE.AND R137, R137, R80, PT ;  /* 0x0000005089897233 */ /* 0x000fe20003803000 */
[----:B------:R-:W-:Y:S01]  /*3520*/  MUFU.EX2 R19, R19 ;  /* 0x0000001300137308 */ /* 0x000fe20000000800 */
[----:B------:R-:W-:Y:S01]  /*3530*/  IMAD.WIDE.U32 R14, R14, -0x2daee0ad, RZ ;  /* 0xd2511f530e0e7825 */ /* 0x000fe200078e00ff */
[----:B------:R-:W-:Y:S02]  /*3540*/  LDSM.16.MT88.4 R20, [R210+0xb800] ;  /* 0x00b80000d214783b */ /* 0x000fe40000004200 */
[----:B------:R-:W-:Y:S01]  /*3550*/  LOP3.LUT R137, R137, R6, RZ, 0xc0, !PT ;  /* 0x0000000689897212 */ /* 0x000fe200078ec0ff */
[----:B------:R-:W-:Y:S01]  /*3560*/  FADD.FTZ R188, R187, R188 ;  /* 0x000000bcbbbc7221 */ /* 0x000fe20000010000 */
[----:B------:R-:W-:-:S02]  /*3570*/  LOP3.LUT R6, R14, 0xffff, RZ, 0xc0, !PT ;  /* 0x0000ffff0e067812 */ /* 0x000fc400078ec0ff */
[----:B------:R-:W-:Y:S01]  /*3580*/  LOP3.LUT R10, R15, UR17, R10, 0x96, !PT ;  /* 0x000000110f0a7c12 */ /* 0x000fe2000f8e960a */
[----:B------:R-:W-:Y:S01]  /*3590*/  MUFU.EX2 R164, R164 ;  /* 0x000000a400a47308 */ /* 0x000fe20000000800 */
[----:B-1----:R-:W-:Y:S01]  /*35a0*/  FMNMX.FTZ R165, R0, R165, !PT ;  /* 0x000000a500a57209 */ /* 0x002fe20007810000 */
[----:B------:R-:W-:Y:S01]  /*35b0*/  FFMA.FTZ R0, R13, c[0x0][0x23c], -R238 ;  /* 0x00008f000d007a23 */ /* 0x000fe200000108ee */
[----:B------:R-:W-:Y:S01]  /*35c0*/  SHF.R.U32.HI R7, RZ, 0x10, R14 ;  /* 0x00000010ff077819 */ /* 0x000fe2000001160e */
[----:B------:R-:W-:Y:S01]  /*35d0*/  FFMA.FTZ R238, R75, c[0x0][0x23c], -R238 ;  /* 0x00008f004bee7a23 */ /* 0x000fe200000108ee */
[C---:B------:R-:W-:Y:S01]  /*35e0*/  FSETP.NEU.FTZ.AND P1, PT, R165.reuse, -INF , PT ;  /* 0xff800000a500780b */ /* 0x040fe20003f3d000 */
[----:B------:R-:W-:Y:S01]  /*35f0*/  FMUL.FTZ R99, R165, c[0x0][0x23c] ;  /* 0x00008f00a5637a20 */ /* 0x000fe20000410000 */
[----:B------:R-:W-:Y:S01]  /*3600*/  LOP3.LUT R15, R14, 0xff, RZ, 0xc0, !PT ;  /* 0x000000ff0e0f7812 */ /* 0x000fe200078ec0ff */
[----:B------:R-:W-:Y:S01]  /*3610*/  MUFU.EX2 R243, R243 ;  /* 0x000000f300f37308 */ /* 0x000fe20000000800 */
[----:B------:R-:W-:Y:S01]  /*3620*/  SHF.R.U32.HI R6, RZ, 0x8, R6 ;  /* 0x00000008ff067819 */ /* 0x000fe20000011606 */
[----:B------:R-:W-:Y:S01]  /*3630*/  HMMA.16816.F32 R160, R136, R36, RZ ;  /* 0x0000002488a0723c */ /* 0x000fe200000018ff */
[----:B------:R-:W-:Y:S01]  /*3640*/  FSEL R99, R99, RZ, P1 ;  /* 0x000000ff63637208 */ /* 0x000fe20000800000 */
[----:B------:R-:W-:Y:S01]  /*3650*/  FADD.FTZ R183, R183, R188 ;  /* 0x000000bcb7b77221 */ /* 0x000fe20000010000 */
[----:B---3--:R-:W-:-:S02]  /*3660*/  FMNMX.FTZ R109, R109, R108, !PT ;  /* 0x0000006c6d6d7209 */ /* 0x008fc40007810000 */
[----:B------:R-:W-:Y:S01]  /*3670*/  LOP3.LUT R108, R111, UR15, R132, 0x96, !PT ;  /* 0x0000000f6f6c7c12 */ /* 0x000fe2000f8e9684 */
[----:B------:R-:W1:Y:S01]  /*3680*/  MUFU.EX2 R238, R238 ;  /* 0x000000ee00ee7308 */ /* 0x000e620000000800 */
[----:B------:R-:W-:Y:S01]  /*3690*/  SHF.R.U32.HI R12, RZ, 0x18, R14 ;  /* 0x00000018ff0c7819 */ /* 0x000fe2000001160e */
[----:B------:R-:W-:Y:S01]  /*36a0*/  IMAD.WIDE.U32 R132, R124, -0x326172a9, RZ ;  /* 0xcd9e8d577c847825 */ /* 0x000fe200078e00ff */
[----:B------:R-:W-:Y:S01]  /*36b0*/  LOP3.LUT R7, R7, 0xff, RZ, 0xc0, !PT ;  /* 0x000000ff07077812 */ /* 0x000fe200078ec0ff */
[C---:B------:R-:W-:Y:S01]  /*36c0*/  HMMA.16816.F32 R44, R136.reuse, R52, RZ ;  /* 0x00000034882c723c */ /* 0x040fe200000018ff */
[----:B------:R-:W-:Y:S01]  /*36d0*/  PRMT R15, R15, 0x5410, R6 ;  /* 0x000054100f0f7816 */ /* 0x000fe20000000006 */
[--C-:B------:R-:W-:Y:S01]  /*36e0*/  FFMA.FTZ R192, R18, c[0x0][0x23c], -R99.reuse ;  /* 0x00008f0012c07a23 */ /* 0x100fe20000010863 */
[----:B------:R-:W-:Y:S01]  /*36f0*/  LOP3.LUT R6, R10, 0xffff, RZ, 0xc0, !PT ;  /* 0x0000ffff0a067812 */ /* 0x000fe200078ec0ff */
[----:B------:R-:W-:Y:S01]  /*3700*/  MUFU.EX2 R17, R17 ;  /* 0x0000001100117308 */ /* 0x000fe20000000800 */
[----:B------:R-:W2:Y:S01]  /*3710*/  SHFL.BFLY PT, R18, R109, 0x1, 0x1f ;  /* 0x0c201f006d127f89 */ /* 0x000ea200000e0000 */
[----:B------:R-:W-:Y:S01]  /*3720*/  SHF.R.U32.HI R5, RZ, 0x10, R10 ;  /* 0x00000010ff057819 */ /* 0x000fe2000001160a */
[--C-:B------:R-:W-:Y:S01]  /*3730*/  FFMA.FTZ R189, R8, c[0x0][0x23c], -R99.reuse ;  /* 0x00008f0008bd7a23 */ /* 0x100fe20000010863 */
[----:B------:R-:W-:Y:S01]  /*3740*/  PRMT R7, R7, 0x5410, R12 ;  /* 0x0000541007077816 */ /* 0x000fe2000000000c */
[--C-:B------:R-:W-:Y:S01]  /*3750*/  FFMA.FTZ R193, R83, c[0x0][0x23c], -R99.reuse ;  /* 0x00008f0053c17a23 */ /* 0x100fe20000010863 */
[----:B------:R-:W-:Y:S01]  /*3760*/  LOP3.LUT R124, R133, UR13, R110, 0x96, !PT ;  /* 0x0000000d857c7c12 */ /* 0x000fe2000f8e966e */
[----:B------:R-:W-:Y:S01]  /*3770*/  IMAD.WIDE.U32 R110, R108, -0x2daee0ad, RZ ;  /* 0xd2511f536c6e7825 */ /* 0x000fe200078e00ff */
[----:B------:R-:W3:Y:S01]  /*3780*/  MUFU.EX2 R0, R0 ;  /* 0x0000000000007308 */ /* 0x000ee20000000800 */
[----:B------:R-:W-:Y:S01]  /*3790*/  LOP3.LUT R9, R10, 0xff, RZ, 0xc0, !PT ;  /* 0x000000ff0a097812 */ /* 0x000fe200078ec0ff */
[--C-:B------:R-:W-:Y:S01]  /*37a0*/  HSET2.LE.AND R7, R7, R80.reuse, PT ;  /* 0x0000005007077233 */ /* 0x100fe20003803000 */
[----:B------:R-:W-:Y:S01]  /*37b0*/  SHF.R.U32.HI R6, RZ, 0x8, R6 ;  /* 0x00000008ff067819 */ /* 0x000fe20000011606 */
[----:B------:R-:W-:Y:S01]  /*37c0*/  IMAD.WIDE.U32 R124, R124, -0x2daee0ad, RZ ;  /* 0xd2511f537c7c7825 */ /* 0x000fe200078e00ff */
[----:B------:R-:W-:Y:S01]  /*37d0*/  SHF.R.U32.HI R10, RZ, 0x18, R10 ;  /* 0x00000018ff0a7819 */ /* 0x000fe2000001160a */
[C---:B------:R-:W-:Y:S01]  /*37e0*/  HMMA.16816.F32 R60, R136.reuse, R68, RZ ;  /* 0x00000044883c723c */ /* 0x040fe200000018ff */
[----:B------:R-:W-:Y:S01]  /*37f0*/  LOP3.LUT R5, R5, 0xff, RZ, 0xc0, !PT ;  /* 0x000000ff05057812 */ /* 0x000fe200078ec0ff */
[--C-:B------:R-:W-:Y:S01]  /*3800*/  FFMA.FTZ R190, R82, c[0x0][0x23c], -R99.reuse ;  /* 0x00008f0052be7a23 */ /* 0x100fe20000010863 */
[----:B------:R-:W-:Y:S01]  /*3810*/  PRMT R9, R9, 0x5410, R6 ;  /* 0x0000541009097816 */ /* 0x000fe20000000006 */
[--C-:B------:R-:W-:Y:S01]  /*3820*/  HSET2.LE.AND R6, R15, R80.reuse, PT ;  /* 0x000000500f067233 */ /* 0x100fe20003803000 */
[----:B-1----:R-:W-:Y:S01]  /*3830*/  F2FP.PACK_AB R4, R238, R3 ;  /* 0x00000003ee04723e */ /* 0x002fe200000000ff */
[--C-:B------:R-:W-:Y:S01]  /*3840*/  FFMA.FTZ R191, R96, c[0x0][0x23c], -R99.reuse ;  /* 0x00008f0060bf7a23 */ /* 0x100fe20000010863 */
[----:B------:R-:W-:Y:S01]  /*3850*/  PRMT R5, R5, 0x5410, R10 ;  /* 0x0000541005057816 */ /* 0x000fe2000000000a */
[--C-:B------:R-:W-:Y:S01]  /*3860*/  FFMA.FTZ R194, R67, c[0x0][0x23c], -R99.reuse ;  /* 0x00008f0043c27a23 */ /* 0x100fe20000010863 */
[----:B------:R-:W-:Y:S01]  /*3870*/  LOP3.LUT R7, R7, R4, RZ, 0xc0, !PT ;  /* 0x0000000407077212 */ /* 0x000fe200078ec0ff */
[--C-:B------:R-:W-:Y:S01]  /*3880*/  HSET2.LE.AND R4, R9, R80.reuse, PT ;  /* 0x0000005009047233 */ /* 0x100fe20003803000 */
[----:B------:R-:W-:Y:S01]  /*3890*/  LOP3.LUT R126, R111, UR12, R126, 0x96, !PT ;  /* 0x0000000c6f7e7c12 */ /* 0x000fe2000f8e967e */
[----:B------:R-:W-:Y:S01]  /*38a0*/  HSET2.LE.AND R5, R5, R80, PT ;  /* 0x0000005005057233 */ /* 0x000fe20003803000 */
[----:B------:R-:W-:Y:S01]  /*38b0*/  LOP3.LUT R110, R125, UR10, R110, 0x96, !PT ;  /* 0x0000000a7d6e7c12 */ /* 0x000fe2000f8e966e */
[--C-:B------:R-:W-:Y:S01]  /*38c0*/  FFMA.FTZ R195, R97, c[0x0][0x23c], -R99.reuse ;  /* 0x00008f0061c37a23 */ /* 0x100fe20000010863 */
[----:B------:R-:W-:Y:S01]  /*38d0*/  F2FP.PACK_AB R13, R243, R164 ;  /* 0x000000a4f30d723e */ /* 0x000fe200000000ff */
[----:B------:R-:W-:Y:S01]  /*38e0*/  IMAD.WIDE.U32 R126, R126, -0x326172a9, RZ ;  /* 0xcd9e8d577e7e7825 */ /* 0x000fe200078e00ff */
[----:B------:R-:W-:Y:S01]  /*38f0*/  F2FP.PACK_AB R9, R19, R180 ;  /* 0x000000b41309723e */ /* 0x000fe200000000ff */
[C---:B------:R-:W-:Y:S01]  /*3900*/  HMMA.16816.F32 R76, R136.reuse, R84, RZ ;  /* 0x00000054884c723c */ /* 0x040fe200000018ff */
[----:B---3--:R-:W-:Y:S01]  /*3910*/  F2FP.PACK_AB R10, R0, R17 ;  /* 0x00000011000a723e */ /* 0x008fe200000000ff */
[----:B------:R-:W-:Y:S01]  /*3920*/  IMAD.WIDE.U32 R110, R110, -0x326172a9, RZ ;  /* 0xcd9e8d576e6e7825 */ /* 0x000fe200078e00ff */
[----:B------:R-:W-:Y:S01]  /*3930*/  LOP3.LUT R6, R6, R13, RZ, 0xc0, !PT ;  /* 0x0000000d06067212 */ /* 0x000fe200078ec0ff */
[----:B------:R-:W-:Y:S01]  /*3940*/  MUFU.EX2 R189, R189 ;  /* 0x000000bd00bd7308 */ /* 0x000fe20000000800 */
[----:B------:R-:W-:Y:S01]  /*3950*/  LOP3.LUT R4, R4, R9, RZ, 0xc0, !PT ;  /* 0x0000000904047212 */ /* 0x000fe200078ec0ff */
[----:B------:R-:W1:Y:S01]  /*3960*/  LDSM.16.MT88.4 R12, [R209+0xb800] ;  /* 0x00b80000d10c783b */ /* 0x000e620000004200 */
[----:B------:R-:W-:Y:S01]  /*3970*/  LOP3.LUT R5, R5, R10, RZ, 0xc0, !PT ;  /* 0x0000000a05057212 */ /* 0x000fe200078ec0ff */
[C---:B------:R-:W-:Y:S01]  /*3980*/  HMMA.16816.F32 R92, R136.reuse, R100, RZ ;  /* 0x00000064885c723c */ /* 0x040fe200000018ff */
[----:B------:R-:W-:Y:S01]  /*3990*/  LOP3.LUT R83, R127, UR11, R132, 0x96, !PT ;  /* 0x0000000b7f537c12 */ /* 0x000fe2000f8e9684 */
[----:B------:R-:W3:Y:S01]  /*39a0*/  LDSM.16.MT88.4 R8, [R208+0xb800] ;  /* 0x00b80000d008783b */ /* 0x000ee20000004200 */
[----:B------:R-:W-:Y:S01]  /*39b0*/  LOP3.LUT R82, R111, UR9, R126, 0x96, !PT ;  /* 0x000000096f527c12 */ /* 0x000fe2000f8e967e */
[----:B------:R-:W-:Y:S01]  /*39c0*/  FFMA.FTZ R252, R50, c[0x0][0x23c], -R99 ;  /* 0x00008f0032fc7a23 */ /* 0x000fe20000010863 */
[----:B--2---:R-:W-:Y:S01]  /*39d0*/  FMNMX.FTZ R18, R109, R18, !PT ;  /* 0x000000126d127209 */ /* 0x004fe20007810000 */
[----:B------:R-:W-:Y:S01]  /*39e0*/  IMAD.WIDE.U32 R108, R83, -0x2daee0ad, RZ ;  /* 0xd2511f53536c7825 */ /* 0x000fe200078e00ff */
[----:B------:R-:W-:Y:S01]  /*39f0*/  MUFU.EX2 R192, R192 ;  /* 0x000000c000c07308 */ /* 0x000fe20000000800 */
[----:B------:R-:W-:Y:S01]  /*3a00*/  HMMA.16816.F32 R152, R136, R112, RZ ;  /* 0x000000708898723c */ /* 0x000fe200000018ff */
[----:B------:R-:W-:Y:S01]  /*3a10*/  FSETP.NEU.FTZ.AND P1, PT, R18, -INF , PT ;  /* 0xff8000001200780b */ /* 0x000fe20003f3d000 */
[----:B------:R-:W-:Y:S01]  /*3a20*/  IMAD.WIDE.U32 R82, R82, -0x2daee0ad, RZ ;  /* 0xd2511f5352527825 */ /* 0x000fe200078e00ff */
[----:B------:R-:W-:-:S03]  /*3a30*/  LOP3.LUT R97, R109, UR8, R124, 0x96, !PT ;  /* 0x000000086d617c12 */ /* 0x000fc6000f8e967c */
[----:B------:R-:W-:Y:S01]  /*3a40*/  FMUL.FTZ R96, R18, c[0x0][0x23c] ;  /* 0x00008f0012607a20 */ /* 0x000fe20000410000 */
[----:B------:R-:W-:Y:S01]  /*3a50*/  LOP3.LUT R67, R83, UR6, R108, 0x96, !PT ;  /* 0x0000000653437c12 */ /* 0x000fe2000f8e966c */
[C---:B------:R-:W-:Y:S01]  /*3a60*/  HMMA.16816.F32 R120, R136.reuse, R148, RZ ;  /* 0x000000948878723c */ /* 0x040fe200000018ff */
[----:B------:R-:W-:Y:S01]  /*3a70*/  IMAD.WIDE.U32 R124, R97, -0x326172a9, RZ ;  /* 0xcd9e8d57617c7825 */ /* 0x000fe200078e00ff */
[----:B------:R-:W-:Y:S01]  /*3a80*/  MUFU.EX2 R190, R190 ;  /* 0x000000be00be7308 */ /* 0x000fe20000000800 */
[----:B------:R-:W-:Y:S02]  /*3a90*/  FSEL R96, R96, RZ, P1 ;  /* 0x000000ff60607208 */ /* 0x000fe40000800000 */
[----:B------:R-:W-:Y:S01]  /*3aa0*/  IMAD.WIDE.U32 R108, R67, -0x326172a9, RZ ;  /* 0xcd9e8d57436c7825 */ /* 0x000fe200078e00ff */
[----:B------:R-:W-:Y:S02]  /*3ab0*/  LOP3.LUT R67, R125, UR7, R110, 0x96, !PT ;  /* 0x000000077d437c12 */ /* 0x000fe4000f8e966e */
[C---:B------:R-:W-:Y:S01]  /*3ac0*/  HMMA.16816.F32 R144, R136.reuse, R24, RZ ;  /* 0x000000188890723c */ /* 0x040fe200000018ff */
[----:B------:R-:W-:Y:S01]  /*3ad0*/  FFMA.FTZ R196, R98, c[0x0][0x23c], -R96 ;  /* 0x00008f0062c47a23 */ /* 0x000fe20000010860 */
[----:B------:R-:W-:Y:S01]  /*3ae0*/  LOP3.LUT R50, R109, UR16, R124, 0x96, !PT ;  /* 0x000000106d327c12 */ /* 0x000fe2000f8e967c */
[--C-:B------:R-:W-:Y:S01]  /*3af0*/  FFMA.FTZ R199, R51, c[0x0][0x23c], -R96.reuse ;  /* 0x00008f0033c77a23 */ /* 0x100fe20000010860 */
[----:B------:R-:W2:Y:S01]  /*3b00*/  MUFU.EX2 R193, R193 ;  /* 0x000000c100c17308 */ /* 0x000ea20000000800 */
[--C-:B------:R-:W-:Y:S01]  /*3b10*/  FFMA.FTZ R198, R49, c[0x0][0x23c], -R96.reuse ;  /* 0x00008f0031c67a23 */ /* 0x100fe20000010860 */
[----:B------:R-:W-:Y:S01]  /*3b20*/  LOP3.LUT R98, R108, 0xffff, RZ, 0xc0, !PT ;  /* 0x0000ffff6c627812 */ /* 0x000fe200078ec0ff */
[--C-:B------:R-:W-:Y:S01]  /*3b30*/  FFMA.FTZ R197, R81, c[0x0][0x23c], -R96.reuse ;  /* 0x00008f0051c57a23 */ /* 0x100fe20000010860 */
[C---:B------:R-:W-:Y:S01]  /*3b40*/  HMMA.16816.F32 R40, R136.reuse, R38, RZ ;  /* 0x000000268828723c */ /* 0x040fe200000018ff */
[----:B------:R-:W-:Y:S01]  /*3b50*/  FFMA.FTZ R239, R48, c[0x0][0x23c], -R96 ;  /* 0x00008f0030ef7a23 */ /* 0x000fe20000010860 */
[----:B------:R-:W-:Y:S01]  /*3b60*/  SHF.R.U32.HI R97, RZ, 0x10, R108 ;  /* 0x00000010ff617819 */ /* 0x000fe2000001166c */
[--C-:B------:R-:W-:Y:S01]  /*3b70*/  FFMA.FTZ R124, R65, c[0x0][0x23c], -R96.reuse ;  /* 0x00008f00417c7a23 */ /* 0x100fe20000010860 */
[----:B------:R-:W-:Y:S01]  /*3b80*/  MUFU.EX2 R196, R196 ;  /* 0x000000c400c47308 */ /* 0x000fe20000000800 */
[----:B------:R-:W-:Y:S01]  /*3b90*/  LOP3.LUT R48, R50, 0xffff, RZ, 0xc0, !PT ;  /* 0x0000ffff32307812 */ /* 0x000fe200078ec0ff */
[----:B------:R-:W-:Y:S01]  /*3ba0*/  FFMA.FTZ R241, R66, c[0x0][0x23c], -R96 ;  /* 0x00008f0042f17a23 */ /* 0x000fe20000010860 */
[----:B------:R-:W-:Y:S01]  /*3bb0*/  SHF.R.U32.HI R49, RZ, 0x10, R50 ;  /* 0x00000010ff317819 */ /* 0x000fe20000011632 */
[C---:B------:R-:W-:Y:S01]  /*3bc0*/  HMMA.16816.F32 R56, R136.reuse, R54, RZ ;  /* 0x000000368838723c */ /* 0x040fe200000018ff */
[----:B------:R-:W-:Y:S01]  /*3bd0*/  LOP3.LUT R83, R108, 0xff, RZ, 0xc0, !PT ;  /* 0x000000ff6c537812 */ /* 0x000fe200078ec0ff */
[----:B------:R-:W-:Y:S01]  /*3be0*/  FADD.FTZ R184, R184, R183 ;  /* 0x000000b7b8b87221 */ /* 0x000fe20000010000 */
[----:B------:R-:W-:Y:S01]  /*3bf0*/  SHF.R.U32.HI R51, RZ, 0x18, R108 ;  /* 0x00000018ff337819 */ /* 0x000fe2000001166c */
[----:B------:R-:W-:Y:S01]  /*3c00*/  MUFU.EX2 R199, R199 ;  /* 0x000000c700c77308 */ /* 0x000fe20000000800 */
[----:B------:R-:W-:Y:S01]  /*3c10*/  FFMA.FTZ R108, R64, c[0x0][0x23c], -R96 ;  /* 0x00008f00406c7a23 */ /* 0x000fe20000010860 */
[----:B------:R-:W-:Y:S01]  /*3c20*/  LOP3.LUT R65, R50, 0xff, RZ, 0xc0, !PT ;  /* 0x000000ff32417812 */ /* 0x000fe200078ec0ff */
[----:B------:R-:W-:Y:S01]  /*3c30*/  FADD.FTZ R180, R180, R181 ;  /* 0x000000b5b4b47221 */ /* 0x000fe20000010000 */
[C---:B------:R-:W-:Y:S01]  /*3c40*/  HMMA.16816.F32 R72, R136.reuse, R70, RZ ;  /* 0x000000468848723c */ /* 0x040fe200000018ff */
[----:B------:R-:W-:Y:S01]  /*3c50*/  SHF.R.U32.HI R98, RZ, 0x8, R98 ;  /* 0x00000008ff627819 */ /* 0x000fe20000011662 */
[----:B------:R-:W-:Y:S01]  /*3c60*/  FADD.FTZ R17, R17, R184 ;  /* 0x000000b811117221 */ /* 0x000fe20000010000 */
[----:B------:R-:W-:Y:S01]  /*3c70*/  LOP3.LUT R64, R97, 0xff, RZ, 0xc0, !PT ;  /* 0x000000ff61407812 */ /* 0x000fe200078ec0ff */
[----:B------:R-:W-:Y:S01]  /*3c80*/  MUFU.EX2 R198, R198 ;  /* 0x000000c600c67308 */ /* 0x000fe20000000800 */
[----:B------:R-:W-:Y:S01]  /*3c90*/  SHF.R.U32.HI R50, RZ, 0x18, R50 ;  /* 0x00000018ff327819 */ /* 0x000fe20000011632 */
[----:B------:R-:W-:Y:S01]  /*3ca0*/  FADD.FTZ R19, R19, R180 ;  /* 0x000000b413137221 */ /* 0x000fe20000010000 */
[----:B------:R-:W-:Y:S01]  /*3cb0*/  SHF.R.U32.HI R48, RZ, 0x8, R48 ;  /* 0x00000008ff307819 */ /* 0x000fe20000011630 */
[C---:B------:R-:W-:Y:S01]  /*3cc0*/  HMMA.16816.F32 R88, R136.reuse, R86, RZ ;  /* 0x000000568858723c */ /* 0x040fe200000018ff */
[----:B------:R-:W-:Y:S01]  /*3cd0*/  LOP3.LUT R49, R49, 0xff, RZ, 0xc0, !PT ;  /* 0x000000ff31317812 */ /* 0x000fe200078ec0ff */
[----:B------:R-:W-:Y:S01]  /*3ce0*/  FADD.FTZ R0, R0, R17 ;  /* 0x0000001100007221 */ /* 0x000fe20000010000 */
[----:B------:R-:W-:Y:S01]  /*3cf0*/  PRMT R83, R83, 0x5410, R98 ;  /* 0x0000541053537816 */ /* 0x000fe20000000062 */
[----:B------:R-:W4:Y:S01]  /*3d00*/  MUFU.EX2 R197, R197 ;  /* 0x000000c500c57308 */ /* 0x000f220000000800 */
[----:B------:R-:W-:Y:S01]  /*3d10*/  PRMT R51, R64, 0x5410, R51 ;  /* 0x0000541040337816 */ /* 0x000fe20000000033 */
[----:B------:R-:W-:Y:S01]  /*3d20*/  FADD.FTZ R164, R164, R19 ;  /* 0x00000013a4a47221 */ /* 0x000fe20000010000 */
[----:B------:R-:W-:Y:S01]  /*3d30*/  PRMT R65, R65, 0x5410, R48 ;  /* 0x0000541041417816 */ /* 0x000fe20000000030 */
[C---:B------:R-:W-:Y:S01]  /*3d40*/  HMMA.16816.F32 R104, R136.reuse, R102, RZ ;  /* 0x000000668868723c */ /* 0x040fe200000018ff */
[----:B------:R-:W-:Y:S01]  /*3d50*/  PRMT R49, R49, 0x5410, R50 ;  /* 0x0000541031317816 */ /* 0x000fe20000000032 */
[--C-:B------:R-:W-:Y:S01]  /*3d60*/  HSET2.LE.AND R83, R83, R80.reuse, PT ;  /* 0x0000005053537233 */ /* 0x100fe20003803000 */
[----:B--2---:R-:W-:Y:S01]  /*3d70*/  F2FP.PACK_AB R134, R193, R190 ;  /* 0x000000bec186723e */ /* 0x004fe200000000ff */
[--C-:B------:R-:W-:Y:S01]  /*3d80*/  HSET2.LE.AND R48, R51, R80.reuse, PT ;  /* 0x0000005033307233 */ /* 0x100fe20003803000 */
[----:B------:R-:W-:Y:S01]  /*3d90*/  F2FP.PACK_AB R132, R192, R189 ;  /* 0x000000bdc084723e */ /* 0x000fe200000000ff */
[--C-:B------:R-:W-:Y:S01]  /*3da0*/  HSET2.LE.AND R65, R65, R80.reuse, PT ;  /* 0x0000005041417233 */ /* 0x100fe20003803000 */
[----:B------:R-:W-:Y:S01]  /*3db0*/  IMAD.WIDE.U32 R50, R67, -0x2daee0ad, RZ ;  /* 0xd2511f5343327825 */ /* 0x000fe200078e00ff */
[C---:B------:R-:W-:Y:S01]  /*3dc0*/  HMMA.16816.F32 R116, R136.reuse, R114, RZ ;  /* 0x000000728874723c */ /* 0x040fe200000018ff */
[----:B------:R-:W-:Y:S01]  /*3dd0*/  HSET2.LE.AND R49, R49, R80, PT ;  /* 0x0000005031317233 */ /* 0x000fe20003803000 */
[----:B------:R-:W-:Y:S01]  /*3de0*/  LOP3.LUT R134, R83, R134, RZ, 0xc0, !PT ;  /* 0x0000008653867212 */ /* 0x000fe200078ec0ff */
[----:B------:R-:W-:Y:S01]  /*3df0*/  MUFU.EX2 R195, R195 ;  /* 0x000000c300c37308 */ /* 0x000fe20000000800 */
[----:B----4-:R-:W-:Y:S01]  /*3e00*/  F2FP.PACK_AB R135, R197, R198 ;  /* 0x000000c6c587723e */ /* 0x010fe200000000ff */
[----:B------:R-:W-:Y:S01]  /*3e10*/  FADD.FTZ R189, R189, R192 ;  /* 0x000000c0bdbd7221 */ /* 0x000fe20000010000 */
[----:B------:R-:W-:Y:S01]  /*3e20*/  LOP3.LUT R132, R65, R132, RZ, 0xc0, !PT ;  /* 0x0000008441847212 */ /* 0x000fe200078ec0ff */
[----:B------:R-:W-:Y:S01]  /*3e30*/  FADD.FTZ R3, R3, R0 ;  /* 0x0000000003037221 */ /* 0x000fe20000010000 */
[----:B------:R-:W-:Y:S01]  /*3e40*/  HMMA.16816.F32 R128, R136, R150, RZ ;  /* 0x000000968880723c */ /* 0x000fe200000018ff */
[----:B------:R-:W-:Y:S01]  /*3e50*/  LOP3.LUT R135, R48, R135, RZ, 0xc0, !PT ;  /* 0x0000008730877212 */ /* 0x000fe200078ec0ff */
[----:B------:R-:W-:Y:S01]  /*3e60*/  FADD.FTZ R190, R190, R189 ;  /* 0x000000bdbebe7221 */ /* 0x000fe20000010000 */
[----:B------:R-:W-:Y:S01]  /*3e70*/  MUFU.EX2 R252, R252 ;  /* 0x000000fc00fc7308 */ /* 0x000fe20000000800 */
[----:B------:R-:W-:Y:S01]  /*3e80*/  SHF.R.U32.HI R48, RZ, 0x10, R50 ;  /* 0x00000010ff307819 */ /* 0x000fe20000011632 */
[----:B------:R-:W-:-:S02]  /*3e90*/  FADD.FTZ R243, R243, R164 ;  /* 0x000000a4f3f37221 */ /* 0x000fc40000010000 */
[----:B------:R-:W-:Y:S01]  /*3ea0*/  FADD.FTZ R190, R193, R190 ;  /* 0x000000bec1be7221 */ /* 0x000fe20000010000 */
[----:B------:R-:W-:Y:S01]  /*3eb0*/  HMMA.16816.F32 R136, R136, R26, RZ ;  /* 0x0000001a8888723c */ /* 0x000fe200000018ff */
[----:B------:R-:W-:Y:S02]  /*3ec0*/  FADD.FTZ R238, R238, R3 ;  /* 0x00000003eeee7221 */ /* 0x000fe40000010000 */
[----:B------:R-:W-:Y:S05]  /*3ed0*/  MUFU.EX2 R241, R241 ;  /* 0x000000f100f17308 */ /* 0x000fea0000000800 */
[C---:B------:R-:W-:Y:S03]  /*3ee0*/  HMMA.16816.F32 R160, R4.reuse, R176, R160 ;  /* 0x000000b004a0723c */ /* 0x040fe600000018a0 */
[----:B------:R-:W2:Y:S05]  /*3ef0*/  MUFU.EX2 R239, R239 ;  /* 0x000000ef00ef7308 */ /* 0x000eaa0000000800 */
[C---:B------:R-:W-:Y:S03]  /*3f00*/  HMMA.16816.F32 R44, R4.reuse, R172, R44 ;  /* 0x000000ac042c723c */ /* 0x040fe6000000182c */
[----:B------:R-:W-:Y:S05]  /*3f10*/  MUFU.EX2 R191, R191 ;  /* 0x000000bf00bf7308 */ /* 0x000fea0000000800 */
[C---:B------:R-:W-:Y:S03]  /*3f20*/  HMMA.16816.F32 R60, R4.reuse, R168, R60 ;  /* 0x000000a8043c723c */ /* 0x040fe6000000183c */
[----:B------:R-:W4:Y:S05]  /*3f30*/  MUFU.EX2 R194, R194 ;  /* 0x000000c200c27308 */ /* 0x000f2a0000000800 */
[C---:B------:R-:W-:Y:S03]  /*3f40*/  HMMA.16816.F32 R76, R4.reuse, R32, R76 ;  /* 0x00000020044c723c */ /* 0x040fe6000000184c */
[----:B------:R-:W-:Y:S05]  /*3f50*/  MUFU.EX2 R140, R108 ;  /* 0x0000006c008c7308 */ /* 0x000fea0000000800 */
[C---:B------:R-:W-:Y:S03]  /*3f60*/  HMMA.16816.F32 R92, R4.reuse, R28, R92 ;  /* 0x0000001c045c723c */ /* 0x040fe6000000185c */
[----:B------:R-:W5:Y:S05]  /*3f70*/  MUFU.EX2 R141, R124 ;  /* 0x0000007c008d7308 */ /* 0x000f6a0000000800 */
[C---:B------:R-:W-:Y:S08]  /*3f80*/  HMMA.16816.F32 R152, R4.reuse, R20, R152 ;  /* 0x000000140498723c */ /* 0x040ff00000001898 */
[C---:B-1----:R-:W-:Y:S08]  /*3f90*/  HMMA.16816.F32 R120, R4.reuse, R12, R120 ;  /* 0x0000000c0478723c */ /* 0x042ff00000001878 */
        /* <DEDUP_REMOVED lines=9> */
[----:B------:R-:W-:Y:S01]  /*4030*/  F2FP.PACK_AB R4, R199, R196 ;  /* 0x000000c4c704723e */ /* 0x000fe200000000ff */
[----:B------:R-:W-:Y:S01]  /*4040*/  FADD.FTZ R199, R196, R199 ;  /* 0x000000c7c4c77221 */ /* 0x000fe20000010000 */
[----:B------:R-:W-:-:S02]  /*4050*/  LOP3.LUT R6, R50, 0xffff, RZ, 0xc0, !PT ;  /* 0x0000ffff32067812 */ /* 0x000fc400078ec0ff */
[----:B------:R-:W-:Y:S01]  /*4060*/  LOP3.LUT R133, R49, R4, RZ, 0xc0, !PT ;  /* 0x0000000431857212 */ /* 0x000fe200078ec0ff */
[----:B------:R-:W-:Y:S01]  /*4070*/  FADD.FTZ R198, R198, R199 ;  /* 0x000000c7c6c67221 */ /* 0x000fe20000010000 */
[----:B------:R-:W-:Y:S02]  /*4080*/  LOP3.LUT R4, R51, UR17, R82, 0x96, !PT ;  /* 0x0000001133047c12 */ /* 0x000fe4000f8e9652 */
[----:B------:R-:W-:Y:S01]  /*4090*/  LOP3.LUT R5, R50, 0xff, RZ, 0xc0, !PT ;  /* 0x000000ff32057812 */ /* 0x000fe200078ec0ff */
[----:B------:R-:W-:Y:S01]  /*40a0*/  FADD.FTZ R198, R197, R198 ;  /* 0x000000c6c5c67221 */ /* 0x000fe20000010000 */
[----:B------:R-:W-:Y:S01]  /*40b0*/  SHF.R.U32.HI R6, RZ, 0x8, R6 ;  /* 0x00000008ff067819 */ /* 0x000fe20000011606 */
[----:B------:R-:W-:Y:S01]  /*40c0*/  HMMA.16816.F32 R156, R132, R36, RZ ;  /* 0x00000024849c723c */ /* 0x000fe200000018ff */
[----:B------:R-:W-:Y:S02]  /*40d0*/  LOP3.LUT R65, R4, 0xffff, RZ, 0xc0, !PT ;  /* 0x0000ffff04417812 */ /* 0x000fe400078ec0ff */
[----:B------:R-:W-:-:S02]  /*40e0*/  PRMT R5, R5, 0x5410, R6 ;  /* 0x0000541005057816 */ /* 0x000fc40000000006 */
[----:B------:R-:W-:Y:S02]  /*40f0*/  LOP3.LUT R6, R4, 0xff, RZ, 0xc0, !PT ;  /* 0x000000ff04067812 */ /* 0x000fe400078ec0ff */
[----:B------:R-:W-:Y:S01]  /*4100*/  SHF.R.U32.HI R37, RZ, 0x10, R4 ;  /* 0x00000010ff257819 */ /* 0x000fe20000011604 */
[C---:B------:R-:W-:Y:S01]  /*4110*/  HMMA.16816.F32 R96, R132.reuse, R100, RZ ;  /* 0x000000648460723c */ /* 0x040fe200000018ff */
[----:B------:R-:W-:Y:S02]  /*4120*/  SHF.R.U32.HI R7, RZ, 0x18, R50 ;  /* 0x00000018ff077819 */ /* 0x000fe40000011632 */
[----:B------:R-:W-:Y:S02]  /*4130*/  SHF.R.U32.HI R4, RZ, 0x18, R4 ;  /* 0x00000018ff047819 */ /* 0x000fe40000011604 */
[----:B------:R-:W-:Y:S02]  /*4140*/  LOP3.LUT R36, R48, 0xff, RZ, 0xc0, !PT ;  /* 0x000000ff30247812 */ /* 0x000fe400078ec0ff */
[----:B------:R-:W-:Y:S01]  /*4150*/  LOP3.LUT R37, R37, 0xff, RZ, 0xc0, !PT ;  /* 0x000000ff25257812 */ /* 0x000fe200078ec0ff */
[----:B------:R-:W-:Y:S01]  /*4160*/  HMMA.16816.F32 R48, R132, R52, RZ ;  /* 0x000000348430723c */ /* 0x000fe200000018ff */
[----:B------:R-:W-:-:S02]  /*4170*/  SHF.R.U32.HI R65, RZ, 0x8, R65 ;  /* 0x00000008ff417819 */ /* 0x000fc40000011641 */
[----:B------:R-:W-:Y:S02]  /*4180*/  PRMT R7, R36, 0x5410, R7 ;  /* 0x0000541024077816 */ /* 0x000fe40000000007 */
[----:B------:R-:W-:Y:S02]  /*4190*/  PRMT R37, R37, 0x5410, R4 ;  /* 0x0000541025257816 */ /* 0x000fe40000000004 */
[----:B------:R-:W-:Y:S01]  /*41a0*/  PRMT R53, R6, 0x5410, R65 ;  /* 0x0000541006357816 */ /* 0x000fe20000000041 */
[--C-:B------:R-:W-:Y:S01]  /*41b0*/  HSET2.LE.AND R6, R5, R80.reuse, PT ;  /* 0x0000005005067233 */ /* 0x100fe20003803000 */
[----:B--2---:R-:W-:Y:S01]  /*41c0*/  F2FP.PACK_AB R36, R239, R241 ;  /* 0x000000f1ef24723e */ /* 0x004fe200000000ff */
[--C-:B------:R-:W-:Y:S01]  /*41d0*/  HSET2.LE.AND R7, R7, R80.reuse, PT ;  /* 0x0000005007077233 */ /* 0x100fe20003803000 */
[----:B------:R-:W-:Y:S01]  /*41e0*/  HMMA.16816.F32 R64, R132, R68, RZ ;  /* 0x000000448440723c */ /* 0x000fe200000018ff */
[--C-:B------:R-:W-:Y:S01]  /*41f0*/  HSET2.LE.AND R5, R37, R80.reuse, PT ;  /* 0x0000005025057233 */ /* 0x100fe20003803000 */
[----:B------:R-:W-:Y:S01]  /*4200*/  F2FP.PACK_AB R37, R252, R195 ;  /* 0x000000c3fc25723e */ /* 0x000fe200000000ff */
[----:B------:R-:W-:Y:S01]  /*4210*/  HSET2.LE.AND R4, R53, R80, PT ;  /* 0x0000005035047233 */ /* 0x000fe20003803000 */
[----:B------:R-:W-:-:S02]  /*4220*/  LOP3.LUT R7, R7, R36, RZ, 0xc0, !PT ;  /* 0x0000002407077212 */ /* 0x000fc400078ec0ff */
[----:B------:R-:W-:Y:S02]  /*4230*/  LOP3.LUT R6, R6, R37, RZ, 0xc0, !PT ;  /* 0x0000002506067212 */ /* 0x000fe400078ec0ff */
[----:B----4-:R-:W-:Y:S01]  /*4240*/  F2FP.PACK_AB R37, R194, R191 ;  /* 0x000000bfc225723e */ /* 0x010fe200000000ff */
[C---:B------:R-:W-:Y:S01]  /*4250*/  HMMA.16816.F32 R80, R132.reuse, R84, RZ ;  /* 0x000000548450723c */ /* 0x040fe200000018ff */
[----:B-----5:R-:W-:Y:S01]  /*4260*/  F2FP.PACK_AB R36, R141, R140 ;  /* 0x0000008c8d24723e */ /* 0x020fe200000000ff */
[----:B------:R-:W-:Y:S01]  /*4270*/  FADD.FTZ R191, R191, R190 ;  /* 0x000000bebfbf7221 */ /* 0x000fe20000010000 */
[----:B------:R-:W-:Y:S02]  /*4280*/  LOP3.LUT R4, R4, R37, RZ, 0xc0, !PT ;  /* 0x0000002504047212 */ /* 0x000fe400078ec0ff */
[----:B------:R-:W-:Y:S01]  /*4290*/  LOP3.LUT R5, R5, R36, RZ, 0xc0, !PT ;  /* 0x0000002405057212 */ /* 0x000fe200078ec0ff */
[----:B------:R-:W-:Y:S02]  /*42a0*/  FADD.FTZ R194, R194, R191 ;  /* 0x000000bfc2c27221 */ /* 0x000fe40000010000 */
[----:B------:R-:W-:Y:S02]  /*42b0*/  HMMA.16816.F32 R108, R132, R112, RZ ;  /* 0x00000070846c723c */ /* 0x000fe400000018ff */
[----:B------:R-:W-:-:S06]  /*42c0*/  FADD.FTZ R195, R195, R194 ;  /* 0x000000c2c3c37221 */ /* 0x000fcc0000010000 */
[----:B------:R-:W-:Y:S07]  /*42d0*/  HMMA.16816.F32 R156, R4, R176, R156 ;  /* 0x000000b0049c723c */ /* 0x000fee000000189c */
[----:B------:R-:W-:Y:S01]  /*42e0*/  IMAD.MOV.U32 R177, RZ, RZ, R141 ;  /* 0x000000ffffb17224 */ /* 0x000fe200078e008d */
[----:B------:R-:W-:Y:S01]  /*42f0*/  HMMA.16816.F32 R124, R132, R148, RZ ;  /* 0x00000094847c723c */ /* 0x000fe200000018ff */
[----:B------:R-:W-:-:S04]  /*4300*/  IMAD.MOV.U32 R176, RZ, RZ, R140 ;  /* 0x000000ffffb07224 */ /* 0x000fc800078e008c */
[----:B------:R-:W-:-:S03]  /*4310*/  FADD.FTZ R198, R176, R198 ;  /* 0x000000c6b0c67221 */ /* 0x000fc60000010000 */
[----:B------:R-:W-:Y:S01]  /*4320*/  HMMA.16816.F32 R36, R132, R38, RZ ;  /* 0x000000268424723c */ /* 0x000fe200000018ff */
[----:B------:R-:W-:-:S04]  /*4330*/  FADD.FTZ R198, R177, R198 ;  /* 0x000000c6b1c67221 */ /* 0x000fc80000010000 */
[----:B------:R-:W-:Y:S02]  /*4340*/  FADD.FTZ R198, R241, R198 ;  /* 0x000000c6f1c67221 */ /* 0x000fe40000010000 */
[----:B------:R-:W-:Y:S01]  /*4350*/  FADD.FTZ R241, R252, R195 ;  /* 0x000000c3fcf17221 */ /* 0x000fe20000010000 */
        /* <DEDUP_REMOVED lines=25> */
[----:B------:R-:W-:Y:S01]  /*44f0*/  UIADD3 UR31, UR26, -0x2, URZ ;  /* 0xfffffffe1a1f7890 */ /* 0x000fe2000fffe03f */
[----:B------:R-:W-:-:S04]  /*4500*/  DEPBAR.LE SB0, 0x0 ;  /* 0x000080000000791a */ /* 0x000fc80000000000 */
[----:B------:R-:W-:Y:S01]  /*4510*/  USHF.R.S32.HI UR5, URZ, 0x1f, UR31 ;  /* 0x0000001f3f057899 */ /* 0x000fe2000801141f */
[----:B------:R-:W-:Y:S01]  /*4520*/  IMAD.U32 R3, RZ, RZ, UR31 ;  /* 0x0000001fff037e24 */ /* 0x000fe2000f8e00ff */
[----:B------:R-:W-:Y:S01]  /*4530*/  UIMAD UR30, UR21, UR31, URZ ;  /* 0x0000001f151e72a4 */ /* 0x000fe2000f8e023f */
[----:B------:R-:W-:Y:S01]  /*4540*/  IMAD.U32 R4, RZ, RZ, UR4 ;  /* 0x00000004ff047e24 */ /* 0x000fe2000f8e00ff */
[----:B------:R-:W-:Y:S01]  /*4550*/  UISETP.NE.AND UP0, UPT, UR26, 0x2, UPT ;  /* 0x000000021a00788c */ /* 0x000fe2000bf05270 */
[----:B------:R-:W-:Y:S01]  /*4560*/  IMAD.WIDE.U32 R6, R3, UR22, R246 ;  /* 0x0000001603067c25 */ /* 0x000fe2000f8e00f6 */
[----:B------:R-:W-:-:S03]  /*4570*/  UIMAD UR5, UR5, UR22, UR30 ;  /* 0x00000016050572a4 */ /* 0x000fc6000f8e021e */
[----:B------:R-:W-:Y:S01]  /*4580*/  IMAD.U32 R0, RZ, RZ, UR27 ;  /* 0x0000001bff007e24 */ /* 0x000fe2000f8e00ff */
[----:B------:R-:W-:Y:S01]  /*4590*/  BAR.SYNC.DEFER_BLOCKING 0x0 ;  /* 0x0000000000007b1d */ /* 0x000fe20000010000 */
[----:B------:R-:W-:Y:S02]  /*45a0*/  LEA R8, P0, R6, c[0x0][0x170], 0x1 ;  /* 0x00005c0006087a11 */ /* 0x000fe400078008ff */
[----:B------:R-:W-:-:S04]  /*45b0*/  IADD3 R3, R7, UR5, RZ ;  /* 0x0000000507037c10 */ /* 0x000fc8000fffe0ff */
[----:B------:R-:W-:Y:S01]  /*45c0*/  LEA.HI.X R9, R6, c[0x0][0x174], R3, 0x1, P0 ;  /* 0x00005d0006097a11 */ /* 0x000fe200000f0c03 */
[----:B------:R-:W-:Y:S01]  /*45d0*/  IMAD.U32 R3, RZ, RZ, UR4 ;  /* 0x00000004ff037e24 */ /* 0x000fe2000f8e00ff */
[----:B------:R-:W-:-:S03]  /*45e0*/  LEA R12, P0, R4, R8, 0x1 ;  /* 0x00000008040c7211 */ /* 0x000fc600078008ff */
[----:B------:R-:W-:Y:S01]  /*45f0*/  STL.64 [R1+0x8], R8 ;  /* 0x0000080801007387 */ /* 0x000fe20000100a00 */
[----:B------:R-:W-:Y:S01]  /*4600*/  LEA.HI.X R13, R3, R9, R0, 0x1, P0 ;  /* 0x00000009030d7211 */ /* 0x000fe200000f0c00 */
[----:B------:R-:W-:-:S04]  /*4610*/  IMAD.U32 R0, RZ, RZ, UR31 ;  /* 0x0000001fff007e24 */ /* 0x000fc8000f8e00ff */
[----:B------:R-:W-:-:S05]  /*4620*/  IMAD R3, R0, 0x20, R249 ;  /* 0x0000002000037824 */ /* 0x000fca00078e02f9 */
[C---:B------:R-:W-:Y:S01]  /*4630*/  IADD3 R17, R3.reuse, 0x1, RZ ;  /* 0x0000000103117810 */ /* 0x040fe20007ffe0ff */
[----:B------:R-:W-:Y:S01]  /*4640*/  @!PT LDS RZ, [RZ] ;  /* 0x00000000fffff984 */ /* 0x000fe20000000800 */
[----:B------:R-:W-:Y:S01]  /*4650*/  @!PT LDS RZ, [RZ] ;  /* 0x00000000fffff984 */ /* 0x000fe20000000800 */
[----:B------:R-:W-:Y:S01]  /*4660*/  @!PT LDS RZ, [RZ] ;  /* 0x00000000fffff984 */ /* 0x000fe20000000800 */
[----:B------:R1:W-:Y:S01]  /*4670*/  LDGSTS.E.BYPASS.LTC128B.128 [R226+0xa000], [R8.64] ;  /* 0x0a00000008e27fae */ /* 0x0003e2000b901d58 */
[----:B------:R-:W-:Y:S02]  /*4680*/  IADD3 R19, R3, 0x8, RZ ;  /* 0x0000000803137810 */ /* 0x000fe40007ffe0ff */
[C---:B------:R-:W-:Y:S01]  /*4690*/  ISETP.GE.AND P0, PT, R17.reuse, R2, PT ;  /* 0x000000021100720c */ /* 0x040fe20003f06270 */
[----:B------:R1:W-:Y:S01]  /*46a0*/  LDGSTS.E.BYPASS.LTC128B.128 [R226+0xb000], [R8.64+0x80] ;  /* 0x0b00008008e27fae */ /* 0x0003e2000b901d58 */
[C---:B------:R-:W-:Y:S02]  /*46b0*/  ISETP.GE.AND P2, PT, R17.reuse, R240, PT ;  /* 0x000000f01100720c */ /* 0x040fe40003f46270 */
[C---:B------:R-:W-:Y:S01]  /*46c0*/  ISETP.GE.AND P5, PT, R17.reuse, R248, PT ;  /* 0x000000f81100720c */ /* 0x040fe20003fa6270 */
[----:B------:R2:W-:Y:S01]  /*46d0*/  LDGSTS.E.BYPASS.LTC128B.128 [R226+0xa800], [R12.64] ;  /* 0x0a8000000ce27fae */ /* 0x0005e2000b901d58 */
[----:B------:R-:W-:-:S02]  /*46e0*/  ISETP.GE.AND P1, PT, R17, R242, PT ;  /* 0x000000f21100720c */ /* 0x000fc40003f26270 */
[C---:B------:R-:W-:Y:S01]  /*46f0*/  ISETP.GE.AND P3, PT, R19.reuse, R242, PT ;  /* 0x000000f21300720c */ /* 0x040fe20003f66270 */
[----:B------:R2:W-:Y:S01]  /*4700*/  LDGSTS.E.BYPASS.LTC128B.128 [R226+0xb800], [R12.64+0x80] ;  /* 0x0b8000800ce27fae */ /* 0x0005e2000b901d58 */
[C---:B------:R-:W-:Y:S02]  /*4710*/  ISETP.GE.AND P6, PT, R19.reuse, R248, PT ;  /* 0x000000f81300720c */ /* 0x040fe40003fc6270 */
[----:B------:R-:W-:Y:S01]  /*4720*/  ISETP.GE.AND P4, PT, R19, R240, PT ;  /* 0x000000f01300720c */ /* 0x000fe20003f86270 */
[----:B------:R-:W-:Y:S04]  /*4730*/  LDSM.16.M88.4 R184, [R217+0x8000] ;  /* 0x00800000d9b8783b */ /* 0x000fe80000000200 */
[----:B------:R-:W3:Y:S04]  /*4740*/  LDSM.16.M88.4 R4, [R218+0x2000] ;  /* 0x00200000da04783b */ /* 0x000ee80000000200 */
[----:B------:R-:W1:Y:S04]  /*4750*/  LDSM.16.M88.4 R32, [R217+0x8800] ;  /* 0x00880000d920783b */ /* 0x000e680000000200 */
[----:B------:R-:W-:Y:S04]  /*4760*/  LDSM.16.M88.4 R176, [R215] ;  /* 0x00000000d7b0783b */ /* 0x000fe80000000200 */
[----:B------:R-:W4:Y:S04]  /*4770*/  LDSM.16.M88.4 R28, [R216+0x2000] ;  /* 0x00200000d81c783b */ /* 0x000f280000000200 */
[----:B------:R-:W5:Y:S04]  /*4780*/  LDSM.16.M88.4 R172, [R207] ;  /* 0x00000000cfac783b */ /* 0x000f680000000200 */
[----:B------:R-:W2:Y:S04]  /*4790*/  LDSM.16.M88.4 R180, [R218] ;  /* 0x00000000dab4783b */ /* 0x000ea80000000200 */
[----:B------:R-:W2:Y:S04]  /*47a0*/  LDSM.16.M88.4 R168, [R216] ;  /* 0x00000000d8a8783b */ /* 0x000ea80000000200 */
[----:B------:R-:W-:Y:S04]  /*47b0*/  LDSM.16.M88.4 R196, [R211+0x8000] ;  /* 0x00800000d3c4783b */ /* 0x000fe80000000200 */
[----:B------:R-:W-:Y:S04]  /*47c0*/  LDSM.16.M88.4 R192, [R211+0x8800] ;  /* 0x00880000d3c0783b */ /* 0x000fe80000000200 */
[----:B------:R-:W2:Y:S01]  /*47d0*/  LDSM.16.M88.4 R188, [R214] ;  /* 0x00000000d6bc783b */ /* 0x000ea20000000200 */
[C---:B---3--:R-:W-:Y:S03]  /*47e0*/  HMMA.16816.F32 R24, R4.reuse, R184, RZ ;  /* 0x000000b80418723c */ /* 0x048fe600000018ff */
[----:B------:R-:W0:Y:S05]  /*47f0*/  LDGDEPBAR ;  /* 0x00000000000079af */ /* 0x000e2a0000000000 */
[C---:B-1----:R-:W-:Y:S08]  /*4800*/  HMMA.16816.F32 R8, R4.reuse, R32, RZ ;  /* 0x000000200408723c */ /* 0x042ff000000018ff */
[C---:B------:R-:W-:Y:S08]  /*4810*/  HMMA.16816.F32 R20, R4.reuse, R186, RZ ;  /* 0x000000ba0414723c */ /* 0x040ff000000018ff */
[----:B------:R-:W-:Y:S08]  /*4820*/  HMMA.16816.F32 R4, R4, R34, RZ ;  /* 0x000000220404723c */ /* 0x000ff000000018ff */
[C---:B----4-:R-:W-:Y:S08]  /*4830*/  HMMA.16816.F32 R24, R28.reuse, R176, R24 ;  /* 0x000000b01c18723c */ /* 0x050ff00000001818 */
[C---:B-----5:R-:W-:Y:S08]  /*4840*/  HMMA.16816.F32 R8, R28.reuse, R172, R8 ;  /* 0x000000ac1c08723c */ /* 0x060ff00000001808 */
[C---:B------:R-:W-:Y:S08]  /*4850*/  HMMA.16816.F32 R20, R28.reuse, R178, R20 ;  /* 0x000000b21c14723c */ /* 0x040ff00000001814 */
[----:B------:R-:W-:Y:S08]  /*4860*/  HMMA.16816.F32 R4, R28, R174, R4 ;  /* 0x000000ae1c04723c */ /* 0x000ff00000001804 */
[C---:B--2---:R-:W-:Y:S08]  /*4870*/  HMMA.16816.F32 R12, R180.reuse, R186, RZ ;  /* 0x000000bab40c723c */ /* 0x044ff000000018ff */
[C---:B------:R-:W-:Y:S08]  /*4880*/  HMMA.16816.F32 R28, R180.reuse, R184, RZ ;  /* 0x000000b8b41c723c */ /* 0x040ff000000018ff */
[C---:B------:R-:W-:Y:S08]  /*4890*/  HMMA.16816.F32 R184, R180.reuse, R32, RZ ;  /* 0x00000020b4b8723c */ /* 0x040ff000000018ff */
[----:B------:R-:W-:Y:S01]  /*48a0*/  HMMA.16816.F32 R180, R180, R34, RZ ;  /* 0x00000022b4b4723c */ /* 0x000fe200000018ff */
[----:B------:R-:W1:Y:S07]  /*48b0*/  LDSM.16.M88.4 R32, [R214+0x2000] ;  /* 0x00200000d620783b */ /* 0x000e6e0000000200 */
[C---:B------:R-:W-:Y:S08]  /*48c0*/  HMMA.16816.F32 R12, R168.reuse, R178, R12 ;  /* 0x000000b2a80c723c */ /* 0x040ff0000000180c */
[C---:B------:R-:W-:Y:S01]  /*48d0*/  HMMA.16816.F32 R28, R168.reuse, R176, R28 ;  /* 0x000000b0a81c723c */ /* 0x040fe2000000181c */
[----:B------:R-:W-:Y:S07]  /*48e0*/  LDSM.16.M88.4 R176, [R206] ;  /* 0x00000000ceb0783b */ /* 0x000fee0000000200 */
[C---:B------:R-:W-:Y:S08]  /*48f0*/  HMMA.16816.F32 R184, R168.reuse, R172, R184 ;  /* 0x000000aca8b8723c */ /* 0x040ff000000018b8 */
[----:B------:R-:W-:Y:S01]  /*4900*/  HMMA.16816.F32 R180, R168, R174, R180 ;  /* 0x000000aea8b4723c */ /* 0x000fe200000018b4 */
[----:B------:R-:W-:Y:S04]  /*4910*/  LDSM.16.M88.4 R172, [R206+0x800] ;  /* 0x00080000ceac783b */ /* 0x000fe80000000200 */
[----:B------:R-:W2:Y:S03]  /*4920*/  LDSM.16.M88.4 R168, [R213] ;  /* 0x00000000d5a8783b */ /* 0x000ea60000000200 */
[----:B------:R-:W-:Y:S08]  /*4930*/  HMMA.16816.F32 R12, R188, R198, R12 ;  /* 0x000000c6bc0c723c */ /* 0x000ff0000000180c */
        /* <DEDUP_REMOVED lines=9> */
[----:B------:R-:W-:Y:S04]  /*49d0*/  LDSM.16.M88.4 R192, [R217+0x9800] ;  /* 0x00980000d9c0783b */ /* 0x000fe80000000200 */
[----:B------:R-:W3:Y:S03]  /*49e0*/  LDSM.16.M88.4 R188, [R218+0x4000] ;  /* 0x00400000dabc783b */ /* 0x000ee60000000200 */
[C---:B--2---:R-:W-:Y:S08]  /*49f0*/  HMMA.16816.F32 R12, R168.reuse, R178, R12 ;  /* 0x000000b2a80c723c */ /* 0x044ff0000000180c */
[-C--:B------:R-:W-:Y:S08]  /*4a00*/  HMMA.16816.F32 R28, R168, R176.reuse, R28 ;  /* 0x000000b0a81c723c */ /* 0x080ff0000000181c */
[C---:B-1----:R-:W-:Y:S08]  /*4a10*/  HMMA.16816.F32 R24, R32.reuse, R176, R24 ;  /* 0x000000b02018723c */ /* 0x042ff00000001818 */
[C---:B------:R-:W-:Y:S01]  /*4a20*/  HMMA.16816.F32 R20, R32.reuse, R178, R20 ;  /* 0x000000b22014723c */ /* 0x040fe20000001814 */
[----:B------:R-:W-:Y:S07]  /*4a30*/  LDSM.16.M88.4 R176, [R205] ;  /* 0x00000000cdb0783b */ /* 0x000fee0000000200 */
[C---:B------:R-:W-:Y:S08]  /*4a40*/  HMMA.16816.F32 R8, R32.reuse, R172, R8 ;  /* 0x000000ac2008723c */ /* 0x040ff00000001808 */
[----:B------:R-:W-:Y:S01]  /*4a50*/  HMMA.16816.F32 R4, R32, R174, R4 ;  /* 0x000000ae2004723c */ /* 0x000fe20000001804 */
[----:B------:R-:W1:Y:S07]  /*4a60*/  LDSM.16.M88.4 R32, [R218+0x6000] ;  /* 0x00600000da20783b */ /* 0x000e6e0000000200 */
[C---:B------:R-:W-:Y:S08]  /*4a70*/  HMMA.16816.F32 R184, R168.reuse, R172, R184 ;  /* 0x000000aca8b8723c */ /* 0x040ff000000018b8 */
[----:B------:R-:W-:Y:S01]  /*4a80*/  HMMA.16816.F32 R180, R168, R174, R180 ;  /* 0x000000aea8b4723c */ /* 0x000fe200000018b4 */
[----:B------:R-:W-:Y:S04]  /*4a90*/  LDSM.16.M88.4 R172, [R204] ;  /* 0x00000000ccac783b */ /* 0x000fe80000000200 */
[----:B------:R-:W2:Y:S03]  /*4aa0*/  LDSM.16.M88.4 R168, [R216+0x4000] ;  /* 0x00400000d8a8783b */ /* 0x000ea60000000200 */
[C---:B---3--:R-:W-:Y:S08]  /*4ab0*/  HMMA.16816.F32 R12, R188.reuse, R198, R12 ;  /* 0x000000c6bc0c723c */ /* 0x048ff0000000180c */
[C---:B------:R-:W-:Y:S08]  /*4ac0*/  HMMA.16816.F32 R28, R188.reuse, R196, R28 ;  /* 0x000000c4bc1c723c */ /* 0x040ff0000000181c */
[----:B------:R-:W-:Y:S08]  /*4ad0*/  HMMA.16816.F32 R184, R188, R192, R184 ;  /* 0x000000c0bcb8723c */ /* 0x000ff000000018b8 */
[C---:B-1----:R-:W-:Y:S08]  /*4ae0*/  HMMA.16816.F32 R24, R32.reuse, R196, R24 ;  /* 0x000000c42018723c */ /* 0x042ff00000001818 */
[C---:B------:R-:W-:Y:S01]  /*4af0*/  HMMA.16816.F32 R20, R32.reuse, R198, R20 ;  /* 0x000000c62014723c */ /* 0x040fe20000001814 */
[----:B------:R-:W-:Y:S07]  /*4b00*/  LDSM.16.M88.4 R196, [R211+0x9000] ;  /* 0x00900000d3c4783b */ /* 0x000fee0000000200 */
[C---:B------:R-:W-:Y:S08]  /*4b10*/  HMMA.16816.F32 R8, R32.reuse, R192, R8 ;  /* 0x000000c02008723c */ /* 0x040ff00000001808 */
[-C--:B------:R-:W-:Y:S01]  /*4b20*/  HMMA.16816.F32 R4, R32, R194.reuse, R4 ;  /* 0x000000c22004723c */ /* 0x080fe20000001804 */
[----:B------:R-:W1:Y:S07]  /*4b30*/  LDSM.16.M88.4 R32, [R216+0x6000] ;  /* 0x00600000d820783b */ /* 0x000e6e0000000200 */
[----:B------:R-:W-:Y:S01]  /*4b40*/  HMMA.16816.F32 R180, R188, R194, R180 ;  /* 0x000000c2bcb4723c */ /* 0x000fe200000018b4 */
[----:B------:R-:W-:Y:S04]  /*4b50*/  LDSM.16.M88.4 R188, [R211+0x9800] ;  /* 0x00980000d3bc783b */ /* 0x000fe80000000200 */
[----:B------:R-:W3:Y:S03]  /*4b60*/  LDSM.16.M88.4 R192, [R214+0x4000] ;  /* 0x00400000d6c0783b */ /* 0x000ee60000000200 */
[C---:B--2---:R-:W-:Y:S08]  /*4b70*/  HMMA.16816.F32 R12, R168.reuse, R178, R12 ;  /* 0x000000b2a80c723c */ /* 0x044ff0000000180c */
[C---:B------:R-:W-:Y:S08]  /*4b80*/  HMMA.16816.F32 R28, R168.reuse, R176, R28 ;  /* 0x000000b0a81c723c */ /* 0x040ff0000000181c */
[C---:B------:R-:W-:Y:S08]  /*4b90*/  HMMA.16816.F32 R184, R168.reuse, R172, R184 ;  /* 0x000000aca8b8723c */ /* 0x040ff000000018b8 */
[----:B------:R-:W-:Y:S01]  /*4ba0*/  HMMA.16816.F32 R180, R168, R174, R180 ;  /* 0x000000aea8b4723c */ /* 0x000fe200000018b4 */
[----:B------:R-:W-:Y:S07]  /*4bb0*/  LDSM.16.M88.4 R168, [R206+0x1000] ;  /* 0x00100000cea8783b */ /* 0x000fee0000000200 */
[C---:B-1----:R-:W-:Y:S08]  /*4bc0*/  HMMA.16816.F32 R24, R32.reuse, R176, R24 ;  /* 0x000000b02018723c */ /* 0x042ff00000001818 */
[C---:B------:R-:W-:Y:S01]  /*4bd0*/  HMMA.16816.F32 R20, R32.reuse, R178, R20 ;  /* 0x000000b22014723c */ /* 0x040fe20000001814 */
[----:B------:R-:W1:Y:S07]  /*4be0*/  LDSM.16.M88.4 R176, [R213+0x4000] ;  /* 0x00400000d5b0783b */ /* 0x000e6e0000000200 */
[C---:B------:R-:W-:Y:S08]  /*4bf0*/  HMMA.16816.F32 R8, R32.reuse, R172, R8 ;  /* 0x000000ac2008723c */ /* 0x040ff00000001808 */
[----:B------:R-:W-:Y:S01]  /*4c00*/  HMMA.16816.F32 R4, R32, R174, R4 ;  /* 0x000000ae2004723c */ /* 0x000fe20000001804 */
[----:B------:R-:W2:Y:S04]  /*4c10*/  LDSM.16.M88.4 R32, [R214+0x6000] ;  /* 0x00600000d620783b */ /* 0x000ea80000000200 */
[----:B------:R-:W4:Y:S03]  /*4c20*/  LDSM.16.M88.4 R172, [R213+0x6000] ;  /* 0x00600000d5ac783b */ /* 0x000f260000000200 */
[C---:B---3--:R-:W-:Y:S08]  /*4c30*/  HMMA.16816.F32 R12, R192.reuse, R198, R12 ;  /* 0x000000c6c00c723c */ /* 0x048ff0000000180c */
[C---:B------:R-:W-:Y:S08]  /*4c40*/  HMMA.16816.F32 R184, R192.reuse, R188, R184 ;  /* 0x000000bcc0b8723c */ /* 0x040ff000000018b8 */
[----:B------:R-:W-:Y:S08]  /*4c50*/  HMMA.16816.F32 R28, R192, R196, R28 ;  /* 0x000000c4c01c723c */ /* 0x000ff0000000181c */
[----:B-1----:R-:W-:Y:S08]  /*4c60*/  HMMA.16816.F32 R12, R176, R170, R12 ;  /* 0x000000aab00c723c */ /* 0x002ff0000000180c */
[----:B------:R-:W-:Y:S08]  /*4c70*/  HMMA.16816.F32 R180, R192, R190, R180 ;  /* 0x000000bec0b4723c */ /* 0x000ff000000018b4 */
[C---:B--2---:R-:W-:Y:S08]  /*4c80*/  HMMA.16816.F32 R24, R32.reuse, R196, R24 ;  /* 0x000000c42018723c */ /* 0x044ff00000001818 */
[----:B------:R-:W-:Y:S01]  /*4c90*/  HMMA.16816.F32 R20, R32, R198, R20 ;  /* 0x000000c62014723c */ /* 0x000fe20000001814 */
[----:B------:R-:W-:-:S07]  /*4ca0*/  FSEL R0, R12, -INF , !P6 ;  /* 0xff8000000c007808 */ /* 0x000fce0007000000 */
[C---:B------:R-:W-:Y:S08]  /*4cb0*/  HMMA.16816.F32 R8, R32.reuse, R188, R8 ;  /* 0x000000bc2008723c */ /* 0x040ff00000001808 */
[----:B------:R-:W-:Y:S01]  /*4cc0*/  HMMA.16816.F32 R4, R32, R190, R4 ;  /* 0x000000be2004723c */ /* 0x000fe20000001804 */
[----:B------:R-:W1:Y:S01]  /*4cd0*/  LDSM.16.M88.4 R32, [R206+0x1800] ;  /* 0x00180000ce20783b */ /* 0x000e620000000200 */
[----:B------:R-:W-:-:S06]  /*4ce0*/  DEPBAR.LE SB0, 0x0 ;  /* 0x000080000000791a */ /* 0x000fcc0000000000 */
[C---:B----4-:R-:W-:Y:S08]  /*4cf0*/  HMMA.16816.F32 R24, R172.reuse, R168, R24 ;  /* 0x000000a8ac18723c */ /* 0x050ff00000001818 */
[----:B------:R-:W-:Y:S08]  /*4d00*/  HMMA.16816.F32 R20, R172, R170, R20 ;  /* 0x000000aaac14723c */ /* 0x000ff00000001814 */
[----:B------:R-:W-:Y:S08]  /*4d10*/  HMMA.16816.F32 R28, R176, R168, R28 ;  /* 0x000000a8b01c723c */ /* 0x000ff0000000181c */
[----:B------:R-:W-:-:S02]  /*4d20*/  FSEL R17, R27, -INF , !P0 ;  /* 0xff8000001b117808 */ /* 0x000fc40004000000 */
[----:B------:R-:W-:Y:S02]  /*4d30*/  FSEL R192, R25, -INF , !P2 ;  /* 0xff80000019c07808 */ /* 0x000fe40005000000 */
[----:B------:R-:W-:Y:S02]  /*4d40*/  ISETP.GE.AND P2, PT, R19, R2, PT ;  /* 0x000000021300720c */ /* 0x000fe40003f46270 */
[----:B------:R-:W-:Y:S02]  /*4d50*/  FSEL R19, R14, -INF , !P3 ;  /* 0xff8000000e137808 */ /* 0x000fe40005800000 */
[C---:B------:R-:W-:Y:S01]  /*4d60*/  IADD3 R25, R3.reuse, 0x11, RZ ;  /* 0x0000001103197810 */ /* 0x040fe20007ffe0ff */
[----:B-1----:R-:W-:Y:S01]  /*4d70*/  HMMA.16816.F32 R184, R176, R32, R184 ;  /* 0x00000020b0b8723c */ /* 0x002fe200000018b8 */
[----:B------:R-:W-:Y:S02]  /*4d80*/  IADD3 R27, R3, 0x10, RZ ;  /* 0x00000010031b7810 */ /* 0x000fe40007ffe0ff */
[----:B------:R-:W-:Y:S01]  /*4d90*/  FSEL R20, R20, -INF , !P4 ;  /* 0xff80000014147808 */ /* 0x000fe20006000000 */
[----:B------:R-:W-:Y:S01]  /*4da0*/  BAR.SYNC.DEFER_BLOCKING 0x0 ;  /* 0x0000000000007b1d */ /* 0x000fe20000010000 */
[----:B------:R-:W-:-:S02]  /*4db0*/  ISETP.GE.AND P4, PT, R27, R240, PT ;  /* 0x000000f01b00720c */ /* 0x000fc40003f86270 */
[----:B------:R-:W-:Y:S01]  /*4dc0*/  FSEL R169, R31, -INF , !P1 ;  /* 0xff8000001fa97808 */ /* 0x000fe20004800000 */
[----:B------:R-:W-:Y:S01]  /*4dd0*/  HMMA.16816.F32 R8, R172, R32, R8 ;  /* 0x00000020ac08723c */ /* 0x000fe20000001808 */
[----:B------:R-:W-:-:S06]  /*4de0*/  ISETP.GE.AND P1, PT, R3, R240, PT ;  /* 0x000000f00300720c */ /* 0x000fcc0003f26270 */
[----:B------:R-:W-:Y:S01]  /*4df0*/  IADD3 R33, R3, 0x9, RZ ;  /* 0x0000000903217810 */ /* 0x000fe20007ffe0ff */
[-C--:B------:R-:W-:Y:S03]  /*4e00*/  HMMA.16816.F32 R4, R172, R34.reuse, R4 ;  /* 0x00000022ac04723c */ /* 0x080fe60000001804 */
[C---:B------:R-:W-:Y:S02]  /*4e10*/  ISETP.GE.AND P0, PT, R33.reuse, R248, PT ;  /* 0x000000f82100720c */ /* 0x040fe40003f06270 */
[----:B------:R-:W-:Y:S02]  /*4e20*/  ISETP.GE.AND P6, PT, R33, R242, PT ;  /* 0x000000f22100720c */ /* 0x000fe40003fc6270 */
[----:B------:R-:W-:Y:S01]  /*4e30*/  FSEL R14, R13, -INF , !P0 ;  /* 0xff8000000d0e7808 */ /* 0x000fe20004000000 */
[----:B------:R-:W-:Y:S01]  /*4e40*/  HMMA.16816.F32 R180, R176, R34, R180 ;  /* 0x00000022b0b4723c */ /* 0x000fe200000018b4 */
[----:B------:R-:W-:-:S02]  /*4e50*/  ISETP.GE.AND P0, PT, R33, R2, PT ;  /* 0x000000022100720c */ /* 0x000fc40003f06270 */
[----:B------:R-:W-:Y:S02]  /*4e60*/  ISETP.GE.AND P3, PT, R33, R240, PT ;  /* 0x000000f02100720c */ /* 0x000fe40003f66270 */
[----:B------:R-:W-:Y:S02]  /*4e70*/  FSEL R23, R23, -INF , !P0 ;  /* 0xff80000017177808 */ /* 0x000fe40004000000 */
[----:B------:R-:W-:Y:S02]  /*4e80*/  ISETP.GE.AND P0, PT, R25, R248, PT ;  /* 0x000000f81900720c */ /* 0x000fe40003f06270 */
[----:B------:R-:W-:Y:S02]  /*4e90*/  FSEL R13, R22, -INF , !P2 ;  /* 0xff800000160d7808 */ /* 0x000fe40005000000 */
[----:B------:R-:W-:Y:S02]  /*4ea0*/  ISETP.GE.AND P2, PT, R27, R242, PT ;  /* 0x000000f21b00720c */ /* 0x000fe40003f46270 */
[----:B------:R-:W-:-:S02]  /*4eb0*/  FSEL R15, R15, -INF , !P6 ;  /* 0xff8000000f0f7808 */ /* 0x000fc40007000000 */
[----:B------:R-:W-:Y:S02]  /*4ec0*/  FSEL R185, R185, -INF , !P0 ;  /* 0xff800000b9b97808 */ /* 0x000fe40004000000 */
[----:B------:R-:W-:Y:S02]  /*4ed0*/  ISETP.GE.AND P6, PT, R27, R248, PT ;  /* 0x000000f81b00720c */ /* 0x000fe40003fc6270 */
[-C--:B------:R-:W-:Y:S02]  /*4ee0*/  ISETP.GE.AND P0, PT, R25, R2.reuse, PT ;  /* 0x000000021900720c */ /* 0x080fe40003f06270 */
[----:B------:R-:W-:Y:S02]  /*4ef0*/  FSEL R12, R21, -INF , !P3 ;  /* 0xff800000150c7808 */ /* 0x000fe40005800000 */
[----:B------:R-:W-:Y:S02]  /*4f00*/  ISETP.GE.AND P3, PT, R27, R2, PT ;  /* 0x000000021b00720c */ /* 0x000fe40003f66270 */
[----:B------:R-:W-:-:S02]  /*4f10*/  FSEL R186, R186, -INF , !P2 ;  /* 0xff800000baba7808 */ /* 0x000fc40005000000 */
[----:B------:R-:W-:Y:S02]  /*4f20*/  IADD3 R21, R3, 0x18, RZ ;  /* 0x0000001803157810 */ /* 0x000fe40007ffe0ff */
[----:B------:R-:W-:Y:S02]  /*4f30*/  ISETP.GE.AND P2, PT, R25, R240, PT ;  /* 0x000000f01900720c */ /* 0x000fe40003f46270 */
[----:B------:R-:W-:Y:S02]  /*4f40*/  FSEL R184, R184, -INF , !P6 ;  /* 0xff800000b8b87808 */ /* 0x000fe40007000000 */
[----:B------:R-:W-:Y:S02]  /*4f50*/  FSEL R33, R11, -INF , !P0 ;  /* 0xff8000000b217808 */ /* 0x000fe40004000000 */
[----:B------:R-:W-:Y:S02]  /*4f60*/  ISETP.GE.AND P6, PT, R25, R242, PT ;  /* 0x000000f21900720c */ /* 0x000fe40003fc6270 */
        /* <DEDUP_REMOVED lines=9> */
[C---:B------:R-:W-:Y:S02]  /*5000*/  IADD3 R9, R3.reuse, 0x19, RZ ;  /* 0x0000001903097810 */ /* 0x040fe40007ffe0ff */
[----:B------:R-:W-:Y:S02]  /*5010*/  ISETP.GE.AND P0, PT, R3, R2, PT ;  /* 0x000000020300720c */ /* 0x000fe40003f06270 */
        /* <DEDUP_REMOVED lines=9> */
[----:B------:R-:W-:Y:S02]  /*50b0*/  PLOP3.LUT P0, PT, PT, PT, UP0, 0x80, 0x0 ;  /* 0x000000000000781c */ /* 0x000fe40003f0f008 */
[----:B------:R-:W-:Y:S02]  /*50c0*/  FSEL R187, R187, -INF , !P6 ;  /* 0xff800000bbbb7808 */ /* 0x000fe40007000000 */
        /* <DEDUP_REMOVED lines=33> */
.L_x_886:
[----:B------:R-:W2:Y:S04]  /*52e0*/  LDL.64 R6, [R1] ;  /* 0x0000000001067983 */ /* 0x000ea80000100a00 */
[----:B------:R-:W3:Y:S01]  /*52f0*/  LDL.LU.64 R176, [R1+0x18] ;  /* 0x0000180001b07983 */ /* 0x000ee20000300a00 */
[----:B------:R-:W-:Y:S01]  /*5300*/  MOV R5, UR29 ;  /* 0x0000001d00057c02 */ /* 0x000fe20008000f00 */
[----:B-1----:R-:W-:Y:S01]  /*5310*/  IMAD.WIDE.U32 R170, R203, -0x326172a9, RZ ;  /* 0xcd9e8d57cbaa7825 */ /* 0x002fe200078e00ff */
[----:B------:R-:W-:Y:S01]  /*5320*/  FMNMX.FTZ R11, R167, R10, !PT ;  /* 0x0000000aa70b7209 */ /* 0x000fe20007810000 */
[----:B------:R1:W-:Y:S02]  /*5330*/  STL.64 [R1+0x20], R204 ;  /* 0x000020cc01007387 */ /* 0x0003e40000100a00 */
[----:B------:R-:W-:Y:S01]  /*5340*/  IMAD.WIDE.U32 R174, R202, -0x326172a9, RZ ;  /* 0xcd9e8d57caae7825 */ /* 0x000fe200078e00ff */
[----:B------:R-:W-:-:S02]  /*5350*/  FMNMX.FTZ R11, R8, R11, !PT ;  /* 0x0000000b080b7209 */ /* 0x000fc40007810000 */
[----:B--2---:R-:W-:Y:S02]  /*5360*/  MOV R180, R6 ;  /* 0x0000000600b47202 */ /* 0x004fe40000000f00 */
[----:B------:R-:W-:Y:S02]  /*5370*/  LOP3.LUT R6, R171, R201, RZ, 0x3c, !PT ;  /* 0x000000c9ab067212 */ /* 0x000fe400078e3cff */
[----:B---3--:R-:W-:Y:S02]  /*5380*/  LOP3.LUT R5, R177, UR31, R5, 0x96, !PT ;  /* 0x0000001fb1057c12 */ /* 0x008fe4000f8e9605 */
[----:B------:R-:W-:Y:S01]  /*5390*/  MOV R181, R7 ;  /* 0x0000000700b57202 */ /* 0x000fe20000000f00 */
[----:B------:R-:W-:-:S04]  /*53a0*/  IMAD.WIDE.U32 R34, R6, -0x2daee0ad, RZ ;  /* 0xd2511f5306227825 */ /* 0x000fc800078e00ff */
[----:B------:R-:W-:Y:S01]  /*53b0*/  IMAD.WIDE.U32 R172, R5, -0x326172a9, RZ ;  /* 0xcd9e8d5705ac7825 */ /* 0x000fe200078e00ff */
[----:B------:R-:W-:-:S04]  /*53c0*/  LOP3.LUT R5, R35, UR14, R176, 0x96, !PT ;  /* 0x0000000e23057c12 */ /* 0x000fc8000f8e96b0 */
[----:B------:R-:W-:Y:S01]  /*53d0*/  LOP3.LUT R7, R173, UR15, R174, 0x96, !PT ;  /* 0x0000000fad077c12 */ /* 0x000fe2000f8e96ae */
[----:B------:R-:W-:Y:S01]  /*53e0*/  IMAD.WIDE.U32 R176, R5, -0x326172a9, RZ ;  /* 0xcd9e8d5705b07825 */ /* 0x000fe200078e00ff */
[----:B------:R-:W-:Y:S02]  /*53f0*/  LOP3.LUT R6, R173, UR15, R170, 0x96, !PT ;  /* 0x0000000fad067c12 */ /* 0x000fe4000f8e96aa */
[--C-:B------:R-:W-:Y:S01]  /*5400*/  LOP3.LUT R174, R251, UR13, R172.reuse, 0x96, !PT ;  /* 0x0000000dfbae7c12 */ /* 0x100fe2000f8e96ac */
        /* <DEDUP_REMOVED lines=20> */
[----:B-1----:R-:W-:Y:S01]  /*5550*/  IMAD.WIDE.U32 R204, R6, -0x2daee0ad, RZ ;  /* 0xd2511f5306cc7825 */ /* 0x002fe200078e00ff */
[----:B------:R-:W-:-:S03]  /*5560*/  LOP3.LUT R6, R179, UR8, R172, 0x96, !PT ;  /* 0x00000008b3067c12 */ /* 0x000fc6000f8e96ac */
[----:B------:R-:W-:Y:S01]  /*5570*/  IMAD.WIDE.U32 R172, R7, -0x326172a9, RZ ;  /* 0xcd9e8d5707ac7825 */ /* 0x000fe200078e00ff */
[----:B------:R-:W-:Y:S02]  /*5580*/  FMNMX.FTZ R7, R0, R11, !PT ;  /* 0x0000000b00077209 */ /* 0x000fe40007810000 */
[----:B------:R-:W-:Y:S01]  /*5590*/  LOP3.LUT R5, R205, UR6, R176, 0x96, !PT ;  /* 0x00000006cd057c12 */ /* 0x000fe2000f8e96b0 */
[----:B------:R-:W-:Y:S01]  /*55a0*/  IMAD.WIDE.U32 R198, R198, -0x2daee0ad, RZ ;  /* 0xd2511f53c6c67825 */ /* 0x000fe200078e00ff */
[----:B------:R-:W-:Y:S02]  /*55b0*/  FMNMX.FTZ R7, R14, R7, !PT ;  /* 0x000000070e077209 */ /* 0x000fe40007810000 */
[----:B------:R-:W-:Y:S01]  /*55c0*/  LOP3.LUT R35, R173, UR7, R170, 0x96, !PT ;  /* 0x00000007ad237c12 */ /* 0x000fe2000f8e96aa */
[----:B------:R-:W-:Y:S01]  /*55d0*/  IMAD.WIDE.U32 R176, R5, -0x326172a9, RZ ;  /* 0xcd9e8d5705b07825 */ /* 0x000fe200078e00ff */
[----:B------:R-:W-:Y:S02]  /*55e0*/  LOP3.LUT R5, R199, UR6, R178, 0x96, !PT ;  /* 0x00000006c7057c12 */ /* 0x000fe4000f8e96b2 */
[----:B------:R-:W-:-:S02]  /*55f0*/  FMNMX.FTZ R22, R184, R7, !PT ;  /* 0x00000007b8167209 */ /* 0x000fc40007810000 */
[----:B------:R-:W-:Y:S01]  /*5600*/  LOP3.LUT R172, R177, UR16, R172, 0x96, !PT ;  /* 0x00000010b1ac7c12 */ /* 0x000fe2000f8e96ac */
[----:B------:R-:W-:Y:S01]  /*5610*/  IMAD.WIDE.U32 R170, R5, -0x326172a9, RZ ;  /* 0xcd9e8d5705aa7825 */ /* 0x000fe200078e00ff */
[----:B------:R-:W-:Y:S02]  /*5620*/  FMNMX.FTZ R7, R185, R22, !PT ;  /* 0x00000016b9077209 */ /* 0x000fe40007810000 */
[C---:B------:R-:W-:Y:S02]  /*5630*/  LOP3.LUT R174, R176.reuse, 0xffff, RZ, 0xc0, !PT ;  /* 0x0000ffffb0ae7812 */ /* 0x040fe400078ec0ff */
[----:B------:R-:W-:Y:S02]  /*5640*/  LOP3.LUT R21, R176, 0xff, RZ, 0xc0, !PT ;  /* 0x000000ffb0157812 */ /* 0x000fe400078ec0ff */
[--C-:B------:R-:W-:Y:S02]  /*5650*/  SHF.R.U32.HI R164, RZ, 0x10, R176.reuse ;  /* 0x00000010ffa47819 */ /* 0x100fe400000116b0 */
[----:B------:R-:W-:Y:S01]  /*5660*/  SHF.R.U32.HI R11, RZ, 0x18, R176 ;  /* 0x00000018ff0b7819 */ /* 0x000fe200000116b0 */
[----:B------:R-:W-:Y:S01]  /*5670*/  IMAD.WIDE.U32 R176, R6, -0x326172a9, RZ ;  /* 0xcd9e8d5706b07825 */ /* 0x000fe200078e00ff */
[----:B------:R-:W-:-:S02]  /*5680*/  FMNMX.FTZ R6, R30, R7, !PT ;  /* 0x000000071e067209 */ /* 0x000fc40007810000 */
[C---:B------:R-:W-:Y:S02]  /*5690*/  LOP3.LUT R168, R170.reuse, 0xffff, RZ, 0xc0, !PT ;  /* 0x0000ffffaaa87812 */ /* 0x040fe400078ec0ff */
[----:B------:R-:W-:Y:S02]  /*56a0*/  LOP3.LUT R195, R170, 0xff, RZ, 0xc0, !PT ;  /* 0x000000ffaac37812 */ /* 0x000fe400078ec0ff */
[--C-:B------:R-:W-:Y:S02]  /*56b0*/  SHF.R.U32.HI R22, RZ, 0x10, R170.reuse ;  /* 0x00000010ff167819 */ /* 0x100fe400000116aa */
[----:B------:R-:W-:Y:S02]  /*56c0*/  SHF.R.U32.HI R7, RZ, 0x18, R170 ;  /* 0x00000018ff077819 */ /* 0x000fe400000116aa */
[----:B------:R-:W-:Y:S02]  /*56d0*/  FMNMX.FTZ R170, R166, R3, !PT ;  /* 0x00000003a6aa7209 */ /* 0x000fe40007810000 */
[----:B------:R-:W-:-:S02]  /*56e0*/  LOP3.LUT R5, R171, UR16, R176, 0x96, !PT ;  /* 0x00000010ab057c12 */ /* 0x000fc4000f8e96b0 */
[----:B------:R-:W-:Y:S02]  /*56f0*/  FMNMX.FTZ R171, R31, R6, !PT ;  /* 0x000000061fab7209 */ /* 0x000fe40007810000 */
[----:B------:R-:W-:Y:S02]  /*5700*/  FMNMX.FTZ R170, R169, R170, !PT ;  /* 0x000000aaa9aa7209 */ /* 0x000fe40007810000 */
[----:B------:R-:W-:Y:S01]  /*5710*/  LOP3.LUT R164, R164, 0xff, RZ, 0xc0, !PT ;  /* 0x000000ffa4a47812 */ /* 0x000fe200078ec0ff */
[----:B------:R-:W1:Y:S01]  /*5720*/  SHFL.BFLY PT, R6, R171, 0x2, 0x1f ;  /* 0x0c401f00ab067f89 */ /* 0x000e6200000e0000 */
[----:B------:R-:W-:Y:S02]  /*5730*/  FMNMX.FTZ R170, R19, R170, !PT ;  /* 0x000000aa13aa7209 */ /* 0x000fe40007810000 */
[----:B------:R-:W-:Y:S02]  /*5740*/  PRMT R11, R164, 0x5410, R11 ;  /* 0x00005410a40b7816 */ /* 0x000fe4000000000b */
[----:B------:R-:W-:-:S02]  /*5750*/  FMNMX.FTZ R173, R15, R170, !PT ;  /* 0x000000aa0fad7209 */ /* 0x000fc40007810000 */
[----:B------:R-:W-:Y:S02]  /*5760*/  LOP3.LUT R170, R172, 0xffff, RZ, 0xc0, !PT ;  /* 0x0000ffffacaa7812 */ /* 0x000fe400078ec0ff */
[----:B------:R-:W-:Y:S02]  /*5770*/  FMNMX.FTZ R164, R186, R173, !PT ;  /* 0x000000adbaa47209 */ /* 0x000fe40007810000 */
[----:B------:R-:W-:Y:S02]  /*5780*/  SHF.R.U32.HI R170, RZ, 0x8, R170 ;  /* 0x00000008ffaa7819 */ /* 0x000fe400000116aa */
[----:B------:R-:W-:Y:S02]  /*5790*/  FMNMX.FTZ R173, R187, R164, !PT ;  /* 0x000000a4bbad7209 */ /* 0x000fe40007810000 */
[----:B------:R-:W-:Y:S02]  /*57a0*/  LOP3.LUT R181, R172, 0xff, RZ, 0xc0, !PT ;  /* 0x000000ffacb57812 */ /* 0x000fe400078ec0ff */
[----:B------:R-:W-:-:S02]  /*57b0*/  FMNMX.FTZ R164, R182, R173, !PT ;  /* 0x000000adb6a47209 */ /* 0x000fc40007810000 */
[----:B------:R-:W-:Y:S02]  /*57c0*/  FMNMX.FTZ R173, R165, R4, !PT ;  /* 0x00000004a5ad7209 */ /* 0x000fe40007810000 */
[----:B------:R-:W-:Y:S02]  /*57d0*/  FMNMX.FTZ R164, R183, R164, !PT ;  /* 0x000000a4b7a47209 */ /* 0x000fe40007810000 */
[----:B------:R-:W-:Y:S02]  /*57e0*/  FMNMX.FTZ R173, R192, R173, !PT ;  /* 0x000000adc0ad7209 */ /* 0x000fe40007810000 */
[----:B-1----:R-:W-:Y:S02]  /*57f0*/  FMNMX.FTZ R6, R171, R6, !PT ;  /* 0x00000006ab067209 */ /* 0x002fe40007810000 */
[----:B------:R-:W1:Y:S01]  /*5800*/  SHFL.BFLY PT, R171, R164, 0x2, 0x1f ;  /* 0x0c401f00a4ab7f89 */ /* 0x000e6200000e0000 */
[----:B------:R-:W-:Y:S02]  /*5810*/  FMNMX.FTZ R173, R20, R173, !PT ;  /* 0x000000ad14ad7209 */ /* 0x000fe40007810000 */
[----:B------:R-:W-:Y:S01]  /*5820*/  PRMT R181, R181, 0x5410, R170 ;  /* 0x00005410b5b57816 */ /* 0x000fe200000000aa */
[----:B------:R-:W2:Y:S01]  /*5830*/  SHFL.BFLY PT, R197, R6, 0x1, 0x1f ;  /* 0x0c201f0006c57f89 */ /* 0x000ea200000e0000 */
[----:B------:R-:W-:-:S02]  /*5840*/  FMNMX.FTZ R170, R12, R173, !PT ;  /* 0x000000ad0caa7209 */ /* 0x000fc40007810000 */
[----:B------:R-:W-:Y:S02]  /*5850*/  LOP3.LUT R34, R177, UR7, R34, 0x96, !PT ;  /* 0x00000007b1227c12 */ /* 0x000fe4000f8e9622 */
[----:B------:R-:W-:Y:S02]  /*5860*/  FMNMX.FTZ R175, R25, R170, !PT ;  /* 0x000000aa19af7209 */ /* 0x000fe40007810000 */
[--C-:B------:R-:W-:Y:S02]  /*5870*/  SHF.R.U32.HI R179, RZ, 0x10, R172.reuse ;  /* 0x00000010ffb37819 */ /* 0x100fe400000116ac */
[----:B------:R-:W-:Y:S02]  /*5880*/  FMNMX.FTZ R175, R32, R175, !PT ;  /* 0x000000af20af7209 */ /* 0x000fe40007810000 */
[----:B------:R-:W-:Y:S02]  /*5890*/  SHF.R.U32.HI R172, RZ, 0x18, R172 ;  /* 0x00000018ffac7819 */ /* 0x000fe400000116ac */
[----:B------:R-:W-:-:S02]  /*58a0*/  FMNMX.FTZ R175, R28, R175, !PT ;  /* 0x000000af1caf7209 */ /* 0x000fc40007810000 */
[----:B------:R-:W-:Y:S02]  /*58b0*/  LOP3.LUT R179, R179, 0xff, RZ, 0xc0, !PT ;  /* 0x000000ffb3b37812 */ /* 0x000fe400078ec0ff */
[----:B------:R-:W-:Y:S02]  /*58c0*/  FMNMX.FTZ R175, R24, R175, !PT ;  /* 0x000000af18af7209 */ /* 0x000fe40007810000 */
[----:B------:R-:W-:Y:S02]  /*58d0*/  PRMT R179, R179, 0x5410, R172 ;  /* 0x00005410b3b37816 */ /* 0x000fe400000000ac */
[----:B-1----:R-:W-:Y:S02]  /*58e0*/  FMNMX.FTZ R171, R164, R171, !PT ;  /* 0x000000aba4ab7209 */ /* 0x002fe40007810000 */
[----:B------:R-:W-:Y:S02]  /*58f0*/  FMNMX.FTZ R164, R18, R9, !PT ;  /* 0x0000000912a47209 */ /* 0x000fe40007810000 */
[----:B--2---:R-:W-:Y:S01]  /*5900*/  FMNMX.FTZ R197, R6, R197, !PT ;  /* 0x000000c506c57209 */ /* 0x004fe20007810000 */
[----:B------:R-:W1:Y:S01]  /*5910*/  SHFL.BFLY PT, R196, R171, 0x1, 0x1f ;  /* 0x0c201f00abc47f89 */ /* 0x000e6200000e0000 */
[----:B------:R-:W-:-:S02]  /*5920*/  FMNMX.FTZ R164, R17, R164, !PT ;  /* 0x000000a411a47209 */ /* 0x000fc40007810000 */
[C---:B------:R-:W-:Y:S01]  /*5930*/  FSETP.NEU.FTZ.AND P3, PT, R197.reuse, -INF , PT ;  /* 0xff800000c500780b */ /* 0x040fe20003f7d000 */
[----:B------:R-:W-:Y:S01]  /*5940*/  FMUL.FTZ R191, R197, c[0x0][0x23c] ;  /* 0x00008f00c5bf7a20 */ /* 0x000fe20000410000 */
[----:B------:R-:W-:Y:S01]  /*5950*/  FMNMX.FTZ R164, R13, R164, !PT ;  /* 0x000000a40da47209 */ /* 0x000fe20007810000 */
[----:B------:R-:W2:Y:S01]  /*5960*/  SHFL.BFLY PT, R6, R175, 0x2, 0x1f ;  /* 0x0c401f00af067f89 */ /* 0x000ea200000e0000 */
[----:B------:R-:W-:Y:S02]  /*5970*/  LOP3.LUT R22, R22, 0xff, RZ, 0xc0, !PT ;  /* 0x000000ff16167812 */ /* 0x000fe400078ec0ff */
[----:B------:R-:W-:Y:S02]  /*5980*/  FMNMX.FTZ R164, R23, R164, !PT ;  /* 0x000000a417a47209 */ /* 0x000fe40007810000 */
[----:B------:R-:W-:Y:S02]  /*5990*/  FSEL R191, R191, RZ, P3 ;  /* 0x000000ffbfbf7208 */ /* 0x000fe40001800000 */
[----:B------:R-:W-:-:S02]  /*59a0*/  FMNMX.FTZ R164, R27, R164, !PT ;  /* 0x000000a41ba47209 */ /* 0x000fc40007810000 */
[----:B------:R-:W-:Y:S01]  /*59b0*/  SHF.R.U32.HI R174, RZ, 0x8, R174 ;  /* 0x00000008ffae7819 */ /* 0x000fe200000116ae */
[--C-:B------:R-:W-:Y:S01]  /*59c0*/  FFMA.FTZ R193, R10, c[0x0][0x23c], -R191.reuse ;  /* 0x00008f000ac17a23 */ /* 0x100fe200000108bf */
[----:B------:R-:W-:Y:S01]  /*59d0*/  FMNMX.FTZ R164, R33, R164, !PT ;  /* 0x000000a421a47209 */ /* 0x000fe20007810000 */
[----:B------:R-:W-:Y:S01]  /*59e0*/  FFMA.FTZ R176, R8, c[0x0][0x23c], -R191 ;  /* 0x00008f0008b07a23 */ /* 0x000fe200000108bf */
[----:B------:R-:W-:Y:S02]  /*59f0*/  PRMT R7, R22, 0x5410, R7 ;  /* 0x0000541016077816 */ /* 0x000fe40000000007 */
[----:B------:R-:W-:Y:S01]  /*5a00*/  FMNMX.FTZ R173, R29, R164, !PT ;  /* 0x000000a41dad7209 */ /* 0x000fe20007810000 */
[----:B------:R-:W-:Y:S01]  /*5a10*/  MUFU.EX2 R193, R193 ;  /* 0x000000c100c17308 */ /* 0x000fe20000000800 */
[----:B------:R-:W-:Y:S02]  /*5a20*/  SHF.R.U32.HI R168, RZ, 0x8, R168 ;  /* 0x00000008ffa87819 */ /* 0x000fe400000116a8 */
[----:B------:R-:W-:-:S02]  /*5a30*/  FMNMX.FTZ R10, R26, R173, !PT ;  /* 0x000000ad1a0a7209 */ /* 0x000fc40007810000 */
[----:B-1----:R-:W-:Y:S02]  /*5a40*/  FMNMX.FTZ R196, R171, R196, !PT ;  /* 0x000000c4abc47209 */ /* 0x002fe40007810000 */
[----:B------:R-:W-:Y:S01]  /*5a50*/  PRMT R21, R21, 0x5410, R174 ;  /* 0x0000541015157816 */ /* 0x000fe200000000ae */
[----:B------:R-:W1:Y:S01]  /*5a60*/  SHFL.BFLY PT, R177, R10, 0x2, 0x1f ;  /* 0x0c401f000ab17f89 */ /* 0x000e6200000e0000 */
[C---:B------:R-:W-:Y:S01]  /*5a70*/  FSETP.NEU.FTZ.AND P2, PT, R196.reuse, -INF , PT ;  /* 0xff800000c400780b */ /* 0x040fe20003f5d000 */
[----:B------:R-:W-:Y:S01]  /*5a80*/  FMUL.FTZ R190, R196, c[0x0][0x23c] ;  /* 0x00008f00c4be7a20 */ /* 0x000fe20000410000 */
[----:B--2---:R-:W-:Y:S01]  /*5a90*/  FMNMX.FTZ R6, R175, R6, !PT ;  /* 0x00000006af067209 */ /* 0x004fe20007810000 */
[--C-:B------:R-:W-:Y:S01]  /*5aa0*/  FFMA.FTZ R175, R0, c[0x0][0x23c], -R191.reuse ;  /* 0x00008f0000af7a23 */ /* 0x100fe200000108bf */
[----:B------:R-:W-:Y:S01]  /*5ab0*/  MUFU.EX2 R176, R176 ;  /* 0x000000b000b07308 */ /* 0x000fe20000000800 */
[----:B------:R-:W-:Y:S01]  /*5ac0*/  PRMT R195, R195, 0x5410, R168 ;  /* 0x00005410c3c37816 */ /* 0x000fe200000000a8 */
[----:B------:R-:W-:Y:S01]  /*5ad0*/  FFMA.FTZ R174, R14, c[0x0][0x23c], -R191 ;  /* 0x00008f000eae7a23 */ /* 0x000fe200000108bf */
[----:B------:R-:W-:Y:S01]  /*5ae0*/  FSEL R190, R190, RZ, P2 ;  /* 0x000000ffbebe7208 */ /* 0x000fe20001000000 */
[----:B------:R-:W2:Y:S04]  /*5af0*/  SHFL.BFLY PT, R171, R6, 0x1, 0x1f ;  /* 0x0c201f0006ab7f89 */ /* 0x000ea800000e0000 */
[--C-:B------:R-:W-:Y:S01]  /*5b00*/  FFMA.FTZ R172, R169, c[0x0][0x23c], -R190.reuse ;  /* 0x00008f00a9ac7a23 */ /* 0x100fe200000108be */
[----:B------:R-:W-:Y:S01]  /*5b10*/  MUFU.EX2 R175, R175 ;  /* 0x000000af00af7308 */ /* 0x000fe20000000800 */
[----:B------:R-:W-:-:S02]  /*5b20*/  FFMA.FTZ R173, R3, c[0x0][0x23c], -R190 ;  /* 0x00008f0003ad7a23 */ /* 0x000fc400000108be */
[--C-:B------:R-:W-:Y:S02]  /*5b30*/  FFMA.FTZ R8, R19, c[0x0][0x23c], -R190.reuse ;  /* 0x00008f0013087a23 */ /* 0x100fe400000108be */
[----:B------:R-:W-:-:S03]  /*5b40*/  FFMA.FTZ R170, R15, c[0x0][0x23c], -R190 ;  /* 0x00008f000faa7a23 */ /* 0x000fc600000108be */
[----:B------:R-:W-:Y:S01]  /*5b50*/  MUFU.EX2 R173, R173 ;  /* 0x000000ad00ad7308 */ /* 0x000fe20000000800 */
[----:B-1----:R-:W-:-:S05]  /*5b60*/  FMNMX.FTZ R0, R10, R177, !PT ;  /* 0x000000b10a007209 */ /* 0x002fca0007810000 */
[----:B------:R-:W1:Y:S02]  /*5b70*/  SHFL.BFLY PT, R169, R0, 0x1, 0x1f ;  /* 0x0c201f0000a97f89 */ /* 0x000e6400000e0000 */
[----:B------:R-:W-:Y:S01]  /*5b80*/  MUFU.EX2 R172, R172 ;  /* 0x000000ac00ac7308 */ /* 0x000fe20000000800 */
[----:B--2---:R-:W-:Y:S02]  /*5b90*/  FMNMX.FTZ R3, R6, R171, !PT ;  /* 0x000000ab06037209 */ /* 0x004fe40007810000 */
[C---:B------:R-:W-:Y:S02]  /*5ba0*/  LOP3.LUT R171, R5.reuse, 0xffff, RZ, 0xc0, !PT ;  /* 0x0000ffff05ab7812 */ /* 0x040fe400078ec0ff */
[----:B------:R-:W-:Y:S01]  /*5bb0*/  LOP3.LUT R6, R5, 0xff, RZ, 0xc0, !PT ;  /* 0x000000ff05067812 */ /* 0x000fe200078ec0ff */
[C---:B------:R-:W-:Y:S01]  /*5bc0*/  FMUL.FTZ R189, R3.reuse, c[0x0][0x23c] ;  /* 0x00008f0003bd7a20 */ /* 0x040fe20000410000 */
[----:B------:R-:W-:Y:S01]  /*5bd0*/  SHF.R.U32.HI R171, RZ, 0x8, R171 ;  /* 0x00000008ffab7819 */ /* 0x000fe200000116ab */
[----:B------:R-:W-:Y:S01]  /*5be0*/  MUFU.EX2 R170, R170 ;  /* 0x000000aa00aa7308 */ /* 0x000fe20000000800 */
[----:B------:R-:W-:-:S02]  /*5bf0*/  FSETP.NEU.FTZ.AND P1, PT, R3, -INF , PT ;  /* 0xff8000000300780b */ /* 0x000fc40003f3d000 */
[----:B------:R-:W-:Y:S02]  /*5c00*/  PRMT R19, R6, 0x5410, R171 ;  /* 0x0000541006137816 */ /* 0x000fe400000000ab */
[--C-:B------:R-:W-:Y:S02]  /*5c10*/  SHF.R.U32.HI R6, RZ, 0x10, R5.reuse ;  /* 0x00000010ff067819 */ /* 0x100fe40000011605 */
[----:B------:R-:W-:Y:S01]  /*5c20*/  SHF.R.U32.HI R5, RZ, 0x18, R5 ;  /* 0x00000018ff057819 */ /* 0x000fe20000011605 */
[----:B------:R2:W-:Y:S01]  /*5c30*/  MUFU.EX2 R171, R8 ;  /* 0x0000000800ab7308 */ /* 0x0005e20000000800 */
[----:B------:R-:W-:Y:S02]  /*5c40*/  LOP3.LUT R6, R6, 0xff, RZ, 0xc0, !PT ;  /* 0x000000ff06067812 */ /* 0x000fe400078ec0ff */
[----:B------:R-:W-:Y:S02]  /*5c50*/  FSEL R189, R189, RZ, P1 ;  /* 0x000000ffbdbd7208 */ /* 0x000fe40000800000 */
[----:B-1----:R-:W-:-:S02]  /*5c60*/  FMNMX.FTZ R0, R0, R169, !PT ;  /* 0x000000a900007209 */ /* 0x002fc40007810000 */
[----:B------:R-:W-:Y:S01]  /*5c70*/  PRMT R5, R6, 0x5410, R5 ;  /* 0x0000541006057816 */ /* 0x000fe20000000005 */
[--C-:B------:R-:W-:Y:S01]  /*5c80*/  FFMA.FTZ R169, R20, c[0x0][0x23c], -R189.reuse ;  /* 0x00008f0014a97a23 */ /* 0x100fe200000108bd */
[C---:B------:R-:W-:Y:S01]  /*5c90*/  FSETP.NEU.FTZ.AND P0, PT, R0.reuse, -INF , PT ;  /* 0xff8000000000780b */ /* 0x040fe20003f1d000 */
[----:B------:R-:W-:Y:S01]  /*5ca0*/  FMUL.FTZ R188, R0, c[0x0][0x23c] ;  /* 0x00008f0000bc7a20 */ /* 0x000fe20000410000 */
[----:B------:R-:W1:Y:S01]  /*5cb0*/  MUFU.EX2 R174, R174 ;  /* 0x000000ae00ae7308 */ /* 0x000e620000000800 */
[--C-:B------:R-:W-:Y:S01]  /*5cc0*/  FFMA.FTZ R164, R12, c[0x0][0x23c], -R189.reuse ;  /* 0x00008f000ca47a23 */ /* 0x100fe200000108bd */
[----:B------:R-:W-:Y:S01]  /*5cd0*/  FSEL R12, R3, RZ, P1 ;  /* 0x000000ff030c7208 */ /* 0x000fe20000800000 */
[--C-:B------:R-:W-:Y:S01]  /*5ce0*/  FFMA.FTZ R177, R192, c[0x0][0x23c], -R189.reuse ;  /* 0x00008f00c0b17a23 */ /* 0x100fe200000108bd */
[----:B------:R-:W-:Y:S01]  /*5cf0*/  FSEL R188, R188, RZ, P0 ;  /* 0x000000ffbcbc7208 */ /* 0x000fe20000000000 */
[----:B------:R-:W-:Y:S01]  /*5d00*/  FFMA.FTZ R168, R4, c[0x0][0x23c], -R189 ;  /* 0x00008f0004a87a23 */ /* 0x000fe200000108bd */
[----:B--2---:R-:W-:Y:S01]  /*5d10*/  FSEL R8, R197, RZ, P3 ;  /* 0x000000ffc5087208 */ /* 0x004fe20001800000 */
[----:B------:R-:W-:Y:S01]  /*5d20*/  FADD.FTZ R12, R165, -R12 ;  /* 0x8000000ca50c7221 */ /* 0x000fe20000010000 */
[----:B------:R-:W-:Y:S01]  /*5d30*/  MUFU.EX2 R169, R169 ;  /* 0x000000a900a97308 */ /* 0x000fe20000000800 */
[--C-:B------:R-:W-:Y:S01]  /*5d40*/  FFMA.FTZ R6, R13, c[0x0][0x23c], -R188.reuse ;  /* 0x00008f000d067a23 */ /* 0x100fe200000108bc */
[----:B------:R-:W-:Y:S01]  /*5d50*/  FSEL R13, R196, RZ, P2 ;  /* 0x000000ffc40d7208 */ /* 0x000fe20001000000 */
[----:B------:R-:W-:Y:S01]  /*5d60*/  FFMA.FTZ R23, R23, c[0x0][0x23c], -R188 ;  /* 0x00008f0017177a23 */ /* 0x000fe200000108bc */
[----:B------:R-:W-:Y:S01]  /*5d70*/  PRMT R192, R16, 0x7054, R16 ;  /* 0x0000705410c07816 */ /* 0x000fe20000000010 */
[----:B------:R-:W-:-:S02]  /*5d80*/  FADD.FTZ R8, R167, -R8 ;  /* 0x80000008a7087221 */ /* 0x000fc40000010000 */
[----:B------:R-:W-:Y:S01]  /*5d90*/  FADD.FTZ R10, R166, -R13 ;  /* 0x8000000da60a7221 */ /* 0x000fe20000010000 */
[----:B------:R2:W-:Y:S01]  /*5da0*/  MUFU.EX2 R167, R6 ;  /* 0x0000000600a77308 */ /* 0x0005e20000000800 */
[--C-:B------:R-:W-:Y:S01]  /*5db0*/  HSET2.LE.AND R7, R7, R192.reuse, PT ;  /* 0x000000c007077233 */ /* 0x100fe20003803000 */
[--C-:B------:R-:W-:Y:S01]  /*5dc0*/  FFMA.FTZ R178, R9, c[0x0][0x23c], -R188.reuse ;  /* 0x00008f0009b27a23 */ /* 0x100fe200000108bc */
[--C-:B------:R-:W-:Y:S01]  /*5dd0*/  HSET2.LE.AND R181, R181, R192.reuse, PT ;  /* 0x000000c0b5b57233 */ /* 0x100fe20003803000 */
[----:B------:R-:W-:Y:S01]  /*5de0*/  FMUL.FTZ R194, R8, c[0x0][0x23c] ;  /* 0x00008f0008c27a20 */ /* 0x000fe20000410000 */
[----:B------:R-:W-:Y:S01]  /*5df0*/  FSEL R13, R0, RZ, P0 ;  /* 0x000000ff000d7208 */ /* 0x000fe20000000000 */
[----:B------:R-:W-:Y:S01]  /*5e00*/  FMUL.FTZ R180, R12, c[0x0][0x23c] ;  /* 0x00008f000cb47a20 */ /* 0x000fe20000410000 */
[--C-:B------:R-:W-:Y:S01]  /*5e10*/  HSET2.LE.AND R11, R11, R192.reuse, PT ;  /* 0x000000c00b0b7233 */ /* 0x100fe20003803000 */
[----:B------:R-:W3:Y:S01]  /*5e20*/  MUFU.EX2 R166, R23 ;  /* 0x0000001700a67308 */ /* 0x000ee20000000800 */
[----:B------:R-:W-:Y:S01]  /*5e30*/  FFMA.FTZ R165, R17, c[0x0][0x23c], -R188 ;  /* 0x00008f0011a57a23 */ /* 0x000fe200000108bc */
[----:B-1----:R-:W-:Y:S01]  /*5e40*/  F2FP.PACK_AB R17, R174, R175 ;  /* 0x000000afae11723e */ /* 0x002fe200000000ff */
[----:B------:R-:W-:Y:S01]  /*5e50*/  FADD.FTZ R4, R18, -R13 ;  /* 0x8000000d12047221 */ /* 0x000fe20000010000 */
[----:B------:R-:W-:-:S04]  /*5e60*/  HSET2.LE.AND R5, R5, R192, PT ;  /* 0x000000c005057233 */ /* 0x000fc80003803000 */
[----:B------:R-:W1:Y:S01]  /*5e70*/  MUFU.EX2 R164, R164 ;  /* 0x000000a400a47308 */ /* 0x000e620000000800 */
[----:B--2---:R-:W-:Y:S01]  /*5e80*/  HSET2.LE.AND R6, R195, R192, PT ;  /* 0x000000c0c3067233 */ /* 0x004fe20003803000 */
[----:B---3--:R-:W-:-:S06]  /*5e90*/  F2FP.PACK_AB R14, R166, R167 ;  /* 0x000000a7a60e723e */ /* 0x008fcc00000000ff */
[----:B------:R-:W-:Y:S01]  /*5ea0*/  MUFU.EX2 R168, R168 ;  /* 0x000000a800a87308 */ /* 0x000fe20000000800 */
[----:B------:R-:W-:Y:S02]  /*5eb0*/  LOP3.LUT R7, R7, R14, RZ, 0xc0, !PT ;  /* 0x0000000e07077212 */ /* 0x000fe400078ec0ff */
[----:B------:R-:W-:Y:S02]  /*5ec0*/  F2FP.PACK_AB R14, R176, R193 ;  /* 0x000000c1b00e723e */ /* 0x000fe400000000ff */
[----:B-1----:R-:W-:-:S03]  /*5ed0*/  F2FP.PACK_AB R9, R164, R169 ;  /* 0x000000a9a409723e */ /* 0x002fc600000000ff */
[----:B------:R-:W1:Y:S01]  /*5ee0*/  MUFU.EX2 R177, R177 ;  /* 0x000000b100b17308 */ /* 0x000e620000000800 */
[----:B------:R-:W-:Y:S01]  /*5ef0*/  LOP3.LUT R8, R181, R14, RZ, 0xc0, !PT ;  /* 0x0000000eb5087212 */ /* 0x000fe200078ec0ff */
[----:B------:R-:W-:Y:S01]  /*5f00*/  FMUL.FTZ R181, R10, c[0x0][0x23c] ;  /* 0x00008f000ab57a20 */ /* 0x000fe20000410000 */
[----:B------:R-:W-:Y:S01]  /*5f10*/  LOP3.LUT R6, R6, R9, RZ, 0xc0, !PT ;  /* 0x0000000906067212 */ /* 0x000fe200078ec0ff */
[--C-:B------:R-:W-:Y:S01]  /*5f20*/  HSET2.LE.AND R9, R179, R192.reuse, PT ;  /* 0x000000c0b3097233 */ /* 0x100fe20003803000 */
[----:B------:R-:W-:Y:S01]  /*5f30*/  F2FP.PACK_AB R14, R172, R173 ;  /* 0x000000adac0e723e */ /* 0x000fe200000000ff */
[----:B------:R-:W-:Y:S01]  /*5f40*/  FMUL.FTZ R179, R4, c[0x0][0x23c] ;  /* 0x00008f0004b37a20 */ /* 0x000fe20000410000 */
[----:B------:R-:W-:Y:S01]  /*5f50*/  HSET2.LE.AND R10, R21, R192, PT ;  /* 0x000000c0150a7233 */ /* 0x000fe20003803000 */
[----:B------:R-:W-:Y:S01]  /*5f60*/  MUFU.EX2 R178, R178 ;  /* 0x000000b200b27308 */ /* 0x000fe20000000800 */
[----:B------:R-:W-:Y:S01]  /*5f70*/  LOP3.LUT R9, R9, R14, RZ, 0xc0, !PT ;  /* 0x0000000e09097212 */ /* 0x000fe200078ec0ff */
[----:B------:R-:W-:Y:S01]  /*5f80*/  LDSM.16.MT88.4 R20, [R210+0xb000] ;  /* 0x00b00000d214783b */ /* 0x000fe20000004200 */
[----:B------:R-:W-:-:S02]  /*5f90*/  F2FP.PACK_AB R4, R170, R171 ;  /* 0x000000abaa04723e */ /* 0x000fc400000000ff */
[----:B------:R-:W-:Y:S01]  /*5fa0*/  LOP3.LUT R10, R10, R17, RZ, 0xc0, !PT ;  /* 0x000000110a0a7212 */ /* 0x000fe200078ec0ff */
[----:B------:R-:W2:Y:S01]  /*5fb0*/  LDSM.16.MT88.4 R12, [R212+0xa000] ;  /* 0x00a00000d40c783b */ /* 0x000ea20000004200 */
[----:B------:R-:W-:Y:S01]  /*5fc0*/  LOP3.LUT R11, R11, R4, RZ, 0xc0, !PT ;  /* 0x000000040b0b7212 */ /* 0x000fe200078ec0ff */
[----:B------:R-:W3:Y:S01]  /*5fd0*/  MUFU.EX2 R165, R165 ;  /* 0x000000a500a57308 */ /* 0x000ee20000000800 */
[----:B------:R-:W-:Y:S01]  /*5fe0*/  HSET2.LE.AND R4, R19, R192, PT ;  /* 0x000000c013047233 */ /* 0x000fe20003803000 */
[----:B-1----:R-:W-:-:S04]  /*5ff0*/  F2FP.PACK_AB R17, R177, R168 ;  /* 0x000000a8b111723e */ /* 0x002fc800000000ff */
[----:B------:R-:W-:Y:S02]  /*6000*/  LOP3.LUT R4, R4, R17, RZ, 0xc0, !PT ;  /* 0x0000001104047212 */ /* 0x000fe400078ec0ff */
[----:B------:R-:W1:Y:S08]  /*6010*/  MUFU.EX2 R194, R194 ;  /* 0x000000c200c27308 */ /* 0x000e700000000800 */
[----:B------:R-:W4:Y:S01]  /*6020*/  MUFU.EX2 R181, R181 ;  /* 0x000000b500b57308 */ /* 0x000f220000000800 */
[----:B---3--:R-:W-:-:S04]  /*6030*/  F2FP.PACK_AB R16, R165, R178 ;  /* 0x000000b2a510723e */ /* 0x008fc800000000ff */
[----:B------:R-:W-:Y:S02]  /*6040*/  LOP3.LUT R5, R5, R16, RZ, 0xc0, !PT ;  /* 0x0000001005057212 */ /* 0x000fe400078ec0ff */
[----:B------:R-:W3:Y:S01]  /*6050*/  LDSM.16.MT88.4 R16, [R210+0xa000] ;  /* 0x00a00000d210783b */ /* 0x000ee20000004200 */
[----:B------:R-:W2:Y:S01]  /*6060*/  MUFU.EX2 R180, R180 ;  /* 0x000000b400b47308 */ /* 0x000ea20000000800 */
[-C--:B-1----:R-:W-:Y:S02]  /*6070*/  FMUL.FTZ R160, R160, R194.reuse ;  /* 0x000000c2a0a07220 */ /* 0x082fe40000410000 */
[-C--:B------:R-:W-:Y:S02]  /*6080*/  FMUL.FTZ R161, R161, R194.reuse ;  /* 0x000000c2a1a17220 */ /* 0x080fe40000410000 */
[-C--:B------:R-:W-:Y:S02]  /*6090*/  FMUL.FTZ R40, R40, R194.reuse ;  /* 0x000000c228287220 */ /* 0x080fe40000410000 */
[----:B------:R-:W-:Y:S01]  /*60a0*/  FMUL.FTZ R41, R41, R194 ;  /* 0x000000c229297220 */ /* 0x000fe20000410000 */
[----:B------:R-:W1:Y:S01]  /*60b0*/  MUFU.EX2 R179, R179 ;  /* 0x000000b300b37308 */ /* 0x000e620000000800 */
[----:B----4-:R-:W-:-:S02]  /*60c0*/  FMUL.FTZ R162, R162, R181 ;  /* 0x000000b5a2a27220 */ /* 0x010fc40000410000 */
[-C--:B------:R-:W-:Y:S02]  /*60d0*/  FMUL.FTZ R163, R163, R181.reuse ;  /* 0x000000b5a3a37220 */ /* 0x080fe40000410000 */
[-C--:B------:R-:W-:Y:S02]  /*60e0*/  FMUL.FTZ R42, R42, R181.reuse ;  /* 0x000000b52a2a7220 */ /* 0x080fe40000410000 */
[----:B------:R-:W-:Y:S02]  /*60f0*/  FMUL.FTZ R43, R43, R181 ;  /* 0x000000b52b2b7220 */ /* 0x000fe40000410000 */
[-C--:B--2---:R-:W-:Y:S01]  /*6100*/  FMUL.FTZ R156, R156, R180.reuse ;  /* 0x000000b49c9c7220 */ /* 0x084fe20000410000 */
[----:B------:R-:W-:Y:S01]  /*6110*/  HMMA.16816.F32 R160, R8, R12, R160 ;  /* 0x0000000c08a0723c */ /* 0x000fe200000018a0 */
[-C--:B------:R-:W-:Y:S02]  /*6120*/  FMUL.FTZ R157, R157, R180.reuse ;  /* 0x000000b49d9d7220 */ /* 0x080fe40000410000 */
[----:B------:R-:W-:-:S02]  /*6130*/  FMUL.FTZ R36, R36, R180 ;  /* 0x000000b424247220 */ /* 0x000fc40000410000 */
[----:B------:R-:W-:Y:S02]  /*6140*/  FMUL.FTZ R37, R37, R180 ;  /* 0x000000b425257220 */ /* 0x000fe40000410000 */
[-C--:B-1----:R-:W-:Y:S01]  /*6150*/  FMUL.FTZ R158, R158, R179.reuse ;  /* 0x000000b39e9e7220 */ /* 0x082fe20000410000 */
        /* <DEDUP_REMOVED lines=16> */
[-C--:B---3--:R-:W-:Y:S01]  /*6260*/  HMMA.16816.F32 R44, R8, R16.reuse, R44 ;  /* 0x00000010082c723c */ /* 0x088fe2000000182c */
        /* <DEDUP_REMOVED lines=15> */
[----:B------:R-:W-:Y:S01]  /*6360*/  FMUL.FTZ R65, R65, R180 ;  /* 0x000000b441417220 */ /* 0x000fe20000410000 */
[----:B------:R-:W2:Y:S01]  /*6370*/  LDSM.16.MT88.4 R16, [R208+0xa000] ;  /* 0x00a00000d010783b */ /* 0x000ea20000004200 */
        /* <DEDUP_REMOVED lines=24> */
[----:B------:R-:W-:Y:S01]  /*6500*/  FMUL.FTZ R89, R89, R194 ;  /* 0x000000c259597220 */ /* 0x000fe20000410000 */
[----:B--2---:R-:W-:Y:S01]  /*6510*/  HMMA.16816.F32 R76, R8, R16, R76 ;  /* 0x00000010084c723c */ /* 0x004fe2000000184c */
[-C--:B------:R-:W-:Y:S02]  /*6520*/  FMUL.FTZ R90, R90, R181.reuse ;  /* 0x000000b55a5a7220 */ /* 0x080fe40000410000 */
[----:B------:R-:W-:-:S02]  /*6530*/  FMUL.FTZ R91, R91, R181 ;  /* 0x000000b55b5b7220 */ /* 0x000fc40000410000 */
[-C--:B------:R-:W-:Y:S02]  /*6540*/  FMUL.FTZ R84, R84, R180.reuse ;  /* 0x000000b454547220 */ /* 0x080fe40000410000 */
[----:B------:R-:W-:Y:S01]  /*6550*/  FMUL.FTZ R85, R85, R180 ;  /* 0x000000b455557220 */ /* 0x000fe20000410000 */
[----:B------:R-:W-:Y:S01]  /*6560*/  HMMA.16816.F32 R80, R4, R16, R80 ;  /* 0x000000100450723c */ /* 0x000fe20000001850 */
[-C--:B------:R-:W-:Y:S02]  /*6570*/  FMUL.FTZ R86, R86, R179.reuse ;  /* 0x000000b356567220 */ /* 0x080fe40000410000 */
        /* <DEDUP_REMOVED lines=9> */
[-C--:B------:R-:W-:Y:S01]  /*6610*/  FMUL.FTZ R98, R98, R179.reuse ;  /* 0x000000b362627220 */ /* 0x080fe20000410000 */
[----:B------:R-:W2:Y:S01]  /*6620*/  LDSM.16.MT88.4 R16, [R209+0xb000] ;  /* 0x00b00000d110783b */ /* 0x000ea20000004200 */
[----:B------:R-:W-:Y:S02]  /*6630*/  FMUL.FTZ R99, R99, R179 ;  /* 0x000000b363637220 */ /* 0x000fe40000410000 */
[----:B------:R-:W-:-:S02]  /*6640*/  FMUL.FTZ R104, R104, R194 ;  /* 0x000000c268687220 */ /* 0x000fc40000410000 */
[----:B------:R-:W-:Y:S01]  /*6650*/  FMUL.FTZ R105, R105, R194 ;  /* 0x000000c269697220 */ /* 0x000fe20000410000 */
[-C--:B-1----:R-:W-:Y:S01]  /*6660*/  HMMA.16816.F32 R92, R8, R12.reuse, R92 ;  /* 0x0000000c085c723c */ /* 0x082fe2000000185c */
        /* <DEDUP_REMOVED lines=8> */
[-C--:B------:R-:W-:Y:S01]  /*66f0*/  FMUL.FTZ R153, R153, R194.reuse ;  /* 0x000000c299997220 */ /* 0x080fe20000410000 */
[----:B------:R-:W-:Y:S01]  /*6700*/  HMMA.16816.F32 R104, R8, R14, R104 ;  /* 0x0000000e0868723c */ /* 0x000fe20000001868 */
[-C--:B------:R-:W-:Y:S02]  /*6710*/  FMUL.FTZ R116, R116, R194.reuse ;  /* 0x000000c274747220 */ /* 0x080fe40000410000 */
[----:B------:R-:W-:Y:S02]  /*6720*/  FMUL.FTZ R117, R117, R194 ;  /* 0x000000c275757220 */ /* 0x000fe40000410000 */
[----:B------:R-:W-:-:S02]  /*6730*/  FMUL.FTZ R154, R154, R181 ;  /* 0x000000b59a9a7220 */ /* 0x000fc40000410000 */
[-C--:B------:R-:W-:Y:S01]  /*6740*/  FMUL.FTZ R155, R155, R181.reuse ;  /* 0x000000b59b9b7220 */ /* 0x080fe20000410000 */
[----:B------:R-:W-:Y:S01]  /*6750*/  HMMA.16816.F32 R100, R4, R14, R100 ;  /* 0x0000000e0464723c */ /* 0x000fe20000001864 */
[----:B------:R-:W1:Y:S01]  /*6760*/  LDSM.16.MT88.4 R12, [R208+0xb000] ;  /* 0x00b00000d00c783b */ /* 0x000e620000004200 */
        /* <DEDUP_REMOVED lines=21> */
[----:B------:R-:W-:-:S05]  /*68c0*/  FMUL.FTZ R139, R139, R181 ;  /* 0x000000b58b8b7220 */ /* 0x000fca0000410000 */
[C---:B-1----:R-:W-:Y:S08]  /*68d0*/  HMMA.16816.F32 R144, R8.reuse, R12, R144 ;  /* 0x0000000c0890723c */ /* 0x042ff00000001890 */
[----:B------:R-:W-:Y:S07]  /*68e0*/  HMMA.16816.F32 R136, R8, R14, R136 ;  /* 0x0000000e0888723c */ /* 0x000fee0000001888 */
[----:B------:R-:W-:-:S02]  /*68f0*/  MOV R10, R204 ;  /* 0x000000cc000a7202 */ /* 0x000fc40000000f00 */
[----:B------:R-:W-:Y:S02]  /*6900*/  MOV R11, R205 ;  /* 0x000000cd000b7202 */ /* 0x000fe40000000f00 */
[----:B------:R1:W5:Y:S01]  /*6910*/  LDL.LU.64 R204, [R1+0x20] ;  /* 0x0000200001cc7983 */ /* 0x0003620000300a00 */
[-C--:B------:R-:W-:Y:S01]  /*6920*/  FMUL.FTZ R108, R108, R180.reuse ;  /* 0x000000b46c6c7220 */ /* 0x080fe20000410000 */
[----:B------:R-:W-:Y:S01]  /*6930*/  UISETP.GE.AND UP0, UPT, UR26, 0x3, UPT ;  /* 0x000000031a00788c */ /* 0x000fe2000bf06270 */
[-C--:B------:R-:W-:Y:S02]  /*6940*/  FMUL.FTZ R109, R109, R180.reuse ;  /* 0x000000b46d6d7220 */ /* 0x080fe40000410000 */
[-C--:B------:R-:W-:Y:S02]  /*6950*/  FMUL.FTZ R110, R110, R179.reuse ;  /* 0x000000b36e6e7220 */ /* 0x080fe40000410000 */
[----:B------:R-:W-:Y:S01]  /*6960*/  FMUL.FTZ R111, R111, R179 ;  /* 0x000000b36f6f7220 */ /* 0x000fe20000410000 */
[----:B------:R-:W-:Y:S01]  /*6970*/  PLOP3.LUT P0, PT, PT, PT, UP0, 0x80, 0x0 ;  /* 0x000000000000781c */ /* 0x000fe20003f0f008 */
[----:B------:R-:W-:-:S02]  /*6980*/  FMUL.FTZ R140, R140, R180 ;  /* 0x000000b48c8c7220 */ /* 0x000fc40000410000 */
[-C--:B------:R-:W-:Y:S02]  /*6990*/  FMUL.FTZ R141, R141, R180.reuse ;  /* 0x000000b48d8d7220 */ /* 0x080fe40000410000 */
        /* <DEDUP_REMOVED lines=8> */
[----:B------:R-:W-:-:S04]  /*6a20*/  IMAD.WIDE.U32 R8, R34, -0x2daee0ad, RZ ;  /* 0xd2511f5322087825 */ /* 0x000fc800078e00ff */
[-C--:B------:R-:W-:Y:S01]  /*6a30*/  FMUL.FTZ R124, R124, R180.reuse ;  /* 0x000000b47c7c7220 */ /* 0x080fe20000410000 */
[----:B------:R-:W-:Y:S01]  /*6a40*/  LOP3.LUT R199, R9, UR17, R198, 0x96, !PT ;  /* 0x0000001109c77c12 */ /* 0x000fe2000f8e96c6 */
[----:B------:R-:W-:Y:S01]  /*6a50*/  FMUL.FTZ R125, R125, R180 ;  /* 0x000000b47d7d7220 */ /* 0x000fe20000410000 */
[----:B------:R-:W-:Y:S01]  /*6a60*/  LOP3.LUT R12, R8, 0xffff, RZ, 0xc0, !PT ;  /* 0x0000ffff080c7812 */ /* 0x000fe200078ec0ff */
[-C--:B------:R-:W-:Y:S01]  /*6a70*/  FMUL.FTZ R126, R126, R179.reuse ;  /* 0x000000b37e7e7220 */ /* 0x080fe20000410000 */
[----:B------:R-:W-:Y:S01]  /*6a80*/  SHF.R.U32.HI R9, RZ, 0x10, R8 ;  /* 0x00000010ff097819 */ /* 0x000fe20000011608 */
[----:B------:R-:W-:Y:S01]  /*6a90*/  FMUL.FTZ R127, R127, R179 ;  /* 0x000000b37f7f7220 */ /* 0x000fe20000410000 */
[----:B------:R-:W-:Y:S01]  /*6aa0*/  HMMA.16816.F32 R112, R4, R22, R112 ;  /* 0x000000160470723c */ /* 0x000fe20000001870 */
[----:B------:R-:W-:Y:S01]  /*6ab0*/  IMAD.WIDE.U32 R20, R35, -0x2daee0ad, RZ ;  /* 0xd2511f5323147825 */ /* 0x000fe200078e00ff */
[----:B------:R-:W-:-:S03]  /*6ac0*/  LOP3.LUT R9, R9, 0xff, RZ, 0xc0, !PT ;  /* 0x000000ff09097812 */ /* 0x000fc600078ec0ff */
[-C--:B------:R-:W-:Y:S01]  /*6ad0*/  FMUL.FTZ R148, R148, R180.reuse ;  /* 0x000000b494947220 */ /* 0x080fe20000410000 */
[----:B------:R-:W-:Y:S01]  /*6ae0*/  SHF.R.U32.HI R13, RZ, 0x18, R20 ;  /* 0x00000018ff0d7819 */ /* 0x000fe20000011614 */
[----:B------:R-:W-:Y:S01]  /*6af0*/  FMUL.FTZ R149, R149, R180 ;  /* 0x000000b495957220 */ /* 0x000fe20000410000 */
[----:B------:R-:W-:Y:S01]  /*6b00*/  MOV R22, R10 ;  /* 0x0000000a00167202 */ /* 0x000fe20000000f00 */
[C---:B------:R-:W-:Y:S01]  /*6b10*/  HMMA.16816.F32 R124, R4.reuse, R16, R124 ;  /* 0x00000010047c723c */ /* 0x040fe2000000187c */
[-C--:B------:R-:W-:Y:S01]  /*6b20*/  FMUL.FTZ R150, R150, R179.reuse ;  /* 0x000000b396967220 */ /* 0x080fe20000410000 */
[----:B------:R-:W-:Y:S01]  /*6b30*/  LOP3.LUT R10, R8, 0xff, RZ, 0xc0, !PT ;  /* 0x000000ff080a7812 */ /* 0x000fe200078ec0ff */
[----:B------:R-:W-:Y:S01]  /*6b40*/  FMUL.FTZ R151, R151, R179 ;  /* 0x000000b397977220 */ /* 0x000fe20000410000 */
[----:B------:R-:W-:Y:S01]  /*6b50*/  SHF.R.U32.HI R8, RZ, 0x18, R8 ;  /* 0x00000018ff087819 */ /* 0x000fe20000011608 */
[----:B------:R-:W-:Y:S01]  /*6b60*/  FFMA.FTZ R193, R243, R194, R193 ;  /* 0x000000c2f3c17223 */ /* 0x000fe200000100c1 */
[----:B------:R-:W-:Y:S01]  /*6b70*/  MOV R23, R11 ;  /* 0x0000000b00177202 */ /* 0x000fe20000000f00 */
[----:B------:R-:W-:Y:S01]  /*6b80*/  FFMA.FTZ R194, R31, c[0x0][0x23c], -R191 ;  /* 0x00008f001fc27a23 */ /* 0x000fe200000108bf */
[----:B------:R-:W-:Y:S01]  /*6b90*/  SHF.R.U32.HI R16, RZ, 0x10, R20 ;  /* 0x00000010ff107819 */ /* 0x000fe20000011614 */
[----:B------:R-:W-:Y:S01]  /*6ba0*/  FFMA.FTZ R182, R182, c[0x0][0x23c], -R190 ;  /* 0x00008f00b6b67a23 */ /* 0x000fe200000108be */
[----:B------:R-:W-:Y:S01]  /*6bb0*/  PRMT R9, R9, 0x5410, R8 ;  /* 0x0000541009097816 */ /* 0x000fe20000000008 */
[C---:B------:R-:W-:Y:S01]  /*6bc0*/  HMMA.16816.F32 R148, R4.reuse, R18, R148 ;  /* 0x000000120494723c */ /* 0x040fe20000001894 */
[----:B------:R-:W-:Y:S01]  /*6bd0*/  LOP3.LUT R16, R16, 0xff, RZ, 0xc0, !PT ;  /* 0x000000ff10107812 */ /* 0x000fe200078ec0ff */
[----:B------:R-:W-:Y:S01]  /*6be0*/  FFMA.FTZ R195, R28, c[0x0][0x23c], -R189 ;  /* 0x00008f001cc37a23 */ /* 0x000fe200000108bd */
[----:B------:R-:W-:Y:S01]  /*6bf0*/  LOP3.LUT R11, R21, UR17, R22, 0x96, !PT ;  /* 0x00000011150b7c12 */ /* 0x000fe2000f8e9616 */
[----:B------:R-:W-:Y:S01]  /*6c00*/  FFMA.FTZ R30, R30, c[0x0][0x23c], -R191 ;  /* 0x00008f001e1e7a23 */ /* 0x000fe200000108bf */
[----:B------:R-:W-:Y:S01]  /*6c10*/  LOP3.LUT R8, R199, 0xffff, RZ, 0xc0, !PT ;  /* 0x0000ffffc7087812 */ /* 0x000fe200078ec0ff */
[----:B------:R-:W-:Y:S01]  /*6c20*/  FFMA.FTZ R183, R183, c[0x0][0x23c], -R190 ;  /* 0x00008f00b7b77a23 */ /* 0x000fe200000108be */
[----:B------:R-:W-:Y:S01]  /*6c30*/  SHF.R.U32.HI R19, RZ, 0x8, R12 ;  /* 0x00000008ff137819 */ /* 0x000fe2000001160c */
[----:B------:R-:W-:Y:S01]  /*6c40*/  FFMA.FTZ R24, R24, c[0x0][0x23c], -R189 ;  /* 0x00008f0018187a23 */ /* 0x000fe200000108bd */
[----:B------:R-:W-:Y:S01]  /*6c50*/  LOP3.LUT R18, R20, 0xffff, RZ, 0xc0, !PT ;  /* 0x0000ffff14127812 */ /* 0x000fe200078ec0ff */
[----:B------:R-:W-:Y:S01]  /*6c60*/  FFMA.FTZ R184, R184, c[0x0][0x23c], -R191 ;  /* 0x00008f00b8b87a23 */ /* 0x000fe200000108bf */
[----:B------:R-:W-:Y:S01]  /*6c70*/  PRMT R23, R16, 0x5410, R13 ;  /* 0x0000541010177816 */ /* 0x000fe2000000000d */
[----:B------:R-:W-:Y:S01]  /*6c80*/  FFMA.FTZ R185, R185, c[0x0][0x23c], -R191 ;  /* 0x00008f00b9b97a23 */ /* 0x000fe200000108bf */
[----:B------:R-:W-:Y:S01]  /*6c90*/  SHF.R.U32.HI R8, RZ, 0x8, R8 ;  /* 0x00000008ff087819 */ /* 0x000fe20000011608 */
[--C-:B------:R-:W-:Y:S01]  /*6ca0*/  FFMA.FTZ R186, R186, c[0x0][0x23c], -R190.reuse ;  /* 0x00008f00baba7a23 */ /* 0x100fe200000108be */
[----:B------:R-:W-:Y:S01]  /*6cb0*/  LOP3.LUT R21, R199, 0xff, RZ, 0xc0, !PT ;  /* 0x000000ffc7157812 */ /* 0x000fe200078ec0ff */
[----:B------:R-:W-:Y:S01]  /*6cc0*/  FFMA.FTZ R187, R187, c[0x0][0x23c], -R190 ;  /* 0x00008f00bbbb7a23 */ /* 0x000fe200000108be */
[----:B------:R-:W-:Y:S01]  /*6cd0*/  LOP3.LUT R16, R11, 0xffff, RZ, 0xc0, !PT ;  /* 0x0000ffff0b107812 */ /* 0x000fe200078ec0ff */
[----:B------:R-:W-:Y:S01]  /*6ce0*/  FFMA.FTZ R198, R25, c[0x0][0x23c], -R189 ;  /* 0x00008f0019c67a23 */ /* 0x000fe200000108bd */
[----:B------:R-:W-:Y:S01]  /*6cf0*/  PRMT R19, R10, 0x5410, R19 ;  /* 0x000054100a137816 */ /* 0x000fe20000000013 */
[----:B------:R-:W-:Y:S01]  /*6d00*/  FFMA.FTZ R32, R32, c[0x0][0x23c], -R189 ;  /* 0x00008f0020207a23 */ /* 0x000fe200000108bd */
[----:B------:R-:W-:Y:S01]  /*6d10*/  LOP3.LUT R10, R11, 0xff, RZ, 0xc0, !PT ;  /* 0x000000ff0b0a7812 */ /* 0x000fe200078ec0ff */
[----:B------:R2:W-:Y:S01]  /*6d20*/  MUFU.EX2 R191, R30 ;  /* 0x0000001e00bf7308 */ /* 0x0005e20000000800 */
[--C-:B------:R-:W-:Y:S01]  /*6d30*/  SHF.R.U32.HI R12, RZ, 0x10, R11.reuse ;  /* 0x00000010ff0c7819 */ /* 0x100fe2000001160b */
[--C-:B------:R-:W-:Y:S01]  /*6d40*/  FFMA.FTZ R243, R27, c[0x0][0x23c], -R188.reuse ;  /* 0x00008f001bf37a23 */ /* 0x100fe200000108bc */
[----:B------:R-:W-:Y:S01]  /*6d50*/  SHF.R.U32.HI R13, RZ, 0x18, R11 ;  /* 0x00000018ff0d7819 */ /* 0x000fe2000001160b */
[----:B------:R-:W-:Y:S01]  /*6d60*/  FFMA.FTZ R33, R33, c[0x0][0x23c], -R188 ;  /* 0x00008f0021217a23 */ /* 0x000fe200000108bc */
[----:B------:R-:W-:Y:S01]  /*6d70*/  PRMT R21, R21, 0x5410, R8 ;  /* 0x0000541015157816 */ /* 0x000fe20000000008 */
[----:B------:R-:W-:Y:S01]  /*6d80*/  FFMA.FTZ R190, R29, c[0x0][0x23c], -R188 ;  /* 0x00008f001dbe7a23 */ /* 0x000fe200000108bc */
[----:B------:R-:W-:Y:S01]  /*6d90*/  SHF.R.U32.HI R11, RZ, 0x8, R16 ;  /* 0x00000008ff0b7819 */ /* 0x000fe20000011610 */
[----:B------:R-:W3:Y:S01]  /*6da0*/  MUFU.EX2 R194, R194 ;  /* 0x000000c200c27308 */ /* 0x000ee20000000800 */
[----:B------:R-:W-:Y:S01]  /*6db0*/  SHF.R.U32.HI R8, RZ, 0x10, R199 ;  /* 0x00000010ff087819 */ /* 0x000fe200000116c7 */
[----:B------:R-:W-:Y:S01]  /*6dc0*/  FFMA.FTZ R26, R26, c[0x0][0x23c], -R188 ;  /* 0x00008f001a1a7a23 */ /* 0x000fe200000108bc */
[----:B------:R-:W-:Y:S01]  /*6dd0*/  LOP3.LUT R12, R12, 0xff, RZ, 0xc0, !PT ;  /* 0x000000ff0c0c7812 */ /* 0x000fe200078ec0ff */
[--C-:B------:R-:W-:Y:S01]  /*6de0*/  HSET2.LE.AND R22, R9, R192.reuse, PT ;  /* 0x000000c009167233 */ /* 0x100fe20003803000 */
[----:B------:R-:W-:Y:S01]  /*6df0*/  PRMT R11, R10, 0x5410, R11 ;  /* 0x000054100a0b7816 */ /* 0x000fe2000000000b */
[-C--:B------:R-:W-:Y:S01]  /*6e00*/  FMUL.FTZ R9, R133, R180.reuse ;  /* 0x000000b485097220 */ /* 0x080fe20000410000 */
[----:B------:R-:W-:Y:S01]  /*6e10*/  SHF.R.U32.HI R25, RZ, 0x18, R199 ;  /* 0x00000018ff197819 */ /* 0x000fe200000116c7 */
[----:B------:R-:W-:Y:S01]  /*6e20*/  MUFU.EX2 R182, R182 ;  /* 0x000000b600b67308 */ /* 0x000fe20000000800 */
[----:B------:R-:W-:Y:S01]  /*6e30*/  LOP3.LUT R8, R8, 0xff, RZ, 0xc0, !PT ;  /* 0x000000ff08087812 */ /* 0x000fe200078ec0ff */
[-C--:B------:R-:W-:Y:S01]  /*6e40*/  FMUL.FTZ R10, R134, R179.reuse ;  /* 0x000000b3860a7220 */ /* 0x080fe20000410000 */
[----:B------:R-:W-:Y:S01]  /*6e50*/  PRMT R13, R12, 0x5410, R13 ;  /* 0x000054100c0d7816 */ /* 0x000fe2000000000d */
[--C-:B------:R-:W-:Y:S01]  /*6e60*/  HSET2.LE.AND R12, R11, R192.reuse, PT ;  /* 0x000000c00b0c7233 */ /* 0x100fe20003803000 */
[----:B------:R-:W-:Y:S01]  /*6e70*/  LOP3.LUT R17, R20, 0xff, RZ, 0xc0, !PT ;  /* 0x000000ff14117812 */ /* 0x000fe200078ec0ff */
[----:B------:R-:W-:Y:S01]  /*6e80*/  FMUL.FTZ R11, R135, R179 ;  /* 0x000000b3870b7220 */ /* 0x000fe20000410000 */
[----:B------:R-:W-:Y:S01]  /*6e90*/  SHF.R.U32.HI R18, RZ, 0x8, R18 ;  /* 0x00000008ff127819 */ /* 0x000fe20000011612 */
[----:B------:R-:W4:Y:S01]  /*6ea0*/  MUFU.EX2 R189, R183 ;  /* 0x000000b700bd7308 */ /* 0x000f220000000800 */
[----:B------:R-:W-:Y:S01]  /*6eb0*/  PRMT R25, R8, 0x5410, R25 ;  /* 0x0000541008197816 */ /* 0x000fe20000000019 */
[-C--:B------:R-:W-:Y:S01]  /*6ec0*/  FMUL.FTZ R8, R132, R180.reuse ;  /* 0x000000b484087220 */ /* 0x080fe20000410000 */
[----:B------:R-:W-:Y:S01]  /*6ed0*/  PRMT R17, R17, 0x5410, R18 ;  /* 0x0000541011117816 */ /* 0x000fe20000000012 */
[--C-:B------:R-:W-:Y:S01]  /*6ee0*/  HSET2.LE.AND R19, R19, R192.reuse, PT ;  /* 0x000000c013137233 */ /* 0x100fe20003803000 */
[----:B--2---:R-:W-:Y:S01]  /*6ef0*/  LDSM.16.MT88.4 R28, [R209+0xa800] ;  /* 0x00a80000d11c783b */ /* 0x004fe20000004200 */
[--C-:B------:R-:W-:Y:S01]  /*6f00*/  HSET2.LE.AND R23, R23, R192.reuse, PT ;  /* 0x000000c017177233 */ /* 0x100fe20003803000 */
[----:B------:R-:W-:Y:S01]  /*6f10*/  FFMA.FTZ R173, R238, R181, R173 ;  /* 0x000000b5eead7223 */ /* 0x000fe200000100ad */
[----:B------:R-:W-:Y:S01]  /*6f20*/  MUFU.EX2 R195, R195 ;  /* 0x000000c300c37308 */ /* 0x000fe20000000800 */
[----:B------:R-:W-:Y:S01]  /*6f30*/  HMMA.16816.F32 R4, R4, R14, R8 ;  /* 0x0000000e0404723c */ /* 0x000fe20000001808 */
[--C-:B------:R-:W-:Y:S01]  /*6f40*/  HSET2.LE.AND R21, R21, R192.reuse, PT ;  /* 0x000000c015157233 */ /* 0x100fe20003803000 */
[----:B------:R-:W-:Y:S01]  /*6f50*/  FFMA.FTZ R168, R241, R180, R168 ;  /* 0x000000b4f1a87223 */ /* 0x000fe200000100a8 */
[--C-:B------:R-:W-:Y:S01]  /*6f60*/  HSET2.LE.AND R20, R25, R192.reuse, PT ;  /* 0x000000c019147233 */ /* 0x100fe20003803000 */
[----:B------:R-:W-:Y:S01]  /*6f70*/  FFMA.FTZ R178, R239, R179, R178 ;  /* 0x000000b3efb27223 */ /* 0x000fe200000100b2 */
[----:B------:R-:W-:Y:S01]  /*6f80*/  HSET2.LE.AND R13, R13, R192, PT ;  /* 0x000000c00d0d7233 */ /* 0x000fe20003803000 */
[----:B------:R-:W-:Y:S01]  /*6f90*/  FADD.FTZ R176, R176, R193 ;  /* 0x000000c1b0b07221 */ /* 0x000fe20000010000 */
[----:B------:R2:W1:Y:S01]  /*6fa0*/  MUFU.EX2 R188, R24 ;  /* 0x0000001800bc7308 */ /* 0x0004620000000800 */
[----:B---3--:R-:W-:Y:S01]  /*6fb0*/  F2FP.PACK_AB R9, R194, R191 ;  /* 0x000000bfc209723e */ /* 0x008fe200000000ff */
[----:B------:R-:W-:Y:S01]  /*6fc0*/  FADD.FTZ R172, R172, R173 ;  /* 0x000000adacac7221 */ /* 0x000fe20000010000 */
[----:B----4-:R-:W-:Y:S01]  /*6fd0*/  F2FP.PACK_AB R8, R189, R182 ;  /* 0x000000b6bd08723e */ /* 0x010fe200000000ff */
[----:B------:R-:W-:-:S02]  /*6fe0*/  FADD.FTZ R168, R177, R168 ;  /* 0x000000a8b1a87221 */ /* 0x000fc40000010000 */
[----:B------:R-:W-:Y:S01]  /*6ff0*/  FADD.FTZ R178, R165, R178 ;  /* 0x000000b2a5b27221 */ /* 0x000fe20000010000 */
[----:B------:R-:W-:Y:S01]  /*7000*/  LOP3.LUT R15, R23, R8, RZ, 0xc0, !PT ;  /* 0x00000008170f7212 */ /* 0x000fe200078ec0ff */
[----:B------:R-:W-:Y:S01]  /*7010*/  MUFU.EX2 R198, R198 ;  /* 0x000000c600c67308 */ /* 0x000fe20000000800 */
[----:B------:R-:W-:Y:S01]  /*7020*/  FADD.FTZ R175, R175, R176 ;  /* 0x000000b0afaf7221 */ /* 0x000fe20000010000 */
[----:B------:R-:W-:Y:S01]  /*7030*/  MOV R165, R3 ;  /* 0x0000000300a57202 */ /* 0x000fe20000000f00 */
[----:B------:R-:W-:Y:S02]  /*7040*/  FADD.FTZ R171, R171, R172 ;  /* 0x000000acabab7221 */ /* 0x000fe40000010000 */
[----:B------:R-:W-:Y:S02]  /*7050*/  FADD.FTZ R169, R169, R168 ;  /* 0x000000a8a9a97221 */ /* 0x000fe40000010000 */
[----:B------:R-:W-:Y:S01]  /*7060*/  FADD.FTZ R167, R167, R178 ;  /* 0x000000b2a7a77221 */ /* 0x000fe20000010000 */
[----:B--2---:R-:W-:Y:S01]  /*7070*/  HSET2.LE.AND R24, R17, R192, PT ;  /* 0x000000c011187233 */ /* 0x004fe20003803000 */
[----:B-1----:R-:W-:Y:S01]  /*7080*/  F2FP.PACK_AB R134, R188, R195 ;  /* 0x000000c3bc86723e */ /* 0x002fe200000000ff */
[----:B------:R-:W-:Y:S01]  /*7090*/  MUFU.EX2 R190, R190 ;  /* 0x000000be00be7308 */ /* 0x000fe20000000800 */
[----:B------:R-:W-:-:S02]  /*70a0*/  FADD.FTZ R175, R174, R175 ;  /* 0x000000afaeaf7221 */ /* 0x000fc40000010000 */
[----:B------:R-:W-:Y:S01]  /*70b0*/  LOP3.LUT R134, R19, R134, RZ, 0xc0, !PT ;  /* 0x0000008613867212 */ /* 0x000fe200078ec0ff */
[----:B------:R-:W-:Y:S01]  /*70c0*/  FADD.FTZ R171, R170, R171 ;  /* 0x000000abaaab7221 */ /* 0x000fe20000010000 */
[----:B------:R-:W-:Y:S01]  /*70d0*/  LOP3.LUT R14, R24, R9, RZ, 0xc0, !PT ;  /* 0x00000009180e7212 */ /* 0x000fe200078ec0ff */
[----:B------:R-:W1:Y:S01]  /*70e0*/  LDSM.16.MT88.4 R16, [R212+0xa800] ;  /* 0x00a80000d410783b */ /* 0x000e620000004200 */
[----:B------:R-:W-:Y:S01]  /*70f0*/  FADD.FTZ R169, R164, R169 ;  /* 0x000000a9a4a97221 */ /* 0x000fe20000010000 */
[----:B------:R-:W2:Y:S01]  /*7100*/  MUFU.EX2 R183, R26 ;  /* 0x0000001a00b77308 */ /* 0x000ea20000000800 */
[----:B------:R-:W-:Y:S01]  /*7110*/  FADD.FTZ R166, R166, R167 ;  /* 0x000000a7a6a67221 */ /* 0x000fe20000010000 */
[----:B------:R-:W3:Y:S01]  /*7120*/  LDSM.16.MT88.4 R8, [R210+0xa800] ;  /* 0x00a80000d208783b */ /* 0x000ee20000004200 */
[----:B------:R-:W-:-:S05]  /*7130*/  MOV R167, R197 ;  /* 0x000000c500a77202 */ /* 0x000fca0000000f00 */
[----:B------:R-:W4:Y:S08]  /*7140*/  MUFU.EX2 R199, R32 ;  /* 0x0000002000c77308 */ /* 0x000f300000000800 */
[----:B------:R-:W-:Y:S01]  /*7150*/  MUFU.EX2 R184, R184 ;  /* 0x000000b800b87308 */ /* 0x000fe20000000800 */
[----:B--2---:R-:W-:Y:S01]  /*7160*/  F2FP.PACK_AB R135, R183, R190 ;  /* 0x000000beb787723e */ /* 0x004fe200000000ff */
[----:B------:R-:W-:Y:S03]  /*7170*/  LDSM.16.MT88.4 R24, [R212+0xb800] ;  /* 0x00b80000d418783b */ /* 0x000fe60000004200 */
[----:B------:R-:W-:-:S03]  /*7180*/  LOP3.LUT R135, R22, R135, RZ, 0xc0, !PT ;  /* 0x0000008716877212 */ /* 0x000fc600078ec0ff */
[----:B------:R-:W2:Y:S01]  /*7190*/  MUFU.EX2 R185, R185 ;  /* 0x000000b900b97308 */ /* 0x000ea20000000800 */
[----:B----4-:R-:W-:Y:S01]  /*71a0*/  F2FP.PACK_AB R132, R199, R198 ;  /* 0x000000c6c784723e */ /* 0x010fe200000000ff */
[----:B------:R-:W-:-:S03]  /*71b0*/  FADD.FTZ R198, R198, R169 ;  /* 0x000000a9c6c67221 */ /* 0x000fc60000010000 */
[----:B------:R-:W-:Y:S01]  /*71c0*/  LOP3.LUT R132, R21, R132, RZ, 0xc0, !PT ;  /* 0x0000008415847212 */ /* 0x000fe200078ec0ff */
[----:B------:R-:W-:Y:S02]  /*71d0*/  FADD.FTZ R198, R199, R198 ;  /* 0x000000c6c7c67221 */ /* 0x000fe40000010000 */
[----:B------:R-:W-:Y:S02]  /*71e0*/  MUFU.EX2 R186, R186 ;  /* 0x000000ba00ba7308 */ /* 0x000fe40000000800 */
[----:B------:R-:W-:-:S04]  /*71f0*/  FADD.FTZ R195, R195, R198 ;  /* 0x000000c6c3c37221 */ /* 0x000fc80000010000 */
[----:B------:R-:W-:Y:S02]  /*7200*/  FADD.FTZ R241, R188, R195 ;  /* 0x000000c3bcf17221 */ /* 0x000fe40000010000 */
[----:B------:R-:W4:Y:S01]  /*7210*/  MUFU.EX2 R187, R187 ;  /* 0x000000bb00bb7308 */ /* 0x000f220000000800 */
[----:B--2---:R-:W-:Y:S01]  /*7220*/  F2FP.PACK_AB R21, R185, R184 ;  /* 0x000000b8b915723e */ /* 0x004fe200000000ff */
[----:B------:R-:W-:-:S03]  /*7230*/  FADD.FTZ R184, R184, R175 ;  /* 0x000000afb8b87221 */ /* 0x000fc60000010000 */
[----:B------:R-:W-:Y:S01]  /*7240*/  LOP3.LUT R12, R12, R21, RZ, 0xc0, !PT ;  /* 0x000000150c0c7212 */ /* 0x000fe200078ec0ff */
[----:B------:R-:W-:Y:S02]  /*7250*/  FADD.FTZ R184, R185, R184 ;  /* 0x000000b8b9b87221 */ /* 0x000fe40000010000 */
[----:B------:R-:W-:Y:S02]  /*7260*/  MUFU.EX2 R243, R243 ;  /* 0x000000f300f37308 */ /* 0x000fe40000000800 */
[----:B------:R-:W-:-:S06]  /*7270*/  FADD.FTZ R191, R191, R184 ;  /* 0x000000b8bfbf7221 */ /* 0x000fcc0000010000 */
[----:B------:R-:W2:Y:S01]  /*7280*/  MUFU.EX2 R192, R33 ;  /* 0x0000002100c07308 */ /* 0x000ea20000000800 */
[----:B----4-:R-:W-:Y:S01]  /*7290*/  F2FP.PACK_AB R22, R187, R186 ;  /* 0x000000babb16723e */ /* 0x010fe200000000ff */
[----:B------:R-:W-:-:S03]  /*72a0*/  FADD.FTZ R186, R186, R171 ;  /* 0x000000abbaba7221 */ /* 0x000fc60000010000 */
[----:B------:R-:W-:Y:S01]  /*72b0*/  LOP3.LUT R13, R13, R22, RZ, 0xc0, !PT ;  /* 0x000000160d0d7212 */ /* 0x000fe200078ec0ff */
[----:B------:R-:W-:-:S04]  /*72c0*/  FADD.FTZ R187, R187, R186 ;  /* 0x000000babbbb7221 */ /* 0x000fc80000010000 */
[----:B------:R-:W-:Y:S02]  /*72d0*/  FADD.FTZ R182, R182, R187 ;  /* 0x000000bbb6b67221 */ /* 0x000fe40000010000 */
[C---:B-1----:R-:W-:Y:S02]  /*72e0*/  HMMA.16816.F32 R160, R12.reuse, R16, R160 ;  /* 0x000000100ca0723c */ /* 0x042fe400000018a0 */
[----:B------:R-:W-:Y:S01]  /*72f0*/  FADD.FTZ R238, R189, R182 ;  /* 0x000000b6bdee7221 */ /* 0x000fe20000010000 */
[----:B--2---:R-:W-:Y:S01]  /*7300*/  F2FP.PACK_AB R133, R192, R243 ;  /* 0x000000f3c085723e */ /* 0x004fe200000000ff */
[----:B------:R-:W1:Y:S01]  /*7310*/  LDSM.16.MT88.4 R32, [R208+0xa800] ;  /* 0x00a80000d020783b */ /* 0x000e620000004200 */
[----:B------:R-:W-:Y:S01]  /*7320*/  FADD.FTZ R243, R243, R166 ;  /* 0x000000a6f3f37221 */ /* 0x000fe20000010000 */
[----:B------:R-:W-:Y:S02]  /*7330*/  MOV R166, R196 ;  /* 0x000000c400a67202 */ /* 0x000fe40000000f00 */
[----:B------:R-:W-:Y:S01]  /*7340*/  HMMA.16816.F32 R40, R12, R18, R40 ;  /* 0x000000120c28723c */ /* 0x000fe20000001828 */
[----:B------:R-:W-:Y:S01]  /*7350*/  LOP3.LUT R133, R20, R133, RZ, 0xc0, !PT ;  /* 0x0000008514857212 */ /* 0x000fe200078ec0ff */
[----:B------:R-:W-:Y:S01]  /*7360*/  FADD.FTZ R243, R192, R243 ;  /* 0x000000f3c0f37221 */ /* 0x000fe20000010000 */
[----:B------:R-:W2:Y:S03]  /*7370*/  LDSM.16.MT88.4 R20, [R210+0xb800] ;  /* 0x00b80000d214783b */ /* 0x000ea60000004200 */
[----:B------:R-:W-:-:S02]  /*7380*/  FADD.FTZ R190, R190, R243 ;  /* 0x000000f3bebe7221 */ /* 0x000fc40000010000 */
[----:B------:R-:W-:Y:S01]  /*7390*/  HMMA.16816.F32 R156, R132, R16, R156 ;  /* 0x00000010849c723c */ /* 0x000fe2000000189c */
[----:B------:R-:W-:Y:S02]  /*73a0*/  FADD.FTZ R243, R194, R191 ;  /* 0x000000bfc2f37221 */ /* 0x000fe40000010000 */
[----:B------:R-:W-:-:S05]  /*73b0*/  FADD.FTZ R239, R183, R190 ;  /* 0x000000beb7ef7221 */ /* 0x000fca0000010000 */
[----:B------:R-:W-:Y:S01]  /*73c0*/  HMMA.16816.F32 R36, R132, R18, R36 ;  /* 0x000000128424723c */ /* 0x000fe20000001824 */
[----:B------:R-:W4:Y:S07]  /*73d0*/  LDSM.16.MT88.4 R16, [R209+0xb800] ;  /* 0x00b80000d110783b */ /* 0x000f2e0000004200 */
[-C--:B---3--:R-:W-:Y:S08]  /*73e0*/  HMMA.16816.F32 R44, R12, R8.reuse, R44 ;  /* 0x000000080c2c723c */ /* 0x088ff0000000182c */
[----:B------:R-:W-:Y:S08]  /*73f0*/  HMMA.16816.F32 R48, R132, R8, R48 ;  /* 0x000000088430723c */ /* 0x000ff00000001830 */
[-C--:B------:R-:W-:Y:S08]  /*7400*/  HMMA.16816.F32 R56, R12, R10.reuse, R56 ;  /* 0x0000000a0c38723c */ /* 0x080ff00000001838 */
[C---:B------:R-:W-:Y:S01]  /*7410*/  HMMA.16816.F32 R52, R132.reuse, R10, R52 ;  /* 0x0000000a8434723c */ /* 0x040fe20000001834 */
[----:B------:R-:W3:Y:S07]  /*7420*/  LDSM.16.MT88.4 R8, [R208+0xb800] ;  /* 0x00b80000d008783b */ /* 0x000eee0000004200 */
[C---:B------:R-:W-:Y:S08]  /*7430*/  HMMA.16816.F32 R64, R132.reuse, R28, R64 ;  /* 0x0000001c8440723c */ /* 0x040ff00000001840 */
[C---:B------:R-:W-:Y:S08]  /*7440*/  HMMA.16816.F32 R68, R132.reuse, R30, R68 ;  /* 0x0000001e8444723c */ /* 0x040ff00000001844 */
[C---:B-1----:R-:W-:Y:S08]  /*7450*/  HMMA.16816.F32 R80, R132.reuse, R32, R80 ;  /* 0x000000208450723c */ /* 0x042ff00000001850 */
[C---:B------:R-:W-:Y:S08]  /*7460*/  HMMA.16816.F32 R84, R132.reuse, R34, R84 ;  /* 0x000000228454723c */ /* 0x040ff00000001854 */
[C---:B------:R-:W-:Y:S08]  /*7470*/  HMMA.16816.F32 R96, R132.reuse, R24, R96 ;  /* 0x000000188460723c */ /* 0x040ff00000001860 */
[C---:B------:R-:W-:Y:S08]  /*7480*/  HMMA.16816.F32 R100, R132.reuse, R26, R100 ;  /* 0x0000001a8464723c */ /* 0x040ff00000001864 */
[C---:B--2---:R-:W-:Y:S08]  /*7490*/  HMMA.16816.F32 R108, R132.reuse, R20, R108 ;  /* 0x00000014846c723c */ /* 0x044ff0000000186c */
[C---:B------:R-:W-:Y:S08]  /*74a0*/  HMMA.16816.F32 R112, R132.reuse, R22, R112 ;  /* 0x000000168470723c */ /* 0x040ff00000001870 */
[C---:B----4-:R-:W-:Y:S08]  /*74b0*/  HMMA.16816.F32 R124, R132.reuse, R16, R124 ;  /* 0x00000010847c723c */ /* 0x050ff0000000187c */
        /* <DEDUP_REMOVED lines=13> */
[C---:B------:R-:W-:Y:S08]  /*7590*/  HMMA.16816.F32 R144, R12.reuse, R8, R144 ;  /* 0x000000080c90723c */ /* 0x040ff00000001890 */
[-C--:B------:R-:W-:Y:S08]  /*75a0*/  HMMA.16816.F32 R136, R12, R10.reuse, R136 ;  /* 0x0000000a0c88723c */ /* 0x080ff00000001888 */
[----:B------:R-:W-:Y:S01]  /*75b0*/  HMMA.16816.F32 R132, R132, R10, R4 ;  /* 0x0000000a8484723c */ /* 0x000fe20000001804 */
[----:B------:R-:W-:Y:S11]  /*75c0*/  @!P0 BRA `(.L_x_885) ;  /* 0x0000938000008947 */ /* 0x000ff60003800000 */
[----:B------:R-:W2:Y:S01]  /*75d0*/  LDL.LU.64 R28, [R1+0x8] ;  /* 0x00000800011c7983 */ /* 0x000ea20000300a00 */
[----:B------:R-:W-:Y:S01]  /*75e0*/  UIADD3 UR4, UR26, -0x2, URZ ;  /* 0xfffffffe1a047890 */ /* 0x000fe2000fffe03f */
[----:B------:R-:W-:-:S04]  /*75f0*/  DEPBAR.LE SB0, 0x0 ;  /* 0x000080000000791a */ /* 0x000fc80000000000 */
[----:B------:R-:W-:Y:S01]  /*7600*/  IMAD.MOV.U32 R5, RZ, RZ, R244 ;  /* 0x000000ffff057224 */ /* 0x000fe200078e00f4 */
[----:B------:R-:W-:Y:S01]  /*7610*/  UMOV UR30, 0x6 ;  /* 0x00000006001e7882 */ /* 0x000fe20000000000 */
[----:B------:R-:W-:Y:S01]  /*7620*/  IMAD.U32 R194, RZ, RZ, UR4 ;  /* 0x00000004ffc27e24 */ /* 0x000fe2000f8e00ff */
[----:B------:R-:W-:Y:S02]  /*7630*/  ULDC.64 UR4, c[0x0][0x1a0] ;  /* 0x0000680000047ab9 */ /* 0x000fe40000000a00 */
[----:B------:R-:W-:Y:S01]  /*7640*/  USHF.L.U32 UR31, UR4, 0x6, URZ ;  /* 0x00000006041f7899 */ /* 0x000fe2000800063f */
[----:B------:R-:W-:Y:S01]  /*7650*/  IMAD R194, R194, UR22, R5 ;  /* 0x00000016c2c27c24 */ /* 0x000fe2000f8e0205 */
[----:B------:R-:W-:Y:S02]  /*7660*/  USHF.L.U64.HI UR30, UR4, UR30, UR5 ;  /* 0x0000001e041e7299 */ /* 0x000fe40008010205 */
[----:B------:R-:W-:Y:S02]  /*7670*/  UISETP.NE.AND UP0, UPT, UR26, 0x3, UPT ;  /* 0x000000031a00788c */ /* 0x000fe4000bf05270 */
[----:B------:R-:W-:Y:S01]  /*7680*/  IMAD.U32 R193, RZ, RZ, UR31 ;  /* 0x0000001fffc17e24 */ /* 0x000fe2000f8e00ff */
[----:B------:R-:W-:Y:S01]  /*7690*/  LEA R194, R194, c[0x0][0x170], 0x1 ;  /* 0x00005c00c2c27a11 */ /* 0x000fe200078e08ff */
[----:B------:R-:W-:Y:S01]  /*76a0*/  IMAD.U32 R4, RZ, RZ, UR30 ;  /* 0x0000001eff047e24 */ /* 0x000fe2000f8e00ff */
[----:B------:R-:W-:Y:S02]  /*76b0*/  BAR.SYNC.DEFER_BLOCKING 0x0 ;  /* 0x0000000000007b1d */ /* 0x000fe40000010000 */
[----:B------:R-:W-:-:S02]  /*76c0*/  IADD3 R192, P1, P0, -R193, UR22, R194 ;  /* 0x00000016c1c07c10 */ /* 0x000fc4000f83e1c2 */
[----:B------:R-:W-:-:S04]  /*76d0*/  IADD3 R194, P2, R194, -UR31, RZ ;  /* 0x8000001fc2c27c10 */ /* 0x000fc8000ff5e0ff */
[----:B--2---:R-:W-:Y:S02]  /*76e0*/  IADD3.X R195, R29, ~UR30, RZ, P2, !PT ;  /* 0x8000001e1dc37c10 */ /* 0x004fe400097fe4ff */
[----:B------:R-:W-:Y:S02]  /*76f0*/  IADD3.X R193, ~R4, UR21, R29, P1, P0 ;  /* 0x0000001504c17c10 */ /* 0x000fe40008fe051d */
[----:B------:R-:W-:Y:S01]  /*7700*/  PLOP3.LUT P0, PT, PT, PT, UP0, 0x80, 0x0 ;  /* 0x000000000000781c */ /* 0x000fe20003f0f008 */
        /* <DEDUP_REMOVED lines=8> */
[----:B------:R-:W2:Y:S04]  /*7790*/  LDSM.16.M88.4 R4, [R218+0x2000] ;  /* 0x00200000da04783b */ /* 0x000ea80000000200 */
[----:B------:R-:W3:Y:S04]  /*77a0*/  LDSM.16.M88.4 R20, [R217+0x8800] ;  /* 0x00880000d914783b */ /* 0x000ee80000000200 */
[----:B------:R-:W4:Y:S04]  /*77b0*/  LDSM.16.M88.4 R164, [R218] ;  /* 0x00000000daa4783b */ /* 0x000f280000000200 */
[----:B------:R-:W-:Y:S04]  /*77c0*/  LDSM.16.M88.4 R184, [R215] ;  /* 0x00000000d7b8783b */ /* 0x000fe80000000200 */
[----:B------:R-:W1:Y:S04]  /*77d0*/  LDSM.16.M88.4 R28, [R216+0x2000] ;  /* 0x00200000d81c783b */ /* 0x000e680000000200 */
[----:B------:R-:W1:Y:S04]  /*77e0*/  LDSM.16.M88.4 R180, [R207] ;  /* 0x00000000cfb4783b */ /* 0x000e680000000200 */
[----:B------:R-:W1:Y:S04]  /*77f0*/  LDSM.16.M88.4 R24, [R216] ;  /* 0x00000000d818783b */ /* 0x000e680000000200 */
[----:B------:R-:W-:Y:S04]  /*7800*/  LDSM.16.M88.4 R32, [R211+0x8000] ;  /* 0x00800000d320783b */ /* 0x000fe80000000200 */
[----:B------:R-:W-:Y:S04]  /*7810*/  LDSM.16.M88.4 R188, [R213] ;  /* 0x00000000d5bc783b */ /* 0x000fe80000000200 */
[----:B------:R-:W0:Y:S01]  /*7820*/  LDGDEPBAR ;  /* 0x00000000000079af */ /* 0x000e220000000000 */
[C---:B--2---:R-:W-:Y:S08]  /*7830*/  HMMA.16816.F32 R16, R4.reuse, R172, RZ ;  /* 0x000000ac0410723c */ /* 0x044ff000000018ff */
[C---:B---3--:R-:W-:Y:S08]  /*7840*/  HMMA.16816.F32 R8, R4.reuse, R20, RZ ;  /* 0x000000140408723c */ /* 0x048ff000000018ff */
[C---:B------:R-:W-:Y:S08]  /*7850*/  HMMA.16816.F32 R12, R4.reuse, R174, RZ ;  /* 0x000000ae040c723c */ /* 0x040ff000000018ff */
[----:B------:R-:W-:Y:S08]  /*7860*/  HMMA.16816.F32 R4, R4, R22, RZ ;  /* 0x000000160404723c */ /* 0x000ff000000018ff */
[C---:B----4-:R-:W-:Y:S08]  /*7870*/  HMMA.16816.F32 R176, R164.reuse, R172, RZ ;  /* 0x000000aca4b0723c */ /* 0x050ff000000018ff */
[C---:B------:R-:W-:Y:S08]  /*7880*/  HMMA.16816.F32 R172, R164.reuse, R174, RZ ;  /* 0x000000aea4ac723c */ /* 0x040ff000000018ff */
[----:B------:R-:W-:Y:S08]  /*7890*/  HMMA.16816.F32 R168, R164, R20, RZ ;  /* 0x00000014a4a8723c */ /* 0x000ff000000018ff */
[C---:B-1----:R-:W-:Y:S08]  /*78a0*/  HMMA.16816.F32 R16, R28.reuse, R184, R16 ;  /* 0x000000b81c10723c */ /* 0x042ff00000001810 */
[C---:B------:R-:W-:Y:S08]  /*78b0*/  HMMA.16816.F32 R8, R28.reuse, R180, R8 ;  /* 0x000000b41c08723c */ /* 0x040ff00000001808 */
[C---:B------:R-:W-:Y:S08]  /*78c0*/  HMMA.16816.F32 R12, R28.reuse, R186, R12 ;  /* 0x000000ba1c0c723c */ /* 0x040ff0000000180c */
[----:B------:R-:W-:Y:S01]  /*78d0*/  HMMA.16816.F32 R4, R28, R182, R4 ;  /* 0x000000b61c04723c */ /* 0x000fe20000001804 */
[----:B------:R-:W-:Y:S07]  /*78e0*/  LDSM.16.M88.4 R28, [R211+0x8800] ;  /* 0x00880000d31c783b */ /* 0x000fee0000000200 */
[----:B------:R-:W-:Y:S01]  /*78f0*/  HMMA.16816.F32 R164, R164, R22, RZ ;  /* 0x00000016a4a4723c */ /* 0x000fe200000018ff */
[----:B------:R-:W1:Y:S07]  /*7900*/  LDSM.16.M88.4 R20, [R214+0x2000] ;  /* 0x00200000d614783b */ /* 0x000e6e0000000200 */
[C---:B------:R-:W-:Y:S08]  /*7910*/  HMMA.16816.F32 R176, R24.reuse, R184, R176 ;  /* 0x000000b818b0723c */ /* 0x040ff000000018b0 */
[C---:B------:R-:W-:Y:S08]  /*7920*/  HMMA.16816.F32 R168, R24.reuse, R180, R168 ;  /* 0x000000b418a8723c */ /* 0x040ff000000018a8 */
[C---:B------:R-:W-:Y:S01]  /*7930*/  HMMA.16816.F32 R172, R24.reuse, R186, R172 ;  /* 0x000000ba18ac723c */ /* 0x040fe200000018ac */
[----:B------:R-:W-:Y:S07]  /*7940*/  LDSM.16.M88.4 R184, [R206] ;  /* 0x00000000ceb8783b */ /* 0x000fee0000000200 */
[----:B------:R-:W-:Y:S01]  /*7950*/  HMMA.16816.F32 R164, R24, R182, R164 ;  /* 0x000000b618a4723c */ /* 0x000fe200000018a4 */
[----:B------:R-:W2:Y:S04]  /*7960*/  LDSM.16.M88.4 R24, [R214] ;  /* 0x00000000d618783b */ /* 0x000ea80000000200 */
[----:B------:R-:W-:Y:S03]  /*7970*/  LDSM.16.M88.4 R180, [R206+0x800] ;  /* 0x00080000ceb4783b */ /* 0x000fe60000000200 */
[C---:B-1----:R-:W-:Y:S08]  /*7980*/  HMMA.16816.F32 R16, R20.reuse, R32, R16 ;  /* 0x000000201410723c */ /* 0x042ff00000001810 */
[C---:B------:R-:W-:Y:S08]  /*7990*/  HMMA.16816.F32 R8, R20.reuse, R28, R8 ;  /* 0x0000001c1408723c */ /* 0x040ff00000001808 */
[C---:B------:R-:W-:Y:S08]  /*79a0*/  HMMA.16816.F32 R12, R20.reuse, R34, R12 ;  /* 0x00000022140c723c */ /* 0x040ff0000000180c */
[----:B------:R-:W-:Y:S01]  /*79b0*/  HMMA.16816.F32 R4, R20, R30, R4 ;  /* 0x0000001e1404723c */ /* 0x000fe20000001804 */
[----:B------:R-:W1:Y:S07]  /*79c0*/  LDSM.16.M88.4 R20, [R213+0x2000] ;  /* 0x00200000d514783b */ /* 0x000e6e0000000200 */
[C---:B--2---:R-:W-:Y:S08]  /*79d0*/  HMMA.16816.F32 R176, R24.reuse, R32, R176 ;  /* 0x0000002018b0723c */ /* 0x044ff000000018b0 */
[C---:B------:R-:W-:Y:S01]  /*79e0*/  HMMA.16816.F32 R172, R24.reuse, R34, R172 ;  /* 0x0000002218ac723c */ /* 0x040fe200000018ac */
[----:B------:R-:W-:Y:S07]  /*79f0*/  LDSM.16.M88.4 R32, [R218+0x4000] ;  /* 0x00400000da20783b */ /* 0x000fee0000000200 */
[C---:B------:R-:W-:Y:S08]  /*7a00*/  HMMA.16816.F32 R168, R24.reuse, R28, R168 ;  /* 0x0000001c18a8723c */ /* 0x040ff000000018a8 */
[----:B------:R-:W-:Y:S01]  /*7a10*/  HMMA.16816.F32 R164, R24, R30, R164 ;  /* 0x0000001e18a4723c */ /* 0x000fe200000018a4 */
[----:B------:R-:W-:Y:S04]  /*7a20*/  LDSM.16.M88.4 R28, [R218+0x6000] ;  /* 0x00600000da1c783b */ /* 0x000fe80000000200 */
[----:B------:R-:W2:Y:S03]  /*7a30*/  LDSM.16.M88.4 R24, [R217+0x9000] ;  /* 0x00900000d918783b */ /* 0x000ea60000000200 */
        /* <DEDUP_REMOVED lines=10> */
[----:B-----5:R-:W3:Y:S04]  /*7ae0*/  LDSM.16.M88.4 R180, [R205] ;  /* 0x00000000cdb4783b */ /* 0x020ee80000000200 */
[----:B------:R-:W4:Y:S03]  /*7af0*/  LDSM.16.M88.4 R188, [R216+0x4000] ;  /* 0x00400000d8bc783b */ /* 0x000f260000000200 */
[C---:B--2---:R-:W-:Y:S08]  /*7b00*/  HMMA.16816.F32 R16, R28.reuse, R24, R16 ;  /* 0x000000181c10723c */ /* 0x044ff00000001810 */
[C---:B------:R-:W-:Y:S08]  /*7b10*/  HMMA.16816.F32 R12, R28.reuse, R26, R12 ;  /* 0x0000001a1c0c723c */ /* 0x040ff0000000180c */
[C---:B-1----:R-:W-:Y:S08]  /*7b20*/  HMMA.16816.F32 R8, R28.reuse, R20, R8 ;  /* 0x000000141c08723c */ /* 0x042ff00000001808 */
[----:B------:R-:W-:Y:S01]  /*7b30*/  HMMA.16816.F32 R4, R28, R22, R4 ;  /* 0x000000161c04723c */ /* 0x000fe20000001804 */
[----:B------:R-:W1:Y:S07]  /*7b40*/  LDSM.16.M88.4 R28, [R204] ;  /* 0x00000000cc1c783b */ /* 0x000e6e0000000200 */
[C---:B------:R-:W-:Y:S08]  /*7b50*/  HMMA.16816.F32 R176, R32.reuse, R24, R176 ;  /* 0x0000001820b0723c */ /* 0x040ff000000018b0 */
[C---:B------:R-:W-:Y:S01]  /*7b60*/  HMMA.16816.F32 R172, R32.reuse, R26, R172 ;  /* 0x0000001a20ac723c */ /* 0x040fe200000018ac */
[----:B------:R-:W-:Y:S07]  /*7b70*/  LDSM.16.M88.4 R24, [R211+0x9000] ;  /* 0x00900000d318783b */ /* 0x000fee0000000200 */
[C---:B------:R-:W-:Y:S08]  /*7b80*/  HMMA.16816.F32 R168, R32.reuse, R20, R168 ;  /* 0x0000001420a8723c */ /* 0x040ff000000018a8 */
[----:B------:R-:W-:Y:S01]  /*7b90*/  HMMA.16816.F32 R164, R32, R22, R164 ;  /* 0x0000001620a4723c */ /* 0x000fe200000018a4 */
[----:B------:R-:W2:Y:S04]  /*7ba0*/  LDSM.16.M88.4 R32, [R214+0x6000] ;  /* 0x00600000d620783b */ /* 0x000ea80000000200 */
[----:B------:R-:W2:Y:S03]  /*7bb0*/  LDSM.16.M88.4 R20, [R211+0x9800] ;  /* 0x00980000d314783b */ /* 0x000ea60000000200 */
[C---:B---3--:R-:W-:Y:S08]  /*7bc0*/  HMMA.16816.F32 R16, R184.reuse, R180, R16 ;  /* 0x000000b4b810723c */ /* 0x048ff00000001810 */
[----:B------:R-:W-:Y:S08]  /*7bd0*/  HMMA.16816.F32 R12, R184, R182, R12 ;  /* 0x000000b6b80c723c */ /* 0x000ff0000000180c */
[C---:B----4-:R-:W-:Y:S08]  /*7be0*/  HMMA.16816.F32 R176, R188.reuse, R180, R176 ;  /* 0x000000b4bcb0723c */ /* 0x050ff000000018b0 */
[----:B------:R-:W-:Y:S01]  /*7bf0*/  HMMA.16816.F32 R172, R188, R182, R172 ;  /* 0x000000b6bcac723c */ /* 0x000fe200000018ac */
[----:B------:R-:W3:Y:S07]  /*7c00*/  LDSM.16.M88.4 R180, [R214+0x4000] ;  /* 0x00400000d6b4783b */ /* 0x000eee0000000200 */
[C---:B-1----:R-:W-:Y:S08]  /*7c10*/  HMMA.16816.F32 R8, R184.reuse, R28, R8 ;  /* 0x0000001cb808723c */ /* 0x042ff00000001808 */
[----:B------:R-:W-:Y:S01]  /*7c20*/  HMMA.16816.F32 R4, R184, R30, R4 ;  /* 0x0000001eb804723c */ /* 0x000fe20000001804 */
[----:B------:R-:W-:Y:S07]  /*7c30*/  LDSM.16.M88.4 R184, [R213+0x4000] ;  /* 0x00400000d5b8783b */ /* 0x000fee0000000200 */
[C---:B------:R-:W-:Y:S08]  /*7c40*/  HMMA.16816.F32 R168, R188.reuse, R28, R168 ;  /* 0x0000001cbca8723c */ /* 0x040ff000000018a8 */
[----:B------:R-:W-:Y:S01]  /*7c50*/  HMMA.16816.F32 R164, R188, R30, R164 ;  /* 0x0000001ebca4723c */ /* 0x000fe200000018a4 */
[----:B------:R-:W1:Y:S07]  /*7c60*/  LDSM.16.M88.4 R28, [R206+0x1000] ;  /* 0x00100000ce1c783b */ /* 0x000e6e0000000200 */
[C---:B--2---:R-:W-:Y:S08]  /*7c70*/  HMMA.16816.F32 R16, R32.reuse, R24, R16 ;  /* 0x000000182010723c */ /* 0x044ff00000001810 */
[C---:B------:R-:W-:Y:S08]  /*7c80*/  HMMA.16816.F32 R12, R32.reuse, R26, R12 ;  /* 0x0000001a200c723c */ /* 0x040ff0000000180c */
[C---:B------:R-:W-:Y:S08]  /*7c90*/  HMMA.16816.F32 R8, R32.reuse, R20, R8 ;  /* 0x000000142008723c */ /* 0x040ff00000001808 */
[----:B------:R-:W-:Y:S01]  /*7ca0*/  HMMA.16816.F32 R4, R32, R22, R4 ;  /* 0x000000162004723c */ /* 0x000fe20000001804 */
[----:B------:R-:W2:Y:S07]  /*7cb0*/  LDSM.16.M88.4 R32, [R213+0x6000] ;  /* 0x00600000d520783b */ /* 0x000eae0000000200 */
[C---:B---3--:R-:W-:Y:S08]  /*7cc0*/  HMMA.16816.F32 R176, R180.reuse, R24, R176 ;  /* 0x00000018b4b0723c */ /* 0x048ff000000018b0 */
[----:B------:R-:W-:Y:S01]  /*7cd0*/  HMMA.16816.F32 R172, R180, R26, R172 ;  /* 0x0000001ab4ac723c */ /* 0x000fe200000018ac */
[----:B------:R-:W3:Y:S01]  /*7ce0*/  LDSM.16.M88.4 R24, [R206+0x1800] ;  /* 0x00180000ce18783b */ /* 0x000ee20000000200 */
[----:B------:R-:W-:-:S06]  /*7cf0*/  DEPBAR.LE SB0, 0x0 ;  /* 0x000080000000791a */ /* 0x000fcc0000000000 */
[C---:B------:R-:W-:Y:S08]  /*7d00*/  HMMA.16816.F32 R168, R180.reuse, R20, R168 ;  /* 0x00000014b4a8723c */ /* 0x040ff000000018a8 */
[----:B------:R-:W-:Y:S08]  /*7d10*/  HMMA.16816.F32 R164, R180, R22, R164 ;  /* 0x00000016b4a4723c */ /* 0x000ff000000018a4 */
[-C--:B-1----:R-:W-:Y:S08]  /*7d20*/  HMMA.16816.F32 R176, R184, R28.reuse, R176 ;  /* 0x0000001cb8b0723c */ /* 0x082ff000000018b0 */
[C---:B--2---:R-:W-:Y:S08]  /*7d30*/  HMMA.16816.F32 R16, R32.reuse, R28, R16 ;  /* 0x0000001c2010723c */ /* 0x044ff00000001810 */
[C---:B------:R-:W-:Y:S08]  /*7d40*/  HMMA.16816.F32 R12, R32.reuse, R30, R12 ;  /* 0x0000001e200c723c */ /* 0x040ff0000000180c */
[C---:B---3--:R-:W-:Y:S08]  /*7d50*/  HMMA.16816.F32 R8, R32.reuse, R24, R8 ;  /* 0x000000182008723c */ /* 0x048ff00000001808 */
[----:B------:R-:W-:Y:S08]  /*7d60*/  HMMA.16816.F32 R4, R32, R26, R4 ;  /* 0x0000001a2004723c */ /* 0x000ff00000001804 */
        /* <DEDUP_REMOVED lines=29> */
.L_x_887:
[----:B------:R-:W2:Y:S01]  /*7f40*/  LDL.64 R28, [R1] ;  /* 0x00000000011c7983 */ /* 0x000ea20000100a00 */
[----:B------:R-:W-:Y:S01]  /*7f50*/  UIADD3 UR31, UR26, -0x3, URZ ;  /* 0xfffffffd1a1f7890 */ /* 0x000fe2000fffe03f */
[----:B------:R-:W-:-:S02]  /*7f60*/  IMAD.WIDE.U32 R34, R200, -0x2daee0ad, RZ ;  /* 0xd2511f53c8227825 */ /* 0x000fc400078e00ff */
[----:B------:R-:W-:Y:S02]  /*7f70*/  STL.64 [R1+0x20], R192 ;  /* 0x000020c001007387 */ /* 0x000fe40000100a00 */
[----:B-1----:R-:W-:Y:S02]  /*7f80*/  IMAD.U32 R21, RZ, RZ, UR29 ;  /* 0x0000001dff157e24 */ /* 0x002fe4000f8e00ff */
[----:B------:R-:W-:Y:S02]  /*7f90*/  IMAD.U32 R20, RZ, RZ, UR31 ;  /* 0x0000001fff147e24 */ /* 0x000fe4000f8e00ff */
[----:B------:R-:W-:Y:S01]  /*7fa0*/  IMAD.WIDE.U32 R26, R203, -0x326172a9, RZ ;  /* 0xcd9e8d57cb1a7825 */ /* 0x000fe200078e00ff */
[----:B------:R-:W-:-:S03]  /*7fb0*/  LOP3.LUT R180, R35, UR31, R21, 0x96, !PT ;  /* 0x0000001f23b47c12 */ /* 0x000fc6000f8e9615 */
[----:B------:R-:W-:Y:S01]  /*7fc0*/  IMAD R25, R20, 0x20, R249 ;  /* 0x0000002014197824 */ /* 0x000fe200078e02f9 */
[----:B------:R-:W-:Y:S01]  /*7fd0*/  LOP3.LUT R30, R27, R201, RZ, 0x3c, !PT ;  /* 0x000000c91b1e7212 */ /* 0x000fe200078e3cff */
[----:B------:R-:W-:-:S03]  /*7fe0*/  IMAD.WIDE.U32 R180, R180, -0x326172a9, RZ ;  /* 0xcd9e8d57b4b47825 */ /* 0x000fc600078e00ff */
[C---:B------:R-:W-:Y:S02]  /*7ff0*/  IADD3 R21, R25.reuse, 0x8, RZ ;  /* 0x0000000819157810 */ /* 0x040fe40007ffe0ff */
[----:B------:R-:W-:Y:S02]  /*8000*/  IADD3 R23, R25, 0x1, RZ ;  /* 0x0000000119177810 */ /* 0x000fe40007ffe0ff */
[-C--:B------:R-:W-:Y:S02]  /*8010*/  ISETP.GE.AND P5, PT, R21, R248.reuse, PT ;  /* 0x000000f81500720c */ /* 0x080fe40003fa6270 */
[C---:B------:R-:W-:Y:S02]  /*8020*/  ISETP.GE.AND P4, PT, R23.reuse, R248, PT ;  /* 0x000000f81700720c */ /* 0x040fe40003f86270 */
[C---:B------:R-:W-:Y:S02]  /*8030*/  ISETP.GE.AND P1, PT, R23.reuse, R242, PT ;  /* 0x000000f21700720c */ /* 0x040fe40003f26270 */
[----:B------:R-:W-:-:S02]  /*8040*/  ISETP.GE.AND P3, PT, R23, R240, PT ;  /* 0x000000f01700720c */ /* 0x000fc40003f66270 */
[----:B------:R-:W-:Y:S01]  /*8050*/  ISETP.GE.AND P0, PT, R23, R2, PT ;  /* 0x000000021700720c */ /* 0x000fe20003f06270 */
[----:B------:R-:W-:Y:S01]  /*8060*/  IMAD R23, R202, -0x326172a9, RZ ;  /* 0xcd9e8d57ca177824 */ /* 0x000fe200078e02ff */
[C---:B------:R-:W-:Y:S02]  /*8070*/  ISETP.GE.AND P2, PT, R21.reuse, R242, PT ;  /* 0x000000f21500720c */ /* 0x040fe40003f46270 */
[----:B------:R-:W-:Y:S02]  /*8080*/  FSEL R172, R172, -INF , !P5 ;  /* 0xff800000acac7808 */ /* 0x000fe40006800000 */
[C---:B------:R-:W-:Y:S02]  /*8090*/  ISETP.GE.AND P6, PT, R21.reuse, R240, PT ;  /* 0x000000f01500720c */ /* 0x040fe40003fc6270 */
[----:B------:R-:W-:Y:S02]  /*80a0*/  ISETP.GE.AND P5, PT, R21, R2, PT ;  /* 0x000000021500720c */ /* 0x000fe40003fa6270 */
[----:B------:R-:W-:-:S02]  /*80b0*/  IADD3 R21, R25, 0x9, RZ ;  /* 0x0000000919157810 */ /* 0x000fc40007ffe0ff */
[C---:B------:R-:W-:Y:S02]  /*80c0*/  LOP3.LUT R31, R181.reuse, UR15, R26, 0x96, !PT ;  /* 0x0000000fb51f7c12 */ /* 0x040fe4000f8e961a */
[----:B------:R-:W-:Y:S02]  /*80d0*/  LOP3.LUT R20, R181, UR15, R23, 0x96, !PT ;  /* 0x0000000fb5147c12 */ /* 0x000fe4000f8e9617 */
[----:B------:R-:W-:Y:S01]  /*80e0*/  FSEL R181, R174, -INF , !P2 ;  /* 0xff800000aeb57808 */ /* 0x000fe20005000000 */
[----:B------:R-:W-:Y:S01]  /*80f0*/  IMAD.WIDE.U32 R198, R31, -0x2daee0ad, RZ ;  /* 0xd2511f531fc67825 */ /* 0x000fe200078e00ff */
[----:B------:R-:W-:Y:S02]  /*8100*/  FSEL R174, R12, -INF , !P6 ;  /* 0xff8000000cae7808 */ /* 0x000fe40007000000 */
[----:B------:R-:W-:Y:S01]  /*8110*/  ISETP.GE.AND P6, PT, R21, R242, PT ;  /* 0x000000f21500720c */ /* 0x000fe20003fc6270 */
[----:B------:R-:W-:Y:S01]  /*8120*/  IMAD.WIDE.U32 R26, R20, -0x2daee0ad, RZ ;  /* 0xd2511f53141a7825 */ /* 0x000fe200078e00ff */
[----:B------:R-:W-:-:S02]  /*8130*/  FSEL R14, R14, -INF , !P5 ;  /* 0xff8000000e0e7808 */ /* 0x000fc40006800000 */
[----:B------:R-:W-:Y:S02]  /*8140*/  LOP3.LUT R188, R251, UR13, R180, 0x96, !PT ;  /* 0x0000000dfbbc7c12 */ /* 0x000fe4000f8e96b4 */
[----:B------:R-:W-:Y:S02]  /*8150*/  ISETP.GE.AND P5, PT, R21, R240, PT ;  /* 0x000000f01500720c */ /* 0x000fe40003fa6270 */
[----:B------:R-:W-:Y:S01]  /*8160*/  IADD3 R23, R25, 0x10, RZ ;  /* 0x0000001019177810 */ /* 0x000fe20007ffe0ff */
[----:B------:R-:W-:Y:S01]  /*8170*/  IMAD.WIDE.U32 R188, R188, -0x2daee0ad, RZ ;  /* 0xd2511f53bcbc7825 */ /* 0x000fe200078e00ff */
[----:B------:R-:W-:Y:S02]  /*8180*/  ISETP.GE.AND P2, PT, R21, R248, PT ;  /* 0x000000f81500720c */ /* 0x000fe40003f46270 */
[----:B------:R-:W-:Y:S02]  /*8190*/  FSEL R175, R175, -INF , !P6 ;  /* 0xff800000afaf7808 */ /* 0x000fe40007000000 */
[----:B------:R-:W-:-:S02]  /*81a0*/  FSEL R252, R13, -INF , !P5 ;  /* 0xff8000000dfc7808 */ /* 0x000fc40006800000 */
[----:B------:R-:W-:Y:S02]  /*81b0*/  ISETP.GE.AND P6, PT, R23, R248, PT ;  /* 0x000000f81700720c */ /* 0x000fe40003fc6270 */
[----:B------:R-:W-:Y:S02]  /*81c0*/  IADD3 R13, R25, 0x11, RZ ;  /* 0x00000011190d7810 */ /* 0x000fe40007ffe0ff */
[----:B------:R-:W-:Y:S02]  /*81d0*/  FSEL R182, R173, -INF , !P2 ;  /* 0xff800000adb67808 */ /* 0x000fe40005000000 */
[----:B------:R-:W-:Y:S02]  /*81e0*/  ISETP.GE.AND P2, PT, R21, R2, PT ;  /* 0x000000021500720c */ /* 0x000fe40003f46270 */
[----:B------:R-:W-:Y:S02]  /*81f0*/  FSEL R20, R168, -INF , !P6 ;  /* 0xff800000a8147808 */ /* 0x000fe40007000000 */
[----:B------:R-:W-:-:S02]  /*8200*/  ISETP.GE.AND P6, PT, R13, R248, PT ;  /* 0x000000f80d00720c */ /* 0x000fc40003fc6270 */
[----:B------:R-:W-:Y:S02]  /*8210*/  LOP3.LUT R26, R189, UR10, R26, 0x96, !PT ;  /* 0x0000000abd1a7c12 */ /* 0x000fe4000f8e961a */
[----:B------:R-:W-:Y:S02]  /*8220*/  FSEL R12, R15, -INF , !P2 ;  /* 0xff8000000f0c7808 */ /* 0x000fe40005000000 */
[C---:B------:R-:W-:Y:S02]  /*8230*/  ISETP.GE.AND P2, PT, R23.reuse, R242, PT ;  /* 0x000000f21700720c */ /* 0x040fe40003f46270 */
[C---:B------:R-:W-:Y:S02]  /*8240*/  ISETP.GE.AND P5, PT, R23.reuse, R240, PT ;  /* 0x000000f01700720c */ /* 0x040fe40003fa6270 */
[----:B------:R-:W-:Y:S02]  /*8250*/  FSEL R21, R170, -INF , !P2 ;  /* 0xff800000aa157808 */ /* 0x000fe40005000000 */
[----:B------:R-:W-:-:S02]  /*8260*/  ISETP.GE.AND P2, PT, R23, R2, PT ;  /* 0x000000021700720c */ /* 0x000fc40003f46270 */
[----:B------:R-:W-:Y:S02]  /*8270*/  FSEL R168, R177, -INF , !P4 ;  /* 0xff800000b1a87808 */ /* 0x000fe40006000000 */
[----:B------:R-:W-:Y:S02]  /*8280*/  FSEL R179, R179, -INF , !P1 ;  /* 0xff800000b3b37808 */ /* 0x000fe40004800000 */
[C---:B------:R-:W-:Y:S02]  /*8290*/  ISETP.GE.AND P4, PT, R13.reuse, R240, PT ;  /* 0x000000f00d00720c */ /* 0x040fe40003f86270 */
[----:B------:R-:W-:Y:S02]  /*82a0*/  ISETP.GE.AND P1, PT, R13, R2, PT ;  /* 0x000000020d00720c */ /* 0x000fe40003f26270 */
[----:B--2---:R-:W-:Y:S01]  /*82b0*/  LOP3.LUT R22, R27, UR12, R28, 0x96, !PT ;  /* 0x0000000c1b167c12 */ /* 0x004fe2000f8e961c */
[----:B------:R-:W-:-:S04]  /*82c0*/  IMAD.WIDE.U32 R26, R26, -0x326172a9, RZ ;  /* 0xcd9e8d571a1a7825 */ /* 0x000fc800078e00ff */
[----:B------:R-:W-:Y:S01]  /*82d0*/  IMAD.WIDE.U32 R32, R22, -0x326172a9, RZ ;  /* 0xcd9e8d5716207825 */ /* 0x000fe200078e00ff */
[----:B------:R-:W-:Y:S02]  /*82e0*/  FSEL R22, R169, -INF , !P6 ;  /* 0xff800000a9167808 */ /* 0x000fe40007000000 */
[----:B------:R-:W-:Y:S02]  /*82f0*/  ISETP.GE.AND P6, PT, R13, R242, PT ;  /* 0x000000f20d00720c */ /* 0x000fe40003fc6270 */
[----:B------:R-:W-:Y:S02]  /*8300*/  LOP3.LUT R15, R33, UR11, R250, 0x96, !PT ;  /* 0x0000000b210f7c12 */ /* 0x000fe4000f8e96fa */
[----:B------:R-:W-:Y:S02]  /*8310*/  FSEL R23, R171, -INF , !P6 ;  /* 0xff800000ab177808 */ /* 0x000fe40007000000 */
[----:B------:R-:W-:Y:S01]  /*8320*/  ISETP.GE.AND P6, PT, R25, R248, PT ;  /* 0x000000f81900720c */ /* 0x000fe20003fc6270 */
[----:B------:R-:W-:Y:S01]  /*8330*/  IMAD.WIDE.U32 R28, R15, -0x2daee0ad, RZ ;  /* 0xd2511f530f1c7825 */ /* 0x000fe200078e00ff */
[----:B------:R-:W-:-:S02]  /*8340*/  LOP3.LUT R32, R27, UR9, R32, 0x96, !PT ;  /* 0x000000091b207c12 */ /* 0x000fc4000f8e9620 */
[----:B------:R-:W-:Y:S02]  /*8350*/  FSEL R170, R176, -INF , !P6 ;  /* 0xff800000b0aa7808 */ /* 0x000fe40007000000 */
[----:B------:R-:W-:Y:S01]  /*8360*/  ISETP.GE.AND P6, PT, R25, R242, PT ;  /* 0x000000f21900720c */ /* 0x000fe20003fc6270 */
[----:B------:R-:W-:Y:S01]  /*8370*/  IMAD.WIDE.U32 R32, R32, -0x2daee0ad, RZ ;  /* 0xd2511f5320207825 */ /* 0x000fe200078e00ff */
[----:B------:R-:W-:Y:S02]  /*8380*/  FSEL R176, R17, -INF , !P3 ;  /* 0xff80000011b07808 */ /* 0x000fe40005800000 */
[----:B------:R-:W-:Y:S02]  /*8390*/  FSEL R177, R178, -INF , !P6 ;  /* 0xff800000b2b17808 */ /* 0x000fe40007000000 */
[----:B------:R-:W-:Y:S02]  /*83a0*/  FSEL R178, R19, -INF , !P0 ;  /* 0xff80000013b27808 */ /* 0x000fe40004000000 */
[----:B------:R-:W-:-:S02]  /*83b0*/  LOP3.LUT R188, R29, UR8, R188, 0x96, !PT ;  /* 0x000000081dbc7c12 */ /* 0x000fc4000f8e96bc */
[----:B------:R-:W-:Y:S02]  /*83c0*/  LOP3.LUT R15, R33, UR6, R28, 0x96, !PT ;  /* 0x00000006210f7c12 */ /* 0x000fe4000f8e961c */
[C---:B------:R-:W-:Y:S01]  /*83d0*/  ISETP.GE.AND P3, PT, R25.reuse, R240, PT ;  /* 0x000000f01900720c */ /* 0x040fe20003f66270 */
[----:B------:R-:W-:Y:S01]  /*83e0*/  IMAD.WIDE.U32 R188, R188, -0x326172a9, RZ ;  /* 0xcd9e8d57bcbc7825 */ /* 0x000fe200078e00ff */
[C---:B------:R-:W-:Y:S02]  /*83f0*/  ISETP.GE.AND P0, PT, R25.reuse, R2, PT ;  /* 0x000000021900720c */ /* 0x040fe40003f06270 */
[C---:B------:R-:W-:Y:S02]  /*8400*/  IADD3 R29, R25.reuse, 0x18, RZ ;  /* 0x00000018191d7810 */ /* 0x040fe40007ffe0ff */
[----:B------:R-:W-:Y:S02]  /*8410*/  IADD3 R17, R25, 0x19, RZ ;  /* 0x0000001919117810 */ /* 0x000fe40007ffe0ff */
[----:B------:R-:W-:-:S02]  /*8420*/  FSEL R186, R16, -INF , !P3 ;  /* 0xff80000010ba7808 */ /* 0x000fc40005800000 */
[----:B------:R-:W-:Y:S01]  /*8430*/  FSEL R13, R18, -INF , !P0 ;  /* 0xff800000120d7808 */ /* 0x000fe20004000000 */
[----:B------:R-:W-:Y:S01]  /*8440*/  IMAD.WIDE.U32 R18, R15, -0x326172a9, RZ ;  /* 0xcd9e8d570f127825 */ /* 0x000fe200078e00ff */
[----:B------:R-:W-:Y:S02]  /*8450*/  ISETP.GE.AND P3, PT, R29, R242, PT ;  /* 0x000000f21d00720c */ /* 0x000fe40003f66270 */
[-C--:B------:R-:W-:Y:S02]  /*8460*/  ISETP.GE.AND P0, PT, R17, R248.reuse, PT ;  /* 0x000000f81100720c */ /* 0x080fe40003f06270 */
[----:B------:R-:W-:Y:S02]  /*8470*/  FSEL R25, R166, -INF , !P3 ;  /* 0xff800000a6197808 */ /* 0x000fe40005800000 */
[----:B------:R-:W-:Y:S02]  /*8480*/  FSEL R27, R165, -INF , !P0 ;  /* 0xff800000a51b7808 */ /* 0x000fe40004000000 */
[----:B------:R-:W-:-:S02]  /*8490*/  ISETP.GE.AND P6, PT, R29, R248, PT ;  /* 0x000000f81d00720c */ /* 0x000fc40003fc6270 */
[C---:B------:R-:W-:Y:S02]  /*84a0*/  ISETP.GE.AND P3, PT, R29.reuse, R240, PT ;  /* 0x000000f01d00720c */ /* 0x040fe40003f66270 */
[----:B------:R-:W-:Y:S02]  /*84b0*/  ISETP.GE.AND P0, PT, R29, R2, PT ;  /* 0x000000021d00720c */ /* 0x000fe40003f06270 */
[----:B------:R-:W-:Y:S02]  /*84c0*/  LOP3.LUT R16, R18, 0xffff, RZ, 0xc0, !PT ;  /* 0x0000ffff12107812 */ /* 0x000fe400078ec0ff */
[----:B------:R-:W-:Y:S02]  /*84d0*/  FSEL R29, R8, -INF , !P5 ;  /* 0xff800000081d7808 */ /* 0x000fe40006800000 */
[----:B------:R-:W-:Y:S02]  /*84e0*/  LOP3.LUT R8, R19, UR16, R188, 0x96, !PT ;  /* 0x0000001013087c12 */ /* 0x000fe4000f8e96bc */
[----:B------:R-:W-:Y:S01]  /*84f0*/  FSEL R24, R164, -INF , !P6 ;  /* 0xff800000a4187808 */ /* 0x000fe20007000000 */
[----:B------:R-:W-:Y:S01]  /*8500*/  IMAD.WIDE.U32 R164, R30, -0x2daee0ad, RZ ;  /* 0xd2511f531ea47825 */ /* 0x000fe200078e00ff */
[----:B------:R-:W-:-:S02]  /*8510*/  SHF.R.U32.HI R16, RZ, 0x8, R16 ;  /* 0x00000008ff107819 */ /* 0x000fc40000011610 */
[----:B------:R-:W-:Y:S02]  /*8520*/  LOP3.LUT R187, R18, 0xff, RZ, 0xc0, !PT ;  /* 0x000000ff12bb7812 */ /* 0x000fe400078ec0ff */
[----:B------:R-:W-:Y:S02]  /*8530*/  ISETP.GE.AND P6, PT, R17, R242, PT ;  /* 0x000000f21100720c */ /* 0x000fe40003fc6270 */
[----:B------:R-:W-:Y:S02]  /*8540*/  SHF.R.U32.HI R15, RZ, 0x10, R8 ;  /* 0x00000010ff0f7819 */ /* 0x000fe40000011608 */
[----:B------:R-:W-:Y:S02]  /*8550*/  PRMT R187, R187, 0x5410, R16 ;  /* 0x00005410bbbb7816 */ /* 0x000fe40000000010 */
[----:B------:R-:W-:Y:S02]  /*8560*/  FSEL R28, R167, -INF , !P6 ;  /* 0xff800000a71c7808 */ /* 0x000fe40007000000 */
[----:B------:R-:W-:-:S02]  /*8570*/  LOP3.LUT R16, R8, 0xffff, RZ, 0xc0, !PT ;  /* 0x0000ffff08107812 */ /* 0x000fc400078ec0ff */
[----:B------:R-:W-:Y:S02]  /*8580*/  LOP3.LUT R171, R8, 0xff, RZ, 0xc0, !PT ;  /* 0x000000ff08ab7812 */ /* 0x000fe400078ec0ff */
[C---:B------:R-:W-:Y:S02]  /*8590*/  ISETP.GE.AND P6, PT, R17.reuse, R240, PT ;  /* 0x000000f01100720c */ /* 0x040fe40003fc6270 */
[----:B------:R-:W-:Y:S02]  /*85a0*/  ISETP.GE.AND P5, PT, R17, R2, PT ;  /* 0x000000021100720c */ /* 0x000fe40003fa6270 */
[----:B------:R-:W-:Y:S02]  /*85b0*/  SHF.R.U32.HI R8, RZ, 0x18, R8 ;  /* 0x00000018ff087819 */ /* 0x000fe40000011608 */
[----:B------:R-:W-:Y:S02]  /*85c0*/  LOP3.LUT R15, R15, 0xff, RZ, 0xc0, !PT ;  /* 0x000000ff0f0f7812 */ /* 0x000fe400078ec0ff */
[----:B------:R-:W-:-:S02]  /*85d0*/  FMNMX.FTZ R17, R197, R170, !PT ;  /* 0x000000aac5117209 */ /* 0x000fc40007810000 */
[----:B------:R-:W-:Y:S02]  /*85e0*/  PRMT R15, R15, 0x5410, R8 ;  /* 0x000054100f0f7816 */ /* 0x000fe40000000008 */
[----:B------:R-:W-:Y:S02]  /*85f0*/  FMNMX.FTZ R17, R168, R17, !PT ;  /* 0x00000011a8117209 */ /* 0x000fe40007810000 */
[----:B------:R-:W-:Y:S02]  /*8600*/  FMNMX.FTZ R8, R196, R177, !PT ;  /* 0x000000b1c4087209 */ /* 0x000fe40007810000 */
[----:B------:R-:W-:Y:S02]  /*8610*/  FMNMX.FTZ R17, R172, R17, !PT ;  /* 0x00000011ac117209 */ /* 0x000fe40007810000 */
[----:B------:R-:W-:Y:S02]  /*8620*/  FMNMX.FTZ R8, R179, R8, !PT ;  /* 0x00000008b3087209 */ /* 0x000fe40007810000 */
[----:B------:R-:W-:-:S02]  /*8630*/  FMNMX.FTZ R17, R182, R17, !PT ;  /* 0x00000011b6117209 */ /* 0x000fc40007810000 */
[----:B------:R-:W-:Y:S02]  /*8640*/  FMNMX.FTZ R8, R181, R8, !PT ;  /* 0x00000008b5087209 */ /* 0x000fe40007810000 */
[----:B------:R-:W-:Y:S02]  /*8650*/  SHF.R.U32.HI R173, RZ, 0x10, R18 ;  /* 0x00000010ffad7819 */ /* 0x000fe40000011612 */
[----:B------:R-:W-:Y:S02]  /*8660*/  LOP3.LUT R34, R165, UR14, R34, 0x96, !PT ;  /* 0x0000000ea5227c12 */ /* 0x000fe4000f8e9622 */
[----:B------:R-:W-:Y:S02]  /*8670*/  FMNMX.FTZ R8, R175, R8, !PT ;  /* 0x00000008af087209 */ /* 0x000fe40007810000 */
[----:B------:R-:W-:Y:S01]  /*8680*/  FMNMX.FTZ R17, R20, R17, !PT ;  /* 0x0000001114117209 */ /* 0x000fe20007810000 */
[----:B------:R-:W-:Y:S01]  /*8690*/  IMAD.WIDE.U32 R34, R34, -0x326172a9, RZ ;  /* 0xcd9e8d5722227825 */ /* 0x000fe200078e00ff */
[----:B------:R-:W-:-:S02]  /*86a0*/  SHF.R.U32.HI R18, RZ, 0x18, R18 ;  /* 0x00000018ff127819 */ /* 0x000fc40000011612 */
[----:B------:R-:W-:Y:S02]  /*86b0*/  LOP3.LUT R173, R173, 0xff, RZ, 0xc0, !PT ;  /* 0x000000ffadad7812 */ /* 0x000fe400078ec0ff */
[----:B------:R-:W-:Y:S02]  /*86c0*/  SHF.R.U32.HI R16, RZ, 0x8, R16 ;  /* 0x00000008ff107819 */ /* 0x000fe40000011610 */
[----:B------:R-:W-:Y:S02]  /*86d0*/  FMNMX.FTZ R8, R21, R8, !PT ;  /* 0x0000000815087209 */ /* 0x000fe40007810000 */
[----:B------:R-:W-:Y:S02]  /*86e0*/  FMNMX.FTZ R17, R22, R17, !PT ;  /* 0x0000001116117209 */ /* 0x000fe40007810000 */
[----:B------:R-:W-:Y:S02]  /*86f0*/  PRMT R173, R173, 0x5410, R18 ;  /* 0x00005410adad7816 */ /* 0x000fe40000000012 */
[----:B------:R-:W-:-:S02]  /*8700*/  PRMT R171, R171, 0x5410, R16 ;  /* 0x00005410abab7816 */ /* 0x000fc40000000010 */
[----:B------:R-:W-:Y:S02]  /*8710*/  FMNMX.FTZ R16, R23, R8, !PT ;  /* 0x0000000817107209 */ /* 0x000fe40007810000 */
[----:B------:R-:W-:Y:S02]  /*8720*/  FMNMX.FTZ R18, R24, R17, !PT ;  /* 0x0000001118127209 */ /* 0x000fe40007810000 */
[----:B------:R-:W-:Y:S02]  /*8730*/  LOP3.LUT R180, R35, UR13, R180, 0x96, !PT ;  /* 0x0000000d23b47c12 */ /* 0x000fe4000f8e96b4 */
[----:B------:R-:W-:Y:S02]  /*8740*/  FMNMX.FTZ R18, R27, R18, !PT ;  /* 0x000000121b127209 */ /* 0x000fe40007810000 */
[----:B------:R-:W-:Y:S01]  /*8750*/  FMNMX.FTZ R17, R25, R16, !PT ;  /* 0x0000001019117209 */ /* 0x000fe20007810000 */
[----:B------:R-:W-:Y:S01]  /*8760*/  IMAD.WIDE.U32 R30, R180, -0x2daee0ad, RZ ;  /* 0xd2511f53b41e7825 */ /* 0x000fe200078e00ff */
[----:B------:R-:W-:Y:S01]  /*8770*/  LOP3.LUT R8, R199, UR12, R164, 0x96, !PT ;  /* 0x0000000cc7087c12 */ /* 0x000fe2000f8e96a4 */
[----:B------:R-:W1:Y:S01]  /*8780*/  SHFL.BFLY PT, R167, R18, 0x2, 0x1f ;  /* 0x0c401f0012a77f89 */ /* 0x000e6200000e0000 */
[----:B------:R-:W-:-:S02]  /*8790*/  FMNMX.FTZ R166, R28, R17, !PT ;  /* 0x000000111ca67209 */ /* 0x000fc40007810000 */
[----:B------:R-:W-:Y:S01]  /*87a0*/  LOP3.LUT R198, R31, UR10, R198, 0x96, !PT ;  /* 0x0000000a1fc67c12 */ /* 0x000fe2000f8e96c6 */
[----:B------:R-:W-:Y:S01]  /*87b0*/  IMAD.WIDE.U32 R190, R8, -0x326172a9, RZ ;  /* 0xcd9e8d5708be7825 */ /* 0x000fe200078e00ff */
[----:B------:R-:W-:Y:S01]  /*87c0*/  FMNMX.FTZ R19, R3, R186, !PT ;  /* 0x000000ba03137209 */ /* 0x000fe20007810000 */
[----:B------:R-:W2:Y:S01]  /*87d0*/  SHFL.BFLY PT, R31, R166, 0x2, 0x1f ;  /* 0x0c401f00a61f7f89 */ /* 0x000ea200000e0000 */
[----:B------:R-:W-:Y:S01]  /*87e0*/  FSEL R33, R11, -INF , !P1 ;  /* 0xff8000000b217808 */ /* 0x000fe20004800000 */
[----:B------:R-:W-:Y:S01]  /*87f0*/  IMAD.WIDE.U32 R198, R198, -0x326172a9, RZ ;  /* 0xcd9e8d57c6c67825 */ /* 0x000fe200078e00ff */
[----:B------:R-:W-:Y:S02]  /*8800*/  LOP3.LUT R8, R191, UR11, R34, 0x96, !PT ;  /* 0x0000000bbf087c12 */ /* 0x000fe4000f8e9622 */
[----:B------:R-:W-:Y:S02]  /*8810*/  FMNMX.FTZ R19, R176, R19, !PT ;  /* 0x00000013b0137209 */ /* 0x000fe40007810000 */
[----:B------:R-:W-:Y:S01]  /*8820*/  FSEL R34, R4, -INF , !P3 ;  /* 0xff80000004227808 */ /* 0x000fe20005800000 */
[----:B------:R-:W-:Y:S01]  /*8830*/  IMAD.WIDE.U32 R16, R8, -0x2daee0ad, RZ ;  /* 0xd2511f5308107825 */ /* 0x000fe200078e00ff */
[----:B------:R-:W-:-:S02]  /*8840*/  FMNMX.FTZ R19, R174, R19, !PT ;  /* 0x00000013ae137209 */ /* 0x000fc40007810000 */
[----:B------:R-:W-:Y:S02]  /*8850*/  FSEL R180, R5, -INF , !P6 ;  /* 0xff80000005b47808 */ /* 0x000fe40007000000 */
[----:B------:R-:W-:Y:S02]  /*8860*/  LOP3.LUT R8, R17, UR8, R30, 0x96, !PT ;  /* 0x0000000811087c12 */ /* 0x000fe4000f8e961e */
[----:B------:R-:W-:Y:S02]  /*8870*/  FMNMX.FTZ R17, R0, R13, !PT ;  /* 0x0000000d00117209 */ /* 0x000fe40007810000 */
[----:B------:R-:W-:Y:S02]  /*8880*/  FSEL R30, R10, -INF , !P2 ;  /* 0xff8000000a1e7808 */ /* 0x000fe40005000000 */
[----:B-1----:R-:W-:Y:S02]  /*8890*/  FMNMX.FTZ R167, R18, R167, !PT ;  /* 0x000000a712a77209 */ /* 0x002fe40007810000 */
[----:B------:R-:W-:-:S02]  /*88a0*/  FMNMX.FTZ R17, R178, R17, !PT ;  /* 0x00000011b2117209 */ /* 0x000fc40007810000 */
[----:B------:R-:W-:Y:S02]  /*88b0*/  FMNMX.FTZ R18, R252, R19, !PT ;  /* 0x00000013fc127209 */ /* 0x000fe40007810000 */
[----:B--2---:R-:W-:Y:S02]  /*88c0*/  FMNMX.FTZ R166, R31, R166, !PT ;  /* 0x000000a61fa67209 */ /* 0x004fe40007810000 */
[----:B------:R-:W-:Y:S02]  /*88d0*/  FMNMX.FTZ R17, R14, R17, !PT ;  /* 0x000000110e117209 */ /* 0x000fe40007810000 */
[----:B------:R-:W-:Y:S01]  /*88e0*/  FSEL R31, R9, -INF , !P4 ;  /* 0xff800000091f7808 */ /* 0x000fe20006000000 */
[----:B------:R-:W-:Y:S01]  /*88f0*/  SHFL.BFLY PT, R11, R166, 0x1, 0x1f ;  /* 0x0c201f00a60b7f89 */ /* 0x000fe200000e0000 */
[----:B------:R-:W-:Y:S02]  /*8900*/  FMNMX.FTZ R10, R29, R18, !PT ;  /* 0x000000121d0a7209 */ /* 0x000fe40007810000 */
[----:B------:R-:W-:-:S02]  /*8910*/  FMNMX.FTZ R9, R12, R17, !PT ;  /* 0x000000110c097209 */ /* 0x000fc40007810000 */
[----:B------:R-:W-:Y:S02]  /*8920*/  FMNMX.FTZ R165, R31, R10, !PT ;  /* 0x0000000a1fa57209 */ /* 0x000fe40007810000 */
[----:B------:R-:W-:Y:S02]  /*8930*/  FMNMX.FTZ R4, R30, R9, !PT ;  /* 0x000000091e047209 */ /* 0x000fe40007810000 */
[----:B------:R-:W-:Y:S02]  /*8940*/  FMNMX.FTZ R165, R34, R165, !PT ;  /* 0x000000a522a57209 */ /* 0x000fe40007810000 */
[----:B------:R-:W-:Y:S02]  /*8950*/  FMNMX.FTZ R4, R33, R4, !PT ;  /* 0x0000000421047209 */ /* 0x000fe40007810000 */
[----:B------:R-:W-:Y:S02]  /*8960*/  FSEL R35, R6, -INF , !P0 ;  /* 0xff80000006237808 */ /* 0x000fe40004000000 */
[----:B------:R-:W-:Y:S01]  /*8970*/  FMNMX.FTZ R165, R180, R165, !PT ;  /* 0x000000a5b4a57209 */ /* 0x000fe20007810000 */
[----:B------:R-:W-:Y:S01]  /*8980*/  SHFL.BFLY PT, R6, R167, 0x1, 0x1f ;  /* 0x0c201f00a7067f89 */ /* 0x000fe200000e0000 */
[----:B------:R-:W-:-:S02]  /*8990*/  FMNMX.FTZ R5, R35, R4, !PT ;  /* 0x0000000423057209 */ /* 0x000fc40007810000 */
[----:B------:R-:W-:Y:S01]  /*89a0*/  LOP3.LUT R190, R199, UR9, R190, 0x96, !PT ;  /* 0x00000009c7be7c12 */ /* 0x000fe2000f8e96be */
[----:B------:R-:W1:Y:S01]  /*89b0*/  SHFL.BFLY PT, R4, R165, 0x2, 0x1f ;  /* 0x0c401f00a5047f89 */ /* 0x000e6200000e0000 */
[----:B------:R-:W-:-:S03]  /*89c0*/  FSEL R184, R7, -INF , !P5 ;  /* 0xff80000007b87808 */ /* 0x000fc60006800000 */
[----:B------:R-:W-:Y:S01]  /*89d0*/  IMAD.WIDE.U32 R190, R190, -0x2daee0ad, RZ ;  /* 0xd2511f53bebe7825 */ /* 0x000fe200078e00ff */
[----:B------:R-:W-:-:S04]  /*89e0*/  FMNMX.FTZ R18, R184, R5, !PT ;  /* 0x00000005b8127209 */ /* 0x000fc80007810000 */
[----:B------:R-:W-:Y:S01]  /*89f0*/  LOP3.LUT R16, R191, UR6, R16, 0x96, !PT ;  /* 0x00000006bf107c12 */ /* 0x000fe2000f8e9610 */
[----:B------:R-:W2:Y:S04]  /*8a00*/  SHFL.BFLY PT, R9, R18, 0x2, 0x1f ;  /* 0x0c401f0012097f89 */ /* 0x000ea800000e0000 */
[----:B------:R-:W-:-:S05]  /*8a10*/  IMAD.WIDE.U32 R192, R16, -0x326172a9, RZ ;  /* 0xcd9e8d5710c07825 */ /* 0x000fca00078e00ff */
[C---:B------:R-:W-:Y:S02]  /*8a20*/  LOP3.LUT R16, R192.reuse, 0xffff, RZ, 0xc0, !PT ;  /* 0x0000ffffc0107812 */ /* 0x040fe400078ec0ff */
[----:B------:R-:W-:Y:S02]  /*8a30*/  LOP3.LUT R199, R192, 0xff, RZ, 0xc0, !PT ;  /* 0x000000ffc0c77812 */ /* 0x000fe400078ec0ff */
[----:B------:R-:W-:Y:S02]  /*8a40*/  SHF.R.U32.HI R16, RZ, 0x8, R16 ;  /* 0x00000008ff107819 */ /* 0x000fe40000011610 */
[----:B-1----:R-:W-:Y:S02]  /*8a50*/  FMNMX.FTZ R165, R4, R165, !PT ;  /* 0x000000a504a57209 */ /* 0x002fe40007810000 */
[----:B------:R-:W-:Y:S02]  /*8a60*/  FMNMX.FTZ R167, R167, R6, !PT ;  /* 0x00000006a7a77209 */ /* 0x000fe40007810000 */
[----:B------:R-:W-:Y:S01]  /*8a70*/  PRMT R199, R199, 0x5410, R16 ;  /* 0x00005410c7c77816 */ /* 0x000fe20000000010 */
[----:B------:R-:W1:Y:S01]  /*8a80*/  SHFL.BFLY PT, R6, R165, 0x1, 0x1f ;  /* 0x0c201f00a5067f89 */ /* 0x000e6200000e0000 */
[----:B------:R-:W-:Y:S01]  /*8a90*/  IMAD.WIDE.U32 R16, R8, -0x326172a9, RZ ;  /* 0xcd9e8d5708107825 */ /* 0x000fe200078e00ff */
[----:B------:R-:W-:-:S02]  /*8aa0*/  FSETP.NEU.FTZ.AND P2, PT, R167, -INF , PT ;  /* 0xff800000a700780b */ /* 0x000fc40003f5d000 */
[----:B--2---:R-:W-:Y:S01]  /*8ab0*/  FMNMX.FTZ R18, R9, R18, !PT ;  /* 0x0000001209127209 */ /* 0x004fe20007810000 */
[----:B------:R-:W-:Y:S01]  /*8ac0*/  FMUL.FTZ R185, R167, c[0x0][0x23c] ;  /* 0x00008f00a7b97a20 */ /* 0x000fe20000410000 */
[----:B------:R-:W-:Y:S02]  /*8ad0*/  LOP3.LUT R5, R193, UR16, R16, 0x96, !PT ;  /* 0x00000010c1057c12 */ /* 0x000fe4000f8e9610 */
[----:B------:R-:W-:Y:S02]  /*8ae0*/  FMNMX.FTZ R166, R166, R11, !PT ;  /* 0x0000000ba6a67209 */ /* 0x000fe40007810000 */
[C---:B------:R-:W-:Y:S02]  /*8af0*/  LOP3.LUT R9, R5.reuse, 0xffff, RZ, 0xc0, !PT ;  /* 0x0000ffff05097812 */ /* 0x040fe400078ec0ff */
[----:B------:R-:W-:Y:S02]  /*8b00*/  LOP3.LUT R4, R5, 0xff, RZ, 0xc0, !PT ;  /* 0x000000ff05047812 */ /* 0x000fe400078ec0ff */
[----:B------:R-:W-:-:S02]  /*8b10*/  SHF.R.U32.HI R9, RZ, 0x8, R9 ;  /* 0x00000008ff097819 */ /* 0x000fc40000011609 */
[----:B------:R-:W-:Y:S02]  /*8b20*/  FSEL R185, R185, RZ, P2 ;  /* 0x000000ffb9b97208 */ /* 0x000fe40001000000 */
[----:B------:R-:W-:Y:S02]  /*8b30*/  PRMT R4, R4, 0x5410, R9 ;  /* 0x0000541004047816 */ /* 0x000fe40000000009 */
[----:B------:R-:W2:Y:S01]  /*8b40*/  SHFL.BFLY PT, R9, R18, 0x1, 0x1f ;  /* 0x0c201f0012097f89 */ /* 0x000ea200000e0000 */
[C---:B------:R-:W-:Y:S01]  /*8b50*/  FMUL.FTZ R8, R166.reuse, c[0x0][0x23c] ;  /* 0x00008f00a6087a20 */ /* 0x040fe20000410000 */
[--C-:B------:R-:W-:Y:S02]  /*8b60*/  SHF.R.U32.HI R7, RZ, 0x10, R192.reuse ;  /* 0x00000010ff077819 */ /* 0x100fe400000116c0 */
[----:B-1----:R-:W-:Y:S02]  /*8b70*/  FMNMX.FTZ R165, R165, R6, !PT ;  /* 0x00000006a5a57209 */ /* 0x002fe40007810000 */
[----:B------:R-:W1:Y:S01]  /*8b80*/  LDC.U8 R6, c[0x0][0x2d8] ;  /* 0x0000b600ff067b82 */ /* 0x000e620000000000 */
[----:B------:R-:W-:Y:S01]  /*8b90*/  FSETP.NEU.FTZ.AND P1, PT, R166, -INF , PT ;  /* 0xff800000a600780b */ /* 0x000fe20003f3d000 */
[--C-:B------:R-:W-:Y:S01]  /*8ba0*/  FFMA.FTZ R183, R170, c[0x0][0x23c], -R185.reuse ;  /* 0x00008f00aab77a23 */ /* 0x100fe200000108b9 */
[----:B------:R-:W-:Y:S01]  /*8bb0*/  LOP3.LUT R7, R7, 0xff, RZ, 0xc0, !PT ;  /* 0x000000ff07077812 */ /* 0x000fe200078ec0ff */
[--C-:B------:R-:W-:Y:S01]  /*8bc0*/  FFMA.FTZ R170, R168, c[0x0][0x23c], -R185.reuse ;  /* 0x00008f00a8aa7a23 */ /* 0x100fe200000108b9 */
[----:B------:R-:W-:Y:S01]  /*8bd0*/  SHF.R.U32.HI R10, RZ, 0x18, R192 ;  /* 0x00000018ff0a7819 */ /* 0x000fe200000116c0 */
[--C-:B------:R-:W-:Y:S01]  /*8be0*/  FFMA.FTZ R168, R182, c[0x0][0x23c], -R185.reuse ;  /* 0x00008f00b6a87a23 */ /* 0x100fe200000108b9 */
[----:B------:R-:W-:Y:S01]  /*8bf0*/  FSEL R182, R8, RZ, P1 ;  /* 0x000000ff08b67208 */ /* 0x000fe20000800000 */
[----:B------:R-:W-:Y:S01]  /*8c00*/  FFMA.FTZ R169, R172, c[0x0][0x23c], -R185 ;  /* 0x00008f00aca97a23 */ /* 0x000fe200000108b9 */
[----:B------:R-:W-:Y:S01]  /*8c10*/  PRMT R7, R7, 0x5410, R10 ;  /* 0x0000541007077816 */ /* 0x000fe2000000000a */
[----:B------:R-:W-:Y:S01]  /*8c20*/  IMAD.MOV.U32 R11, RZ, RZ, R17 ;  /* 0x000000ffff0b7224 */ /* 0x000fe200078e0011 */
[----:B------:R-:W-:Y:S01]  /*8c30*/  FSETP.NEU.FTZ.AND P0, PT, R165, -INF , PT ;  /* 0xff800000a500780b */ /* 0x000fe20003f1d000 */
[----:B------:R-:W-:Y:S01]  /*8c40*/  FFMA.FTZ R17, R181, c[0x0][0x23c], -R182 ;  /* 0x00008f00b5117a23 */ /* 0x000fe200000108b6 */
[----:B------:R-:W-:Y:S01]  /*8c50*/  MUFU.EX2 R168, R168 ;  /* 0x000000a800a87308 */ /* 0x000fe20000000800 */
[----:B------:R-:W-:Y:S01]  /*8c60*/  IMAD.MOV.U32 R10, RZ, RZ, R16 ;  /* 0x000000ffff0a7224 */ /* 0x000fe200078e0010 */
[----:B------:R-:W-:Y:S01]  /*8c70*/  FSEL R188, R167, RZ, P2 ;  /* 0x000000ffa7bc7208 */ /* 0x000fe20001000000 */
[----:B------:R-:W-:Y:S01]  /*8c80*/  FMUL.FTZ R181, R165, c[0x0][0x23c] ;  /* 0x00008f00a5b57a20 */ /* 0x000fe20000410000 */
[----:B------:R3:W5:Y:S01]  /*8c90*/  LDL.LU.64 R192, [R1+0x20] ;  /* 0x0000200001c07983 */ /* 0x0007620000300a00 */
[--C-:B------:R-:W-:Y:S01]  /*8ca0*/  FFMA.FTZ R16, R175, c[0x0][0x23c], -R182.reuse ;  /* 0x00008f00af107a23 */ /* 0x100fe200000108b6 */
[--C-:B------:R-:W-:Y:S01]  /*8cb0*/  SHF.R.U32.HI R8, RZ, 0x10, R5.reuse ;  /* 0x00000010ff087819 */ /* 0x100fe20000011605 */
[--C-:B------:R-:W-:Y:S01]  /*8cc0*/  FFMA.FTZ R164, R177, c[0x0][0x23c], -R182.reuse ;  /* 0x00008f00b1a47a23 */ /* 0x100fe200000108b6 */
[----:B------:R-:W4:Y:S01]  /*8cd0*/  MUFU.EX2 R169, R169 ;  /* 0x000000a900a97308 */ /* 0x000f220000000800 */
[----:B------:R-:W-:Y:S01]  /*8ce0*/  FSEL R181, R181, RZ, P0 ;  /* 0x000000ffb5b57208 */ /* 0x000fe20000000000 */
[----:B------:R-:W-:Y:S01]  /*8cf0*/  FFMA.FTZ R19, R179, c[0x0][0x23c], -R182 ;  /* 0x00008f00b3137a23 */ /* 0x000fe200000108b6 */
[----:B------:R-:W-:Y:S01]  /*8d00*/  SHF.R.U32.HI R5, RZ, 0x18, R5 ;  /* 0x00000018ff057819 */ /* 0x000fe20000011605 */
[----:B------:R-:W-:Y:S01]  /*8d10*/  FADD.FTZ R188, R197, -R188 ;  /* 0x800000bcc5bc7221 */ /* 0x000fe20000010000 */
[----:B------:R-:W-:Y:S01]  /*8d20*/  LOP3.LUT R8, R8, 0xff, RZ, 0xc0, !PT ;  /* 0x000000ff08087812 */ /* 0x000fe200078ec0ff */
[----:B------:R-:W-:Y:S01]  /*8d30*/  FFMA.FTZ R172, R186, c[0x0][0x23c], -R181 ;  /* 0x00008f00baac7a23 */ /* 0x000fe200000108b5 */
[----:B--2---:R-:W-:Y:S01]  /*8d40*/  FMNMX.FTZ R18, R18, R9, !PT ;  /* 0x0000000912127209 */ /* 0x004fe20007810000 */
[----:B------:R-:W-:Y:S01]  /*8d50*/  MUFU.EX2 R183, R183 ;  /* 0x000000b700b77308 */ /* 0x000fe20000000800 */
[----:B------:R-:W-:Y:S01]  /*8d60*/  FSEL R179, R166, RZ, P1 ;  /* 0x000000ffa6b37208 */ /* 0x000fe20000800000 */
[----:B------:R-:W-:Y:S01]  /*8d70*/  IMAD.MOV.U32 R197, RZ, RZ, R11 ;  /* 0x000000ffffc57224 */ /* 0x000fe200078e000b */
[----:B------:R-:W-:Y:S01]  /*8d80*/  PRMT R5, R8, 0x5410, R5 ;  /* 0x0000541008057816 */ /* 0x000fe20000000005 */
[----:B------:R-:W-:Y:S01]  /*8d90*/  FFMA.FTZ R175, R252, c[0x0][0x23c], -R181 ;  /* 0x00008f00fcaf7a23 */ /* 0x000fe200000108b5 */
[----:B-1----:R-:W-:Y:S01]  /*8da0*/  PRMT R186, R6, 0x7054, R6 ;  /* 0x0000705406ba7816 */ /* 0x002fe20000000006 */
[----:B------:R-:W-:Y:S01]  /*8db0*/  FADD.FTZ R179, R196, -R179 ;  /* 0x800000b3c4b37221 */ /* 0x000fe20000010000 */
[----:B------:R-:W-:Y:S01]  /*8dc0*/  FSEL R8, R165, RZ, P0 ;  /* 0x000000ffa5087208 */ /* 0x000fe20000000000 */
[----:B------:R-:W1:Y:S01]  /*8dd0*/  MUFU.EX2 R170, R170 ;  /* 0x000000aa00aa7308 */ /* 0x000e620000000800 */
[----:B------:R-:W-:Y:S01]  /*8de0*/  FSETP.NEU.FTZ.AND P0, PT, R18, -INF , PT ;  /* 0xff8000001200780b */ /* 0x000fe20003f1d000 */
[----:B------:R-:W-:Y:S01]  /*8df0*/  IMAD.MOV.U32 R196, RZ, RZ, R10 ;  /* 0x000000ffffc47224 */ /* 0x000fe200078e000a */
[--C-:B------:R-:W-:Y:S01]  /*8e00*/  HSET2.LE.AND R10, R187, R186.reuse, PT ;  /* 0x000000babb0a7233 */ /* 0x100fe20003803000 */
[----:B----4-:R-:W-:Y:S01]  /*8e10*/  F2FP.PACK_AB R9, R168, R169 ;  /* 0x000000a9a809723e */ /* 0x010fe200000000ff */
[C---:B------:R-:W-:Y:S01]  /*8e20*/  FMUL.FTZ R187, R18.reuse, c[0x0][0x23c] ;  /* 0x00008f0012bb7a20 */ /* 0x040fe20000410000 */
[----:B------:R-:W-:Y:S01]  /*8e30*/  FSEL R191, R18, RZ, P0 ;  /* 0x000000ff12bf7208 */ /* 0x000fe20000000000 */
[----:B------:R-:W-:Y:S01]  /*8e40*/  FADD.FTZ R177, R3, -R8 ;  /* 0x8000000803b17221 */ /* 0x000fe20000010000 */
[----:B------:R-:W-:Y:S01]  /*8e50*/  MUFU.EX2 R17, R17 ;  /* 0x0000001100117308 */ /* 0x000fe20000000800 */
[----:B------:R-:W-:Y:S01]  /*8e60*/  LOP3.LUT R10, R10, R9, RZ, 0xc0, !PT ;  /* 0x000000090a0a7212 */ /* 0x000fe200078ec0ff */
[--C-:B------:R-:W-:Y:S01]  /*8e70*/  HSET2.LE.AND R8, R171, R186.reuse, PT ;  /* 0x000000baab087233 */ /* 0x100fe20003803000 */
[----:B------:R-:W-:Y:S01]  /*8e80*/  FADD.FTZ R191, R0, -R191 ;  /* 0x800000bf00bf7221 */ /* 0x000fe20000010000 */
[--C-:B------:R-:W-:Y:S01]  /*8e90*/  HSET2.LE.AND R11, R173, R186.reuse, PT ;  /* 0x000000baad0b7233 */ /* 0x100fe20003803000 */
[----:B------:R-:W-:Y:S01]  /*8ea0*/  FSEL R187, R187, RZ, P0 ;  /* 0x000000ffbbbb7208 */ /* 0x000fe20000000000 */
[--C-:B------:R-:W-:Y:S01]  /*8eb0*/  FFMA.FTZ R3, R176, c[0x0][0x23c], -R181.reuse ;  /* 0x00008f00b0037a23 */ /* 0x100fe200000108b5 */
[--C-:B------:R-:W-:Y:S01]  /*8ec0*/  HSET2.LE.AND R4, R4, R186.reuse, PT ;  /* 0x000000ba04047233 */ /* 0x100fe20003803000 */
[----:B------:R-:W2:Y:S01]  /*8ed0*/  MUFU.EX2 R16, R16 ;  /* 0x0000001000107308 */ /* 0x000ea20000000800 */
[----:B-1----:R-:W-:Y:S01]  /*8ee0*/  F2FP.PACK_AB R9, R170, R183 ;  /* 0x000000b7aa09723e */ /* 0x002fe200000000ff */
[----:B------:R-:W-:Y:S01]  /*8ef0*/  FFMA.FTZ R176, R174, c[0x0][0x23c], -R181 ;  /* 0x00008f00aeb07a23 */ /* 0x000fe200000108b5 */
[--C-:B------:R-:W-:Y:S01]  /*8f00*/  HSET2.LE.AND R5, R5, R186.reuse, PT ;  /* 0x000000ba05057233 */ /* 0x100fe20003803000 */
[--C-:B------:R-:W-:Y:S01]  /*8f10*/  FFMA.FTZ R174, R13, c[0x0][0x23c], -R187.reuse ;  /* 0x00008f000dae7a23 */ /* 0x100fe200000108bb */
[----:B------:R-:W-:Y:S01]  /*8f20*/  LOP3.LUT R8, R8, R9, RZ, 0xc0, !PT ;  /* 0x0000000908087212 */ /* 0x000fe200078ec0ff */
[--C-:B------:R-:W-:Y:S01]  /*8f30*/  HSET2.LE.AND R9, R15, R186.reuse, PT ;  /* 0x000000ba0f097233 */ /* 0x100fe20003803000 */
[--C-:B------:R-:W-:Y:S01]  /*8f40*/  FFMA.FTZ R173, R178, c[0x0][0x23c], -R187.reuse ;  /* 0x00008f00b2ad7a23 */ /* 0x100fe200000108bb */
[----:B------:R-:W-:Y:S01]  /*8f50*/  MUFU.EX2 R164, R164 ;  /* 0x000000a400a47308 */ /* 0x000fe20000000800 */
[----:B------:R-:W-:Y:S01]  /*8f60*/  FFMA.FTZ R171, R14, c[0x0][0x23c], -R187 ;  /* 0x00008f000eab7a23 */ /* 0x000fe200000108bb */
[----:B------:R-:W-:Y:S01]  /*8f70*/  HSET2.LE.AND R7, R7, R186, PT ;  /* 0x000000ba07077233 */ /* 0x000fe20003803000 */
[----:B------:R-:W-:Y:S01]  /*8f80*/  FMUL.FTZ R178, R177, c[0x0][0x23c] ;  /* 0x00008f00b1b27a20 */ /* 0x000fe20000410000 */
[----:B------:R-:W-:Y:S01]  /*8f90*/  LOP3.LUT R26, R189, UR7, R26, 0x96, !PT ;  /* 0x00000007bd1a7c12 */ /* 0x000fe2000f8e961a */
[----:B------:R-:W-:Y:S01]  /*8fa0*/  FMUL.FTZ R188, R188, c[0x0][0x23c] ;  /* 0x00008f00bcbc7a20 */ /* 0x000fe20000410000 */
[----:B------:R-:W-:Y:S01]  /*8fb0*/  UISETP.GE.AND UP0, UPT, UR26, 0x4, UPT ;  /* 0x000000041a00788c */ /* 0x000fe2000bf06270 */
[----:B------:R-:W-:Y:S01]  /*8fc0*/  FMUL.FTZ R179, R179, c[0x0][0x23c] ;  /* 0x00008f00b3b37a20 */ /* 0x000fe20000410000 */
[----:B------:R-:W1:Y:S01]  /*8fd0*/  MUFU.EX2 R19, R19 ;  /* 0x0000001300137308 */ /* 0x000e620000000800 */
[----:B--2---:R-:W-:Y:S01]  /*8fe0*/  F2FP.PACK_AB R0, R16, R17 ;  /* 0x000000111000723e */ /* 0x004fe200000000ff */
[----:B------:R-:W-:-:S02]  /*8ff0*/  FMUL.FTZ R177, R191, c[0x0][0x23c] ;  /* 0x00008f00bfb17a20 */ /* 0x000fc40000410000 */
[--C-:B------:R-:W-:Y:S01]  /*9000*/  FFMA.FTZ R196, R20, c[0x0][0x23c], -R185.reuse ;  /* 0x00008f0014c47a23 */ /* 0x100fe200000108b9 */
[----:B------:R-:W-:Y:S01]  /*9010*/  LOP3.LUT R11, R11, R0, RZ, 0xc0, !PT ;  /* 0x000000000b0b7212 */ /* 0x000fe200078ec0ff */
[----:B------:R-:W-:Y:S01]  /*9020*/  FFMA.FTZ R191, R21, c[0x0][0x23c], -R182 ;  /* 0x00008f0015bf7a23 */ /* 0x000fe200000108b6 */
[----:B------:R-:W-:Y:S01]  /*9030*/  PLOP3.LUT P0, PT, PT, PT, UP0, 0x80, 0x0 ;  /* 0x000000000000781c */ /* 0x000fe20003f0f008 */
[----:B------:R-:W-:Y:S01]  /*9040*/  MUFU.EX2 R172, R172 ;  /* 0x000000ac00ac7308 */ /* 0x000fe20000000800 */
[--C-:B------:R-:W-:Y:S02]  /*9050*/  FFMA.FTZ R189, R22, c[0x0][0x23c], -R185.reuse ;  /* 0x00008f0016bd7a23 */ /* 0x100fe400000108b9 */
[----:B------:R-:W-:Y:S02]  /*9060*/  FFMA.FTZ R24, R24, c[0x0][0x23c], -R185 ;  /* 0x00008f0018187a23 */ /* 0x000fe400000108b9 */
[--C-:B------:R-:W-:Y:S02]  /*9070*/  FFMA.FTZ R34, R34, c[0x0][0x23c], -R181.reuse ;  /* 0x00008f0022227a23 */ /* 0x100fe400000108b5 */
[--C-:B------:R-:W-:Y:S01]  /*9080*/  FFMA.FTZ R252, R31, c[0x0][0x23c], -R181.reuse ;  /* 0x00008f001ffc7a23 */ /* 0x100fe200000108b5 */
[----:B-1----:R-:W-:Y:S01]  /*9090*/  F2FP.PACK_AB R0, R19, R164 ;  /* 0x000000a41300723e */ /* 0x002fe200000000ff */
[----:B------:R-:W1:Y:S01]  /*90a0*/  MUFU.EX2 R3, R3 ;  /* 0x0000000300037308 */ /* 0x000e620000000800 */
[----:B------:R-:W-:-:S02]  /*90b0*/  FFMA.FTZ R180, R180, c[0x0][0x23c], -R181 ;  /* 0x00008f00b4b47a23 */ /* 0x000fc400000108b5 */
[----:B------:R-:W-:Y:S01]  /*90c0*/  LOP3.LUT R9, R9, R0, RZ, 0xc0, !PT ;  /* 0x0000000009097212 */ /* 0x000fe200078ec0ff */
[--C-:B------:R-:W-:Y:S02]  /*90d0*/  FFMA.FTZ R0, R12, c[0x0][0x23c], -R187.reuse ;  /* 0x00008f000c007a23 */ /* 0x100fe400000108bb */
[--C-:B------:R-:W-:Y:S02]  /*90e0*/  FFMA.FTZ R33, R33, c[0x0][0x23c], -R187.reuse ;  /* 0x00008f0021217a23 */ /* 0x100fe400000108bb */
[----:B------:R-:W-:Y:S01]  /*90f0*/  MUFU.EX2 R174, R174 ;  /* 0x000000ae00ae7308 */ /* 0x000fe20000000800 */
[----:B------:R-:W-:-:S07]  /*9100*/  FFMA.FTZ R35, R35, c[0x0][0x23c], -R187 ;  /* 0x00008f0023237a23 */ /* 0x000fce00000108bb */
[----:B------:R-:W2:Y:S01]  /*9110*/  MUFU.EX2 R173, R173 ;  /* 0x000000ad00ad7308 */ /* 0x000ea20000000800 */
[----:B-1----:R-:W-:-:S04]  /*9120*/  F2FP.PACK_AB R13, R3, R172 ;  /* 0x000000ac030d723e */ /* 0x002fc800000000ff */
[----:B------:R-:W-:-:S03]  /*9130*/  LOP3.LUT R4, R4, R13, RZ, 0xc0, !PT ;  /* 0x0000000d04047212 */ /* 0x000fc600078ec0ff */
[----:B------:R-:W-:Y:S08]  /*9140*/  MUFU.EX2 R176, R176 ;  /* 0x000000b000b07308 */ /* 0x000ff00000000800 */
[----:B------:R-:W1:Y:S01]  /*9150*/  MUFU.EX2 R175, R175 ;  /* 0x000000af00af7308 */ /* 0x000e620000000800 */
[----:B--2---:R-:W-:-:S04]  /*9160*/  F2FP.PACK_AB R6, R173, R174 ;  /* 0x000000aead06723e */ /* 0x004fc800000000ff */
[----:B------:R-:W-:Y:S01]  /*9170*/  LOP3.LUT R5, R5, R6, RZ, 0xc0, !PT ;  /* 0x0000000605057212 */ /* 0x000fe200078ec0ff */
[----:B------:R-:W-:Y:S01]  /*9180*/  HSET2.LE.AND R6, R199, R186, PT ;  /* 0x000000bac7067233 */ /* 0x000fe20003803000 */
[----:B------:R-:W-:Y:S01]  /*9190*/  LOP3.LUT R199, R197, UR7, R198, 0x96, !PT ;  /* 0x00000007c5c77c12 */ /* 0x000fe2000f8e96c6 */
[----:B------:R-:W-:Y:S01]  /*91a0*/  MUFU.EX2 R171, R171 ;  /* 0x000000ab00ab7308 */ /* 0x000fe20000000800 */
[----:B------:R-:W-:Y:S02]  /*91b0*/  FFMA.FTZ R198, R27, c[0x0][0x23c], -R185 ;  /* 0x00008f001bc67a23 */ /* 0x000fe400000108b9 */
[----:B------:R-:W-:-:S04]  /*91c0*/  IMAD.WIDE.U32 R26, R26, -0x2daee0ad, RZ ;  /* 0xd2511f531a1a7825 */ /* 0x000fc800078e00ff */
[----:B------:R-:W-:Y:S01]  /*91d0*/  FFMA.FTZ R197, R25, c[0x0][0x23c], -R182 ;  /* 0x00008f0019c57a23 */ /* 0x000fe200000108b6 */
[----:B------:R-:W2:Y:S01]  /*91e0*/  MUFU.EX2 R0, R0 ;  /* 0x0000000000007308 */ /* 0x000ea20000000800 */
[----:B-1----:R-:W-:Y:S02]  /*91f0*/  F2FP.PACK_AB R13, R175, R176 ;  /* 0x000000b0af0d723e */ /* 0x002fe400000000ff */
[----:B------:R-:W-:Y:S02]  /*9200*/  LOP3.LUT R32, R27, UR17, R32, 0x96, !PT ;  /* 0x000000111b207c12 */ /* 0x000fe4000f8e9620 */
[----:B------:R-:W-:Y:S02]  /*9210*/  LOP3.LUT R6, R6, R13, RZ, 0xc0, !PT ;  /* 0x0000000d06067212 */ /* 0x000fe400078ec0ff */
[----:B------:R-:W-:Y:S01]  /*9220*/  SHF.R.U32.HI R20, RZ, 0x10, R26 ;  /* 0x00000010ff147819 */ /* 0x000fe2000001161a */
[----:B------:R-:W1:Y:S03]  /*9230*/  MUFU.EX2 R188, R188 ;  /* 0x000000bc00bc7308 */ /* 0x000e660000000800 */
[----:B------:R-:W-:-:S02]  /*9240*/  LOP3.LUT R25, R20, 0xff, RZ, 0xc0, !PT ;  /* 0x000000ff14197812 */ /* 0x000fc400078ec0ff */
[----:B--2---:R-:W-:-:S03]  /*9250*/  F2FP.PACK_AB R12, R0, R171 ;  /* 0x000000ab000c723e */ /* 0x004fc600000000ff */
[----:B------:R-:W2:Y:S01]  /*9260*/  MUFU.EX2 R179, R179 ;  /* 0x000000b300b37308 */ /* 0x000ea20000000800 */
[----:B------:R-:W-:Y:S02]  /*9270*/  LOP3.LUT R7, R7, R12, RZ, 0xc0, !PT ;  /* 0x0000000c07077212 */ /* 0x000fe400078ec0ff */
[----:B------:R-:W4:Y:S01]  /*9280*/  LDSM.16.MT88.4 R12, [R212+0xa000] ;  /* 0x00a00000d40c783b */ /* 0x000f220000004200 */
[----:B-1----:R-:W-:-:S04]  /*9290*/  FMUL.FTZ R160, R160, R188 ;  /* 0x000000bca0a07220 */ /* 0x002fc80000410000 */
[----:B------:R-:W1:Y:S01]  /*92a0*/  MUFU.EX2 R178, R178 ;  /* 0x000000b200b27308 */ /* 0x000e620000000800 */
[-C--:B------:R-:W-:Y:S02]  /*92b0*/  FMUL.FTZ R161, R161, R188.reuse ;  /* 0x000000bca1a17220 */ /* 0x080fe40000410000 */
[-C--:B------:R-:W-:Y:S02]  /*92c0*/  FMUL.FTZ R40, R40, R188.reuse ;  /* 0x000000bc28287220 */ /* 0x080fe40000410000 */
[-C--:B------:R-:W-:Y:S02]  /*92d0*/  FMUL.FTZ R41, R41, R188.reuse ;  /* 0x000000bc29297220 */ /* 0x080fe40000410000 */
[----:B------:R-:W-:Y:S01]  /*92e0*/  FMUL.FTZ R44, R44, R188 ;  /* 0x000000bc2c2c7220 */ /* 0x000fe20000410000 */
[----:B------:R-:W3:Y:S01]  /*92f0*/  MUFU.EX2 R177, R177 ;  /* 0x000000b100b17308 */ /* 0x000ee20000000800 */
[-C--:B--2---:R-:W-:Y:S02]  /*9300*/  FMUL.FTZ R162, R162, R179.reuse ;  /* 0x000000b3a2a27220 */ /* 0x084fe40000410000 */
[----:B------:R-:W-:-:S02]  /*9310*/  FMUL.FTZ R163, R163, R179 ;  /* 0x000000b3a3a37220 */ /* 0x000fc40000410000 */
[-C--:B------:R-:W-:Y:S02]  /*9320*/  FMUL.FTZ R42, R42, R179.reuse ;  /* 0x000000b32a2a7220 */ /* 0x080fe40000410000 */
[----:B------:R-:W-:Y:S01]  /*9330*/  FMUL.FTZ R43, R43, R179 ;  /* 0x000000b32b2b7220 */ /* 0x000fe20000410000 */
[----:B------:R-:W-:Y:S01]  /*9340*/  MUFU.EX2 R197, R197 ;  /* 0x000000c500c57308 */ /* 0x000fe20000000800 */
[-C--:B-1----:R-:W-:Y:S02]  /*9350*/  FMUL.FTZ R156, R156, R178.reuse ;  /* 0x000000b29c9c7220 */ /* 0x082fe40000410000 */
[-C--:B------:R-:W-:Y:S02]  /*9360*/  FMUL.FTZ R157, R157, R178.reuse ;  /* 0x000000b29d9d7220 */ /* 0x080fe40000410000 */
[-C--:B------:R-:W-:Y:S02]  /*9370*/  FMUL.FTZ R36, R36, R178.reuse ;  /* 0x000000b224247220 */ /* 0x080fe40000410000 */
[----:B------:R-:W-:Y:S01]  /*9380*/  FMUL.FTZ R37, R37, R178 ;  /* 0x000000b225257220 */ /* 0x000fe20000410000 */
[----:B------:R-:W-:Y:S01]  /*9390*/  MUFU.EX2 R191, R191 ;  /* 0x000000bf00bf7308 */ /* 0x000fe20000000800 */
[----:B---3--:R-:W-:-:S02]  /*93a0*/  FMUL.FTZ R158, R158, R177 ;  /* 0x000000b19e9e7220 */ /* 0x008fc40000410000 */
[-C--:B------:R-:W-:Y:S02]  /*93b0*/  FMUL.FTZ R159, R159, R177.reuse ;  /* 0x000000b19f9f7220 */ /* 0x080fe40000410000 */
[-C--:B------:R-:W-:Y:S02]  /*93c0*/  FMUL.FTZ R38, R38, R177.reuse ;  /* 0x000000b126267220 */ /* 0x080fe40000410000 */
[----:B------:R-:W-:Y:S01]  /*93d0*/  FMUL.FTZ R39, R39, R177 ;  /* 0x000000b127277220 */ /* 0x000fe20000410000 */
[----:B------:R-:W-:Y:S01]  /*93e0*/  MUFU.EX2 R196, R196 ;  /* 0x000000c400c47308 */ /* 0x000fe20000000800 */
[----:B------:R-:W-:Y:S02]  /*93f0*/  FMUL.FTZ R45, R45, R188 ;  /* 0x000000bc2d2d7220 */ /* 0x000fe40000410000 */
[-C--:B------:R-:W-:Y:S01]  /*9400*/  FMUL.FTZ R46, R46, R179.reuse ;  /* 0x000000b32e2e7220 */ /* 0x080fe20000410000 */
[----:B----4-:R-:W-:Y:S01]  /*9410*/  HMMA.16816.F32 R160, R8, R12, R160 ;  /* 0x0000000c08a0723c */ /* 0x010fe200000018a0 */
[----:B------:R-:W-:-:S02]  /*9420*/  FMUL.FTZ R47, R47, R179 ;  /* 0x000000b32f2f7220 */ /* 0x000fc40000410000 */
[-C--:B------:R-:W-:Y:S01]  /*9430*/  FMUL.FTZ R48, R48, R178.reuse ;  /* 0x000000b230307220 */ /* 0x080fe20000410000 */
[----:B------:R-:W-:Y:S01]  /*9440*/  MUFU.EX2 R189, R189 ;  /* 0x000000bd00bd7308 */ /* 0x000fe20000000800 */
[-C--:B------:R-:W-:Y:S02]  /*9450*/  FMUL.FTZ R49, R49, R178.reuse ;  /* 0x000000b231317220 */ /* 0x080fe40000410000 */
[-C--:B------:R-:W-:Y:S01]  /*9460*/  FMUL.FTZ R50, R50, R177.reuse ;  /* 0x000000b132327220 */ /* 0x080fe20000410000 */
[----:B------:R-:W-:Y:S01]  /*9470*/  HMMA.16816.F32 R156, R4, R12, R156 ;  /* 0x0000000c049c723c */ /* 0x000fe2000000189c */
[----:B------:R-:W-:Y:S02]  /*9480*/  FMUL.FTZ R51, R51, R177 ;  /* 0x000000b133337220 */ /* 0x000fe40000410000 */
[-C--:B------:R-:W-:Y:S01]  /*9490*/  FMUL.FTZ R52, R52, R178.reuse ;  /* 0x000000b234347220 */ /* 0x080fe20000410000 */
[----:B------:R1:W-:Y:S01]  /*94a0*/  MUFU.EX2 R185, R24 ;  /* 0x0000001800b97308 */ /* 0x0003e20000000800 */
[----:B------:R-:W-:-:S02]  /*94b0*/  FMUL.FTZ R53, R53, R178 ;  /* 0x000000b235357220 */ /* 0x000fc40000410000 */
[-C--:B------:R-:W-:Y:S01]  /*94c0*/  FMUL.FTZ R54, R54, R177.reuse ;  /* 0x000000b136367220 */ /* 0x080fe20000410000 */
[-C--:B------:R-:W-:Y:S01]  /*94d0*/  HMMA.16816.F32 R36, R4, R14.reuse, R36 ;  /* 0x0000000e0424723c */ /* 0x080fe20000001824 */
[----:B------:R-:W-:Y:S02]  /*94e0*/  FMUL.FTZ R55, R55, R177 ;  /* 0x000000b137377220 */ /* 0x000fe40000410000 */
[-C--:B------:R-:W-:Y:S01]  /*94f0*/  FMUL.FTZ R56, R56, R188.reuse ;  /* 0x000000bc38387220 */ /* 0x080fe20000410000 */
[----:B------:R-:W-:Y:S01]  /*9500*/  MUFU.EX2 R198, R198 ;  /* 0x000000c600c67308 */ /* 0x000fe20000000800 */
[----:B------:R-:W-:Y:S02]  /*9510*/  FMUL.FTZ R57, R57, R188 ;  /* 0x000000bc39397220 */ /* 0x000fe40000410000 */
[-C--:B------:R-:W-:Y:S01]  /*9520*/  FMUL.FTZ R58, R58, R179.reuse ;  /* 0x000000b33a3a7220 */ /* 0x080fe20000410000 */
[----:B------:R-:W-:Y:S01]  /*9530*/  HMMA.16816.F32 R40, R8, R14, R40 ;  /* 0x0000000e0828723c */ /* 0x000fe20000001828 */
[----:B------:R-:W2:Y:S01]  /*9540*/  LDSM.16.MT88.4 R12, [R210+0xa000] ;  /* 0x00a00000d20c783b */ /* 0x000ea20000004200 */
[----:B------:R-:W-:-:S02]  /*9550*/  FMUL.FTZ R59, R59, R179 ;  /* 0x000000b33b3b7220 */ /* 0x000fc40000410000 */
[-C--:B------:R-:W-:Y:S01]  /*9560*/  FMUL.FTZ R60, R60, R188.reuse ;  /* 0x000000bc3c3c7220 */ /* 0x080fe20000410000 */
[----:B------:R-:W-:Y:S01]  /*9570*/  MUFU.EX2 R252, R252 ;  /* 0x000000fc00fc7308 */ /* 0x000fe20000000800 */
[----:B------:R-:W-:Y:S02]  /*9580*/  FMUL.FTZ R61, R61, R188 ;  /* 0x000000bc3d3d7220 */ /* 0x000fe40000410000 */
[-C--:B------:R-:W-:Y:S02]  /*9590*/  FMUL.FTZ R62, R62, R179.reuse ;  /* 0x000000b33e3e7220 */ /* 0x080fe40000410000 */
[----:B------:R-:W-:Y:S02]  /*95a0*/  FMUL.FTZ R63, R63, R179 ;  /* 0x000000b33f3f7220 */ /* 0x000fe40000410000 */
[-C--:B------:R-:W-:Y:S01]  /*95b0*/  FMUL.FTZ R64, R64, R178.reuse ;  /* 0x000000b240407220 */ /* 0x080fe20000410000 */
[----:B------:R-:W-:Y:S01]  /*95c0*/  MUFU.EX2 R180, R180 ;  /* 0x000000b400b47308 */ /* 0x000fe20000000800 */
        /* <DEDUP_REMOVED lines=14> */
[-C--:B--2---:R-:W-:Y:S01]  /*96b0*/  HMMA.16816.F32 R44, R8, R12.reuse, R44 ;  /* 0x0000000c082c723c */ /* 0x084fe2000000182c */
        /* <DEDUP_REMOVED lines=52> */
[----:B------:R-:W2:Y:S01]  /*9a00*/  LDSM.16.MT88.4 R12, [R208+0xa000] ;  /* 0x00a00000d00c783b */ /* 0x000ea20000004200 */
        /* <DEDUP_REMOVED lines=36> */
[----:B------:R-:W2:Y:S01]  /*9c50*/  LDSM.16.MT88.4 R12, [R212+0xb000] ;  /* 0x00b00000d40c783b */ /* 0x000ea20000004200 */
[----:B------:R-:W-:-:S02]  /*9c60*/  FMUL.FTZ R139, R139, R179 ;  /* 0x000000b38b8b7220 */ /* 0x000fc40000410000 */
[----:B------:R-:W-:Y:S02]  /*9c70*/  FFMA.FTZ R243, R243, R188, R183 ;  /* 0x000000bcf3f37223 */ /* 0x000fe400000100b7 */
[----:B------:R-:W-:Y:S02]  /*9c80*/  FFMA.FTZ R164, R238, R179, R164 ;  /* 0x000000b3eea47223 */ /* 0x000fe400000100a4 */
[----:B------:R-:W-:Y:S02]  /*9c90*/  FFMA.FTZ R172, R241, R178, R172 ;  /* 0x000000b2f1ac7223 */ /* 0x000fe400000100ac */
[----:B------:R-:W-:Y:S02]  /*9ca0*/  FFMA.FTZ R174, R239, R177, R174 ;  /* 0x000000b1efae7223 */ /* 0x000fe400000100ae */
        /* <DEDUP_REMOVED lines=25> */
[----:B------:R-:W-:Y:S01]  /*9e40*/  HMMA.16816.F32 R128, R8, R14, R128 ;  /* 0x0000000e0880723c */ /* 0x000fe20000001880 */
[----:B------:R-:W2:Y:S07]  /*9e50*/  LDSM.16.MT88.4 R12, [R208+0xb000] ;  /* 0x00b00000d00c783b */ /* 0x000eae0000004200 */
[-C--:B--2---:R-:W-:Y:S08]  /*9e60*/  HMMA.16816.F32 R140, R4, R12.reuse, R140 ;  /* 0x0000000c048c723c */ /* 0x084ff0000000188c */
[----:B------:R-:W-:Y:S07]  /*9e70*/  HMMA.16816.F32 R144, R8, R12, R144 ;  /* 0x0000000c0890723c */ /* 0x000fee0000001890 */
[C---:B------:R-:W-:Y:S01]  /*9e80*/  LOP3.LUT R13, R26.reuse, 0xff, RZ, 0xc0, !PT ;  /* 0x000000ff1a0d7812 */ /* 0x040fe200078ec0ff */
[-C--:B------:R-:W-:Y:S01]  /*9e90*/  HMMA.16816.F32 R4, R4, R14.reuse, R132 ;  /* 0x0000000e0404723c */ /* 0x080fe20000001884 */
[----:B------:R-:W2:Y:S07]  /*9ea0*/  MUFU.EX2 R132, R34 ;  /* 0x0000002200847308 */ /* 0x000eae0000000800 */
[----:B------:R-:W-:Y:S07]  /*9eb0*/  HMMA.16816.F32 R8, R8, R14, R136 ;  /* 0x0000000e0808723c */ /* 0x000fee0000001888 */
[----:B------:R-:W-:-:S02]  /*9ec0*/  LOP3.LUT R15, R26, 0xffff, RZ, 0xc0, !PT ;  /* 0x0000ffff1a0f7812 */ /* 0x000fc400078ec0ff */
[----:B------:R-:W-:Y:S01]  /*9ed0*/  SHF.R.U32.HI R14, RZ, 0x18, R26 ;  /* 0x00000018ff0e7819 */ /* 0x000fe2000001161a */
[----:B------:R-:W-:Y:S01]  /*9ee0*/  IMAD.WIDE.U32 R26, R199, -0x2daee0ad, RZ ;  /* 0xd2511f53c71a7825 */ /* 0x000fe200078e00ff */
[----:B-1----:R-:W-:Y:S02]  /*9ef0*/  SHF.R.U32.HI R24, RZ, 0x8, R15 ;  /* 0x00000008ff187819 */ /* 0x002fe4000001160f */
[----:B------:R-:W-:Y:S01]  /*9f00*/  PRMT R25, R25, 0x5410, R14 ;  /* 0x0000541019197816 */ /* 0x000fe2000000000e */
[----:B--2---:R-:W-:Y:S01]  /*9f10*/  IMAD.MOV.U32 R188, RZ, RZ, R132 ;  /* 0x000000ffffbc7224 */ /* 0x004fe200078e0084 */
[----:B------:R-:W-:Y:S01]  /*9f20*/  SHF.R.U32.HI R21, RZ, 0x10, R26 ;  /* 0x00000010ff157819 */ /* 0x000fe2000001161a */
[----:B------:R-:W-:Y:S01]  /*9f30*/  FFMA.FTZ R199, R29, c[0x0][0x23c], -R181 ;  /* 0x00008f001dc77a23 */ /* 0x000fe200000108b5 */
[----:B------:R-:W-:Y:S01]  /*9f40*/  LOP3.LUT R12, R27, UR17, R190, 0x96, !PT ;  /* 0x000000111b0c7c12 */ /* 0x000fe2000f8e96be */
[----:B------:R-:W-:Y:S01]  /*9f50*/  FFMA.FTZ R190, R23, c[0x0][0x23c], -R182 ;  /* 0x00008f0017be7a23 */ /* 0x000fe200000108b6 */
[----:B------:R-:W-:Y:S01]  /*9f60*/  SHF.R.U32.HI R135, RZ, 0x18, R26 ;  /* 0x00000018ff877819 */ /* 0x000fe2000001161a */
[----:B------:R-:W-:Y:S01]  /*9f70*/  FFMA.FTZ R182, R28, c[0x0][0x23c], -R182 ;  /* 0x00008f001cb67a23 */ /* 0x000fe200000108b6 */
[----:B------:R-:W-:Y:S01]  /*9f80*/  LOP3.LUT R14, R21, 0xff, RZ, 0xc0, !PT ;  /* 0x000000ff150e7812 */ /* 0x000fe200078ec0ff */
[--C-:B------:R-:W-:Y:S01]  /*9f90*/  HSET2.LE.AND R25, R25, R186.reuse, PT ;  /* 0x000000ba19197233 */ /* 0x100fe20003803000 */
[----:B------:R-:W-:Y:S01]  /*9fa0*/  LOP3.LUT R21, R32, 0xff, RZ, 0xc0, !PT ;  /* 0x000000ff20157812 */ /* 0x000fe200078ec0ff */
[----:B------:R-:W-:Y:S01]  /*9fb0*/  MUFU.EX2 R190, R190 ;  /* 0x000000be00be7308 */ /* 0x000fe20000000800 */
[----:B------:R-:W-:Y:S01]  /*9fc0*/  PRMT R135, R14, 0x5410, R135 ;  /* 0x000054100e877816 */ /* 0x000fe20000000087 */
[--C-:B------:R-:W-:Y:S01]  /*9fd0*/  FFMA.FTZ R181, R30, c[0x0][0x23c], -R187.reuse ;  /* 0x00008f001eb57a23 */ /* 0x100fe200000108bb */
[----:B------:R-:W-:Y:S01]  /*9fe0*/  LOP3.LUT R14, R32, 0xffff, RZ, 0xc0, !PT ;  /* 0x0000ffff200e7812 */ /* 0x000fe200078ec0ff */
[----:B------:R-:W-:Y:S01]  /*9ff0*/  FFMA.FTZ R187, R184, c[0x0][0x23c], -R187 ;  /* 0x00008f00b8bb7a23 */ /* 0x000fe200000108bb */
[----:B------:R-:W-:Y:S01]  /*a000*/  SHF.R.U32.HI R15, RZ, 0x10, R32 ;  /* 0x00000010ff0f7819 */ /* 0x000fe20000011620 */
[----:B------:R-:W-:Y:S01]  /*a010*/  HSET2.LE.AND R135, R135, R186, PT ;  /* 0x000000ba87877233 */ /* 0x000fe20003803000 */
[----:B------:R-:W-:Y:S01]  /*a020*/  SHF.R.U32.HI R14, RZ, 0x8, R14 ;  /* 0x00000008ff0e7819 */ /* 0x000fe2000001160e */
[----:B------:R-:W1:Y:S01]  /*a030*/  MUFU.EX2 R182, R182 ;  /* 0x000000b600b67308 */ /* 0x000e620000000800 */
[----:B------:R-:W-:-:S02]  /*a040*/  LOP3.LUT R22, R26, 0xffff, RZ, 0xc0, !PT ;  /* 0x0000ffff1a167812 */ /* 0x000fc400078ec0ff */
[----:B------:R-:W-:Y:S02]  /*a050*/  PRMT R21, R21, 0x5410, R14 ;  /* 0x0000541015157816 */ /* 0x000fe4000000000e */
[C---:B------:R-:W-:Y:S02]  /*a060*/  LOP3.LUT R14, R12.reuse, 0xffff, RZ, 0xc0, !PT ;  /* 0x0000ffff0c0e7812 */ /* 0x040fe400078ec0ff */
[----:B------:R-:W-:Y:S01]  /*a070*/  LOP3.LUT R27, R12, 0xff, RZ, 0xc0, !PT ;  /* 0x000000ff0c1b7812 */ /* 0x000fe200078ec0ff */
[----:B------:R-:W-:Y:S01]  /*a080*/  HSET2.LE.AND R21, R21, R186, PT ;  /* 0x000000ba15157233 */ /* 0x000fe20003803000 */
[----:B------:R-:W-:Y:S01]  /*a090*/  SHF.R.U32.HI R14, RZ, 0x8, R14 ;  /* 0x00000008ff0e7819 */ /* 0x000fe2000001160e */
[----:B------:R-:W2:Y:S01]  /*a0a0*/  MUFU.EX2 R199, R199 ;  /* 0x000000c700c77308 */ /* 0x000ea20000000800 */
[----:B------:R-:W-:Y:S02]  /*a0b0*/  SHF.R.U32.HI R32, RZ, 0x18, R32 ;  /* 0x00000018ff207819 */ /* 0x000fe40000011620 */
[----:B------:R-:W-:-:S02]  /*a0c0*/  LOP3.LUT R15, R15, 0xff, RZ, 0xc0, !PT ;  /* 0x000000ff0f0f7812 */ /* 0x000fc400078ec0ff */
[----:B------:R-:W-:Y:S02]  /*a0d0*/  PRMT R27, R27, 0x5410, R14 ;  /* 0x000054101b1b7816 */ /* 0x000fe4000000000e */
[--C-:B------:R-:W-:Y:S01]  /*a0e0*/  SHF.R.U32.HI R14, RZ, 0x10, R12.reuse ;  /* 0x00000010ff0e7819 */ /* 0x100fe2000001160c */
[----:B------:R-:W-:Y:S01]  /*a0f0*/  MUFU.EX2 R181, R181 ;  /* 0x000000b500b57308 */ /* 0x000fe20000000800 */
[----:B------:R-:W-:Y:S01]  /*a100*/  SHF.R.U32.HI R133, RZ, 0x18, R12 ;  /* 0x00000018ff857819 */ /* 0x000fe2000001160c */
[--C-:B------:R-:W-:Y:S01]  /*a110*/  HSET2.LE.AND R132, R27, R186.reuse, PT ;  /* 0x000000ba1b847233 */ /* 0x100fe20003803000 */
[----:B------:R-:W-:Y:S02]  /*a120*/  PRMT R13, R13, 0x5410, R24 ;  /* 0x000054100d0d7816 */ /* 0x000fe40000000018 */
[----:B------:R-:W-:Y:S02]  /*a130*/  PRMT R15, R15, 0x5410, R32 ;  /* 0x000054100f0f7816 */ /* 0x000fe40000000020 */
[----:B-1----:R-:W-:Y:S01]  /*a140*/  F2FP.PACK_AB R12, R182, R197 ;  /* 0x000000c5b60c723e */ /* 0x002fe200000000ff */
[--C-:B------:R-:W-:Y:S01]  /*a150*/  HSET2.LE.AND R13, R13, R186.reuse, PT ;  /* 0x000000ba0d0d7233 */ /* 0x100fe20003803000 */
[----:B------:R-:W-:Y:S01]  /*a160*/  LOP3.LUT R23, R26, 0xff, RZ, 0xc0, !PT ;  /* 0x000000ff1a177812 */ /* 0x000fe200078ec0ff */
[----:B------:R-:W-:Y:S01]  /*a170*/  HSET2.LE.AND R15, R15, R186, PT ;  /* 0x000000ba0f0f7233 */ /* 0x000fe20003803000 */
[----:B------:R-:W-:Y:S01]  /*a180*/  SHF.R.U32.HI R22, RZ, 0x8, R22 ;  /* 0x00000008ff167819 */ /* 0x000fe20000011616 */
[----:B------:R-:W1:Y:S01]  /*a190*/  MUFU.EX2 R184, R33 ;  /* 0x0000002100b87308 */ /* 0x000e620000000800 */
[----:B------:R-:W-:-:S02]  /*a1a0*/  LOP3.LUT R139, R25, R12, RZ, 0xc0, !PT ;  /* 0x0000000c198b7212 */ /* 0x000fc400078ec0ff */
[----:B------:R-:W-:Y:S01]  /*a1b0*/  PRMT R23, R23, 0x5410, R22 ;  /* 0x0000541017177816 */ /* 0x000fe20000000016 */
[----:B------:R-:W3:Y:S01]  /*a1c0*/  LDSM.16.MT88.4 R24, [R212+0xa800] ;  /* 0x00a80000d418783b */ /* 0x000ee20000004200 */
[----:B------:R-:W-:Y:S02]  /*a1d0*/  LOP3.LUT R14, R14, 0xff, RZ, 0xc0, !PT ;  /* 0x000000ff0e0e7812 */ /* 0x000fe400078ec0ff */
[----:B------:R-:W-:Y:S01]  /*a1e0*/  F2FP.PACK_AB R12, R190, R191 ;  /* 0x000000bfbe0c723e */ /* 0x000fe200000000ff */
[--C-:B------:R-:W-:Y:S01]  /*a1f0*/  HSET2.LE.AND R134, R23, R186.reuse, PT ;  /* 0x000000ba17867233 */ /* 0x100fe20003803000 */
[----:B------:R-:W-:Y:S01]  /*a200*/  F2FP.PACK_AB R138, R198, R185 ;  /* 0x000000b9c68a723e */ /* 0x000fe200000000ff */
[----:B------:R-:W-:Y:S01]  /*a210*/  MUFU.EX2 R183, R187 ;  /* 0x000000bb00b77308 */ /* 0x000fe20000000800 */
[----:B------:R-:W-:Y:S01]  /*a220*/  F2FP.PACK_AB R136, R189, R196 ;  /* 0x000000c4bd88723e */ /* 0x000fe200000000ff */
[----:B------:R-:W-:Y:S01]  /*a230*/  FADD.FTZ R196, R196, R169 ;  /* 0x000000a9c4c47221 */ /* 0x000fe20000010000 */
[----:B------:R-:W-:Y:S01]  /*a240*/  PRMT R133, R14, 0x5410, R133 ;  /* 0x000054100e857816 */ /* 0x000fe20000000085 */
[----:B------:R-:W-:Y:S01]  /*a250*/  FADD.FTZ R191, R191, R16 ;  /* 0x00000010bfbf7221 */ /* 0x000fe20000010000 */
[----:B------:R-:W-:Y:S01]  /*a260*/  LOP3.LUT R138, R13, R138, RZ, 0xc0, !PT ;  /* 0x0000008a0d8a7212 */ /* 0x000fe200078ec0ff */
[----:B------:R-:W-:Y:S01]  /*a270*/  FADD.FTZ R196, R189, R196 ;  /* 0x000000c4bdc47221 */ /* 0x000fe20000010000 */
[----:B------:R-:W-:Y:S01]  /*a280*/  LOP3.LUT R136, R21, R136, RZ, 0xc0, !PT ;  /* 0x0000008815887212 */ /* 0x000fe200078ec0ff */
[----:B------:R-:W-:Y:S01]  /*a290*/  HSET2.LE.AND R133, R133, R186, PT ;  /* 0x000000ba85857233 */ /* 0x000fe20003803000 */
[----:B------:R-:W-:Y:S01]  /*a2a0*/  LOP3.LUT R137, R15, R12, RZ, 0xc0, !PT ;  /* 0x0000000c0f897212 */ /* 0x000fe200078ec0ff */
[----:B------:R-:W4:Y:S01]  /*a2b0*/  LDSM.16.MT88.4 R20, [R210+0xa800] ;  /* 0x00a80000d214783b */ /* 0x000f220000004200 */
[----:B------:R-:W3:Y:S01]  /*a2c0*/  MUFU.EX2 R186, R35 ;  /* 0x0000002300ba7308 */ /* 0x000ee20000000800 */
[----:B--2---:R-:W-:Y:S01]  /*a2d0*/  F2FP.PACK_AB R29, R252, R199 ;  /* 0x000000c7fc1d723e */ /* 0x004fe200000000ff */
[----:B------:R-:W-:Y:S01]  /*a2e0*/  FADD.FTZ R199, R199, R176 ;  /* 0x000000b0c7c77221 */ /* 0x000fe20000010000 */
[----:B------:R-:W2:Y:S01]  /*a2f0*/  LDSM.16.MT88.4 R12, [R209+0xa800] ;  /* 0x00a80000d10c783b */ /* 0x000ea20000004200 */
[----:B-1----:R-:W-:Y:S01]  /*a300*/  F2FP.PACK_AB R28, R184, R181 ;  /* 0x000000b5b81c723e */ /* 0x002fe200000000ff */
[----:B------:R-:W-:Y:S01]  /*a310*/  FADD.FTZ R181, R181, R0 ;  /* 0x00000000b5b57221 */ /* 0x000fe20000010000 */
[----:B------:R-:W-:Y:S01]  /*a320*/  LOP3.LUT R132, R132, R29, RZ, 0xc0, !PT ;  /* 0x0000001d84847212 */ /* 0x000fe200078ec0ff */
[----:B------:R-:W-:Y:S01]  /*a330*/  FADD.FTZ R190, R190, R191 ;  /* 0x000000bfbebe7221 */ /* 0x000fe20000010000 */
[----:B------:R-:W-:Y:S01]  /*a340*/  LOP3.LUT R133, R133, R28, RZ, 0xc0, !PT ;  /* 0x0000001c85857212 */ /* 0x000fe200078ec0ff */
[----:B------:R-:W-:Y:S01]  /*a350*/  FADD.FTZ R199, R252, R199 ;  /* 0x000000c7fcc77221 */ /* 0x000fe20000010000 */
[----:B------:R-:W-:Y:S01]  /*a360*/  F2FP.PACK_AB R29, R180, R188 ;  /* 0x000000bcb41d723e */ /* 0x000fe200000000ff */
[----:B------:R-:W-:-:S02]  /*a370*/  FADD.FTZ R181, R184, R181 ;  /* 0x000000b5b8b57221 */ /* 0x000fc40000010000 */
[----:B------:R-:W-:Y:S01]  /*a380*/  FADD.FTZ R185, R185, R196 ;  /* 0x000000c4b9b97221 */ /* 0x000fe20000010000 */
[----:B------:R-:W-:Y:S01]  /*a390*/  LOP3.LUT R134, R134, R29, RZ, 0xc0, !PT ;  /* 0x0000001d86867212 */ /* 0x000fe200078ec0ff */
[----:B------:R-:W-:Y:S01]  /*a3a0*/  FADD.FTZ R197, R197, R190 ;  /* 0x000000bec5c57221 */ /* 0x000fe20000010000 */
[----:B---3--:R-:W-:Y:S01]  /*a3b0*/  F2FP.PACK_AB R28, R183, R186 ;  /* 0x000000bab71c723e */ /* 0x008fe200000000ff */
[----:B------:R-:W1:Y:S01]  /*a3c0*/  LDSM.16.MT88.4 R32, [R208+0xa800] ;  /* 0x00a80000d020783b */ /* 0x000e620000004200 */
[----:B------:R-:W-:Y:S02]  /*a3d0*/  FADD.FTZ R199, R188, R199 ;  /* 0x000000c7bcc77221 */ /* 0x000fe40000010000 */
[----:B------:R-:W-:Y:S01]  /*a3e0*/  LOP3.LUT R135, R135, R28, RZ, 0xc0, !PT ;  /* 0x0000001c87877212 */ /* 0x000fe200078ec0ff */
[----:B------:R-:W-:Y:S01]  /*a3f0*/  FADD.FTZ R186, R186, R181 ;  /* 0x000000b5baba7221 */ /* 0x000fe20000010000 */
[----:B------:R-:W3:Y:S01]  /*a400*/  LDSM.16.MT88.4 R28, [R212+0xb800] ;  /* 0x00b80000d41c783b */ /* 0x000ee20000004200 */
[----:B------:R-:W-:Y:S01]  /*a410*/  HMMA.16816.F32 R160, R136, R24, R160 ;  /* 0x0000001888a0723c */ /* 0x000fe200000018a0 */
[----:B------:R-:W-:-:S02]  /*a420*/  FADD.FTZ R243, R198, R185 ;  /* 0x000000b9c6f37221 */ /* 0x000fc40000010000 */
[----:B------:R-:W-:Y:S02]  /*a430*/  FADD.FTZ R238, R182, R197 ;  /* 0x000000c5b6ee7221 */ /* 0x000fe40000010000 */
[----:B------:R-:W-:Y:S02]  /*a440*/  FADD.FTZ R241, R180, R199 ;  /* 0x000000c7b4f17221 */ /* 0x000fe40000010000 */
[----:B------:R-:W-:Y:S01]  /*a450*/  FADD.FTZ R239, R183, R186 ;  /* 0x000000bab7ef7221 */ /* 0x000fe20000010000 */
[C---:B------:R-:W-:Y:S08]  /*a460*/  HMMA.16816.F32 R156, R132.reuse, R24, R156 ;  /* 0x00000018849c723c */ /* 0x040ff0000000189c */
[-C--:B------:R-:W-:Y:S08]  /*a470*/  HMMA.16816.F32 R36, R132, R26.reuse, R36 ;  /* 0x0000001a8424723c */ /* 0x080ff00000001824 */
[C---:B------:R-:W-:Y:S01]  /*a480*/  HMMA.16816.F32 R40, R136.reuse, R26, R40 ;  /* 0x0000001a8828723c */ /* 0x040fe20000001828 */
[----:B------:R-:W1:Y:S07]  /*a490*/  LDSM.16.MT88.4 R24, [R210+0xb800] ;  /* 0x00b80000d218783b */ /* 0x000e6e0000004200 */
[-C--:B----4-:R-:W-:Y:S08]  /*a4a0*/  HMMA.16816.F32 R44, R136, R20.reuse, R44 ;  /* 0x00000014882c723c */ /* 0x090ff0000000182c */
[C---:B------:R-:W-:Y:S08]  /*a4b0*/  HMMA.16816.F32 R48, R132.reuse, R20, R48 ;  /* 0x000000148430723c */ /* 0x040ff00000001830 */
[-C--:B------:R-:W-:Y:S08]  /*a4c0*/  HMMA.16816.F32 R52, R132, R22.reuse, R52 ;  /* 0x000000168434723c */ /* 0x080ff00000001834 */
[C---:B------:R-:W-:Y:S01]  /*a4d0*/  HMMA.16816.F32 R56, R136.reuse, R22, R56 ;  /* 0x000000168838723c */ /* 0x040fe20000001838 */
[----:B------:R-:W4:Y:S07]  /*a4e0*/  LDSM.16.MT88.4 R20, [R209+0xb800] ;  /* 0x00b80000d114783b */ /* 0x000f2e0000004200 */
[-C--:B--2---:R-:W-:Y:S08]  /*a4f0*/  HMMA.16816.F32 R60, R136, R12.reuse, R60 ;  /* 0x0000000c883c723c */ /* 0x084ff0000000183c */
[C---:B------:R-:W-:Y:S08]  /*a500*/  HMMA.16816.F32 R64, R132.reuse, R12, R64 ;  /* 0x0000000c8440723c */ /* 0x040ff00000001840 */
[-C--:B------:R-:W-:Y:S08]  /*a510*/  HMMA.16816.F32 R68, R132, R14.reuse, R68 ;  /* 0x0000000e8444723c */ /* 0x080ff00000001844 */
[----:B------:R-:W-:Y:S01]  /*a520*/  HMMA.16816.F32 R72, R136, R14, R72 ;  /* 0x0000000e8848723c */ /* 0x000fe20000001848 */
[----:B------:R-:W2:Y:S07]  /*a530*/  LDSM.16.MT88.4 R12, [R208+0xb800] ;  /* 0x00b80000d00c783b */ /* 0x000eae0000004200 */
[C---:B-1----:R-:W-:Y:S08]  /*a540*/  HMMA.16816.F32 R80, R132.reuse, R32, R80 ;  /* 0x000000208450723c */ /* 0x042ff00000001850 */
[C---:B------:R-:W-:Y:S08]  /*a550*/  HMMA.16816.F32 R84, R132.reuse, R34, R84 ;  /* 0x000000228454723c */ /* 0x040ff00000001854 */
[C---:B---3--:R-:W-:Y:S08]  /*a560*/  HMMA.16816.F32 R96, R132.reuse, R28, R96 ;  /* 0x0000001c8460723c */ /* 0x048ff00000001860 */
[C---:B------:R-:W-:Y:S08]  /*a570*/  HMMA.16816.F32 R100, R132.reuse, R30, R100 ;  /* 0x0000001e8464723c */ /* 0x040ff00000001864 */
[C---:B------:R-:W-:Y:S08]  /*a580*/  HMMA.16816.F32 R108, R132.reuse, R24, R108 ;  /* 0x00000018846c723c */ /* 0x040ff0000000186c */
[C---:B------:R-:W-:Y:S08]  /*a590*/  HMMA.16816.F32 R112, R132.reuse, R26, R112 ;  /* 0x0000001a8470723c */ /* 0x040ff00000001870 */
[C---:B----4-:R-:W-:Y:S08]  /*a5a0*/  HMMA.16816.F32 R124, R132.reuse, R20, R124 ;  /* 0x00000014847c723c */ /* 0x050ff0000000187c */
[C---:B------:R-:W-:Y:S08]  /*a5b0*/  HMMA.16816.F32 R148, R132.reuse, R22, R148 ;  /* 0x000000168494723c */ /* 0x040ff00000001894 */
[----:B--2---:R-:W-:Y:S08]  /*a5c0*/  HMMA.16816.F32 R140, R132, R12, R140 ;  /* 0x0000000c848c723c */ /* 0x004ff0000000188c */
        /* <DEDUP_REMOVED lines=12> */
[----:B------:R-:W-:Y:S01]  /*a690*/  UIADD3 UR4, UR26, -0x2, URZ ;  /* 0xfffffffe1a047890 */ /* 0x000fe2000fffe03f */
[----:B------:R-:W-:Y:S01]  /*a6a0*/  IMAD.MOV.U32 R3, RZ, RZ, R244 ;  /* 0x000000ffff037224 */ /* 0x000fe200078e00f4 */
[----:B------:R-:W-:-:S04]  /*a6b0*/  DEPBAR.LE SB0, 0x0 ;  /* 0x000080000000791a */ /* 0x000fc80000000000 */
[----:B------:R-:W-:Y:S01]  /*a6c0*/  IMAD.U32 R0, RZ, RZ, UR4 ;  /* 0x00000004ff007e24 */ /* 0x000fe2000f8e00ff */
[----:B------:R-:W-:Y:S02]  /*a6d0*/  ULDC UR5, c[0x0][0x1a0] ;  /* 0x0000680000057ab9 */ /* 0x000fe40000000800 */
[----:B------:R-:W-:Y:S01]  /*a6e0*/  USHF.L.U32 UR5, UR5, 0x6, URZ ;  /* 0x0000000605057899 */ /* 0x000fe2000800063f */
[----:B------:R-:W-:-:S03]  /*a6f0*/  IMAD R0, R0, UR22, R3 ;  /* 0x0000001600007c24 */ /* 0x000fc6000f8e0203 */
[----:B------:R-:W-:Y:S02]  /*a700*/  UIADD3 UR4, UP0, -UR5, 0x80, URZ ;  /* 0x0000008005047890 */ /* 0x000fe4000ff1e13f */
[----:B------:R-:W-:Y:S02]  /*a710*/  LEA R0, R0, c[0x0][0x170], 0x1 ;  /* 0x00005c0000007a11 */ /* 0x000fe400078e08ff */
[----:B------:R-:W-:Y:S01]  /*a720*/  UIADD3.X UR32, URZ, ~UR30, URZ, UP0, !UPT ;  /* 0x8000001e3f207290 */ /* 0x000fe200087fe43f */
[----:B------:R-:W-:Y:S01]  /*a730*/  BAR.SYNC.DEFER_BLOCKING 0x0 ;  /* 0x0000000000007b1d */ /* 0x000fe20000010000 */
[----:B------:R-:W-:Y:S01]  /*a740*/  IADD3 R0, R0, -UR5, RZ ;  /* 0x8000000500007c10 */ /* 0x000fe2000fffe0ff */
[----:B------:R-:W-:Y:S01]  /*a750*/  UISETP.NE.AND UP0, UPT, UR26, 0x4, UPT ;  /* 0x000000041a00788c */ /* 0x000fe2000bf05270 */
[----:B-----5:R-:W-:Y:S02]  /*a760*/  IADD3 R4, P1, R192, -UR5, RZ ;  /* 0x80000005c0047c10 */ /* 0x020fe4000ff3e0ff */
[----:B------:R-:W-:-:S02]  /*a770*/  IADD3 R6, P3, R0, -UR5, RZ ;  /* 0x8000000500067c10 */ /* 0x000fc4000ff7e0ff */
[----:B------:R-:W-:Y:S02]  /*a780*/  IADD3 R8, P2, R0, UR4, RZ ;  /* 0x0000000400087c10 */ /* 0x000fe4000ff5e0ff */
[----:B------:R-:W-:Y:S02]  /*a790*/  IADD3 R16, P0, R192, UR4, RZ ;  /* 0x00000004c0107c10 */ /* 0x000fe4000ff1e0ff */
[C---:B------:R-:W-:Y:S02]  /*a7a0*/  IADD3.X R7, R195.reuse, ~UR30, RZ, P3, !PT ;  /* 0x8000001ec3077c10 */ /* 0x040fe40009ffe4ff */
[----:B------:R-:W-:Y:S02]  /*a7b0*/  IADD3.X R9, R195, UR32, RZ, P2, !PT ;  /* 0x00000020c3097c10 */ /* 0x000fe400097fe4ff */
[C---:B------:R-:W-:Y:S01]  /*a7c0*/  IADD3.X R5, R193.reuse, ~UR30, RZ, P1, !PT ;  /* 0x8000001ec1057c10 */ /* 0x040fe20008ffe4ff */
[----:B------:R-:W-:Y:S01]  /*a7d0*/  STL.64 [R1+0x18], R6 ;  /* 0x0000180601007387 */ /* 0x000fe20000100a00 */
[----:B------:R-:W-:-:S02]  /*a7e0*/  IADD3.X R17, R193, UR32, RZ, P0, !PT ;  /* 0x00000020c1117c10 */ /* 0x000fc400087fe4ff */
[----:B------:R-:W-:Y:S01]  /*a7f0*/  PLOP3.LUT P0, PT, PT, PT, UP0, 0x80, 0x0 ;  /* 0x000000000000781c */ /* 0x000fe20003f0f008 */
[----:B------:R-:W-:Y:S04]  /*a800*/  STL.64 [R1+0x10], R4 ;  /* 0x0000100401007387 */ /* 0x000fe80000100a00 */
[----:B------:R-:W-:Y:S01]  /*a810*/  @!PT LDS RZ, [RZ] ;  /* 0x00000000fffff984 */ /* 0x000fe20000000800 */
[----:B------:R-:W-:Y:S01]  /*a820*/  @!PT LDS RZ, [RZ] ;  /* 0x00000000fffff984 */ /* 0x000fe20000000800 */
[----:B------:R-:W-:Y:S01]  /*a830*/  @!PT LDS RZ, [RZ] ;  /* 0x00000000fffff984 */ /* 0x000fe20000000800 */
[----:B------:R1:W-:Y:S04]  /*a840*/  LDGSTS.E.BYPASS.LTC128B.128 [R226+0xa000], [R6.64] ;  /* 0x0a00000006e27fae */ /* 0x0003e8000b901d58 */
[----:B------:R2:W-:Y:S04]  /*a850*/  LDGSTS.E.BYPASS.LTC128B.128 [R226+0xb000], [R8.64] ;  /* 0x0b00000008e27fae */ /* 0x0005e8000b901d58 */
[----:B------:R1:W-:Y:S04]  /*a860*/  LDGSTS.E.BYPASS.LTC128B.128 [R226+0xa800], [R4.64] ;  /* 0x0a80000004e27fae */ /* 0x0003e8000b901d58 */
[----:B------:R3:W-:Y:S04]  /*a870*/  LDGSTS.E.BYPASS.LTC128B.128 [R226+0xb800], [R16.64] ;  /* 0x0b80000010e27fae */ /* 0x0007e8000b901d58 */
[----:B------:R-:W-:Y:S04]  /*a880*/  LDSM.16.M88.4 R180, [R217+0x8000] ;  /* 0x00800000d9b4783b */ /* 0x000fe80000000200 */
[----:B------:R-:W-:Y:S04]  /*a890*/  LDSM.16.M88.4 R24, [R217+0x8800] ;  /* 0x00880000d918783b */ /* 0x000fe80000000200 */
[----:B------:R-:W4:Y:S04]  /*a8a0*/  LDSM.16.M88.4 R172, [R218] ;  /* 0x00000000daac783b */ /* 0x000f280000000200 */
[----:B------:R-:W-:Y:S04]  /*a8b0*/  LDSM.16.M88.4 R192, [R215] ;  /* 0x00000000d7c0783b */ /* 0x000fe80000000200 */
[----:B------:R-:W-:Y:S04]  /*a8c0*/  LDSM.16.M88.4 R32, [R216+0x2000] ;  /* 0x00200000d820783b */ /* 0x000fe80000000200 */
[----:B-1----:R-:W1:Y:S04]  /*a8d0*/  LDSM.16.M88.4 R4, [R218+0x2000] ;  /* 0x00200000da04783b */ /* 0x002e680000000200 */
[----:B------:R-:W1:Y:S04]  /*a8e0*/  LDSM.16.M88.4 R188, [R207] ;  /* 0x00000000cfbc783b */ /* 0x000e680000000200 */
[----:B------:R-:W2:Y:S04]  /*a8f0*/  LDSM.16.M88.4 R28, [R216] ;  /* 0x00000000d81c783b */ /* 0x000ea80000000200 */
[----:B------:R-:W-:Y:S04]  /*a900*/  LDSM.16.M88.4 R168, [R211+0x8000] ;  /* 0x00800000d3a8783b */ /* 0x000fe80000000200 */
[----:B------:R-:W-:Y:S04]  /*a910*/  LDSM.16.M88.4 R196, [R213] ;  /* 0x00000000d5c4783b */ /* 0x000fe80000000200 */
[----:B------:R-:W0:Y:S01]  /*a920*/  LDGDEPBAR ;  /* 0x00000000000079af */ /* 0x000e220000000000 */
[C---:B----4-:R-:W-:Y:S08]  /*a930*/  HMMA.16816.F32 R184, R172.reuse, R180, RZ ;  /* 0x000000b4acb8723c */ /* 0x050ff000000018ff */
[----:B------:R-:W-:Y:S08]  /*a940*/  HMMA.16816.F32 R176, R172, R24, RZ ;  /* 0x00000018acb0723c */ /* 0x000ff000000018ff */
[C---:B-1----:R-:W-:Y:S08]  /*a950*/  HMMA.16816.F32 R20, R4.reuse, R180, RZ ;  /* 0x000000b40414723c */ /* 0x042ff000000018ff */
[C---:B--2---:R-:W-:Y:S08]  /*a960*/  HMMA.16816.F32 R8, R4.reuse, R24, RZ ;  /* 0x000000180408723c */ /* 0x044ff000000018ff */
[C---:B------:R-:W-:Y:S08]  /*a970*/  HMMA.16816.F32 R12, R4.reuse, R182, RZ ;  /* 0x000000b6040c723c */ /* 0x040ff000000018ff */
[----:B------:R-:W-:Y:S08]  /*a980*/  HMMA.16816.F32 R4, R4, R26, RZ ;  /* 0x0000001a0404723c */ /* 0x000ff000000018ff */
[----:B------:R-:W-:Y:S08]  /*a990*/  HMMA.16816.F32 R180, R172, R182, RZ ;  /* 0x000000b6acb4723c */ /* 0x000ff000000018ff */
[C---:B------:R-:W-:Y:S08]  /*a9a0*/  HMMA.16816.F32 R20, R32.reuse, R192, R20 ;  /* 0x000000c02014723c */ /* 0x040ff00000001814 */
        /* <DEDUP_REMOVED lines=35> */
[----:B------:R-:W4:Y:S04]  /*abe0*/  LDSM.16.M88.4 R188, [R205] ;  /* 0x00000000cdbc783b */ /* 0x000f280000000200 */
[----:B------:R-:W3:Y:S03]  /*abf0*/  LDSM.16.M88.4 R196, [R216+0x4000] ;  /* 0x00400000d8c4783b */ /* 0x000ee60000000200 */
        /* <DEDUP_REMOVED lines=12> */
[C---:B----4-:R-:W-:Y:S08]  /*acc0*/  HMMA.16816.F32 R20, R192.reuse, R188, R20 ;  /* 0x000000bcc014723c */ /* 0x050ff00000001814 */
[----:B------:R-:W-:Y:S08]  /*acd0*/  HMMA.16816.F32 R12, R192, R190, R12 ;  /* 0x000000bec00c723c */ /* 0x000ff0000000180c */
[C---:B---3--:R-:W-:Y:S08]  /*ace0*/  HMMA.16816.F32 R184, R196.reuse, R188, R184 ;  /* 0x000000bcc4b8723c */ /* 0x048ff000000018b8 */
        /* <DEDUP_REMOVED lines=53> */
.L_x_888:
[----:B------:R-:W2:Y:S01]  /*b040*/  LDL.64 R30, [R1] ;  /* 0x00000000011e7983 */ /* 0x000ea20000100a00 */
[----:B------:R-:W-:Y:S01]  /*b050*/  UIADD3 UR31, UR26, -0x4, URZ ;  /* 0xfffffffc1a1f7890 */ /* 0x000fe2000fffe03f */
[----:B------:R-:W-:Y:S01]  /*b060*/  IMAD.WIDE.U32 R28, R200, -0x2daee0ad, RZ ;  /* 0xd2511f53c81c7825 */ /* 0x000fe200078e00ff */
[----:B------:R-:W-:-:S03]  /*b070*/  UISETP.GE.AND UP0, UPT, UR26, 0x5, UPT ;  /* 0x000000051a00788c */ /* 0x000fc6000bf06270 */
[----:B------:R-:W-:Y:S02]  /*b080*/  IMAD.U32 R3, RZ, RZ, UR29 ;  /* 0x0000001dff037e24 */ /* 0x000fe4000f8e00ff */
[----:B------:R-:W-:Y:S02]  /*b090*/  IMAD.U32 R0, RZ, RZ, UR31 ;  /* 0x0000001fff007e24 */ /* 0x000fe4000f8e00ff */
[----:B-1----:R-:W-:Y:S01]  /*b0a0*/  IMAD.WIDE.U32 R24, R203, -0x326172a9, RZ ;  /* 0xcd9e8d57cb187825 */ /* 0x002fe200078e00ff */
[----:B------:R-:W-:-:S03]  /*b0b0*/  LOP3.LUT R188, R29, UR31, R3, 0x96, !PT ;  /* 0x0000001f1dbc7c12 */ /* 0x000fc6000f8e9603 */
[----:B------:R-:W-:Y:S01]  /*b0c0*/  IMAD R169, R0, 0x20, R249 ;  /* 0x0000002000a97824 */ /* 0x000fe200078e02f9 */
[----:B------:R-:W-:Y:S01]  /*b0d0*/  LOP3.LUT R3, R25, R201, RZ, 0x3c, !PT ;  /* 0x000000c919037212 */ /* 0x000fe200078e3cff */
[----:B------:R-:W-:-:S03]  /*b0e0*/  IMAD.WIDE.U32 R188, R188, -0x326172a9, RZ ;  /* 0xcd9e8d57bcbc7825 */ /* 0x000fc600078e00ff */
[C---:B------:R-:W-:Y:S02]  /*b0f0*/  IADD3 R17, R169.reuse, 0x1, RZ ;  /* 0x00000001a9117810 */ /* 0x040fe40007ffe0ff */
[----:B------:R-:W-:Y:S02]  /*b100*/  IADD3 R19, R169, 0x8, RZ ;  /* 0x00000008a9137810 */ /* 0x000fe40007ffe0ff */
[C---:B------:R-:W-:Y:S02]  /*b110*/  ISETP.GE.AND P1, PT, R17.reuse, R248, PT ;  /* 0x000000f81100720c */ /* 0x040fe40003f26270 */
[C---:B------:R-:W-:Y:S02]  /*b120*/  ISETP.GE.AND P2, PT, R17.reuse, R242, PT ;  /* 0x000000f21100720c */ /* 0x040fe40003f46270 */
[C---:B------:R-:W-:Y:S02]  /*b130*/  ISETP.GE.AND P5, PT, R17.reuse, R240, PT ;  /* 0x000000f01100720c */ /* 0x040fe40003fa6270 */
[----:B------:R-:W-:-:S02]  /*b140*/  ISETP.GE.AND P0, PT, R17, R2, PT ;  /* 0x000000021100720c */ /* 0x000fc40003f06270 */
[----:B------:R-:W-:Y:S02]  /*b150*/  IADD3 R17, R169, 0x9, RZ ;  /* 0x00000009a9117810 */ /* 0x000fe40007ffe0ff */
[----:B------:R-:W-:Y:S02]  /*b160*/  FSEL R168, R187, -INF , !P2 ;  /* 0xff800000bba87808 */ /* 0x000fe40005000000 */
[C---:B------:R-:W-:Y:S02]  /*b170*/  ISETP.GE.AND P6, PT, R19.reuse, R248, PT ;  /* 0x000000f81300720c */ /* 0x040fe40003fc6270 */
[----:B------:R-:W-:Y:S02]  /*b180*/  ISETP.GE.AND P4, PT, R19, R242, PT ;  /* 0x000000f21300720c */ /* 0x000fe40003f86270 */
[----:B------:R-:W-:Y:S02]  /*b190*/  ISETP.GE.AND P2, PT, R17, R248, PT ;  /* 0x000000f81100720c */ /* 0x000fe40003f46270 */
[----:B------:R-:W-:-:S02]  /*b1a0*/  FSEL R33, R180, -INF , !P6 ;  /* 0xff800000b4217808 */ /* 0x000fc40007000000 */
[----:B------:R-:W-:Y:S02]  /*b1b0*/  FSEL R182, R182, -INF , !P4 ;  /* 0xff800000b6b67808 */ /* 0x000fe40006000000 */
[----:B------:R-:W-:Y:S02]  /*b1c0*/  FSEL R35, R181, -INF , !P2 ;  /* 0xff800000b5237808 */ /* 0x000fe40005000000 */
[C---:B------:R-:W-:Y:S02]  /*b1d0*/  ISETP.GE.AND P6, PT, R17.reuse, R242, PT ;  /* 0x000000f21100720c */ /* 0x040fe40003fc6270 */
[C---:B------:R-:W-:Y:S02]  /*b1e0*/  ISETP.GE.AND P4, PT, R17.reuse, R240, PT ;  /* 0x000000f01100720c */ /* 0x040fe40003f86270 */
[----:B------:R-:W-:Y:S01]  /*b1f0*/  ISETP.GE.AND P2, PT, R17, R2, PT ;  /* 0x000000021100720c */ /* 0x000fe20003f46270 */
[----:B------:R-:W-:Y:S01]  /*b200*/  IMAD R17, R202, -0x326172a9, RZ ;  /* 0xcd9e8d57ca117824 */ /* 0x000fe200078e02ff */
[----:B------:R-:W-:-:S02]  /*b210*/  ISETP.GE.AND P3, PT, R19, R240, PT ;  /* 0x000000f01300720c */ /* 0x000fc40003f66270 */
[----:B------:R-:W-:Y:S02]  /*b220*/  FSEL R29, R185, -INF , !P1 ;  /* 0xff800000b91d7808 */ /* 0x000fe40004800000 */
[----:B------:R-:W-:Y:S02]  /*b230*/  ISETP.GE.AND P1, PT, R19, R2, PT ;  /* 0x000000021300720c */ /* 0x000fe40003f26270 */
[----:B------:R-:W-:Y:S02]  /*b240*/  LOP3.LUT R17, R189, UR15, R17, 0x96, !PT ;  /* 0x0000000fbd117c12 */ /* 0x000fe4000f8e9611 */
[----:B------:R-:W-:Y:S02]  /*b250*/  FSEL R164, R12, -INF , !P3 ;  /* 0xff8000000ca47808 */ /* 0x000fe40005800000 */
[----:B------:R-:W-:Y:S01]  /*b260*/  FSEL R185, R14, -INF , !P1 ;  /* 0xff8000000eb97808 */ /* 0x000fe20004800000 */
[----:B------:R-:W-:Y:S01]  /*b270*/  IMAD.WIDE.U32 R26, R17, -0x2daee0ad, RZ ;  /* 0xd2511f53111a7825 */ /* 0x000fe200078e00ff */
[----:B------:R-:W-:-:S02]  /*b280*/  FSEL R12, R13, -INF , !P4 ;  /* 0xff8000000d0c7808 */ /* 0x000fc40006000000 */
[----:B------:R-:W-:Y:S02]  /*b290*/  IADD3 R13, R169, 0x11, RZ ;  /* 0x00000011a90d7810 */ /* 0x000fe40007ffe0ff */
[----:B------:R-:W-:Y:S02]  /*b2a0*/  LOP3.LUT R14, R251, UR13, R188, 0x96, !PT ;  /* 0x0000000dfb0e7c12 */ /* 0x000fe4000f8e96bc */
[----:B------:R-:W-:Y:S02]  /*b2b0*/  FSEL R15, R15, -INF , !P2 ;  /* 0xff8000000f0f7808 */ /* 0x000fe40005000000 */
[----:B------:R-:W-:Y:S01]  /*b2c0*/  ISETP.GE.AND P2, PT, R13, R248, PT ;  /* 0x000000f80d00720c */ /* 0x000fe20003f46270 */
[----:B------:R-:W-:Y:S01]  /*b2d0*/  IMAD.WIDE.U32 R180, R14, -0x2daee0ad, RZ ;  /* 0xd2511f530eb47825 */ /* 0x000fe200078e00ff */
[----:B------:R-:W-:Y:S02]  /*b2e0*/  IADD3 R19, R169, 0x10, RZ ;  /* 0x00000010a9137810 */ /* 0x000fe40007ffe0ff */
[----:B------:R-:W-:-:S02]  /*b2f0*/  FSEL R177, R177, -INF , !P2 ;  /* 0xff800000b1b17808 */ /* 0x000fc40005000000 */
[----:B------:R-:W-:Y:S02]  /*b300*/  ISETP.GE.AND P2, PT, R13, R2, PT ;  /* 0x000000020d00720c */ /* 0x000fe40003f46270 */
[----:B------:R-:W-:Y:S02]  /*b310*/  ISETP.GE.AND P3, PT, R19, R240, PT ;  /* 0x000000f01300720c */ /* 0x000fe40003f66270 */
[----:B------:R-:W-:Y:S02]  /*b320*/  FSEL R25, R11, -INF , !P2 ;  /* 0xff8000000b197808 */ /* 0x000fe40005000000 */
[----:B------:R-:W-:Y:S02]  /*b330*/  ISETP.GE.AND P2, PT, R169, R248, PT ;  /* 0x000000f8a900720c */ /* 0x000fe40003f46270 */
[----:B------:R-:W-:Y:S02]  /*b340*/  LOP3.LUT R26, R181, UR10, R26, 0x96, !PT ;  /* 0x0000000ab51a7c12 */ /* 0x000fe4000f8e961a */
[----:B------:R-:W-:-:S02]  /*b350*/  FSEL R17, R8, -INF , !P3 ;  /* 0xff80000008117808 */ /* 0x000fc40005800000 */
[----:B------:R-:W-:Y:S02]  /*b360*/  ISETP.GE.AND P4, PT, R19, R2, PT ;  /* 0x000000021300720c */ /* 0x000fe40003f86270 */
[----:B------:R-:W-:Y:S02]  /*b370*/  FSEL R170, R183, -INF , !P6 ;  /* 0xff800000b7aa7808 */ /* 0x000fe40007000000 */
[----:B------:R-:W-:Y:S02]  /*b380*/  FSEL R184, R184, -INF , !P2 ;  /* 0xff800000b8b87808 */ /* 0x000fe40005000000 */
[C---:B------:R-:W-:Y:S02]  /*b390*/  ISETP.GE.AND P6, PT, R19.reuse, R248, PT ;  /* 0x000000f81300720c */ /* 0x040fe40003fc6270 */
[----:B------:R-:W-:Y:S02]  /*b3a0*/  ISETP.GE.AND P1, PT, R19, R242, PT ;  /* 0x000000f21300720c */ /* 0x000fe40003f26270 */
[----:B------:R-:W-:-:S02]  /*b3b0*/  FSEL R19, R10, -INF , !P4 ;  /* 0xff8000000a137808 */ /* 0x000fc40006000000 */
[----:B------:R-:W-:Y:S02]  /*b3c0*/  FSEL R178, R178, -INF , !P1 ;  /* 0xff800000b2b27808 */ /* 0x000fe40004800000 */
[----:B------:R-:W-:Y:S02]  /*b3d0*/  ISETP.GE.AND P1, PT, R13, R240, PT ;  /* 0x000000f00d00720c */ /* 0x000fe40003f26270 */
[----:B------:R-:W-:Y:S02]  /*b3e0*/  FSEL R16, R176, -INF , !P6 ;  /* 0xff800000b0107808 */ /* 0x000fe40007000000 */
[-C--:B------:R-:W-:Y:S02]  /*b3f0*/  ISETP.GE.AND P2, PT, R169, R242.reuse, PT ;  /* 0x000000f2a900720c */ /* 0x080fe40003f46270 */
[----:B------:R-:W-:Y:S02]  /*b400*/  LOP3.LUT R0, R189, UR15, R24, 0x96, !PT ;  /* 0x0000000fbd007c12 */ /* 0x000fe4000f8e9618 */
[----:B------:R-:W-:-:S02]  /*b410*/  ISETP.GE.AND P6, PT, R13, R242, PT ;  /* 0x000000f20d00720c */ /* 0x000fc40003fc6270 */
[----:B------:R-:W-:Y:S01]  /*b420*/  IADD3 R13, R169, 0x18, RZ ;  /* 0x00000018a90d7810 */ /* 0x000fe20007ffe0ff */
[----:B------:R-:W-:Y:S01]  /*b430*/  IMAD.WIDE.U32 R190, R0, -0x2daee0ad, RZ ;  /* 0xd2511f5300be7825 */ /* 0x000fe200078e00ff */
[----:B------:R-:W-:Y:S02]  /*b440*/  FSEL R24, R9, -INF , !P1 ;  /* 0xff80000009187808 */ /* 0x000fe40004800000 */
[----:B------:R-:W-:Y:S02]  /*b450*/  ISETP.GE.AND P3, PT, R13, R248, PT ;  /* 0x000000f80d00720c */ /* 0x000fe40003f66270 */
[----:B------:R-:W-:Y:S02]  /*b460*/  FSEL R179, R179, -INF , !P6 ;  /* 0xff800000b3b37808 */ /* 0x000fe40007000000 */
[C---:B------:R-:W-:Y:S02]  /*b470*/  ISETP.GE.AND P6, PT, R13.reuse, R242, PT ;  /* 0x000000f20d00720c */ /* 0x040fe40003fc6270 */
[----:B------:R-:W-:-:S02]  /*b480*/  ISETP.GE.AND P4, PT, R13, R240, PT ;  /* 0x000000f00d00720c */ /* 0x000fc40003f86270 */
[----:B------:R-:W-:Y:S02]  /*b490*/  ISETP.GE.AND P1, PT, R13, R2, PT ;  /* 0x000000020d00720c */ /* 0x000fe40003f26270 */
[----:B------:R-:W-:Y:S02]  /*b4a0*/  FSEL R13, R23, -INF , !P0 ;  /* 0xff800000170d7808 */ /* 0x000fe40004000000 */
[----:B--2---:R-:W-:Y:S01]  /*b4b0*/  LOP3.LUT R14, R27, UR12, R30, 0x96, !PT ;  /* 0x0000000c1b0e7c12 */ /* 0x004fe2000f8e961e */
[----:B------:R-:W-:-:S04]  /*b4c0*/  IMAD.WIDE.U32 R26, R26, -0x326172a9, RZ ;  /* 0xcd9e8d571a1a7825 */ /* 0x000fc800078e00ff */
[----:B------:R-:W-:Y:S01]  /*b4d0*/  IMAD.WIDE.U32 R30, R14, -0x326172a9, RZ ;  /* 0xcd9e8d570e1e7825 */ /* 0x000fe200078e00ff */
[----:B------:R-:W-:Y:S02]  /*b4e0*/  FSEL R14, R21, -INF , !P5 ;  /* 0xff800000150e7808 */ /* 0x000fe40006800000 */
[----:B------:R-:W-:Y:S02]  /*b4f0*/  ISETP.GE.AND P5, PT, R169, R240, PT ;  /* 0x000000f0a900720c */ /* 0x000fe40003fa6270 */
[----:B------:R-:W-:Y:S02]  /*b500*/  LOP3.LUT R8, R31, UR11, R250, 0x96, !PT ;  /* 0x0000000b1f087c12 */ /* 0x000fe4000f8e96fa */
[----:B------:R-:W-:-:S03]  /*b510*/  LOP3.LUT R30, R27, UR9, R30, 0x96, !PT ;  /* 0x000000091b1e7c12 */ /* 0x000fc6000f8e961e */
[----:B------:R-:W-:Y:S01]  /*b520*/  IMAD.WIDE.U32 R10, R8, -0x2daee0ad, RZ ;  /* 0xd2511f53080a7825 */ /* 0x000fe200078e00ff */
[----:B------:R-:W-:-:S03]  /*b530*/  FMNMX.FTZ R8, R167, R184, !PT ;  /* 0x000000b8a7087209 */ /* 0x000fc60007810000 */
[----:B------:R-:W-:Y:S01]  /*b540*/  IMAD.WIDE.U32 R30, R30, -0x2daee0ad, RZ ;  /* 0xd2511f531e1e7825 */ /* 0x000fe200078e00ff */
[----:B------:R-:W-:Y:S02]  /*b550*/  FMNMX.FTZ R8, R29, R8, !PT ;  /* 0x000000081d087209 */ /* 0x000fe40007810000 */
[----:B------:R-:W-:Y:S02]  /*b560*/  LOP3.LUT R187, R11, UR8, R180, 0x96, !PT ;  /* 0x000000080bbb7c12 */ /* 0x000fe4000f8e96b4 */
[----:B------:R-:W-:Y:S02]  /*b570*/  FMNMX.FTZ R8, R33, R8, !PT ;  /* 0x0000000821087209 */ /* 0x000fe40007810000 */
[----:B------:R-:W-:Y:S02]  /*b580*/  LOP3.LUT R9, R31, UR6, R10, 0x96, !PT ;  /* 0x000000061f097c12 */ /* 0x000fe4000f8e960a */
[----:B------:R-:W-:Y:S02]  /*b590*/  FMNMX.FTZ R11, R35, R8, !PT ;  /* 0x00000008230b7209 */ /* 0x000fe40007810000 */
[----:B------:R-:W-:Y:S01]  /*b5a0*/  FSEL R10, R186, -INF , !P2 ;  /* 0xff800000ba0a7808 */ /* 0x000fe20005000000 */
[----:B------:R-:W-:Y:S01]  /*b5b0*/  IMAD.WIDE.U32 R180, R9, -0x326172a9, RZ ;  /* 0xcd9e8d5709b47825 */ /* 0x000fe200078e00ff */
[----:B------:R-:W-:-:S02]  /*b5c0*/  ISETP.GE.AND P2, PT, R169, R2, PT ;  /* 0x00000002a900720c */ /* 0x000fc40003f46270 */
[----:B------:R-:W-:Y:S01]  /*b5d0*/  IADD3 R169, R169, 0x19, RZ ;  /* 0x00000019a9a97810 */ /* 0x000fe20007ffe0ff */
[----:B------:R-:W-:Y:S01]  /*b5e0*/  IMAD.WIDE.U32 R186, R187, -0x326172a9, RZ ;  /* 0xcd9e8d57bbba7825 */ /* 0x000fe200078e00ff */
[----:B------:R-:W-:Y:S02]  /*b5f0*/  FMNMX.FTZ R32, R16, R11, !PT ;  /* 0x0000000b10207209 */ /* 0x000fe40007810000 */
[----:B------:R-:W-:Y:S02]  /*b600*/  FSEL R8, R20, -INF , !P5 ;  /* 0xff80000014087808 */ /* 0x000fe40006800000 */
[----:B------:R-:W-:Y:S02]  /*b610*/  ISETP.GE.AND P0, PT, R169, R248, PT ;  /* 0x000000f8a900720c */ /* 0x000fe40003f06270 */
[----:B------:R-:W-:Y:S02]  /*b620*/  FSEL R20, R172, -INF , !P3 ;  /* 0xff800000ac147808 */ /* 0x000fe40005800000 */
[----:B------:R-:W-:-:S02]  /*b630*/  FMNMX.FTZ R11, R177, R32, !PT ;  /* 0x00000020b10b7209 */ /* 0x000fc40007810000 */
[----:B------:R-:W-:Y:S02]  /*b640*/  FSEL R21, R173, -INF , !P0 ;  /* 0xff800000ad157808 */ /* 0x000fe40004000000 */
[----:B------:R-:W-:Y:S02]  /*b650*/  FMNMX.FTZ R32, R20, R11, !PT ;  /* 0x0000000b14207209 */ /* 0x000fe40007810000 */
[C---:B------:R-:W-:Y:S02]  /*b660*/  LOP3.LUT R172, R180.reuse, 0xffff, RZ, 0xc0, !PT ;  /* 0x0000ffffb4ac7812 */ /* 0x040fe400078ec0ff */
[----:B------:R-:W-:Y:S02]  /*b670*/  FMNMX.FTZ R32, R21, R32, !PT ;  /* 0x0000002015207209 */ /* 0x000fe40007810000 */
[----:B------:R-:W-:Y:S02]  /*b680*/  LOP3.LUT R171, R180, 0xff, RZ, 0xc0, !PT ;  /* 0x000000ffb4ab7812 */ /* 0x000fe400078ec0ff */
[----:B------:R-:W-:Y:S01]  /*b690*/  SHF.R.U32.HI R172, RZ, 0x8, R172 ;  /* 0x00000008ffac7819 */ /* 0x000fe200000116ac */
[----:B------:R-:W1:Y:S01]  /*b6a0*/  SHFL.BFLY PT, R23, R32, 0x2, 0x1f ;  /* 0x0c401f0020177f89 */ /* 0x000e6200000e0000 */
[----:B------:R-:W-:-:S02]  /*b6b0*/  LOP3.LUT R34, R181, UR16, R186, 0x96, !PT ;  /* 0x00000010b5227c12 */ /* 0x000fc4000f8e96ba */
[----:B------:R-:W-:Y:S02]  /*b6c0*/  PRMT R171, R171, 0x5410, R172 ;  /* 0x00005410abab7816 */ /* 0x000fe400000000ac */
[C---:B------:R-:W-:Y:S02]  /*b6d0*/  LOP3.LUT R172, R34.reuse, 0xffff, RZ, 0xc0, !PT ;  /* 0x0000ffff22ac7812 */ /* 0x040fe400078ec0ff */
[C---:B------:R-:W-:Y:S02]  /*b6e0*/  ISETP.GE.AND P5, PT, R169.reuse, R242, PT ;  /* 0x000000f2a900720c */ /* 0x040fe40003fa6270 */
[C---:B------:R-:W-:Y:S02]  /*b6f0*/  ISETP.GE.AND P3, PT, R169.reuse, R240, PT ;  /* 0x000000f0a900720c */ /* 0x040fe40003f66270 */
[----:B------:R-:W-:Y:S02]  /*b700*/  ISETP.GE.AND P0, PT, R169, R2, PT ;  /* 0x00000002a900720c */ /* 0x000fe40003f06270 */
[----:B------:R-:W-:-:S02]  /*b710*/  LOP3.LUT R169, R34, 0xff, RZ, 0xc0, !PT ;  /* 0x000000ff22a97812 */ /* 0x000fc400078ec0ff */
[----:B------:R-:W-:Y:S02]  /*b720*/  SHF.R.U32.HI R172, RZ, 0x8, R172 ;  /* 0x00000008ffac7819 */ /* 0x000fe400000116ac */
[----:B------:R-:W-:Y:S02]  /*b730*/  SHF.R.U32.HI R9, RZ, 0x10, R34 ;  /* 0x00000010ff097819 */ /* 0x000fe40000011622 */
[----:B------:R-:W-:Y:S01]  /*b740*/  PRMT R169, R169, 0x5410, R172 ;  /* 0x00005410a9a97816 */ /* 0x000fe200000000ac */
[----:B------:R-:W-:Y:S01]  /*b750*/  IMAD.WIDE.U32 R172, R3, -0x2daee0ad, RZ ;  /* 0xd2511f5303ac7825 */ /* 0x000fe200078e00ff */
[----:B------:R-:W-:Y:S02]  /*b760*/  SHF.R.U32.HI R34, RZ, 0x18, R34 ;  /* 0x00000018ff227819 */ /* 0x000fe40000011622 */
[----:B------:R-:W-:Y:S02]  /*b770*/  LOP3.LUT R9, R9, 0xff, RZ, 0xc0, !PT ;  /* 0x000000ff09097812 */ /* 0x000fe400078ec0ff */
[----:B-1----:R-:W-:-:S02]  /*b780*/  FMNMX.FTZ R3, R32, R23, !PT ;  /* 0x0000001720037209 */ /* 0x002fc40007810000 */
[----:B------:R-:W-:Y:S02]  /*b790*/  FMNMX.FTZ R23, R166, R10, !PT ;  /* 0x0000000aa6177209 */ /* 0x000fe40007810000 */
[----:B------:R-:W-:Y:S02]  /*b7a0*/  FSEL R195, R22, -INF , !P2 ;  /* 0xff80000016c37808 */ /* 0x000fe40005000000 */
[----:B------:R-:W-:Y:S02]  /*b7b0*/  FMNMX.FTZ R23, R168, R23, !PT ;  /* 0x00000017a8177209 */ /* 0x000fe40007810000 */
[----:B------:R-:W-:Y:S02]  /*b7c0*/  PRMT R9, R9, 0x5410, R34 ;  /* 0x0000541009097816 */ /* 0x000fe40000000022 */
        /* <DEDUP_REMOVED lines=8> */
[----:B------:R-:W-:Y:S02]  /*b850*/  LOP3.LUT R31, R173, UR14, R28, 0x96, !PT ;  /* 0x0000000ead1f7c12 */ /* 0x000fe4000f8e961c */
[----:B------:R-:W-:Y:S02]  /*b860*/  FMNMX.FTZ R28, R178, R23, !PT ;  /* 0x00000017b21c7209 */ /* 0x000fe40007810000 */
[----:B------:R-:W-:Y:S01]  /*b870*/  FMNMX.FTZ R32, R12, R27, !PT ;  /* 0x0000001b0c207209 */ /* 0x000fe20007810000 */
[----:B------:R-:W-:Y:S01]  /*b880*/  IMAD.WIDE.U32 R196, R31, -0x326172a9, RZ ;  /* 0xcd9e8d571fc47825 */ /* 0x000fe200078e00ff */
[----:B------:R-:W-:Y:S02]  /*b890*/  FSEL R23, R4, -INF , !P4 ;  /* 0xff80000004177808 */ /* 0x000fe40006000000 */
[----:B------:R-:W-:Y:S02]  /*b8a0*/  FMNMX.FTZ R4, R15, R34, !PT ;  /* 0x000000220f047209 */ /* 0x000fe40007810000 */
[----:B------:R-:W-:-:S02]  /*b8b0*/  FMNMX.FTZ R181, R17, R32, !PT ;  /* 0x0000002011b57209 */ /* 0x000fc40007810000 */
[----:B------:R-:W-:Y:S02]  /*b8c0*/  FSEL R27, R6, -INF , !P1 ;  /* 0xff800000061b7808 */ /* 0x000fe40004800000 */
[----:B------:R-:W-:Y:S02]  /*b8d0*/  FMNMX.FTZ R6, R19, R4, !PT ;  /* 0x0000000413067209 */ /* 0x000fe40007810000 */
[----:B------:R-:W-:Y:S02]  /*b8e0*/  FMNMX.FTZ R32, R24, R181, !PT ;  /* 0x000000b518207209 */ /* 0x000fe40007810000 */
[----:B------:R-:W-:Y:S02]  /*b8f0*/  FMNMX.FTZ R6, R25, R6, !PT ;  /* 0x0000000619067209 */ /* 0x000fe40007810000 */
[----:B------:R-:W-:Y:S02]  /*b900*/  FMNMX.FTZ R173, R179, R28, !PT ;  /* 0x0000001cb3ad7209 */ /* 0x000fe40007810000 */
[----:B------:R-:W-:-:S02]  /*b910*/  FSEL R28, R5, -INF , !P3 ;  /* 0xff800000051c7808 */ /* 0x000fc40005800000 */
[----:B------:R-:W-:Y:S02]  /*b920*/  FSEL R22, R174, -INF , !P6 ;  /* 0xff800000ae167808 */ /* 0x000fe40007000000 */
[----:B------:R-:W-:Y:S02]  /*b930*/  FMNMX.FTZ R5, R23, R32, !PT ;  /* 0x0000002017057209 */ /* 0x000fe40007810000 */
[----:B------:R-:W-:Y:S01]  /*b940*/  FSEL R181, R7, -INF , !P0 ;  /* 0xff80000007b57808 */ /* 0x000fe20004000000 */
[----:B------:R-:W1:Y:S01]  /*b950*/  SHFL.BFLY PT, R32, R3, 0x1, 0x1f ;  /* 0x0c201f0003207f89 */ /* 0x000e6200000e0000 */
[----:B------:R-:W-:Y:S02]  /*b960*/  FMNMX.FTZ R6, R27, R6, !PT ;  /* 0x000000061b067209 */ /* 0x000fe40007810000 */
[----:B------:R-:W-:Y:S02]  /*b970*/  FSEL R175, R175, -INF , !P5 ;  /* 0xff800000afaf7808 */ /* 0x000fe40006800000 */
[----:B------:R-:W-:-:S02]  /*b980*/  FMNMX.FTZ R4, R22, R173, !PT ;  /* 0x000000ad16047209 */ /* 0x000fc40007810000 */
[----:B------:R-:W-:Y:S02]  /*b990*/  FMNMX.FTZ R5, R28, R5, !PT ;  /* 0x000000051c057209 */ /* 0x000fe40007810000 */
[----:B------:R-:W-:Y:S02]  /*b9a0*/  FMNMX.FTZ R31, R181, R6, !PT ;  /* 0x00000006b51f7209 */ /* 0x000fe40007810000 */
[----:B------:R-:W-:Y:S01]  /*b9b0*/  FMNMX.FTZ R4, R175, R4, !PT ;  /* 0x00000004af047209 */ /* 0x000fe20007810000 */
[----:B------:R-:W2:Y:S01]  /*b9c0*/  SHFL.BFLY PT, R6, R5, 0x2, 0x1f ;  /* 0x0c401f0005067f89 */ /* 0x000ea200000e0000 */
[----:B------:R-:W-:Y:S02]  /*b9d0*/  LOP3.LUT R188, R197, UR13, R188, 0x96, !PT ;  /* 0x0000000dc5bc7c12 */ /* 0x000fe4000f8e96bc */
[----:B------:R-:W-:Y:S01]  /*b9e0*/  LOP3.LUT R0, R191, UR12, R172, 0x96, !PT ;  /* 0x0000000cbf007c12 */ /* 0x000fe2000f8e96ac */
[----:B------:R-:W3:Y:S01]  /*b9f0*/  SHFL.BFLY PT, R34, R31, 0x2, 0x1f ;  /* 0x0c401f001f227f89 */ /* 0x000ee200000e0000 */
[--C-:B------:R-:W-:Y:S01]  /*ba00*/  SHF.R.U32.HI R11, RZ, 0x10, R180.reuse ;  /* 0x00000010ff0b7819 */ /* 0x100fe200000116b4 */
[----:B------:R-:W-:Y:S01]  /*ba10*/  IMAD.WIDE.U32 R192, R188, -0x2daee0ad, RZ ;  /* 0xd2511f53bcc07825 */ /* 0x000fe200078e00ff */
[----:B------:R-:W-:Y:S01]  /*ba20*/  SHF.R.U32.HI R176, RZ, 0x18, R180 ;  /* 0x00000018ffb07819 */ /* 0x000fe200000116b4 */
[----:B------:R-:W4:Y:S01]  /*ba30*/  SHFL.BFLY PT, R7, R4, 0x2, 0x1f ;  /* 0x0c401f0004077f89 */ /* 0x000f2200000e0000 */
[----:B------:R-:W-:Y:S01]  /*ba40*/  LOP3.LUT R11, R11, 0xff, RZ, 0xc0, !PT ;  /* 0x000000ff0b0b7812 */ /* 0x000fe200078ec0ff */
[----:B------:R-:W-:Y:S01]  /*ba50*/  IMAD.WIDE.U32 R188, R0, -0x326172a9, RZ ;  /* 0xcd9e8d5700bc7825 */ /* 0x000fe200078e00ff */
[----:B------:R-:W-:-:S02]  /*ba60*/  LOP3.LUT R190, R193, UR10, R190, 0x96, !PT ;  /* 0x0000000ac1be7c12 */ /* 0x000fc4000f8e96be */
[----:B-1----:R-:W-:Y:S02]  /*ba70*/  FMNMX.FTZ R198, R3, R32, !PT ;  /* 0x0000002003c67209 */ /* 0x002fe40007810000 */
[----:B------:R-:W-:Y:S01]  /*ba80*/  PRMT R11, R11, 0x5410, R176 ;  /* 0x000054100b0b7816 */ /* 0x000fe200000000b0 */
[----:B------:R-:W-:Y:S01]  /*ba90*/  IMAD.WIDE.U32 R190, R190, -0x326172a9, RZ ;  /* 0xcd9e8d57bebe7825 */ /* 0x000fe200078e00ff */
[C---:B------:R-:W-:Y:S01]  /*baa0*/  FSETP.NEU.FTZ.AND P1, PT, R198.reuse, -INF , PT ;  /* 0xff800000c600780b */ /* 0x040fe20003f3d000 */
[----:B------:R-:W-:Y:S01]  /*bab0*/  STL [R1+0x8], R198 ;  /* 0x000008c601007387 */ /* 0x000fe20000100800 */
[----:B------:R-:W-:Y:S01]  /*bac0*/  LOP3.LUT R26, R187, UR7, R26, 0x96, !PT ;  /* 0x00000007bb1a7c12 */ /* 0x000fe2000f8e961a */
[----:B------:R-:W-:Y:S01]  /*bad0*/  FMUL.FTZ R180, R198, c[0x0][0x23c] ;  /* 0x00008f00c6b47a20 */ /* 0x000fe20000410000 */
[----:B------:R-:W-:Y:S02]  /*bae0*/  LOP3.LUT R188, R191, UR9, R188, 0x96, !PT ;  /* 0x00000009bfbc7c12 */ /* 0x000fe4000f8e96bc */
[----:B--2---:R-:W-:-:S02]  /*baf0*/  FMNMX.FTZ R6, R5, R6, !PT ;  /* 0x0000000605067209 */ /* 0x004fc40007810000 */
[----:B------:R-:W-:Y:S02]  /*bb00*/  FSEL R180, R180, RZ, P1 ;  /* 0x000000ffb4b47208 */ /* 0x000fe40000800000 */
[----:B---3--:R-:W-:Y:S01]  /*bb10*/  FMNMX.FTZ R5, R31, R34, !PT ;  /* 0x000000221f057209 */ /* 0x008fe20007810000 */
[----:B------:R-:W1:Y:S02]  /*bb20*/  SHFL.BFLY PT, R3, R6, 0x1, 0x1f ;  /* 0x0c201f0006037f89 */ /* 0x000e6400000e0000 */
[----:B------:R-:W-:Y:S01]  /*bb30*/  FFMA.FTZ R34, R29, c[0x0][0x23c], -R180 ;  /* 0x00008f001d227a23 */ /* 0x000fe200000108b4 */
[----:B----4-:R-:W-:Y:S01]  /*bb40*/  FMNMX.FTZ R7, R4, R7, !PT ;  /* 0x0000000704077209 */ /* 0x010fe20007810000 */
[----:B------:R-:W2:Y:S01]  /*bb50*/  SHFL.BFLY PT, R0, R5, 0x1, 0x1f ;  /* 0x0c201f0005007f89 */ /* 0x000ea200000e0000 */
[----:B------:R-:W-:Y:S01]  /*bb60*/  LOP3.LUT R4, R189, UR11, R196, 0x96, !PT ;  /* 0x0000000bbd047c12 */ /* 0x000fe2000f8e96c4 */
[--C-:B------:R-:W-:Y:S02]  /*bb70*/  FFMA.FTZ R33, R33, c[0x0][0x23c], -R180.reuse ;  /* 0x00008f0021217a23 */ /* 0x100fe400000108b4 */
[----:B------:R-:W3:Y:S01]  /*bb80*/  SHFL.BFLY PT, R252, R7, 0x1, 0x1f ;  /* 0x0c201f0007fc7f89 */ /* 0x000ee200000e0000 */
[----:B------:R-:W-:Y:S01]  /*bb90*/  FFMA.FTZ R32, R35, c[0x0][0x23c], -R180 ;  /* 0x00008f0023207a23 */ /* 0x000fe200000108b4 */
[----:B------:R-:W-:Y:S01]  /*bba0*/  MUFU.EX2 R34, R34 ;  /* 0x0000002200227308 */ /* 0x000fe20000000800 */
[----:B------:R-:W-:-:S04]  /*bbb0*/  IMAD.WIDE.U32 R172, R4, -0x2daee0ad, RZ ;  /* 0xd2511f5304ac7825 */ /* 0x000fc800078e00ff */
[----:B------:R-:W-:Y:S01]  /*bbc0*/  IMAD.WIDE.U32 R188, R188, -0x2daee0ad, RZ ;  /* 0xd2511f53bcbc7825 */ /* 0x000fe200078e00ff */
[----:B------:R-:W-:Y:S02]  /*bbd0*/  LOP3.LUT R192, R173, UR8, R192, 0x96, !PT ;  /* 0x00000008adc07c12 */ /* 0x000fe4000f8e96c0 */
[----:B------:R-:W-:Y:S01]  /*bbe0*/  MUFU.EX2 R33, R33 ;  /* 0x0000002100217308 */ /* 0x000fe20000000800 */
[----:B------:R-:W-:Y:S01]  /*bbf0*/  FFMA.FTZ R31, R184, c[0x0][0x23c], -R180 ;  /* 0x00008f00b81f7a23 */ /* 0x000fe200000108b4 */
[----:B------:R-:W-:Y:S01]  /*bc00*/  LOP3.LUT R4, R189, UR6, R172, 0x96, !PT ;  /* 0x00000006bd047c12 */ /* 0x000fe2000f8e96ac */
[----:B------:R-:W-:Y:S01]  /*bc10*/  IMAD.WIDE.U32 R192, R192, -0x326172a9, RZ ;  /* 0xcd9e8d57c0c07825 */ /* 0x000fe200078e00ff */
[----:B-1----:R-:W-:-:S03]  /*bc20*/  FMNMX.FTZ R3, R6, R3, !PT ;  /* 0x0000000306037209 */ /* 0x002fc60007810000 */
[----:B------:R-:W-:Y:S01]  /*bc30*/  IMAD.WIDE.U32 R196, R4, -0x326172a9, RZ ;  /* 0xcd9e8d5704c47825 */ /* 0x000fe200078e00ff */
[----:B------:R-:W-:Y:S01]  /*bc40*/  FSEL R6, R198, RZ, P1 ;  /* 0x000000ffc6067208 */ /* 0x000fe20000800000 */
[----:B------:R-:W1:Y:S01]  /*bc50*/  MUFU.EX2 R32, R32 ;  /* 0x0000002000207308 */ /* 0x000e620000000800 */
[----:B--2---:R-:W-:Y:S01]  /*bc60*/  FMNMX.FTZ R0, R5, R0, !PT ;  /* 0x0000000005007209 */ /* 0x004fe20007810000 */
[C---:B------:R-:W-:Y:S01]  /*bc70*/  FMUL.FTZ R183, R3.reuse, c[0x0][0x23c] ;  /* 0x00008f0003b77a20 */ /* 0x040fe20000410000 */
[----:B------:R-:W2:Y:S01]  /*bc80*/  LDC.U8 R5, c[0x0][0x2d8] ;  /* 0x0000b600ff057b82 */ /* 0x000ea20000000000 */
[----:B------:R-:W-:Y:S01]  /*bc90*/  FSETP.NEU.FTZ.AND P1, PT, R3, -INF , PT ;  /* 0xff8000000300780b */ /* 0x000fe20003f3d000 */
[----:B------:R-:W-:Y:S01]  /*bca0*/  FFMA.FTZ R187, R16, c[0x0][0x23c], -R180 ;  /* 0x00008f0010bb7a23 */ /* 0x000fe200000108b4 */
[----:B---3--:R-:W-:Y:S01]  /*bcb0*/  FMNMX.FTZ R252, R7, R252, !PT ;  /* 0x000000fc07fc7209 */ /* 0x008fe20007810000 */
[----:B------:R-:W-:Y:S01]  /*bcc0*/  FADD.FTZ R7, R167, -R6 ;  /* 0x80000006a7077221 */ /* 0x000fe20000010000 */
[----:B------:R-:W-:Y:S01]  /*bcd0*/  FSEL R183, R183, RZ, P1 ;  /* 0x000000ffb7b77208 */ /* 0x000fe20000800000 */
[----:B------:R-:W-:Y:S01]  /*bce0*/  MUFU.EX2 R31, R31 ;  /* 0x0000001f001f7308 */ /* 0x000fe20000000800 */
[C---:B------:R-:W-:Y:S01]  /*bcf0*/  FSETP.NEU.FTZ.AND P0, PT, R252.reuse, -INF , PT ;  /* 0xff800000fc00780b */ /* 0x040fe20003f1d000 */
[C---:B------:R-:W-:Y:S01]  /*bd00*/  FMUL.FTZ R29, R252.reuse, c[0x0][0x23c] ;  /* 0x00008f00fc1d7a20 */ /* 0x040fe20000410000 */
[----:B------:R-:W-:Y:S01]  /*bd10*/  FSEL R176, R3, RZ, P1 ;  /* 0x000000ff03b07208 */ /* 0x000fe20000800000 */
[----:B------:R-:W-:Y:S01]  /*bd20*/  FMUL.FTZ R186, R7, c[0x0][0x23c] ;  /* 0x00008f0007ba7a20 */ /* 0x000fe20000410000 */
[----:B------:R-:W-:Y:S01]  /*bd30*/  FSEL R35, R252, RZ, P0 ;  /* 0x000000fffc237208 */ /* 0x000fe20000000000 */
[----:B------:R-:W-:Y:S01]  /*bd40*/  FFMA.FTZ R194, R17, c[0x0][0x23c], -R183 ;  /* 0x00008f0011c27a23 */ /* 0x000fe200000108b7 */
[----:B------:R-:W-:Y:S01]  /*bd50*/  FSEL R29, R29, RZ, P0 ;  /* 0x000000ff1d1d7208 */ /* 0x000fe20000000000 */
[----:B------:R-:W-:Y:S01]  /*bd60*/  FADD.FTZ R176, R165, -R176 ;  /* 0x800000b0a5b07221 */ /* 0x000fe20000010000 */
[----:B------:R-:W-:Y:S01]  /*bd70*/  FSETP.NEU.FTZ.AND P0, PT, R0, -INF , PT ;  /* 0xff8000000000780b */ /* 0x000fe20003f1d000 */
[----:B------:R-:W-:Y:S01]  /*bd80*/  FADD.FTZ R6, R166, -R35 ;  /* 0x80000023a6067221 */ /* 0x000fe20000010000 */
[----:B------:R-:W-:Y:S01]  /*bd90*/  LOP3.LUT R7, R196, 0xff, RZ, 0xc0, !PT ;  /* 0x000000ffc4077812 */ /* 0x000fe200078ec0ff */
[--C-:B------:R-:W-:Y:S01]  /*bda0*/  FFMA.FTZ R35, R182, c[0x0][0x23c], -R29.reuse ;  /* 0x00008f00b6237a23 */ /* 0x100fe2000001081d */
[----:B------:R-:W3:Y:S01]  /*bdb0*/  MUFU.EX2 R186, R186 ;  /* 0x000000ba00ba7308 */ /* 0x000ee20000000800 */
[--C-:B------:R-:W-:Y:S01]  /*bdc0*/  FFMA.FTZ R172, R170, c[0x0][0x23c], -R29.reuse ;  /* 0x00008f00aaac7a23 */ /* 0x100fe2000001081d */
[----:B------:R-:W-:Y:S01]  /*bdd0*/  LOP3.LUT R191, R193, UR7, R190, 0x96, !PT ;  /* 0x00000007c1bf7c12 */ /* 0x000fe2000f8e96be */
[----:B------:R-:W-:Y:S01]  /*bde0*/  FFMA.FTZ R184, R10, c[0x0][0x23c], -R29 ;  /* 0x00008f000ab87a23 */ /* 0x000fe2000001081d */
[----:B-1----:R-:W-:Y:S01]  /*bdf0*/  F2FP.PACK_AB R10, R32, R33 ;  /* 0x00000021200a723e */ /* 0x002fe200000000ff */
[----:B------:R-:W-:Y:S01]  /*be00*/  FFMA.FTZ R170, R14, c[0x0][0x23c], -R183 ;  /* 0x00008f000eaa7a23 */ /* 0x000fe200000108b7 */
[----:B--2---:R-:W-:Y:S01]  /*be10*/  PRMT R182, R5, 0x7054, R5 ;  /* 0x0000705405b67816 */ /* 0x004fe20000000005 */
[----:B------:R-:W-:Y:S01]  /*be20*/  FFMA.FTZ R173, R168, c[0x0][0x23c], -R29 ;  /* 0x00008f00a8ad7a23 */ /* 0x000fe2000001081d */
[----:B------:R-:W-:Y:S01]  /*be30*/  MUFU.EX2 R35, R35 ;  /* 0x0000002300237308 */ /* 0x000fe20000000800 */
[----:B------:R-:W-:Y:S01]  /*be40*/  FSEL R5, R0, RZ, P0 ;  /* 0x000000ff00057208 */ /* 0x000fe20000000000 */
[----:B------:R-:W-:Y:S01]  /*be50*/  FFMA.FTZ R168, R12, c[0x0][0x23c], -R183 ;  /* 0x00008f000ca87a23 */ /* 0x000fe200000108b7 */
[--C-:B------:R-:W-:Y:S01]  /*be60*/  HSET2.LE.AND R171, R171, R182.reuse, PT ;  /* 0x000000b6abab7233 */ /* 0x100fe20003803000 */
[----:B------:R-:W-:Y:S01]  /*be70*/  FMUL.FTZ R176, R176, c[0x0][0x23c] ;  /* 0x00008f00b0b07a20 */ /* 0x000fe20000410000 */
[--C-:B------:R-:W-:Y:S01]  /*be80*/  HSET2.LE.AND R11, R11, R182.reuse, PT ;  /* 0x000000b60b0b7233 */ /* 0x100fe20003803000 */
[----:B------:R-:W-:Y:S01]  /*be90*/  FADD.FTZ R174, R18, -R5 ;  /* 0x8000000512ae7221 */ /* 0x000fe20000010000 */
[----:B------:R-:W-:Y:S01]  /*bea0*/  LOP3.LUT R5, R197, UR16, R192, 0x96, !PT ;  /* 0x00000010c5057c12 */ /* 0x000fe2000f8e96c0 */
[----:B------:R-:W1:Y:S01]  /*beb0*/  MUFU.EX2 R172, R172 ;  /* 0x000000ac00ac7308 */ /* 0x000e620000000800 */
[----:B------:R-:W-:Y:S01]  /*bec0*/  LOP3.LUT R10, R171, R10, RZ, 0xc0, !PT ;  /* 0x0000000aab0a7212 */ /* 0x000fe200078ec0ff */
[----:B------:R-:W-:Y:S01]  /*bed0*/  FFMA.FTZ R171, R8, c[0x0][0x23c], -R183 ;  /* 0x00008f0008ab7a23 */ /* 0x000fe200000108b7 */
[C---:B------:R-:W-:Y:S01]  /*bee0*/  LOP3.LUT R165, R5.reuse, 0xffff, RZ, 0xc0, !PT ;  /* 0x0000ffff05a57812 */ /* 0x040fe200078ec0ff */
[--C-:B------:R-:W-:Y:S01]  /*bef0*/  HSET2.LE.AND R169, R169, R182.reuse, PT ;  /* 0x000000b6a9a97233 */ /* 0x100fe20003803000 */
[----:B------:R-:W-:Y:S01]  /*bf00*/  LOP3.LUT R4, R5, 0xff, RZ, 0xc0, !PT ;  /* 0x000000ff05047812 */ /* 0x000fe200078ec0ff */
[--C-:B------:R-:W-:Y:S01]  /*bf10*/  HSET2.LE.AND R9, R9, R182.reuse, PT ;  /* 0x000000b609097233 */ /* 0x100fe20003803000 */
[----:B------:R-:W-:Y:S01]  /*bf20*/  SHF.R.U32.HI R165, RZ, 0x8, R165 ;  /* 0x00000008ffa57819 */ /* 0x000fe200000116a5 */
[----:B------:R-:W-:Y:S01]  /*bf30*/  MUFU.EX2 R171, R171 ;  /* 0x000000ab00ab7308 */ /* 0x000fe20000000800 */
[----:B------:R-:W-:Y:S01]  /*bf40*/  SHF.R.U32.HI R12, RZ, 0x18, R5 ;  /* 0x00000018ff0c7819 */ /* 0x000fe20000011605 */
[----:B------:R-:W-:Y:S01]  /*bf50*/  FMUL.FTZ R174, R174, c[0x0][0x23c] ;  /* 0x00008f00aeae7a20 */ /* 0x000fe20000410000 */
[----:B------:R-:W-:Y:S01]  /*bf60*/  PRMT R165, R4, 0x5410, R165 ;  /* 0x0000541004a57816 */ /* 0x000fe200000000a5 */
[-C--:B---3--:R-:W-:Y:S01]  /*bf70*/  FMUL.FTZ R160, R160, R186.reuse ;  /* 0x000000baa0a07220 */ /* 0x088fe20000410000 */
[----:B------:R-:W-:Y:S01]  /*bf80*/  F2FP.PACK_AB R8, R34, R31 ;  /* 0x0000001f2208723e */ /* 0x000fe200000000ff */
[----:B------:R-:W-:Y:S01]  /*bf90*/  FMUL.FTZ R161, R161, R186 ;  /* 0x000000baa1a17220 */ /* 0x000fe20000410000 */
[----:B-1----:R-:W-:Y:S01]  /*bfa0*/  F2FP.PACK_AB R18, R172, R35 ;  /* 0x00000023ac12723e */ /* 0x002fe200000000ff */
[----:B------:R-:W1:Y:S01]  /*bfb0*/  MUFU.EX2 R170, R170 ;  /* 0x000000aa00aa7308 */ /* 0x000e620000000800 */
[----:B------:R-:W-:Y:S01]  /*bfc0*/  HSET2.LE.AND R4, R165, R182, PT ;  /* 0x000000b6a5047233 */ /* 0x000fe20003803000 */
[----:B------:R-:W-:Y:S01]  /*bfd0*/  LOP3.LUT R8, R169, R8, RZ, 0xc0, !PT ;  /* 0x00000008a9087212 */ /* 0x000fe200078ec0ff */
[----:B------:R-:W-:Y:S01]  /*bfe0*/  FFMA.FTZ R169, R164, c[0x0][0x23c], -R183 ;  /* 0x00008f00a4a97a23 */ /* 0x000fe200000108b7 */
[----:B------:R-:W-:Y:S01]  /*bff0*/  LOP3.LUT R11, R11, R18, RZ, 0xc0, !PT ;  /* 0x000000120b0b7212 */ /* 0x000fe200078ec0ff */
[----:B------:R-:W-:-:S02]  /*c000*/  FMUL.FTZ R18, R0, c[0x0][0x23c] ;  /* 0x00008f0000127a20 */ /* 0x000fc40000410000 */
[-C--:B------:R-:W-:Y:S01]  /*c010*/  FMUL.FTZ R40, R40, R186.reuse ;  /* 0x000000ba28287220 */ /* 0x080fe20000410000 */
[----:B------:R-:W-:Y:S01]  /*c020*/  MUFU.EX2 R168, R168 ;  /* 0x000000a800a87308 */ /* 0x000fe20000000800 */
[-C--:B------:R-:W-:Y:S01]  /*c030*/  FMUL.FTZ R41, R41, R186.reuse ;  /* 0x000000ba29297220 */ /* 0x080fe20000410000 */
[----:B------:R-:W-:Y:S01]  /*c040*/  FSEL R18, R18, RZ, P0 ;  /* 0x000000ff12127208 */ /* 0x000fe20000000000 */
[-C--:B------:R-:W-:Y:S01]  /*c050*/  FMUL.FTZ R44, R44, R186.reuse ;  /* 0x000000ba2c2c7220 */ /* 0x080fe20000410000 */
[----:B------:R-:W-:Y:S01]  /*c060*/  PLOP3.LUT P0, PT, PT, PT, UP0, 0x80, 0x0 ;  /* 0x000000000000781c */ /* 0x000fe20003f0f008 */
[----:B------:R-:W-:Y:S02]  /*c070*/  FMUL.FTZ R45, R45, R186 ;  /* 0x000000ba2d2d7220 */ /* 0x000fe40000410000 */
[--C-:B------:R-:W-:Y:S01]  /*c080*/  FFMA.FTZ R167, R195, c[0x0][0x23c], -R18.reuse ;  /* 0x00008f00c3a77a23 */ /* 0x100fe20000010812 */
[----:B------:R-:W-:Y:S01]  /*c090*/  MUFU.EX2 R169, R169 ;  /* 0x000000a900a97308 */ /* 0x000fe20000000800 */
[--C-:B------:R-:W-:Y:S01]  /*c0a0*/  FFMA.FTZ R166, R13, c[0x0][0x23c], -R18.reuse ;  /* 0x00008f000da67a23 */ /* 0x100fe20000010812 */
[----:B-1----:R-:W-:Y:S01]  /*c0b0*/  F2FP.PACK_AB R13, R170, R171 ;  /* 0x000000abaa0d723e */ /* 0x002fe200000000ff */
[----:B------:R-:W-:-:S02]  /*c0c0*/  FFMA.FTZ R165, R185, c[0x0][0x23c], -R18 ;  /* 0x00008f00b9a57a23 */ /* 0x000fc40000010812 */
[----:B------:R-:W-:Y:S01]  /*c0d0*/  FFMA.FTZ R164, R15, c[0x0][0x23c], -R18 ;  /* 0x00008f000fa47a23 */ /* 0x000fe20000010812 */
[----:B------:R-:W-:Y:S01]  /*c0e0*/  LOP3.LUT R4, R4, R13, RZ, 0xc0, !PT ;  /* 0x0000000d04047212 */ /* 0x000fe200078ec0ff */
[----:B------:R-:W-:Y:S01]  /*c0f0*/  FMUL.FTZ R185, R6, c[0x0][0x23c] ;  /* 0x00008f0006b97a20 */ /* 0x000fe20000410000 */
[----:B------:R-:W-:Y:S01]  /*c100*/  MUFU.EX2 R167, R167 ;  /* 0x000000a700a77308 */ /* 0x000fe20000000800 */
[----:B------:R-:W-:Y:S01]  /*c110*/  SHF.R.U32.HI R13, RZ, 0x10, R5 ;  /* 0x00000010ff0d7819 */ /* 0x000fe20000011605 */
[-C--:B------:R-:W-:Y:S02]  /*c120*/  FMUL.FTZ R56, R56, R186.reuse ;  /* 0x000000ba38387220 */ /* 0x080fe40000410000 */
[-C--:B------:R-:W-:Y:S01]  /*c130*/  FMUL.FTZ R57, R57, R186.reuse ;  /* 0x000000ba39397220 */ /* 0x080fe20000410000 */
[----:B------:R-:W-:Y:S01]  /*c140*/  LOP3.LUT R5, R13, 0xff, RZ, 0xc0, !PT ;  /* 0x000000ff0d057812 */ /* 0x000fe200078ec0ff */
[-C--:B------:R-:W-:Y:S02]  /*c150*/  FMUL.FTZ R60, R60, R186.reuse ;  /* 0x000000ba3c3c7220 */ /* 0x080fe40000410000 */
[----:B------:R-:W1:Y:S01]  /*c160*/  MUFU.EX2 R166, R166 ;  /* 0x000000a600a67308 */ /* 0x000e620000000800 */
[----:B------:R-:W-:Y:S01]  /*c170*/  PRMT R5, R5, 0x5410, R12 ;  /* 0x0000541005057816 */ /* 0x000fe2000000000c */
[----:B------:R-:W-:-:S02]  /*c180*/  FMUL.FTZ R61, R61, R186 ;  /* 0x000000ba3d3d7220 */ /* 0x000fc40000410000 */
[-C--:B------:R-:W-:Y:S02]  /*c190*/  FMUL.FTZ R72, R72, R186.reuse ;  /* 0x000000ba48487220 */ /* 0x080fe40000410000 */
[----:B------:R-:W-:Y:S01]  /*c1a0*/  HSET2.LE.AND R5, R5, R182, PT ;  /* 0x000000b605057233 */ /* 0x000fe20003803000 */
[-C--:B------:R-:W-:Y:S01]  /*c1b0*/  FMUL.FTZ R73, R73, R186.reuse ;  /* 0x000000ba49497220 */ /* 0x080fe20000410000 */
[----:B------:R-:W-:Y:S01]  /*c1c0*/  MUFU.EX2 R184, R184 ;  /* 0x000000b800b87308 */ /* 0x000fe20000000800 */
[-C--:B------:R-:W-:Y:S02]  /*c1d0*/  FMUL.FTZ R76, R76, R186.reuse ;  /* 0x000000ba4c4c7220 */ /* 0x080fe40000410000 */
[-C--:B------:R-:W-:Y:S02]  /*c1e0*/  FMUL.FTZ R77, R77, R186.reuse ;  /* 0x000000ba4d4d7220 */ /* 0x080fe40000410000 */
[-C--:B------:R-:W-:Y:S02]  /*c1f0*/  FMUL.FTZ R88, R88, R186.reuse ;  /* 0x000000ba58587220 */ /* 0x080fe40000410000 */
[-C--:B------:R-:W-:Y:S01]  /*c200*/  FMUL.FTZ R89, R89, R186.reuse ;  /* 0x000000ba59597220 */ /* 0x080fe20000410000 */
[----:B-1----:R-:W-:Y:S01]  /*c210*/  F2FP.PACK_AB R12, R166, R167 ;  /* 0x000000a7a60c723e */ /* 0x002fe200000000ff */
[----:B------:R-:W1:Y:S01]  /*c220*/  MUFU.EX2 R173, R173 ;  /* 0x000000ad00ad7308 */ /* 0x000e620000000800 */
[----:B------:R-:W-:-:S02]  /*c230*/  FMUL.FTZ R92, R92, R186 ;  /* 0x000000ba5c5c7220 */ /* 0x000fc40000410000 */
[----:B------:R-:W-:Y:S01]  /*c240*/  LOP3.LUT R5, R5, R12, RZ, 0xc0, !PT ;  /* 0x0000000c05057212 */ /* 0x000fe200078ec0ff */
[-C--:B------:R-:W-:Y:S01]  /*c250*/  FMUL.FTZ R93, R93, R186.reuse ;  /* 0x000000ba5d5d7220 */ /* 0x080fe20000410000 */
[----:B------:R-:W-:Y:S01]  /*c260*/  LOP3.LUT R12, R196, 0xffff, RZ, 0xc0, !PT ;  /* 0x0000ffffc40c7812 */ /* 0x000fe200078ec0ff */
[-C--:B------:R-:W-:Y:S02]  /*c270*/  FMUL.FTZ R104, R104, R186.reuse ;  /* 0x000000ba68687220 */ /* 0x080fe40000410000 */
[----:B------:R-:W-:Y:S01]  /*c280*/  MUFU.EX2 R165, R165 ;  /* 0x000000a500a57308 */ /* 0x000fe20000000800 */
[----:B------:R-:W-:Y:S01]  /*c290*/  SHF.R.U32.HI R12, RZ, 0x8, R12 ;  /* 0x00000008ff0c7819 */ /* 0x000fe2000001160c */
[-C--:B------:R-:W-:Y:S02]  /*c2a0*/  FMUL.FTZ R105, R105, R186.reuse ;  /* 0x000000ba69697220 */ /* 0x080fe40000410000 */
[-C--:B------:R-:W-:Y:S01]  /*c2b0*/  FMUL.FTZ R152, R152, R186.reuse ;  /* 0x000000ba98987220 */ /* 0x080fe20000410000 */
[----:B------:R-:W-:Y:S01]  /*c2c0*/  PRMT R7, R7, 0x5410, R12 ;  /* 0x0000541007077816 */ /* 0x000fe2000000000c */
[----:B------:R-:W-:Y:S01]  /*c2d0*/  FMUL.FTZ R153, R153, R186 ;  /* 0x000000ba99997220 */ /* 0x000fe20000410000 */
[--C-:B------:R-:W-:Y:S01]  /*c2e0*/  SHF.R.U32.HI R12, RZ, 0x10, R196.reuse ;  /* 0x00000010ff0c7819 */ /* 0x100fe200000116c4 */
[----:B------:R-:W2:Y:S01]  /*c2f0*/  MUFU.EX2 R164, R164 ;  /* 0x000000a400a47308 */ /* 0x000ea20000000800 */
[----:B-1----:R-:W-:Y:S01]  /*c300*/  F2FP.PACK_AB R14, R173, R184 ;  /* 0x000000b8ad0e723e */ /* 0x002fe200000000ff */
[--C-:B------:R-:W-:Y:S01]  /*c310*/  HSET2.LE.AND R6, R7, R182.reuse, PT ;  /* 0x000000b607067233 */ /* 0x100fe20003803000 */
[----:B------:R-:W-:Y:S01]  /*c320*/  F2FP.PACK_AB R7, R168, R169 ;  /* 0x000000a9a807723e */ /* 0x000fe200000000ff */
[-C--:B------:R-:W-:Y:S01]  /*c330*/  FMUL.FTZ R116, R116, R186.reuse ;  /* 0x000000ba74747220 */ /* 0x080fe20000410000 */
[----:B------:R-:W-:Y:S01]  /*c340*/  LOP3.LUT R12, R12, 0xff, RZ, 0xc0, !PT ;  /* 0x000000ff0c0c7812 */ /* 0x000fe200078ec0ff */
[-C--:B------:R-:W-:Y:S01]  /*c350*/  FMUL.FTZ R117, R117, R186.reuse ;  /* 0x000000ba75757220 */ /* 0x080fe20000410000 */
[----:B------:R-:W-:Y:S01]  /*c360*/  LOP3.LUT R6, R6, R7, RZ, 0xc0, !PT ;  /* 0x0000000706067212 */ /* 0x000fe200078ec0ff */
[----:B------:R-:W1:Y:S01]  /*c370*/  MUFU.EX2 R185, R185 ;  /* 0x000000b900b97308 */ /* 0x000e620000000800 */
[----:B------:R-:W-:Y:S01]  /*c380*/  SHF.R.U32.HI R7, RZ, 0x18, R196 ;  /* 0x00000018ff077819 */ /* 0x000fe200000116c4 */
[----:B------:R-:W-:Y:S01]  /*c390*/  FMUL.FTZ R120, R120, R186 ;  /* 0x000000ba78787220 */ /* 0x000fe20000410000 */
[----:B------:R-:W-:Y:S01]  /*c3a0*/  LOP3.LUT R9, R9, R14, RZ, 0xc0, !PT ;  /* 0x0000000e09097212 */ /* 0x000fe200078ec0ff */
[-C--:B------:R-:W-:Y:S01]  /*c3b0*/  FMUL.FTZ R121, R121, R186.reuse ;  /* 0x000000ba79797220 */ /* 0x080fe20000410000 */
[----:B------:R-:W-:Y:S01]  /*c3c0*/  PRMT R7, R12, 0x5410, R7 ;  /* 0x000054100c077816 */ /* 0x000fe20000000007 */
[-C--:B------:R-:W-:Y:S01]  /*c3d0*/  FMUL.FTZ R128, R128, R186.reuse ;  /* 0x000000ba80807220 */ /* 0x080fe20000410000 */
[----:B--2---:R-:W-:Y:S01]  /*c3e0*/  F2FP.PACK_AB R12, R164, R165 ;  /* 0x000000a5a40c723e */ /* 0x004fe200000000ff */
[----:B------:R-:W2:Y:S02]  /*c3f0*/  MUFU.EX2 R176, R176 ;  /* 0x000000b000b07308 */ /* 0x000ea40000000800 */
[----:B------:R-:W-:Y:S01]  /*c400*/  HSET2.LE.AND R7, R7, R182, PT ;  /* 0x000000b607077233 */ /* 0x000fe20003803000 */
[----:B------:R-:W-:-:S02]  /*c410*/  FMUL.FTZ R129, R129, R186 ;  /* 0x000000ba81817220 */ /* 0x000fc40000410000 */
[----:B------:R-:W-:Y:S02]  /*c420*/  FMUL.FTZ R144, R144, R186 ;  /* 0x000000ba90907220 */ /* 0x000fe40000410000 */
[----:B------:R-:W-:Y:S01]  /*c430*/  LOP3.LUT R7, R7, R12, RZ, 0xc0, !PT ;  /* 0x0000000c07077212 */ /* 0x000fe200078ec0ff */
[-C--:B-1----:R-:W-:Y:S01]  /*c440*/  FMUL.FTZ R162, R162, R185.reuse ;  /* 0x000000b9a2a27220 */ /* 0x082fe20000410000 */
[----:B------:R-:W1:Y:S01]  /*c450*/  LDSM.16.MT88.4 R12, [R212+0xa000] ;  /* 0x00a00000d40c783b */ /* 0x000e620000004200 */
[----:B------:R-:W3:Y:S01]  /*c460*/  MUFU.EX2 R174, R174 ;  /* 0x000000ae00ae7308 */ /* 0x000ee20000000800 */
[-C--:B------:R-:W-:Y:S02]  /*c470*/  FMUL.FTZ R163, R163, R185.reuse ;  /* 0x000000b9a3a37220 */ /* 0x080fe40000410000 */
[-C--:B------:R-:W-:Y:S02]  /*c480*/  FMUL.FTZ R42, R42, R185.reuse ;  /* 0x000000b92a2a7220 */ /* 0x080fe40000410000 */
[----:B------:R-:W-:-:S02]  /*c490*/  FMUL.FTZ R43, R43, R185 ;  /* 0x000000b92b2b7220 */ /* 0x000fc40000410000 */
[-C--:B--2---:R-:W-:Y:S01]  /*c4a0*/  FMUL.FTZ R156, R156, R176.reuse ;  /* 0x000000b09c9c7220 */ /* 0x084fe20000410000 */
[----:B------:R-:W-:Y:S01]  /*c4b0*/  MUFU.EX2 R194, R194 ;  /* 0x000000c200c27308 */ /* 0x000fe20000000800 */
[-C--:B------:R-:W-:Y:S02]  /*c4c0*/  FMUL.FTZ R157, R157, R176.reuse ;  /* 0x000000b09d9d7220 */ /* 0x080fe40000410000 */
[-C--:B------:R-:W-:Y:S02]  /*c4d0*/  FMUL.FTZ R36, R36, R176.reuse ;  /* 0x000000b024247220 */ /* 0x080fe40000410000 */
[----:B------:R-:W-:Y:S02]  /*c4e0*/  FMUL.FTZ R37, R37, R176 ;  /* 0x000000b025257220 */ /* 0x000fe40000410000 */
[----:B------:R-:W-:Y:S01]  /*c4f0*/  FMUL.FTZ R46, R46, R185 ;  /* 0x000000b92e2e7220 */ /* 0x000fe20000410000 */
[----:B------:R-:W-:Y:S01]  /*c500*/  MUFU.EX2 R187, R187 ;  /* 0x000000bb00bb7308 */ /* 0x000fe20000000800 */
[----:B---3--:R-:W-:-:S02]  /*c510*/  FMUL.FTZ R158, R158, R174 ;  /* 0x000000ae9e9e7220 */ /* 0x008fc40000410000 */
[-C--:B------:R-:W-:Y:S02]  /*c520*/  FMUL.FTZ R159, R159, R174.reuse ;  /* 0x000000ae9f9f7220 */ /* 0x080fe40000410000 */
[-C--:B------:R-:W-:Y:S02]  /*c530*/  FMUL.FTZ R38, R38, R174.reuse ;  /* 0x000000ae26267220 */ /* 0x080fe40000410000 */
[----:B------:R-:W-:Y:S02]  /*c540*/  FMUL.FTZ R39, R39, R174 ;  /* 0x000000ae27277220 */ /* 0x000fe40000410000 */
[----:B------:R-:W-:Y:S02]  /*c550*/  FMUL.FTZ R47, R47, R185 ;  /* 0x000000b92f2f7220 */ /* 0x000fe40000410000 */
[-C--:B------:R-:W-:Y:S02]  /*c560*/  FMUL.FTZ R48, R48, R176.reuse ;  /* 0x000000b030307220 */ /* 0x080fe40000410000 */
[----:B------:R-:W-:-:S02]  /*c570*/  FMUL.FTZ R49, R49, R176 ;  /* 0x000000b031317220 */ /* 0x000fc40000410000 */
[-C--:B------:R-:W-:Y:S02]  /*c580*/  FMUL.FTZ R50, R50, R174.reuse ;  /* 0x000000ae32327220 */ /* 0x080fe40000410000 */
[----:B------:R-:W-:Y:S02]  /*c590*/  FMUL.FTZ R51, R51, R174 ;  /* 0x000000ae33337220 */ /* 0x000fe40000410000 */
[-C--:B------:R-:W-:Y:S02]  /*c5a0*/  FMUL.FTZ R52, R52, R176.reuse ;  /* 0x000000b034347220 */ /* 0x080fe40000410000 */
[----:B------:R-:W-:Y:S01]  /*c5b0*/  FMUL.FTZ R53, R53, R176 ;  /* 0x000000b035357220 */ /* 0x000fe20000410000 */
[----:B-1----:R-:W-:Y:S01]  /*c5c0*/  HMMA.16816.F32 R160, R8, R12, R160 ;  /* 0x0000000c08a0723c */ /* 0x002fe200000018a0 */
[-C--:B------:R-:W-:Y:S02]  /*c5d0*/  FMUL.FTZ R54, R54, R174.reuse ;  /* 0x000000ae36367220 */ /* 0x080fe40000410000 */
[----:B------:R-:W-:-:S02]  /*c5e0*/  FMUL.FTZ R55, R55, R174 ;  /* 0x000000ae37377220 */ /* 0x000fc40000410000 */
[-C--:B------:R-:W-:Y:S02]  /*c5f0*/  FMUL.FTZ R58, R58, R185.reuse ;  /* 0x000000b93a3a7220 */ /* 0x080fe40000410000 */
        /* <DEDUP_REMOVED lines=12> */
[----:B------:R-:W1:Y:S01]  /*c6c0*/  LDSM.16.MT88.4 R12, [R210+0xa000] ;  /* 0x00a00000d20c783b */ /* 0x000e620000004200 */
        /* <DEDUP_REMOVED lines=29> */
[-C--:B------:R-:W-:Y:S01]  /*c8a0*/  FMUL.FTZ R107, R107, R185.reuse ;  /* 0x000000b96b6b7220 */ /* 0x080fe20000410000 */
[-C--:B------:R-:W-:Y:S01]  /*c8b0*/  HMMA.16816.F32 R52, R4, R14.reuse, R52 ;  /* 0x0000000e0434723c */ /* 0x080fe20000001834 */
[-C--:B------:R-:W-:Y:S02]  /*c8c0*/  FMUL.FTZ R154, R154, R185.reuse ;  /* 0x000000b99a9a7220 */ /* 0x080fe40000410000 */
[----:B------:R-:W-:Y:S02]  /*c8d0*/  FMUL.FTZ R155, R155, R185 ;  /* 0x000000b99b9b7220 */ /* 0x000fe40000410000 */
[-C--:B------:R-:W-:Y:S02]  /*c8e0*/  FMUL.FTZ R108, R108, R176.reuse ;  /* 0x000000b06c6c7220 */ /* 0x080fe40000410000 */
[----:B------:R-:W-:Y:S01]  /*c8f0*/  FMUL.FTZ R109, R109, R176 ;  /* 0x000000b06d6d7220 */ /* 0x000fe20000410000 */
        /* <DEDUP_REMOVED lines=42> */
[--C-:B------:R-:W-:Y:S02]  /*cba0*/  FFMA.FTZ R190, R177, c[0x0][0x23c], -R180.reuse ;  /* 0x00008f00b1be7a23 */ /* 0x100fe400000108b4 */
[----:B------:R-:W-:-:S02]  /*cbb0*/  FFMA.FTZ R177, R21, c[0x0][0x23c], -R180 ;  /* 0x00008f0015b17a23 */ /* 0x000fc400000108b4 */
[--C-:B------:R-:W-:Y:S02]  /*cbc0*/  FFMA.FTZ R189, R178, c[0x0][0x23c], -R29.reuse ;  /* 0x00008f00b2bd7a23 */ /* 0x100fe4000001081d */
[--C-:B------:R-:W-:Y:S01]  /*cbd0*/  FFMA.FTZ R178, R179, c[0x0][0x23c], -R29.reuse ;  /* 0x00008f00b3b27a23 */ /* 0x100fe2000001081d */
[----:B------:R-:W-:Y:S01]  /*cbe0*/  MUFU.EX2 R190, R190 ;  /* 0x000000be00be7308 */ /* 0x000fe20000000800 */
[----:B------:R-:W-:Y:S02]  /*cbf0*/  FFMA.FTZ R175, R175, c[0x0][0x23c], -R29 ;  /* 0x00008f00afaf7a23 */ /* 0x000fe4000001081d */
[----:B------:R-:W-:Y:S02]  /*cc00*/  FFMA.FTZ R192, R23, c[0x0][0x23c], -R183 ;  /* 0x00008f0017c07a23 */ /* 0x000fe400000108b7 */
[--C-:B------:R-:W-:Y:S02]  /*cc10*/  FFMA.FTZ R25, R25, c[0x0][0x23c], -R18.reuse ;  /* 0x00008f0019197a23 */ /* 0x100fe40000010812 */
[--C-:B------:R-:W-:Y:S01]  /*cc20*/  FFMA.FTZ R27, R27, c[0x0][0x23c], -R18.reuse ;  /* 0x00008f001b1b7a23 */ /* 0x100fe20000010812 */
[----:B------:R-:W-:Y:S01]  /*cc30*/  MUFU.EX2 R189, R189 ;  /* 0x000000bd00bd7308 */ /* 0x000fe20000000800 */
[----:B------:R-:W-:-:S02]  /*cc40*/  FFMA.FTZ R181, R181, c[0x0][0x23c], -R18 ;  /* 0x00008f00b5b57a23 */ /* 0x000fc40000010812 */
[--C-:B------:R-:W-:Y:S02]  /*cc50*/  FFMA.FTZ R179, R24, c[0x0][0x23c], -R183.reuse ;  /* 0x00008f0018b37a23 */ /* 0x100fe400000108b7 */
[----:B------:R-:W-:Y:S02]  /*cc60*/  FFMA.FTZ R183, R28, c[0x0][0x23c], -R183 ;  /* 0x00008f001cb77a23 */ /* 0x000fe400000108b7 */
[----:B------:R-:W-:Y:S01]  /*cc70*/  FFMA.FTZ R238, R238, R185, R184 ;  /* 0x000000b9eeee7223 */ /* 0x000fe200000100b8 */
[----:B------:R-:W-:Y:S01]  /*cc80*/  MUFU.EX2 R178, R178 ;  /* 0x000000b200b27308 */ /* 0x000fe20000000800 */
[----:B------:R-:W-:Y:S02]  /*cc90*/  FFMA.FTZ R243, R243, R186, R31 ;  /* 0x000000baf3f37223 */ /* 0x000fe4000001001f */
[----:B------:R-:W-:Y:S02]  /*cca0*/  FFMA.FTZ R171, R241, R176, R171 ;  /* 0x000000b0f1ab7223 */ /* 0x000fe400000100ab */
[----:B------:R-:W-:-:S02]  /*ccb0*/  FFMA.FTZ R167, R239, R174, R167 ;  /* 0x000000aeefa77223 */ /* 0x000fc400000100a7 */
[----:B------:R-:W-:Y:S01]  /*ccc0*/  FADD.FTZ R34, R34, R243 ;  /* 0x000000f322227221 */ /* 0x000fe20000010000 */
[----:B------:R-:W-:Y:S01]  /*ccd0*/  MUFU.EX2 R175, R175 ;  /* 0x000000af00af7308 */ /* 0x000fe20000000800 */
[----:B------:R-:W-:Y:S01]  /*cce0*/  FADD.FTZ R238, R173, R238 ;  /* 0x000000eeadee7221 */ /* 0x000fe20000010000 */
[-C--:B-1----:R-:W-:Y:S01]  /*ccf0*/  HMMA.16816.F32 R76, R8, R12.reuse, R76 ;  /* 0x0000000c084c723c */ /* 0x082fe2000000184c */
        /* <DEDUP_REMOVED lines=9> */
[----:B------:R-:W1:Y:S01]  /*cd90*/  MUFU.EX2 R179, R179 ;  /* 0x000000b300b37308 */ /* 0x000e620000000800 */
[----:B------:R-:W-:Y:S01]  /*cda0*/  FADD.FTZ R172, R172, R35 ;  /* 0x00000023acac7221 */ /* 0x000fe20000010000 */
[-C--:B------:R-:W-:Y:S01]  /*cdb0*/  HMMA.16816.F32 R84, R4, R14.reuse, R84 ;  /* 0x0000000e0454723c */ /* 0x080fe20000001854 */
[----:B------:R-:W-:Y:S02]  /*cdc0*/  FADD.FTZ R169, R168, R169 ;  /* 0x000000a9a8a97221 */ /* 0x000fe40000010000 */
[----:B------:R-:W-:Y:S02]  /*cdd0*/  FADD.FTZ R164, R164, R165 ;  /* 0x000000a5a4a47221 */ /* 0x000fe40000010000 */
[----:B------:R-:W-:Y:S01]  /*cde0*/  IMAD.MOV.U32 R166, RZ, RZ, R252 ;  /* 0x000000ffffa67224 */ /* 0x000fe200078e00fc */
[----:B------:R1:W-:Y:S01]  /*cdf0*/  MUFU.EX2 R184, R25 ;  /* 0x0000001900b87308 */ /* 0x0003e20000000800 */
[----:B------:R-:W-:Y:S01]  /*ce00*/  IMAD.MOV.U32 R167, RZ, RZ, R198 ;  /* 0x000000ffffa77224 */ /* 0x000fe200078e00c6 */
[----:B------:R-:W-:Y:S01]  /*ce10*/  HMMA.16816.F32 R88, R8, R14, R88 ;  /* 0x0000000e0858723c */ /* 0x000fe20000001858 */
[----:B------:R-:W2:Y:S01]  /*ce20*/  LDSM.16.MT88.4 R12, [R212+0xb000] ;  /* 0x00b00000d40c783b */ /* 0x000ea20000004200 */
[----:B------:R-:W-:-:S04]  /*ce30*/  IMAD.MOV.U32 R165, RZ, RZ, R3 ;  /* 0x000000ffffa57224 */ /* 0x000fc800078e0003 */
[----:B------:R-:W-:Y:S08]  /*ce40*/  MUFU.EX2 R192, R192 ;  /* 0x000000c000c07308 */ /* 0x000ff00000000800 */
[----:B------:R-:W-:Y:S01]  /*ce50*/  MUFU.EX2 R183, R183 ;  /* 0x000000b700b77308 */ /* 0x000fe20000000800 */
[----:B-1----:R-:W-:Y:S01]  /*ce60*/  F2FP.PACK_AB R25, R179, R194 ;  /* 0x000000c2b319723e */ /* 0x002fe200000000ff */
[----:B------:R-:W-:-:S04]  /*ce70*/  FADD.FTZ R194, R194, R169 ;  /* 0x000000a9c2c27221 */ /* 0x000fc80000010000 */
[----:B------:R-:W-:Y:S02]  /*ce80*/  FADD.FTZ R179, R179, R194 ;  /* 0x000000c2b3b37221 */ /* 0x000fe40000010000 */
[----:B------:R-:W-:Y:S01]  /*ce90*/  MUFU.EX2 R181, R181 ;  /* 0x000000b500b57308 */ /* 0x000fe20000000800 */
[-C--:B--2---:R-:W-:Y:S08]  /*cea0*/  HMMA.16816.F32 R92, R8, R12.reuse, R92 ;  /* 0x0000000c085c723c */ /* 0x084ff0000000185c */
        /* <DEDUP_REMOVED lines=13> */
[----:B------:R-:W1:Y:S07]  /*cf80*/  LDSM.16.MT88.4 R12, [R208+0xb000] ;  /* 0x00b00000d00c783b */ /* 0x000e6e0000004200 */
[-C--:B-1----:R-:W-:Y:S08]  /*cf90*/  HMMA.16816.F32 R140, R4, R12.reuse, R140 ;  /* 0x0000000c048c723c */ /* 0x082ff0000000188c */
[----:B------:R-:W-:Y:S07]  /*cfa0*/  HMMA.16816.F32 R144, R8, R12, R144 ;  /* 0x0000000c0890723c */ /* 0x000fee0000001890 */
[----:B------:R-:W-:Y:S01]  /*cfb0*/  IMAD.WIDE.U32 R12, R26, -0x2daee0ad, RZ ;  /* 0xd2511f531a0c7825 */ /* 0x000fe200078e00ff */
[----:B------:R-:W-:Y:S03]  /*cfc0*/  HMMA.16816.F32 R4, R4, R14, R132 ;  /* 0x0000000e0404723c */ /* 0x000fe60000001884 */
[----:B------:R-:W-:Y:S01]  /*cfd0*/  FFMA.FTZ R26, R20, c[0x0][0x23c], -R180 ;  /* 0x00008f00141a7a23 */ /* 0x000fe200000108b4 */
[----:B------:R-:W-:-:S02]  /*cfe0*/  LOP3.LUT R16, R12, 0xffff, RZ, 0xc0, !PT ;  /* 0x0000ffff0c107812 */ /* 0x000fc400078ec0ff */
[----:B------:R-:W-:Y:S01]  /*cff0*/  LOP3.LUT R30, R13, UR17, R30, 0x96, !PT ;  /* 0x000000110d1e7c12 */ /* 0x000fe2000f8e961e */
[----:B------:R-:W-:Y:S01]  /*d000*/  IMAD.WIDE.U32 R134, R191, -0x2daee0ad, RZ ;  /* 0xd2511f53bf867825 */ /* 0x000fe200078e00ff */
[----:B------:R-:W-:Y:S01]  /*d010*/  HMMA.16816.F32 R8, R8, R14, R136 ;  /* 0x0000000e0808723c */ /* 0x000fe20000001888 */
[----:B------:R-:W-:Y:S01]  /*d020*/  SHF.R.U32.HI R21, RZ, 0x8, R16 ;  /* 0x00000008ff157819 */ /* 0x000fe20000011610 */
[----:B------:R-:W-:Y:S01]  /*d030*/  MUFU.EX2 R180, R26 ;  /* 0x0000001a00b47308 */ /* 0x000fe20000000800 */
[----:B------:R-:W-:Y:S01]  /*d040*/  SHF.R.U32.HI R13, RZ, 0x10, R12 ;  /* 0x00000010ff0d7819 */ /* 0x000fe2000001160c */
[----:B------:R-:W-:Y:S01]  /*d050*/  FFMA.FTZ R191, R19, c[0x0][0x23c], -R18 ;  /* 0x00008f0013bf7a23 */ /* 0x000fe20000010812 */
[----:B------:R-:W-:Y:S02]  /*d060*/  SHF.R.U32.HI R17, RZ, 0x18, R30 ;  /* 0x00000018ff117819 */ /* 0x000fe4000001161e */
[----:B------:R-:W-:Y:S02]  /*d070*/  LOP3.LUT R14, R12, 0xff, RZ, 0xc0, !PT ;  /* 0x000000ff0c0e7812 */ /* 0x000fe400078ec0ff */
[----:B------:R-:W-:Y:S01]  /*d080*/  SHF.R.U32.HI R15, RZ, 0x18, R12 ;  /* 0x00000018ff0f7819 */ /* 0x000fe2000001160c */
[----:B------:R-:W-:Y:S01]  /*d090*/  MUFU.EX2 R191, R191 ;  /* 0x000000bf00bf7308 */ /* 0x000fe20000000800 */
[----:B------:R-:W-:-:S02]  /*d0a0*/  PRMT R21, R14, 0x5410, R21 ;  /* 0x000054100e157816 */ /* 0x000fc40000000015 */
[----:B------:R-:W-:Y:S02]  /*d0b0*/  LOP3.LUT R14, R30, 0xffff, RZ, 0xc0, !PT ;  /* 0x0000ffff1e0e7812 */ /* 0x000fe400078ec0ff */
[----:B------:R-:W-:Y:S01]  /*d0c0*/  LOP3.LUT R12, R135, UR17, R188, 0x96, !PT ;  /* 0x00000011870c7c12 */ /* 0x000fe2000f8e96bc */
[----:B------:R-:W-:Y:S01]  /*d0d0*/  FFMA.FTZ R188, R22, c[0x0][0x23c], -R29 ;  /* 0x00008f0016bc7a23 */ /* 0x000fe2000001081d */
[----:B------:R-:W-:Y:S01]  /*d0e0*/  SHF.R.U32.HI R14, RZ, 0x8, R14 ;  /* 0x00000008ff0e7819 */ /* 0x000fe2000001160e */
[----:B------:R-:W-:Y:S01]  /*d0f0*/  HSET2.LE.AND R21, R21, R182, PT ;  /* 0x000000b615157233 */ /* 0x000fe20003803000 */
[----:B------:R-:W-:Y:S02]  /*d100*/  LOP3.LUT R29, R30, 0xff, RZ, 0xc0, !PT ;  /* 0x000000ff1e1d7812 */ /* 0x000fe400078ec0ff */
[----:B------:R-:W-:Y:S01]  /*d110*/  LOP3.LUT R23, R12, 0xffff, RZ, 0xc0, !PT ;  /* 0x0000ffff0c177812 */ /* 0x000fe200078ec0ff */
[----:B------:R-:W1:Y:S01]  /*d120*/  MUFU.EX2 R188, R188 ;  /* 0x000000bc00bc7308 */ /* 0x000e620000000800 */
[----:B------:R-:W-:-:S02]  /*d130*/  PRMT R29, R29, 0x5410, R14 ;  /* 0x000054101d1d7816 */ /* 0x000fc4000000000e */
[----:B------:R-:W-:Y:S02]  /*d140*/  SHF.R.U32.HI R14, RZ, 0x10, R30 ;  /* 0x00000010ff0e7819 */ /* 0x000fe4000001161e */
[----:B------:R-:W-:Y:S01]  /*d150*/  SHF.R.U32.HI R23, RZ, 0x8, R23 ;  /* 0x00000008ff177819 */ /* 0x000fe20000011617 */
[----:B------:R-:W-:Y:S01]  /*d160*/  HSET2.LE.AND R29, R29, R182, PT ;  /* 0x000000b61d1d7233 */ /* 0x000fe20003803000 */
[----:B------:R-:W-:Y:S02]  /*d170*/  LOP3.LUT R14, R14, 0xff, RZ, 0xc0, !PT ;  /* 0x000000ff0e0e7812 */ /* 0x000fe400078ec0ff */
[----:B------:R-:W-:Y:S02]  /*d180*/  LOP3.LUT R132, R13, 0xff, RZ, 0xc0, !PT ;  /* 0x000000ff0d847812 */ /* 0x000fe400078ec0ff */
[----:B------:R-:W-:Y:S02]  /*d190*/  PRMT R17, R14, 0x5410, R17 ;  /* 0x000054100e117816 */ /* 0x000fe40000000011 */
[----:B------:R-:W-:-:S02]  /*d1a0*/  LOP3.LUT R14, R12, 0xff, RZ, 0xc0, !PT ;  /* 0x000000ff0c0e7812 */ /* 0x000fc400078ec0ff */
[----:B------:R-:W-:Y:S01]  /*d1b0*/  SHF.R.U32.HI R16, RZ, 0x10, R134 ;  /* 0x00000010ff107819 */ /* 0x000fe20000011686 */
[--C-:B------:R-:W-:Y:S01]  /*d1c0*/  HSET2.LE.AND R17, R17, R182.reuse, PT ;  /* 0x000000b611117233 */ /* 0x100fe20003803000 */
[----:B------:R-:W-:Y:S02]  /*d1d0*/  PRMT R23, R14, 0x5410, R23 ;  /* 0x000054100e177816 */ /* 0x000fe40000000017 */
[----:B------:R-:W-:Y:S02]  /*d1e0*/  SHF.R.U32.HI R14, RZ, 0x10, R12 ;  /* 0x00000010ff0e7819 */ /* 0x000fe4000001160c */
[----:B------:R-:W-:Y:S02]  /*d1f0*/  LOP3.LUT R13, R134, 0xffff, RZ, 0xc0, !PT ;  /* 0x0000ffff860d7812 */ /* 0x000fe400078ec0ff */
[----:B------:R-:W-:Y:S02]  /*d200*/  SHF.R.U32.HI R133, RZ, 0x18, R134 ;  /* 0x00000018ff857819 */ /* 0x000fe40000011686 */
[----:B------:R-:W-:Y:S01]  /*d210*/  PRMT R15, R132, 0x5410, R15 ;  /* 0x00005410840f7816 */ /* 0x000fe2000000000f */
[----:B------:R-:W-:Y:S01]  /*d220*/  HSET2.LE.AND R132, R23, R182, PT ;  /* 0x000000b617847233 */ /* 0x000fe20003803000 */
[----:B------:R-:W-:-:S02]  /*d230*/  LOP3.LUT R16, R16, 0xff, RZ, 0xc0, !PT ;  /* 0x000000ff10107812 */ /* 0x000fc400078ec0ff */
[----:B------:R-:W-:Y:S01]  /*d240*/  SHF.R.U32.HI R12, RZ, 0x18, R12 ;  /* 0x00000018ff0c7819 */ /* 0x000fe2000001160c */
[----:B------:R-:W-:Y:S01]  /*d250*/  HSET2.LE.AND R15, R15, R182, PT ;  /* 0x000000b60f0f7233 */ /* 0x000fe20003803000 */
[----:B------:R-:W-:Y:S02]  /*d260*/  LOP3.LUT R135, R14, 0xff, RZ, 0xc0, !PT ;  /* 0x000000ff0e877812 */ /* 0x000fe400078ec0ff */
[----:B------:R-:W-:Y:S02]  /*d270*/  LOP3.LUT R20, R134, 0xff, RZ, 0xc0, !PT ;  /* 0x000000ff86147812 */ /* 0x000fe400078ec0ff */
[----:B------:R-:W-:Y:S02]  /*d280*/  SHF.R.U32.HI R13, RZ, 0x8, R13 ;  /* 0x00000008ff0d7819 */ /* 0x000fe4000001160d */
[----:B------:R-:W-:Y:S02]  /*d290*/  PRMT R133, R16, 0x5410, R133 ;  /* 0x0000541010857816 */ /* 0x000fe40000000085 */
[----:B------:R-:W-:-:S02]  /*d2a0*/  PRMT R19, R135, 0x5410, R12 ;  /* 0x0000541087137816 */ /* 0x000fc4000000000c */
[----:B------:R-:W-:Y:S01]  /*d2b0*/  PRMT R13, R20, 0x5410, R13 ;  /* 0x00005410140d7816 */ /* 0x000fe2000000000d */
[--C-:B------:R-:W-:Y:S01]  /*d2c0*/  HSET2.LE.AND R135, R133, R182.reuse, PT ;  /* 0x000000b685877233 */ /* 0x100fe20003803000 */
[----:B-1----:R-:W-:Y:S01]  /*d2d0*/  F2FP.PACK_AB R14, R175, R188 ;  /* 0x000000bcaf0e723e */ /* 0x002fe200000000ff */
[--C-:B------:R-:W-:Y:S01]  /*d2e0*/  HSET2.LE.AND R133, R19, R182.reuse, PT ;  /* 0x000000b613857233 */ /* 0x100fe20003803000 */
[----:B------:R-:W-:Y:S01]  /*d2f0*/  F2FP.PACK_AB R12, R178, R189 ;  /* 0x000000bdb20c723e */ /* 0x000fe200000000ff */
[----:B------:R-:W-:Y:S01]  /*d300*/  HSET2.LE.AND R134, R13, R182, PT ;  /* 0x000000b60d867233 */ /* 0x000fe20003803000 */
[----:B------:R-:W-:Y:S01]  /*d310*/  F2FP.PACK_AB R138, R177, R180 ;  /* 0x000000b4b18a723e */ /* 0x000fe200000000ff */
[----:B------:R-:W1:Y:S01]  /*d320*/  MUFU.EX2 R182, R27 ;  /* 0x0000001b00b67308 */ /* 0x000e620000000800 */
[----:B------:R-:W-:Y:S01]  /*d330*/  LOP3.LUT R139, R15, R14, RZ, 0xc0, !PT ;  /* 0x0000000e0f8b7212 */ /* 0x000fe200078ec0ff */
[----:B------:R-:W-:Y:S01]  /*d340*/  FADD.FTZ R189, R189, R172 ;  /* 0x000000acbdbd7221 */ /* 0x000fe20000010000 */
[----:B------:R-:W-:-:S02]  /*d350*/  LOP3.LUT R138, R21, R138, RZ, 0xc0, !PT ;  /* 0x0000008a158a7212 */ /* 0x000fc400078ec0ff */
[----:B------:R-:W-:Y:S01]  /*d360*/  LOP3.LUT R137, R17, R12, RZ, 0xc0, !PT ;  /* 0x0000000c11897212 */ /* 0x000fe200078ec0ff */
[----:B------:R-:W2:Y:S01]  /*d370*/  LDSM.16.MT88.4 R20, [R212+0xa800] ;  /* 0x00a80000d414783b */ /* 0x000ea20000004200 */
[----:B------:R-:W-:Y:S01]  /*d380*/  F2FP.PACK_AB R24, R184, R191 ;  /* 0x000000bfb818723e */ /* 0x000fe200000000ff */
[----:B------:R-:W-:Y:S01]  /*d390*/  FADD.FTZ R191, R191, R164 ;  /* 0x000000a4bfbf7221 */ /* 0x000fe20000010000 */
[----:B------:R-:W-:Y:S01]  /*d3a0*/  LOP3.LUT R132, R132, R25, RZ, 0xc0, !PT ;  /* 0x0000001984847212 */ /* 0x000fe200078ec0ff */
[----:B------:R-:W3:Y:S01]  /*d3b0*/  LDSM.16.MT88.4 R16, [R210+0xa800] ;  /* 0x00a80000d210783b */ /* 0x000ee20000004200 */
[----:B------:R-:W-:Y:S01]  /*d3c0*/  LOP3.LUT R133, R133, R24, RZ, 0xc0, !PT ;  /* 0x0000001885857212 */ /* 0x000fe200078ec0ff */
[----:B------:R-:W-:Y:S01]  /*d3d0*/  FADD.FTZ R189, R178, R189 ;  /* 0x000000bdb2bd7221 */ /* 0x000fe20000010000 */
[----:B------:R-:W-:Y:S01]  /*d3e0*/  F2FP.PACK_AB R136, R190, R187 ;  /* 0x000000bbbe88723e */ /* 0x000fe200000000ff */
[----:B------:R-:W4:Y:S01]  /*d3f0*/  LDSM.16.MT88.4 R12, [R209+0xa800] ;  /* 0x00a80000d10c783b */ /* 0x000f220000004200 */
[----:B------:R-:W-:Y:S01]  /*d400*/  F2FP.PACK_AB R25, R183, R192 ;  /* 0x000000c0b719723e */ /* 0x000fe200000000ff */
[----:B------:R-:W-:Y:S01]  /*d410*/  FADD.FTZ R187, R187, R32 ;  /* 0x00000020bbbb7221 */ /* 0x000fe20000010000 */
[----:B-1----:R-:W-:Y:S01]  /*d420*/  F2FP.PACK_AB R24, R181, R182 ;  /* 0x000000b6b518723e */ /* 0x002fe200000000ff */
[----:B------:R-:W-:Y:S01]  /*d430*/  FADD.FTZ R191, R184, R191 ;  /* 0x000000bfb8bf7221 */ /* 0x000fe20000010000 */
[----:B------:R-:W-:Y:S01]  /*d440*/  LOP3.LUT R136, R29, R136, RZ, 0xc0, !PT ;  /* 0x000000881d887212 */ /* 0x000fe200078ec0ff */
[----:B------:R-:W-:Y:S01]  /*d450*/  FADD.FTZ R187, R190, R187 ;  /* 0x000000bbbebb7221 */ /* 0x000fe20000010000 */
[----:B------:R-:W-:Y:S01]  /*d460*/  LOP3.LUT R134, R134, R25, RZ, 0xc0, !PT ;  /* 0x0000001986867212 */ /* 0x000fe200078ec0ff */
[----:B------:R-:W1:Y:S01]  /*d470*/  LDSM.16.MT88.4 R28, [R208+0xa800] ;  /* 0x00a80000d01c783b */ /* 0x000e620000004200 */
[----:B------:R-:W-:Y:S01]  /*d480*/  LOP3.LUT R135, R135, R24, RZ, 0xc0, !PT ;  /* 0x0000001887877212 */ /* 0x000fe200078ec0ff */
[----:B------:R-:W-:-:S02]  /*d490*/  FADD.FTZ R180, R180, R187 ;  /* 0x000000bbb4b47221 */ /* 0x000fc40000010000 */
[----:B------:R-:W5:Y:S01]  /*d4a0*/  LDSM.16.MT88.4 R24, [R212+0xb800] ;  /* 0x00b80000d418783b */ /* 0x000f620000004200 */
[----:B------:R-:W-:Y:S02]  /*d4b0*/  FADD.FTZ R188, R188, R189 ;  /* 0x000000bdbcbc7221 */ /* 0x000fe40000010000 */
[----:B------:R-:W-:Y:S02]  /*d4c0*/  FADD.FTZ R192, R192, R179 ;  /* 0x000000b3c0c07221 */ /* 0x000fe40000010000 */
[----:B------:R-:W-:Y:S02]  /*d4d0*/  FADD.FTZ R182, R182, R191 ;  /* 0x000000bfb6b67221 */ /* 0x000fe40000010000 */
[----:B------:R-:W-:Y:S02]  /*d4e0*/  FADD.FTZ R243, R177, R180 ;  /* 0x000000b4b1f37221 */ /* 0x000fe40000010000 */
[----:B------:R-:W-:Y:S02]  /*d4f0*/  FADD.FTZ R238, R175, R188 ;  /* 0x000000bcafee7221 */ /* 0x000fe40000010000 */
[----:B------:R-:W-:-:S02]  /*d500*/  FADD.FTZ R241, R183, R192 ;  /* 0x000000c0b7f17221 */ /* 0x000fc40000010000 */
[----:B------:R-:W-:Y:S01]  /*d510*/  FADD.FTZ R239, R181, R182 ;  /* 0x000000b6b5ef7221 */ /* 0x000fe20000010000 */
[-C--:B--2---:R-:W-:Y:S08]  /*d520*/  HMMA.16816.F32 R160, R136, R20.reuse, R160 ;  /* 0x0000001488a0723c */ /* 0x084ff000000018a0 */
[C---:B------:R-:W-:Y:S08]  /*d530*/  HMMA.16816.F32 R156, R132.reuse, R20, R156 ;  /* 0x00000014849c723c */ /* 0x040ff0000000189c */
[-C--:B------:R-:W-:Y:S08]  /*d540*/  HMMA.16816.F32 R36, R132, R22.reuse, R36 ;  /* 0x000000168424723c */ /* 0x080ff00000001824 */
[C---:B------:R-:W-:Y:S01]  /*d550*/  HMMA.16816.F32 R40, R136.reuse, R22, R40 ;  /* 0x000000168828723c */ /* 0x040fe20000001828 */
[----:B------:R-:W2:Y:S07]  /*d560*/  LDSM.16.MT88.4 R20, [R210+0xb800] ;  /* 0x00b80000d214783b */ /* 0x000eae0000004200 */
[-C--:B---3--:R-:W-:Y:S08]  /*d570*/  HMMA.16816.F32 R44, R136, R16.reuse, R44 ;  /* 0x00000010882c723c */ /* 0x088ff0000000182c */
[C---:B------:R-:W-:Y:S08]  /*d580*/  HMMA.16816.F32 R48, R132.reuse, R16, R48 ;  /* 0x000000108430723c */ /* 0x040ff00000001830 */
[-C--:B------:R-:W-:Y:S08]  /*d590*/  HMMA.16816.F32 R52, R132, R18.reuse, R52 ;  /* 0x000000128434723c */ /* 0x080ff00000001834 */
[C---:B------:R-:W-:Y:S01]  /*d5a0*/  HMMA.16816.F32 R56, R136.reuse, R18, R56 ;  /* 0x000000128838723c */ /* 0x040fe20000001838 */
[----:B------:R-:W3:Y:S07]  /*d5b0*/  LDSM.16.MT88.4 R16, [R209+0xb800] ;  /* 0x00b80000d110783b */ /* 0x000eee0000004200 */
[-C--:B----4-:R-:W-:Y:S08]  /*d5c0*/  HMMA.16816.F32 R60, R136, R12.reuse, R60 ;  /* 0x0000000c883c723c */ /* 0x090ff0000000183c */
[C---:B------:R-:W-:Y:S08]  /*d5d0*/  HMMA.16816.F32 R64, R132.reuse, R12, R64 ;  /* 0x0000000c8440723c */ /* 0x040ff00000001840 */
[-C--:B------:R-:W-:Y:S08]  /*d5e0*/  HMMA.16816.F32 R68, R132, R14.reuse, R68 ;  /* 0x0000000e8444723c */ /* 0x080ff00000001844 */
[----:B------:R-:W-:Y:S01]  /*d5f0*/  HMMA.16816.F32 R72, R136, R14, R72 ;  /* 0x0000000e8848723c */ /* 0x000fe20000001848 */
[----:B------:R-:W4:Y:S07]  /*d600*/  LDSM.16.MT88.4 R12, [R208+0xb800] ;  /* 0x00b80000d00c783b */ /* 0x000f2e0000004200 */
[C---:B-1----:R-:W-:Y:S08]  /*d610*/  HMMA.16816.F32 R80, R132.reuse, R28, R80 ;  /* 0x0000001c8450723c */ /* 0x042ff00000001850 */
[C---:B------:R-:W-:Y:S08]  /*d620*/  HMMA.16816.F32 R84, R132.reuse, R30, R84 ;  /* 0x0000001e8454723c */ /* 0x040ff00000001854 */
[C---:B-----5:R-:W-:Y:S08]  /*d630*/  HMMA.16816.F32 R96, R132.reuse, R24, R96 ;  /* 0x000000188460723c */ /* 0x060ff00000001860 */
[C---:B------:R-:W-:Y:S08]  /*d640*/  HMMA.16816.F32 R100, R132.reuse, R26, R100 ;  /* 0x0000001a8464723c */ /* 0x040ff00000001864 */
[C---:B--2---:R-:W-:Y:S08]  /*d650*/  HMMA.16816.F32 R108, R132.reuse, R20, R108 ;  /* 0x00000014846c723c */ /* 0x044ff0000000186c */
[C---:B------:R-:W-:Y:S08]  /*d660*/  HMMA.16816.F32 R112, R132.reuse, R22, R112 ;  /* 0x000000168470723c */ /* 0x040ff00000001870 */
[C---:B---3--:R-:W-:Y:S08]  /*d670*/  HMMA.16816.F32 R124, R132.reuse, R16, R124 ;  /* 0x00000010847c723c */ /* 0x048ff0000000187c */
[C---:B------:R-:W-:Y:S08]  /*d680*/  HMMA.16816.F32 R148, R132.reuse, R18, R148 ;  /* 0x000000128494723c */ /* 0x040ff00000001894 */
[----:B----4-:R-:W-:Y:S08]  /*d690*/  HMMA.16816.F32 R140, R132, R12, R140 ;  /* 0x0000000c848c723c */ /* 0x010ff0000000188c */
        /* <DEDUP_REMOVED lines=8> */
[----:B------:R-:W-:Y:S01]  /*d720*/  IMAD.MOV.U32 R18, RZ, RZ, R0 ;  /* 0x000000ffff127224 */ /* 0x000fe200078e0000 */
[----:B------:R-:W-:Y:S08]  /*d730*/  HMMA.16816.F32 R144, R136, R12, R144 ;  /* 0x0000000c8890723c */ /* 0x000ff00000001890 */
[-C--:B------:R-:W-:Y:S08]  /*d740*/  HMMA.16816.F32 R132, R132, R14.reuse, R4 ;  /* 0x0000000e8484723c */ /* 0x080ff00000001804 */
[----:B------:R-:W-:Y:S01]  /*d750*/  HMMA.16816.F32 R136, R136, R14, R8 ;  /* 0x0000000e8888723c */ /* 0x000fe20000001808 */
[----:B------:R-:W-:Y:S11]  /*d760*/  @!P0 BRA `(.L_x_885) ;  /* 0x000031e000008947 */ /* 0x000ff60003800000 */
[----:B------:R-:W2:Y:S01]  /*d770*/  LDL.LU.64 R198, [R1+0x10] ;  /* 0x0000100001c67983 */ /* 0x000ea20000300a00 */
[----:B------:R-:W-:-:S04]  /*d780*/  DEPBAR.LE SB0, 0x0 ;  /* 0x000080000000791a */ /* 0x000fc80000000000 */
[----:B------:R-:W3:Y:S01]  /*d790*/  LDL.LU.64 R196, [R1+0x18] ;  /* 0x0000180001c47983 */ /* 0x000ee20000300a00 */
[----:B------:R-:W-:Y:S02]  /*d7a0*/  ULDC UR5, c[0x0][0x1a0] ;  /* 0x0000680000057ab9 */ /* 0x000fe40000000800 */
[----:B------:R-:W-:Y:S02]  /*d7b0*/  USHF.L.U32 UR5, UR5, 0x6, URZ ;  /* 0x0000000605057899 */ /* 0x000fe4000800063f */
[----:B------:R-:W-:Y:S02]  /*d7c0*/  UIADD3 UR31, UR26, -0x5, URZ ;  /* 0xfffffffb1a1f7890 */ /* 0x000fe4000fffe03f */
[----:B------:R-:W-:Y:S02]  /*d7d0*/  UIADD3 UR4, -UR5, 0x80, URZ ;  /* 0x0000008005047890 */ /* 0x000fe4000fffe13f */
[----:B------:R-:W-:Y:S01]  /*d7e0*/  UISETP.NE.AND UP0, UPT, UR26, 0x5, UPT ;  /* 0x000000051a00788c */ /* 0x000fe2000bf05270 */
[----:B------:R-:W-:Y:S01]  /*d7f0*/  BAR.SYNC.DEFER_BLOCKING 0x0 ;  /* 0x0000000000007b1d */ /* 0x000fe20000010000 */
[----:B--2---:R-:W-:-:S02]  /*d800*/  IADD3 R12, P1, R198, -UR5, RZ ;  /* 0x80000005c60c7c10 */ /* 0x004fc4000ff3e0ff */
[----:B------:R-:W-:Y:S02]  /*d810*/  IADD3 R16, P0, R198, UR4, RZ ;  /* 0x00000004c6107c10 */ /* 0x000fe4000ff1e0ff */
[----:B------:R-:W-:Y:S02]  /*d820*/  IADD3.X R13, R199, ~UR30, RZ, P1, !PT ;  /* 0x8000001ec70d7c10 */ /* 0x000fe40008ffe4ff */
[C---:B---3--:R-:W-:Y:S02]  /*d830*/  IADD3 R4, P3, R196.reuse, -UR5, RZ ;  /* 0x80000005c4047c10 */ /* 0x048fe4000ff7e0ff */
[----:B------:R-:W-:Y:S02]  /*d840*/  IADD3 R14, P2, R196, UR4, RZ ;  /* 0x00000004c40e7c10 */ /* 0x000fe4000ff5e0ff */
[C---:B------:R-:W-:Y:S02]  /*d850*/  IADD3.X R5, R197.reuse, ~UR30, RZ, P3, !PT ;  /* 0x8000001ec5057c10 */ /* 0x040fe40009ffe4ff */
[----:B------:R-:W-:-:S02]  /*d860*/  IADD3.X R15, R197, UR32, RZ, P2, !PT ;  /* 0x00000020c50f7c10 */ /* 0x000fc400097fe4ff */
[----:B------:R-:W-:Y:S01]  /*d870*/  IADD3.X R17, R199, UR32, RZ, P0, !PT ;  /* 0x00000020c7117c10 */ /* 0x000fe200087fe4ff */
        /* <DEDUP_REMOVED lines=8> */
[----:B------:R-:W1:Y:S04]  /*d900*/  LDSM.16.M88.4 R180, [R218+0x2000] ;  /* 0x00200000dab4783b */ /* 0x000e680000000200 */
[----:B------:R-:W4:Y:S04]  /*d910*/  LDSM.16.M88.4 R28, [R217+0x8800] ;  /* 0x00880000d91c783b */ /* 0x000f280000000200 */
[----:B------:R-:W3:Y:S04]  /*d920*/  LDSM.16.M88.4 R176, [R218] ;  /* 0x00000000dab0783b */ /* 0x000ee80000000200 */
[----:B------:R-:W-:Y:S04]  /*d930*/  LDSM.16.M88.4 R172, [R215] ;  /* 0x00000000d7ac783b */ /* 0x000fe80000000200 */
[----:B------:R-:W5:Y:S04]  /*d940*/  LDSM.16.M88.4 R20, [R216+0x2000] ;  /* 0x00200000d814783b */ /* 0x000f680000000200 */
[----:B------:R-:W3:Y:S04]  /*d950*/  LDSM.16.M88.4 R32, [R207] ;  /* 0x00000000cf20783b */ /* 0x000ee80000000200 */
[----:B------:R-:W3:Y:S04]  /*d960*/  LDSM.16.M88.4 R24, [R216] ;  /* 0x00000000d818783b */ /* 0x000ee80000000200 */
[----:B------:R-:W-:Y:S04]  /*d970*/  LDSM.16.M88.4 R168, [R211+0x8800] ;  /* 0x00880000d3a8783b */ /* 0x000fe80000000200 */
[----:B------:R-:W-:Y:S04]  /*d980*/  LDSM.16.M88.4 R164, [R214] ;  /* 0x00000000d6a4783b */ /* 0x000fe80000000200 */
[----:B------:R-:W-:Y:S01]  /*d990*/  LDSM.16.M88.4 R192, [R218+0x6000] ;  /* 0x00600000dac0783b */ /* 0x000fe20000000200 */
[C---:B-1----:R-:W-:Y:S03]  /*d9a0*/  HMMA.16816.F32 R4, R180.reuse, R8, RZ ;  /* 0x00000008b404723c */ /* 0x042fe600000018ff */
[----:B------:R-:W-:Y:S04]  /*d9b0*/  LDSM.16.M88.4 R196, [R218+0x4000] ;  /* 0x00400000dac4783b */ /* 0x000fe80000000200 */
[----:B------:R-:W0:Y:S01]  /*d9c0*/  LDGDEPBAR ;  /* 0x00000000000079af */ /* 0x000e220000000000 */
[C---:B----4-:R-:W-:Y:S08]  /*d9d0*/  HMMA.16816.F32 R184, R180.reuse, R28, RZ ;  /* 0x0000001cb4b8723c */ /* 0x050ff000000018ff */
[C---:B--2---:R-:W-:Y:S08]  /*d9e0*/  HMMA.16816.F32 R12, R180.reuse, R10, RZ ;  /* 0x0000000ab40c723c */ /* 0x044ff000000018ff */
[----:B------:R-:W-:Y:S08]  /*d9f0*/  HMMA.16816.F32 R180, R180, R30, RZ ;  /* 0x0000001eb4b4723c */ /* 0x000ff000000018ff */
[C---:B---3--:R-:W-:Y:S08]  /*da00*/  HMMA.16816.F32 R16, R176.reuse, R8, RZ ;  /* 0x00000008b010723c */ /* 0x048ff000000018ff */
[C---:B------:R-:W-:Y:S08]  /*da10*/  HMMA.16816.F32 R8, R176.reuse, R10, RZ ;  /* 0x0000000ab008723c */ /* 0x040ff000000018ff */
[C---:B------:R-:W-:Y:S08]  /*da20*/  HMMA.16816.F32 R188, R176.reuse, R28, RZ ;  /* 0x0000001cb0bc723c */ /* 0x040ff000000018ff */
[----:B------:R-:W-:Y:S01]  /*da30*/  HMMA.16816.F32 R176, R176, R30, RZ ;  /* 0x0000001eb0b0723c */ /* 0x000fe200000018ff */
[----:B------:R-:W1:Y:S07]  /*da40*/  LDSM.16.M88.4 R28, [R211+0x8000] ;  /* 0x00800000d31c783b */ /* 0x000e6e0000000200 */
[C---:B-----5:R-:W-:Y:S08]  /*da50*/  HMMA.16816.F32 R4, R20.reuse, R172, R4 ;  /* 0x000000ac1404723c */ /* 0x060ff00000001804 */
[C---:B------:R-:W-:Y:S08]  /*da60*/  HMMA.16816.F32 R184, R20.reuse, R32, R184 ;  /* 0x0000002014b8723c */ /* 0x040ff000000018b8 */
[C---:B------:R-:W-:Y:S08]  /*da70*/  HMMA.16816.F32 R12, R20.reuse, R174, R12 ;  /* 0x000000ae140c723c */ /* 0x040ff0000000180c */
[----:B------:R-:W-:Y:S01]  /*da80*/  HMMA.16816.F32 R180, R20, R34, R180 ;  /* 0x0000002214b4723c */ /* 0x000fe200000018b4 */
[----:B------:R-:W2:Y:S07]  /*da90*/  LDSM.16.M88.4 R20, [R214+0x2000] ;  /* 0x00200000d614783b */ /* 0x000eae0000000200 */
[C---:B------:R-:W-:Y:S08]  /*daa0*/  HMMA.16816.F32 R16, R24.reuse, R172, R16 ;  /* 0x000000ac1810723c */ /* 0x040ff00000001810 */
[C---:B------:R-:W-:Y:S01]  /*dab0*/  HMMA.16816.F32 R8, R24.reuse, R174, R8 ;  /* 0x000000ae1808723c */ /* 0x040fe20000001808 */
[----:B------:R-:W-:Y:S07]  /*dac0*/  LDSM.16.M88.4 R172, [R216+0x4000] ;  /* 0x00400000d8ac783b */ /* 0x000fee0000000200 */
[C---:B------:R-:W-:Y:S08]  /*dad0*/  HMMA.16816.F32 R188, R24.reuse, R32, R188 ;  /* 0x0000002018bc723c */ /* 0x040ff000000018bc */
[----:B------:R-:W-:Y:S01]  /*dae0*/  HMMA.16816.F32 R176, R24, R34, R176 ;  /* 0x0000002218b0723c */ /* 0x000fe200000018b0 */
[----:B------:R-:W-:Y:S04]  /*daf0*/  LDSM.16.M88.4 R24, [R206] ;  /* 0x00000000ce18783b */ /* 0x000fe80000000200 */
[----:B------:R-:W-:Y:S03]  /*db00*/  LDSM.16.M88.4 R32, [R206+0x800] ;  /* 0x00080000ce20783b */ /* 0x000fe60000000200 */
[-C--:B-1----:R-:W-:Y:S08]  /*db10*/  HMMA.16816.F32 R16, R164, R28.reuse, R16 ;  /* 0x0000001ca410723c */ /* 0x082ff00000001810 */
[C---:B--2---:R-:W-:Y:S08]  /*db20*/  HMMA.16816.F32 R4, R20.reuse, R28, R4 ;  /* 0x0000001c1404723c */ /* 0x044ff00000001804 */
[C---:B------:R-:W-:Y:S08]  /*db30*/  HMMA.16816.F32 R184, R20.reuse, R168, R184 ;  /* 0x000000a814b8723c */ /* 0x040ff000000018b8 */
[C---:B------:R-:W-:Y:S08]  /*db40*/  HMMA.16816.F32 R12, R20.reuse, R30, R12 ;  /* 0x0000001e140c723c */ /* 0x040ff0000000180c */
[----:B------:R-:W-:Y:S01]  /*db50*/  HMMA.16816.F32 R180, R20, R170, R180 ;  /* 0x000000aa14b4723c */ /* 0x000fe200000018b4 */
[----:B------:R-:W1:Y:S07]  /*db60*/  LDSM.16.M88.4 R20, [R213+0x2000] ;  /* 0x00200000d514783b */ /* 0x000e6e0000000200 */
[C---:B------:R-:W-:Y:S01]  /*db70*/  HMMA.16816.F32 R8, R164.reuse, R30, R8 ;  /* 0x0000001ea408723c */ /* 0x040fe20000001808 */
[----:B------:R-:W2:Y:S07]  /*db80*/  LDSM.16.M88.4 R28, [R213] ;  /* 0x00000000d51c783b */ /* 0x000eae0000000200 */
[C---:B------:R-:W-:Y:S08]  /*db90*/  HMMA.16816.F32 R188, R164.reuse, R168, R188 ;  /* 0x000000a8a4bc723c */ /* 0x040ff000000018bc */
[----:B------:R-:W-:Y:S01]  /*dba0*/  HMMA.16816.F32 R176, R164, R170, R176 ;  /* 0x000000aaa4b0723c */ /* 0x000fe200000018b0 */
[----:B------:R-:W-:Y:S04]  /*dbb0*/  LDSM.16.M88.4 R168, [R216+0x6000] ;  /* 0x00600000d8a8783b */ /* 0x000fe80000000200 */
        /* <DEDUP_REMOVED lines=8> */
[----:B------:R-:W2:Y:S07]  /*dc40*/  LDSM.16.M88.4 R24, [R205] ;  /* 0x00000000cd18783b */ /* 0x000eae0000000200 */
[C---:B------:R-:W-:Y:S08]  /*dc50*/  HMMA.16816.F32 R188, R28.reuse, R32, R188 ;  /* 0x000000201cbc723c */ /* 0x040ff000000018bc */
[----:B------:R-:W-:Y:S01]  /*dc60*/  HMMA.16816.F32 R176, R28, R34, R176 ;  /* 0x000000221cb0723c */ /* 0x000fe200000018b0 */
[----:B------:R-:W-:Y:S04]  /*dc70*/  LDSM.16.M88.4 R32, [R214+0x6000] ;  /* 0x00600000d620783b */ /* 0x000fe80000000200 */
[----:B------:R-:W-:Y:S03]  /*dc80*/  LDSM.16.M88.4 R28, [R213+0x4000] ;  /* 0x00400000d51c783b */ /* 0x000fe60000000200 */
[-C--:B-1----:R-:W-:Y:S08]  /*dc90*/  HMMA.16816.F32 R4, R192, R20.reuse, R4 ;  /* 0x00000014c004723c */ /* 0x082ff00000001804 */
[----:B------:R-:W-:Y:S08]  /*dca0*/  HMMA.16816.F32 R16, R196, R20, R16 ;  /* 0x00000014c410723c */ /* 0x000ff00000001810 */
[-C--:B------:R-:W-:Y:S08]  /*dcb0*/  HMMA.16816.F32 R12, R192, R22.reuse, R12 ;  /* 0x00000016c00c723c */ /* 0x080ff0000000180c */
[----:B------:R-:W-:Y:S01]  /*dcc0*/  HMMA.16816.F32 R8, R196, R22, R8 ;  /* 0x00000016c408723c */ /* 0x000fe20000001808 */
[----:B------:R-:W1:Y:S07]  /*dcd0*/  LDSM.16.M88.4 R20, [R211+0x9000] ;  /* 0x00900000d314783b */ /* 0x000e6e0000000200 */
[-C--:B--2---:R-:W-:Y:S08]  /*dce0*/  HMMA.16816.F32 R4, R168, R24.reuse, R4 ;  /* 0x00000018a804723c */ /* 0x084ff00000001804 */
[----:B------:R-:W-:Y:S08]  /*dcf0*/  HMMA.16816.F32 R16, R172, R24, R16 ;  /* 0x00000018ac10723c */ /* 0x000ff00000001810 */
[-C--:B------:R-:W-:Y:S08]  /*dd00*/  HMMA.16816.F32 R12, R168, R26.reuse, R12 ;  /* 0x0000001aa80c723c */ /* 0x080ff0000000180c */
[----:B------:R-:W-:Y:S01]  /*dd10*/  HMMA.16816.F32 R8, R172, R26, R8 ;  /* 0x0000001aac08723c */ /* 0x000fe20000001808 */
[----:B------:R-:W-:Y:S07]  /*dd20*/  LDSM.16.M88.4 R24, [R213+0x6000] ;  /* 0x00600000d518783b */ /* 0x000fee0000000200 */
[-C--:B-1----:R-:W-:Y:S08]  /*dd30*/  HMMA.16816.F32 R4, R32, R20.reuse, R4 ;  /* 0x000000142004723c */ /* 0x082ff00000001804 */
[----:B------:R-:W-:Y:S08]  /*dd40*/  HMMA.16816.F32 R16, R164, R20, R16 ;  /* 0x00000014a410723c */ /* 0x000ff00000001810 */
[-C--:B------:R-:W-:Y:S08]  /*dd50*/  HMMA.16816.F32 R12, R32, R22.reuse, R12 ;  /* 0x00000016200c723c */ /* 0x080ff0000000180c */
[----:B------:R-:W-:Y:S01]  /*dd60*/  HMMA.16816.F32 R8, R164, R22, R8 ;  /* 0x00000016a408723c */ /* 0x000fe20000001808 */
[----:B------:R-:W1:Y:S07]  /*dd70*/  LDSM.16.M88.4 R20, [R206+0x1000] ;  /* 0x00100000ce14783b */ /* 0x000e6e0000000200 */
[-C--:B-1----:R-:W-:Y:S08]  /*dd80*/  HMMA.16816.F32 R16, R28, R20.reuse, R16 ;  /* 0x000000141c10723c */ /* 0x082ff00000001810 */
[C---:B------:R-:W-:Y:S07]  /*dd90*/  HMMA.16816.F32 R4, R24.reuse, R20, R4 ;  /* 0x000000141804723c */ /* 0x040fee0000001804 */
[----:B------:R-:W-:Y:S01]  /*dda0*/  IMAD.U32 R20, RZ, RZ, UR31 ;  /* 0x0000001fff147e24 */ /* 0x000fe2000f8e00ff */
[-C--:B------:R-:W-:Y:S08]  /*ddb0*/  HMMA.16816.F32 R12, R24, R22.reuse, R12 ;  /* 0x00000016180c723c */ /* 0x080ff0000000180c */
[----:B------:R-:W-:Y:S07]  /*ddc0*/  HMMA.16816.F32 R8, R28, R22, R8 ;  /* 0x000000161c08723c */ /* 0x000fee0000001808 */
[----:B------:R-:W-:-:S05]  /*ddd0*/  IMAD R23, R20, 0x20, R249 ;  /* 0x0000002014177824 */ /* 0x000fca00078e02f9 */
[C---:B------:R-:W-:Y:S02]  /*dde0*/  IADD3 R21, R23.reuse, 0x1, RZ ;  /* 0x0000000117157810 */ /* 0x040fe40007ffe0ff */
[-C--:B------:R-:W-:Y:S02]  /*ddf0*/  ISETP.GE.AND P4, PT, R23, R248.reuse, PT ;  /* 0x000000f81700720c */ /* 0x080fe40003f86270 */
[----:B------:R-:W-:Y:S02]  /*de00*/  ISETP.GE.AND P0, PT, R21, R248, PT ;  /* 0x000000f81500720c */ /* 0x000fe40003f06270 */
[----:B------:R-:W-:Y:S02]  /*de10*/  ISETP.GE.AND P5, PT, R23, R242, PT ;  /* 0x000000f21700720c */ /* 0x000fe40003fa6270 */
[----:B------:R-:W-:Y:S02]  /*de20*/  FSEL R20, R16, -INF , !P4 ;  /* 0xff80000010147808 */ /* 0x000fe40006000000 */
[----:B------:R-:W-:-:S02]  /*de30*/  FSEL R16, R17, -INF , !P0 ;  /* 0xff80000011107808 */ /* 0x000fc40004000000 */
[C---:B------:R-:W-:Y:S01]  /*de40*/  ISETP.GE.AND P2, PT, R21.reuse, R242, PT ;  /* 0x000000f21500720c */ /* 0x040fe20003f46270 */
[----:B------:R-:W-:Y:S01]  /*de50*/  STL [R1+0x1c], R20 ;  /* 0x00001c1401007387 */ /* 0x000fe20000100800 */
[----:B------:R-:W-:Y:S02]  /*de60*/  FSEL R17, R18, -INF , !P5 ;  /* 0xff80000012117808 */ /* 0x000fe40006800000 */
[C---:B------:R-:W-:Y:S01]  /*de70*/  ISETP.GE.AND P1, PT, R21.reuse, R240, PT ;  /* 0x000000f01500720c */ /* 0x040fe20003f26270 */
[----:B------:R1:W-:Y:S01]  /*de80*/  STL [R1+0x18], R16 ;  /* 0x0000181001007387 */ /* 0x0003e20000100800 */
[----:B------:R-:W-:Y:S02]  /*de90*/  ISETP.GE.AND P3, PT, R21, R2, PT ;  /* 0x000000021500720c */ /* 0x000fe40003f66270 */
[----:B------:R-:W-:Y:S01]  /*dea0*/  IADD3 R21, R23, 0x8, RZ ;  /* 0x0000000817157810 */ /* 0x000fe20007ffe0ff */
[----:B------:R2:W-:Y:S01]  /*deb0*/  STL [R1+0x14], R17 ;  /* 0x0000141101007387 */ /* 0x0005e20000100800 */
[----:B------:R-:W-:-:S02]  /*dec0*/  FSEL R249, R5, -INF , !P1 ;  /* 0xff80000005f97808 */ /* 0x000fc40004800000 */
[----:B------:R-:W-:Y:S02]  /*ded0*/  ISETP.GE.AND P0, PT, R21, R240, PT ;  /* 0x000000f01500720c */ /* 0x000fe40003f06270 */
[----:B------:R-:W-:Y:S02]  /*dee0*/  ISETP.GE.AND P1, PT, R23, R2, PT ;  /* 0x000000021700720c */ /* 0x000fe40003f26270 */
[----:B------:R-:W-:Y:S02]  /*def0*/  FSEL R5, R12, -INF , !P0 ;  /* 0xff8000000c057808 */ /* 0x000fe40004000000 */
[----:B------:R-:W-:Y:S02]  /*df00*/  FSEL R6, R6, -INF , !P1 ;  /* 0xff80000006067808 */ /* 0x000fe40004800000 */
[C---:B------:R-:W-:Y:S02]  /*df10*/  ISETP.GE.AND P6, PT, R21.reuse, R248, PT ;  /* 0x000000f81500720c */ /* 0x040fe40003fc6270 */
[----:B------:R-:W-:-:S02]  /*df20*/  ISETP.GE.AND P4, PT, R21, R242, PT ;  /* 0x000000f21500720c */ /* 0x000fc40003f86270 */
[----:B------:R-:W-:Y:S02]  /*df30*/  ISETP.GE.AND P5, PT, R21, R2, PT ;  /* 0x000000021500720c */ /* 0x000fe40003fa6270 */
[----:B------:R-:W-:Y:S02]  /*df40*/  FSEL R12, R7, -INF , !P3 ;  /* 0xff800000070c7808 */ /* 0x000fe40005800000 */
[----:B------:R-:W-:Y:S02]  /*df50*/  FSEL R7, R8, -INF , !P6 ;  /* 0xff80000008077808 */ /* 0x000fe40007000000 */
[----:B-1----:R-:W-:Y:S02]  /*df60*/  FSEL R16, R19, -INF , !P2 ;  /* 0xff80000013107808 */ /* 0x002fe40005000000 */
[C---:B------:R-:W-:Y:S02]  /*df70*/  ISETP.GE.AND P2, PT, R23.reuse, R240, PT ;  /* 0x000000f01700720c */ /* 0x040fe40003f46270 */
[----:B--2---:R-:W-:Y:S01]  /*df80*/  IADD3 R17, R23, 0x9, RZ ;  /* 0x0000000917117810 */ /* 0x004fe20007ffe0ff */
[----:B------:R-:W-:Y:S01]  /*df90*/  STL [R1+0x10], R16 ;  /* 0x0000101001007387 */ /* 0x000fe20000100800 */
[----:B------:R-:W-:-:S02]  /*dfa0*/  FSEL R4, R4, -INF , !P2 ;  /* 0xff80000004047808 */ /* 0x000fc40005000000 */
[C---:B------:R-:W-:Y:S02]  /*dfb0*/  ISETP.GE.AND P2, PT, R17.reuse, R240, PT ;  /* 0x000000f01100720c */ /* 0x040fe40003f46270 */
[----:B------:R-:W-:Y:S02]  /*dfc0*/  ISETP.GE.AND P0, PT, R17, R248, PT ;  /* 0x000000f81100720c */ /* 0x000fe40003f06270 */
[----:B------:R-:W-:Y:S02]  /*dfd0*/  FSEL R13, R13, -INF , !P2 ;  /* 0xff8000000d0d7808 */ /* 0x000fe40005000000 */
[C---:B------:R-:W-:Y:S02]  /*dfe0*/  ISETP.GE.AND P2, PT, R17.reuse, R242, PT ;  /* 0x000000f21100720c */ /* 0x040fe40003f46270 */
[----:B------:R-:W-:Y:S02]  /*dff0*/  ISETP.GE.AND P1, PT, R17, R2, PT ;  /* 0x000000021100720c */ /* 0x000fe40003f26270 */
[----:B------:R-:W1:Y:S01]  /*e000*/  LDSM.16.M88.4 R16, [R217+0x9800] ;  /* 0x00980000d910783b */ /* 0x000e620000000200 */
[----:B------:R-:W-:-:S02]  /*e010*/  FSEL R9, R9, -INF , !P0 ;  /* 0xff80000009097808 */ /* 0x000fc40004000000 */
[----:B------:R-:W-:Y:S02]  /*e020*/  FSEL R8, R15, -INF , !P1 ;  /* 0xff8000000f087808 */ /* 0x000fe40004800000 */
[----:B------:R-:W-:Y:S01]  /*e030*/  FSEL R14, R14, -INF , !P5 ;  /* 0xff8000000e0e7808 */ /* 0x000fe20006800000 */
[-C--:B-1----:R-:W-:Y:S08]  /*e040*/  HMMA.16816.F32 R188, R196, R16.reuse, R188 ;  /* 0x00000010c4bc723c */ /* 0x082ff000000018bc */
[C---:B------:R-:W-:Y:S08]  /*e050*/  HMMA.16816.F32 R184, R192.reuse, R16, R184 ;  /* 0x00000010c0b8723c */ /* 0x040ff000000018b8 */
[-C--:B------:R-:W-:Y:S07]  /*e060*/  HMMA.16816.F32 R180, R192, R18.reuse, R180 ;  /* 0x00000012c0b4723c */ /* 0x080fee00000018b4 */
[----:B------:R-:W-:Y:S01]  /*e070*/  IMAD.MOV.U32 R195, RZ, RZ, R23 ;  /* 0x000000ffffc37224 */ /* 0x000fe200078e0017 */
[----:B------:R-:W-:Y:S01]  /*e080*/  HMMA.16816.F32 R176, R196, R18, R176 ;  /* 0x00000012c4b0723c */ /* 0x000fe200000018b0 */
[----:B------:R-:W1:Y:S04]  /*e090*/  LDSM.16.M88.4 R16, [R204] ;  /* 0x00000000cc10783b */ /* 0x000e680000000200 */
[----:B------:R-:W2:Y:S03]  /*e0a0*/  LDSM.16.M88.4 R20, [R211+0x9800] ;  /* 0x00980000d314783b */ /* 0x000ea60000000200 */
[-C--:B-1----:R-:W-:Y:S08]  /*e0b0*/  HMMA.16816.F32 R188, R172, R16.reuse, R188 ;  /* 0x00000010acbc723c */ /* 0x082ff000000018bc */
[C---:B------:R-:W-:Y:S08]  /*e0c0*/  HMMA.16816.F32 R184, R168.reuse, R16, R184 ;  /* 0x00000010a8b8723c */ /* 0x040ff000000018b8 */
[-C--:B------:R-:W-:Y:S08]  /*e0d0*/  HMMA.16816.F32 R180, R168, R18.reuse, R180 ;  /* 0x00000012a8b4723c */ /* 0x080ff000000018b4 */
[----:B------:R-:W-:Y:S01]  /*e0e0*/  HMMA.16816.F32 R176, R172, R18, R176 ;  /* 0x00000012acb0723c */ /* 0x000fe200000018b0 */
[----:B------:R-:W1:Y:S01]  /*e0f0*/  LDSM.16.M88.4 R16, [R206+0x1800] ;  /* 0x00180000ce10783b */ /* 0x000e620000000200 */
[----:B------:R-:W-:-:S06]  /*e100*/  DEPBAR.LE SB0, 0x0 ;  /* 0x000080000000791a */ /* 0x000fcc0000000000 */
[-C--:B--2---:R-:W-:Y:S08]  /*e110*/  HMMA.16816.F32 R188, R164, R20.reuse, R188 ;  /* 0x00000014a4bc723c */ /* 0x084ff000000018bc */
[C---:B------:R-:W-:Y:S07]  /*e120*/  HMMA.16816.F32 R184, R32.reuse, R20, R184 ;  /* 0x0000001420b8723c */ /* 0x040fee00000018b8 */
[----:B------:R-:W-:Y:S01]  /*e130*/  FSEL R20, R10, -INF , !P4 ;  /* 0xff8000000a147808 */ /* 0x000fe20006000000 */
[----:B------:R-:W-:Y:S01]  /*e140*/  HMMA.16816.F32 R180, R32, R22, R180 ;  /* 0x0000001620b4723c */ /* 0x000fe200000018b4 */
[----:B------:R-:W-:-:S02]  /*e150*/  IADD3 R21, R195, 0x18, RZ ;  /* 0x00000018c3157810 */ /* 0x000fc40007ffe0ff */
[----:B------:R-:W-:Y:S01]  /*e160*/  FSEL R10, R11, -INF , !P2 ;  /* 0xff8000000b0a7808 */ /* 0x000fe20005000000 */
[----:B------:R-:W-:Y:S01]  /*e170*/  BAR.SYNC.DEFER_BLOCKING 0x0 ;  /* 0x0000000000007b1d */ /* 0x000fe20000010000 */
[----:B------:R-:W-:Y:S02]  /*e180*/  ISETP.GE.AND P4, PT, R21, R242, PT ;  /* 0x000000f21500720c */ /* 0x000fe40003f86270 */
[----:B------:R-:W-:Y:S01]  /*e190*/  IADD3 R33, R195, 0x10, RZ ;  /* 0x00000010c3217810 */ /* 0x000fe20007ffe0ff */
[----:B------:R-:W-:Y:S01]  /*e1a0*/  HMMA.16816.F32 R176, R164, R22, R176 ;  /* 0x00000016a4b0723c */ /* 0x000fe200000018b0 */
[-C--:B------:R-:W-:Y:S02]  /*e1b0*/  ISETP.GE.AND P6, PT, R21, R248.reuse, PT ;  /* 0x000000f81500720c */ /* 0x080fe40003fc6270 */
[C---:B------:R-:W-:Y:S02]  /*e1c0*/  ISETP.GE.AND P3, PT, R33.reuse, R248, PT ;  /* 0x000000f82100720c */ /* 0x040fe40003f66270 */
[----:B------:R-:W-:-:S02]  /*e1d0*/  ISETP.GE.AND P1, PT, R33, R242, PT ;  /* 0x000000f22100720c */ /* 0x000fc40003f26270 */
[----:B------:R-:W-:Y:S01]  /*e1e0*/  IADD3 R23, R195, 0x11, RZ ;  /* 0x00000011c3177810 */ /* 0x000fe20007ffe0ff */
[----:B-1----:R-:W-:Y:S03]  /*e1f0*/  HMMA.16816.F32 R188, R28, R16, R188 ;  /* 0x000000101cbc723c */ /* 0x002fe600000018bc */
[C---:B------:R-:W-:Y:S02]  /*e200*/  ISETP.GE.AND P0, PT, R23.reuse, R248, PT ;  /* 0x000000f81700720c */ /* 0x040fe40003f06270 */
[----:B------:R-:W-:-:S03]  /*e210*/  ISETP.GE.AND P2, PT, R23, R242, PT ;  /* 0x000000f21700720c */ /* 0x000fc60003f46270 */
[C---:B------:R-:W-:Y:S07]  /*e220*/  HMMA.16816.F32 R184, R24.reuse, R16, R184 ;  /* 0x0000001018b8723c */ /* 0x040fee00000018b8 */
[----:B------:R-:W-:Y:S01]  /*e230*/  IADD3 R17, R195, 0x19, RZ ;  /* 0x00000019c3117810 */ /* 0x000fe20007ffe0ff */
[----:B------:R-:W-:Y:S03]  /*e240*/  HMMA.16816.F32 R180, R24, R18, R180 ;  /* 0x0000001218b4723c */ /* 0x000fe600000018b4 */
[----:B------:R-:W-:-:S05]  /*e250*/  ISETP.GE.AND P5, PT, R17, R248, PT ;  /* 0x000000f81100720c */ /* 0x000fca0003fa6270 */
[----:B------:R-:W-:Y:S01]  /*e260*/  HMMA.16816.F32 R176, R28, R18, R176 ;  /* 0x000000121cb0723c */ /* 0x000fe200000018b0 */
[----:B------:R-:W-:Y:S02]  /*e270*/  FSEL R173, R188, -INF , !P3 ;  /* 0xff800000bcad7808 */ /* 0x000fe40005800000 */
[----:B------:R-:W-:Y:S02]  /*e280*/  ISETP.GE.AND P3, PT, R17, R242, PT ;  /* 0x000000f21100720c */ /* 0x000fe40003f66270 */
[----:B------:R-:W-:Y:S02]  /*e290*/  FSEL R242, R189, -INF , !P0 ;  /* 0xff800000bdf27808 */ /* 0x000fe40004000000 */
[----:B------:R-:W-:Y:S02]  /*e2a0*/  FSEL R175, R191, -INF , !P2 ;  /* 0xff800000bfaf7808 */ /* 0x000fe40005000000 */
[-C--:B------:R-:W-:Y:S02]  /*e2b0*/  ISETP.GE.AND P0, PT, R33, R240.reuse, PT ;  /* 0x000000f02100720c */ /* 0x080fe40003f06270 */
[----:B------:R-:W-:-:S02]  /*e2c0*/  ISETP.GE.AND P2, PT, R23, R240, PT ;  /* 0x000000f01700720c */ /* 0x000fc40003f46270 */
[----:B------:R-:W-:Y:S02]  /*e2d0*/  FSEL R174, R190, -INF , !P1 ;  /* 0xff800000beae7808 */ /* 0x000fe40004800000 */
[----:B------:R-:W-:Y:S02]  /*e2e0*/  FSEL R193, R184, -INF , !P0 ;  /* 0xff800000b8c17808 */ /* 0x000fe40004000000 */
[----:B------:R-:W-:Y:S02]  /*e2f0*/  FSEL R195, R185, -INF , !P2 ;  /* 0xff800000b9c37808 */ /* 0x000fe40005000000 */
[----:B------:R-:W-:Y:S02]  /*e300*/  ISETP.GE.AND P1, PT, R33, R2, PT ;  /* 0x000000022100720c */ /* 0x000fe40003f26270 */
[-C--:B------:R-:W-:Y:S02]  /*e310*/  ISETP.GE.AND P0, PT, R21, R240.reuse, PT ;  /* 0x000000f01500720c */ /* 0x080fe40003f06270 */
[----:B------:R-:W-:-:S02]  /*e320*/  ISETP.GE.AND P2, PT, R17, R240, PT ;  /* 0x000000f01100720c */ /* 0x000fc40003f46270 */
[----:B------:R-:W-:Y:S02]  /*e330*/  FSEL R197, R180, -INF , !P0 ;  /* 0xff800000b4c57808 */ /* 0x000fe40004000000 */
[----:B------:R-:W-:Y:S02]  /*e340*/  FSEL R199, R181, -INF , !P2 ;  /* 0xff800000b5c77808 */ /* 0x000fe40005000000 */
[----:B------:R-:W-:Y:S02]  /*e350*/  FSEL R194, R186, -INF , !P1 ;  /* 0xff800000bac27808 */ /* 0x000fe40004800000 */
[-C--:B------:R-:W-:Y:S02]  /*e360*/  ISETP.GE.AND P0, PT, R23, R2.reuse, PT ;  /* 0x000000021700720c */ /* 0x080fe40003f06270 */
[-C--:B------:R-:W-:Y:S02]  /*e370*/  ISETP.GE.AND P2, PT, R21, R2.reuse, PT ;  /* 0x000000021500720c */ /* 0x080fe40003f46270 */
[----:B------:R-:W-:-:S02]  /*e380*/  ISETP.GE.AND P1, PT, R17, R2, PT ;  /* 0x000000021100720c */ /* 0x000fc40003f26270 */
[----:B------:R-:W-:Y:S02]  /*e390*/  FSEL R2, R176, -INF , !P6 ;  /* 0xff800000b0027808 */ /* 0x000fe40007000000 */
[----:B------:R-:W-:Y:S02]  /*e3a0*/  FSEL R196, R187, -INF , !P0 ;  /* 0xff800000bbc47808 */ /* 0x000fe40004000000 */
[----:B------:R-:W-:Y:S01]  /*e3b0*/  PLOP3.LUT P0, PT, PT, PT, UP0, 0x80, 0x0 ;  /* 0x000000000000781c */ /* 0x000fe20003f0f008 */
[----:B------:R1:W-:Y:S01]  /*e3c0*/  STL [R1+0xc], R2 ;  /* 0x00000c0201007387 */ /* 0x0003e20000100800 */
[----:B------:R-:W-:Y:S02]  /*e3d0*/  FSEL R198, R182, -INF , !P2 ;  /* 0xff800000b6c67808 */ /* 0x000fe40005000000 */
[----:B------:R-:W-:Y:S02]  /*e3e0*/  FSEL R240, R183, -INF , !P1 ;  /* 0xff800000b7f07808 */ /* 0x000fe40004800000 */
[----:B------:R-:W-:-:S02]  /*e3f0*/  FSEL R177, R177, -INF , !P5 ;  /* 0xff800000b1b17808 */ /* 0x000fc40006800000 */
[----:B------:R-:W-:Y:S02]  /*e400*/  FSEL R178, R178, -INF , !P4 ;  /* 0xff800000b2b27808 */ /* 0x000fe40006000000 */
[----:B------:R-:W-:-:S03]  /*e410*/  FSEL R179, R179, -INF , !P3 ;  /* 0xff800000b3b37808 */ /* 0x000fc60005800000 */
[----:B------:R-:W-:Y:S05]  /*e420*/  @!P0 BRA `(.L_x_889) ;  /* 0x0000018000008947 */ /* 0x000fea0003800000 */
[----:B------:R-:W-:Y:S02]  /*e430*/  UIADD3 UR32, UR26, -0x6, URZ ;  /* 0xfffffffa1a207890 */ /* 0x000fe4000fffe03f */
[----:B------:R-:W-:Y:S02]  /*e440*/  ULDC.64 UR4, c[0x0][0x198] ;  /* 0x0000660000047ab9 */ /* 0x000fe40000000a00 */
[----:B------:R-:W-:Y:S02]  /*e450*/  USHF.R.S32.HI UR30, URZ, 0x1f, UR32 ;  /* 0x0000001f3f1e7899 */ /* 0x000fe40008011420 */
[----:B------:R-:W-:Y:S02]  /*e460*/  UIMAD.WIDE.U32 UR34, UR32, UR4, URZ ;  /* 0x00000004202272a5 */ /* 0x000fe4000f8e003f */
[----:B------:R-:W-:-:S04]  /*e470*/  UIMAD UR30, UR30, UR4, URZ ;  /* 0x000000041e1e72a4 */ /* 0x000fc8000f8e023f */
[----:B------:R-:W-:Y:S01]  /*e480*/  UIMAD UR5, UR32, UR5, UR30 ;  /* 0x00000005200572a4 */ /* 0x000fe2000f8e021e */
[----:B------:R-:W-:Y:S02]  /*e490*/  IMAD.U32 R15, RZ, RZ, UR34 ;  /* 0x00000022ff0f7e24 */ /* 0x000fe4000f8e00ff */
[----:B-1----:R-:W-:Y:S01]  /*e4a0*/  IMAD.U32 R2, RZ, RZ, UR34 ;  /* 0x00000022ff027e24 */ /* 0x002fe2000f8e00ff */
        /* <DEDUP_REMOVED lines=16> */
.L_x_889:
[----:B------:R-:W2:Y:S04]  /*e5b0*/  LDL.LU R11, [R1+0x10] ;  /* 0x00001000010b7983 */ /* 0x000ea80000300800 */
[----:B-1----:R-:W3:Y:S04]  /*e5c0*/  LDL.LU R2, [R1+0x8] ;  /* 0x0000080001027983 */ /* 0x002ee80000300800 */
[----:B------:R-:W4:Y:S04]  /*e5d0*/  LDL.LU R29, [R1+0x1c] ;  /* 0x00001c00011d7983 */ /* 0x000f280000300800 */
[----:B------:R-:W4:Y:S04]  /*e5e0*/  LDL.LU R21, [R1+0x18] ;  /* 0x0000180001157983 */ /* 0x000f280000300800 */
[----:B------:R-:W4:Y:S04]  /*e5f0*/  LDL.LU R23, [R1+0x14] ;  /* 0x0000140001177983 */ /* 0x000f280000300800 */
[----:B------:R-:W4:Y:S04]  /*e600*/  LDL.LU.64 R32, [R1] ;  /* 0x0000000001207983 */ /* 0x000f280000300a00 */
[----:B------:R1:W-:Y:S04]  /*e610*/  STL [R1+0x30], R205 ;  /* 0x000030cd01007387 */ /* 0x0003e80000100800 */
[----:B-1----:R-:W4:Y:S01]  /*e620*/  LDL.LU R205, [R1+0xc] ;  /* 0x00000c0001cd7983 */ /* 0x002f220000300800 */
[----:B------:R-:W-:Y:S01]  /*e630*/  IMAD.WIDE.U32 R24, R200, -0x2daee0ad, RZ ;  /* 0xd2511f53c8187825 */ /* 0x000fe200078e00ff */
[----:B------:R-:W-:-:S03]  /*e640*/  MOV R17, UR29 ;  /* 0x0000001d00117c02 */ /* 0x000fc60008000f00 */
[----:B------:R-:W-:Y:S01]  /*e650*/  IMAD.WIDE.U32 R30, R203, -0x326172a9, RZ ;  /* 0xcd9e8d57cb1e7825 */ /* 0x000fe200078e00ff */
[----:B------:R-:W-:-:S04]  /*e660*/  LOP3.LUT R26, R25, UR31, R17, 0x96, !PT ;  /* 0x0000001f191a7c12 */ /* 0x000fc8000f8e9611 */
[----:B------:R-:W-:Y:S01]  /*e670*/  LOP3.LUT R34, R31, R201, RZ, 0x3c, !PT ;  /* 0x000000c91f227212 */ /* 0x000fe200078e3cff */
[----:B------:R-:W-:Y:S01]  /*e680*/  IMAD.WIDE.U32 R26, R26, -0x326172a9, RZ ;  /* 0xcd9e8d571a1a7825 */ /* 0x000fe200078e00ff */
[----:B------:R-:W-:Y:S03]  /*e690*/  STL.64 [R1+0x28], R206 ;  /* 0x000028ce01007387 */ /* 0x000fe60000100a00 */
[----:B------:R-:W-:Y:S01]  /*e6a0*/  IMAD.WIDE.U32 R34, R34, -0x2daee0ad, RZ ;  /* 0xd2511f5322227825 */ /* 0x000fe200078e00ff */
[----:B------:R-:W-:Y:S01]  /*e6b0*/  STL [R1+0x20], R204 ;  /* 0x000020cc01007387 */ /* 0x000fe20000100800 */
[----:B------:R-:W-:-:S03]  /*e6c0*/  LOP3.LUT R28, R251, UR13, R26, 0x96, !PT ;  /* 0x0000000dfb1c7c12 */ /* 0x000fc6000f8e961a */
[----:B------:R-:W-:Y:S02]  /*e6d0*/  LOP3.LUT R24, R35, UR14, R24, 0x96, !PT ;  /* 0x0000000e23187c12 */ /* 0x000fe4000f8e9618 */
[----:B------:R-:W-:-:S03]  /*e6e0*/  LOP3.LUT R30, R27, UR15, R30, 0x96, !PT ;  /* 0x0000000f1b1e7c12 */ /* 0x000fc6000f8e961e */
[----:B------:R-:W-:-:S04]  /*e6f0*/  IMAD.WIDE.U32 R24, R24, -0x326172a9, RZ ;  /* 0xcd9e8d5718187825 */ /* 0x000fc800078e00ff */
[----:B------:R-:W-:Y:S01]  /*e700*/  IMAD.WIDE.U32 R30, R30, -0x2daee0ad, RZ ;  /* 0xd2511f531e1e7825 */ /* 0x000fe200078e00ff */
[----:B------:R-:W-:-:S05]  /*e710*/  LOP3.LUT R17, R25, UR13, R26, 0x96, !PT ;  /* 0x0000000d19117c12 */ /* 0x000fca000f8e961a */
[----:B------:R-:W-:Y:S01]  /*e720*/  IMAD.WIDE.U32 R170, R17, -0x2daee0ad, RZ ;  /* 0xd2511f5311aa7825 */ /* 0x000fe200078e00ff */
[----:B--2---:R-:W-:Y:S02]  /*e730*/  MOV R164, R11 ;  /* 0x0000000b00a47202 */ /* 0x004fe40000000f00 */
[----:B---3--:R-:W-:-:S04]  /*e740*/  MOV R172, R2 ;  /* 0x0000000200ac7202 */ /* 0x008fc80000000f00 */
[----:B----4-:R-:W-:-:S04]  /*e750*/  FMNMX.FTZ R2, R172, R29, !PT ;  /* 0x0000001dac027209 */ /* 0x010fc80007810000 */
[----:B------:R-:W-:-:S04]  /*e760*/  FMNMX.FTZ R2, R21, R2, !PT ;  /* 0x0000000215027209 */ /* 0x000fc80007810000 */
[----:B------:R-:W-:-:S04]  /*e770*/  FMNMX.FTZ R2, R7, R2, !PT ;  /* 0x0000000207027209 */ /* 0x000fc80007810000 */
[----:B------:R-:W-:-:S04]  /*e780*/  FMNMX.FTZ R2, R9, R2, !PT ;  /* 0x0000000209027209 */ /* 0x000fc80007810000 */
[----:B------:R-:W-:-:S04]  /*e790*/  FMNMX.FTZ R11, R173, R2, !PT ;  /* 0x00000002ad0b7209 */ /* 0x000fc80007810000 */
[----:B------:R-:W-:Y:S02]  /*e7a0*/  FMNMX.FTZ R2, R242, R11, !PT ;  /* 0x0000000bf2027209 */ /* 0x000fe40007810000 */
[----:B------:R-:W-:-:S04]  /*e7b0*/  FMNMX.FTZ R11, R252, R23, !PT ;  /* 0x00000017fc0b7209 */ /* 0x000fc80007810000 */
[----:B------:R-:W-:-:S04]  /*e7c0*/  FMNMX.FTZ R11, R164, R11, !PT ;  /* 0x0000000ba40b7209 */ /* 0x000fc80007810000 */
[----:B------:R-:W-:-:S04]  /*e7d0*/  FMNMX.FTZ R11, R20, R11, !PT ;  /* 0x0000000b140b7209 */ /* 0x000fc80007810000 */
[----:B------:R-:W-:Y:S02]  /*e7e0*/  FMNMX.FTZ R11, R10, R11, !PT ;  /* 0x0000000b0a0b7209 */ /* 0x000fe40007810000 */
[----:B------:R-:W-:-:S04]  /*e7f0*/  FMNMX.FTZ R2, R205, R2, !PT ;  /* 0x00000002cd027209 */ /* 0x000fc80007810000 */
[----:B------:R-:W-:Y:S02]  /*e800*/  FMNMX.FTZ R15, R177, R2, !PT ;  /* 0x00000002b10f7209 */ /* 0x000fe40007810000 */
[----:B------:R-:W-:-:S03]  /*e810*/  FMNMX.FTZ R2, R174, R11, !PT ;  /* 0x0000000bae027209 */ /* 0x000fc60007810000 */
[----:B------:R-:W1:Y:S01]  /*e820*/  SHFL.BFLY PT, R16, R15, 0x2, 0x1f ;  /* 0x0c401f000f107f89 */ /* 0x000e6200000e0000 */
[----:B------:R-:W-:-:S04]  /*e830*/  FMNMX.FTZ R11, R175, R2, !PT ;  /* 0x00000002af0b7209 */ /* 0x000fc80007810000 */
[----:B------:R-:W-:-:S04]  /*e840*/  FMNMX.FTZ R2, R178, R11, !PT ;  /* 0x0000000bb2027209 */ /* 0x000fc80007810000 */
[----:B------:R-:W-:Y:S02]  /*e850*/  FMNMX.FTZ R11, R179, R2, !PT ;  /* 0x00000002b30b7209 */ /* 0x000fe40007810000 */
[----:B------:R-:W-:-:S04]  /*e860*/  FMNMX.FTZ R2, R3, R4, !PT ;  /* 0x0000000403027209 */ /* 0x000fc80007810000 */
[----:B------:R-:W-:-:S04]  /*e870*/  FMNMX.FTZ R2, R249, R2, !PT ;  /* 0x00000002f9027209 */ /* 0x000fc80007810000 */
[----:B------:R-:W-:Y:S01]  /*e880*/  FMNMX.FTZ R2, R5, R2, !PT ;  /* 0x0000000205027209 */ /* 0x000fe20007810000 */
[----:B------:R-:W2:Y:S01]  /*e890*/  SHFL.BFLY PT, R18, R11, 0x2, 0x1f ;  /* 0x0c401f000b127f89 */ /* 0x000ea200000e0000 */
[----:B-1----:R-:W-:Y:S02]  /*e8a0*/  FMNMX.FTZ R16, R15, R16, !PT ;  /* 0x000000100f107209 */ /* 0x002fe40007810000 */
[----:B------:R-:W-:Y:S02]  /*e8b0*/  FMNMX.FTZ R2, R13, R2, !PT ;  /* 0x000000020d027209 */ /* 0x000fe40007810000 */
[----:B------:R-:W-:Y:S01]  /*e8c0*/  FMNMX.FTZ R15, R0, R6, !PT ;  /* 0x00000006000f7209 */ /* 0x000fe20007810000 */
[----:B------:R-:W1:Y:S01]  /*e8d0*/  SHFL.BFLY PT, R167, R16, 0x1, 0x1f ;  /* 0x0c201f0010a77f89 */ /* 0x000e6200000e0000 */
        /* <DEDUP_REMOVED lines=11> */
[----:B------:R-:W-:Y:S02]  /*e990*/  FMNMX.FTZ R15, R198, R15, !PT ;  /* 0x0000000fc60f7209 */ /* 0x000fe40007810000 */
[----:B-1----:R-:W-:Y:S01]  /*e9a0*/  FMNMX.FTZ R167, R16, R167, !PT ;  /* 0x000000a710a77209 */ /* 0x002fe20007810000 */
[----:B------:R-:W1:Y:S01]  /*e9b0*/  SHFL.BFLY PT, R166, R11, 0x1, 0x1f ;  /* 0x0c201f000ba67f89 */ /* 0x000e6200000e0000 */
[----:B------:R-:W-:Y:S01]  /*e9c0*/  FMNMX.FTZ R18, R240, R15, !PT ;  /* 0x0000000ff0127209 */ /* 0x000fe20007810000 */
[----:B------:R-:W-:Y:S01]  /*e9d0*/  IMAD R15, R202, -0x326172a9, RZ ;  /* 0xcd9e8d57ca0f7824 */ /* 0x000fe200078e02ff */
[C---:B------:R-:W-:Y:S01]  /*e9e0*/  FSETP.NEU.FTZ.AND P2, PT, R167.reuse, -INF , PT ;  /* 0xff800000a700780b */ /* 0x040fe20003f5d000 */
[----:B------:R-:W-:-:S02]  /*e9f0*/  FMUL.FTZ R2, R167, c[0x0][0x23c] ;  /* 0x00008f00a7027a20 */ /* 0x000fc40000410000 */
[----:B------:R-:W2:Y:S01]  /*ea00*/  SHFL.BFLY PT, R19, R18, 0x2, 0x1f ;  /* 0x0c401f0012137f89 */ /* 0x000ea200000e0000 */
[----:B------:R-:W-:Y:S02]  /*ea10*/  LOP3.LUT R168, R27, UR15, R15, 0x96, !PT ;  /* 0x0000000f1ba87c12 */ /* 0x000fe4000f8e960f */
[----:B------:R-:W-:-:S03]  /*ea20*/  FSEL R204, R2, RZ, P2 ;  /* 0x000000ff02cc7208 */ /* 0x000fc60001000000 */
[----:B------:R-:W-:-:S04]  /*ea30*/  IMAD.WIDE.U32 R168, R168, -0x2daee0ad, RZ ;  /* 0xd2511f53a8a87825 */ /* 0x000fc800078e00ff */
[----:B------:R-:W-:Y:S02]  /*ea40*/  FFMA.FTZ R16, R29, c[0x0][0x23c], -R204 ;  /* 0x00008f001d107a23 */ /* 0x000fe400000108cc */
[----:B------:R-:W-:Y:S01]  /*ea50*/  IMAD.WIDE.U32 R28, R28, -0x2daee0ad, RZ ;  /* 0xd2511f531c1c7825 */ /* 0x000fe200078e00ff */
[----:B---3--:R-:W-:Y:S02]  /*ea60*/  FMNMX.FTZ R165, R22, R165, !PT ;  /* 0x000000a516a57209 */ /* 0x008fe40007810000 */
[----:B------:R-:W-:Y:S01]  /*ea70*/  LOP3.LUT R32, R169, UR12, R32, 0x96, !PT ;  /* 0x0000000ca9207c12 */ /* 0x000fe2000f8e9620 */
[----:B------:R-:W-:Y:S01]  /*ea80*/  FFMA.FTZ R2, R21, c[0x0][0x23c], -R204 ;  /* 0x00008f0015027a23 */ /* 0x000fe200000108cc */
[----:B------:R-:W-:Y:S01]  /*ea90*/  LOP3.LUT R21, R29, UR10, R168, 0x96, !PT ;  /* 0x0000000a1d157c12 */ /* 0x000fe2000f8e96a8 */
[----:B------:R-:W3:Y:S01]  /*eaa0*/  SHFL.BFLY PT, R26, R165, 0x1, 0x1f ;  /* 0x0c201f00a51a7f89 */ /* 0x000ee200000e0000 */
[----:B------:R-:W-:Y:S01]  /*eab0*/  LOP3.LUT R15, R31, UR12, R34, 0x96, !PT ;  /* 0x0000000c1f0f7c12 */ /* 0x000fe2000f8e9622 */
[----:B------:R-:W-:Y:S01]  /*eac0*/  IMAD.WIDE.U32 R32, R32, -0x326172a9, RZ ;  /* 0xcd9e8d5720207825 */ /* 0x000fe200078e00ff */
[----:B-1----:R-:W-:-:S03]  /*ead0*/  FMNMX.FTZ R166, R11, R166, !PT ;  /* 0x000000a60ba67209 */ /* 0x002fc60007810000 */
[----:B------:R-:W-:Y:S01]  /*eae0*/  IMAD.WIDE.U32 R34, R21, -0x326172a9, RZ ;  /* 0xcd9e8d5715227825 */ /* 0x000fe200078e00ff */
[----:B------:R-:W-:-:S04]  /*eaf0*/  LOP3.LUT R250, R33, UR11, R250, 0x96, !PT ;  /* 0x0000000b21fa7c12 */ /* 0x000fc8000f8e96fa */
[----:B------:R-:W-:Y:S01]  /*eb00*/  LOP3.LUT R32, R35, UR9, R32, 0x96, !PT ;  /* 0x0000000923207c12 */ /* 0x000fe2000f8e9620 */
[C---:B------:R-:W-:Y:S01]  /*eb10*/  FMUL.FTZ R251, R166.reuse, c[0x0][0x23c] ;  /* 0x00008f00a6fb7a20 */ /* 0x040fe20000410000 */
[----:B--2---:R-:W-:Y:S02]  /*eb20*/  FMNMX.FTZ R18, R19, R18, !PT ;  /* 0x0000001213127209 */ /* 0x004fe40007810000 */
[----:B------:R-:W-:Y:S02]  /*eb30*/  FSETP.NEU.FTZ.AND P1, PT, R166, -INF , PT ;  /* 0xff800000a600780b */ /* 0x000fe40003f3d000 */
[----:B------:R-:W-:Y:S01]  /*eb40*/  LOP3.LUT R22, R171, UR10, R30, 0x96, !PT ;  /* 0x0000000aab167c12 */ /* 0x000fe2000f8e961e */
[----:B------:R-:W-:Y:S01]  /*eb50*/  IMAD.WIDE.U32 R30, R250, -0x2daee0ad, RZ ;  /* 0xd2511f53fa1e7825 */ /* 0x000fe200078e00ff */
[----:B------:R-:W-:-:S03]  /*eb60*/  FSEL R251, R251, RZ, P1 ;  /* 0x000000fffbfb7208 */ /* 0x000fc60000800000 */
[----:B------:R-:W-:Y:S01]  /*eb70*/  IMAD.WIDE.U32 R206, R32, -0x2daee0ad, RZ ;  /* 0xd2511f5320ce7825 */ /* 0x000fe200078e00ff */
[----:B------:R-:W1:Y:S01]  /*eb80*/  SHFL.BFLY PT, R11, R18, 0x1, 0x1f ;  /* 0x0c201f00120b7f89 */ /* 0x000e6200000e0000 */
[----:B------:R-:W-:Y:S02]  /*eb90*/  LOP3.LUT R28, R31, UR8, R28, 0x96, !PT ;  /* 0x000000081f1c7c12 */ /* 0x000fe4000f8e961c */
[----:B------:R-:W-:Y:S01]  /*eba0*/  IMAD.WIDE.U32 R168, R15, -0x326172a9, RZ ;  /* 0xcd9e8d570fa87825 */ /* 0x000fe200078e00ff */
[----:B------:R-:W-:-:S03]  /*ebb0*/  LOP3.LUT R15, R207, UR6, R30, 0x96, !PT ;  /* 0x00000006cf0f7c12 */ /* 0x000fc6000f8e961e */
[----:B------:R-:W-:Y:S02]  /*ebc0*/  FFMA.FTZ R182, R23, c[0x0][0x23c], -R251 ;  /* 0x00008f0017b67a23 */ /* 0x000fe400000108fb */
[----:B------:R-:W-:Y:S01]  /*ebd0*/  IMAD.WIDE.U32 R22, R22, -0x326172a9, RZ ;  /* 0xcd9e8d5716167825 */ /* 0x000fe200078e00ff */
[----:B------:R-:W-:-:S03]  /*ebe0*/  LOP3.LUT R24, R169, UR11, R24, 0x96, !PT ;  /* 0x0000000ba9187c12 */ /* 0x000fc6000f8e9618 */
[----:B------:R-:W-:Y:S01]  /*ebf0*/  IMAD.WIDE.U32 R30, R28, -0x326172a9, RZ ;  /* 0xcd9e8d571c1e7825 */ /* 0x000fe200078e00ff */
[----:B---3--:R-:W-:-:S03]  /*ec00*/  FMNMX.FTZ R165, R165, R26, !PT ;  /* 0x0000001aa5a57209 */ /* 0x008fc60007810000 */
[----:B------:R-:W-:-:S04]  /*ec10*/  IMAD.WIDE.U32 R28, R15, -0x326172a9, RZ ;  /* 0xcd9e8d570f1c7825 */ /* 0x000fc800078e00ff */
[----:B------:R-:W-:Y:S01]  /*ec20*/  FFMA.FTZ R183, R9, c[0x0][0x23c], -R204 ;  /* 0x00008f0009b77a23 */ /* 0x000fe200000108cc */
[----:B------:R-:W-:Y:S02]  /*ec30*/  LOP3.LUT R9, R23, UR9, R168, 0x96, !PT ;  /* 0x0000000917097c12 */ /* 0x000fe4000f8e96a8 */
[----:B------:R-:W-:Y:S01]  /*ec40*/  LOP3.LUT R15, R28, 0xffff, RZ, 0xc0, !PT ;  /* 0x0000ffff1c0f7812 */ /* 0x000fe200078ec0ff */
[----:B------:R-:W-:Y:S01]  /*ec50*/  IMAD.WIDE.U32 R24, R24, -0x2daee0ad, RZ ;  /* 0xd2511f5318187825 */ /* 0x000fe200078e00ff */
[----:B------:R-:W-:Y:S02]  /*ec60*/  LOP3.LUT R248, R31, UR7, R34, 0x96, !PT ;  /* 0x000000071ff87c12 */ /* 0x000fe4000f8e9622 */
[----:B------:R-:W-:Y:S01]  /*ec70*/  LOP3.LUT R23, R29, UR16, R30, 0x96, !PT ;  /* 0x000000101d177c12 */ /* 0x000fe2000f8e961e */
[C---:B------:R-:W-:Y:S01]  /*ec80*/  FMUL.FTZ R250, R165.reuse, c[0x0][0x23c] ;  /* 0x00008f00a5fa7a20 */ /* 0x040fe20000410000 */
[----:B------:R-:W-:Y:S01]  /*ec90*/  FSETP.NEU.FTZ.AND P0, PT, R165, -INF , PT ;  /* 0xff800000a500780b */ /* 0x000fe20003f1d000 */
[----:B------:R-:W-:Y:S01]  /*eca0*/  IMAD.WIDE.U32 R30, R9, -0x2daee0ad, RZ ;  /* 0xd2511f53091e7825 */ /* 0x000fe200078e00ff */
[----:B------:R-:W-:-:S03]  /*ecb0*/  LOP3.LUT R21, R28, 0xff, RZ, 0xc0, !PT ;  /* 0x000000ff1c157812 */ /* 0x000fc600078ec0ff */
[----:B------:R-:W-:Y:S01]  /*ecc0*/  FFMA.FTZ R19, R10, c[0x0][0x23c], -R251 ;  /* 0x00008f000a137a23 */ /* 0x000fe200000108fb */
[----:B------:R-:W-:Y:S01]  /*ecd0*/  SHF.R.U32.HI R10, RZ, 0x8, R15 ;  /* 0x00000008ff0a7819 */ /* 0x000fe2000001160f */
[----:B------:R-:W-:Y:S01]  /*ece0*/  FFMA.FTZ R184, R7, c[0x0][0x23c], -R204 ;  /* 0x00008f0007b87a23 */ /* 0x000fe200000108cc */
[----:B------:R-:W-:Y:S01]  /*ecf0*/  LOP3.LUT R7, R25, UR8, R170, 0x96, !PT ;  /* 0x0000000819077c12 */ /* 0x000fe2000f8e96aa */
[--C-:B------:R-:W-:Y:S01]  /*ed00*/  FFMA.FTZ R181, R164, c[0x0][0x23c], -R251.reuse ;  /* 0x00008f00a4b57a23 */ /* 0x100fe200000108fb */
[----:B------:R-:W-:Y:S02]  /*ed10*/  FSEL R250, R250, RZ, P0 ;  /* 0x000000fffafa7208 */ /* 0x000fe40000000000 */
[----:B-1----:R-:W-:Y:S01]  /*ed20*/  FMNMX.FTZ R18, R18, R11, !PT ;  /* 0x0000000b12127209 */ /* 0x002fe20007810000 */
[----:B------:R-:W-:Y:S01]  /*ed30*/  FFMA.FTZ R180, R20, c[0x0][0x23c], -R251 ;  /* 0x00008f0014b47a23 */ /* 0x000fe200000108fb */
[----:B------:R-:W-:Y:S01]  /*ed40*/  LOP3.LUT R24, R31, UR6, R24, 0x96, !PT ;  /* 0x000000061f187c12 */ /* 0x000fe2000f8e9618 */
[----:B------:R-:W-:Y:S01]  /*ed50*/  MUFU.EX2 R182, R182 ;  /* 0x000000b600b67308 */ /* 0x000fe20000000800 */
[----:B------:R-:W-:Y:S01]  /*ed60*/  PRMT R21, R21, 0x5410, R10 ;  /* 0x0000541015157816 */ /* 0x000fe2000000000a */
[----:B------:R-:W1:Y:S01]  /*ed70*/  LDSM.16.MT88.4 R168, [R209+0xa000] ;  /* 0x00a00000d1a8783b */ /* 0x000e620000004200 */
[----:B------:R-:W-:-:S02]  /*ed80*/  SHF.R.U32.HI R9, RZ, 0x10, R28 ;  /* 0x00000010ff097819 */ /* 0x000fc4000001161c */
[----:B------:R-:W-:Y:S01]  /*ed90*/  FSEL R10, R167, RZ, P2 ;  /* 0x000000ffa70a7208 */ /* 0x000fe20001000000 */
[----:B------:R-:W-:Y:S01]  /*eda0*/  IMAD.WIDE.U32 R26, R7, -0x326172a9, RZ ;  /* 0xcd9e8d57071a7825 */ /* 0x000fe200078e00ff */
[----:B------:R-:W-:Y:S01]  /*edb0*/  SHF.R.U32.HI R11, RZ, 0x18, R28 ;  /* 0x00000018ff0b7819 */ /* 0x000fe2000001161c */
[----:B------:R-:W-:Y:S01]  /*edc0*/  MUFU.EX2 R183, R183 ;  /* 0x000000b700b77308 */ /* 0x000fe20000000800 */
[----:B------:R-:W-:Y:S01]  /*edd0*/  LDSM.16.MT88.4 R32, [R208+0xa000] ;  /* 0x00a00000d020783b */ /* 0x000fe20000004200 */
[----:B------:R-:W-:Y:S01]  /*ede0*/  FFMA.FTZ R164, R4, c[0x0][0x23c], -R250 ;  /* 0x00008f0004a47a23 */ /* 0x000fe200000108fa */
[----:B------:R-:W-:Y:S01]  /*edf0*/  LOP3.LUT R4, R9, 0xff, RZ, 0xc0, !PT ;  /* 0x000000ff09047812 */ /* 0x000fe200078ec0ff */
[----:B------:R-:W-:Y:S01]  /*ee00*/  IMAD.WIDE.U32 R24, R24, -0x326172a9, RZ ;  /* 0xcd9e8d5718187825 */ /* 0x000fe200078e00ff */
[----:B------:R-:W-:-:S03]  /*ee10*/  LOP3.LUT R176, R27, UR7, R22, 0x96, !PT ;  /* 0x000000071bb07c12 */ /* 0x000fc6000f8e9616 */
[----:B------:R-:W-:Y:S02]  /*ee20*/  FADD.FTZ R10, R172, -R10 ;  /* 0x8000000aac0a7221 */ /* 0x000fe40000010000 */
[----:B------:R-:W2:Y:S01]  /*ee30*/  LDC.U8 R172, c[0x0][0x2d8] ;  /* 0x0000b600ffac7b82 */ /* 0x000ea20000000000 */
[----:B------:R-:W-:Y:S01]  /*ee40*/  PRMT R11, R4, 0x5410, R11 ;  /* 0x00005410040b7816 */ /* 0x000fe2000000000b */
[----:B------:R-:W-:Y:S01]  /*ee50*/  FFMA.FTZ R17, R249, c[0x0][0x23c], -R250 ;  /* 0x00008f00f9117a23 */ /* 0x000fe200000108fa */
[----:B------:R-:W-:Y:S02]  /*ee60*/  LOP3.LUT R22, R25, UR16, R26, 0x96, !PT ;  /* 0x0000001019167c12 */ /* 0x000fe4000f8e961a */
[----:B------:R-:W-:Y:S01]  /*ee70*/  LOP3.LUT R4, R24, 0xffff, RZ, 0xc0, !PT ;  /* 0x0000ffff18047812 */ /* 0x000fe200078ec0ff */
[----:B------:R-:W-:Y:S01]  /*ee80*/  FMUL.FTZ R249, R18, c[0x0][0x23c] ;  /* 0x00008f0012f97a20 */ /* 0x000fe20000410000 */
[----:B------:R-:W-:Y:S02]  /*ee90*/  LOP3.LUT R25, R24, 0xff, RZ, 0xc0, !PT ;  /* 0x000000ff18197812 */ /* 0x000fe400078ec0ff */
[----:B------:R-:W-:-:S02]  /*eea0*/  SHF.R.U32.HI R20, RZ, 0x10, R24 ;  /* 0x00000010ff147819 */ /* 0x000fc40000011618 */
[----:B------:R-:W-:Y:S02]  /*eeb0*/  SHF.R.U32.HI R15, RZ, 0x18, R24 ;  /* 0x00000018ff0f7819 */ /* 0x000fe40000011618 */
[----:B------:R-:W-:Y:S02]  /*eec0*/  FSEL R24, R165, RZ, P0 ;  /* 0x000000ffa5187208 */ /* 0x000fe40000000000 */
[----:B------:R-:W-:-:S04]  /*eed0*/  FSETP.NEU.FTZ.AND P0, PT, R18, -INF , PT ;  /* 0xff8000001200780b */ /* 0x000fc80003f1d000 */
[----:B------:R-:W-:Y:S01]  /*eee0*/  FSEL R249, R249, RZ, P0 ;  /* 0x000000fff9f97208 */ /* 0x000fe20000000000 */
[----:B------:R-:W-:Y:S01]  /*eef0*/  MUFU.EX2 R180, R180 ;  /* 0x000000b400b47308 */ /* 0x000fe20000000800 */
[----:B------:R-:W-:Y:S01]  /*ef00*/  FFMA.FTZ R185, R5, c[0x0][0x23c], -R250 ;  /* 0x00008f0005b97a23 */ /* 0x000fe200000108fa */
[----:B------:R-:W-:Y:S02]  /*ef10*/  FSEL R5, R18, RZ, P0 ;  /* 0x000000ff12057208 */ /* 0x000fe40000000000 */
[----:B------:R-:W-:Y:S01]  /*ef20*/  FFMA.FTZ R186, R6, c[0x0][0x23c], -R249 ;  /* 0x00008f0006ba7a23 */ /* 0x000fe200000108f9 */
[----:B------:R-:W-:-:S03]  /*ef30*/  SHF.R.U32.HI R6, RZ, 0x8, R4 ;  /* 0x00000008ff067819 */ /* 0x000fc60000011604 */
[----:B------:R-:W3:Y:S01]  /*ef40*/  MUFU.EX2 R19, R19 ;  /* 0x0000001300137308 */ /* 0x000ee20000000800 */
[----:B------:R-:W-:Y:S01]  /*ef50*/  FFMA.FTZ R188, R13, c[0x0][0x23c], -R250 ;  /* 0x00008f000dbc7a23 */ /* 0x000fe200000108fa */
[----:B------:R-:W-:Y:S01]  /*ef60*/  PRMT R25, R25, 0x5410, R6 ;  /* 0x0000541019197816 */ /* 0x000fe20000000006 */
[----:B------:R-:W-:Y:S01]  /*ef70*/  FADD.FTZ R7, R3, -R24 ;  /* 0x8000001803077221 */ /* 0x000fe20000010000 */
[----:B------:R-:W-:Y:S01]  /*ef80*/  SHF.R.U32.HI R3, RZ, 0x10, R23 ;  /* 0x00000010ff037819 */ /* 0x000fe20000011617 */
[----:B------:R-:W-:Y:S01]  /*ef90*/  FADD.FTZ R4, R0, -R5 ;  /* 0x8000000500047221 */ /* 0x000fe20000010000 */
[----:B------:R-:W-:Y:S02]  /*efa0*/  LOP3.LUT R6, R22, 0xffff, RZ, 0xc0, !PT ;  /* 0x0000ffff16067812 */ /* 0x000fe400078ec0ff */
[----:B------:R-:W4:Y:S01]  /*efb0*/  MUFU.EX2 R181, R181 ;  /* 0x000000b500b57308 */ /* 0x000f220000000800 */
[----:B------:R-:W-:Y:S02]  /*efc0*/  SHF.R.U32.HI R0, RZ, 0x10, R22 ;  /* 0x00000010ff007819 */ /* 0x000fe40000011616 */
[----:B------:R-:W-:-:S02]  /*efd0*/  LOP3.LUT R26, R23, 0xffff, RZ, 0xc0, !PT ;  /* 0x0000ffff171a7812 */ /* 0x000fc400078ec0ff */
[----:B------:R-:W-:Y:S02]  /*efe0*/  LOP3.LUT R27, R23, 0xff, RZ, 0xc0, !PT ;  /* 0x000000ff171b7812 */ /* 0x000fe400078ec0ff */
[----:B------:R-:W-:Y:S01]  /*eff0*/  SHF.R.U32.HI R24, RZ, 0x18, R23 ;  /* 0x00000018ff187819 */ /* 0x000fe20000011617 */
[----:B------:R-:W-:Y:S01]  /*f000*/  MUFU.EX2 R185, R185 ;  /* 0x000000b900b97308 */ /* 0x000fe20000000800 */
[----:B------:R-:W-:Y:S02]  /*f010*/  FSEL R9, R166, RZ, P1 ;  /* 0x000000ffa6097208 */ /* 0x000fe40000800000 */
[----:B------:R-:W-:Y:S01]  /*f020*/  LOP3.LUT R23, R3, 0xff, RZ, 0xc0, !PT ;  /* 0x000000ff03177812 */ /* 0x000fe200078ec0ff */
[----:B------:R-:W-:Y:S01]  /*f030*/  FFMA.FTZ R3, R14, c[0x0][0x23c], -R249 ;  /* 0x00008f000e037a23 */ /* 0x000fe200000108f9 */
[----:B--2---:R-:W-:Y:S02]  /*f040*/  PRMT R172, R172, 0x7054, R172 ;  /* 0x00007054acac7816 */ /* 0x004fe400000000ac */
[----:B------:R-:W-:Y:S01]  /*f050*/  LOP3.LUT R13, R22, 0xff, RZ, 0xc0, !PT ;  /* 0x000000ff160d7812 */ /* 0x000fe200078ec0ff */
[----:B------:R-:W2:Y:S01]  /*f060*/  MUFU.EX2 R188, R188 ;  /* 0x000000bc00bc7308 */ /* 0x000ea20000000800 */
[----:B------:R-:W-:-:S02]  /*f070*/  SHF.R.U32.HI R6, RZ, 0x8, R6 ;  /* 0x00000008ff067819 */ /* 0x000fc40000011606 */
[----:B------:R-:W-:Y:S01]  /*f080*/  LOP3.LUT R0, R0, 0xff, RZ, 0xc0, !PT ;  /* 0x000000ff00007812 */ /* 0x000fe200078ec0ff */
[----:B------:R-:W-:Y:S01]  /*f090*/  FFMA.FTZ R14, R8, c[0x0][0x23c], -R249 ;  /* 0x00008f00080e7a23 */ /* 0x000fe200000108f9 */
[----:B------:R-:W-:Y:S01]  /*f0a0*/  SHF.R.U32.HI R5, RZ, 0x18, R22 ;  /* 0x00000018ff057819 */ /* 0x000fe20000011616 */
[----:B------:R-:W-:Y:S01]  /*f0b0*/  FADD.FTZ R9, R252, -R9 ;  /* 0x80000009fc097221 */ /* 0x000fe20000010000 */
[----:B------:R-:W-:Y:S01]  /*f0c0*/  PRMT R23, R23, 0x5410, R24 ;  /* 0x0000541017177816 */ /* 0x000fe20000000018 */
[--C-:B------:R-:W-:Y:S01]  /*f0d0*/  HSET2.LE.AND R11, R11, R172.reuse, PT ;  /* 0x000000ac0b0b7233 */ /* 0x100fe20003803000 */
[----:B------:R-:W-:Y:S01]  /*f0e0*/  PRMT R13, R13, 0x5410, R6 ;  /* 0x000054100d0d7816 */ /* 0x000fe20000000006 */
[----:B------:R-:W-:Y:S01]  /*f0f0*/  FFMA.FTZ R187, R12, c[0x0][0x23c], -R249 ;  /* 0x00008f000cbb7a23 */ /* 0x000fe200000108f9 */
[----:B------:R-:W-:Y:S01]  /*f100*/  PRMT R5, R0, 0x5410, R5 ;  /* 0x0000541000057816 */ /* 0x000fe20000000005 */
[----:B------:R-:W-:Y:S01]  /*f110*/  MUFU.EX2 R3, R3 ;  /* 0x0000000300037308 */ /* 0x000fe20000000800 */
[----:B---3--:R-:W-:Y:S01]  /*f120*/  F2FP.PACK_AB R6, R19, R180 ;  /* 0x000000b41306723e */ /* 0x008fe200000000ff */
[----:B------:R-:W-:Y:S01]  /*f130*/  FMUL.FTZ R191, R9, c[0x0][0x23c] ;  /* 0x00008f0009bf7a20 */ /* 0x000fe20000410000 */
[----:B------:R-:W-:-:S02]  /*f140*/  HSET2.LE.AND R9, R23, R172, PT ;  /* 0x000000ac17097233 */ /* 0x000fc40003803000 */
[----:B------:R-:W-:-:S03]  /*f150*/  LOP3.LUT R11, R11, R6, RZ, 0xc0, !PT ;  /* 0x000000060b0b7212 */ /* 0x000fc600078ec0ff */
[----:B------:R-:W3:Y:S01]  /*f160*/  MUFU.EX2 R0, R14 ;  /* 0x0000000e00007308 */ /* 0x000ee20000000800 */
[----:B----4-:R-:W-:Y:S02]  /*f170*/  F2FP.PACK_AB R6, R181, R182 ;  /* 0x000000b6b506723e */ /* 0x010fe400000000ff */
[----:B------:R-:W-:-:S05]  /*f180*/  LOP3.LUT R20, R20, 0xff, RZ, 0xc0, !PT ;  /* 0x000000ff14147812 */ /* 0x000fca00078ec0ff */
[----:B------:R-:W4:Y:S01]  /*f190*/  MUFU.EX2 R184, R184 ;  /* 0x000000b800b87308 */ /* 0x000f220000000800 */
[----:B------:R-:W-:Y:S01]  /*f1a0*/  LOP3.LUT R9, R9, R6, RZ, 0xc0, !PT ;  /* 0x0000000609097212 */ /* 0x000fe200078ec0ff */
[----:B------:R-:W-:Y:S01]  /*f1b0*/  FMUL.FTZ R190, R7, c[0x0][0x23c] ;  /* 0x00008f0007be7a20 */ /* 0x000fe20000410000 */
[----:B------:R-:W-:Y:S01]  /*f1c0*/  HSET2.LE.AND R6, R25, R172, PT ;  /* 0x000000ac19067233 */ /* 0x000fe20003803000 */
[----:B------:R-:W-:-:S04]  /*f1d0*/  PRMT R15, R20, 0x5410, R15 ;  /* 0x00005410140f7816 */ /* 0x000fc8000000000f */
[----:B------:R-:W-:Y:S01]  /*f1e0*/  MUFU.EX2 R164, R164 ;  /* 0x000000a400a47308 */ /* 0x000fe20000000800 */
[----:B--2---:R-:W-:-:S07]  /*f1f0*/  F2FP.PACK_AB R7, R188, R185 ;  /* 0x000000b9bc07723e */ /* 0x004fce00000000ff */
[----:B------:R-:W2:Y:S08]  /*f200*/  MUFU.EX2 R17, R17 ;  /* 0x0000001100117308 */ /* 0x000eb00000000800 */
[----:B------:R-:W-:Y:S08]  /*f210*/  MUFU.EX2 R186, R186 ;  /* 0x000000ba00ba7308 */ /* 0x000ff00000000800 */
[----:B------:R-:W1:Y:S01]  /*f220*/  MUFU.EX2 R187, R187 ;  /* 0x000000bb00bb7308 */ /* 0x000e620000000800 */
[----:B------:R-:W-:Y:S01]  /*f230*/  LOP3.LUT R6, R6, R7, RZ, 0xc0, !PT ;  /* 0x0000000706067212 */ /* 0x000fe200078ec0ff */
[----:B------:R-:W-:Y:S01]  /*f240*/  FMUL.FTZ R189, R4, c[0x0][0x23c] ;  /* 0x00008f0004bd7a20 */ /* 0x000fe20000410000 */
[--C-:B------:R-:W-:Y:S01]  /*f250*/  HSET2.LE.AND R7, R15, R172.reuse, PT ;  /* 0x000000ac0f077233 */ /* 0x100fe20003803000 */
[----:B---3--:R-:W-:Y:S01]  /*f260*/  F2FP.PACK_AB R4, R0, R3 ;  /* 0x000000030004723e */ /* 0x008fe200000000ff */
[--C-:B------:R-:W-:Y:S01]  /*f270*/  HSET2.LE.AND R21, R21, R172.reuse, PT ;  /* 0x000000ac15157233 */ /* 0x100fe20003803000 */
[----:B----4-:R-:W-:Y:S01]  /*f280*/  F2FP.PACK_AB R12, R183, R184 ;  /* 0x000000b8b70c723e */ /* 0x010fe200000000ff */
[----:B------:R-:W-:Y:S01]  /*f290*/  FMUL.FTZ R192, R10, c[0x0][0x23c] ;  /* 0x00008f000ac07a20 */ /* 0x000fe20000410000 */
[----:B------:R-:W-:Y:S01]  /*f2a0*/  LOP3.LUT R7, R7, R4, RZ, 0xc0, !PT ;  /* 0x0000000407077212 */ /* 0x000fe200078ec0ff */
[--C-:B------:R-:W-:Y:S01]  /*f2b0*/  HSET2.LE.AND R4, R13, R172.reuse, PT ;  /* 0x000000ac0d047233 */ /* 0x100fe20003803000 */
[----:B------:R-:W-:Y:S01]  /*f2c0*/  LOP3.LUT R10, R21, R12, RZ, 0xc0, !PT ;  /* 0x0000000c150a7212 */ /* 0x000fe200078ec0ff */
[----:B------:R-:W-:Y:S01]  /*f2d0*/  HSET2.LE.AND R5, R5, R172, PT ;  /* 0x000000ac05057233 */ /* 0x000fe20003803000 */
[----:B--2---:R-:W-:Y:S01]  /*f2e0*/  F2FP.PACK_AB R13, R17, R164 ;  /* 0x000000a4110d723e */ /* 0x004fe200000000ff */
[----:B------:R-:W2:Y:S01]  /*f2f0*/  LDSM.16.MT88.4 R20, [R212+0xa000] ;  /* 0x00a00000d414783b */ /* 0x000ea20000004200 */
[----:B-1----:R-:W-:-:S02]  /*f300*/  F2FP.PACK_AB R12, R187, R186 ;  /* 0x000000babb0c723e */ /* 0x002fc400000000ff */
[----:B------:R-:W-:Y:S02]  /*f310*/  LOP3.LUT R4, R4, R13, RZ, 0xc0, !PT ;  /* 0x0000000d04047212 */ /* 0x000fe400078ec0ff */
[----:B------:R-:W-:Y:S02]  /*f320*/  LOP3.LUT R5, R5, R12, RZ, 0xc0, !PT ;  /* 0x0000000c05057212 */ /* 0x000fe400078ec0ff */
[----:B------:R-:W1:Y:S01]  /*f330*/  LDSM.16.MT88.4 R12, [R210+0xa000] ;  /* 0x00a00000d20c783b */ /* 0x000e620000004200 */
[----:B------:R-:W-:Y:S01]  /*f340*/  MUFU.EX2 R16, R16 ;  /* 0x0000001000107308 */ /* 0x000fe20000000800 */
[----:B------:R-:W-:-:S07]  /*f350*/  SHF.R.U32.HI R26, RZ, 0x8, R26 ;  /* 0x00000008ff1a7819 */ /* 0x000fce000001161a */
[----:B------:R-:W3:Y:S01]  /*f360*/  MUFU.EX2 R2, R2 ;  /* 0x0000000200027308 */ /* 0x000ee20000000800 */
[----:B------:R-:W-:-:S07]  /*f370*/  PRMT R27, R27, 0x5410, R26 ;  /* 0x000054101b1b7816 */ /* 0x000fce000000001a */
[----:B------:R-:W4:Y:S08]  /*f380*/  MUFU.EX2 R192, R192 ;  /* 0x000000c000c07308 */ /* 0x000f300000000800 */
[----:B------:R-:W1:Y:S08]  /*f390*/  MUFU.EX2 R191, R191 ;  /* 0x000000bf00bf7308 */ /* 0x000e700000000800 */
[----:B------:R-:W2:Y:S08]  /*f3a0*/  MUFU.EX2 R190, R190 ;  /* 0x000000be00be7308 */ /* 0x000eb00000000800 */
[----:B------:R-:W2:Y:S01]  /*f3b0*/  MUFU.EX2 R189, R189 ;  /* 0x000000bd00bd7308 */ /* 0x000ea20000000800 */
[----:B------:R-:W-:Y:S01]  /*f3c0*/  HSET2.LE.AND R8, R27, R172, PT ;  /* 0x000000ac1b087233 */ /* 0x000fe20003803000 */
[----:B---3--:R-:W-:Y:S01]  /*f3d0*/  F2FP.PACK_AB R27, R2, R16 ;  /* 0x00000010021b723e */ /* 0x008fe200000000ff */
[----:B----4-:R-:W-:-:S02]  /*f3e0*/  FMUL.FTZ R60, R60, R192 ;  /* 0x000000c03c3c7220 */ /* 0x010fc40000410000 */
[----:B------:R-:W-:Y:S01]  /*f3f0*/  FMUL.FTZ R61, R61, R192 ;  /* 0x000000c03d3d7220 */ /* 0x000fe20000410000 */
[----:B------:R-:W-:Y:S01]  /*f400*/  LOP3.LUT R8, R8, R27, RZ, 0xc0, !PT ;  /* 0x0000001b08087212 */ /* 0x000fe200078ec0ff */
[-C--:B-1----:R-:W-:Y:S01]  /*f410*/  FMUL.FTZ R62, R62, R191.reuse ;  /* 0x000000bf3e3e7220 */ /* 0x082fe20000410000 */
[----:B------:R-:W-:Y:S01]  /*f420*/  LDSM.16.MT88.4 R24, [R210+0xb000] ;  /* 0x00b00000d218783b */ /* 0x000fe20000004200 */
[----:B------:R-:W-:Y:S02]  /*f430*/  FMUL.FTZ R63, R63, R191 ;  /* 0x000000bf3f3f7220 */ /* 0x000fe40000410000 */
[-C--:B--2---:R-:W-:Y:S02]  /*f440*/  FMUL.FTZ R64, R64, R190.reuse ;  /* 0x000000be40407220 */ /* 0x084fe40000410000 */
[----:B------:R-:W-:Y:S02]  /*f450*/  FMUL.FTZ R65, R65, R190 ;  /* 0x000000be41417220 */ /* 0x000fe40000410000 */
[----:B------:R-:W-:-:S02]  /*f460*/  FMUL.FTZ R160, R160, R192 ;  /* 0x000000c0a0a07220 */ /* 0x000fc40000410000 */
[-C--:B------:R-:W-:Y:S02]  /*f470*/  FMUL.FTZ R66, R66, R189.reuse ;  /* 0x000000bd42427220 */ /* 0x080fe40000410000 */
[----:B------:R-:W-:Y:S02]  /*f480*/  FMUL.FTZ R67, R67, R189 ;  /* 0x000000bd43437220 */ /* 0x000fe40000410000 */
        /* <DEDUP_REMOVED lines=32> */
[----:B------:R-:W-:Y:S07]  /*f690*/  HMMA.16816.F32 R64, R4, R168, R64 ;  /* 0x000000a80440723c */ /* 0x000fee0000001840 */
[----:B------:R-:W-:Y:S01]  /*f6a0*/  MOV R168, R30 ;  /* 0x0000001e00a87202 */ /* 0x000fe20000000f00 */
[----:B------:R-:W-:Y:S01]  /*f6b0*/  HMMA.16816.F32 R160, R8, R20, R160 ;  /* 0x0000001408a0723c */ /* 0x000fe200000018a0 */
[----:B------:R-:W-:-:S02]  /*f6c0*/  MOV R169, R31 ;  /* 0x0000001f00a97202 */ /* 0x000fc40000000f00 */
[----:B------:R-:W1:Y:S05]  /*f6d0*/  LDSM.16.MT88.4 R28, [R212+0xb000] ;  /* 0x00b00000d41c783b */ /* 0x000e6a0000004200 */
[----:B------:R-:W-:Y:S08]  /*f6e0*/  HMMA.16816.F32 R156, R4, R20, R156 ;  /* 0x00000014049c723c */ /* 0x000ff0000000189c */
[-C--:B------:R-:W-:Y:S08]  /*f6f0*/  HMMA.16816.F32 R40, R8, R22.reuse, R40 ;  /* 0x000000160828723c */ /* 0x080ff00000001828 */
[----:B------:R-:W-:Y:S01]  /*f700*/  HMMA.16816.F32 R36, R4, R22, R36 ;  /* 0x000000160424723c */ /* 0x000fe20000001824 */
[----:B------:R-:W2:Y:S07]  /*f710*/  LDSM.16.MT88.4 R20, [R209+0xb000] ;  /* 0x00b00000d114783b */ /* 0x000eae0000004200 */
[-C--:B------:R-:W-:Y:S08]  /*f720*/  HMMA.16816.F32 R44, R8, R12.reuse, R44 ;  /* 0x0000000c082c723c */ /* 0x080ff0000000182c */
[----:B------:R-:W-:Y:S08]  /*f730*/  HMMA.16816.F32 R48, R4, R12, R48 ;  /* 0x0000000c0430723c */ /* 0x000ff00000001830 */
[-C--:B------:R-:W-:Y:S08]  /*f740*/  HMMA.16816.F32 R56, R8, R14.reuse, R56 ;  /* 0x0000000e0838723c */ /* 0x080ff00000001838 */
[----:B------:R-:W-:Y:S01]  /*f750*/  HMMA.16816.F32 R52, R4, R14, R52 ;  /* 0x0000000e0434723c */ /* 0x000fe20000001834 */
[----:B------:R-:W3:Y:S01]  /*f760*/  LDSM.16.MT88.4 R12, [R208+0xb000] ;  /* 0x00b00000d00c783b */ /* 0x000ee20000004200 */
[----:B------:R-:W-:-:S02]  /*f770*/  FMUL.FTZ R72, R72, R192 ;  /* 0x000000c048487220 */ /* 0x000fc40000410000 */
[-C--:B------:R-:W-:Y:S02]  /*f780*/  FMUL.FTZ R73, R73, R192.reuse ;  /* 0x000000c049497220 */ /* 0x080fe40000410000 */
[-C--:B------:R-:W-:Y:S02]  /*f790*/  FMUL.FTZ R76, R76, R192.reuse ;  /* 0x000000c04c4c7220 */ /* 0x080fe40000410000 */
[----:B------:R-:W-:Y:S02]  /*f7a0*/  FMUL.FTZ R77, R77, R192 ;  /* 0x000000c04d4d7220 */ /* 0x000fe40000410000 */
        /* <DEDUP_REMOVED lines=40> */
[--C-:B------:R-:W-:Y:S02]  /*fa30*/  FFMA.FTZ R252, R173, c[0x0][0x23c], -R204.reuse ;  /* 0x00008f00adfc7a23 */ /* 0x100fe400000108cc */
[-C--:B------:R-:W-:Y:S02]  /*fa40*/  FMUL.FTZ R80, R80, R190.reuse ;  /* 0x000000be50507220 */ /* 0x080fe40000410000 */
[----:B------:R-:W-:Y:S02]  /*fa50*/  FMUL.FTZ R81, R81, R190 ;  /* 0x000000be51517220 */ /* 0x000fe40000410000 */
[-C--:B------:R-:W-:Y:S02]  /*fa60*/  FMUL.FTZ R82, R82, R189.reuse ;  /* 0x000000bd52527220 */ /* 0x080fe40000410000 */
[----:B------:R-:W-:Y:S01]  /*fa70*/  FMUL.FTZ R83, R83, R189 ;  /* 0x000000bd53537220 */ /* 0x000fe20000410000 */
[----:B------:R-:W-:Y:S01]  /*fa80*/  HMMA.16816.F32 R72, R8, R170, R72 ;  /* 0x000000aa0848723c */ /* 0x000fe20000001848 */
[----:B------:R-:W-:Y:S01]  /*fa90*/  FFMA.FTZ R242, R242, c[0x0][0x23c], -R204 ;  /* 0x00008f00f2f27a23 */ /* 0x000fe200000108cc */
[----:B------:R-:W4:Y:S01]  /*faa0*/  MUFU.EX2 R252, R252 ;  /* 0x000000fc00fc7308 */ /* 0x000f220000000800 */
[----:B------:R-:W-:-:S05]  /*fab0*/  FFMA.FTZ R243, R243, R192, R16 ;  /* 0x000000c0f3f37223 */ /* 0x000fca0000010010 */
[C---:B------:R-:W-:Y:S01]  /*fac0*/  HMMA.16816.F32 R76, R8.reuse, R32, R76 ;  /* 0x00000020084c723c */ /* 0x040fe2000000184c */
[----:B------:R-:W-:Y:S01]  /*fad0*/  FADD.FTZ R243, R2, R243 ;  /* 0x000000f302f37221 */ /* 0x000fe20000010000 */
[----:B------:R-:W-:Y:S06]  /*fae0*/  MUFU.EX2 R242, R242 ;  /* 0x000000f200f27308 */ /* 0x000fec0000000800 */
[C---:B------:R-:W-:Y:S08]  /*faf0*/  HMMA.16816.F32 R88, R8.reuse, R34, R88 ;  /* 0x000000220858723c */ /* 0x040ff00000001858 */
[C---:B-1----:R-:W-:Y:S08]  /*fb00*/  HMMA.16816.F32 R92, R8.reuse, R28, R92 ;  /* 0x0000001c085c723c */ /* 0x042ff0000000185c */
[C---:B------:R-:W-:Y:S08]  /*fb10*/  HMMA.16816.F32 R104, R8.reuse, R30, R104 ;  /* 0x0000001e0868723c */ /* 0x040ff00000001868 */
[C---:B------:R-:W-:Y:S08]  /*fb20*/  HMMA.16816.F32 R152, R8.reuse, R24, R152 ;  /* 0x000000180898723c */ /* 0x040ff00000001898 */
[C---:B------:R-:W-:Y:S08]  /*fb30*/  HMMA.16816.F32 R116, R8.reuse, R26, R116 ;  /* 0x0000001a0874723c */ /* 0x040ff00000001874 */
[C---:B--2---:R-:W-:Y:S08]  /*fb40*/  HMMA.16816.F32 R120, R8.reuse, R20, R120 ;  /* 0x000000140878723c */ /* 0x044ff00000001878 */
[C---:B------:R-:W-:Y:S08]  /*fb50*/  HMMA.16816.F32 R128, R8.reuse, R22, R128 ;  /* 0x000000160880723c */ /* 0x040ff00000001880 */
[C---:B---3--:R-:W-:Y:S08]  /*fb60*/  HMMA.16816.F32 R144, R8.reuse, R12, R144 ;  /* 0x0000000c0890723c */ /* 0x048ff00000001890 */
[----:B------:R-:W-:Y:S07]  /*fb70*/  HMMA.16816.F32 R136, R8, R14, R136 ;  /* 0x0000000e0888723c */ /* 0x000fee0000001888 */
[--C-:B------:R-:W-:Y:S01]  /*fb80*/  FFMA.FTZ R8, R205, c[0x0][0x23c], -R204.reuse ;  /* 0x00008f00cd087a23 */ /* 0x100fe200000108cc */
[----:B------:R-:W-:Y:S01]  /*fb90*/  HMMA.16816.F32 R80, R4, R32, R80 ;  /* 0x000000200450723c */ /* 0x000fe20000001850 */
[----:B------:R-:W-:Y:S01]  /*fba0*/  FFMA.FTZ R177, R177, c[0x0][0x23c], -R204 ;  /* 0x00008f00b1b17a23 */ /* 0x000fe200000108cc */
[----:B------:R1:W5:Y:S01]  /*fbb0*/  LDL.LU R205, [R1+0x30] ;  /* 0x0000300001cd7983 */ /* 0x0003620000300800 */
[----:B------:R-:W2:Y:S01]  /*fbc0*/  MUFU.EX2 R32, R8 ;  /* 0x0000000800207308 */ /* 0x000ea20000000800 */
[----:B------:R-:W-:-:S04]  /*fbd0*/  FADD.FTZ R184, R184, R243 ;  /* 0x000000f3b8b87221 */ /* 0x000fc80000010000 */
[----:B------:R-:W-:-:S03]  /*fbe0*/  FADD.FTZ R183, R183, R184 ;  /* 0x000000b8b7b77221 */ /* 0x000fc60000010000 */
[----:B------:R-:W3:Y:S01]  /*fbf0*/  MUFU.EX2 R204, R177 ;  /* 0x000000b100cc7308 */ /* 0x000ee20000000800 */
[--C-:B------:R-:W-:Y:S02]  /*fc00*/  FFMA.FTZ R193, R193, c[0x0][0x23c], -R250.reuse ;  /* 0x00008f00c1c17a23 */ /* 0x100fe400000108fa */
[--C-:B------:R-:W-:Y:S02]  /*fc10*/  FFMA.FTZ R195, R195, c[0x0][0x23c], -R250.reuse ;  /* 0x00008f00c3c37a23 */ /* 0x100fe400000108fa */
[--C-:B------:R-:W-:Y:S02]  /*fc20*/  FFMA.FTZ R197, R197, c[0x0][0x23c], -R250.reuse ;  /* 0x00008f00c5c57a23 */ /* 0x100fe400000108fa */
[----:B------:R-:W-:Y:S02]  /*fc30*/  FFMA.FTZ R250, R199, c[0x0][0x23c], -R250 ;  /* 0x00008f00c7fa7a23 */ /* 0x000fe400000108fa */
[----:B----4-:R-:W-:Y:S02]  /*fc40*/  FADD.FTZ R183, R252, R183 ;  /* 0x000000b7fcb77221 */ /* 0x010fe40000010000 */
[----:B------:R-:W-:-:S02]  /*fc50*/  FFMA.FTZ R199, R194, c[0x0][0x23c], -R249 ;  /* 0x00008f00c2c77a23 */ /* 0x000fc400000108f9 */
[--C-:B------:R-:W-:Y:S02]  /*fc60*/  FFMA.FTZ R196, R196, c[0x0][0x23c], -R249.reuse ;  /* 0x00008f00c4c47a23 */ /* 0x100fe400000108f9 */
[--C-:B------:R-:W-:Y:S02]  /*fc70*/  FFMA.FTZ R198, R198, c[0x0][0x23c], -R249.reuse ;  /* 0x00008f00c6c67a23 */ /* 0x100fe400000108f9 */
[----:B------:R-:W-:Y:S01]  /*fc80*/  FFMA.FTZ R249, R240, c[0x0][0x23c], -R249 ;  /* 0x00008f00f0f97a23 */ /* 0x000fe200000108f9 */
[----:B--2---:R-:W-:Y:S01]  /*fc90*/  MOV R240, R32 ;  /* 0x0000002000f07202 */ /* 0x004fe20000000f00 */
[-C--:B------:R-:W-:Y:S02]  /*fca0*/  FMUL.FTZ R96, R96, R190.reuse ;  /* 0x000000be60607220 */ /* 0x080fe40000410000 */
[----:B------:R-:W-:Y:S02]  /*fcb0*/  FMUL.FTZ R97, R97, R190 ;  /* 0x000000be61617220 */ /* 0x000fe40000410000 */
[----:B------:R-:W-:-:S02]  /*fcc0*/  FMUL.FTZ R98, R98, R189 ;  /* 0x000000bd62627220 */ /* 0x000fc40000410000 */
[----:B------:R-:W-:Y:S02]  /*fcd0*/  FMUL.FTZ R99, R99, R189 ;  /* 0x000000bd63637220 */ /* 0x000fe40000410000 */
[----:B------:R-:W-:Y:S02]  /*fce0*/  FADD.FTZ R183, R242, R183 ;  /* 0x000000b7f2b77221 */ /* 0x000fe40000010000 */
[----:B------:R-:W-:-:S04]  /*fcf0*/  IMAD.WIDE.U32 R10, R248, -0x2daee0ad, RZ ;  /* 0xd2511f53f80a7825 */ /* 0x000fc800078e00ff */
[----:B------:R-:W-:Y:S02]  /*fd00*/  FFMA.FTZ R174, R174, c[0x0][0x23c], -R251 ;  /* 0x00008f00aeae7a23 */ /* 0x000fe400000108fb */
[----:B------:R-:W-:Y:S01]  /*fd10*/  FADD.FTZ R183, R240, R183 ;  /* 0x000000b7f0b77221 */ /* 0x000fe20000010000 */
[----:B------:R-:W-:Y:S01]  /*fd20*/  HMMA.16816.F32 R96, R4, R28, R96 ;  /* 0x0000001c0460723c */ /* 0x000fe20000001860 */
[----:B------:R2:W-:Y:S01]  /*fd30*/  MUFU.EX2 R29, R174 ;  /* 0x000000ae001d7308 */ /* 0x0005e20000000800 */
[----:B------:R-:W-:Y:S01]  /*fd40*/  LOP3.LUT R8, R11, UR17, R206, 0x96, !PT ;  /* 0x000000110b087c12 */ /* 0x000fe2000f8e96ce */
[C---:B---3--:R-:W-:Y:S01]  /*fd50*/  FADD.FTZ R243, R204.reuse, R183 ;  /* 0x000000b7ccf37221 */ /* 0x048fe20000010000 */
[----:B------:R1:W5:Y:S01]  /*fd60*/  LDL.LU.64 R206, [R1+0x28] ;  /* 0x0000280001ce7983 */ /* 0x0003620000300a00 */
[----:B--2---:R-:W-:-:S03]  /*fd70*/  F2FP.PACK_AB R174, R204, R240 ;  /* 0x000000f0ccae723e */ /* 0x004fc600000000ff */
[----:B------:R1:W5:Y:S01]  /*fd80*/  LDL.LU R204, [R1+0x20] ;  /* 0x0000200001cc7983 */ /* 0x0003620000300800 */
[-C--:B------:R-:W-:Y:S02]  /*fd90*/  FMUL.FTZ R108, R108, R190.reuse ;  /* 0x000000be6c6c7220 */ /* 0x080fe40000410000 */
[-C--:B------:R-:W-:Y:S02]  /*fda0*/  FMUL.FTZ R109, R109, R190.reuse ;  /* 0x000000be6d6d7220 */ /* 0x080fe40000410000 */
[-C--:B------:R-:W-:Y:S02]  /*fdb0*/  FMUL.FTZ R110, R110, R189.reuse ;  /* 0x000000bd6e6e7220 */ /* 0x080fe40000410000 */
[----:B------:R-:W-:Y:S02]  /*fdc0*/  FMUL.FTZ R111, R111, R189 ;  /* 0x000000bd6f6f7220 */ /* 0x000fe40000410000 */
[----:B------:R-:W-:Y:S02]  /*fdd0*/  FFMA.FTZ R178, R178, c[0x0][0x23c], -R251 ;  /* 0x00008f00b2b27a23 */ /* 0x000fe400000108fb */
[----:B------:R-:W-:-:S02]  /*fde0*/  FMUL.FTZ R100, R100, R190 ;  /* 0x000000be64647220 */ /* 0x000fc40000410000 */
[-C--:B------:R-:W-:Y:S01]  /*fdf0*/  FMUL.FTZ R101, R101, R190.reuse ;  /* 0x000000be65657220 */ /* 0x080fe20000410000 */
[----:B------:R-:W-:Y:S01]  /*fe00*/  HMMA.16816.F32 R108, R4, R24, R108 ;  /* 0x00000018046c723c */ /* 0x000fe2000000186c */
[-C--:B------:R-:W-:Y:S01]  /*fe10*/  FMUL.FTZ R102, R102, R189.reuse ;  /* 0x000000bd66667220 */ /* 0x080fe20000410000 */
[----:B------:R-:W2:Y:S01]  /*fe20*/  MUFU.EX2 R24, R178 ;  /* 0x000000b200187308 */ /* 0x000ea20000000800 */
[----:B------:R-:W-:Y:S02]  /*fe30*/  FMUL.FTZ R103, R103, R189 ;  /* 0x000000bd67677220 */ /* 0x000fe40000410000 */
[----:B------:R-:W-:Y:S02]  /*fe40*/  FFMA.FTZ R175, R175, c[0x0][0x23c], -R251 ;  /* 0x00008f00afaf7a23 */ /* 0x000fe400000108fb */
[----:B------:R-:W-:-:S03]  /*fe50*/  FMUL.FTZ R112, R112, R190 ;  /* 0x000000be70707220 */ /* 0x000fc60000410000 */
[C---:B------:R-:W-:Y:S01]  /*fe60*/  HMMA.16816.F32 R100, R4.reuse, R30, R100 ;  /* 0x0000001e0464723c */ /* 0x040fe20000001864 */
[-C--:B------:R-:W-:Y:S01]  /*fe70*/  FMUL.FTZ R113, R113, R190.reuse ;  /* 0x000000be71717220 */ /* 0x080fe20000410000 */
[----:B------:R-:W3:Y:S01]  /*fe80*/  MUFU.EX2 R31, R175 ;  /* 0x000000af001f7308 */ /* 0x000ee20000000800 */
[-C--:B------:R-:W-:Y:S02]  /*fe90*/  FMUL.FTZ R114, R114, R189.reuse ;  /* 0x000000bd72727220 */ /* 0x080fe40000410000 */
[----:B------:R-:W-:Y:S02]  /*fea0*/  FMUL.FTZ R115, R115, R189 ;  /* 0x000000bd73737220 */ /* 0x000fe40000410000 */
[C---:B------:R-:W-:Y:S01]  /*feb0*/  LOP3.LUT R30, R10.reuse, 0xffff, RZ, 0xc0, !PT ;  /* 0x0000ffff0a1e7812 */ /* 0x040fe200078ec0ff */
[----:B------:R-:W-:Y:S01]  /*fec0*/  FFMA.FTZ R179, R179, c[0x0][0x23c], -R251 ;  /* 0x00008f00b3b37a23 */ /* 0x000fe200000108fb */
[----:B------:R-:W-:Y:S01]  /*fed0*/  LOP3.LUT R9, R10, 0xff, RZ, 0xc0, !PT ;  /* 0x000000ff0a097812 */ /* 0x000fe200078ec0ff */
[----:B------:R-:W-:Y:S01]  /*fee0*/  IMAD.WIDE.U32 R176, R176, -0x2daee0ad, RZ ;  /* 0xd2511f53b0b07825 */ /* 0x000fe200078e00ff */
[----:B------:R-:W-:Y:S01]  /*fef0*/  SHF.R.U32.HI R30, RZ, 0x8, R30 ;  /* 0x00000008ff1e7819 */ /* 0x000fe2000001161e */
[----:B------:R-:W-:Y:S02]  /*ff00*/  HMMA.16816.F32 R112, R4, R26, R112 ;  /* 0x0000001a0470723c */ /* 0x000fe40000001870 */
[----:B------:R-:W-:-:S02]  /*ff10*/  FMUL.FTZ R124, R124, R190 ;  /* 0x000000be7c7c7220 */ /* 0x000fc40000410000 */
[----:B------:R-:W-:Y:S02]  /*ff20*/  FMUL.FTZ R125, R125, R190 ;  /* 0x000000be7d7d7220 */ /* 0x000fe40000410000 */
[-C--:B------:R-:W-:Y:S02]  /*ff30*/  FMUL.FTZ R126, R126, R189.reuse ;  /* 0x000000bd7e7e7220 */ /* 0x080fe40000410000 */
[----:B------:R-:W-:Y:S01]  /*ff40*/  FMUL.FTZ R127, R127, R189 ;  /* 0x000000bd7f7f7220 */ /* 0x000fe20000410000 */
[----:B------:R-:W-:Y:S01]  /*ff50*/  PRMT R9, R9, 0x5410, R30 ;  /* 0x0000541009097816 */ /* 0x000fe2000000001e */
[----:B------:R4:W1:Y:S01]  /*ff60*/  MUFU.EX2 R248, R179 ;  /* 0x000000b300f87308 */ /* 0x0008620000000800 */
[--C-:B------:R-:W-:Y:S02]  /*ff70*/  SHF.R.U32.HI R26, RZ, 0x10, R10.reuse ;  /* 0x00000010ff1a7819 */ /* 0x100fe4000001160a */
[----:B------:R-:W-:Y:S02]  /*ff80*/  SHF.R.U32.HI R11, RZ, 0x18, R10 ;  /* 0x00000018ff0b7819 */ /* 0x000fe4000001160a */
[----:B--2---:R-:W-:-:S02]  /*ff90*/  MOV R251, R24 ;  /* 0x0000001800fb7202 */ /* 0x004fc40000000f00 */
[----:B------:R-:W-:Y:S02]  /*ffa0*/  MOV R30, R29 ;  /* 0x0000001d001e7202 */ /* 0x000fe40000000f00 */
[----:B------:R-:W-:Y:S02]  /*ffb0*/  LOP3.LUT R10, R177, UR17, R168, 0x96, !PT ;  /* 0x00000011b10a7c12 */ /* 0x000fe4000f8e96a8 */
[C---:B------:R-:W-:Y:S02]  /*ffc0*/  LOP3.LUT R28, R176.reuse, 0xffff, RZ, 0xc0, !PT ;  /* 0x0000ffffb01c7812 */ /* 0x040fe400078ec0ff */
[----:B------:R-:W-:Y:S02]  /*ffd0*/  LOP3.LUT R25, R176, 0xff, RZ, 0xc0, !PT ;  /* 0x000000ffb0197812 */ /* 0x000fe400078ec0ff */
[--C-:B------:R-:W-:Y:S02]  /*ffe0*/  SHF.R.U32.HI R27, RZ, 0x10, R176.reuse ;  /* 0x00000010ff1b7819 */ /* 0x100fe400000116b0 */
[----:B------:R-:W-:-:S02]  /*fff0*/  SHF.R.U32.HI R24, RZ, 0x18, R176 ;  /* 0x00000018ff187819 */ /* 0x000fc400000116b0 */
[----:B------:R-:W-:Y:S01]  /*10000*/  LOP3.LUT R29, R8, 0xffff, RZ, 0xc0, !PT ;  /* 0x0000ffff081d7812 */ /* 0x000fe200078ec0ff */
[----:B----4-:R-:W2:Y:S01]  /*10010*/  LDSM.16.MT88.4 R176, [R212+0xa800] ;  /* 0x00a80000d4b0783b */ /* 0x010ea20000004200 */
[----:B------:R-:W-:Y:S01]  /*10020*/  HMMA.16816.F32 R124, R4, R20, R124 ;  /* 0x00000014047c723c */ /* 0x000fe2000000187c */
[----:B------:R-:W-:Y:S02]  /*10030*/  LOP3.LUT R26, R26, 0xff, RZ, 0xc0, !PT ;  /* 0x000000ff1a1a7812 */ /* 0x000fe400078ec0ff */
[----:B------:R-:W-:Y:S01]  /*10040*/  SHF.R.U32.HI R29, RZ, 0x8, R29 ;  /* 0x00000008ff1d7819 */ /* 0x000fe2000001161d */
[----:B------:R-:W-:-:S03]  /*10050*/  FMUL.FTZ R148, R148, R190 ;  /* 0x000000be94947220 */ /* 0x000fc60000410000 */
[----:B------:R-:W-:Y:S01]  /*10060*/  LOP3.LUT R20, R8, 0xff, RZ, 0xc0, !PT ;  /* 0x000000ff08147812 */ /* 0x000fe200078ec0ff */
[----:B------:R-:W-:Y:S01]  /*10070*/  FMUL.FTZ R149, R149, R190 ;  /* 0x000000be95957220 */ /* 0x000fe20000410000 */
[----:B------:R3:W-:Y:S01]  /*10080*/  MUFU.EX2 R194, R250 ;  /* 0x000000fa00c27308 */ /* 0x0007e20000000800 */
[-C--:B------:R-:W-:Y:S01]  /*10090*/  FMUL.FTZ R150, R150, R189.reuse ;  /* 0x000000bd96967220 */ /* 0x080fe20000410000 */
[----:B------:R-:W-:Y:S01]  /*100a0*/  PRMT R21, R26, 0x5410, R11 ;  /* 0x000054101a157816 */ /* 0x000fe2000000000b */
[----:B------:R-:W-:Y:S01]  /*100b0*/  FMUL.FTZ R151, R151, R189 ;  /* 0x000000bd97977220 */ /* 0x000fe20000410000 */
[----:B------:R-:W-:Y:S02]  /*100c0*/  PRMT R11, R20, 0x5410, R29 ;  /* 0x00005410140b7816 */ /* 0x000fe4000000001d */
[----:B------:R-:W-:Y:S02]  /*100d0*/  SHF.R.U32.HI R20, RZ, 0x10, R8 ;  /* 0x00000010ff147819 */ /* 0x000fe40000011608 */
[----:B------:R-:W-:Y:S02]  /*100e0*/  MUFU.EX2 R193, R193 ;  /* 0x000000c100c17308 */ /* 0x000fe40000000800 */
[----:B------:R-:W-:Y:S01]  /*100f0*/  HMMA.16816.F32 R148, R4, R22, R148 ;  /* 0x000000160494723c */ /* 0x000fe20000001894 */
[----:B---3--:R-:W-:-:S02]  /*10100*/  MOV R250, R31 ;  /* 0x0000001f00fa7202 */ /* 0x008fc40000000f00 */
[----:B------:R-:W-:Y:S02]  /*10110*/  SHF.R.U32.HI R31, RZ, 0x18, R8 ;  /* 0x00000018ff1f7819 */ /* 0x000fe40000011608 */
[--C-:B------:R-:W-:Y:S01]  /*10120*/  SHF.R.U32.HI R8, RZ, 0x10, R10.reuse ;  /* 0x00000010ff087819 */ /* 0x100fe2000001160a */
[----:B------:R-:W-:Y:S01]  /*10130*/  MUFU.EX2 R195, R195 ;  /* 0x000000c300c37308 */ /* 0x000fe20000000800 */
[----:B------:R-:W-:Y:S02]  /*10140*/  SHF.R.U32.HI R23, RZ, 0x18, R10 ;  /* 0x00000018ff177819 */ /* 0x000fe4000001160a */
[----:B------:R-:W-:Y:S02]  /*10150*/  LOP3.LUT R8, R8, 0xff, RZ, 0xc0, !PT ;  /* 0x000000ff08087812 */ /* 0x000fe400078ec0ff */
[----:B------:R-:W-:-:S03]  /*10160*/  LOP3.LUT R20, R20, 0xff, RZ, 0xc0, !PT ;  /* 0x000000ff14147812 */ /* 0x000fc600078ec0ff */
[----:B------:R-:W-:Y:S01]  /*10170*/  MUFU.EX2 R197, R197 ;  /* 0x000000c500c57308 */ /* 0x000fe20000000800 */
[----:B------:R-:W-:Y:S02]  /*10180*/  LOP3.LUT R22, R10, 0xffff, RZ, 0xc0, !PT ;  /* 0x0000ffff0a167812 */ /* 0x000fe400078ec0ff */
[----:B------:R-:W-:-:S05]  /*10190*/  PRMT R23, R8, 0x5410, R23 ;  /* 0x0000541008177816 */ /* 0x000fca0000000017 */
[----:B------:R-:W-:Y:S01]  /*101a0*/  MUFU.EX2 R199, R199 ;  /* 0x000000c700c77308 */ /* 0x000fe20000000800 */
[----:B------:R-:W-:Y:S01]  /*101b0*/  LOP3.LUT R29, R10, 0xff, RZ, 0xc0, !PT ;  /* 0x000000ff0a1d7812 */ /* 0x000fe200078ec0ff */
[----:B------:R-:W-:Y:S01]  /*101c0*/  HSET2.LE.AND R8, R21, R172, PT ;  /* 0x000000ac15087233 */ /* 0x000fe20003803000 */
[----:B------:R-:W-:-:S05]  /*101d0*/  PRMT R31, R20, 0x5410, R31 ;  /* 0x00005410141f7816 */ /* 0x000fca000000001f */
[----:B------:R-:W-:Y:S01]  /*101e0*/  MUFU.EX2 R196, R196 ;  /* 0x000000c400c47308 */ /* 0x000fe20000000800 */
[----:B------:R-:W-:-:S07]  /*101f0*/  SHF.R.U32.HI R28, RZ, 0x8, R28 ;  /* 0x00000008ff1c7819 */ /* 0x000fce000001161c */
[----:B------:R-:W-:Y:S01]  /*10200*/  MUFU.EX2 R198, R198 ;  /* 0x000000c600c67308 */ /* 0x000fe20000000800 */
[----:B------:R-:W-:-:S07]  /*10210*/  LOP3.LUT R27, R27, 0xff, RZ, 0xc0, !PT ;  /* 0x000000ff1b1b7812 */ /* 0x000fce00078ec0ff */
[----:B------:R-:W3:Y:S01]  /*10220*/  MUFU.EX2 R249, R249 ;  /* 0x000000f900f97308 */ /* 0x000ee20000000800 */
[----:B------:R-:W-:Y:S02]  /*10230*/  SHF.R.U32.HI R10, RZ, 0x8, R22 ;  /* 0x00000008ff0a7819 */ /* 0x000fe40000011616 */
[----:B-1----:R-:W-:Y:S01]  /*10240*/  F2FP.PACK_AB R175, R248, R251 ;  /* 0x000000fbf8af723e */ /* 0x002fe200000000ff */
        /* <DEDUP_REMOVED lines=16> */
[----:B------:R-:W-:Y:S01]  /*10350*/  PRMT R25, R25, 0x5410, R28 ;  /* 0x0000541019197816 */ /* 0x000fe2000000001c */
[----:B------:R-:W-:Y:S01]  /*10360*/  HSET2.LE.AND R31, R31, R172, PT ;  /* 0x000000ac1f1f7233 */ /* 0x000fe20003803000 */
[----:B------:R-:W-:-:S02]  /*10370*/  PRMT R27, R27, 0x5410, R24 ;  /* 0x000054101b1b7816 */ /* 0x000fc40000000018 */
[----:B------:R-:W-:Y:S02]  /*10380*/  PRMT R29, R29, 0x5410, R10 ;  /* 0x000054101d1d7816 */ /* 0x000fe4000000000a */
[----:B------:R-:W-:Y:S02]  /*10390*/  LOP3.LUT R175, R8, R175, RZ, 0xc0, !PT ;  /* 0x000000af08af7212 */ /* 0x000fe400078ec0ff */
[----:B------:R-:W-:Y:S01]  /*103a0*/  F2FP.PACK_AB R8, R250, R30 ;  /* 0x0000001efa08723e */ /* 0x000fe200000000ff */
[C---:B------:R-:W-:Y:S01]  /*103b0*/  HMMA.16816.F32 R68, R4.reuse, R170, R68 ;  /* 0x000000aa0444723c */ /* 0x040fe20000001844 */
[--C-:B------:R-:W-:Y:S01]  /*103c0*/  HSET2.LE.AND R9, R9, R172.reuse, PT ;  /* 0x000000ac09097233 */ /* 0x100fe20003803000 */
[----:B---3--:R-:W-:Y:S01]  /*103d0*/  F2FP.PACK_AB R10, R249, R198 ;  /* 0x000000c6f90a723e */ /* 0x008fe200000000ff */
[--C-:B------:R-:W-:Y:S01]  /*103e0*/  HSET2.LE.AND R25, R25, R172.reuse, PT ;  /* 0x000000ac19197233 */ /* 0x100fe20003803000 */
[----:B------:R-:W-:Y:S01]  /*103f0*/  LOP3.LUT R173, R31, R8, RZ, 0xc0, !PT ;  /* 0x000000081fad7212 */ /* 0x000fe200078ec0ff */
[--C-:B------:R-:W-:Y:S01]  /*10400*/  HSET2.LE.AND R27, R27, R172.reuse, PT ;  /* 0x000000ac1b1b7233 */ /* 0x100fe20003803000 */
[----:B------:R-:W-:Y:S01]  /*10410*/  F2FP.PACK_AB R8, R196, R199 ;  /* 0x000000c7c408723e */ /* 0x000fe200000000ff */
[--C-:B------:R-:W-:Y:S01]  /*10420*/  HSET2.LE.AND R11, R11, R172.reuse, PT ;  /* 0x000000ac0b0b7233 */ /* 0x100fe20003803000 */
[----:B------:R-:W-:Y:S01]  /*10430*/  HMMA.16816.F32 R84, R4, R34, R84 ;  /* 0x000000220454723c */ /* 0x000fe20000001854 */
[----:B------:R-:W-:-:S02]  /*10440*/  HSET2.LE.AND R29, R29, R172, PT ;  /* 0x000000ac1d1d7233 */ /* 0x000fc40003803000 */
[----:B------:R-:W-:Y:S01]  /*10450*/  HSET2.LE.AND R23, R23, R172, PT ;  /* 0x000000ac17177233 */ /* 0x000fe20003803000 */
[----:B------:R-:W-:Y:S01]  /*10460*/  F2FP.PACK_AB R172, R242, R252 ;  /* 0x000000fcf2ac723e */ /* 0x000fe200000000ff */
[----:B------:R-:W1:Y:S03]  /*10470*/  LDSM.16.MT88.4 R168, [R210+0xa800] ;  /* 0x00a80000d2a8783b */ /* 0x000e660000004200 */
[----:B------:R-:W-:Y:S01]  /*10480*/  HMMA.16816.F32 R140, R4, R12, R140 ;  /* 0x0000000c048c723c */ /* 0x000fe2000000188c */
[----:B------:R-:W-:Y:S01]  /*10490*/  LOP3.LUT R174, R9, R174, RZ, 0xc0, !PT ;  /* 0x000000ae09ae7212 */ /* 0x000fe200078ec0ff */
[----:B------:R-:W3:Y:S01]  /*104a0*/  LDSM.16.MT88.4 R32, [R209+0xa800] ;  /* 0x00a80000d120783b */ /* 0x000ee20000004200 */
[----:B------:R-:W-:-:S05]  /*104b0*/  LOP3.LUT R172, R11, R172, RZ, 0xc0, !PT ;  /* 0x000000ac0bac7212 */ /* 0x000fca00078ec0ff */
[----:B------:R-:W-:Y:S01]  /*104c0*/  HMMA.16816.F32 R132, R4, R14, R132 ;  /* 0x0000000e0484723c */ /* 0x000fe20000001884 */
[----:B------:R-:W-:Y:S06]  /*104d0*/  LDSM.16.MT88.4 R12, [R209+0xb800] ;  /* 0x00b80000d10c783b */ /* 0x000fec0000004200 */
[----:B------:R-:W-:Y:S02]  /*104e0*/  F2FP.PACK_AB R6, R194, R197 ;  /* 0x000000c5c206723e */ /* 0x000fe400000000ff */
[----:B------:R-:W-:Y:S02]  /*104f0*/  F2FP.PACK_AB R4, R195, R193 ;  /* 0x000000c1c304723e */ /* 0x000fe400000000ff */
[----:B------:R-:W-:-:S02]  /*10500*/  LOP3.LUT R6, R25, R6, RZ, 0xc0, !PT ;  /* 0x0000000619067212 */ /* 0x000fc400078ec0ff */
[----:B------:R-:W-:Y:S02]  /*10510*/  LOP3.LUT R7, R27, R10, RZ, 0xc0, !PT ;  /* 0x0000000a1b077212 */ /* 0x000fe400078ec0ff */
[----:B------:R-:W-:Y:S01]  /*10520*/  LOP3.LUT R4, R29, R4, RZ, 0xc0, !PT ;  /* 0x000000041d047212 */ /* 0x000fe200078ec0ff */
[-C--:B--2---:R-:W-:Y:S01]  /*10530*/  HMMA.16816.F32 R160, R172, R176.reuse, R160 ;  /* 0x000000b0aca0723c */ /* 0x084fe200000018a0 */
[----:B------:R-:W-:Y:S01]  /*10540*/  LOP3.LUT R5, R23, R8, RZ, 0xc0, !PT ;  /* 0x0000000817057212 */ /* 0x000fe200078ec0ff */
[----:B------:R-:W-:Y:S04]  /*10550*/  LDSM.16.MT88.4 R24, [R212+0xb800] ;  /* 0x00b80000d418783b */ /* 0x000fe80000004200 */
[----:B------:R-:W-:Y:S02]  /*10560*/  LDSM.16.MT88.4 R20, [R210+0xb800] ;  /* 0x00b80000d214783b */ /* 0x000fe40000004200 */
[----:B------:R-:W-:Y:S02]  /*10570*/  HMMA.16816.F32 R156, R4, R176, R156 ;  /* 0x000000b0049c723c */ /* 0x000fe4000000189c */
[----:B------:R-:W-:Y:S05]  /*10580*/  LDSM.16.MT88.4 R8, [R208+0xb800] ;  /* 0x00b80000d008783b */ /* 0x000fea0000004200 */
[----:B------:R-:W-:-:S02]  /*10590*/  MOV R177, R30 ;  /* 0x0000001e00b17202 */ /* 0x000fc40000000f00 */
[----:B------:R-:W2:Y:S01]  /*105a0*/  LDSM.16.MT88.4 R28, [R208+0xa800] ;  /* 0x00a80000d01c783b */ /* 0x000ea20000004200 */
[----:B------:R-:W-:Y:S02]  /*105b0*/  FFMA.FTZ R182, R238, R191, R182 ;  /* 0x000000bfeeb67223 */ /* 0x000fe400000100b6 */
        /* <DEDUP_REMOVED lines=19> */
[----:B------:R-:W-:Y:S01]  /*106f0*/  HMMA.16816.F32 R40, R172, R178, R40 ;  /* 0x000000b2ac28723c */ /* 0x000fe20000001828 */
[----:B------:R-:W-:Y:S01]  /*10700*/  FADD.FTZ R3, R251, R180 ;  /* 0x000000b4fb037221 */ /* 0x000fe20000010000 */
[----:B------:R-:W-:Y:S01]  /*10710*/  @UP0 UIADD3 UR26, UR26, -0x6, URZ ;  /* 0xfffffffa1a1a0890 */ /* 0x000fe2000fffe03f */
[----:B------:R-:W-:-:S02]  /*10720*/  FADD.FTZ R197, R197, R188 ;  /* 0x000000bcc5c57221 */ /* 0x000fc40000010000 */
[----:B------:R-:W-:-:S03]  /*10730*/  FADD.FTZ R198, R198, R199 ;  /* 0x000000c7c6c67221 */ /* 0x000fc60000010000 */
[----:B-1----:R-:W-:Y:S01]  /*10740*/  HMMA.16816.F32 R44, R172, R168, R44 ;  /* 0x000000a8ac2c723c */ /* 0x002fe2000000182c */
[----:B------:R-:W-:Y:S02]  /*10750*/  FADD.FTZ R238, R248, R3 ;  /* 0x00000003f8ee7221 */ /* 0x000fe40000010000 */
[----:B------:R-:W-:Y:S02]  /*10760*/  FADD.FTZ R241, R194, R197 ;  /* 0x000000c5c2f17221 */ /* 0x000fe40000010000 */
[----:B------:R-:W-:-:S03]  /*10770*/  FADD.FTZ R239, R249, R198 ;  /* 0x000000c6f9ef7221 */ /* 0x000fc60000010000 */
[C---:B------:R-:W-:Y:S08]  /*10780*/  HMMA.16816.F32 R56, R172.reuse, R170, R56 ;  /* 0x000000aaac38723c */ /* 0x040ff00000001838 */
[C---:B---3--:R-:W-:Y:S08]  /*10790*/  HMMA.16816.F32 R60, R172.reuse, R32, R60 ;  /* 0x00000020ac3c723c */ /* 0x048ff0000000183c */
        /* <DEDUP_REMOVED lines=27> */
.L_x_885:
[----:B------:R-:W-:-:S12]  /*10950*/  UIADD3 UR26, UR31, -0x1, URZ ;  /* 0xffffffff1f1a7890 */ /* 0x000fd8000fffe03f */
.L_x_890:
[----:B------:R-:W-:-:S13]  /*10960*/  ISETP.LE.AND P0, PT, RZ, UR26, PT ;  /* 0x0000001aff007c0c */ /* 0x000fda000bf03270 */
[----:B------:R-:W-:Y:S05]  /*10970*/  @!P0 BRA `(.L_x_891) ;  /* 0x00002cb000008947 */ /* 0x000fea0003800000 */
[----:B------:R-:W-:Y:S01]  /*10980*/  IMAD.WIDE.U32 R248, R202, -0x326172a9, RZ ;  /* 0xcd9e8d57caf87825 */ /* 0x000fe200078e00ff */
[----:B------:R-:W1:Y:S01]  /*10990*/  LDC.U8 R240, c[0x0][0x2d8] ;  /* 0x0000b600fff07b82 */ /* 0x000e620000000000 */
[----:B------:R-:W-:Y:S01]  /*109a0*/  ULDC UR31, c[0x0][0x1a0] ;  /* 0x00006800001f7ab9 */ /* 0x000fe20000000800 */
[----:B------:R-:W-:Y:S01]  /*109b0*/  MOV R3, R166 ;  /* 0x000000a600037202 */ /* 0x000fe20000000f00 */
[----:B------:R-:W-:Y:S01]  /*109c0*/  IMAD.WIDE.U32 R250, R203, -0x326172a9, RZ ;  /* 0xcd9e8d57cbfa7825 */ /* 0x000fe200078e00ff */
[----:B------:R-:W-:Y:S01]  /*109d0*/  LOP3.LUT R4, R249, R201, RZ, 0x3c, !PT ;  /* 0x000000c9f9047212 */ /* 0x000fe200078e3cff */
[----:B------:R-:W-:Y:S01]  /*109e0*/  USHF.L.U32 UR31, UR31, 0x4, URZ ;  /* 0x000000041f1f7899 */ /* 0x000fe2000800063f */
[----:B------:R-:W-:Y:S01]  /*109f0*/  MOV R2, R167 ;  /* 0x000000a700027202 */ /* 0x000fe20000000f00 */
[----:B------:R-:W-:Y:S01]  /*10a00*/  IMAD.WIDE.U32 R8, R200, -0x2daee0ad, RZ ;  /* 0xd2511f53c8087825 */ /* 0x000fe200078e00ff */
[----:B------:R-:W-:Y:S01]  /*10a10*/  LOP3.LUT R201, R251, R201, RZ, 0x3c, !PT ;  /* 0x000000c9fbc97212 */ /* 0x000fe200078e3cff */
[----:B------:R-:W-:Y:S01]  /*10a20*/  USHF.L.U64.HI UR30, UR31, 0x1, UR27 ;  /* 0x000000011f1e7899 */ /* 0x000fe2000801021b */
[----:B------:R-:W-:Y:S01]  /*10a30*/  MOV R169, R18 ;  /* 0x0000001200a97202 */ /* 0x000fe20000000f00 */
[----:B------:R-:W-:Y:S01]  /*10a40*/  IMAD.WIDE.U32 R6, R4, -0x2daee0ad, RZ ;  /* 0xd2511f5304067825 */ /* 0x000fe200078e00ff */
[----:B------:R2:W-:Y:S01]  /*10a50*/  STL.64 [R1+0x10], R8 ;  /* 0x0000100801007387 */ /* 0x0005e20000100a00 */
[----:B------:R-:W-:Y:S01]  /*10a60*/  MOV R0, R165 ;  /* 0x000000a500007202 */ /* 0x000fe20000000f00 */
[----:B------:R-:W-:Y:S01]  /*10a70*/  USHF.L.U32 UR31, UR31, 0x1, URZ ;  /* 0x000000011f1f7899 */ /* 0x000fe2000800063f */
[----:B------:R-:W-:Y:S01]  /*10a80*/  IMAD.WIDE.U32 R4, R201, -0x2daee0ad, RZ ;  /* 0xd2511f53c9047825 */ /* 0x000fe200078e00ff */
[----:B------:R2:W-:Y:S01]  /*10a90*/  STL.64 [R1+0x8], R6 ;  /* 0x0000080601007387 */ /* 0x0005e20000100a00 */
[----:B------:R-:W-:-:S03]  /*10aa0*/  MOV R245, R247 ;  /* 0x000000f700f57202 */ /* 0x000fc60000000f00 */
[----:B------:R2:W-:Y:S01]  /*10ab0*/  STL.64 [R1], R4 ;  /* 0x0000000401007387 */ /* 0x0005e20000100a00 */
[----:B-1----:R-:W-:Y:S01]  /*10ac0*/  PRMT R240, R240, 0x7054, R240 ;  /* 0x00007054f0f07816 */ /* 0x002fe200000000f0 */
[----:B------:R-:W-:Y:S05]  /*10ad0*/  BRA `(.L_x_892) ;  /* 0x0000019000007947 */ /* 0x000fea0003800000 */
.L_x_894:
        /* <DEDUP_REMOVED lines=25> */
.L_x_892:
        /* <DEDUP_REMOVED lines=21> */
[----:B------:R-:W3:Y:S05]  /*10dc0*/  LDSM.16.M88.4 R172, [R217+0x8000] ;  /* 0x00800000d9ac783b */ /* 0x000eea0000000200 */
[----:B------:R-:W4:Y:S05]  /*10dd0*/  LDSM.16.M88.4 R176, [R218+0x2000] ;  /* 0x00200000dab0783b */ /* 0x000f2a0000000200 */
[----:B------:R-:W2:Y:S05]  /*10de0*/  LDSM.16.M88.4 R180, [R217+0x8800] ;  /* 0x00880000d9b4783b */ /* 0x000eaa0000000200 */
[----:B------:R-:W0:Y:S05]  /*10df0*/  LDGDEPBAR ;  /* 0x00000000000079af */ /* 0x000e2a0000000000 */
[----:B------:R-:W-:Y:S05]  /*10e00*/  LDSM.16.M88.4 R184, [R216] ;  /* 0x00000000d8b8783b */ /* 0x000fea0000000200 */
[----:B------:R-:W1:Y:S05]  /*10e10*/  LDSM.16.M88.4 R188, [R215] ;  /* 0x00000000d7bc783b */ /* 0x000e6a0000000200 */
[----:B-----5:R-:W1:Y:S05]  /*10e20*/  LDSM.16.M88.4 R192, [R216+0x2000] ;  /* 0x00200000d8c0783b */ /* 0x020e6a0000000200 */
[----:B------:R-:W1:Y:S01]  /*10e30*/  LDSM.16.M88.4 R196, [R207] ;  /* 0x00000000cfc4783b */ /* 0x000e620000000200 */
[-C--:B--23--:R-:W-:Y:S04]  /*10e40*/  HMMA.16816.F32 R4, R164, R172.reuse, RZ ;  /* 0x000000aca404723c */ /* 0x08cfe800000018ff */
[----:B------:R-:W-:Y:S04]  /*10e50*/  LDSM.16.M88.4 R200, [R214+0x2000] ;  /* 0x00200000d6c8783b */ /* 0x000fe80000000200 */
[C---:B----4-:R-:W-:Y:S08]  /*10e60*/  HMMA.16816.F32 R8, R176.reuse, R172, RZ ;  /* 0x000000acb008723c */ /* 0x050ff000000018ff */
[-C--:B------:R-:W-:Y:S08]  /*10e70*/  HMMA.16816.F32 R12, R176, R174.reuse, RZ ;  /* 0x000000aeb00c723c */ /* 0x080ff000000018ff */
[C---:B------:R-:W-:Y:S01]  /*10e80*/  HMMA.16816.F32 R16, R164.reuse, R174, RZ ;  /* 0x000000aea410723c */ /* 0x040fe200000018ff */
[----:B------:R-:W-:Y:S07]  /*10e90*/  LDSM.16.M88.4 R172, [R214] ;  /* 0x00000000d6ac783b */ /* 0x000fee0000000200 */
[-C--:B------:R-:W-:Y:S08]  /*10ea0*/  HMMA.16816.F32 R20, R164, R180.reuse, RZ ;  /* 0x000000b4a414723c */ /* 0x080ff000000018ff */
[C---:B------:R-:W-:Y:S08]  /*10eb0*/  HMMA.16816.F32 R24, R176.reuse, R180, RZ ;  /* 0x000000b4b018723c */ /* 0x040ff000000018ff */
[-C--:B------:R-:W-:Y:S01]  /*10ec0*/  HMMA.16816.F32 R28, R176, R182.reuse, RZ ;  /* 0x000000b6b01c723c */ /* 0x080fe200000018ff */
[----:B------:R-:W2:Y:S07]  /*10ed0*/  LDSM.16.M88.4 R176, [R211+0x8000] ;  /* 0x00800000d3b0783b */ /* 0x000eae0000000200 */
[----:B------:R-:W-:Y:S01]  /*10ee0*/  HMMA.16816.F32 R32, R164, R182, RZ ;  /* 0x000000b6a420723c */ /* 0x000fe200000018ff */
[----:B------:R-:W3:Y:S05]  /*10ef0*/  LDSM.16.M88.4 R164, [R211+0x8800] ;  /* 0x00880000d3a4783b */ /* 0x000eea0000000200 */
[----:B------:R-:W-:Y:S02]  /*10f00*/  LDSM.16.M88.4 R180, [R213] ;  /* 0x00000000d5b4783b */ /* 0x000fe40000000200 */
[-C--:B-1----:R-:W-:Y:S08]  /*10f10*/  HMMA.16816.F32 R4, R184, R188.reuse, R4 ;  /* 0x000000bcb804723c */ /* 0x082ff00000001804 */
[C---:B------:R-:W-:Y:S08]  /*10f20*/  HMMA.16816.F32 R8, R192.reuse, R188, R8 ;  /* 0x000000bcc008723c */ /* 0x040ff00000001808 */
        /* <DEDUP_REMOVED lines=8> */
[----:B------:R-:W1:Y:S05]  /*10fb0*/  LDSM.16.M88.4 R184, [R206+0x800] ;  /* 0x00080000ceb8783b */ /* 0x000e6a0000000200 */
        /* <DEDUP_REMOVED lines=23> */
[----:B------:R-:W1:Y:S05]  /*11130*/  LDSM.16.M88.4 R180, [R204] ;  /* 0x00000000ccb4783b */ /* 0x000e6a0000000200 */
        /* <DEDUP_REMOVED lines=18> */
[-C--:B------:R-:W-:Y:S08]  /*11260*/  HMMA.16816.F32 R20, R172, R180.reuse, R20 ;  /* 0x000000b4ac14723c */ /* 0x080ff00000001814 */
[C---:B------:R-:W-:Y:S08]  /*11270*/  HMMA.16816.F32 R24, R192.reuse, R180, R24 ;  /* 0x000000b4c018723c */ /* 0x040ff00000001818 */
[-C--:B------:R-:W-:Y:S01]  /*11280*/  HMMA.16816.F32 R28, R192, R182.reuse, R28 ;  /* 0x000000b6c01c723c */ /* 0x080fe2000000181c */
[----:B------:R-:W4:Y:S07]  /*11290*/  LDSM.16.M88.4 R192, [R213+0x6000] ;  /* 0x00600000d5c0783b */ /* 0x000f2e0000000200 */
[----:B------:R-:W-:Y:S01]  /*112a0*/  HMMA.16816.F32 R32, R172, R182, R32 ;  /* 0x000000b6ac20723c */ /* 0x000fe20000001820 */
[----:B------:R-:W1:Y:S01]  /*112b0*/  LDSM.16.M88.4 R172, [R206+0x1800] ;  /* 0x00180000ceac783b */ /* 0x000e620000000200 */
        /* <DEDUP_REMOVED lines=14> */
[-C--:B------:R-:W-:Y:S08]  /*113a0*/  HMMA.16816.F32 R20, R176, R172.reuse, R20 ;  /* 0x000000acb014723c */ /* 0x080ff00000001814 */
[C---:B------:R-:W-:Y:S08]  /*113b0*/  HMMA.16816.F32 R24, R192.reuse, R172, R24 ;  /* 0x000000acc018723c */ /* 0x040ff00000001818 */
[-C--:B------:R-:W-:Y:S08]  /*113c0*/  HMMA.16816.F32 R28, R192, R174.reuse, R28 ;  /* 0x000000aec01c723c */ /* 0x080ff0000000181c */
[----:B------:R-:W-:Y:S01]  /*113d0*/  HMMA.16816.F32 R32, R176, R174, R32 ;  /* 0x000000aeb020723c */ /* 0x000fe20000001820 */
[----:B------:R-:W-:-:S07]  /*113e0*/  @P0 BRA `(.L_x_894) ;  /* 0xfffff6f000000947 */ /* 0x000fce000383ffff */
.L_x_893:
[----:B------:R-:W2:Y:S01]  /*113f0*/  LDL.64 R178, [R1+0x10] ;  /* 0x0000100001b27983 */ /* 0x000ea20000100a00 */
[----:B------:R-:W-:Y:S02]  /*11400*/  FMNMX.FTZ R164, R4, R2, !PT ;  /* 0x0000000204a47209 */ /* 0x000fe40007810000 */
[----:B------:R-:W-:Y:S02]  /*11410*/  FMNMX.FTZ R166, R6, R3, !PT ;  /* 0x0000000306a67209 */ /* 0x000fe40007810000 */
[----:B------:R-:W-:Y:S01]  /*11420*/  FMNMX.FTZ R165, R5, R164, !PT ;  /* 0x000000a405a57209 */ /* 0x000fe20007810000 */
[----:B------:R-:W3:Y:S01]  /*11430*/  LDL.64 R194, [R1+0x8] ;  /* 0x0000080001c27983 */ /* 0x000ee20000100a00 */
[----:B------:R-:W-:Y:S02]  /*11440*/  FMNMX.FTZ R167, R7, R166, !PT ;  /* 0x000000a607a77209 */ /* 0x000fe40007810000 */
[----:B------:R-:W-:Y:S02]  /*11450*/  FMNMX.FTZ R164, R16, R165, !PT ;  /* 0x000000a510a47209 */ /* 0x000fe40007810000 */
[----:B------:R-:W-:Y:S01]  /*11460*/  FMNMX.FTZ R168, R8, R0, !PT ;  /* 0x0000000008a87209 */ /* 0x000fe20007810000 */
[----:B------:R-:W2:Y:S01]  /*11470*/  LDL.64 R192, [R1] ;  /* 0x0000000001c07983 */ /* 0x000ea20000100a00 */
        /* <DEDUP_REMOVED lines=17> */
[----:B------:R-:W-:Y:S04]  /*11590*/  FMNMX.FTZ R164, R28, R165, !PT ;  /* 0x000000a51ca47209 */ /* 0x000fe80007810000 */
[----:B------:R-:W-:Y:S01]  /*115a0*/  FMNMX.FTZ R173, R29, R164, !PT ;  /* 0x000000a41dad7209 */ /* 0x000fe20007810000 */
[----:B------:R-:W4:Y:S08]  /*115b0*/  SHFL.BFLY PT, R165, R172, 0x2, 0x1f ;  /* 0x0c401f00aca57f89 */ /* 0x000f3000000e0000 */
[----:B------:R-:W5:Y:S01]  /*115c0*/  SHFL.BFLY PT, R164, R173, 0x2, 0x1f ;  /* 0x0c401f00ada47f89 */ /* 0x000f6200000e0000 */
[--C-:B--2---:R-:W-:Y:S02]  /*115d0*/  LOP3.LUT R174, R193, UR14, R178.reuse, 0x96, !PT ;  /* 0x0000000ec1ae7c12 */ /* 0x104fe4000f8e96b2 */
[----:B-1----:R-:W-:Y:S02]  /*115e0*/  FMNMX.FTZ R170, R175, R166, !PT ;  /* 0x000000a6afaa7209 */ /* 0x002fe40007810000 */
[----:B----4-:R-:W-:Y:S01]  /*115f0*/  FMNMX.FTZ R171, R172, R165, !PT ;  /* 0x000000a5acab7209 */ /* 0x010fe20007810000 */
[----:B------:R-:W-:Y:S01]  /*11600*/  IMAD.WIDE.U32 R174, R174, -0x326172a9, RZ ;  /* 0xcd9e8d57aeae7825 */ /* 0x000fe200078e00ff */
[----:B-----5:R-:W-:Y:S01]  /*11610*/  FMNMX.FTZ R168, R173, R164, !PT ;  /* 0x000000a4ada87209 */ /* 0x020fe20007810000 */
[----:B------:R-:W1:Y:S01]  /*11620*/  SHFL.BFLY PT, R167, R170, 0x1, 0x1f ;  /* 0x0c201f00aaa77f89 */ /* 0x000e6200000e0000 */
[----:B---3--:R-:W-:Y:S05]  /*11630*/  LOP3.LUT R176, R195, UR14, R178, 0x96, !PT ;  /* 0x0000000ec3b07c12 */ /* 0x008fea000f8e96b2 */
[----:B------:R-:W-:Y:S02]  /*11640*/  IMAD.WIDE.U32 R176, R176, -0x326172a9, RZ ;  /* 0xcd9e8d57b0b07825 */ /* 0x000fe400078e00ff */
[----:B------:R-:W2:Y:S08]  /*11650*/  SHFL.BFLY PT, R166, R171, 0x1, 0x1f ;  /* 0x0c201f00aba67f89 */ /* 0x000eb000000e0000 */
[----:B------:R-:W3:Y:S01]  /*11660*/  SHFL.BFLY PT, R165, R168, 0x1, 0x1f ;  /* 0x0c201f00a8a57f89 */ /* 0x000ee200000e0000 */
[----:B-1----:R-:W-:Y:S02]  /*11670*/  FMNMX.FTZ R167, R170, R167, !PT ;  /* 0x000000a7aaa77209 */ /* 0x002fe40007810000 */
[----:B------:R-:W-:Y:S02]  /*11680*/  FMNMX.FTZ R170, R10, R169, !PT ;  /* 0x000000a90aaa7209 */ /* 0x000fe40007810000 */
[C---:B------:R-:W-:Y:S01]  /*11690*/  FSETP.NEU.FTZ.AND P1, PT, R167.reuse, -INF , PT ;  /* 0xff800000a700780b */ /* 0x040fe20003f3d000 */
[C---:B------:R-:W-:Y:S02]  /*116a0*/  FADD.FTZ R2, -R167.reuse, R2 ;  /* 0x00000002a7027221 */ /* 0x040fe40000010100 */
[----:B------:R-:W-:Y:S01]  /*116b0*/  FMUL.FTZ R182, R167, c[0x0][0x23c] ;  /* 0x00008f00a7b67a20 */ /* 0x000fe20000410000 */
[----:B--2---:R-:W-:Y:S01]  /*116c0*/  FMNMX.FTZ R166, R171, R166, !PT ;  /* 0x000000a6aba67209 */ /* 0x004fe20007810000 */
[----:B------:R-:W-:Y:S01]  /*116d0*/  FMUL.FTZ R164, R2, c[0x0][0x23c] ;  /* 0x00008f0002a47a20 */ /* 0x000fe20000410000 */
[----:B------:R-:W-:Y:S02]  /*116e0*/  FMNMX.FTZ R171, R11, R170, !PT ;  /* 0x000000aa0bab7209 */ /* 0x000fe40007810000 */
[----:B------:R-:W-:Y:S01]  /*116f0*/  FSEL R182, R182, RZ, P1 ;  /* 0x000000ffb6b67208 */ /* 0x000fe20000800000 */
[C---:B------:R-:W-:Y:S01]  /*11700*/  FADD.FTZ R2, -R166.reuse, R3 ;  /* 0x00000003a6027221 */ /* 0x040fe20000010100 */
[C---:B------:R-:W-:Y:S01]  /*11710*/  FSETP.NEU.FTZ.AND P1, PT, R166.reuse, -INF , PT ;  /* 0xff800000a600780b */ /* 0x040fe20003f3d000 */
[----:B------:R-:W-:Y:S01]  /*11720*/  FMUL.FTZ R181, R166, c[0x0][0x23c] ;  /* 0x00008f00a6b57a20 */ /* 0x000fe20000410000 */
[----:B---3--:R-:W-:Y:S01]  /*11730*/  FMNMX.FTZ R165, R168, R165, !PT ;  /* 0x000000a5a8a57209 */ /* 0x008fe20007810000 */
[----:B------:R-:W-:Y:S01]  /*11740*/  FMUL.FTZ R3, R2, c[0x0][0x23c] ;  /* 0x00008f0002037a20 */ /* 0x000fe20000410000 */
[----:B------:R-:W-:Y:S01]  /*11750*/  FMNMX.FTZ R168, R14, R171, !PT ;  /* 0x000000ab0ea87209 */ /* 0x000fe20007810000 */
[----:B------:R-:W-:Y:S01]  /*11760*/  FFMA.FTZ R184, R16, c[0x0][0x23c], -R182 ;  /* 0x00008f0010b87a23 */ /* 0x000fe200000108b6 */
[----:B------:R-:W-:Y:S01]  /*11770*/  FSEL R181, R181, RZ, P1 ;  /* 0x000000ffb5b57208 */ /* 0x000fe20000800000 */
[----:B------:R-:W-:Y:S01]  /*11780*/  FADD.FTZ R0, -R165, R0 ;  /* 0x00000000a5007221 */ /* 0x000fe20000010100 */
[----:B------:R-:W-:Y:S01]  /*11790*/  FMNMX.FTZ R171, R15, R168, !PT ;  /* 0x000000a80fab7209 */ /* 0x000fe20007810000 */
[C---:B------:R-:W-:Y:S01]  /*117a0*/  FMUL.FTZ R180, R165.reuse, c[0x0][0x23c] ;  /* 0x00008f00a5b47a20 */ /* 0x040fe20000410000 */
[----:B------:R-:W-:Y:S01]  /*117b0*/  FSETP.NEU.FTZ.AND P1, PT, R165, -INF , PT ;  /* 0xff800000a500780b */ /* 0x000fe20003f3d000 */
[----:B------:R-:W-:Y:S01]  /*117c0*/  FMUL.FTZ R2, R0, c[0x0][0x23c] ;  /* 0x00008f0000027a20 */ /* 0x000fe20000410000 */
[----:B------:R-:W-:Y:S01]  /*117d0*/  FMNMX.FTZ R0, R26, R171, !PT ;  /* 0x000000ab1a007209 */ /* 0x000fe20007810000 */
[--C-:B------:R-:W-:Y:S01]  /*117e0*/  FFMA.FTZ R186, R18, c[0x0][0x23c], -R181.reuse ;  /* 0x00008f0012ba7a23 */ /* 0x100fe200000108b5 */
[----:B------:R-:W-:Y:S01]  /*117f0*/  MOV R18, UR29 ;  /* 0x0000001d00127c02 */ /* 0x000fe20008000f00 */
[--C-:B------:R-:W-:Y:S01]  /*11800*/  FFMA.FTZ R187, R19, c[0x0][0x23c], -R181.reuse ;  /* 0x00008f0013bb7a23 */ /* 0x100fe200000108b5 */
[----:B------:R-:W-:Y:S01]  /*11810*/  FMNMX.FTZ R173, R27, R0, !PT ;  /* 0x000000001bad7209 */ /* 0x000fe20007810000 */
[--C-:B------:R-:W-:Y:S01]  /*11820*/  FFMA.FTZ R190, R6, c[0x0][0x23c], -R181.reuse ;  /* 0x00008f0006be7a23 */ /* 0x100fe200000108b5 */
[----:B------:R-:W-:Y:S01]  /*11830*/  LOP3.LUT R18, R179, UR26, R18, 0x96, !PT ;  /* 0x0000001ab3127c12 */ /* 0x000fe2000f8e9612 */
[----:B------:R-:W-:Y:S01]  /*11840*/  FFMA.FTZ R191, R7, c[0x0][0x23c], -R181 ;  /* 0x00008f0007bf7a23 */ /* 0x000fe200000108b5 */
[----:B------:R-:W-:Y:S01]  /*11850*/  FMNMX.FTZ R0, R30, R173, !PT ;  /* 0x000000ad1e007209 */ /* 0x000fe20007810000 */
[--C-:B------:R-:W-:Y:S01]  /*11860*/  FFMA.FTZ R185, R17, c[0x0][0x23c], -R182.reuse ;  /* 0x00008f0011b97a23 */ /* 0x100fe200000108b6 */
[----:B------:R-:W-:Y:S01]  /*11870*/  FSEL R180, R180, RZ, P1 ;  /* 0x000000ffb4b47208 */ /* 0x000fe20000800000 */
[--C-:B------:R-:W-:Y:S01]  /*11880*/  FFMA.FTZ R188, R4, c[0x0][0x23c], -R182.reuse ;  /* 0x00008f0004bc7a23 */ /* 0x100fe200000108b6 */
[----:B------:R-:W-:Y:S01]  /*11890*/  FMNMX.FTZ R171, R31, R0, !PT ;  /* 0x000000001fab7209 */ /* 0x000fe20007810000 */
[----:B------:R-:W-:Y:S01]  /*118a0*/  FFMA.FTZ R189, R5, c[0x0][0x23c], -R182 ;  /* 0x00008f0005bd7a23 */ /* 0x000fe200000108b6 */
[----:B------:R-:W-:Y:S01]  /*118b0*/  MUFU.EX2 R184, R184 ;  /* 0x000000b800b87308 */ /* 0x000fe20000000800 */
[--C-:B------:R-:W-:Y:S01]  /*118c0*/  FFMA.FTZ R193, R9, c[0x0][0x23c], -R180.reuse ;  /* 0x00008f0009c17a23 */ /* 0x100fe200000108b4 */
[----:B------:R-:W-:Y:S01]  /*118d0*/  UIADD3 UR26, UR26, -0x1, URZ ;  /* 0xffffffff1a1a7890 */ /* 0x000fe2000fffe03f */
[----:B------:R-:W1:Y:S01]  /*118e0*/  SHFL.BFLY PT, R0, R171, 0x2, 0x1f ;  /* 0x0c401f00ab007f89 */ /* 0x000e6200000e0000 */
[--C-:B------:R-:W-:Y:S02]  /*118f0*/  FFMA.FTZ R196, R12, c[0x0][0x23c], -R180.reuse ;  /* 0x00008f000cc47a23 */ /* 0x100fe400000108b4 */
[--C-:B------:R-:W-:Y:S02]  /*11900*/  FFMA.FTZ R197, R13, c[0x0][0x23c], -R180.reuse ;  /* 0x00008f000dc57a23 */ /* 0x100fe400000108b4 */
[----:B------:R-:W-:Y:S02]  /*11910*/  FFMA.FTZ R242, R28, c[0x0][0x23c], -R180 ;  /* 0x00008f001cf27a23 */ /* 0x000fe400000108b4 */
[----:B------:R-:W-:Y:S01]  /*11920*/  MUFU.EX2 R185, R185 ;  /* 0x000000b900b97308 */ /* 0x000fe20000000800 */
[----:B------:R-:W-:Y:S09]  /*11930*/  FFMA.FTZ R252, R20, c[0x0][0x23c], -R182 ;  /* 0x00008f0014fc7a23 */ /* 0x000ff200000108b6 */
[----:B------:R-:W-:Y:S01]  /*11940*/  MUFU.EX2 R186, R186 ;  /* 0x000000ba00ba7308 */ /* 0x000fe20000000800 */
[----:B-1----:R-:W-:Y:S01]  /*11950*/  FMNMX.FTZ R19, R171, R0, !PT ;  /* 0x00000000ab137209 */ /* 0x002fe20007810000 */
[----:B------:R-:W-:Y:S08]  /*11960*/  IMAD.WIDE.U32 R170, R18, -0x326172a9, RZ ;  /* 0xcd9e8d5712aa7825 */ /* 0x000ff000078e00ff */
[----:B------:R-:W-:Y:S01]  /*11970*/  MUFU.EX2 R187, R187 ;  /* 0x000000bb00bb7308 */ /* 0x000fe20000000800 */
[----:B------:R-:W1:Y:S01]  /*11980*/  SHFL.BFLY PT, R18, R19, 0x1, 0x1f ;  /* 0x0c201f0013127f89 */ /* 0x000e6200000e0000 */
[----:B------:R-:W-:Y:S02]  /*11990*/  LOP3.LUT R202, R177, UR13, R170, 0x96, !PT ;  /* 0x0000000db1ca7c12 */ /* 0x000fe4000f8e96aa */
[----:B------:R-:W-:Y:S02]  /*119a0*/  LOP3.LUT R168, R171, UR15, R248, 0x96, !PT ;  /* 0x0000000faba87c12 */ /* 0x000fe4000f8e96f8 */
[----:B------:R-:W-:Y:S01]  /*119b0*/  LOP3.LUT R170, R175, UR13, R170, 0x96, !PT ;  /* 0x0000000dafaa7c12 */ /* 0x000fe2000f8e96aa */
[----:B------:R-:W-:Y:S01]  /*119c0*/  IMAD.WIDE.U32 R202, R202, -0x2daee0ad, RZ ;  /* 0xd2511f53caca7825 */ /* 0x000fe200078e00ff */
[----:B------:R-:W-:Y:S02]  /*119d0*/  LOP3.LUT R0, R171, UR15, R250, 0x96, !PT ;  /* 0x0000000fab007c12 */ /* 0x000fe4000f8e96fa */
[----:B------:R-:W-:Y:S01]  /*119e0*/  MUFU.EX2 R188, R188 ;  /* 0x000000bc00bc7308 */ /* 0x000fe20000000800 */
        /* <DEDUP_REMOVED lines=10> */
[----:B-1----:R-:W-:Y:S02]  /*11a90*/  FMNMX.FTZ R18, R19, R18, !PT ;  /* 0x0000001213127209 */ /* 0x002fe40007810000 */
[----:B------:R-:W-:Y:S01]  /*11aa0*/  MUFU.EX2 R190, R190 ;  /* 0x000000be00be7308 */ /* 0x000fe20000000800 */
[----:B------:R-:W-:Y:S01]  /*11ab0*/  IMAD.WIDE.U32 R6, R0, -0x326172a9, RZ ;  /* 0xcd9e8d5700067825 */ /* 0x000fe200078e00ff */
[----:B------:R-:W-:Y:S03]  /*11ac0*/  FSETP.NEU.FTZ.AND P1, PT, R18, -INF , PT ;  /* 0xff8000001200780b */ /* 0x000fe60003f3d000 */
[----:B------:R-:W-:Y:S01]  /*11ad0*/  IMAD.WIDE.U32 R246, R168, -0x326172a9, RZ ;  /* 0xcd9e8d57a8f67825 */ /* 0x000fe200078e00ff */
[----:B------:R-:W-:Y:S03]  /*11ae0*/  LOP3.LUT R168, R179, UR11, R176, 0x96, !PT ;  /* 0x0000000bb3a87c12 */ /* 0x000fe6000f8e96b0 */
[----:B------:R-:W-:Y:S01]  /*11af0*/  FFMA.FTZ R192, R8, c[0x0][0x23c], -R180 ;  /* 0x00008f0008c07a23 */ /* 0x000fe200000108b4 */
[----:B------:R-:W-:Y:S01]  /*11b00*/  LOP3.LUT R8, R201, UR9, R178, 0x96, !PT ;  /* 0x00000009c9087c12 */ /* 0x000fe2000f8e96b2 */
[----:B------:R-:W-:Y:S01]  /*11b10*/  IMAD.WIDE.U32 R172, R168, -0x2daee0ad, RZ ;  /* 0xd2511f53a8ac7825 */ /* 0x000fe200078e00ff */
[----:B------:R-:W-:Y:S01]  /*11b20*/  LOP3.LUT R0, R247, UR11, R174, 0x96, !PT ;  /* 0x0000000bf7007c12 */ /* 0x000fe2000f8e96ae */
[----:B------:R-:W-:Y:S01]  /*11b30*/  MUFU.EX2 R191, R191 ;  /* 0x000000bf00bf7308 */ /* 0x000fe20000000800 */
[----:B------:R-:W-:Y:S01]  /*11b40*/  LOP3.LUT R246, R7, UR9, R246, 0x96, !PT ;  /* 0x0000000907f67c12 */ /* 0x000fe2000f8e96f6 */
[----:B------:R-:W-:Y:S01]  /*11b50*/  IMAD.WIDE.U32 R16, R8, -0x2daee0ad, RZ ;  /* 0xd2511f5308107825 */ /* 0x000fe200078e00ff */
[----:B------:R-:W-:Y:S03]  /*11b60*/  LOP3.LUT R202, R173, UR8, R202, 0x96, !PT ;  /* 0x00000008adca7c12 */ /* 0x000fe6000f8e96ca */
[----:B------:R-:W-:Y:S01]  /*11b70*/  IMAD.WIDE.U32 R8, R0, -0x2daee0ad, RZ ;  /* 0xd2511f5300087825 */ /* 0x000fe200078e00ff */
[----:B------:R-:W-:Y:S03]  /*11b80*/  LOP3.LUT R0, R17, UR6, R172, 0x96, !PT ;  /* 0x0000000611007c12 */ /* 0x000fe6000f8e96ac */
[----:B------:R-:W-:Y:S01]  /*11b90*/  IMAD.WIDE.U32 R246, R246, -0x2daee0ad, RZ ;  /* 0xd2511f53f6f67825 */ /* 0x000fe200078e00ff */
[----:B------:R-:W-:Y:S03]  /*11ba0*/  MUFU.EX2 R192, R192 ;  /* 0x000000c000c07308 */ /* 0x000fe60000000800 */
[----:B------:R-:W-:Y:S01]  /*11bb0*/  FMUL.FTZ R19, R18, c[0x0][0x23c] ;  /* 0x00008f0012137a20 */ /* 0x000fe20000410000 */
[----:B------:R-:W-:Y:S01]  /*11bc0*/  LOP3.LUT R8, R247, UR6, R8, 0x96, !PT ;  /* 0x00000006f7087c12 */ /* 0x000fe2000f8e9608 */
[----:B------:R-:W-:Y:S01]  /*11bd0*/  IMAD.WIDE.U32 R174, R0, -0x326172a9, RZ ;  /* 0xcd9e8d5700ae7825 */ /* 0x000fe200078e00ff */
[----:B------:R-:W-:Y:S02]  /*11be0*/  LOP3.LUT R0, R9, UR8, R170, 0x96, !PT ;  /* 0x0000000809007c12 */ /* 0x000fe4000f8e96aa */
[----:B------:R-:W-:Y:S01]  /*11bf0*/  FSEL R19, R19, RZ, P1 ;  /* 0x000000ff13137208 */ /* 0x000fe20000800000 */
[----:B------:R-:W-:Y:S01]  /*11c00*/  IMAD.WIDE.U32 R172, R8, -0x326172a9, RZ ;  /* 0xcd9e8d5708ac7825 */ /* 0x000fe200078e00ff */
[----:B------:R-:W-:Y:S01]  /*11c10*/  LOP3.LUT R168, R174, 0xffff, RZ, 0xc0, !PT ;  /* 0x0000ffffaea87812 */ /* 0x000fe200078ec0ff */
[----:B------:R-:W-:Y:S01]  /*11c20*/  MUFU.EX2 R193, R193 ;  /* 0x000000c100c17308 */ /* 0x000fe20000000800 */
[--C-:B------:R-:W-:Y:S01]  /*11c30*/  SHF.R.U32.HI R8, RZ, 0x10, R174.reuse ;  /* 0x00000010ff087819 */ /* 0x100fe200000116ae */
[----:B------:R-:W-:Y:S01]  /*11c40*/  IMAD.WIDE.U32 R4, R0, -0x326172a9, RZ ;  /* 0xcd9e8d5700047825 */ /* 0x000fe200078e00ff */
[----:B------:R-:W-:Y:S02]  /*11c50*/  LOP3.LUT R0, R172, 0xff, RZ, 0xc0, !PT ;  /* 0x000000ffac007812 */ /* 0x000fe400078ec0ff */
[----:B------:R-:W-:Y:S01]  /*11c60*/  LOP3.LUT R9, R174, 0xff, RZ, 0xc0, !PT ;  /* 0x000000ffae097812 */ /* 0x000fe200078ec0ff */
[----:B------:R-:W-:Y:S01]  /*11c70*/  FFMA.FTZ R195, R11, c[0x0][0x23c], -R19 ;  /* 0x00008f000bc37a23 */ /* 0x000fe20000010813 */
[----:B------:R-:W-:Y:S01]  /*11c80*/  LOP3.LUT R11, R172, 0xffff, RZ, 0xc0, !PT ;  /* 0x0000ffffac0b7812 */ /* 0x000fe200078ec0ff */
[----:B------:R-:W-:Y:S01]  /*11c90*/  IMAD.WIDE.U32 R202, R202, -0x326172a9, RZ ;  /* 0xcd9e8d57caca7825 */ /* 0x000fe200078e00ff */
[----:B------:R-:W-:Y:S01]  /*11ca0*/  SHF.R.U32.HI R171, RZ, 0x18, R174 ;  /* 0x00000018ffab7819 */ /* 0x000fe200000116ae */
[----:B------:R-:W1:Y:S01]  /*11cb0*/  MUFU.EX2 R164, R164 ;  /* 0x000000a400a47308 */ /* 0x000e620000000800 */
[----:B------:R-:W-:Y:S01]  /*11cc0*/  SHF.R.U32.HI R11, RZ, 0x8, R11 ;  /* 0x00000008ff0b7819 */ /* 0x000fe2000001160b */
[--C-:B------:R-:W-:Y:S01]  /*11cd0*/  FFMA.FTZ R194, R10, c[0x0][0x23c], -R19.reuse ;  /* 0x00008f000ac27a23 */ /* 0x100fe20000010813 */
[----:B------:R-:W-:Y:S01]  /*11ce0*/  LOP3.LUT R10, R173, UR16, R4, 0x96, !PT ;  /* 0x00000010ad0a7c12 */ /* 0x000fe2000f8e9604 */
[--C-:B------:R-:W-:Y:S01]  /*11cf0*/  FFMA.FTZ R198, R14, c[0x0][0x23c], -R19.reuse ;  /* 0x00008f000ec67a23 */ /* 0x100fe20000010813 */
[----:B------:R-:W-:Y:S01]  /*11d00*/  LOP3.LUT R177, R175, UR16, R202, 0x96, !PT ;  /* 0x00000010afb17c12 */ /* 0x000fe2000f8e96ca */
[----:B------:R-:W-:Y:S01]  /*11d10*/  FFMA.FTZ R199, R15, c[0x0][0x23c], -R19 ;  /* 0x00008f000fc77a23 */ /* 0x000fe20000010813 */
[--C-:B------:R-:W-:Y:S01]  /*11d20*/  SHF.R.U32.HI R12, RZ, 0x10, R172.reuse ;  /* 0x00000010ff0c7819 */ /* 0x100fe200000116ac */
[----:B------:R-:W-:Y:S01]  /*11d30*/  FFMA.FTZ R202, R34, c[0x0][0x23c], -R181 ;  /* 0x00008f0022ca7a23 */ /* 0x000fe200000108b5 */
[----:B------:R-:W-:Y:S01]  /*11d40*/  SHF.R.U32.HI R179, RZ, 0x18, R172 ;  /* 0x00000018ffb37819 */ /* 0x000fe200000116ac */
[----:B------:R-:W-:Y:S01]  /*11d50*/  MUFU.EX2 R194, R194 ;  /* 0x000000c200c27308 */ /* 0x000fe20000000800 */
[----:B------:R-:W-:Y:S01]  /*11d60*/  PRMT R13, R0, 0x5410, R11 ;  /* 0x00005410000d7816 */ /* 0x000fe2000000000b */
[----:B------:R-:W2:Y:S01]  /*11d70*/  LDSM.16.MT88.4 R172, [R212+0xa000] ;  /* 0x00a00000d4ac783b */ /* 0x000ea20000004200 */
[C---:B------:R-:W-:Y:S01]  /*11d80*/  LOP3.LUT R0, R10.reuse, 0xffff, RZ, 0xc0, !PT ;  /* 0x0000ffff0a007812 */ /* 0x040fe200078ec0ff */
[----:B------:R-:W-:Y:S01]  /*11d90*/  FFMA.FTZ R247, R29, c[0x0][0x23c], -R180 ;  /* 0x00008f001df77a23 */ /* 0x000fe200000108b4 */
[----:B------:R-:W-:Y:S01]  /*11da0*/  LOP3.LUT R11, R10, 0xff, RZ, 0xc0, !PT ;  /* 0x000000ff0a0b7812 */ /* 0x000fe200078ec0ff */
[--C-:B------:R-:W-:Y:S01]  /*11db0*/  HSET2.LE.AND R178, R13, R240.reuse, PT ;  /* 0x000000f00db27233 */ /* 0x100fe20003803000 */
[----:B------:R-:W-:Y:S01]  /*11dc0*/  SHF.R.U32.HI R0, RZ, 0x8, R0 ;  /* 0x00000008ff007819 */ /* 0x000fe20000011600 */
[----:B------:R-:W-:Y:S01]  /*11dd0*/  FFMA.FTZ R30, R30, c[0x0][0x23c], -R19 ;  /* 0x00008f001e1e7a23 */ /* 0x000fe20000010813 */
[----:B------:R-:W-:Y:S01]  /*11de0*/  SHF.R.U32.HI R168, RZ, 0x8, R168 ;  /* 0x00000008ffa87819 */ /* 0x000fe200000116a8 */
[----:B------:R-:W-:Y:S01]  /*11df0*/  MUFU.EX2 R195, R195 ;  /* 0x000000c300c37308 */ /* 0x000fe20000000800 */
[----:B------:R-:W-:Y:S01]  /*11e00*/  PRMT R11, R11, 0x5410, R0 ;  /* 0x000054100b0b7816 */ /* 0x000fe20000000000 */
[----:B------:R-:W-:Y:S01]  /*11e10*/  FADD.FTZ R0, -R18, R169 ;  /* 0x000000a912007221 */ /* 0x000fe20000010100 */
[----:B------:R-:W-:Y:S01]  /*11e20*/  LOP3.LUT R8, R8, 0xff, RZ, 0xc0, !PT ;  /* 0x000000ff08087812 */ /* 0x000fe200078ec0ff */
[----:B-1----:R-:W-:Y:S01]  /*11e30*/  FMUL.FTZ R40, R164, R40 ;  /* 0x00000028a4287220 */ /* 0x002fe20000410000 */
[----:B------:R-:W-:Y:S01]  /*11e40*/  PRMT R9, R9, 0x5410, R168 ;  /* 0x0000541009097816 */ /* 0x000fe200000000a8 */
[----:B------:R-:W-:Y:S01]  /*11e50*/  FMUL.FTZ R0, R0, c[0x0][0x23c] ;  /* 0x00008f0000007a20 */ /* 0x000fe20000410000 */
[----:B------:R-:W-:Y:S01]  /*11e60*/  PRMT R171, R8, 0x5410, R171 ;  /* 0x0000541008ab7816 */ /* 0x000fe200000000ab */
[--C-:B------:R-:W-:Y:S01]  /*11e70*/  HSET2.LE.AND R176, R11, R240.reuse, PT ;  /* 0x000000f00bb07233 */ /* 0x100fe20003803000 */
[C---:B------:R-:W-:Y:S01]  /*11e80*/  LOP3.LUT R168, R177.reuse, 0xffff, RZ, 0xc0, !PT ;  /* 0x0000ffffb1a87812 */ /* 0x040fe200078ec0ff */
[----:B------:R-:W1:Y:S01]  /*11e90*/  MUFU.EX2 R3, R3 ;  /* 0x0000000300037308 */ /* 0x000e620000000800 */
[--C-:B------:R-:W-:Y:S01]  /*11ea0*/  SHF.R.U32.HI R8, RZ, 0x10, R177.reuse ;  /* 0x00000010ff087819 */ /* 0x100fe200000116b1 */
[--C-:B------:R-:W-:Y:S01]  /*11eb0*/  HSET2.LE.AND R170, R9, R240.reuse, PT ;  /* 0x000000f009aa7233 */ /* 0x100fe20003803000 */
[----:B------:R-:W-:Y:S01]  /*11ec0*/  SHF.R.U32.HI R15, RZ, 0x10, R10 ;  /* 0x00000010ff0f7819 */ /* 0x000fe2000001160a */
[--C-:B------:R-:W-:Y:S01]  /*11ed0*/  HSET2.LE.AND R171, R171, R240.reuse, PT ;  /* 0x000000f0abab7233 */ /* 0x100fe20003803000 */
[----:B------:R-:W-:Y:S01]  /*11ee0*/  SHF.R.U32.HI R14, RZ, 0x8, R168 ;  /* 0x00000008ff0e7819 */ /* 0x000fe200000116a8 */
[C---:B------:R-:W-:Y:S01]  /*11ef0*/  FMUL.FTZ R41, R164.reuse, R41 ;  /* 0x00000029a4297220 */ /* 0x040fe20000410000 */
[----:B------:R-:W-:Y:S01]  /*11f00*/  LOP3.LUT R183, R177, 0xff, RZ, 0xc0, !PT ;  /* 0x000000ffb1b77812 */ /* 0x000fe200078ec0ff */
[----:B------:R-:W-:Y:S01]  /*11f10*/  FMUL.FTZ R44, R164, R44 ;  /* 0x0000002ca42c7220 */ /* 0x000fe20000410000 */
[----:B------:R-:W-:Y:S01]  /*11f20*/  LOP3.LUT R8, R8, 0xff, RZ, 0xc0, !PT ;  /* 0x000000ff08087812 */ /* 0x000fe200078ec0ff */
[----:B------:R-:W-:Y:S01]  /*11f30*/  MUFU.EX2 R196, R196 ;  /* 0x000000c400c47308 */ /* 0x000fe20000000800 */
[----:B------:R-:W-:Y:S01]  /*11f40*/  SHF.R.U32.HI R10, RZ, 0x18, R10 ;  /* 0x00000018ff0a7819 */ /* 0x000fe2000001160a */
[C---:B------:R-:W-:Y:S01]  /*11f50*/  FMUL.FTZ R45, R164.reuse, R45 ;  /* 0x0000002da42d7220 */ /* 0x040fe20000410000 */
[----:B------:R-:W-:Y:S01]  /*11f60*/  LOP3.LUT R15, R15, 0xff, RZ, 0xc0, !PT ;  /* 0x000000ff0f0f7812 */ /* 0x000fe200078ec0ff */
[C---:B------:R-:W-:Y:S01]  /*11f70*/  FMUL.FTZ R56, R164.reuse, R56 ;  /* 0x00000038a4387220 */ /* 0x040fe20000410000 */
[----:B------:R-:W-:Y:S01]  /*11f80*/  SHF.R.U32.HI R177, RZ, 0x18, R177 ;  /* 0x00000018ffb17819 */ /* 0x000fe200000116b1 */
[C---:B------:R-:W-:Y:S01]  /*11f90*/  FMUL.FTZ R57, R164.reuse, R57 ;  /* 0x00000039a4397220 */ /* 0x040fe20000410000 */
[----:B------:R-:W-:Y:S01]  /*11fa0*/  PRMT R183, R183, 0x5410, R14 ;  /* 0x00005410b7b77816 */ /* 0x000fe2000000000e */
[----:B------:R-:W-:Y:S01]  /*11fb0*/  FMUL.FTZ R60, R164, R60 ;  /* 0x0000003ca43c7220 */ /* 0x000fe20000410000 */
[----:B------:R-:W-:Y:S01]  /*11fc0*/  PRMT R15, R15, 0x5410, R10 ;  /* 0x000054100f0f7816 */ /* 0x000fe2000000000a */
[----:B------:R-:W3:Y:S01]  /*11fd0*/  MUFU.EX2 R197, R197 ;  /* 0x000000c500c57308 */ /* 0x000ee20000000800 */
[----:B------:R-:W-:Y:S01]  /*11fe0*/  PRMT R177, R8, 0x5410, R177 ;  /* 0x0000541008b17816 */ /* 0x000fe200000000b1 */
[--C-:B------:R-:W-:Y:S01]  /*11ff0*/  HSET2.LE.AND R168, R183, R240.reuse, PT ;  /* 0x000000f0b7a87233 */ /* 0x100fe20003803000 */
[----:B------:R-:W-:Y:S01]  /*12000*/  F2FP.PACK_AB R9, R185, R184 ;  /* 0x000000b8b909723e */ /* 0x000fe200000000ff */
[----:B-1----:R-:W-:Y:S01]  /*12010*/  FMUL.FTZ R42, R3, R42 ;  /* 0x0000002a032a7220 */ /* 0x002fe20000410000 */
[----:B------:R-:W-:Y:S01]  /*12020*/  F2FP.PACK_AB R8, R187, R186 ;  /* 0x000000babb08723e */ /* 0x000fe200000000ff */
[--C-:B------:R-:W-:Y:S01]  /*12030*/  HSET2.LE.AND R169, R177, R240.reuse, PT ;  /* 0x000000f0b1a97233 */ /* 0x100fe20003803000 */
[----:B------:R-:W-:Y:S01]  /*12040*/  LOP3.LUT R170, R170, R9, RZ, 0xc0, !PT ;  /* 0x00000009aaaa7212 */ /* 0x000fe200078ec0ff */
[--C-:B------:R-:W-:Y:S01]  /*12050*/  HSET2.LE.AND R177, R15, R240.reuse, PT ;  /* 0x000000f00fb17233 */ /* 0x100fe20003803000 */
[----:B------:R-:W-:Y:S01]  /*12060*/  LOP3.LUT R171, R171, R8, RZ, 0xc0, !PT ;  /* 0x00000008abab7212 */ /* 0x000fe200078ec0ff */
[----:B------:R-:W-:Y:S01]  /*12070*/  MUFU.EX2 R198, R198 ;  /* 0x000000c600c67308 */ /* 0x000fe20000000800 */
[----:B------:R-:W-:Y:S01]  /*12080*/  F2FP.PACK_AB R11, R189, R188 ;  /* 0x000000bcbd0b723e */ /* 0x000fe200000000ff */
[----:B------:R-:W-:Y:S01]  /*12090*/  FMUL.FTZ R43, R3, R43 ;  /* 0x0000002b032b7220 */ /* 0x000fe20000410000 */
[----:B------:R-:W-:Y:S01]  /*120a0*/  F2FP.PACK_AB R10, R191, R190 ;  /* 0x000000bebf0a723e */ /* 0x000fe200000000ff */
[----:B------:R-:W-:Y:S01]  /*120b0*/  FMUL.FTZ R34, R3, R154 ;  /* 0x0000009a03227220 */ /* 0x000fe20000410000 */
[----:B------:R-:W-:Y:S01]  /*120c0*/  F2FP.PACK_AB R9, R193, R192 ;  /* 0x000000c0c109723e */ /* 0x000fe200000000ff */
[----:B------:R-:W-:Y:S01]  /*120d0*/  FFMA.FTZ R183, R22, c[0x0][0x23c], -R181 ;  /* 0x00008f0016b77a23 */ /* 0x000fe200000108b5 */
[----:B------:R-:W-:Y:S01]  /*120e0*/  F2FP.PACK_AB R8, R195, R194 ;  /* 0x000000c2c308723e */ /* 0x000fe200000000ff */
[C---:B------:R-:W-:Y:S01]  /*120f0*/  FMUL.FTZ R46, R3.reuse, R46 ;  /* 0x0000002e032e7220 */ /* 0x040fe20000410000 */
[----:B------:R-:W-:Y:S01]  /*12100*/  LOP3.LUT R12, R12, 0xff, RZ, 0xc0, !PT ;  /* 0x000000ff0c0c7812 */ /* 0x000fe200078ec0ff */
[----:B------:R-:W1:Y:S01]  /*12110*/  MUFU.EX2 R199, R199 ;  /* 0x000000c700c77308 */ /* 0x000e620000000800 */
        /* <DEDUP_REMOVED lines=9> */
[----:B------:R-:W4:Y:S01]  /*121b0*/  MUFU.EX2 R2, R2 ;  /* 0x0000000200027308 */ /* 0x000f220000000800 */
[----:B------:R-:W5:Y:S01]  /*121c0*/  LDSM.16.MT88.4 R160, [R210+0xa000] ;  /* 0x00a00000d2a0783b */ /* 0x000f620000004200 */
[----:B---3--:R-:W-:Y:S01]  /*121d0*/  F2FP.PACK_AB R13, R197, R196 ;  /* 0x000000c4c50d723e */ /* 0x008fe200000000ff */
[C---:B------:R-:W-:Y:S01]  /*121e0*/  FMUL.FTZ R47, R3.reuse, R47 ;  /* 0x0000002f032f7220 */ /* 0x040fe20000410000 */
[--C-:B------:R-:W-:Y:S01]  /*121f0*/  HSET2.LE.AND R179, R179, R240.reuse, PT ;  /* 0x000000f0b3b37233 */ /* 0x100fe20003803000 */
[-C--:B--2---:R-:W-:Y:S01]  /*12200*/  HMMA.16816.F32 R8, R168, R172.reuse, R8 ;  /* 0x000000aca808723c */ /* 0x084fe20000001808 */
[----:B------:R-:W-:Y:S01]  /*12210*/  LOP3.LUT R178, R178, R13, RZ, 0xc0, !PT ;  /* 0x0000000db2b27212 */ /* 0x000fe200078ec0ff */
[C---:B------:R-:W-:Y:S02]  /*12220*/  FMUL.FTZ R58, R3.reuse, R58 ;  /* 0x0000003a033a7220 */ /* 0x040fe40000410000 */
[C---:B------:R-:W-:Y:S01]  /*12230*/  FMUL.FTZ R59, R3.reuse, R59 ;  /* 0x0000003b033b7220 */ /* 0x040fe20000410000 */
[----:B------:R-:W2:Y:S01]  /*12240*/  MUFU.EX2 R0, R0 ;  /* 0x0000000000007308 */ /* 0x000ea20000000800 */
[C---:B------:R-:W-:Y:S02]  /*12250*/  FMUL.FTZ R61, R164.reuse, R61 ;  /* 0x0000003da43d7220 */ /* 0x040fe40000410000 */
[----:B------:R-:W-:Y:S01]  /*12260*/  FMUL.FTZ R62, R3, R62 ;  /* 0x0000003e033e7220 */ /* 0x000fe20000410000 */
[----:B-1----:R-:W-:Y:S03]  /*12270*/  F2FP.PACK_AB R12, R199, R198 ;  /* 0x000000c6c70c723e */ /* 0x002fe600000000ff */
[----:B------:R-:W-:Y:S01]  /*12280*/  FMUL.FTZ R63, R3, R63 ;  /* 0x0000003f033f7220 */ /* 0x000fe20000410000 */
[----:B------:R-:W-:Y:S01]  /*12290*/  LOP3.LUT R179, R179, R12, RZ, 0xc0, !PT ;  /* 0x0000000cb3b37212 */ /* 0x000fe200078ec0ff */
[C---:B------:R-:W-:Y:S01]  /*122a0*/  FMUL.FTZ R72, R164.reuse, R72 ;  /* 0x00000048a4487220 */ /* 0x040fe20000410000 */
[----:B------:R1:W-:Y:S01]  /*122b0*/  MUFU.EX2 R7, R30 ;  /* 0x0000001e00077308 */ /* 0x0003e20000000800 */
[----:B------:R-:W-:Y:S02]  /*122c0*/  FMUL.FTZ R73, R164, R73 ;  /* 0x00000049a4497220 */ /* 0x000fe40000410000 */
[C---:B------:R-:W-:Y:S02]  /*122d0*/  FMUL.FTZ R74, R3.reuse, R74 ;  /* 0x0000004a034a7220 */ /* 0x040fe40000410000 */
[C---:B----4-:R-:W-:Y:S02]  /*122e0*/  FMUL.FTZ R12, R2.reuse, R156 ;  /* 0x0000009c020c7220 */ /* 0x050fe40000410000 */
[C---:B------:R-:W-:Y:S02]  /*122f0*/  FMUL.FTZ R13, R2.reuse, R157 ;  /* 0x0000009d020d7220 */ /* 0x040fe40000410000 */
[C---:B------:R-:W-:Y:S01]  /*12300*/  FMUL.FTZ R36, R2.reuse, R36 ;  /* 0x0000002402247220 */ /* 0x040fe20000410000 */
[----:B------:R-:W-:Y:S01]  /*12310*/  MUFU.EX2 R242, R242 ;  /* 0x000000f200f27308 */ /* 0x000fe20000000800 */
[C---:B------:R-:W-:Y:S02]  /*12320*/  FMUL.FTZ R37, R2.reuse, R37 ;  /* 0x0000002502257220 */ /* 0x040fe40000410000 */
[----:B------:R-:W-:Y:S02]  /*12330*/  FMUL.FTZ R48, R2, R48 ;  /* 0x0000003002307220 */ /* 0x000fe40000410000 */
[C---:B--2---:R-:W-:Y:S02]  /*12340*/  FMUL.FTZ R14, R0.reuse, R158 ;  /* 0x0000009e000e7220 */ /* 0x044fe40000410000 */
[----:B------:R-:W-:Y:S02]  /*12350*/  FMUL.FTZ R15, R0, R159 ;  /* 0x0000009f000f7220 */ /* 0x000fe40000410000 */
[----:B------:R-:W2:Y:S01]  /*12360*/  LDSM.16.MT88.4 R156, [R209+0xa000] ;  /* 0x00a00000d19c783b */ /* 0x000ea20000004200 */
[----:B------:R-:W-:Y:S01]  /*12370*/  FMUL.FTZ R49, R2, R49 ;  /* 0x0000003102317220 */ /* 0x000fe20000410000 */
[----:B------:R-:W-:Y:S01]  /*12380*/  MUFU.EX2 R247, R247 ;  /* 0x000000f700f77308 */ /* 0x000fe20000000800 */
[C---:B------:R-:W-:Y:S02]  /*12390*/  FMUL.FTZ R50, R0.reuse, R50 ;  /* 0x0000003200327220 */ /* 0x040fe40000410000 */
[C---:B------:R-:W-:Y:S01]  /*123a0*/  HMMA.16816.F32 R12, R176.reuse, R172, R12 ;  /* 0x000000acb00c723c */ /* 0x040fe2000000180c */
[C---:B------:R-:W-:Y:S02]  /*123b0*/  FMUL.FTZ R38, R0.reuse, R38 ;  /* 0x0000002600267220 */ /* 0x040fe40000410000 */
[C---:B------:R-:W-:Y:S02]  /*123c0*/  FMUL.FTZ R39, R0.reuse, R39 ;  /* 0x0000002700277220 */ /* 0x040fe40000410000 */
[C---:B-1----:R-:W-:Y:S02]  /*123d0*/  FMUL.FTZ R30, R0.reuse, R142 ;  /* 0x0000008e001e7220 */ /* 0x042fe40000410000 */
[----:B------:R-:W-:Y:S01]  /*123e0*/  FMUL.FTZ R51, R0, R51 ;  /* 0x0000003300337220 */ /* 0x000fe20000410000 */
[----:B------:R-:W-:Y:S01]  /*123f0*/  MOV R172, R200 ;  /* 0x000000c800ac7202 */ /* 0x000fe20000000f00 */
[C---:B------:R-:W-:Y:S01]  /*12400*/  FMUL.FTZ R52, R2.reuse, R52 ;  /* 0x0000003402347220 */ /* 0x040fe20000410000 */
[-C--:B------:R-:W-:Y:S01]  /*12410*/  HMMA.16816.F32 R36, R176, R174.reuse, R36 ;  /* 0x000000aeb024723c */ /* 0x080fe20000001824 */
[----:B------:R-:W-:Y:S01]  /*12420*/  MUFU.EX2 R202, R202 ;  /* 0x000000ca00ca7308 */ /* 0x000fe20000000800 */
[----:B------:R-:W-:Y:S01]  /*12430*/  FMUL.FTZ R53, R2, R53 ;  /* 0x0000003502357220 */ /* 0x000fe20000410000 */
[----:B------:R-:W-:Y:S01]  /*12440*/  MOV R173, R201 ;  /* 0x000000c900ad7202 */ /* 0x000fe20000000f00 */
[C---:B------:R-:W-:Y:S02]  /*12450*/  FMUL.FTZ R54, R0.reuse, R54 ;  /* 0x0000003600367220 */ /* 0x040fe40000410000 */
[----:B------:R-:W-:Y:S02]  /*12460*/  FMUL.FTZ R55, R0, R55 ;  /* 0x0000003700377220 */ /* 0x000fe40000410000 */
[C---:B------:R-:W-:Y:S01]  /*12470*/  HMMA.16816.F32 R40, R168.reuse, R174, R40 ;  /* 0x000000aea828723c */ /* 0x040fe20000001828 */
[C---:B------:R-:W-:Y:S02]  /*12480*/  FMUL.FTZ R64, R2.reuse, R64 ;  /* 0x0000004002407220 */ /* 0x040fe40000410000 */
[----:B------:R-:W-:Y:S01]  /*12490*/  MUFU.EX2 R252, R252 ;  /* 0x000000fc00fc7308 */ /* 0x000fe20000000800 */
[----:B------:R-:W-:Y:S02]  /*124a0*/  FMUL.FTZ R65, R2, R65 ;  /* 0x0000004102417220 */ /* 0x000fe40000410000 */
[C---:B------:R-:W-:Y:S02]  /*124b0*/  FMUL.FTZ R66, R0.reuse, R66 ;  /* 0x0000004200427220 */ /* 0x040fe40000410000 */
[-C--:B-----5:R-:W-:Y:S01]  /*124c0*/  HMMA.16816.F32 R44, R168, R160.reuse, R44 ;  /* 0x000000a0a82c723c */ /* 0x0a0fe2000000182c */
[----:B------:R-:W-:Y:S03]  /*124d0*/  FMUL.FTZ R67, R0, R67 ;  /* 0x0000004300437220 */ /* 0x000fe60000410000 */
[C---:B------:R-:W-:Y:S02]  /*124e0*/  FMUL.FTZ R68, R2.reuse, R68 ;  /* 0x0000004402447220 */ /* 0x040fe40000410000 */
[----:B------:R-:W-:Y:S02]  /*124f0*/  FMUL.FTZ R69, R2, R69 ;  /* 0x0000004502457220 */ /* 0x000fe40000410000 */
[C---:B------:R-:W-:Y:S01]  /*12500*/  HMMA.16816.F32 R48, R176.reuse, R160, R48 ;  /* 0x000000a0b030723c */ /* 0x040fe20000001830 */
[C---:B------:R-:W-:Y:S03]  /*12510*/  FMUL.FTZ R70, R0.reuse, R70 ;  /* 0x0000004600467220 */ /* 0x040fe60000410000 */
[----:B------:R-:W-:Y:S02]  /*12520*/  FMUL.FTZ R71, R0, R71 ;  /* 0x0000004700477220 */ /* 0x000fe40000410000 */
[C---:B------:R-:W-:Y:S02]  /*12530*/  FMUL.FTZ R75, R3.reuse, R75 ;  /* 0x0000004b034b7220 */ /* 0x040fe40000410000 */
[-C--:B------:R-:W-:Y:S01]  /*12540*/  HMMA.16816.F32 R52, R176, R162.reuse, R52 ;  /* 0x000000a2b034723c */ /* 0x080fe20000001834 */
[C---:B------:R-:W-:Y:S03]  /*12550*/  FMUL.FTZ R76, R164.reuse, R76 ;  /* 0x0000004ca44c7220 */ /* 0x040fe60000410000 */
[----:B------:R-:W-:Y:S02]  /*12560*/  FMUL.FTZ R77, R164, R77 ;  /* 0x0000004da44d7220 */ /* 0x000fe40000410000 */
[C---:B------:R-:W-:Y:S02]  /*12570*/  FMUL.FTZ R78, R3.reuse, R78 ;  /* 0x0000004e034e7220 */ /* 0x040fe40000410000 */
[C---:B------:R-:W-:Y:S01]  /*12580*/  HMMA.16816.F32 R56, R168.reuse, R162, R56 ;  /* 0x000000a2a838723c */ /* 0x040fe20000001838 */
[----:B------:R-:W1:Y:S03]  /*12590*/  LDSM.16.MT88.4 R160, [R208+0xa000] ;  /* 0x00a00000d0a0783b */ /* 0x000e660000004200 */
[C---:B------:R-:W-:Y:S02]  /*125a0*/  FMUL.FTZ R79, R3.reuse, R79 ;  /* 0x0000004f034f7220 */ /* 0x040fe40000410000 */
[C---:B------:R-:W-:Y:S02]  /*125b0*/  FMUL.FTZ R80, R2.reuse, R80 ;  /* 0x0000005002507220 */ /* 0x040fe40000410000 */
[-C--:B--2---:R-:W-:Y:S01]  /*125c0*/  HMMA.16816.F32 R60, R168, R156.reuse, R60 ;  /* 0x0000009ca83c723c */ /* 0x084fe2000000183c */
        /* <DEDUP_REMOVED lines=8> */
[----:B------:R-:W-:Y:S03]  /*12650*/  FMUL.FTZ R87, R0, R87 ;  /* 0x0000005700577220 */ /* 0x000fe60000410000 */
[C---:B------:R-:W-:Y:S02]  /*12660*/  FMUL.FTZ R88, R164.reuse, R88 ;  /* 0x00000058a4587220 */ /* 0x040fe40000410000 */
[C---:B------:R-:W-:Y:S02]  /*12670*/  FMUL.FTZ R89, R164.reuse, R89 ;  /* 0x00000059a4597220 */ /* 0x040fe40000410000 */
[C---:B------:R-:W-:Y:S01]  /*12680*/  HMMA.16816.F32 R72, R168.reuse, R158, R72 ;  /* 0x0000009ea848723c */ /* 0x040fe20000001848 */
[----:B------:R-:W2:Y:S03]  /*12690*/  LDSM.16.MT88.4 R156, [R212+0xb000] ;  /* 0x00b00000d49c783b */ /* 0x000ea60000004200 */
[C---:B------:R-:W-:Y:S02]  /*126a0*/  FMUL.FTZ R90, R3.reuse, R90 ;  /* 0x0000005a035a7220 */ /* 0x040fe40000410000 */
[C---:B------:R-:W-:Y:S02]  /*126b0*/  FMUL.FTZ R91, R3.reuse, R91 ;  /* 0x0000005b035b7220 */ /* 0x040fe40000410000 */
[C---:B------:R-:W-:Y:S01]  /*126c0*/  FMUL.FTZ R92, R164.reuse, R92 ;  /* 0x0000005ca45c7220 */ /* 0x040fe20000410000 */
[-C--:B-1----:R-:W-:Y:S03]  /*126d0*/  HMMA.16816.F32 R76, R168, R160.reuse, R76 ;  /* 0x000000a0a84c723c */ /* 0x082fe6000000184c */
[C---:B------:R-:W-:Y:S02]  /*126e0*/  FMUL.FTZ R93, R164.reuse, R93 ;  /* 0x0000005da45d7220 */ /* 0x040fe40000410000 */
[C---:B------:R-:W-:Y:S02]  /*126f0*/  FMUL.FTZ R94, R3.reuse, R94 ;  /* 0x0000005e035e7220 */ /* 0x040fe40000410000 */
[C---:B------:R-:W-:Y:S01]  /*12700*/  FMUL.FTZ R95, R3.reuse, R95 ;  /* 0x0000005f035f7220 */ /* 0x040fe20000410000 */
[C---:B------:R-:W-:Y:S01]  /*12710*/  HMMA.16816.F32 R80, R176.reuse, R160, R80 ;  /* 0x000000a0b050723c */ /* 0x040fe20000001850 */
[C---:B------:R-:W-:Y:S03]  /*12720*/  FMUL.FTZ R104, R164.reuse, R104 ;  /* 0x00000068a4687220 */ /* 0x040fe60000410000 */
[----:B------:R-:W-:Y:S02]  /*12730*/  FMUL.FTZ R105, R164, R105 ;  /* 0x00000069a4697220 */ /* 0x000fe40000410000 */
[C---:B------:R-:W-:Y:S02]  /*12740*/  FMUL.FTZ R106, R3.reuse, R106 ;  /* 0x0000006a036a7220 */ /* 0x040fe40000410000 */
[-C--:B------:R-:W-:Y:S01]  /*12750*/  HMMA.16816.F32 R84, R176, R162.reuse, R84 ;  /* 0x000000a2b054723c */ /* 0x080fe20000001854 */
[----:B------:R-:W-:Y:S03]  /*12760*/  FMUL.FTZ R107, R3, R107 ;  /* 0x0000006b036b7220 */ /* 0x000fe60000410000 */
[--C-:B------:R-:W-:Y:S02]  /*12770*/  FFMA.FTZ R200, R32, c[0x0][0x23c], -R182.reuse ;  /* 0x00008f0020c87a23 */ /* 0x100fe400000108b6 */
[C---:B------:R-:W-:Y:S02]  /*12780*/  FMUL.FTZ R32, R164.reuse, R152 ;  /* 0x00000098a4207220 */ /* 0x040fe40000410000 */
[C---:B------:R-:W-:Y:S01]  /*12790*/  HMMA.16816.F32 R88, R168.reuse, R162, R88 ;  /* 0x000000a2a858723c */ /* 0x040fe20000001858 */
[----:B------:R-:W1:Y:S01]  /*127a0*/  LDSM.16.MT88.4 R160, [R210+0xb000] ;  /* 0x00b00000d2a0783b */ /* 0x000e620000004200 */
[----:B------:R-:W-:Y:S02]  /*127b0*/  MUFU.EX2 R200, R200 ;  /* 0x000000c800c87308 */ /* 0x000fe40000000800 */
[----:B------:R-:W-:Y:S02]  /*127c0*/  FFMA.FTZ R201, R33, c[0x0][0x23c], -R182 ;  /* 0x00008f0021c97a23 */ /* 0x000fe400000108b6 */
[----:B------:R-:W-:Y:S02]  /*127d0*/  FMUL.FTZ R33, R164, R153 ;  /* 0x00000099a4217220 */ /* 0x000fe40000410000 */
[-C--:B--2---:R-:W-:Y:S01]  /*127e0*/  HMMA.16816.F32 R92, R168, R156.reuse, R92 ;  /* 0x0000009ca85c723c */ /* 0x084fe2000000185c */
[C---:B------:R-:W-:Y:S03]  /*127f0*/  FMUL.FTZ R96, R2.reuse, R96 ;  /* 0x0000006002607220 */ /* 0x040fe60000410000 */
[----:B------:R-:W-:Y:S01]  /*12800*/  FMUL.FTZ R97, R2, R97 ;  /* 0x0000006102617220 */ /* 0x000fe20000410000 */
[----:B------:R-:W-:Y:S01]  /*12810*/  MUFU.EX2 R201, R201 ;  /* 0x000000c900c97308 */ /* 0x000fe20000000800 */
[C---:B------:R-:W-:Y:S02]  /*12820*/  FMUL.FTZ R98, R0.reuse, R98 ;  /* 0x0000006200627220 */ /* 0x040fe40000410000 */
[----:B------:R-:W-:Y:S04]  /*12830*/  FMUL.FTZ R99, R0, R99 ;  /* 0x0000006300637220 */ /* 0x000fe80000410000 */
[C---:B------:R-:W-:Y:S02]  /*12840*/  FMUL.FTZ R116, R164.reuse, R116 ;  /* 0x00000074a4747220 */ /* 0x040fe40000410000 */
[----:B------:R-:W-:Y:S01]  /*12850*/  FMUL.FTZ R117, R164, R117 ;  /* 0x00000075a4757220 */ /* 0x000fe20000410000 */
[C---:B------:R-:W-:Y:S01]  /*12860*/  HMMA.16816.F32 R96, R176.reuse, R156, R96 ;  /* 0x0000009cb060723c */ /* 0x040fe20000001860 */
[C---:B------:R-:W-:Y:S02]  /*12870*/  FMUL.FTZ R100, R2.reuse, R100 ;  /* 0x0000006402647220 */ /* 0x040fe40000410000 */
[----:B------:R-:W-:Y:S02]  /*12880*/  FMUL.FTZ R101, R2, R101 ;  /* 0x0000006502657220 */ /* 0x000fe40000410000 */
[C---:B------:R-:W-:Y:S02]  /*12890*/  FMUL.FTZ R102, R0.reuse, R102 ;  /* 0x0000006600667220 */ /* 0x040fe40000410000 */
[----:B------:R-:W-:Y:S01]  /*128a0*/  FMUL.FTZ R103, R0, R103 ;  /* 0x0000006700677220 */ /* 0x000fe20000410000 */
[----:B------:R-:W-:Y:S01]  /*128b0*/  LOP3.LUT R156, R203, UR7, R172, 0x96, !PT ;  /* 0x00000007cb9c7c12 */ /* 0x000fe2000f8e96ac */
[--C-:B------:R-:W-:Y:S03]  /*128c0*/  FFMA.FTZ R203, R35, c[0x0][0x23c], -R181.reuse ;  /* 0x00008f0023cb7a23 */ /* 0x100fe600000108b5 */
[----:B------:R-:W-:Y:S02]  /*128d0*/  FMUL.FTZ R35, R3, R155 ;  /* 0x0000009b03237220 */ /* 0x000fe40000410000 */
[-C--:B------:R-:W-:Y:S01]  /*128e0*/  HMMA.16816.F32 R100, R176, R158.reuse, R100 ;  /* 0x0000009eb064723c */ /* 0x080fe20000001864 */
[----:B------:R-:W2:Y:S01]  /*128f0*/  LDSM.16.MT88.4 R152, [R209+0xb000] ;  /* 0x00b00000d198783b */ /* 0x000ea20000004200 */
[----:B------:R-:W-:Y:S01]  /*12900*/  FFMA.FTZ R181, R23, c[0x0][0x23c], -R181 ;  /* 0x00008f0017b57a23 */ /* 0x000fe200000108b5 */
[----:B------:R-:W3:Y:S01]  /*12910*/  MUFU.EX2 R203, R203 ;  /* 0x000000cb00cb7308 */ /* 0x000ee20000000800 */
[C---:B------:R-:W-:Y:S02]  /*12920*/  FMUL.FTZ R118, R3.reuse, R118 ;  /* 0x0000007603767220 */ /* 0x040fe40000410000 */
[C---:B------:R-:W-:Y:S02]  /*12930*/  FMUL.FTZ R119, R3.reuse, R119 ;  /* 0x0000007703777220 */ /* 0x040fe40000410000 */
[C---:B------:R-:W-:Y:S01]  /*12940*/  HMMA.16816.F32 R104, R168.reuse, R158, R104 ;  /* 0x0000009ea868723c */ /* 0x040fe20000001868 */
[C---:B------:R-:W-:Y:S03]  /*12950*/  FMUL.FTZ R120, R164.reuse, R120 ;  /* 0x00000078a4787220 */ /* 0x040fe60000410000 */
[----:B------:R-:W-:Y:S02]  /*12960*/  FMUL.FTZ R121, R164, R121 ;  /* 0x00000079a4797220 */ /* 0x000fe40000410000 */
[----:B------:R-:W-:Y:S02]  /*12970*/  FMUL.FTZ R122, R3, R122 ;  /* 0x0000007a037a7220 */ /* 0x000fe40000410000 */
[-C--:B-1----:R-:W-:Y:S01]  /*12980*/  HMMA.16816.F32 R32, R168, R160.reuse, R32 ;  /* 0x000000a0a820723c */ /* 0x082fe20000001820 */
[C---:B------:R-:W-:Y:S03]  /*12990*/  FMUL.FTZ R108, R2.reuse, R108 ;  /* 0x0000006c026c7220 */ /* 0x040fe60000410000 */
[----:B------:R-:W-:Y:S02]  /*129a0*/  FMUL.FTZ R109, R2, R109 ;  /* 0x0000006d026d7220 */ /* 0x000fe40000410000 */
[C---:B------:R-:W-:Y:S02]  /*129b0*/  FMUL.FTZ R110, R0.reuse, R110 ;  /* 0x0000006e006e7220 */ /* 0x040fe40000410000 */
[----:B------:R-:W-:Y:S04]  /*129c0*/  FMUL.FTZ R111, R0, R111 ;  /* 0x0000006f006f7220 */ /* 0x000fe80000410000 */
[----:B------:R-:W-:Y:S01]  /*129d0*/  IMAD.WIDE.U32 R158, R156, -0x2daee0ad, RZ ;  /* 0xd2511f539c9e7825 */ /* 0x000fe200078e00ff */
[----:B------:R-:W-:Y:S02]  /*129e0*/  LOP3.LUT R156, R5, UR7, R6, 0x96, !PT ;  /* 0x00000007059c7c12 */ /* 0x000fe4000f8e9606 */
        /* <DEDUP_REMOVED lines=9> */
[----:B------:R-:W-:Y:S01]  /*12a80*/  IMAD.WIDE.U32 R156, R156, -0x2daee0ad, RZ ;  /* 0xd2511f539c9c7825 */ /* 0x000fe200078e00ff */
[----:B------:R-:W-:Y:S02]  /*12a90*/  MUFU.EX2 R5, R183 ;  /* 0x000000b700057308 */ /* 0x000fe40000000800 */
[----:B------:R-:W-:Y:S01]  /*12aa0*/  SHF.R.U32.HI R161, RZ, 0x18, R158 ;  /* 0x00000018ffa17819 */ /* 0x000fe2000001169e */
[----:B------:R-:W-:Y:S01]  /*12ab0*/  FMUL.FTZ R123, R3, R123 ;  /* 0x0000007b037b7220 */ /* 0x000fe20000410000 */
[-C--:B------:R-:W-:Y:S01]  /*12ac0*/  HMMA.16816.F32 R112, R176, R162.reuse, R112 ;  /* 0x000000a2b070723c */ /* 0x080fe20000001870 */
[----:B------:R-:W-:Y:S01]  /*12ad0*/  LOP3.LUT R160, R157, UR17, R246, 0x96, !PT ;  /* 0x000000119da07c12 */ /* 0x000fe2000f8e96f6 */
[----:B------:R-:W-:Y:S01]  /*12ae0*/  FFMA.FTZ R31, R31, c[0x0][0x23c], -R19 ;  /* 0x00008f001f1f7a23 */ /* 0x000fe20000010813 */
[----:B------:R-:W-:Y:S01]  /*12af0*/  LOP3.LUT R174, R156, 0xffff, RZ, 0xc0, !PT ;  /* 0x0000ffff9cae7812 */ /* 0x000fe200078ec0ff */
[----:B------:R-:W-:Y:S01]  /*12b00*/  FFMA.FTZ R182, R21, c[0x0][0x23c], -R182 ;  /* 0x00008f0015b67a23 */ /* 0x000fe200000108b6 */
[--C-:B------:R-:W-:Y:S01]  /*12b10*/  SHF.R.U32.HI R175, RZ, 0x10, R156.reuse ;  /* 0x00000010ffaf7819 */ /* 0x100fe2000001169c */
[----:B------:R-:W1:Y:S01]  /*12b20*/  MUFU.EX2 R6, R181 ;  /* 0x000000b500067308 */ /* 0x000e620000000800 */
[C---:B------:R-:W-:Y:S01]  /*12b30*/  FMUL.FTZ R128, R164.reuse, R128 ;  /* 0x00000080a4807220 */ /* 0x040fe20000410000 */
[C---:B------:R-:W-:Y:S01]  /*12b40*/  HMMA.16816.F32 R116, R168.reuse, R162, R116 ;  /* 0x000000a2a874723c */ /* 0x040fe20000001874 */
[----:B------:R-:W-:Y:S03]  /*12b50*/  FMUL.FTZ R129, R164, R129 ;  /* 0x00000081a4817220 */ /* 0x000fe60000410000 */
[C---:B------:R-:W-:Y:S01]  /*12b60*/  FMUL.FTZ R130, R3.reuse, R130 ;  /* 0x0000008203827220 */ /* 0x040fe20000410000 */
[----:B------:R-:W-:Y:S01]  /*12b70*/  LOP3.LUT R172, R172, 0xff, RZ, 0xc0, !PT ;  /* 0x000000ffacac7812 */ /* 0x000fe200078ec0ff */
[----:B------:R-:W-:Y:S01]  /*12b80*/  FMUL.FTZ R131, R3, R131 ;  /* 0x0000008303837220 */ /* 0x000fe20000410000 */
[----:B------:R-:W-:Y:S01]  /*12b90*/  LOP3.LUT R163, R156, 0xff, RZ, 0xc0, !PT ;  /* 0x000000ff9ca37812 */ /* 0x000fe200078ec0ff */
[-C--:B--2---:R-:W-:Y:S01]  /*12ba0*/  HMMA.16816.F32 R120, R168, R152.reuse, R120 ;  /* 0x00000098a878723c */ /* 0x084fe20000001878 */
[----:B------:R-:W-:Y:S01]  /*12bb0*/  SHF.R.U32.HI R162, RZ, 0x18, R156 ;  /* 0x00000018ffa27819 */ /* 0x000fe2000001169c */
[----:B------:R2:W-:Y:S01]  /*12bc0*/  MUFU.EX2 R17, R31 ;  /* 0x0000001f00117308 */ /* 0x0005e20000000800 */
[----:B------:R-:W4:Y:S01]  /*12bd0*/  LDSM.16.MT88.4 R156, [R208+0xb000] ;  /* 0x00b00000d09c783b */ /* 0x000f220000004200 */
[C---:B------:R-:W-:Y:S01]  /*12be0*/  FMUL.FTZ R124, R2.reuse, R124 ;  /* 0x0000007c027c7220 */ /* 0x040fe20000410000 */
[----:B------:R-:W-:Y:S01]  /*12bf0*/  SHF.R.U32.HI R174, RZ, 0x8, R174 ;  /* 0x00000008ffae7819 */ /* 0x000fe200000116ae */
[----:B------:R-:W-:Y:S02]  /*12c00*/  FMUL.FTZ R125, R2, R125 ;  /* 0x0000007d027d7220 */ /* 0x000fe40000410000 */
[C---:B------:R-:W-:Y:S01]  /*12c10*/  FMUL.FTZ R126, R0.reuse, R126 ;  /* 0x0000007e007e7220 */ /* 0x040fe20000410000 */
[----:B------:R-:W-:Y:S03]  /*12c20*/  PRMT R163, R163, 0x5410, R174 ;  /* 0x00005410a3a37816 */ /* 0x000fe600000000ae */
[----:B------:R-:W-:Y:S01]  /*12c30*/  FMUL.FTZ R127, R0, R127 ;  /* 0x0000007f007f7220 */ /* 0x000fe20000410000 */
[----:B------:R-:W5:Y:S01]  /*12c40*/  MUFU.EX2 R246, R182 ;  /* 0x000000b600f67308 */ /* 0x000f620000000800 */
[C---:B------:R-:W-:Y:S02]  /*12c50*/  FMUL.FTZ R136, R164.reuse, R136 ;  /* 0x00000088a4887220 */ /* 0x040fe40000410000 */
[----:B------:R-:W-:Y:S02]  /*12c60*/  FMUL.FTZ R137, R164, R137 ;  /* 0x00000089a4897220 */ /* 0x000fe40000410000 */
[----:B------:R-:W-:Y:S01]  /*12c70*/  FMUL.FTZ R138, R3, R138 ;  /* 0x0000008a038a7220 */ /* 0x000fe20000410000 */
[C---:B------:R-:W-:Y:S01]  /*12c80*/  HMMA.16816.F32 R124, R176.reuse, R152, R124 ;  /* 0x00000098b07c723c */ /* 0x040fe2000000187c */
[C---:B------:R-:W-:Y:S02]  /*12c90*/  FMUL.FTZ R20, R2.reuse, R148 ;  /* 0x0000009402147220 */ /* 0x040fe40000410000 */
[----:B------:R-:W-:Y:S02]  /*12ca0*/  FMUL.FTZ R21, R2, R149 ;  /* 0x0000009502157220 */ /* 0x000fe40000410000 */
[----:B------:R-:W-:Y:S01]  /*12cb0*/  FMUL.FTZ R22, R0, R150 ;  /* 0x0000009600167220 */ /* 0x000fe20000410000 */
[----:B------:R-:W-:Y:S01]  /*12cc0*/  LOP3.LUT R150, R28, 0xffff, RZ, 0xc0, !PT ;  /* 0x0000ffff1c967812 */ /* 0x000fe200078ec0ff */
[C---:B------:R-:W-:Y:S01]  /*12cd0*/  FMUL.FTZ R23, R0.reuse, R151 ;  /* 0x0000009700177220 */ /* 0x040fe20000410000 */
[----:B------:R-:W-:Y:S01]  /*12ce0*/  LOP3.LUT R151, R175, 0xff, RZ, 0xc0, !PT ;  /* 0x000000ffaf977812 */ /* 0x000fe200078ec0ff */
[----:B--2---:R-:W-:Y:S03]  /*12cf0*/  FMUL.FTZ R31, R0, R143 ;  /* 0x0000008f001f7220 */ /* 0x004fe60000410000 */
[----:B------:R-:W-:Y:S01]  /*12d00*/  PRMT R151, R151, 0x5410, R162 ;  /* 0x0000541097977816 */ /* 0x000fe200000000a2 */
[--C-:B------:R-:W-:Y:S01]  /*12d10*/  FFMA.FTZ R152, R24, c[0x0][0x23c], -R180.reuse ;  /* 0x00008f0018987a23 */ /* 0x100fe200000108b4 */
[-C--:B------:R-:W-:Y:S01]  /*12d20*/  HMMA.16816.F32 R20, R176, R154.reuse, R20 ;  /* 0x0000009ab014723c */ /* 0x080fe20000001814 */
[----:B------:R-:W-:Y:S01]  /*12d30*/  FFMA.FTZ R180, R25, c[0x0][0x23c], -R180 ;  /* 0x00008f0019b47a23 */ /* 0x000fe200000108b4 */
[----:B------:R-:W-:Y:S01]  /*12d40*/  PRMT R175, R172, 0x5410, R161 ;  /* 0x00005410acaf7816 */ /* 0x000fe200000000a1 */
[----:B------:R-:W-:Y:S01]  /*12d50*/  FMUL.FTZ R25, R164, R145 ;  /* 0x00000091a4197220 */ /* 0x000fe20000410000 */
[----:B------:R-:W-:Y:S01]  /*12d60*/  SHF.R.U32.HI R24, RZ, 0x8, R29 ;  /* 0x00000008ff187819 */ /* 0x000fe2000001161d */
[----:B------:R-:W-:Y:S01]  /*12d70*/  MUFU.EX2 R4, R180 ;  /* 0x000000b400047308 */ /* 0x000fe20000000800 */
[----:B------:R-:W-:Y:S01]  /*12d80*/  SHF.R.U32.HI R29, RZ, 0x10, R28 ;  /* 0x00000010ff1d7819 */ /* 0x000fe2000001161c */
[--C-:B------:R-:W-:Y:S01]  /*12d90*/  FFMA.FTZ R149, R26, c[0x0][0x23c], -R19.reuse ;  /* 0x00008f001a957a23 */ /* 0x100fe20000010813 */
[C---:B------:R-:W-:Y:S01]  /*12da0*/  HMMA.16816.F32 R128, R168.reuse, R154, R128 ;  /* 0x0000009aa880723c */ /* 0x040fe20000001880 */
[----:B------:R-:W-:Y:S03]  /*12db0*/  FFMA.FTZ R148, R27, c[0x0][0x23c], -R19 ;  /* 0x00008f001b947a23 */ /* 0x000fe60000010813 */
[----:B------:R-:W-:Y:S01]  /*12dc0*/  LOP3.LUT R19, R28, 0xff, RZ, 0xc0, !PT ;  /* 0x000000ff1c137812 */ /* 0x000fe200078ec0ff */
[----:B------:R-:W-:Y:S01]  /*12dd0*/  FMUL.FTZ R27, R3, R147 ;  /* 0x00000093031b7220 */ /* 0x000fe20000410000 */
[----:B------:R-:W-:Y:S01]  /*12de0*/  PRMT R173, R173, 0x5410, R24 ;  /* 0x00005410adad7816 */ /* 0x000fe20000000018 */
[----:B------:R-:W-:Y:S01]  /*12df0*/  FMUL.FTZ R24, R164, R144 ;  /* 0x00000090a4187220 */ /* 0x000fe20000410000 */
[----:B------:R-:W-:Y:S01]  /*12e00*/  SHF.R.U32.HI R155, RZ, 0x18, R28 ;  /* 0x00000018ff9b7819 */ /* 0x000fe2000001161c */
[C---:B------:R-:W-:Y:S01]  /*12e10*/  FMUL.FTZ R28, R2.reuse, R140 ;  /* 0x0000008c021c7220 */ /* 0x040fe20000410000 */
[----:B------:R1:W-:Y:S02]  /*12e20*/  MUFU.EX2 R182, R148 ;  /* 0x0000009400b67308 */ /* 0x0003e40000000800 */
[----:B------:R-:W-:Y:S01]  /*12e30*/  LOP3.LUT R144, R29, 0xff, RZ, 0xc0, !PT ;  /* 0x000000ff1d907812 */ /* 0x000fe200078ec0ff */
[C---:B------:R-:W-:Y:S01]  /*12e40*/  FMUL.FTZ R29, R2.reuse, R141 ;  /* 0x0000008d021d7220 */ /* 0x040fe20000410000 */
[----:B------:R-:W-:Y:S01]  /*12e50*/  SHF.R.U32.HI R153, RZ, 0x10, R160 ;  /* 0x00000010ff997819 */ /* 0x000fe200000116a0 */
[----:B------:R-:W2:Y:S01]  /*12e60*/  LDSM.16.MT88.4 R140, [R212+0xa800] ;  /* 0x00a80000d48c783b */ /* 0x000ea20000004200 */
[C---:B------:R-:W-:Y:S01]  /*12e70*/  FMUL.FTZ R26, R3.reuse, R146 ;  /* 0x00000092031a7220 */ /* 0x040fe20000410000 */
[----:B------:R-:W-:Y:S01]  /*12e80*/  SHF.R.U32.HI R146, RZ, 0x8, R150 ;  /* 0x00000008ff927819 */ /* 0x000fe20000011696 */
[----:B------:R-:W-:Y:S01]  /*12e90*/  FMUL.FTZ R139, R3, R139 ;  /* 0x0000008b038b7220 */ /* 0x000fe20000410000 */
[----:B---3--:R-:W-:Y:S01]  /*12ea0*/  F2FP.PACK_AB R150, R203, R202 ;  /* 0x000000cacb96723e */ /* 0x008fe200000000ff */
[----:B------:R3:W2:Y:S01]  /*12eb0*/  MUFU.EX2 R154, R149 ;  /* 0x00000095009a7308 */ /* 0x0006a20000000800 */
[----:B------:R-:W-:Y:S01]  /*12ec0*/  PRMT R161, R19, 0x5410, R146 ;  /* 0x0000541013a17816 */ /* 0x000fe20000000092 */
[C---:B------:R-:W-:Y:S01]  /*12ed0*/  FMUL.FTZ R132, R2.reuse, R132 ;  /* 0x0000008402847220 */ /* 0x040fe20000410000 */
[-C--:B----4-:R-:W-:Y:S01]  /*12ee0*/  HMMA.16816.F32 R24, R168, R156.reuse, R24 ;  /* 0x0000009ca818723c */ /* 0x090fe20000001818 */
[----:B------:R-:W-:Y:S01]  /*12ef0*/  FMUL.FTZ R133, R2, R133 ;  /* 0x0000008502857220 */ /* 0x000fe20000410000 */
[----:B------:R-:W-:Y:S01]  /*12f00*/  PRMT R155, R144, 0x5410, R155 ;  /* 0x00005410909b7816 */ /* 0x000fe2000000009b */
[--C-:B------:R-:W-:Y:S01]  /*12f10*/  HSET2.LE.AND R172, R161, R240.reuse, PT ;  /* 0x000000f0a1ac7233 */ /* 0x100fe20003803000 */
[----:B------:R-:W-:Y:S01]  /*12f20*/  LOP3.LUT R144, R160, 0xffff, RZ, 0xc0, !PT ;  /* 0x0000ffffa0907812 */ /* 0x000fe200078ec0ff */
[C---:B------:R-:W-:Y:S01]  /*12f30*/  FMUL.FTZ R134, R0.reuse, R134 ;  /* 0x0000008600867220 */ /* 0x040fe20000410000 */
[--C-:B------:R-:W-:Y:S01]  /*12f40*/  HSET2.LE.AND R174, R173, R240.reuse, PT ;  /* 0x000000f0adae7233 */ /* 0x100fe20003803000 */
[----:B------:R-:W4:Y:S01]  /*12f50*/  MUFU.EX2 R16, R152 ;  /* 0x0000009800107308 */ /* 0x000f220000000800 */
[C---:B------:R-:W-:Y:S01]  /*12f60*/  HMMA.16816.F32 R28, R176.reuse, R156, R28 ;  /* 0x0000009cb01c723c */ /* 0x040fe2000000181c */
[----:B------:R-:W-:Y:S03]  /*12f70*/  FMUL.FTZ R135, R0, R135 ;  /* 0x0000008700877220 */ /* 0x000fe60000410000 */
[----:B------:R-:W-:Y:S01]  /*12f80*/  SHF.R.U32.HI R144, RZ, 0x8, R144 ;  /* 0x00000008ff907819 */ /* 0x000fe20000011690 */
[--C-:B------:R-:W-:Y:S01]  /*12f90*/  HSET2.LE.AND R175, R175, R240.reuse, PT ;  /* 0x000000f0afaf7233 */ /* 0x100fe20003803000 */
[----:B-1----:R-:W-:Y:S01]  /*12fa0*/  F2FP.PACK_AB R148, R6, R5 ;  /* 0x000000050694723e */ /* 0x002fe200000000ff */
[--C-:B------:R-:W-:Y:S01]  /*12fb0*/  HSET2.LE.AND R173, R155, R240.reuse, PT ;  /* 0x000000f09bad7233 */ /* 0x100fe20003803000 */
[-C--:B------:R-:W-:Y:S01]  /*12fc0*/  HMMA.16816.F32 R132, R176, R158.reuse, R132 ;  /* 0x0000009eb084723c */ /* 0x080fe20000001884 */
[----:B------:R-:W-:Y:S03]  /*12fd0*/  F2FP.PACK_AB R19, R201, R200 ;  /* 0x000000c8c913723e */ /* 0x000fe600000000ff */
[----:B------:R-:W-:Y:S01]  /*12fe0*/  LOP3.LUT R157, R160, 0xff, RZ, 0xc0, !PT ;  /* 0x000000ffa09d7812 */ /* 0x000fe200078ec0ff */
[----:B------:R-:W-:Y:S01]  /*12ff0*/  FFMA.FTZ R188, R164, R243, R188 ;  /* 0x000000f3a4bc7223 */ /* 0x000fe200000100bc */
[----:B------:R-:W-:Y:S01]  /*13000*/  SHF.R.U32.HI R160, RZ, 0x18, R160 ;  /* 0x00000018ffa07819 */ /* 0x000fe200000116a0 */
[--C-:B------:R-:W-:Y:S01]  /*13010*/  HSET2.LE.AND R179, R151, R240.reuse, PT ;  /* 0x000000f097b37233 */ /* 0x100fe20003803000 */
[----:B------:R-:W-:Y:S01]  /*13020*/  HMMA.16816.F32 R136, R168, R158, R136 ;  /* 0x0000009ea888723c */ /* 0x000fe20000001888 */
[----:B------:R-:W-:Y:S01]  /*13030*/  LOP3.LUT R153, R153, 0xff, RZ, 0xc0, !PT ;  /* 0x000000ff99997812 */ /* 0x000fe200078ec0ff */
[----:B------:R-:W-:Y:S02]  /*13040*/  LDSM.16.MT88.4 R168, [R209+0xb800] ;  /* 0x00b80000d1a8783b */ /* 0x000fe40000004200 */
[----:B------:R-:W-:Y:S01]  /*13050*/  LOP3.LUT R174, R174, R19, RZ, 0xc0, !PT ;  /* 0x00000013aeae7212 */ /* 0x000fe200078ec0ff */
[--C-:B------:R-:W-:Y:S01]  /*13060*/  HSET2.LE.AND R178, R163, R240.reuse, PT ;  /* 0x000000f0a3b27233 */ /* 0x100fe20003803000 */
[----:B-----5:R-:W-:Y:S01]  /*13070*/  F2FP.PACK_AB R19, R246, R252 ;  /* 0x000000fcf613723e */ /* 0x020fe200000000ff */
[----:B------:R-:W-:Y:S01]  /*13080*/  FFMA.FTZ R190, R3, R238, R190 ;  /* 0x000000ee03be7223 */ /* 0x000fe200000100be */
[----:B------:R-:W-:Y:S01]  /*13090*/  PRMT R157, R157, 0x5410, R144 ;  /* 0x000054109d9d7816 */ /* 0x000fe20000000090 */
[----:B------:R-:W-:Y:S01]  /*130a0*/  FFMA.FTZ R192, R2, R241, R192 ;  /* 0x000000f102c07223 */ /* 0x000fe200000100c0 */
[----:B------:R-:W1:Y:S02]  /*130b0*/  LDSM.16.MT88.4 R144, [R210+0xa800] ;  /* 0x00a80000d290783b */ /* 0x000e640000004200 */
[----:B------:R-:W-:Y:S01]  /*130c0*/  PRMT R153, R153, 0x5410, R160 ;  /* 0x0000541099997816 */ /* 0x000fe200000000a0 */
[--C-:B------:R-:W-:Y:S01]  /*130d0*/  HSET2.LE.AND R176, R157, R240.reuse, PT ;  /* 0x000000f09db07233 */ /* 0x100fe20003803000 */
[----:B------:R-:W-:Y:S01]  /*130e0*/  LOP3.LUT R175, R175, R150, RZ, 0xc0, !PT ;  /* 0x00000096afaf7212 */ /* 0x000fe200078ec0ff */
[----:B------:R-:W-:Y:S01]  /*130f0*/  FFMA.FTZ R194, R0, R239, R194 ;  /* 0x000000ef00c27223 */ /* 0x000fe200000100c2 */
[----:B------:R-:W-:Y:S01]  /*13100*/  LOP3.LUT R172, R172, R19, RZ, 0xc0, !PT ;  /* 0x00000013acac7212 */ /* 0x000fe200078ec0ff */
[----:B------:R-:W-:Y:S01]  /*13110*/  HSET2.LE.AND R177, R153, R240, PT ;  /* 0x000000f099b17233 */ /* 0x000fe20003803000 */
[----:B------:R-:W-:Y:S01]  /*13120*/  LOP3.LUT R173, R173, R148, RZ, 0xc0, !PT ;  /* 0x00000094adad7212 */ /* 0x000fe200078ec0ff */
[----:B------:R-:W-:Y:S01]  /*13130*/  FADD.FTZ R189, R189, R188 ;  /* 0x000000bcbdbd7221 */ /* 0x000fe20000010000 */
[----:B---3--:R-:W-:Y:S01]  /*13140*/  F2FP.PACK_AB R149, R247, R242 ;  /* 0x000000f2f795723e */ /* 0x008fe200000000ff */
[----:B------:R-:W-:Y:S01]  /*13150*/  FADD.FTZ R191, R191, R190 ;  /* 0x000000bebfbf7221 */ /* 0x000fe20000010000 */
[----:B------:R-:W-:Y:S01]  /*13160*/  F2FP.PACK_AB R150, R17, R7 ;  /* 0x000000071196723e */ /* 0x000fe200000000ff */
[----:B------:R-:W-:Y:S01]  /*13170*/  FADD.FTZ R193, R193, R192 ;  /* 0x000000c0c1c17221 */ /* 0x000fe20000010000 */
[----:B--2---:R-:W-:Y:S01]  /*13180*/  F2FP.PACK_AB R148, R182, R154 ;  /* 0x0000009ab694723e */ /* 0x004fe200000000ff */
[-C--:B------:R-:W-:Y:S01]  /*13190*/  HMMA.16816.F32 R160, R172, R140.reuse, R8 ;  /* 0x0000008caca0723c */ /* 0x080fe20000001808 */
[----:B----4-:R-:W-:Y:S01]  /*131a0*/  F2FP.PACK_AB R19, R4, R16 ;  /* 0x000000100413723e */ /* 0x010fe200000000ff */
[----:B------:R-:W2:Y:S01]  /*131b0*/  LDSM.16.MT88.4 R8, [R209+0xa800] ;  /* 0x00a80000d108783b */ /* 0x000ea20000004200 */
[----:B------:R-:W-:Y:S01]  /*131c0*/  LOP3.LUT R178, R178, R149, RZ, 0xc0, !PT ;  /* 0x00000095b2b27212 */ /* 0x000fe200078ec0ff */
[----:B------:R-:W-:Y:S01]  /*131d0*/  FADD.FTZ R195, R195, R194 ;  /* 0x000000c2c3c37221 */ /* 0x000fe20000010000 */
[----:B------:R-:W-:Y:S01]  /*131e0*/  LOP3.LUT R179, R179, R150, RZ, 0xc0, !PT ;  /* 0x00000096b3b37212 */ /* 0x000fe200078ec0ff */
[----:B------:R-:W-:Y:S01]  /*131f0*/  FADD.FTZ R184, R184, R189 ;  /* 0x000000bdb8b87221 */ /* 0x000fe20000010000 */
[----:B------:R-:W-:Y:S01]  /*13200*/  LOP3.LUT R177, R177, R148, RZ, 0xc0, !PT ;  /* 0x00000094b1b17212 */ /* 0x000fe200078ec0ff */
[----:B------:R-:W-:Y:S01]  /*13210*/  FADD.FTZ R186, R186, R191 ;  /* 0x000000bfbaba7221 */ /* 0x000fe20000010000 */
[----:B------:R-:W-:Y:S01]  /*13220*/  LOP3.LUT R176, R176, R19, RZ, 0xc0, !PT ;  /* 0x00000013b0b07212 */ /* 0x000fe200078ec0ff */
[----:B------:R-:W-:Y:S02]  /*13230*/  LDSM.16.MT88.4 R148, [R210+0xb800] ;  /* 0x00b80000d294783b */ /* 0x000fe40000004200 */
[----:B------:R-:W-:Y:S01]  /*13240*/  MOV R19, R182 ;  /* 0x000000b600137202 */ /* 0x000fe20000000f00 */
[----:B------:R-:W-:Y:S01]  /*13250*/  FADD.FTZ R196, R196, R193 ;  /* 0x000000c1c4c47221 */ /* 0x000fe20000010000 */
[----:B------:R-:W-:Y:S01]  /*13260*/  MOV R3, R166 ;  /* 0x000000a600037202 */ /* 0x000fe20000000f00 */
[----:B------:R-:W-:Y:S01]  /*13270*/  FADD.FTZ R198, R198, R195 ;  /* 0x000000c3c6c67221 */ /* 0x000fe20000010000 */
[C---:B------:R-:W-:Y:S01]  /*13280*/  HMMA.16816.F32 R156, R176.reuse, R140, R12 ;  /* 0x0000008cb09c723c */ /* 0x040fe2000000180c */
[----:B------:R-:W-:Y:S01]  /*13290*/  FADD.FTZ R185, R185, R184 ;  /* 0x000000b8b9b97221 */ /* 0x000fe20000010000 */
[----:B------:R-:W3:Y:S01]  /*132a0*/  LDSM.16.MT88.4 R12, [R208+0xa800] ;  /* 0x00a80000d00c783b */ /* 0x000ee20000004200 */
[----:B------:R-:W-:Y:S01]  /*132b0*/  FADD.FTZ R186, R187, R186 ;  /* 0x000000babbba7221 */ /* 0x000fe20000010000 */
[----:B------:R-:W-:Y:S01]  /*132c0*/  MOV R2, R167 ;  /* 0x000000a700027202 */ /* 0x000fe20000000f00 */
[----:B------:R-:W-:Y:S01]  /*132d0*/  FADD.FTZ R197, R197, R196 ;  /* 0x000000c4c5c57221 */ /* 0x000fe20000010000 */
[----:B------:R-:W-:Y:S01]  /*132e0*/  MOV R0, R165 ;  /* 0x000000a500007202 */ /* 0x000fe20000000f00 */
[----:B------:R-:W-:Y:S01]  /*132f0*/  FADD.FTZ R198, R199, R198 ;  /* 0x000000c6c7c67221 */ /* 0x000fe20000010000 */
[-C--:B------:R-:W-:Y:S01]  /*13300*/  HMMA.16816.F32 R36, R176, R142.reuse, R36 ;  /* 0x0000008eb024723c */ /* 0x080fe20000001824 */
[----:B------:R-:W-:Y:S01]  /*13310*/  FADD.FTZ R185, R252, R185 ;  /* 0x000000b9fcb97221 */ /* 0x000fe20000010000 */
[----:B------:R-:W-:Y:S02]  /*13320*/  LDSM.16.MT88.4 R180, [R208+0xb800] ;  /* 0x00b80000d0b4783b */ /* 0x000fe40000004200 */
[----:B------:R-:W-:Y:S02]  /*13330*/  FADD.FTZ R197, R16, R197 ;  /* 0x000000c510c57221 */ /* 0x000fe40000010000 */
[----:B------:R-:W-:Y:S02]  /*13340*/  FADD.FTZ R185, R246, R185 ;  /* 0x000000b9f6b97221 */ /* 0x000fe40000010000 */
[C---:B------:R-:W-:Y:S01]  /*13350*/  HMMA.16816.F32 R40, R172.reuse, R142, R40 ;  /* 0x0000008eac28723c */ /* 0x040fe20000001828 */
[----:B------:R-:W-:Y:S01]  /*13360*/  FADD.FTZ R197, R4, R197 ;  /* 0x000000c504c57221 */ /* 0x000fe20000010000 */
[----:B------:R-:W4:Y:S02]  /*13370*/  LDSM.16.MT88.4 R140, [R212+0xb800] ;  /* 0x00b80000d48c783b */ /* 0x000f240000004200 */
[----:B------:R-:W-:Y:S02]  /*13380*/  FADD.FTZ R200, R200, R185 ;  /* 0x000000b9c8c87221 */ /* 0x000fe40000010000 */
[----:B------:R-:W-:Y:S02]  /*13390*/  FADD.FTZ R242, R242, R197 ;  /* 0x000000c5f2f27221 */ /* 0x000fe40000010000 */
[-C--:B-1----:R-:W-:Y:S01]  /*133a0*/  HMMA.16816.F32 R44, R172, R144.reuse, R44 ;  /* 0x00000090ac2c723c */ /* 0x082fe2000000182c */
[----:B------:R-:W-:Y:S03]  /*133b0*/  FADD.FTZ R243, R201, R200 ;  /* 0x000000c8c9f37221 */ /* 0x000fe60000010000 */
[----:B------:R-:W-:Y:S04]  /*133c0*/  FADD.FTZ R241, R247, R242 ;  /* 0x000000f2f7f17221 */ /* 0x000fe80000010000 */
[C---:B------:R-:W-:Y:S08]  /*133d0*/  HMMA.16816.F32 R48, R176.reuse, R144, R48 ;  /* 0x00000090b030723c */ /* 0x040ff00000001830 */
[-C--:B------:R-:W-:Y:S08]  /*133e0*/  HMMA.16816.F32 R52, R176, R146.reuse, R52 ;  /* 0x00000092b034723c */ /* 0x080ff00000001834 */
[C---:B------:R-:W-:Y:S08]  /*133f0*/  HMMA.16816.F32 R56, R172.reuse, R146, R56 ;  /* 0x00000092ac38723c */ /* 0x040ff00000001838 */
[-C--:B--2---:R-:W-:Y:S08]  /*13400*/  HMMA.16816.F32 R60, R172, R8.reuse, R60 ;  /* 0x00000008ac3c723c */ /* 0x084ff0000000183c */
[C---:B------:R-:W-:Y:S07]  /*13410*/  HMMA.16816.F32 R64, R176.reuse, R8, R64 ;  /* 0x00000008b040723c */ /* 0x040fee0000001840 */
[----:B------:R-:W-:Y:S01]  /*13420*/  MOV R8, R154 ;  /* 0x0000009a00087202 */ /* 0x000fe20000000f00 */
        /* <DEDUP_REMOVED lines=8> */
[-C--:B---3--:R-:W-:Y:S01]  /*134b0*/  HMMA.16816.F32 R76, R172, R12.reuse, R76 ;  /* 0x0000000cac4c723c */ /* 0x088fe2000000184c */
[----:B------:R-:W-:Y:S03]  /*134c0*/  FADD.FTZ R238, R203, R202 ;  /* 0x000000cacbee7221 */ /* 0x000fe60000010000 */
[----:B------:R-:W-:Y:S04]  /*134d0*/  FADD.FTZ R239, R17, R198 ;  /* 0x000000c611ef7221 */ /* 0x000fe80000010000 */
[C---:B------:R-:W-:Y:S08]  /*134e0*/  HMMA.16816.F32 R80, R176.reuse, R12, R80 ;  /* 0x0000000cb050723c */ /* 0x040ff00000001850 */
        /* <DEDUP_REMOVED lines=15> */
[-C--:B------:R-:W-:Y:S08]  /*135e0*/  HMMA.16816.F32 R144, R172, R180.reuse, R24 ;  /* 0x000000b4ac90723c */ /* 0x080ff00000001818 */
[C---:B------:R-:W-:Y:S08]  /*135f0*/  HMMA.16816.F32 R140, R176.reuse, R180, R28 ;  /* 0x000000b4b08c723c */ /* 0x040ff0000000181c */
[-C--:B------:R-:W-:Y:S08]  /*13600*/  HMMA.16816.F32 R132, R176, R182.reuse, R132 ;  /* 0x000000b6b084723c */ /* 0x080ff00000001884 */
[----:B------:R-:W-:Y:S01]  /*13610*/  HMMA.16816.F32 R136, R172, R182, R136 ;  /* 0x000000b6ac88723c */ /* 0x000fe20000001888 */
[----:B------:R-:W-:-:S07]  /*13620*/  @P0 BRA `(.L_x_892) ;  /* 0xffffd64000000947 */ /* 0x000fce000383ffff */
.L_x_891:
[----:B------:R-:W1:Y:S01]  /*13630*/  SHFL.BFLY PT, R5, R238, 0x2, 0x1f ;  /* 0x0c401f00ee057f89 */ /* 0x000e6200000e0000 */
[----:B------:R-:W-:Y:S01]  /*13640*/  MOV R10, 0x3f800000 ;  /* 0x3f800000000a7802 */ /* 0x000fe20000000f00 */
[----:B------:R-:W2:Y:S01]  /*13650*/  S2UR UR6, SR_CTAID.Y ;  /* 0x00000000000679c3 */ /* 0x000ea20000002600 */
[----:B------:R-:W-:Y:S01]  /*13660*/  MOV R9, 0x3f800000 ;  /* 0x3f80000000097802 */ /* 0x000fe20000000f00 */
[----:B------:R-:W3:Y:S01]  /*13670*/  SHFL.BFLY PT, R6, R243, 0x2, 0x1f ;  /* 0x0c401f00f3067f89 */ /* 0x000ee200000e0000 */
[----:B------:R-:W-:Y:S01]  /*13680*/  UISETP.NE.AND UP0, UPT, UR23, -0x1, UPT ;  /* 0xffffffff1700788c */ /* 0x000fe2000bf05270 */
[----:B------:R-:W-:Y:S01]  /*13690*/  BSSY B0, `(.L_x_895) ;  /* 0x00001b2000007945 */ /* 0x000fe20003800000 */
[----:B------:R-:W-:Y:S01]  /*136a0*/  ULDC.64 UR4, c[0x0][0x1e8] ;  /* 0x00007a0000047ab9 */ /* 0x000fe20000000a00 */
[----:B------:R-:W4:Y:S01]  /*136b0*/  SHFL.BFLY PT, R4, R241, 0x2, 0x1f ;  /* 0x0c401f00f1047f89 */ /* 0x000f2200000e0000 */
[----:B------:R-:W-:Y:S01]  /*136c0*/  ULDC.U8 UR9, c[0x0][0x328] ;  /* 0x0000ca0000097ab9 */ /* 0x000fe20000000000 */
[----:B------:R-:W4:Y:S01]  /*136d0*/  S2UR UR10, SR_CTAID.Z ;  /* 0x00000000000a79c3 */ /* 0x000f220000002700 */
[----:B------:R-:W-:Y:S01]  /*136e0*/  UISETP.NE.AND UP3, UPT, UR9, URZ, UPT ;  /* 0x0000003f0900728c */ /* 0x000fe2000bf65270 */
[----:B------:R-:W4:Y:S01]  /*136f0*/  SHFL.BFLY PT, R12, R239, 0x2, 0x1f ;  /* 0x0c401f00ef0c7f89 */ /* 0x000f2200000e0000 */
[----:B------:R-:W-:-:S03]  /*13700*/  ULDC UR8, c[0x0][0x214] ;  /* 0x0000850000087ab9 */ /* 0x000fc60000000800 */
[----:B------:R-:W4:Y:S01]  /*13710*/  S2R R0, SR_TID.X ;  /* 0x0000000000007919 */ /* 0x000f220000002100 */
[----:B------:R-:W-:-:S04]  /*13720*/  @UP0 UIMAD.WIDE.U32 UR12, UR23, UR4, URZ ;  /* 0x00000004170c02a5 */ /* 0x000fc8000f8e003f */
[----:B------:R-:W-:Y:S01]  /*13730*/  @UP0 UIMAD UR7, UR23, UR5, UR13 ;  /* 0x00000005170702a4 */ /* 0x000fe2000f8e020d */
[----:B-1----:R-:W-:Y:S02]  /*13740*/  FADD.FTZ R5, R5, R238 ;  /* 0x000000ee05057221 */ /* 0x002fe40000010000 */
[----:B------:R-:W-:Y:S02]  /*13750*/  ULDC.64 UR4, c[0x0][0x1e0] ;  /* 0x0000780000047ab9 */ /* 0x000fe40000000a00 */
[----:B--2---:R-:W-:Y:S01]  /*13760*/  @!UP0 USHF.R.S32.HI UR11, URZ, 0x1f, UR6 ;  /* 0x0000001f3f0b8899 */ /* 0x004fe20008011406 */
[----:B---3--:R-:W-:Y:S01]  /*13770*/  FADD.FTZ R6, R6, R243 ;  /* 0x000000f306067221 */ /* 0x008fe20000010000 */
[----:B------:R-:W1:Y:S01]  /*13780*/  SHFL.BFLY PT, R2, R5, 0x1, 0x1f ;  /* 0x0c201f0005027f89 */ /* 0x000e6200000e0000 */
[----:B------:R-:W-:Y:S01]  /*13790*/  @!UP0 UIMAD.WIDE.U32 UR20, UR6, UR4, URZ ;  /* 0x00000004061482a5 */ /* 0x000fe2000f8e003f */
[----:B----4-:R-:W-:Y:S02]  /*137a0*/  FADD.FTZ R4, R4, R241 ;  /* 0x000000f104047221 */ /* 0x010fe40000010000 */
[----:B------:R-:W2:Y:S01]  /*137b0*/  SHFL.BFLY PT, R3, R6, 0x1, 0x1f ;  /* 0x0c201f0006037f89 */ /* 0x000ea200000e0000 */
[----:B------:R-:W-:Y:S01]  /*137c0*/  @!UP0 UIMAD UR11, UR11, UR4, URZ ;  /* 0x000000040b0b82a4 */ /* 0x000fe2000f8e023f */
[----:B------:R-:W-:-:S02]  /*137d0*/  FADD.FTZ R12, R12, R239 ;  /* 0x000000ef0c0c7221 */ /* 0x000fc40000010000 */
[----:B------:R-:W3:Y:S01]  /*137e0*/  SHFL.BFLY PT, R13, R4, 0x1, 0x1f ;  /* 0x0c201f00040d7f89 */ /* 0x000ee200000e0000 */
[----:B------:R-:W-:Y:S02]  /*137f0*/  ULDC.U8 UR4, c[0x0][0x329] ;  /* 0x0000ca4000047ab9 */ /* 0x000fe40000000000 */
[----:B------:R-:W-:Y:S01]  /*13800*/  UISETP.NE.AND UP2, UPT, UR4, URZ, UPT ;  /* 0x0000003f0400728c */ /* 0x000fe2000bf45270 */
[----:B------:R-:W4:Y:S01]  /*13810*/  SHFL.BFLY PT, R11, R12, 0x1, 0x1f ;  /* 0x0c201f000c0b7f89 */ /* 0x000f2200000e0000 */
[----:B------:R-:W-:Y:S02]  /*13820*/  UISETP.EQ.AND UP3, UPT, UR4, URZ, UP3 ;  /* 0x0000003f0400728c */ /* 0x000fe40009f62270 */
[----:B------:R-:W-:Y:S02]  /*13830*/  @!UP0 UIMAD UR11, UR6, UR5, UR11 ;  /* 0x00000005060b82a4 */ /* 0x000fe4000f8e020b */
[----:B------:R-:W-:Y:S02]  /*13840*/  ULDC UR4, c[0x0][0x1c0] ;  /* 0x0000700000047ab9 */ /* 0x000fe40000000800 */
[----:B------:R-:W-:-:S02]  /*13850*/  ULDC UR5, c[0x0][0x234] ;  /* 0x00008d0000057ab9 */ /* 0x000fc40000000800 */
[----:B------:R-:W-:Y:S02]  /*13860*/  @!UP0 UIADD3 UR7, UR21, UR11, URZ ;  /* 0x0000000b15078290 */ /* 0x000fe4000fffe03f */
[----:B------:R-:W-:Y:S01]  /*13870*/  @!UP2 UISETP.NE.AND UP1, UPT, UR9, URZ, UPT ;  /* 0x0000003f0900a28c */ /* 0x000fe2000bf25270 */
[----:B-1----:R-:W-:Y:S01]  /*13880*/  FADD.FTZ R2, R5, R2 ;  /* 0x0000000205027221 */ /* 0x002fe20000010000 */
[----:B------:R-:W-:Y:S01]  /*13890*/  SHF.R.S32.HI R5, RZ, 0x1f, R0 ;  /* 0x0000001fff057819 */ /* 0x000fe20000011400 */
[----:B------:R-:W1:Y:S01]  /*138a0*/  S2UR UR9, SR_CTAID.X ;  /* 0x00000000000979c3 */ /* 0x000e620000002500 */
[----:B------:R-:W-:Y:S01]  /*138b0*/  @UP2 ULDC UR14, c[0x0][0x210] ;  /* 0x00008400000e2ab9 */ /* 0x000fe20000000800 */
[----:B--2---:R-:W-:Y:S01]  /*138c0*/  FADD.FTZ R3, R6, R3 ;  /* 0x0000000306037221 */ /* 0x004fe20000010000 */
[----:B------:R-:W-:Y:S01]  /*138d0*/  FSETP.NE.FTZ.AND P5, PT, R2, RZ, PT ;  /* 0x000000ff0200720b */ /* 0x000fe20003fb5000 */
[----:B------:R-:W-:Y:S01]  /*138e0*/  @UP2 UIMAD UR14, UR14, UR8, URZ ;  /* 0x000000080e0e22a4 */ /* 0x000fe2000f8e023f */
[----:B------:R-:W-:Y:S01]  /*138f0*/  LEA.HI R8, R5, R0, RZ, 0x2 ;  /* 0x0000000005087211 */ /* 0x000fe200078f10ff */
[----:B---3--:R-:W-:Y:S01]  /*13900*/  FADD.FTZ R4, R4, R13 ;  /* 0x0000000d04047221 */ /* 0x008fe20000010000 */
[----:B------:R-:W-:Y:S01]  /*13910*/  FSETP.NE.FTZ.AND P6, PT, R3, RZ, PT ;  /* 0x000000ff0300720b */ /* 0x000fe20003fd5000 */
[----:B------:R-:W-:Y:S01]  /*13920*/  @!UP2 USEL UR14, UR8, UR5, !UP1 ;  /* 0x00000005080ea287 */ /* 0x000fe2000c800000 */
[--C-:B------:R-:W-:Y:S01]  /*13930*/  SHF.R.S32.HI R7, RZ, 0x2, R8.reuse ;  /* 0x00000002ff077819 */ /* 0x100fe20000011408 */
[----:B----4-:R-:W-:Y:S01]  /*13940*/  FADD.FTZ R11, R12, R11 ;  /* 0x0000000b0c0b7221 */ /* 0x010fe20000010000 */
[----:B------:R-:W-:Y:S01]  /*13950*/  SHF.R.S32.HI R6, RZ, 0x1f, R8 ;  /* 0x0000001fff067819 */ /* 0x000fe20000011408 */
[----:B------:R-:W-:Y:S01]  /*13960*/  @UP2 UMOV UR13, 0x1 ;  /* 0x00000001000d2882 */ /* 0x000fe20000000000 */
[----:B------:R-:W-:Y:S01]  /*13970*/  FSETP.NE.FTZ.AND P4, PT, R4, RZ, PT ;  /* 0x000000ff0400720b */ /* 0x000fe20003f95000 */
[----:B------:R-:W-:Y:S01]  /*13980*/  @!UP2 UIMAD UR13, UR14, UR4, URZ ;  /* 0x000000040e0da2a4 */ /* 0x000fe2000f8e023f */
[----:B------:R-:W-:Y:S01]  /*13990*/  LEA.HI R6, R6, R7, RZ, 0x3 ;  /* 0x0000000706067211 */ /* 0x000fe200078f18ff */
[----:B------:R-:W2:Y:S01]  /*139a0*/  @P5 MUFU.RCP R10, R2 ;  /* 0x00000002000a5308 */ /* 0x000ea20000001000 */
[----:B------:R-:W-:Y:S01]  /*139b0*/  FSETP.NE.FTZ.AND P3, PT, R11, RZ, PT ;  /* 0x000000ff0b00720b */ /* 0x000fe20003f75000 */
[----:B------:R-:W-:Y:S01]  /*139c0*/  @UP3 UIMAD UR16, UR6, UR8, URZ ;  /* 0x00000008061032a4 */ /* 0x000fe2000f8e023f */
[----:B------:R-:W-:Y:S01]  /*139d0*/  LOP3.LUT R6, R6, 0xfffffff8, RZ, 0xc0, !PT ;  /* 0xfffffff806067812 */ /* 0x000fe200078ec0ff */
[----:B------:R-:W-:Y:S01]  /*139e0*/  @UP2 ULDC UR15, c[0x0][0x210] ;  /* 0x00008400000f2ab9 */ /* 0x000fe20000000800 */
[----:B------:R-:W-:Y:S01]  /*139f0*/  MOV R12, 0x3f800000 ;  /* 0x3f800000000c7802 */ /* 0x000fe20000000f00 */
[----:B------:R-:W-:Y:S01]  /*13a00*/  UIMAD UR4, UR6, UR13, URZ ;  /* 0x0000000d060472a4 */ /* 0x000fe2000f8e023f */
[----:B------:R-:W-:Y:S01]  /*13a10*/  IADD3 R6, R7, -R6, RZ ;  /* 0x8000000607067210 */ /* 0x000fe20007ffe0ff */
[----:B------:R-:W3:Y:S01]  /*13a20*/  @P6 MUFU.RCP R9, R3 ;  /* 0x0000000300096308 */ /* 0x000ee20000001000 */
[----:B------:R-:W-:Y:S01]  /*13a30*/  MOV R7, 0x3f800000 ;  /* 0x3f80000000077802 */ /* 0x000fe20000000f00 */
[----:B------:R-:W-:Y:S01]  /*13a40*/  @!UP2 UMOV UR15, 0x1 ;  /* 0x00000001000fa882 */ /* 0x000fe20000000000 */
[----:B------:R-:W-:Y:S01]  /*13a50*/  LEA.HI R5, R5, R0, RZ, 0x5 ;  /* 0x0000000005057211 */ /* 0x000fe200078f28ff */
[----:B------:R-:W-:Y:S01]  /*13a60*/  @UP3 USEL UR16, UR16, UR23, !UP0 ;  /* 0x0000001710103287 */ /* 0x000fe2000c000000 */
[----:B------:R-:W-:Y:S01]  /*13a70*/  LOP3.LUT R13, R8, 0x3ffffffc, RZ, 0xc0, !PT ;  /* 0x3ffffffc080d7812 */ /* 0x000fe200078ec0ff */
[----:B-1----:R-:W-:Y:S01]  /*13a80*/  UIMAD UR9, UR9, UR15, URZ ;  /* 0x0000000f090972a4 */ /* 0x002fe2000f8e023f */
[----:B------:R-:W-:Y:S01]  /*13a90*/  R2P PR, R6, 0x6 ;  /* 0x0000000606007804 */ /* 0x000fe20000000000 */
[----:B--2---:R-:W-:Y:S01]  /*13aa0*/  FMUL.FTZ R10, R10, c[0x0][0x2dc] ;  /* 0x0000b7000a0a7a20 */ /* 0x004fe20000410000 */
[----:B------:R-:W1:Y:S01]  /*13ab0*/  @P4 MUFU.RCP R7, R4 ;  /* 0x0000000400074308 */ /* 0x000e620000001000 */
[----:B------:R-:W-:Y:S01]  /*13ac0*/  SHF.R.S32.HI R8, RZ, 0x5, R5 ;  /* 0x00000005ff087819 */ /* 0x000fe20000011405 */
[----:B------:R-:W-:Y:S01]  /*13ad0*/  USEL UR4, UR4, URZ, !UP3 ;  /* 0x0000003f04047287 */ /* 0x000fe2000d800000 */
[C---:B------:R-:W-:Y:S01]  /*13ae0*/  FMUL.FTZ R162, R10.reuse, R162 ;  /* 0x000000a20aa27220 */ /* 0x040fe20000410000 */
[----:B------:R-:W-:Y:S01]  /*13af0*/  IADD3 R13, -R13, R0, RZ ;  /* 0x000000000d0d7210 */ /* 0x000fe20007ffe1ff */
[C---:B------:R-:W-:Y:S01]  /*13b00*/  FMUL.FTZ R163, R10.reuse, R163 ;  /* 0x000000a30aa37220 */ /* 0x040fe20000410000 */
[----:B------:R-:W-:Y:S01]  /*13b10*/  LOP3.LUT R5, R5, 0xffffffe0, RZ, 0xc0, !PT ;  /* 0xffffffe005057812 */ /* 0x000fe200078ec0ff */
[C---:B------:R-:W-:Y:S01]  /*13b20*/  FMUL.FTZ R42, R10.reuse, R42 ;  /* 0x0000002a0a2a7220 */ /* 0x040fe20000410000 */
[----:B------:R-:W2:Y:S01]  /*13b30*/  @P3 MUFU.RCP R12, R11 ;  /* 0x0000000b000c3308 */ /* 0x000ea20000001000 */
[----:B------:R-:W-:Y:S01]  /*13b40*/  FMUL.FTZ R43, R10, R43 ;  /* 0x0000002b0a2b7220 */ /* 0x000fe20000410000 */
[----:B------:R-:W-:Y:S01]  /*13b50*/  LEA R13, R8, R13, 0x9 ;  /* 0x0000000d080d7211 */ /* 0x000fe200078e48ff */
[C---:B------:R-:W-:Y:S01]  /*13b60*/  FMUL.FTZ R46, R10.reuse, R46 ;  /* 0x0000002e0a2e7220 */ /* 0x040fe20000410000 */
[----:B------:R-:W-:Y:S01]  /*13b70*/  F2FP.PACK_AB R162, R163, R162 ;  /* 0x000000a2a3a2723e */ /* 0x000fe200000000ff */
[C---:B------:R-:W-:Y:S01]  /*13b80*/  FMUL.FTZ R47, R10.reuse, R47 ;  /* 0x0000002f0a2f7220 */ /* 0x040fe20000410000 */
[----:B------:R-:W-:Y:S01]  /*13b90*/  F2FP.PACK_AB R42, R43, R42 ;  /* 0x0000002a2b2a723e */ /* 0x000fe200000000ff */
[C---:B------:R-:W-:Y:S01]  /*13ba0*/  FMUL.FTZ R58, R10.reuse, R58 ;  /* 0x0000003a0a3a7220 */ /* 0x040fe20000410000 */
[----:B------:R-:W4:Y:S01]  /*13bb0*/  @P6 MUFU.LG2 R3, R3 ;  /* 0x0000000300036308 */ /* 0x000f220000000c00 */
[C---:B------:R-:W-:Y:S01]  /*13bc0*/  FMUL.FTZ R59, R10.reuse, R59 ;  /* 0x0000003b0a3b7220 */ /* 0x040fe20000410000 */
[----:B------:R-:W-:Y:S01]  /*13bd0*/  F2FP.PACK_AB R46, R47, R46 ;  /* 0x0000002e2f2e723e */ /* 0x000fe200000000ff */
[C---:B------:R-:W-:Y:S01]  /*13be0*/  FMUL.FTZ R62, R10.reuse, R62 ;  /* 0x0000003e0a3e7220 */ /* 0x040fe20000410000 */
[----:B------:R-:W-:Y:S01]  /*13bf0*/  IADD3 R5, -R5, R0, RZ ;  /* 0x0000000005057210 */ /* 0x000fe20007ffe1ff */
[C---:B------:R-:W-:Y:S01]  /*13c00*/  FMUL.FTZ R63, R10.reuse, R63 ;  /* 0x0000003f0a3f7220 */ /* 0x040fe20000410000 */
[----:B------:R-:W-:Y:S01]  /*13c10*/  F2FP.PACK_AB R58, R59, R58 ;  /* 0x0000003a3b3a723e */ /* 0x000fe200000000ff */
[C---:B------:R-:W-:Y:S01]  /*13c20*/  FMUL.FTZ R74, R10.reuse, R74 ;  /* 0x0000004a0a4a7220 */ /* 0x040fe20000410000 */
[----:B------:R-:W1:Y:S01]  /*13c30*/  @P5 MUFU.LG2 R2, R2 ;  /* 0x0000000200025308 */ /* 0x000e620000000c00 */
[C---:B------:R-:W-:Y:S01]  /*13c40*/  FMUL.FTZ R75, R10.reuse, R75 ;  /* 0x0000004b0a4b7220 */ /* 0x040fe20000410000 */
[----:B------:R-:W-:Y:S01]  /*13c50*/  F2FP.PACK_AB R62, R63, R62 ;  /* 0x0000003e3f3e723e */ /* 0x000fe200000000ff */
[C---:B------:R-:W-:Y:S01]  /*13c60*/  FMUL.FTZ R78, R10.reuse, R78 ;  /* 0x0000004e0a4e7220 */ /* 0x040fe20000410000 */
[----:B------:R-:W-:Y:S01]  /*13c70*/  USHF.L.U32 UR9, UR9, 0x7, URZ ;  /* 0x0000000709097899 */ /* 0x000fe2000800063f */
[C---:B------:R-:W-:Y:S01]  /*13c80*/  FMUL.FTZ R79, R10.reuse, R79 ;  /* 0x0000004f0a4f7220 */ /* 0x040fe20000410000 */
[----:B------:R-:W-:Y:S01]  /*13c90*/  F2FP.PACK_AB R74, R75, R74 ;  /* 0x0000004a4b4a723e */ /* 0x000fe200000000ff */
[C---:B------:R-:W-:Y:S01]  /*13ca0*/  FMUL.FTZ R90, R10.reuse, R90 ;  /* 0x0000005a0a5a7220 */ /* 0x040fe20000410000 */
[----:B------:R-:W1:Y:S01]  /*13cb0*/  @P4 MUFU.LG2 R4, R4 ;  /* 0x0000000400044308 */ /* 0x000e620000000c00 */
[C---:B------:R-:W-:Y:S01]  /*13cc0*/  FMUL.FTZ R91, R10.reuse, R91 ;  /* 0x0000005b0a5b7220 */ /* 0x040fe20000410000 */
[----:B------:R-:W-:Y:S01]  /*13cd0*/  F2FP.PACK_AB R78, R79, R78 ;  /* 0x0000004e4f4e723e */ /* 0x000fe200000000ff */
[C---:B------:R-:W-:Y:S01]  /*13ce0*/  FMUL.FTZ R94, R10.reuse, R94 ;  /* 0x0000005e0a5e7220 */ /* 0x040fe20000410000 */
[----:B------:R-:W-:Y:S01]  /*13cf0*/  UIMAD UR14, UR10, UR14, UR4 ;  /* 0x0000000e0a0e72a4 */ /* 0x000fe2000f8e0204 */
[C---:B------:R-:W-:Y:S01]  /*13d00*/  FMUL.FTZ R95, R10.reuse, R95 ;  /* 0x0000005f0a5f7220 */ /* 0x040fe20000410000 */
[----:B------:R-:W-:Y:S01]  /*13d10*/  F2FP.PACK_AB R90, R91, R90 ;  /* 0x0000005a5b5a723e */ /* 0x000fe200000000ff */
[C---:B------:R-:W-:Y:S01]  /*13d20*/  FMUL.FTZ R106, R10.reuse, R106 ;  /* 0x0000006a0a6a7220 */ /* 0x040fe20000410000 */
[----:B------:R-:W1:Y:S01]  /*13d30*/  @P3 MUFU.LG2 R11, R11 ;  /* 0x0000000b000b3308 */ /* 0x000e620000000c00 */
[C---:B------:R-:W-:Y:S01]  /*13d40*/  FMUL.FTZ R107, R10.reuse, R107 ;  /* 0x0000006b0a6b7220 */ /* 0x040fe20000410000 */
[----:B------:R-:W-:Y:S01]  /*13d50*/  F2FP.PACK_AB R94, R95, R94 ;  /* 0x0000005e5f5e723e */ /* 0x000fe200000000ff */
[C---:B------:R-:W-:Y:S01]  /*13d60*/  FMUL.FTZ R154, R10.reuse, R154 ;  /* 0x0000009a0a9a7220 */ /* 0x040fe20000410000 */
[----:B------:R-:W-:Y:S01]  /*13d70*/  @!UP3 UMOV UR26, URZ ;  /* 0x0000003f001abc82 */ /* 0x000fe20008000000 */
[C---:B------:R-:W-:Y:S01]  /*13d80*/  FMUL.FTZ R155, R10.reuse, R155 ;  /* 0x0000009b0a9b7220 */ /* 0x040fe20000410000 */
[----:B------:R-:W-:Y:S01]  /*13d90*/  F2FP.PACK_AB R106, R107, R106 ;  /* 0x0000006a6b6a723e */ /* 0x000fe200000000ff */
[C---:B------:R-:W-:Y:S01]  /*13da0*/  FMUL.FTZ R118, R10.reuse, R118 ;  /* 0x000000760a767220 */ /* 0x040fe20000410000 */
[----:B------:R-:W-:Y:S01]  /*13db0*/  @UP3 UMOV UR26, UR16 ;  /* 0x00000010001a3c82 */ /* 0x000fe20008000000 */
[C---:B------:R-:W-:Y:S01]  /*13dc0*/  FMUL.FTZ R119, R10.reuse, R119 ;  /* 0x000000770a777220 */ /* 0x040fe20000410000 */
[----:B------:R-:W-:Y:S01]  /*13dd0*/  F2FP.PACK_AB R154, R155, R154 ;  /* 0x0000009a9b9a723e */ /* 0x000fe200000000ff */
[C---:B------:R-:W-:Y:S01]  /*13de0*/  FMUL.FTZ R122, R10.reuse, R122 ;  /* 0x0000007a0a7a7220 */ /* 0x040fe20000410000 */
[----:B------:R-:W-:Y:S01]  /*13df0*/  @!UP3 UMOV UR27, URZ ;  /* 0x0000003f001bbc82 */ /* 0x000fe20008000000 */
[C---:B------:R-:W-:Y:S01]  /*13e00*/  FMUL.FTZ R123, R10.reuse, R123 ;  /* 0x0000007b0a7b7220 */ /* 0x040fe20000410000 */
[----:B------:R-:W-:Y:S01]  /*13e10*/  F2FP.PACK_AB R118, R119, R118 ;  /* 0x000000767776723e */ /* 0x000fe200000000ff */
[C---:B------:R-:W-:Y:S01]  /*13e20*/  FMUL.FTZ R130, R10.reuse, R130 ;  /* 0x000000820a827220 */ /* 0x040fe20000410000 */
[----:B------:R-:W-:Y:S01]  /*13e30*/  USHF.R.S32.HI UR4, URZ, 0x1f, UR9 ;  /* 0x0000001f3f047899 */ /* 0x000fe20008011409 */
[C---:B------:R-:W-:Y:S01]  /*13e40*/  FMUL.FTZ R131, R10.reuse, R131 ;  /* 0x000000830a837220 */ /* 0x040fe20000410000 */
[----:B------:R-:W-:Y:S01]  /*13e50*/  F2FP.PACK_AB R122, R123, R122 ;  /* 0x0000007a7b7a723e */ /* 0x000fe200000000ff */
[C---:B------:R-:W-:Y:S01]  /*13e60*/  FMUL.FTZ R146, R10.reuse, R146 ;  /* 0x000000920a927220 */ /* 0x040fe20000410000 */
[----:B------:R-:W-:Y:S01]  /*13e70*/  @UP3 USHF.R.S32.HI UR27, URZ, 0x1f, UR16 ;  /* 0x0000001f3f1b3899 */ /* 0x000fe20008011410 */
[C---:B------:R-:W-:Y:S01]  /*13e80*/  FMUL.FTZ R147, R10.reuse, R147 ;  /* 0x000000930a937220 */ /* 0x040fe20000410000 */
[----:B------:R-:W-:Y:S01]  /*13e90*/  F2FP.PACK_AB R130, R131, R130 ;  /* 0x000000828382723e */ /* 0x000fe200000000ff */
[C---:B------:R-:W-:Y:S01]  /*13ea0*/  FMUL.FTZ R138, R10.reuse, R138 ;  /* 0x0000008a0a8a7220 */ /* 0x040fe20000410000 */
[----:B------:R-:W-:Y:S01]  /*13eb0*/  USHF.R.S32.HI UR5, URZ, 0x1f, UR14 ;  /* 0x0000001f3f057899 */ /* 0x000fe2000801140e */
[----:B------:R-:W-:Y:S01]  /*13ec0*/  FMUL.FTZ R139, R10, R139 ;  /* 0x0000008b0a8b7220 */ /* 0x000fe20000410000 */
[C---:B------:R-:W-:Y:S01]  /*13ed0*/  SHF.L.U32 R10, R6.reuse, 0x6, RZ ;  /* 0x00000006060a7819 */ /* 0x040fe200000006ff */
[----:B---3--:R-:W-:Y:S01]  /*13ee0*/  FMUL.FTZ R9, R9, c[0x0][0x2dc] ;  /* 0x0000b70009097a20 */ /* 0x008fe20000410000 */
[----:B------:R-:W-:Y:S01]  /*13ef0*/  LOP3.LUT R6, R6, 0x1, RZ, 0xc0, !PT ;  /* 0x0000000106067812 */ /* 0x000fe200078ec0ff */
[----:B-1----:R-:W-:Y:S01]  /*13f00*/  FMUL.FTZ R7, R7, c[0x0][0x2dc] ;  /* 0x0000b70007077a20 */ /* 0x002fe20000410000 */
[----:B------:R-:W-:Y:S01]  /*13f10*/  LOP3.LUT R10, R10, 0x1c0, RZ, 0xc0, !PT ;  /* 0x000001c00a0a7812 */ /* 0x000fe200078ec0ff */
[----:B--2---:R-:W-:Y:S01]  /*13f20*/  FMUL.FTZ R12, R12, c[0x0][0x2dc] ;  /* 0x0000b7000c0c7a20 */ /* 0x004fe20000410000 */
[----:B------:R-:W-:Y:S01]  /*13f30*/  ISETP.NE.U32.AND P0, PT, R6, 0x1, PT ;  /* 0x000000010600780c */ /* 0x000fe20003f05070 */
[C---:B------:R-:W-:Y:S01]  /*13f40*/  FMUL.FTZ R160, R9.reuse, R160 ;  /* 0x000000a009a07220 */ /* 0x040fe20000410000 */
[----:B------:R-:W-:Y:S01]  /*13f50*/  LEA.HI R10, R10, R10, RZ, 0x1d ;  /* 0x0000000a0a0a7211 */ /* 0x000fe200078fe8ff */
[C---:B------:R-:W-:Y:S01]  /*13f60*/  FMUL.FTZ R161, R9.reuse, R161 ;  /* 0x000000a109a17220 */ /* 0x040fe20000410000 */
[----:B------:R-:W-:Y:S01]  /*13f70*/  MOV R6, 0x20 ;  /* 0x0000002000067802 */ /* 0x000fe20000000f00 */
[----:B------:R-:W-:Y:S01]  /*13f80*/  FMUL.FTZ R40, R9, R40 ;  /* 0x0000002809287220 */ /* 0x000fe20000410000 */
[----:B------:R-:W-:Y:S01]  /*13f90*/  LEA R10, R13, R10, 0x1 ;  /* 0x0000000a0d0a7211 */ /* 0x000fe200078e08ff */
[----:B------:R-:W-:Y:S01]  /*13fa0*/  FMUL.FTZ R41, R9, R41 ;  /* 0x0000002909297220 */ /* 0x000fe20000410000 */
[----:B------:R-:W-:Y:S01]  /*13fb0*/  F2FP.PACK_AB R160, R161, R160 ;  /* 0x000000a0a1a0723e */ /* 0x000fe200000000ff */
[C---:B------:R-:W-:Y:S01]  /*13fc0*/  FMUL.FTZ R156, R7.reuse, R156 ;  /* 0x0000009c079c7220 */ /* 0x040fe20000410000 */
[----:B------:R-:W-:Y:S01]  /*13fd0*/  SHF.L.U32 R13, R10, 0x1, RZ ;  /* 0x000000010a0d7819 */ /* 0x000fe200000006ff */
[----:B------:R-:W-:Y:S01]  /*13fe0*/  FMUL.FTZ R157, R7, R157 ;  /* 0x0000009d079d7220 */ /* 0x000fe20000410000 */
[----:B------:R-:W-:Y:S01]  /*13ff0*/  SEL R6, R6, 0xffffffe0, !P1 ;  /* 0xffffffe006067807 */ /* 0x000fe20004800000 */
[C---:B------:R-:W-:Y:S01]  /*14000*/  FMUL.FTZ R158, R12.reuse, R158 ;  /* 0x0000009e0c9e7220 */ /* 0x040fe20000410000 */
[----:B------:R-:W-:Y:S01]  /*14010*/  IADD3 R15, R13, -0x10, RZ ;  /* 0xfffffff00d0f7810 */ /* 0x000fe20007ffe0ff */
[C---:B------:R-:W-:Y:S01]  /*14020*/  FMUL.FTZ R159, R12.reuse, R159 ;  /* 0x0000009f0c9f7220 */ /* 0x040fe20000410000 */
[----:B------:R-:W-:Y:S01]  /*14030*/  MOV R10, 0x40 ;  /* 0x00000040000a7802 */ /* 0x000fe20000000f00 */
[----:B------:R-:W-:Y:S01]  /*14040*/  FMUL.FTZ R36, R7, R36 ;  /* 0x0000002407247220 */ /* 0x000fe20000410000 */
[----:B------:R-:W-:Y:S01]  /*14050*/  F2FP.PACK_AB R40, R41, R40 ;  /* 0x000000282928723e */ /* 0x000fe200000000ff */
[----:B------:R-:W-:Y:S01]  /*14060*/  FMUL.FTZ R37, R7, R37 ;  /* 0x0000002507257220 */ /* 0x000fe20000410000 */
[----:B------:R-:W-:Y:S01]  /*14070*/  @P0 IADD3 R15, R13, 0x10, RZ ;  /* 0x000000100d0f0810 */ /* 0x000fe20007ffe0ff */
        /* <DEDUP_REMOVED lines=12> */
[C---:B------:R-:W-:Y:S01]  /*14140*/  FMUL.FTZ R48, R7.reuse, R48 ;  /* 0x0000003007307220 */ /* 0x040fe20000410000 */
[----:B------:R-:W-:Y:S01]  /*14150*/  SEL R10, R10, 0xffffffc0, !P2 ;  /* 0xffffffc00a0a7807 */ /* 0x000fe20005000000 */
[----:B------:R-:W-:Y:S01]  /*14160*/  FMUL.FTZ R49, R7, R49 ;  /* 0x0000003107317220 */ /* 0x000fe20000410000 */
[----:B------:R-:W-:Y:S01]  /*14170*/  F2FP.PACK_AB R56, R57, R56 ;  /* 0x000000383938723e */ /* 0x000fe200000000ff */
[C---:B------:R-:W-:Y:S01]  /*14180*/  FMUL.FTZ R50, R12.reuse, R50 ;  /* 0x000000320c327220 */ /* 0x040fe20000410000 */
[----:B------:R-:W-:Y:S01]  /*14190*/  STS [R13], R160 ;  /* 0x000000a00d007388 */ /* 0x000fe20000000800 */
[----:B------:R-:W-:Y:S01]  /*141a0*/  FMUL.FTZ R51, R12, R51 ;  /* 0x000000330c337220 */ /* 0x000fe20000410000 */
[----:B------:R-:W-:Y:S01]  /*141b0*/  IADD3 R19, R6, R15, RZ ;  /* 0x0000000f06137210 */ /* 0x000fe20007ffe0ff */
[C---:B------:R-:W-:Y:S01]  /*141c0*/  FMUL.FTZ R52, R7.reuse, R52 ;  /* 0x0000003407347220 */ /* 0x040fe20000410000 */
[----:B------:R-:W-:Y:S01]  /*141d0*/  STS [R13+0x400], R162 ;  /* 0x000400a20d007388 */ /* 0x000fe20000000800 */
[----:B------:R-:W-:Y:S01]  /*141e0*/  FMUL.FTZ R53, R7, R53 ;  /* 0x0000003507357220 */ /* 0x000fe20000410000 */
[----:B------:R-:W-:Y:S01]  /*141f0*/  F2FP.PACK_AB R48, R49, R48 ;  /* 0x000000303130723e */ /* 0x000fe200000000ff */
        /* <DEDUP_REMOVED lines=11> */
[----:B------:R-:W-:Y:S01]  /*142b0*/  STS [R13+0x2000], R156 ;  /* 0x0020009c0d007388 */ /* 0x000fe20000000800 */
[----:B------:R-:W-:Y:S01]  /*142c0*/  FMUL.FTZ R64, R7, R64 ;  /* 0x0000004007407220 */ /* 0x000fe20000410000 */
[----:B------:R-:W-:Y:S01]  /*142d0*/  F2FP.PACK_AB R60, R61, R60 ;  /* 0x0000003c3d3c723e */ /* 0x000fe200000000ff */
[----:B------:R-:W-:Y:S01]  /*142e0*/  FMUL.FTZ R65, R7, R65 ;  /* 0x0000004107417220 */ /* 0x000fe20000410000 */
[----:B------:R-:W-:Y:S01]  /*142f0*/  STS [R13+0x2400], R158 ;  /* 0x0024009e0d007388 */ /* 0x000fe20000000800 */
[C---:B------:R-:W-:Y:S01]  /*14300*/  FMUL.FTZ R66, R12.reuse, R66 ;  /* 0x000000420c427220 */ /* 0x040fe20000410000 */
[----:B------:R-:W-:Y:S01]  /*14310*/  IADD3 R21, R13, R10, RZ ;  /* 0x0000000a0d157210 */ /* 0x000fe20007ffe0ff */
[C---:B------:R-:W-:Y:S01]  /*14320*/  FMUL.FTZ R67, R12.reuse, R67 ;  /* 0x000000430c437220 */ /* 0x040fe20000410000 */
[----:B------:R-:W-:Y:S01]  /*14330*/  STS [R15+0x2000], R36 ;  /* 0x002000240f007388 */ /* 0x000fe20000000800 */
[----:B------:R-:W-:Y:S01]  /*14340*/  FMUL.FTZ R68, R7, R68 ;  /* 0x0000004407447220 */ /* 0x000fe20000410000 */
[----:B------:R-:W-:Y:S01]  /*14350*/  F2FP.PACK_AB R72, R73, R72 ;  /* 0x000000484948723e */ /* 0x000fe200000000ff */
[----:B------:R-:W-:Y:S01]  /*14360*/  FMUL.FTZ R69, R7, R69 ;  /* 0x0000004507457220 */ /* 0x000fe20000410000 */
[----:B------:R-:W-:Y:S01]  /*14370*/  STS [R15+0x2400], R38 ;  /* 0x002400260f007388 */ /* 0x000fe20000000800 */
[----:B------:R-:W-:Y:S01]  /*14380*/  FMUL.FTZ R70, R12, R70 ;  /* 0x000000460c467220 */ /* 0x000fe20000410000 */
[----:B------:R-:W-:Y:S01]  /*14390*/  IADD3 R23, R10, R15, RZ ;  /* 0x0000000f0a177210 */ /* 0x000fe20007ffe0ff */
        /* <DEDUP_REMOVED lines=9> */
[----:B------:R-:W-:Y:S01]  /*14430*/  STS [R19], R56 ;  /* 0x0000003813007388 */ /* 0x000fe20000000800 */
        /* <DEDUP_REMOVED lines=18> */
[C---:B------:R-:W-:Y:S01]  /*14560*/  FMUL.FTZ R93, R9.reuse, R93 ;  /* 0x0000005d095d7220 */ /* 0x040fe20000410000 */
[----:B------:R-:W-:Y:S01]  /*14570*/  STS [R19+0x2400], R54 ;  /* 0x0024003613007388 */ /* 0x000fe20000000800 */
[----:B------:R-:W-:Y:S01]  /*14580*/  FMUL.FTZ R104, R9, R104 ;  /* 0x0000006809687220 */ /* 0x000fe20000410000 */
[----:B------:R-:W-:Y:S01]  /*14590*/  IADD3 R27, R19, R10, RZ ;  /* 0x0000000a131b7210 */ /* 0x000fe20007ffe0ff */
        /* <DEDUP_REMOVED lines=84> */
[----:B------:R-:W-:Y:S01]  /*14ae0*/  FMUL.FTZ R7, R7, R133 ;  /* 0x0000008507077220 */ /* 0x000fe20000410000 */
[----:B------:R-:W-:Y:S01]  /*14af0*/  STS [R13+0x6400], R98 ;  /* 0x006400620d007388 */ /* 0x000fe20000000800 */
[C---:B------:R-:W-:Y:S01]  /*14b00*/  FMUL.FTZ R134, R12.reuse, R134 ;  /* 0x000000860c867220 */ /* 0x040fe20000410000 */
[----:B------:R-:W-:Y:S01]  /*14b10*/  F2FP.PACK_AB R150, R151, R150 ;  /* 0x000000969796723e */ /* 0x000fe200000000ff */
[----:B------:R-:W-:Y:S01]  /*14b20*/  FMUL.FTZ R135, R12, R135 ;  /* 0x000000870c877220 */ /* 0x000fe20000410000 */
[----:B------:R-:W-:Y:S01]  /*14b30*/  STS [R15+0x6000], R100 ;  /* 0x006000640f007388 */ /* 0x000fe20000000800 */
[----:B------:R-:W-:Y:S01]  /*14b40*/  F2FP.PACK_AB R144, R145, R144 ;  /* 0x000000909190723e */ /* 0x000fe200000000ff */
[----:B------:R-:W-:Y:S01]  /*14b50*/  UIADD3 UR9, UP2, UP1, UR9, UR26, UR14 ;  /* 0x0000001a09097290 */ /* 0x000fe2000f95e00e */
[----:B------:R-:W-:Y:S01]  /*14b60*/  F2FP.PACK_AB R146, R147, R146 ;  /* 0x000000929392723e */ /* 0x000fe200000000ff */
[----:B------:R-:W-:Y:S01]  /*14b70*/  STS [R15+0x6400], R102 ;  /* 0x006400660f007388 */ /* 0x000fe20000000800 */
[----:B------:R-:W-:Y:S01]  /*14b80*/  F2FP.PACK_AB R9, R9, R136 ;  /* 0x000000880909723e */ /* 0x000fe200000000ff */
[----:B----4-:R-:W-:Y:S01]  /*14b90*/  @P6 FMUL.FTZ R10, R3, 0.69314718246459960938 ;  /* 0x3f317218030a6820 */ /* 0x010fe20000410000 */
[----:B------:R-:W-:Y:S01]  /*14ba0*/  F2FP.PACK_AB R138, R139, R138 ;  /* 0x0000008a8b8a723e */ /* 0x000fe200000000ff */
[----:B------:R-:W-:Y:S01]  /*14bb0*/  STS [R17+0x4000], R152 ;  /* 0x0040009811007388 */ /* 0x000fe20000000800 */
[----:B------:R-:W-:Y:S01]  /*14bc0*/  F2FP.PACK_AB R140, R141, R140 ;  /* 0x0000008c8d8c723e */ /* 0x000fe200000000ff */
[----:B------:R-:W-:Y:S01]  /*14bd0*/  @P5 FMUL.FTZ R3, R2, 0.69314718246459960938 ;  /* 0x3f31721802035820 */ /* 0x000fe20000410000 */
[----:B------:R-:W-:Y:S01]  /*14be0*/  F2FP.PACK_AB R142, R143, R142 ;  /* 0x0000008e8f8e723e */ /* 0x000fe200000000ff */
[----:B------:R-:W-:Y:S01]  /*14bf0*/  STS [R17+0x4400], R154 ;  /* 0x0044009a11007388 */ /* 0x000fe20000000800 */
[----:B------:R-:W-:Y:S01]  /*14c00*/  F2FP.PACK_AB R7, R7, R132 ;  /* 0x000000840707723e */ /* 0x000fe200000000ff */
[----:B------:R-:W-:Y:S01]  /*14c10*/  @P4 FMUL.FTZ R4, R4, 0.69314718246459960938 ;  /* 0x3f31721804044820 */ /* 0x000fe20000410000 */
[----:B------:R-:W-:Y:S01]  /*14c20*/  F2FP.PACK_AB R134, R135, R134 ;  /* 0x000000868786723e */ /* 0x000fe200000000ff */
[----:B------:R-:W-:Y:S01]  /*14c30*/  STS [R19+0x4000], R116 ;  /* 0x0040007413007388 */ /* 0x000fe20000000800 */
[----:B------:R-:W-:Y:S01]  /*14c40*/  LOP3.LUT P0, RZ, R5, 0x3, RZ, 0xc0, !PT ;  /* 0x0000000305ff7812 */ /* 0x000fe2000780c0ff */
[----:B------:R-:W-:Y:S01]  /*14c50*/  @P3 FMUL.FTZ R11, R11, 0.69314718246459960938 ;  /* 0x3f3172180b0b3820 */ /* 0x000fe20000410000 */
[----:B------:R-:W-:Y:S01]  /*14c60*/  UIADD3.X UR4, UR4, UR27, UR5, UP2, UP1 ;  /* 0x0000001b04047290 */ /* 0x000fe200097e2405 */
[----:B------:R-:W-:Y:S01]  /*14c70*/  STS [R19+0x4400], R118 ;  /* 0x0044007613007388 */ /* 0x000fe20000000800 */
[----:B------:R-:W-:Y:S01]  /*14c80*/  @!UP0 UMOV UR12, UR20 ;  /* 0x00000014000c8c82 */ /* 0x000fe20008000000 */
[----:B------:R-:W-:Y:S01]  /*14c90*/  MOV R6, 0x7f800000 ;  /* 0x7f80000000067802 */ /* 0x000fe20000000f00 */
[----:B------:R-:W-:Y:S01]  /*14ca0*/  @P6 FFMA.FTZ R6, R167, c[0x0][0x238], R10 ;  /* 0x00008e00a7066a23 */ /* 0x000fe2000001000a */
[----:B------:R-:W-:Y:S01]  /*14cb0*/  STS [R17+0x6000], R108 ;  /* 0x0060006c11007388 */ /* 0x000fe20000000800 */
[----:B------:R-:W-:Y:S01]  /*14cc0*/  MOV R0, 0x7f800000 ;  /* 0x7f80000000007802 */ /* 0x000fe20000000f00 */
[----:B------:R-:W-:Y:S01]  /*14cd0*/  @P4 FFMA.FTZ R0, R165, c[0x0][0x238], R4 ;  /* 0x00008e00a5004a23 */ /* 0x000fe20000010004 */
[----:B------:R-:W-:Y:S01]  /*14ce0*/  MOV R5, 0x7f800000 ;  /* 0x7f80000000057802 */ /* 0x000fe20000000f00 */
[----:B------:R-:W-:Y:S01]  /*14cf0*/  STS [R17+0x6400], R110 ;  /* 0x0064006e11007388 */ /* 0x000fe20000000800 */
[----:B------:R-:W-:-:S03]  /*14d00*/  @P3 FFMA.FTZ R5, R18, c[0x0][0x238], R11 ;  /* 0x00008e0012053a23 */ /* 0x000fc6000001000b */
        /* <DEDUP_REMOVED lines=17> */
[----:B------:R2:W-:Y:S04]  /*14e20*/  STS [R27+0x6400], R134 ;  /* 0x006400861b007388 */ /* 0x0005e80000000800 */
[----:B------:R-:W-:Y:S01]  /*14e30*/  BAR.SYNC.DEFER_BLOCKING 0x0 ;  /* 0x0000000000007b1d */ /* 0x000fe20000010000 */
[----:B-1----:R-:W-:Y:S01]  /*14e40*/  MOV R7, 0x7f800000 ;  /* 0x7f80000000077802 */ /* 0x002fe20000000f00 */
[----:B------:R-:W-:-:S04]  /*14e50*/  @P5 FFMA.FTZ R7, R166, c[0x0][0x238], R3 ;  /* 0x00008e00a6075a23 */ /* 0x000fc80000010003 */
        /* <DEDUP_REMOVED lines=17> */
[----:B---34-:R-:W-:-:S04]  /*14f70*/  SHF.R.S32.HI R3, RZ, 0x1f, R8 ;  /* 0x0000001fff037819 */ /* 0x018fc80000011408 */
[----:B------:R-:W-:-:S04]  /*14f80*/  LEA.HI R3, R3, R8, RZ, 0x2 ;  /* 0x0000000803037211 */ /* 0x000fc800078f10ff */
[----:B------:R-:W-:-:S05]  /*14f90*/  LOP3.LUT R3, R3, 0xffffffc, RZ, 0xc0, !PT ;  /* 0x0ffffffc03037812 */ /* 0x000fca00078ec0ff */
[----:B------:R-:W-:-:S04]  /*14fa0*/  IMAD.IADD R2, R8, 0x1, -R3 ;  /* 0x0000000108027824 */ /* 0x000fc800078e0a03 */
        /* <DEDUP_REMOVED lines=15> */
[C---:B------:R-:W-:Y:S02]  /*150a0*/  @!P5 IADD3 R3, P0, R4.reuse, UR9, RZ ;  /* 0x000000090403dc10 */ /* 0x040fe4000ff1e0ff */
[----:B------:R-:W-:Y:S02]  /*150b0*/  @!P6 LEA.HI.X R17, R11, c[0x0][0x204], R2, 0x2, P1 ;  /* 0x000081000b11ea11 */ /* 0x000fe400008f1402 */
[----:B------:R-:W-:Y:S02]  /*150c0*/  @!P5 LEA.HI.X.SX32 R2, R4, UR4, 0x1, P0 ;  /* 0x000000040402dc11 */ /* 0x000fe400080f0eff */
[----:B------:R-:W-:Y:S01]  /*150d0*/  @!P5 LEA R18, P2, R3, c[0x0][0x200], 0x2 ;  /* 0x000080000312da11 */ /* 0x000fe200078410ff */
[----:B------:R3:W-:Y:S01]  /*150e0*/  @!P6 STG.E [R16.64], R6 ;  /* 0x000000061000e986 */ /* 0x0007e2000c101918 */
[----:B------:R-:W-:-:S02]  /*150f0*/  @!P4 IADD3 R4, P1, R10, UR9, RZ ;  /* 0x000000090a04cc10 */ /* 0x000fc4000ff3e0ff */
[----:B------:R-:W-:Y:S02]  /*15100*/  @!P3 IADD3 R8, P0, R9, UR9, RZ ;  /* 0x000000090908bc10 */ /* 0x000fe4000ff1e0ff */
[----:B------:R-:W-:Y:S02]  /*15110*/  @!P5 LEA.HI.X R19, R3, c[0x0][0x204], R2, 0x2, P2 ;  /* 0x000081000313da11 */ /* 0x000fe400010f1402 */
[----:B------:R-:W-:Y:S02]  /*15120*/  @!P4 LEA.HI.X.SX32 R3, R10, UR4, 0x1, P1 ;  /* 0x000000040a03cc11 */ /* 0x000fe400088f0eff */
[----:B------:R-:W-:Y:S01]  /*15130*/  @!P3 LEA.HI.X.SX32 R9, R9, UR4, 0x1, P0 ;  /* 0x000000040909bc11 */ /* 0x000fe200080f0eff */
[----:B------:R3:W-:Y:S01]  /*15140*/  @!P5 STG.E [R18.64], R7 ;  /* 0x000000071200d986 */ /* 0x0007e2000c101918 */
[----:B------:R-:W-:Y:S02]  /*15150*/  @!P4 LEA R10, P1, R4, c[0x0][0x200], 0x2 ;  /* 0x00008000040aca11 */ /* 0x000fe400078210ff */
[----:B------:R-:W-:-:S02]  /*15160*/  @!P3 LEA R2, P0, R8, c[0x0][0x200], 0x2 ;  /* 0x000080000802ba11 */ /* 0x000fc400078010ff */
[----:B------:R-:W-:Y:S02]  /*15170*/  @!P4 LEA.HI.X R11, R4, c[0x0][0x204], R3, 0x2, P1 ;  /* 0x00008100040bca11 */ /* 0x000fe400008f1403 */
[----:B------:R-:W-:-:S03]  /*15180*/  @!P3 LEA.HI.X R3, R8, c[0x0][0x204], R9, 0x2, P0 ;  /* 0x000081000803ba11 */ /* 0x000fc600000f1409 */
[----:B------:R3:W-:Y:S04]  /*15190*/  @!P4 STG.E [R10.64], R0 ;  /* 0x000000000a00c986 */ /* 0x0007e8000c101918 */
[----:B------:R3:W-:Y:S02]  /*151a0*/  @!P3 STG.E [R2.64], R5 ;  /* 0x000000050200b986 */ /* 0x0007e4000c101918 */
.L_x_896:
[----:B---34-:R-:W-:Y:S05]  /*151b0*/  BSYNC B0 ;  /* 0x0000000000007941 */ /* 0x018fea0003800000 */
.L_x_895:
[----:B------:R-:W3:Y:S01]  /*151c0*/  S2R R0, SR_CTAID.Z ;  /* 0x0000000000007919 */ /* 0x000ee20000002700 */
[----:B------:R-:W-:Y:S01]  /*151d0*/  IADD3 R4, P0, R232, UR12, RZ ;  /* 0x0000000ce8047c10 */ /* 0x000fe2000ff1e0ff */
[----:B------:R-:W-:Y:S01]  /*151e0*/  USHF.R.S32.HI UR6, URZ, 0x1f, UR10 ;  /* 0x0000001f3f067899 */ /* 0x000fe2000801140a */
[----:B------:R-:W-:Y:S01]  /*151f0*/  BSSY B0, `(.L_x_897) ;  /* 0x0000012000007945 */ /* 0x000fe20003800000 */
[----:B------:R-:W-:Y:S01]  /*15200*/  ULDC.64 UR4, c[0x0][0x1f0] ;  /* 0x00007c0000047ab9 */ /* 0x000fe20000000a00 */
[----:B------:R-:W-:Y:S01]  /*15210*/  IADD3.X R5, R233, UR7, RZ, P0, !PT ;  /* 0x00000007e9057c10 */ /* 0x000fe200087fe4ff */
[----:B------:R-:W-:Y:S01]  /*15220*/  UIMAD UR4, UR6, UR4, URZ ;  /* 0x00000004060472a4 */ /* 0x000fe2000f8e023f */
[----:B------:R-:W-:-:S03]  /*15230*/  ISETP.GE.AND P0, PT, R236, UR18, PT ;  /* 0x00000012ec007c0c */ /* 0x000fc6000bf06270 */
[----:B------:R-:W-:Y:S01]  /*15240*/  UIMAD UR4, UR10, UR5, UR4 ;  /* 0x000000050a0472a4 */ /* 0x000fe2000f8e0204 */
[----:B---3--:R-:W-:-:S05]  /*15250*/  IMAD.WIDE.U32 R4, R0, c[0x0][0x1f0], R4 ;  /* 0x00007c0000047a25 */ /* 0x008fca00078e0004 */
[----:B------:R-:W-:-:S04]  /*15260*/  IADD3 R7, R5, UR4, RZ ;  /* 0x0000000405077c10 */ /* 0x000fc8000fffe0ff */
        /* <DEDUP_REMOVED lines=8> */
[----:B-1----:R1:W-:Y:S04]  /*152f0*/  STG.E.128 [R2.64], R72 ;  /* 0x0000004802007986 */ /* 0x0023e8000c101d18 */
[----:B------:R1:W-:Y:S02]  /*15300*/  STG.E.128 [R2.64+0x80], R40 ;  /* 0x0000802802007986 */ /* 0x0003e4000c101d18 */
.L_x_898:
[----:B------:R-:W-:Y:S05]  /*15310*/  BSYNC B0 ;  /* 0x0000000000007941 */ /* 0x000fea0003800000 */
.L_x_897:
[----:B------:R-:W-:Y:S01]  /*15320*/  ISETP.GE.AND P0, PT, R225, UR18, PT ;  /* 0x00000012e1007c0c */ /* 0x000fe2000bf06270 */
[----:B------:R-:W-:-:S12]  /*15330*/  BSSY B0, `(.L_x_899) ;  /* 0x000000e000007945 */ /* 0x000fd80003800000 */
[----:B------:R-:W-:Y:S05]  /*15340*/  @P0 BRA `(.L_x_900) ;  /* 0x000000c000000947 */ /* 0x000fea0003800000 */
[----:B-1----:R-:W-:Y:S01]  /*15350*/  IADD3 R2, P0, R234, 0x10, RZ ;  /* 0x00000010ea027810 */ /* 0x002fe20007f1e0ff */
        /* <DEDUP_REMOVED lines=11> */
.L_x_900:
[----:B------:R-:W-:Y:S05]  /*15410*/  BSYNC B0 ;  /* 0x0000000000007941 */ /* 0x000fea0003800000 */
.L_x_899:
        /* <DEDUP_REMOVED lines=15> */
.L_x_902:
[----:B------:R-:W-:Y:S05]  /*15510*/  BSYNC B0 ;  /* 0x0000000000007941 */ /* 0x000fea0003800000 */
.L_x_901:
        /* <DEDUP_REMOVED lines=15> */
.L_x_904:
[----:B------:R-:W-:Y:S05]  /*15610*/  BSYNC B0 ;  /* 0x0000000000007941 */ /* 0x000fea0003800000 */
.L_x_903:
        /* <DEDUP_REMOVED lines=15> */
.L_x_906:
[----:B------:R-:W-:Y:S05]  /*15710*/  BSYNC B0 ;  /* 0x0000000000007941 */ /* 0x000fea0003800000 */
.L_x_905:
        /* <DEDUP_REMOVED lines=15> */
.L_x_908:
[----:B------:R-:W-:Y:S05]  /*15810*/  BSYNC B0 ;  /* 0x0000000000007941 */ /* 0x000fea0003800000 */
.L_x_907:
        /* <DEDUP_REMOVED lines=15> */
.L_x_910:
[----:B------:R-:W-:Y:S05]  /*15910*/  BSYNC B0 ;  /* 0x0000000000007941 */ /* 0x000fea0003800000 */
.L_x_909:
[----:B------:R-:W-:-:S13]  /*15920*/  ISETP.GE.AND P0, PT, R219, UR18, PT ;  /* 0x00000012db007c0c */ /* 0x000fda000bf06270 */
[----:B------:R-:W-:Y:S05]  /*15930*/  @P0 EXIT ;  /* 0x000000000000094d */ /* 0x000fea0003800000 */
[----:B------:R-:W-:Y:S02]  /*15940*/  IADD3 R0, P0, R234, 0x70, RZ ;  /* 0x00000070ea007810 */ /* 0x000fe40007f1e0ff */
[----:B------:R-:W-:Y:S02]  /*15950*/  MOV R5, R7 ;  /* 0x0000000700057202 */ /* 0x000fe40000000f00 */
[----:B------:R-:W-:-:S03]  /*15960*/  IADD3.X R234, RZ, R235, RZ, P0, !PT ;  /* 0x000000ebffea7210 */ /* 0x000fc600007fe4ff */
[----:B------:R-:W-:-:S04]  /*15970*/  IMAD.WIDE.U32 R4, R0, c[0x0][0x1e8], R4 ;  /* 0x00007a0000047a25 */ /* 0x000fc800078e0004 */
[----:B-1----:R-:W-:Y:S01]  /*15980*/  IMAD R3, R234, c[0x0][0x1e8], RZ ;  /* 0x00007a00ea037a24 */ /* 0x002fe200078e02ff */
[----:B------:R-:W-:-:S03]  /*15990*/  LEA R2, P0, R4, c[0x0][0x1d0], 0x1 ;  /* 0x0000740004027a11 */ /* 0x000fc600078008ff */
[----:B------:R-:W-:-:S05]  /*159a0*/  IMAD R3, R0, c[0x0][0x1ec], R3 ;  /* 0x00007b0000037a24 */ /* 0x000fca00078e0203 */
[----:B------:R-:W-:-:S04]  /*159b0*/  IADD3 R3, R5, R3, RZ ;  /* 0x0000000305037210 */ /* 0x000fc80007ffe0ff */
[----:B------:R-:W-:-:S05]  /*159c0*/  LEA.HI.X R3, R4, c[0x0][0x1d4], R3, 0x1, P0 ;  /* 0x0000750004037a11 */ /* 0x000fca00000f0c03 */
[----:B------:R-:W-:Y:S04]  /*159d0*/  STG.E.128 [R2.64], R44 ;  /* 0x0000002c02007986 */ /* 0x000fe8000c101d18 */
[----:B------:R-:W-:Y:S01]  /*159e0*/  STG.E.128 [R2.64+0x80], R76 ;  /* 0x0000804c02007986 */ /* 0x000fe2000c101d18 */
[----:B------:R-:W-:Y:S05]  /*159f0*/  EXIT ;  /* 0x000000000000794d */ /* 0x000fea0003800000 */
.L_x_881:
        /* <DEDUP_REMOVED lines=19> */
[----:B------:R-:W-:Y:S02]  /*15b30*/  @UP4 UIMAD UR7, UR23, UR7, UR15 ;  /* 0x00000007170742a4 */ /* 0x000fe4000f8e020f */
        /* <DEDUP_REMOVED lines=52> */
.L_x_912:
[----:B------:R-:W-:Y:S05]  /*15e80*/  BSYNC B0 ;  /* 0x0000000000007941 */ /* 0x000fea0003800000 */
.L_x_911:
[----:B------:R-:W-:Y:S01]  /*15e90*/  IADD3 R9, R10, 0x10, RZ ;  /* 0x000000100a097810 */ /* 0x000fe20007ffe0ff */
[----:B------:R-:W-:Y:S03]  /*15ea0*/  BSSY B0, `(.L_x_913) ;  /* 0x000000f000007945 */ /* 0x000fe60003800000 */
[----:B------:R-:W-:-:S13]  /*15eb0*/  ISETP.GE.AND P0, PT, R9, UR10, PT ;  /* 0x0000000a09007c0c */ /* 0x000fda000bf06270 */
        /* <DEDUP_REMOVED lines=13> */
.L_x_914:
[----:B------:R-:W-:Y:S05]  /*15f90*/  BSYNC B0 ;  /* 0x0000000000007941 */ /* 0x000fea0003800000 */
.L_x_913:
        /* <DEDUP_REMOVED lines=16> */
.L_x_916:
[----:B------:R-:W-:Y:S05]  /*160a0*/  BSYNC B0 ;  /* 0x0000000000007941 */ /* 0x000fea0003800000 */
.L_x_915:
        /* <DEDUP_REMOVED lines=16> */
.L_x_918:
[----:B------:R-:W-:Y:S05]  /*161b0*/  BSYNC B0 ;  /* 0x0000000000007941 */ /* 0x000fea0003800000 */
.L_x_917:
        /* <DEDUP_REMOVED lines=16> */
.L_x_920:
[----:B------:R-:W-:Y:S05]  /*162c0*/  BSYNC B0 ;  /* 0x0000000000007941 */ /* 0x000fea0003800000 */
.L_x_919:
        /* <DEDUP_REMOVED lines=16> */
.L_x_922:
[----:B------:R-:W-:Y:S05]  /*163d0*/  BSYNC B0 ;  /* 0x0000000000007941 */ /* 0x000fea0003800000 */
.L_x_921:
        /* <DEDUP_REMOVED lines=16> */
.L_x_924:
[----:B------:R-:W-:Y:S05]  /*164e0*/  BSYNC B0 ;  /* 0x0000000000007941 */ /* 0x000fea0003800000 */
.L_x_923:
[----:B-1----:R-:W-:Y:S01]  /*164f0*/  IADD3 R2, R10, 0x70, RZ ;  /* 0x000000700a027810 */ /* 0x002fe20007ffe0ff */
[----:B------:R-:W-:Y:S03]  /*16500*/  BSSY B0, `(.L_x_925) ;  /* 0x000000e000007945 */ /* 0x000fe60003800000 */
[----:B------:R-:W-:-:S13]  /*16510*/  ISETP.GE.AND P0, PT, R2, UR10, PT ;  /* 0x0000000a02007c0c */ /* 0x000fda000bf06270 */
[----:B------:R-:W-:Y:S05]  /*16520*/  @P0 BRA `(.L_x_926) ;  /* 0x000000b000000947 */ /* 0x000fea0003800000 */
[----:B------:R-:W-:Y:S02]  /*16530*/  IADD3 R3, P0, R16, 0x70, RZ ;  /* 0x0000007010037810 */ /* 0x000fe40007f1e0ff */
[----:B------:R-:W-:Y:S02]  /*16540*/  MOV R13, R15 ;  /* 0x0000000f000d7202 */ /* 0x000fe40000000f00 */
[----:B------:R-:W-:-:S03]  /*16550*/  IADD3.X R0, RZ, R17, RZ, P0, !PT ;  /* 0x00000011ff007210 */ /* 0x000fc600007fe4ff */
        /* <DEDUP_REMOVED lines=8> */
.L_x_926:
[----:B------:R-:W-:Y:S05]  /*165e0*/  BSYNC B0 ;  /* 0x0000000000007941 */ /* 0x000fea0003800000 */
.L_x_925:
[----:B------:R-:W-:-:S04]  /*165f0*/  LOP3.LUT P6, RZ, R18, 0x7, RZ, 0xc0, !PT ;  /* 0x0000000712ff7812 */ /* 0x000fc800078cc0ff */
[----:B------:R-:W-:Y:S02]  /*16600*/  ISETP.GE.OR P2, PT, R10, UR10, P6 ;  /* 0x0000000a0a007c0c */ /* 0x000fe4000b746670 */
[----:B------:R-:W-:Y:S02]  /*16610*/  ISETP.GE.OR P1, PT, R9, UR10, P6 ;  /* 0x0000000a09007c0c */ /* 0x000fe4000b726670 */
[----:B------:R-:W-:Y:S02]  /*16620*/  ISETP.GE.OR P5, PT, R8, UR10, P6 ;  /* 0x0000000a08007c0c */ /* 0x000fe4000b7a6670 */
[----:B------:R-:W-:Y:S02]  /*16630*/  ISETP.GE.OR P4, PT, R7, UR10, P6 ;  /* 0x0000000a07007c0c */ /* 0x000fe4000b786670 */
[----:B------:R-:W-:-:S05]  /*16640*/  ISETP.GE.OR P3, PT, R6, UR10, P6 ;  /* 0x0000000a06007c0c */ /* 0x000fca000b766670 */
[----:B------:R-:W-:Y:S02]  /*16650*/  @!P2 IMAD R0, R10, UR16, RZ ;  /* 0x000000100a00ac24 */ /* 0x000fe4000f8e02ff */
[----:B------:R-:W-:Y:S02]  /*16660*/  @!P1 IMAD R9, R9, UR16, RZ ;  /* 0x0000001009099c24 */ /* 0x000fe4000f8e02ff */
[----:B------:R-:W-:Y:S01]  /*16670*/  @!P5 IMAD R8, R8, UR16, RZ ;  /* 0x000000100808dc24 */ /* 0x000fe2000f8e02ff */
[----:B------:R-:W-:Y:S01]  /*16680*/  @!P2 IADD3 R3, P0, R0, UR8, RZ ;  /* 0x000000080003ac10 */ /* 0x000fe2000ff1e0ff */
[----:B------:R-:W-:Y:S02]  /*16690*/  @!P4 IMAD R7, R7, UR16, RZ ;  /* 0x000000100707cc24 */ /* 0x000fe4000f8e02ff */
[----:B------:R-:W-:Y:S01]  /*166a0*/  @!P3 IMAD R6, R6, UR16, RZ ;  /* 0x000000100606bc24 */ /* 0x000fe2000f8e02ff */
[----:B------:R-:W-:Y:S02]  /*166b0*/  @!P2 LEA.HI.X.SX32 R0, R0, UR6, 0x1, P0 ;  /* 0x000000060000ac11 */ /* 0x000fe400080f0eff */
[----:B------:R-:W-:-:S04]  /*166c0*/  @!P2 LEA R10, P0, R3, c[0x0][0x200], 0x2 ;  /* 0x00008000030aaa11 */ /* 0x000fc800078010ff */
[----:B------:R-:W-:Y:S01]  /*166d0*/  @!P2 LEA.HI.X R11, R3, c[0x0][0x204], R0, 0x2, P0 ;  /* 0x00008100030baa11 */ /* 0x000fe200000f1400 */
[----:B------:R-:W-:Y:S01]  /*166e0*/  @!P2 IMAD.MOV.U32 R3, RZ, RZ, 0x7f800000 ;  /* 0x7f800000ff03a424 */ /* 0x000fe200078e00ff */
[----:B------:R-:W-:-:S04]  /*166f0*/  @!P1 IADD3 R0, P0, R9, UR8, RZ ;  /* 0x0000000809009c10 */ /* 0x000fc8000ff1e0ff */
[----:B------:R2:W-:Y:S01]  /*16700*/  @!P2 STG.E [R10.64], R3 ;  /* 0x000000030a00a986 */ /* 0x0005e2000c101918 */
[----:B------:R-:W-:Y:S02]  /*16710*/  @!P1 LEA.HI.X.SX32 R9, R9, UR6, 0x1, P0 ;  /* 0x0000000609099c11 */ /* 0x000fe400080f0eff */
[----:B-1----:R-:W-:Y:S02]  /*16720*/  @!P1 LEA R14, P2, R0, c[0x0][0x200], 0x2 ;  /* 0x00008000000e9a11 */ /* 0x002fe400078410ff */
[----:B------:R-:W-:Y:S02]  /*16730*/  @!P5 IADD3 R12, P0, R8, UR8, RZ ;  /* 0x00000008080cdc10 */ /* 0x000fe4000ff1e0ff */
[----:B------:R-:W-:Y:S02]  /*16740*/  @!P1 LEA.HI.X R15, R0, c[0x0][0x204], R9, 0x2, P2 ;  /* 0x00008100000f9a11 */ /* 0x000fe400010f1409 */
[----:B------:R-:W-:Y:S02]  /*16750*/  @!P5 LEA.HI.X.SX32 R9, R8, UR6, 0x1, P0 ;  /* 0x000000060809dc11 */ /* 0x000fe400080f0eff */
[----:B------:R-:W-:-:S02]  /*16760*/  @!P5 LEA R8, P2, R12, c[0x0][0x200], 0x2 ;  /* 0x000080000c08da11 */ /* 0x000fc400078410ff */
[----:B------:R-:W-:Y:S02]  /*16770*/  @!P4 IADD3 R0, P0, R7, UR8, RZ ;  /* 0x000000080700cc10 */ /* 0x000fe4000ff1e0ff */
[----:B------:R-:W-:Y:S02]  /*16780*/  @!P5 LEA.HI.X R9, R12, c[0x0][0x204], R9, 0x2, P2 ;  /* 0x000081000c09da11 */ /* 0x000fe400010f1409 */
[----:B------:R-:W-:Y:S02]  /*16790*/  ISETP.GE.OR P2, PT, R5, UR10, P6 ;  /* 0x0000000a05007c0c */ /* 0x000fe4000b746670 */
[----:B------:R-:W-:Y:S02]  /*167a0*/  @!P4 LEA.HI.X.SX32 R7, R7, UR6, 0x1, P0 ;  /* 0x000000060707cc11 */ /* 0x000fe400080f0eff */
[----:B--2---:R-:W-:Y:S01]  /*167b0*/  @!P4 LEA R10, P0, R0, c[0x0][0x200], 0x2 ;  /* 0x00008000000aca11 */ /* 0x004fe200078010ff */
[----:B------:R-:W-:-:S08]  /*167c0*/  @!P1 IMAD.MOV.U32 R3, RZ, RZ, 0x7f800000 ;  /* 0x7f800000ff039424 */ /* 0x000fd000078e00ff */
[----:B------:R-:W-:Y:S01]  /*167d0*/  @!P2 IMAD R5, R5, UR16, RZ ;  /* 0x000000100505ac24 */ /* 0x000fe2000f8e02ff */
[----:B------:R-:W-:Y:S01]  /*167e0*/  @!P4 LEA.HI.X R11, R0, c[0x0][0x204], R7, 0x2, P0 ;  /* 0x00008100000bca11 */ /* 0x000fe200000f1407 */
[----:B------:R-:W-:Y:S01]  /*167f0*/  @!P2 IMAD.MOV.U32 R21, RZ, RZ, 0x7f800000 ;  /* 0x7f800000ff15a424 */ /* 0x000fe200078e00ff */
[----:B------:R-:W-:Y:S01]  /*16800*/  @!P3 IADD3 R0, P0, R6, UR8, RZ ;  /* 0x000000080600bc10 */ /* 0x000fe2000ff1e0ff */
[----:B------:R1:W-:Y:S01]  /*16810*/  @!P1 STG.E [R14.64], R3 ;  /* 0x000000030e009986 */ /* 0x0003e2000c101918 */
[----:B------:R-:W-:Y:S02]  /*16820*/  ISETP.GE.OR P1, PT, R4, UR10, P6 ;  /* 0x0000000a04007c0c */ /* 0x000fe4000b726670 */
[----:B------:R-:W-:Y:S02]  /*16830*/  @!P3 LEA.HI.X.SX32 R7, R6, UR6, 0x1, P0 ;  /* 0x000000060607bc11 */ /* 0x000fe400080f0eff */
[----:B------:R-:W-:Y:S02]  /*16840*/  @!P3 LEA R6, P0, R0, c[0x0][0x200], 0x2 ;  /* 0x000080000006ba11 */ /* 0x000fe400078010ff */
[----:B------:R-:W-:-:S02]  /*16850*/  ISETP.GE.OR P6, PT, R2, UR10, P6 ;  /* 0x0000000a02007c0c */ /* 0x000fc4000b7c6670 */
[----:B------:R-:W-:Y:S02]  /*16860*/  @!P3 LEA.HI.X R7, R0, c[0x0][0x204], R7, 0x2, P0 ;  /* 0x000081000007ba11 */ /* 0x000fe400000f1407 */
[----:B------:R-:W-:-:S03]  /*16870*/  @!P2 IADD3 R0, P0, R5, UR8, RZ ;  /* 0x000000080500ac10 */ /* 0x000fc6000ff1e0ff */
[----:B------:R-:W-:Y:S01]  /*16880*/  @!P1 IMAD R4, R4, UR16, RZ ;  /* 0x0000001004049c24 */ /* 0x000fe2000f8e02ff */
[----:B------:R-:W-:Y:S01]  /*16890*/  @!P2 LEA.HI.X.SX32 R5, R5, UR6, 0x1, P0 ;  /* 0x000000060505ac11 */ /* 0x000fe200080f0eff */
[----:B------:R-:W-:Y:S01]  /*168a0*/  @!P1 IMAD.MOV.U32 R19, RZ, RZ, 0x7f800000 ;  /* 0x7f800000ff139424 */ /* 0x000fe200078e00ff */
[----:B------:R-:W-:-:S04]  /*168b0*/  @!P2 LEA R12, P0, R0, c[0x0][0x200], 0x2 ;  /* 0x00008000000caa11 */ /* 0x000fc800078010ff */
[----:B------:R-:W-:Y:S02]  /*168c0*/  @!P2 LEA.HI.X R13, R0, c[0x0][0x204], R5, 0x2, P0 ;  /* 0x00008100000daa11 */ /* 0x000fe400000f1405 */
[----:B------:R-:W-:-:S04]  /*168d0*/  @!P1 IADD3 R0, P0, R4, UR8, RZ ;  /* 0x0000000804009c10 */ /* 0x000fc8000ff1e0ff */
[----:B------:R-:W-:Y:S01]  /*168e0*/  @!P1 LEA.HI.X.SX32 R5, R4, UR6, 0x1, P0 ;  /* 0x0000000604059c11 */ /* 0x000fe200080f0eff */
[----:B-1----:R-:W-:Y:S01]  /*168f0*/  @!P5 IMAD.MOV.U32 R3, RZ, RZ, 0x7f800000 ;  /* 0x7f800000ff03d424 */ /* 0x002fe200078e00ff */
[----:B------:R-:W-:Y:S01]  /*16900*/  @!P1 LEA R16, P0, R0, c[0x0][0x200], 0x2 ;  /* 0x0000800000109a11 */ /* 0x000fe200078010ff */
[----:B------:R-:W-:-:S03]  /*16910*/  @!P3 IMAD.MOV.U32 R15, RZ, RZ, 0x7f800000 ;  /* 0x7f800000ff0fb424 */ /* 0x000fc600078e00ff */
[----:B------:R-:W-:Y:S01]  /*16920*/  @!P1 LEA.HI.X R17, R0, c[0x0][0x204], R5, 0x2, P0 ;  /* 0x0000810000119a11 */ /* 0x000fe200000f1405 */
[----:B------:R-:W-:Y:S01]  /*16930*/  @!P4 IMAD.MOV.U32 R5, RZ, RZ, 0x7f800000 ;  /* 0x7f800000ff05c424 */ /* 0x000fe200078e00ff */
[----:B------:R1:W-:Y:S04]  /*16940*/  @!P5 STG.E [R8.64], R3 ;  /* 0x000000030800d986 */ /* 0x0003e8000c101918 */
        /* <DEDUP_REMOVED lines=13> */
.L_x_927:
        /* <DEDUP_REMOVED lines=14> */
.L_x_1411:


//--------------------- .text._ZN5flash16flash_fwd_kernelI23Flash_fwd_kernel_traitsILi128ELi128ELi32ELi4ELb0ELb0EN7cutlass6half_tE19Flash_kernel_traitsILi128ELi128ELi32ELi4ES3_EELb0ELb1ELb0ELb0ELb0ELb1ELb1ELb0EEEvNS_16Flash_fwd_paramsE --------------------------
	.section	.text._ZN5flash16flash_fwd_kernelI23Flash_fwd_kernel_traitsILi128ELi128ELi32ELi4ELb0ELb0EN7cutlass6half_tE19Flash_kernel_traitsILi128ELi128ELi32ELi4ES3_EELb0ELb1ELb0ELb0ELb0ELb1ELb1ELb0EEEvNS_16Flash_fwd_paramsE,"ax",@progbits
	.sectioninfo	@"SHI_REGISTERS=255"
	.align	128
        .global         _ZN5flash16flash_fwd_kernelI23Flash_fwd_kernel_traitsILi128ELi128ELi32ELi4ELb0ELb0EN7cutlass6half_tE19Flash_kernel_traitsILi128ELi128ELi32ELi4ES3_EELb0ELb1ELb0ELb0ELb0ELb1ELb1ELb0EEEvNS_16Flash_fwd_paramsE
        .type           _ZN5flash16flash_fwd_kernelI23Flash_fwd_kernel_traitsILi128ELi128ELi32ELi4ELb0ELb0EN7cutlass6half_tE19Flash_kernel_traitsILi128ELi128ELi32ELi4ES3_EELb0ELb1ELb0ELb0ELb0ELb1ELb1ELb0EEEvNS_16Flash_fwd_paramsE,@function
        .size           _ZN5flash16flash_fwd_kernelI23Flash_fwd_kernel_traitsILi128ELi128ELi32ELi4ELb0ELb0EN7cutlass6half_tE19Flash_kernel_traitsILi128ELi128ELi32ELi4ES3_EELb0ELb1ELb0ELb0ELb0ELb1ELb1ELb0EEEvNS_16Flash_fwd_paramsE,(.L_x_1412 - _ZN5flash16flash_fwd_kernelI23Flash_fwd_kernel_traitsILi128ELi128ELi32ELi4ELb0ELb0EN7cutlass6half_tE19Flash_kernel_traitsILi128ELi128ELi32ELi4ES3_EELb0ELb1ELb0ELb0ELb0ELb1ELb1ELb0EEEvNS_16Flash_fwd_paramsE)
        .other          _ZN5flash16flash_fwd_kernelI23Flash_fwd_kernel_traitsILi128ELi128ELi32ELi4ELb0ELb0EN7cutlass6half_tE19Flash_kernel_traitsILi128ELi128ELi32ELi4ES3_EELb0ELb1ELb0ELb0ELb0ELb1ELb1ELb0EEEvNS_16Flash_fwd_paramsE,@"STO_CUDA_ENTRY STV_DEFAULT"
_ZN5flash16flash_fwd_kernelI23Flash_fwd_kernel_traitsILi128ELi128ELi32ELi4ELb0ELb0EN7cutlass6half_tE19Flash_kernel_traitsILi128ELi128ELi32ELi4ES3_EELb0ELb1ELb0ELb0ELb0ELb1ELb1ELb0EEEvNS_16Flash_fwd_paramsE:
.text._ZN5flash16flash_fwd_kernelI23Flash_fwd_kernel_traitsILi128ELi128ELi32ELi4ELb0ELb0EN7cutlass6half_tE19Flash_kernel_traitsILi128ELi128ELi32ELi4ES3_EELb0ELb1ELb0ELb0ELb0ELb1ELb1ELb0EEEvNS_16Flash_fwd_paramsE:
        /* <DEDUP_REMOVED lines=56> */
.L_x_928:
[----:B------:R-:W-:Y:S02]  /*0380*/  ULDC UR6, c[0x0][0x218] ;  /* 0x0000860000067ab9 */ /* 0x000fe40000000800 */
.L_x_929:
        /* <DEDUP_REMOVED lines=69> */
.L_x_931:
        /* <DEDUP_REMOVED lines=46> */
.L_x_932:
[----:B------:R-:W-:Y:S01]  /*0ac0*/  SHF.R.S32.HI R26, RZ, 0x1f, R120 ;  /* 0x0000001fff1a7819 */ /* 0x000fe20000011478 */
[----:B------:R-:W1:Y:S01]  /*0ad0*/  S2R R3, SR_CTAID.X ;  /* 0x0000000000037919 */ /* 0x000e620000002500 */
[----:B------:R-:W-:Y:S02]  /*0ae0*/  UIADD3 UR11, -UR13, UR16, URZ ;  /* 0x000000100d0b7290 */ /* 0x000fe4000fffe13f */
[CC--:B------:R-:W-:Y:S01]  /*0af0*/  LEA.HI R2, R26.reuse, R120.reuse, RZ, 0x3 ;  /* 0x000000781a027211 */ /* 0x0c0fe200078f18ff */
[----:B------:R-:W2:Y:S01]  /*0b00*/  S2R R5, SR_CTAID.Z ;  /* 0x0000000000057919 */ /* 0x000ea20000002700 */
[----:B------:R-:W-:Y:S01]  /*0b10*/  ULDC.64 UR4, c[0x0][0x1a8] ;  /* 0x00006a0000047ab9 */ /* 0x000fe20000000a00 */
[----:B------:R-:W-:Y:S01]  /*0b20*/  LEA.HI R119, R26, R120, RZ, 0x5 ;  /* 0x000000781a777211 */ /* 0x000fe200078f28ff */
[----:B------:R-:W-:Y:S01]  /*0b30*/  UIMAD UR4, UR20, UR4, URZ ;  /* 0x00000004140472a4 */ /* 0x000fe2000f8e023f */
[----:B------:R-:W-:Y:S01]  /*0b40*/  LOP3.LUT R0, R2, 0xfffffff8, RZ, 0xc0, !PT ;  /* 0xfffffff802007812 */ /* 0x000fe200078ec0ff */
[----:B------:R-:W-:Y:S01]  /*0b50*/  UISETP.GE.AND UP0, UPT, UR8, 0x2, UPT ;  /* 0x000000020800788c */ /* 0x000fe2000bf06270 */
[----:B------:R-:W-:Y:S01]  /*0b60*/  SHF.R.S32.HI R28, RZ, 0x3, R2 ;  /* 0x00000003ff1c7819 */ /* 0x000fe20000011402 */
[----:B------:R-:W-:Y:S01]  /*0b70*/  UIMAD UR4, UR12, UR5, UR4 ;  /* 0x000000050c0472a4 */ /* 0x000fe2000f8e0204 */
[----:B------:R-:W-:Y:S01]  /*0b80*/  SHF.R.S32.HI R118, RZ, 0x5, R119 ;  /* 0x00000005ff767819 */ /* 0x000fe20000011477 */
[----:B------:R-:W-:Y:S01]  /*0b90*/  IMAD.IADD R32, R120, 0x1, -R0 ;  /* 0x0000000178207824 */ /* 0x000fe200078e0a00 */
[C---:B------:R-:W-:Y:S01]  /*0ba0*/  IADD3 R27, R28.reuse, 0x10, RZ ;  /* 0x000000101c1b7810 */ /* 0x040fe20007ffe0ff */
[----:B------:R-:W-:Y:S01]  /*0bb0*/  IMAD.SHL.U32 R0, R28, 0x40, RZ ;  /* 0x000000401c007824 */ /* 0x000fe200078e00ff */
[----:B------:R-:W-:Y:S01]  /*0bc0*/  SHF.R.S32.HI R29, RZ, 0x1f, R28 ;  /* 0x0000001fff1d7819 */ /* 0x000fe2000001141c */
[----:B------:R-:W-:Y:S01]  /*0bd0*/  IMAD.SHL.U32 R30, R32, 0x8, RZ ;  /* 0x00000008201e7824 */ /* 0x000fe200078e00ff */
[----:B------:R-:W-:-:S02]  /*0be0*/  ISETP.GE.AND P0, PT, R27, UR11, PT ;  /* 0x0000000b1b007c0c */ /* 0x000fc4000bf06270 */
[----:B------:R-:W-:Y:S01]  /*0bf0*/  IADD3 R7, R28, 0x20, RZ ;  /* 0x000000201c077810 */ /* 0x000fe20007ffe0ff */
[----:B------:R-:W-:Y:S01]  /*0c00*/  STL.64 [R1+0x20], R28 ;  /* 0x0000201c01007387 */ /* 0x000fe20000100a00 */
[----:B------:R-:W-:Y:S02]  /*0c10*/  LOP3.LUT R0, R0, 0x1c0, RZ, 0xc0, !PT ;  /* 0x000001c000007812 */ /* 0x000fe400078ec0ff */
[----:B------:R-:W-:Y:S01]  /*0c20*/  SHF.R.S32.HI R31, RZ, 0x1f, R30 ;  /* 0x0000001fff1f7819 */ /* 0x000fe2000001141e */
[----:B-1----:R-:W-:Y:S01]  /*0c30*/  IMAD.WIDE R34, R3, 0x80, R28 ;  /* 0x0000008003227825 */ /* 0x002fe200078e021c */
[----:B------:R-:W-:Y:S01]  /*0c40*/  IADD3 R2, P1, R30, UR6, RZ ;  /* 0x000000061e027c10 */ /* 0x000fe2000ff3e0ff */
[----:B------:R-:W-:Y:S01]  /*0c50*/  STL [R1+0x40], R27 ;  /* 0x0000401b01007387 */ /* 0x000fe20000100800 */
[----:B------:R-:W-:Y:S01]  /*0c60*/  ISETP.GE.AND P5, PT, R7, UR11, PT ;  /* 0x0000000b07007c0c */ /* 0x000fe2000bfa6270 */
[----:B------:R-:W-:Y:S01]  /*0c70*/  UMOV UR6, 0x5 ;  /* 0x0000000500067882 */ /* 0x000fe20000000000 */
[----:B------:R-:W-:Y:S01]  /*0c80*/  SHF.R.U32.HI R4, RZ, 0x3, R0 ;  /* 0x00000003ff047819 */ /* 0x000fe20000011600 */
[----:B------:R-:W-:Y:S01]  /*0c90*/  STL.64 [R1+0x8], R34 ;  /* 0x0000082201007387 */ /* 0x000fe20000100a00 */
[----:B------:R-:W-:-:S02]  /*0ca0*/  IADD3.X R3, R31, UR17, RZ, P1, !PT ;  /* 0x000000111f037c10 */ /* 0x000fc40008ffe4ff */
[----:B------:R-:W-:Y:S01]  /*0cb0*/  LOP3.LUT R0, R0, 0x38, R30, 0xf8, !PT ;  /* 0x0000003800007812 */ /* 0x000fe200078ef81e */
[----:B------:R-:W-:Y:S01]  /*0cc0*/  STL.64 [R1+0x28], R30 ;  /* 0x0000281e01007387 */ /* 0x000fe20000100a00 */
[----:B------:R-:W-:Y:S01]  /*0cd0*/  IADD3 R8, R28, 0x30, RZ ;  /* 0x000000301c087810 */ /* 0x000fe20007ffe0ff */
[----:B--2---:R-:W-:Y:S01]  /*0ce0*/  IMAD.WIDE.U32 R2, R5, c[0x0][0x1a8], R2 ;  /* 0x00006a0005027a25 */ /* 0x004fe200078e0002 */
[----:B------:R-:W-:Y:S01]  /*0cf0*/  LOP3.LUT R6, R0, R4, RZ, 0x3c, !PT ;  /* 0x0000000400067212 */ /* 0x000fe200078e3cff */
[----:B------:R1:W-:Y:S01]  /*0d00*/  STL [R1+0x4c], R7 ;  /* 0x00004c0701007387 */ /* 0x0003e20000100800 */
[----:B------:R-:W-:Y:S02]  /*0d10*/  LEA.HI R5, R26, R120, RZ, 0x6 ;  /* 0x000000781a057211 */ /* 0x000fe400078f30ff */
[----:B------:R-:W-:Y:S01]  /*0d20*/  @!P0 IADD3 R4, P2, R34, 0x10, RZ ;  /* 0x0000001022048810 */ /* 0x000fe20007f5e0ff */
[----:B------:R2:W-:Y:S01]  /*0d30*/  STL [R1+0x54], R8 ;  /* 0x0000540801007387 */ /* 0x0005e20000100800 */
[----:B------:R-:W-:Y:S01]  /*0d40*/  ISETP.GE.AND P1, PT, R28, UR11, PT ;  /* 0x0000000b1c007c0c */ /* 0x000fe2000bf26270 */
[----:B------:R-:W-:Y:S01]  /*0d50*/  IMAD.SHL.U32 R5, R5, 0x8, RZ ;  /* 0x0000000805057824 */ /* 0x000fe200078e00ff */
[----:B------:R-:W-:Y:S01]  /*0d60*/  ISETP.GE.AND P4, PT, R8, UR11, PT ;  /* 0x0000000b08007c0c */ /* 0x000fe2000bf86270 */
[----:B------:R-:W-:Y:S01]  /*0d70*/  @!P0 IMAD.X R0, RZ, RZ, R35, P2 ;  /* 0x000000ffff008224 */ /* 0x000fe200010e0623 */
[----:B------:R-:W-:-:S02]  /*0d80*/  @!P5 IADD3 R10, P2, R34, 0x20, RZ ;  /* 0x00000020220ad810 */ /* 0x000fc40007f5e0ff */
[----:B------:R-:W-:Y:S01]  /*0d90*/  LOP3.LUT R227, R6, 0xfffffe00, R5, 0xf8, !PT ;  /* 0xfffffe0006e37812 */ /* 0x000fe200078ef805 */
[----:B------:R-:W-:Y:S01]  /*0da0*/  @!P0 IMAD R0, R0, c[0x0][0x190], RZ ;  /* 0x0000640000008a24 */ /* 0x000fe200078e02ff */
[----:B------:R-:W-:Y:S01]  /*0db0*/  IADD3 R3, R3, UR4, RZ ;  /* 0x0000000403037c10 */ /* 0x000fe2000fffe0ff */
[----:B------:R-:W-:Y:S01]  /*0dc0*/  @!P5 IMAD.X R5, RZ, RZ, R35, P2 ;  /* 0x000000ffff05d224 */ /* 0x000fe200010e0623 */
[----:B------:R-:W-:Y:S01]  /*0dd0*/  IADD3 R23, R28, 0x50, RZ ;  /* 0x000000501c177810 */ /* 0x000fe20007ffe0ff */
[C---:B------:R-:W-:Y:S01]  /*0de0*/  @!P0 IMAD R20, R4.reuse, c[0x0][0x194], R0 ;  /* 0x0000650004148a24 */ /* 0x040fe200078e0200 */
[----:B------:R-:W-:Y:S01]  /*0df0*/  ULDC.64 UR4, c[0x0][0x198] ;  /* 0x0000660000047ab9 */ /* 0x000fe20000000a00 */
[----:B------:R-:W-:Y:S01]  /*0e00*/  @!P5 IMAD R5, R5, c[0x0][0x190], RZ ;  /* 0x000064000505da24 */ /* 0x000fe200078e02ff */
[----:B------:R-:W-:Y:S01]  /*0e10*/  USHF.L.U64.HI UR12, UR4, UR6, UR5 ;  /* 0x00000006040c7299 */ /* 0x000fe20008010205 */
[----:B------:R-:W-:Y:S01]  /*0e20*/  @!P1 IMAD R0, R35, c[0x0][0x190], RZ ;  /* 0x0000640023009a24 */ /* 0x000fe200078e02ff */
[----:B------:R-:W-:Y:S01]  /*0e30*/  USHF.L.U32 UR20, UR4, 0x5, URZ ;  /* 0x0000000504147899 */ /* 0x000fe2000800063f */
[----:B------:R-:W-:Y:S01]  /*0e40*/  @!P0 IMAD.WIDE.U32 R14, R4, c[0x0][0x190], R2 ;  /* 0x00006400040e8a25 */ /* 0x000fe200078e0002 */
[----:B-1----:R-:W-:-:S03]  /*0e50*/  IADD3 R7, R28, 0x40, RZ ;  /* 0x000000401c077810 */ /* 0x002fc60007ffe0ff */
[----:B------:R-:W-:Y:S02]  /*0e60*/  @!P5 IMAD R19, R10, c[0x0][0x194], R5 ;  /* 0x000065000a13da24 */ /* 0x000fe400078e0205 */
[C---:B------:R-:W-:Y:S01]  /*0e70*/  @!P1 IMAD R0, R34.reuse, c[0x0][0x194], R0 ;  /* 0x0000650022009a24 */ /* 0x040fe200078e0200 */
[----:B------:R-:W-:Y:S01]  /*0e80*/  ISETP.GE.AND P3, PT, R7, UR11, PT ;  /* 0x0000000b07007c0c */ /* 0x000fe2000bf66270 */
[C---:B------:R-:W-:Y:S01]  /*0e90*/  @!P1 IMAD.WIDE.U32 R4, R34.reuse, c[0x0][0x190], R2 ;  /* 0x0000640022049a25 */ /* 0x040fe200078e0002 */
[----:B--2---:R-:W-:Y:S01]  /*0ea0*/  @!P4 IADD3 R8, P6, R34, 0x30, RZ ;  /* 0x000000302208c810 */ /* 0x004fe20007fde0ff */
[----:B------:R1:W-:Y:S02]  /*0eb0*/  STL [R1+0x58], R7 ;  /* 0x0000580701007387 */ /* 0x0003e40000100800 */
[----:B------:R-:W-:Y:S02]  /*0ec0*/  @!P1 IMAD.IADD R0, R5, 0x1, R0 ;  /* 0x0000000105009824 */ /* 0x000fe400078e0200 */
[----:B------:R-:W-:Y:S01]  /*0ed0*/  @!P4 IMAD.X R6, RZ, RZ, R35, P6 ;  /* 0x000000ffff06c224 */ /* 0x000fe200030e0623 */
[----:B------:R-:W-:Y:S01]  /*0ee0*/  STL [R1+0x44], R23 ;  /* 0x0000441701007387 */ /* 0x000fe20000100800 */
[----:B------:R-:W-:-:S04]  /*0ef0*/  @!P5 IMAD.WIDE.U32 R10, R10, c[0x0][0x190], R2 ;  /* 0x000064000a0ada25 */ /* 0x000fc800078e0002 */
[----:B------:R-:W-:Y:S01]  /*0f00*/  @!P3 IADD3 R16, P2, R34, 0x40, RZ ;  /* 0x000000402210b810 */ /* 0x000fe20007f5e0ff */
[----:B------:R-:W-:Y:S02]  /*0f10*/  @!P4 IMAD R6, R6, c[0x0][0x190], RZ ;  /* 0x000064000606ca24 */ /* 0x000fe400078e02ff */
[----:B------:R-:W-:Y:S02]  /*0f20*/  @!P5 IMAD.IADD R11, R11, 0x1, R19 ;  /* 0x000000010b0bd824 */ /* 0x000fe400078e0213 */
[----:B------:R-:W-:Y:S01]  /*0f30*/  @!P4 IMAD R18, R8, c[0x0][0x194], R6 ;  /* 0x000065000812ca24 */ /* 0x000fe200078e0206 */
[----:B------:R-:W-:Y:S01]  /*0f40*/  @!P0 LEA R6, P6, R14, c[0x0][0x160], 0x1 ;  /* 0x000058000e068a11 */ /* 0x000fe200078c08ff */
[----:B------:R-:W-:Y:S02]  /*0f50*/  IMAD.SHL.U32 R227, R227, 0x2, RZ ;  /* 0x00000002e3e37824 */ /* 0x000fe400078e00ff */
[----:B------:R-:W-:-:S04]  /*0f60*/  @!P4 IMAD.WIDE.U32 R8, R8, c[0x0][0x190], R2 ;  /* 0x000064000808ca25 */ /* 0x000fc800078e0002 */
[----:B-1----:R-:W-:Y:S01]  /*0f70*/  @!P3 IMAD.X R7, RZ, RZ, R35, P2 ;  /* 0x000000ffff07b224 */ /* 0x002fe200010e0623 */
[----:B------:R-:W-:-:S03]  /*0f80*/  @!P1 LEA R12, P2, R4, c[0x0][0x160], 0x1 ;  /* 0x00005800040c9a11 */ /* 0x000fc600078408ff */
[----:B------:R-:W-:Y:S01]  /*0f90*/  @!P3 IMAD R7, R7, c[0x0][0x190], RZ ;  /* 0x000064000707ba24 */ /* 0x000fe200078e02ff */
[----:B------:R-:W-:Y:S01]  /*0fa0*/  @!P1 LEA.HI.X R13, R4, c[0x0][0x164], R0, 0x1, P2 ;  /* 0x00005900040d9a11 */ /* 0x000fe200010f0c00 */
[----:B------:R-:W-:Y:S01]  /*0fb0*/  @!P0 IMAD.IADD R0, R15, 0x1, R20 ;  /* 0x000000010f008824 */ /* 0x000fe200078e0214 */
[----:B------:R-:W-:Y:S01]  /*0fc0*/  @!P5 LEA R20, P2, R10, c[0x0][0x160], 0x1 ;  /* 0x000058000a14da11 */ /* 0x000fe200078408ff */
[----:B------:R-:W-:Y:S02]  /*0fd0*/  @!P3 IMAD R17, R16, c[0x0][0x194], R7 ;  /* 0x000065001011ba24 */ /* 0x000fe400078e0207 */
[----:B------:R-:W-:Y:S01]  /*0fe0*/  @!PT LDS RZ, [RZ] ;  /* 0x00000000fffff984 */ /* 0x000fe20000000800 */
[----:B------:R-:W-:Y:S01]  /*0ff0*/  @!PT LDS RZ, [RZ] ;  /* 0x00000000fffff984 */ /* 0x000fe20000000800 */
[----:B------:R-:W-:Y:S01]  /*1000*/  @!PT LDS RZ, [RZ] ;  /* 0x00000000fffff984 */ /* 0x000fe20000000800 */
[----:B------:R1:W-:Y:S01]  /*1010*/  @!P1 LDGSTS.E.BYPASS.LTC128B.128 [R227], [R12.64] ;  /* 0x000000000ce39fae */ /* 0x0003e2000b901d52 */
[----:B------:R-:W-:Y:S01]  /*1020*/  @!P0 LEA.HI.X R7, R14, c[0x0][0x164], R0, 0x1, P6 ;  /* 0x000059000e078a11 */ /* 0x000fe200030f0c00 */
[----:B------:R-:W-:Y:S01]  /*1030*/  @!P3 IMAD.WIDE.U32 R4, R16, c[0x0][0x190], R2 ;  /* 0x000064001004ba25 */ /* 0x000fe200078e0002 */
[----:B------:R-:W-:Y:S01]  /*1040*/  @!P5 LEA.HI.X R21, R10, c[0x0][0x164], R11, 0x1, P2 ;  /* 0x000059000a15da11 */ /* 0x000fe200010f0c0b */
[----:B------:R1:W-:Y:S01]  /*1050*/  @!P1 LDGSTS.E.BYPASS.LTC128B.128 [R227+0x4000], [R12.64+0x80] ;  /* 0x040000800ce39fae */ /* 0x0003e2000b901d52 */
[----:B------:R-:W-:Y:S01]  /*1060*/  ISETP.GE.AND P2, PT, R23, UR11, PT ;  /* 0x0000000b17007c0c */ /* 0x000fe2000bf46270 */
[----:B------:R-:W-:Y:S01]  /*1070*/  @!P4 IMAD.IADD R0, R9, 0x1, R18 ;  /* 0x000000010900c824 */ /* 0x000fe200078e0212 */
[----:B------:R-:W-:Y:S01]  /*1080*/  @!P4 LEA R16, P1, R8, c[0x0][0x160], 0x1 ;  /* 0x000058000810ca11 */ /* 0x000fe200078208ff */
[----:B------:R-:W-:Y:S01]  /*1090*/  @!P3 IMAD.IADD R5, R5, 0x1, R17 ;  /* 0x000000010505b824 */ /* 0x000fe200078e0211 */
[----:B------:R-:W-:Y:S01]  /*10a0*/  IADD3 R10, R28, 0x60, RZ ;  /* 0x000000601c0a7810 */ /* 0x000fe20007ffe0ff */
[----:B------:R2:W-:Y:S01]  /*10b0*/  @!P0 LDGSTS.E.BYPASS.LTC128B.128 [R227+0x800], [R6.64] ;  /* 0x0080000006e38fae */ /* 0x0005e2000b901d52 */
[----:B------:R-:W-:-:S02]  /*10c0*/  @!P4 LEA.HI.X R17, R8, c[0x0][0x164], R0, 0x1, P1 ;  /* 0x000059000811ca11 */ /* 0x000fc400008f0c00 */
[----:B------:R-:W-:Y:S01]  /*10d0*/  ISETP.GE.AND P1, PT, R10, UR11, PT ;  /* 0x0000000b0a007c0c */ /* 0x000fe2000bf26270 */
[----:B------:R2:W-:Y:S01]  /*10e0*/  @!P0 LDGSTS.E.BYPASS.LTC128B.128 [R227+0x4800], [R6.64+0x80] ;  /* 0x0480008006e38fae */ /* 0x0005e2000b901d52 */
[----:B------:R-:W-:Y:S02]  /*10f0*/  @!P3 LEA R24, P6, R4, c[0x0][0x160], 0x1 ;  /* 0x000058000418ba11 */ /* 0x000fe400078c08ff */
[----:B------:R-:W-:Y:S01]  /*1100*/  IADD3 R0, R28, 0x70, RZ ;  /* 0x000000701c007810 */ /* 0x000fe20007ffe0ff */
[----:B------:R-:W-:Y:S01]  /*1110*/  STL [R1+0x48], R10 ;  /* 0x0000480a01007387 */ /* 0x000fe20000100800 */
[----:B------:R-:W-:Y:S02]  /*1120*/  @!P3 LEA.HI.X R25, R4, c[0x0][0x164], R5, 0x1, P6 ;  /* 0x000059000419ba11 */ /* 0x000fe400030f0c05 */
[----:B------:R-:W-:Y:S01]  /*1130*/  ISETP.GE.AND P0, PT, R0, UR11, PT ;  /* 0x0000000b00007c0c */ /* 0x000fe2000bf06270 */
[----:B------:R3:W-:Y:S04]  /*1140*/  STL [R1+0x50], R0 ;  /* 0x0000500001007387 */ /* 0x0007e80000100800 */
[----:B------:R4:W-:Y:S04]  /*1150*/  @!P5 LDGSTS.E.BYPASS.LTC128B.128 [R227+0x1000], [R20.64] ;  /* 0x0100000014e3dfae */ /* 0x0009e8000b901d52 */
[----:B------:R4:W-:Y:S04]  /*1160*/  @!P5 LDGSTS.E.BYPASS.LTC128B.128 [R227+0x5000], [R20.64+0x80] ;  /* 0x0500008014e3dfae */ /* 0x0009e8000b901d52 */
[----:B------:R5:W-:Y:S04]  /*1170*/  @!P4 LDGSTS.E.BYPASS.LTC128B.128 [R227+0x1800], [R16.64] ;  /* 0x0180000010e3cfae */ /* 0x000be8000b901d52 */
[----:B------:R5:W-:Y:S01]  /*1180*/  @!P4 LDGSTS.E.BYPASS.LTC128B.128 [R227+0x5800], [R16.64+0x80] ;  /* 0x0580008010e3cfae */ /* 0x000be2000b901d52 */
[----:B--2---:R-:W-:-:S03]  /*1190*/  @!P2 IADD3 R6, P6, R34, 0x50, RZ ;  /* 0x000000502206a810 */ /* 0x004fc60007fde0ff */
[----:B------:R2:W-:Y:S04]  /*11a0*/  @!P3 LDGSTS.E.BYPASS.LTC128B.128 [R227+0x2000], [R24.64] ;  /* 0x0200000018e3bfae */ /* 0x0005e8000b901d52 */
[----:B------:R2:W-:Y:S01]  /*11b0*/  @!P3 LDGSTS.E.BYPASS.LTC128B.128 [R227+0x6000], [R24.64+0x80] ;  /* 0x0600008018e3bfae */ /* 0x0005e2000b901d52 */
[----:B---3--:R-:W-:Y:S01]  /*11c0*/  @!P2 IMAD.X R0, RZ, RZ, R35, P6 ;  /* 0x000000ffff00a224 */ /* 0x008fe200030e0623 */
[----:B------:R-:W-:-:S03]  /*11d0*/  @!P1 IADD3 R5, P6, R34, 0x60, RZ ;  /* 0x0000006022059810 */ /* 0x000fc60007fde0ff */
[----:B------:R-:W-:Y:S02]  /*11e0*/  @!P2 IMAD R0, R0, c[0x0][0x190], RZ ;  /* 0x000064000000aa24 */ /* 0x000fe400078e02ff */
[----:B------:R-:W-:Y:S01]  /*11f0*/  @!P1 IMAD.X R4, RZ, RZ, R35, P6 ;  /* 0x000000ffff049224 */ /* 0x000fe200030e0623 */
[----:B------:R-:W-:Y:S01]  /*1200*/  @!P0 IADD3 R9, P6, R34, 0x70, RZ ;  /* 0x0000007022098810 */ /* 0x000fe20007fde0ff */
[C---:B------:R-:W-:Y:S02]  /*1210*/  @!P2 IMAD R0, R6.reuse, c[0x0][0x194], R0 ;  /* 0x000065000600aa24 */ /* 0x040fe400078e0200 */
[----:B------:R-:W-:-:S04]  /*1220*/  @!P2 IMAD.WIDE.U32 R6, R6, c[0x0][0x190], R2 ;  /* 0x000064000606aa25 */ /* 0x000fc800078e0002 */
[----:B------:R-:W-:Y:S01]  /*1230*/  @!P0 IMAD.X R8, RZ, RZ, R35, P6 ;  /* 0x000000ffff088224 */ /* 0x000fe200030e0623 */
[----:B------:R-:W-:Y:S01]  /*1240*/  @!P2 LEA R18, P6, R6, c[0x0][0x160], 0x1 ;  /* 0x000058000612aa11 */ /* 0x000fe200078c08ff */
[----:B------:R-:W-:Y:S02]  /*1250*/  @!P1 IMAD R4, R4, c[0x0][0x190], RZ ;  /* 0x0000640004049a24 */ /* 0x000fe400078e02ff */
[----:B------:R-:W-:Y:S02]  /*1260*/  @!P2 IMAD.IADD R0, R7, 0x1, R0 ;  /* 0x000000010700a824 */ /* 0x000fe400078e0200 */
[----:B------:R-:W-:Y:S02]  /*1270*/  @!P0 IMAD R8, R8, c[0x0][0x190], RZ ;  /* 0x0000640008088a24 */ /* 0x000fe400078e02ff */
[C---:B------:R-:W-:Y:S01]  /*1280*/  @!P1 IMAD R10, R5.reuse, c[0x0][0x194], R4 ;  /* 0x00006500050a9a24 */ /* 0x040fe200078e0204 */
[----:B------:R-:W-:Y:S01]  /*1290*/  @!P2 LEA.HI.X R19, R6, c[0x0][0x164], R0, 0x1, P6 ;  /* 0x000059000613aa11 */ /* 0x000fe200030f0c00 */
[----:B------:R-:W-:-:S04]  /*12a0*/  @!P1 IMAD.WIDE.U32 R4, R5, c[0x0][0x190], R2 ;  /* 0x0000640005049a25 */ /* 0x000fc800078e0002 */
[C---:B------:R-:W-:Y:S01]  /*12b0*/  @!P0 IMAD R6, R9.reuse, c[0x0][0x194], R8 ;  /* 0x0000650009068a24 */ /* 0x040fe200078e0208 */
[----:B------:R-:W-:Y:S01]  /*12c0*/  @!P1 LEA R14, P6, R4, c[0x0][0x160], 0x1 ;  /* 0x00005800040e9a11 */ /* 0x000fe200078c08ff */
[----:B------:R-:W-:Y:S01]  /*12d0*/  @!P0 IMAD.WIDE.U32 R2, R9, c[0x0][0x190], R2 ;  /* 0x0000640009028a25 */ /* 0x000fe200078e0002 */
[----:B------:R-:W-:Y:S01]  /*12e0*/  LEA.HI R9, R26, R120, RZ, 0x4 ;  /* 0x000000781a097211 */ /* 0x000fe200078f20ff */
[----:B------:R3:W-:Y:S02]  /*12f0*/  @!P2 LDGSTS.E.BYPASS.LTC128B.128 [R227+0x2800], [R18.64] ;  /* 0x0280000012e3afae */ /* 0x0007e4000b901d52 */
[----:B------:R-:W-:Y:S01]  /*1300*/  @!P1 IMAD.IADD R0, R5, 0x1, R10 ;  /* 0x0000000105009824 */ /* 0x000fe200078e020a */
[----:B------:R-:W-:Y:S01]  /*1310*/  SHF.R.S32.HI R8, RZ, 0x4, R9 ;  /* 0x00000004ff087819 */ /* 0x000fe20000011409 */
[----:B------:R-:W-:Y:S01]  /*1320*/  @!P0 IMAD.IADD R3, R3, 0x1, R6 ;  /* 0x0000000103038824 */ /* 0x000fe200078e0206 */
[----:B------:R3:W-:Y:S01]  /*1330*/  @!P2 LDGSTS.E.BYPASS.LTC128B.128 [R227+0x6800], [R18.64+0x80] ;  /* 0x0680008012e3afae */ /* 0x0007e2000b901d52 */
[C---:B------:R-:W-:Y:S01]  /*1340*/  IMAD R7, R29.reuse, c[0x0][0x1a0], RZ ;  /* 0x000068001d077a24 */ /* 0x040fe200078e02ff */
[----:B------:R-:W-:Y:S01]  /*1350*/  @!P1 LEA.HI.X R15, R4, c[0x0][0x164], R0, 0x1, P6 ;  /* 0x00005900040f9a11 */ /* 0x000fe200030f0c00 */
[----:B------:R-:W-:Y:S01]  /*1360*/  IMAD R0, R29, c[0x0][0x198], RZ ;  /* 0x000066001d007a24 */ /* 0x000fe200078e02ff */
[----:B-1----:R-:W-:Y:S01]  /*1370*/  @!P0 LEA R12, P6, R2, c[0x0][0x160], 0x1 ;  /* 0x00005800020c8a11 */ /* 0x002fe200078c08ff */
[----:B------:R-:W-:Y:S01]  /*1380*/  IMAD.WIDE.U32 R4, R28, c[0x0][0x198], R30 ;  /* 0x000066001c047a25 */ /* 0x000fe200078e001e */
[----:B------:R-:W-:Y:S01]  /*1390*/  LEA.HI R6, R9, R8, RZ, 0x1 ;  /* 0x0000000809067211 */ /* 0x000fe200078f08ff */
[----:B------:R1:W-:Y:S01]  /*13a0*/  @!P1 LDGSTS.E.BYPASS.LTC128B.128 [R227+0x3000], [R14.64] ;  /* 0x030000000ee39fae */ /* 0x0003e2000b901d52 */
[----:B------:R-:W-:Y:S01]  /*13b0*/  @!P0 LEA.HI.X R13, R2, c[0x0][0x164], R3, 0x1, P6 ;  /* 0x00005900020d8a11 */ /* 0x000fe200030f0c03 */
[----:B------:R-:W-:Y:S01]  /*13c0*/  IMAD R0, R28, c[0x0][0x19c], R0 ;  /* 0x000067001c007a24 */ /* 0x000fe200078e0200 */
[----:B------:R-:W-:Y:S01]  /*13d0*/  IADD3 R4, P6, R4, UR22, RZ ;  /* 0x0000001604047c10 */ /* 0x000fe2000ffde0ff */
[----:B------:R-:W-:Y:S01]  /*13e0*/  IMAD.WIDE.U32 R2, R28, c[0x0][0x1a0], R30 ;  /* 0x000068001c027a25 */ /* 0x000fe200078e001e */
[----:B------:R-:W-:Y:S01]  /*13f0*/  LOP3.LUT R6, R6, 0xfffffffe, RZ, 0xc0, !PT ;  /* 0xfffffffe06067812 */ /* 0x000fe200078ec0ff */
[----:B------:R-:W-:Y:S01]  /*1400*/  USHF.L.U32 UR22, UR4, 0x4, URZ ;  /* 0x0000000404167899 */ /* 0x000fe2000800063f */
[----:B------:R-:W-:Y:S01]  /*1410*/  IADD3.X R5, R5, UR7, R0, P6, !PT ;  /* 0x0000000705057c10 */ /* 0x000fe2000b7fe400 */
[----:B------:R-:W-:Y:S01]  /*1420*/  UIADD3 UR7, UR8, -0x1, URZ ;  /* 0xffffffff08077890 */ /* 0x000fe2000fffe03f */
[----:B------:R-:W-:Y:S01]  /*1430*/  IMAD R0, R28, c[0x0][0x1a4], R7 ;  /* 0x000069001c007a24 */ /* 0x000fe200078e0207 */
[----:B------:R-:W-:Y:S01]  /*1440*/  IADD3 R10, P6, R2, UR24, RZ ;  /* 0x00000018020a7c10 */ /* 0x000fe2000ffde0ff */
[----:B------:R-:W-:Y:S01]  /*1450*/  IMAD.IADD R23, R8, 0x1, -R6 ;  /* 0x0000000108177824 */ /* 0x000fe200078e0a06 */
[----:B------:R-:W-:Y:S01]  /*1460*/  SHF.R.S32.HI R8, RZ, 0x1f, R22 ;  /* 0x0000001fff087819 */ /* 0x000fe20000011416 */
[----:B------:R-:W-:Y:S01]  /*1470*/  UIMAD UR15, UR7, -0x20, UR14 ;  /* 0xffffffe0070f78a4 */ /* 0x000fe2000f8e020e */
[----:B------:R-:W-:Y:S01]  /*1480*/  IADD3.X R11, R3, UR21, R0, P6, !PT ;  /* 0x00000015030b7c10 */ /* 0x000fe2000b7fe400 */
[----:B------:R-:W-:Y:S01]  /*1490*/  IMAD.WIDE.U32 R30, R22, c[0x0][0x1b0], R4 ;  /* 0x00006c00161e7a25 */ /* 0x000fe200078e0004 */
[----:B------:R-:W-:Y:S01]  /*14a0*/  USHF.L.U64.HI UR21, UR4, UR9, UR5 ;  /* 0x0000000904157299 */ /* 0x000fe20008010205 */
[----:B------:R1:W-:Y:S01]  /*14b0*/  @!P1 LDGSTS.E.BYPASS.LTC128B.128 [R227+0x7000], [R14.64+0x80] ;  /* 0x070000800ee39fae */ /* 0x0003e2000b901d52 */
[----:B------:R-:W-:Y:S01]  /*14c0*/  USHF.R.S32.HI UR17, URZ, 0x1f, UR7 ;  /* 0x0000001f3f117899 */ /* 0x000fe20008011407 */
[----:B------:R-:W-:Y:S01]  /*14d0*/  IMAD R0, R8, c[0x0][0x1b0], RZ ;  /* 0x00006c0008007a24 */ /* 0x000fe200078e02ff */
[----:B------:R-:W-:Y:S01]  /*14e0*/  ISETP.GE.AND P6, PT, R28, UR15, PT ;  /* 0x0000000f1c007c0c */ /* 0x000fe2000bfc6270 */
[----:B------:R-:W-:Y:S01]  /*14f0*/  UIMAD UR5, UR12, UR7, URZ ;  /* 0x000000070c0572a4 */ /* 0x000fe2000f8e023f */
[----:B----4-:R-:W-:Y:S01]  /*1500*/  IMAD.U32 R20, RZ, RZ, UR7 ;  /* 0x00000007ff147e24 */ /* 0x010fe2000f8e00ff */
[----:B------:R-:W-:Y:S01]  /*1510*/  ISETP.GE.AND P5, PT, R27, UR15, PT ;  /* 0x0000000f1b007c0c */ /* 0x000fe2000bfa6270 */
[----:B------:R-:W-:Y:S01]  /*1520*/  IMAD R2, R22, c[0x0][0x1b4], R0 ;  /* 0x00006d0016027a24 */ /* 0x000fe200078e0200 */
[----:B------:R-:W-:Y:S01]  /*1530*/  UIMAD UR5, UR17, UR20, UR5 ;  /* 0x00000014110572a4 */ /* 0x000fe2000f8e0205 */
[----:B------:R-:W-:Y:S01]  /*1540*/  IMAD.MOV.U32 R122, RZ, RZ, R30 ;  /* 0x000000ffff7a7224 */ /* 0x000fe200078e001e */
[----:B------:R-:W-:Y:S01]  /*1550*/  LOP3.LUT R0, R9, 0xfffffff0, RZ, 0xc0, !PT ;  /* 0xfffffff009007812 */ /* 0x000fe200078ec0ff */
[----:B------:R-:W-:Y:S01]  /*1560*/  IMAD.IADD R123, R31, 0x1, R2 ;  /* 0x000000011f7b7824 */ /* 0x000fe200078e0202 */
[----:B------:R1:W-:Y:S01]  /*1570*/  @!P0 LDGSTS.E.BYPASS.LTC128B.128 [R227+0x3800], [R12.64] ;  /* 0x038000000ce38fae */ /* 0x0003e2000b901d52 */
[----:B------:R-:W-:Y:S01]  /*1580*/  IMAD.SHL.U32 R5, R32, 0x40, RZ ;  /* 0x0000004020057824 */ /* 0x000fe200078e00ff */
[----:B------:R-:W-:Y:S01]  /*1590*/  ISETP.GE.AND P3, PT, R28, UR15, PT ;  /* 0x0000000f1c007c0c */ /* 0x000fe2000bf66270 */
[----:B------:R-:W-:Y:S01]  /*15a0*/  IMAD.WIDE.U32 R2, R20, UR20, R122 ;  /* 0x0000001414027c25 */ /* 0x000fe2000f8e007a */
[----:B------:R1:W-:Y:S01]  /*15b0*/  @!P0 LDGSTS.E.BYPASS.LTC128B.128 [R227+0x7800], [R12.64+0x80] ;  /* 0x078000800ce38fae */ /* 0x0003e2000b901d52 */
[----:B------:R-:W-:-:S02]  /*15c0*/  ISETP.GE.AND P2, PT, R27, UR15, PT ;  /* 0x0000000f1b007c0c */ /* 0x000fc4000bf46270 */
[----:B------:R-:W-:Y:S01]  /*15d0*/  IMAD.SHL.U32 R7, R28, 0x8, RZ ;  /* 0x000000081c077824 */ /* 0x000fe200078e00ff */
[----:B------:R-:W-:Y:S01]  /*15e0*/  LOP3.LUT R5, R5, 0x1c0, RZ, 0xc0, !PT ;  /* 0x000001c005057812 */ /* 0x000fe200078ec0ff */
[----:B------:R-:W-:Y:S01]  /*15f0*/  IMAD.IADD R0, R120, 0x1, -R0 ;  /* 0x0000000178007824 */ /* 0x000fe200078e0a00 */
[----:B------:R-:W-:Y:S01]  /*1600*/  IADD3 R6, R3, UR5, RZ ;  /* 0x0000000503067c10 */ /* 0x000fe2000fffe0ff */
[----:B------:R-:W-:Y:S01]  /*1610*/  ULDC.64 UR4, c[0x0][0x1a0] ;  /* 0x0000680000047ab9 */ /* 0x000fe20000000a00 */
[----:B------:R-:W-:Y:S01]  /*1620*/  @!P6 LEA R4, P4, R2, c[0x0][0x168], 0x1 ;  /* 0x00005a000204ea11 */ /* 0x000fe200078808ff */
[----:B------:R-:W-:Y:S01]  /*1630*/  USHF.L.U64.HI UR23, UR4, UR6, UR5 ;  /* 0x0000000604177299 */ /* 0x000fe20008010205 */
[----:B------:R-:W-:Y:S01]  /*1640*/  LOP3.LUT R9, R5, 0x8, R7, 0xf8, !PT ;  /* 0x0000000805097812 */ /* 0x000fe200078ef807 */
[----:B------:R-:W-:Y:S01]  /*1650*/  IMAD.WIDE.U32 R10, R22, c[0x0][0x1b8], R10 ;  /* 0x00006e00160a7a25 */ /* 0x000fe200078e000a */
[----:B------:R-:W-:Y:S01]  /*1660*/  SHF.R.U32.HI R7, RZ, 0x3, R5 ;  /* 0x00000003ff077819 */ /* 0x000fe20000011605 */
[----:B------:R-:W-:Y:S01]  /*1670*/  USHF.L.U32 UR24, UR4, 0x5, URZ ;  /* 0x0000000504187899 */ /* 0x000fe2000800063f */
[C---:B------:R-:W-:Y:S01]  /*1680*/  @!P6 LEA.HI.X R5, R2.reuse, c[0x0][0x16c], R6, 0x1, P4 ;  /* 0x00005b000205ea11 */ /* 0x040fe200020f0c06 */
[----:B------:R-:W-:Y:S01]  /*1690*/  UIMAD UR6, UR23, UR7, URZ ;  /* 0x00000007170672a4 */ /* 0x000fe2000f8e023f */
[----:B------:R-:W-:Y:S01]  /*16a0*/  @!P5 IADD3 R3, P4, R2, UR22, RZ ;  /* 0x000000160203dc10 */ /* 0x000fe2000ff9e0ff */
[----:B------:R-:W-:Y:S01]  /*16b0*/  IMAD.MOV.U32 R236, RZ, RZ, R10 ;  /* 0x000000ffffec7224 */ /* 0x000fe200078e000a */
[----:B-----5:R-:W-:Y:S01]  /*16c0*/  SHF.R.S32.HI R17, RZ, 0x1f, R0 ;  /* 0x0000001fff117819 */ /* 0x020fe20000011400 */
[----:B------:R4:W-:Y:S01]  /*16d0*/  @!P6 LDGSTS.E.BYPASS.LTC128B.128 [R227+0x8000], [R4.64] ;  /* 0x0800000004e3efae */ /* 0x0009e2000b901d52 */
[----:B------:R-:W-:Y:S01]  /*16e0*/  @!P5 IADD3.X R6, R6, UR21, RZ, P4, !PT ;  /* 0x000000150606dc10 */ /* 0x000fe2000a7fe4ff */
[----:B------:R-:W-:Y:S01]  /*16f0*/  UIMAD UR6, UR17, UR24, UR6 ;  /* 0x00000018110672a4 */ /* 0x000fe2000f8e0206 */
[----:B------:R-:W-:Y:S01]  /*1700*/  @!P5 LEA R2, P4, R3, c[0x0][0x168], 0x1 ;  /* 0x00005a000302da11 */ /* 0x000fe200078808ff */
[----:B------:R4:W-:Y:S01]  /*1710*/  @!P6 LDGSTS.E.BYPASS.LTC128B.128 [R227+0x9000], [R4.64+0x80] ;  /* 0x0900008004e3efae */ /* 0x0009e2000b901d52 */
[----:B------:R-:W-:Y:S01]  /*1720*/  LEA.HI R17, R17, R0, RZ, 0x3 ;  /* 0x0000000011117211 */ /* 0x000fe200078f18ff */
[----:B------:R-:W-:Y:S01]  /*1730*/  USHF.L.U32 UR25, UR4, 0x4, URZ ;  /* 0x0000000404197899 */ /* 0x000fe2000800063f */
[----:B------:R-:W-:Y:S01]  /*1740*/  @!P5 LEA.HI.X R3, R3, c[0x0][0x16c], R6, 0x1, P4 ;  /* 0x00005b000303da11 */ /* 0x000fe200020f0c06 */
[----:B------:R-:W-:Y:S01]  /*1750*/  USHF.L.U64.HI UR4, UR4, UR9, UR5 ;  /* 0x0000000904047299 */ /* 0x000fe20008010205 */
[----:B------:R-:W-:Y:S01]  /*1760*/  LOP3.LUT R16, R17, 0xfffffff8, RZ, 0xc0, !PT ;  /* 0xfffffff811107812 */ /* 0x000fe200078ec0ff */
[----:B------:R-:W-:Y:S01]  /*1770*/  STL.64 [R1+0x18], R30 ;  /* 0x0000181e01007387 */ /* 0x000fe20000100a00 */
[----:B------:R-:W-:Y:S01]  /*1780*/  LOP3.LUT R9, R9, R7, RZ, 0x3c, !PT ;  /* 0x0000000709097212 */ /* 0x000fe200078e3cff */
[----:B------:R-:W-:-:S02]  /*1790*/  IMAD R7, R8, c[0x0][0x1b8], RZ ;  /* 0x00006e0008077a24 */ /* 0x000fc400078e02ff */
[----:B------:R5:W-:Y:S01]  /*17a0*/  @!P5 LDGSTS.E.BYPASS.LTC128B.128 [R227+0x8800], [R2.64] ;  /* 0x0880000002e3dfae */ /* 0x000be2000b901d52 */
[----:B------:R-:W-:Y:S02]  /*17b0*/  IMAD.IADD R16, R0, 0x1, -R16 ;  /* 0x0000000100107824 */ /* 0x000fe400078e0a10 */
[----:B------:R-:W-:Y:S01]  /*17c0*/  IMAD R7, R22, c[0x0][0x1bc], R7 ;  /* 0x00006f0016077a24 */ /* 0x000fe200078e0207 */
[----:B------:R5:W-:Y:S01]  /*17d0*/  @!P5 LDGSTS.E.BYPASS.LTC128B.128 [R227+0x9800], [R2.64+0x80] ;  /* 0x0980008002e3dfae */ /* 0x000be2000b901d52 */
[----:B------:R-:W-:Y:S02]  /*17e0*/  IMAD.SHL.U32 R0, R16, 0x40, RZ ;  /* 0x0000004010007824 */ /* 0x000fe400078e00ff */
[----:B------:R-:W-:Y:S01]  /*17f0*/  IMAD.IADD R237, R11, 0x1, R7 ;  /* 0x000000010bed7824 */ /* 0x000fe200078e0207 */
[----:B------:R-:W0:Y:S02]  /*1800*/  LDGDEPBAR ;  /* 0x00000000000079af */ /* 0x000e240000000000 */
[----:B------:R-:W-:-:S02]  /*1810*/  LOP3.LUT R0, R0, 0x1c0, RZ, 0xc0, !PT ;  /* 0x000001c000007812 */ /* 0x000fc400078ec0ff */
[----:B------:R-:W-:Y:S04]  /*1820*/  STL.64 [R1+0x10], R122 ;  /* 0x0000107a01007387 */ /* 0x000fe80000100a00 */
[----:B------:R-:W-:Y:S01]  /*1830*/  STL.64 [R1+0x30], R10 ;  /* 0x0000300a01007387 */ /* 0x000fe20000100a00 */
[----:B----4-:R-:W-:-:S03]  /*1840*/  IMAD.SHL.U32 R5, R17, 0x40, RZ ;  /* 0x0000004011057824 */ /* 0x010fc600078e00ff */
[----:B------:R-:W-:Y:S02]  /*1850*/  STL.64 [R1+0x38], R236 ;  /* 0x000038ec01007387 */ /* 0x000fe40000100a00 */
[----:B------:R-:W-:-:S05]  /*1860*/  LOP3.LUT R116, R5, 0xfffffe00, RZ, 0xc0, !PT ;  /* 0xfffffe0005747812 */ /* 0x000fca00078ec0ff */
[----:B------:R-:W-:Y:S02]  /*1870*/  IMAD R8, R118, 0x400, R116 ;  /* 0x0000040076087824 */ /* 0x000fe400078e0274 */
[----:B-----5:R-:W-:Y:S01]  /*1880*/  IMAD.SHL.U32 R2, R23, 0x8, RZ ;  /* 0x0000000817027824 */ /* 0x020fe200078e00ff */
[----:B------:R-:W-:-:S04]  /*1890*/  DEPBAR.LE SB0, 0x0 ;  /* 0x000080000000791a */ /* 0x000fc80000000000 */
[----:B------:R-:W-:Y:S01]  /*18a0*/  BAR.SYNC.DEFER_BLOCKING 0x0 ;  /* 0x0000000000007b1d */ /* 0x000fe20000010000 */
[----:B------:R-:W-:Y:S01]  /*18b0*/  LOP3.LUT R4, R0, 0x8, R2, 0xf8, !PT ;  /* 0x0000000800047812 */ /* 0x000fe200078ef802 */
[----:B------:R-:W-:Y:S01]  /*18c0*/  IMAD.WIDE.U32 R2, R20, UR24, R236 ;  /* 0x0000001814027c25 */ /* 0x000fe2000f8e00ec */
[----:B------:R-:W-:-:S04]  /*18d0*/  SHF.R.U32.HI R0, RZ, 0x3, R0 ;  /* 0x00000003ff007819 */ /* 0x000fc80000011600 */
[----:B------:R-:W-:Y:S02]  /*18e0*/  LOP3.LUT R117, R4, R0, RZ, 0x3c, !PT ;  /* 0x0000000004757212 */ /* 0x000fe400078e3cff */
[----:B------:R-:W-:Y:S02]  /*18f0*/  IADD3 R0, R3, UR6, RZ ;  /* 0x0000000603007c10 */ /* 0x000fe4000fffe0ff */
[C---:B------:R-:W-:Y:S02]  /*1900*/  @!P3 LEA R4, P1, R2.reuse, c[0x0][0x170], 0x1 ;  /* 0x00005c000204ba11 */ /* 0x040fe400078208ff */
[C---:B------:R-:W-:Y:S02]  /*1910*/  @!P2 IADD3 R3, P0, R2.reuse, UR25, RZ ;  /* 0x000000190203ac10 */ /* 0x040fe4000ff1e0ff */
[----:B------:R-:W-:Y:S02]  /*1920*/  @!P3 LEA.HI.X R5, R2, c[0x0][0x174], R0, 0x1, P1 ;  /* 0x00005d000205ba11 */ /* 0x000fe400008f0c00 */
[----:B------:R-:W-:Y:S01]  /*1930*/  @!P2 IADD3.X R2, R0, UR4, RZ, P0, !PT ;  /* 0x000000040002ac10 */ /* 0x000fe200087fe4ff */
[----:B------:R-:W-:Y:S01]  /*1940*/  IMAD R0, R23, 0x200, R9 ;  /* 0x0000020017007824 */ /* 0x000fe200078e0209 */
[----:B------:R-:W-:-:S03]  /*1950*/  @!P2 LEA R6, P0, R3, c[0x0][0x170], 0x1 ;  /* 0x00005c000306aa11 */ /* 0x000fc600078008ff */
[----:B------:R-:W-:Y:S01]  /*1960*/  IMAD.SHL.U32 R212, R0, 0x2, RZ ;  /* 0x0000000200d47824 */ /* 0x000fe200078e00ff */
[----:B------:R-:W-:Y:S01]  /*1970*/  @!P2 LEA.HI.X R7, R3, c[0x0][0x174], R2, 0x1, P0 ;  /* 0x00005d000307aa11 */ /* 0x000fe200000f0c02 */
[----:B------:R-:W-:Y:S01]  /*1980*/  IMAD.IADD R2, R117, 0x1, R8 ;  /* 0x0000000175027824 */ /* 0x000fe200078e0208 */
[----:B------:R-:W-:Y:S01]  /*1990*/  @P3 STS.128 [R227+0xa000], RZ ;  /* 0x00a000ffe3003388 */ /* 0x000fe20000000c00 */
[----:B------:R-:W-:Y:S02]  /*19a0*/  LOP3.LUT P0, RZ, R32, 0x2, RZ, 0xc0, !PT ;  /* 0x0000000220ff7812 */ /* 0x000fe4000780c0ff */
[----:B------:R-:W-:Y:S01]  /*19b0*/  IMAD.SHL.U32 R214, R2, 0x2, RZ ;  /* 0x0000000202d67824 */ /* 0x000fe200078e00ff */
[----:B------:R-:W-:Y:S01]  /*19c0*/  @P3 STS.128 [R227+0xb000], RZ ;  /* 0x00b000ffe3003388 */ /* 0x000fe20000000c00 */
[C---:B------:R-:W-:Y:S01]  /*19d0*/  IADD3 R0, R212.reuse, 0x8000, RZ ;  /* 0x00008000d4007810 */ /* 0x040fe20007ffe0ff */
[----:B------:R-:W-:Y:S01]  /*19e0*/  IMAD.MOV.U32 R2, RZ, RZ, 0x20 ;  /* 0x00000020ff027424 */ /* 0x000fe200078e00ff */
[----:B------:R-:W-:Y:S01]  /*19f0*/  IADD3 R223, R212, 0x8020, RZ ;  /* 0x00008020d4df7810 */ /* 0x000fe20007ffe0ff */
[----:B------:R-:W-:Y:S01]  /*1a00*/  @!PT LDS RZ, [RZ] ;  /* 0x00000000fffff984 */ /* 0x000fe20000000800 */
[----:B------:R-:W-:Y:S01]  /*1a10*/  @!PT LDS RZ, [RZ] ;  /* 0x00000000fffff984 */ /* 0x000fe20000000800 */
[----:B------:R-:W-:Y:S01]  /*1a20*/  @!PT LDS RZ, [RZ] ;  /* 0x00000000fffff984 */ /* 0x000fe20000000800 */
[----:B------:R4:W-:Y:S04]  /*1a30*/  @!P3 LDGSTS.E.BYPASS.LTC128B.128 [R227+0xa000], [R4.64] ;  /* 0x0a00000004e3bfae */ /* 0x0009e8000b901d52 */
[----:B------:R4:W-:Y:S02]  /*1a40*/  @!P3 LDGSTS.E.BYPASS.LTC128B.128 [R227+0xb000], [R4.64+0x80] ;  /* 0x0b00008004e3bfae */ /* 0x0009e4000b901d52 */
[----:B------:R-:W-:Y:S01]  /*1a50*/  @P0 IADD3 R223, R0, -0x20, RZ ;  /* 0xffffffe000df0810 */ /* 0x000fe20007ffe0ff */
[----:B------:R-:W-:Y:S01]  /*1a60*/  IMAD.MOV.U32 R0, RZ, RZ, -0x20 ;  /* 0xffffffe0ff007424 */ /* 0x000fe200078e00ff */
[----:B------:R-:W-:Y:S02]  /*1a70*/  @P2 STS.128 [R227+0xa800], RZ ;  /* 0x00a800ffe3002388 */ /* 0x000fe40000000c00 */
[----:B------:R-:W-:-:S02]  /*1a80*/  IADD3 R226, R223, 0x800, RZ ;  /* 0x00000800dfe27810 */ /* 0x000fc40007ffe0ff */
[----:B------:R-:W-:Y:S01]  /*1a90*/  @P2 STS.128 [R227+0xb800], RZ ;  /* 0x00b800ffe3002388 */ /* 0x000fe20000000c00 */
[C---:B------:R-:W-:Y:S02]  /*1aa0*/  IADD3 R225, R223.reuse, 0x1000, RZ ;  /* 0x00001000dfe17810 */ /* 0x040fe40007ffe0ff */
[----:B------:R-:W-:Y:S01]  /*1ab0*/  IADD3 R224, R223, 0x1800, RZ ;  /* 0x00001800dfe07810 */ /* 0x000fe20007ffe0ff */
[----:B------:R-:W-:Y:S01]  /*1ac0*/  @!PT LDS RZ, [RZ] ;  /* 0x00000000fffff984 */ /* 0x000fe20000000800 */
[----:B------:R-:W-:Y:S01]  /*1ad0*/  @!PT LDS RZ, [RZ] ;  /* 0x00000000fffff984 */ /* 0x000fe20000000800 */
[----:B------:R-:W-:Y:S01]  /*1ae0*/  @!PT LDS RZ, [RZ] ;  /* 0x00000000fffff984 */ /* 0x000fe20000000800 */
[----:B------:R5:W-:Y:S04]  /*1af0*/  @!P2 LDGSTS.E.BYPASS.LTC128B.128 [R227+0xa800], [R6.64] ;  /* 0x0a80000006e3afae */ /* 0x000be8000b901d52 */
[----:B------:R5:W-:Y:S01]  /*1b00*/  @!P2 LDGSTS.E.BYPASS.LTC128B.128 [R227+0xb800], [R6.64+0x80] ;  /* 0x0b80008006e3afae */ /* 0x000be2000b901d52 */
[----:B------:R-:W-:Y:S02]  /*1b10*/  R2P PR, R16, 0x6 ;  /* 0x0000000610007804 */ /* 0x000fe40000000000 */
[----:B------:R-:W-:Y:S01]  /*1b20*/  LOP3.LUT P0, RZ, R32, 0x4, RZ, 0xc0, !PT ;  /* 0x0000000420ff7812 */ /* 0x000fe2000780c0ff */
[----:B------:R-:W-:Y:S02]  /*1b30*/  LDSM.16.M88.4 R20, [R214] ;  /* 0x00000000d614783b */ /* 0x000fe40000000200 */
[----:B------:R-:W-:-:S02]  /*1b40*/  SEL R0, R0, 0x20, P2 ;  /* 0x0000002000007807 */ /* 0x000fc40001000000 */
[----:B--2---:R-:W2:Y:S01]  /*1b50*/  LDSM.16.M88.4 R24, [R212+0x8000] ;  /* 0x00800000d418783b */ /* 0x004ea20000000200 */
[----:B------:R-:W-:Y:S01]  /*1b60*/  SEL R2, R2, 0xffffffe0, !P0 ;  /* 0xffffffe002027807 */ /* 0x000fe20004000000 */
[----:B----4-:R-:W-:Y:S02]  /*1b70*/  IMAD.MOV.U32 R4, RZ, RZ, 0x10 ;  /* 0x00000010ff047424 */ /* 0x010fe400078e00ff */
[----:B------:R-:W4:Y:S01]  /*1b80*/  LDSM.16.M88.4 R8, [R214+0x2000] ;  /* 0x00200000d608783b */ /* 0x000f220000000200 */
[----:B------:R-:W-:Y:S02]  /*1b90*/  IMAD R222, R0, 0x2, R214 ;  /* 0x0000000200de7824 */ /* 0x000fe400078e02d6 */
[----:B------:R-:W-:Y:S01]  /*1ba0*/  IMAD R221, R2, 0x2, R212 ;  /* 0x0000000202dd7824 */ /* 0x000fe200078e02d4 */
[----:B------:R-:W-:Y:S01]  /*1bb0*/  SEL R4, R4, 0xfffffff0, !P1 ;  /* 0xfffffff004047807 */ /* 0x000fe20004800000 */
[----:B------:R-:W4:Y:S01]  /*1bc0*/  LDSM.16.M88.4 R28, [R212+0x8800] ;  /* 0x00880000d41c783b */ /* 0x000f220000000200 */
[----:B------:R-:W-:-:S03]  /*1bd0*/  IMAD R219, R2, 0x2, R223 ;  /* 0x0000000202db7824 */ /* 0x000fc600078e02df */
[----:B------:R-:W-:Y:S01]  /*1be0*/  IMAD R216, R4, 0x2, R214 ;  /* 0x0000000204d87824 */ /* 0x000fe200078e02d6 */
[----:B------:R-:W-:Y:S03]  /*1bf0*/  LDSM.16.M88.4 R36, [R223] ;  /* 0x00000000df24783b */ /* 0x000fe60000000200 */
[----:B------:R-:W-:Y:S01]  /*1c00*/  IMAD R220, R0, 0x2, R216 ;  /* 0x0000000200dc7824 */ /* 0x000fe200078e02d8 */
[----:B---3--:R-:W3:Y:S01]  /*1c10*/  LDSM.16.M88.4 R16, [R216] ;  /* 0x00000000d810783b */ /* 0x008ee20000000200 */
[----:B-----5:R-:W-:-:S03]  /*1c20*/  IMAD.U32 R6, RZ, RZ, UR7 ;  /* 0x00000007ff067e24 */ /* 0x020fc6000f8e00ff */
[----:B-1----:R-:W1:Y:S04]  /*1c30*/  LDSM.16.M88.4 R12, [R216+0x2000] ;  /* 0x00200000d80c783b */ /* 0x002e680000000200 */
[----:B------:R-:W-:Y:S04]  /*1c40*/  LDSM.16.M88.4 R60, [R221+0x8000] ;  /* 0x00800000dd3c783b */ /* 0x000fe80000000200 */
[----:B------:R-:W5:Y:S04]  /*1c50*/  LDSM.16.M88.4 R48, [R222] ;  /* 0x00000000de30783b */ /* 0x000f680000000200 */
[----:B------:R-:W1:Y:S04]  /*1c60*/  LDSM.16.M88.4 R52, [R223+0x800] ;  /* 0x00080000df34783b */ /* 0x000e680000000200 */
[----:B------:R-:W1:Y:S01]  /*1c70*/  LDSM.16.M88.4 R44, [R222+0x2000] ;  /* 0x00200000de2c783b */ /* 0x000e620000000200 */
[-C--:B--2---:R-:W-:Y:S03]  /*1c80*/  HMMA.16816.F32 R32, R20, R24.reuse, RZ ;  /* 0x000000181420723c */ /* 0x084fe600000018ff */
[----:B------:R-:W-:Y:S04]  /*1c90*/  LDSM.16.M88.4 R92, [R219] ;  /* 0x00000000db5c783b */ /* 0x000fe80000000200 */
[----:B------:R-:W2:Y:S01]  /*1ca0*/  LDSM.16.M88.4 R40, [R220] ;  /* 0x00000000dc28783b */ /* 0x000ea20000000200 */
[C---:B----4-:R-:W-:Y:S03]  /*1cb0*/  HMMA.16816.F32 R68, R8.reuse, R24, RZ ;  /* 0x000000180844723c */ /* 0x050fe600000018ff */
[----:B------:R-:W-:Y:S04]  /*1cc0*/  LDSM.16.M88.4 R88, [R212+0x9800] ;  /* 0x00980000d458783b */ /* 0x000fe80000000200 */
[----:B------:R-:W0:Y:S01]  /*1cd0*/  LDGDEPBAR ;  /* 0x00000000000079af */ /* 0x000e220000000000 */
[C---:B------:R-:W-:Y:S08]  /*1ce0*/  HMMA.16816.F32 R72, R8.reuse, R28, RZ ;  /* 0x0000001c0848723c */ /* 0x040ff000000018ff */
[C---:B------:R-:W-:Y:S08]  /*1cf0*/  HMMA.16816.F32 R76, R8.reuse, R26, RZ ;  /* 0x0000001a084c723c */ /* 0x040ff000000018ff */
[----:B------:R-:W-:Y:S08]  /*1d00*/  HMMA.16816.F32 R56, R8, R30, RZ ;  /* 0x0000001e0838723c */ /* 0x000ff000000018ff */
[----:B---3--:R-:W-:Y:S01]  /*1d10*/  HMMA.16816.F32 R8, R16, R36, R32 ;  /* 0x000000241008723c */ /* 0x008fe20000001820 */
[----:B------:R-:W3:Y:S07]  /*1d20*/  LDSM.16.M88.4 R32, [R220+0x2000] ;  /* 0x00200000dc20783b */ /* 0x000eee0000000200 */
[----:B------:R-:W-:Y:S08]  /*1d30*/  HMMA.16816.F32 R24, R20, R26, RZ ;  /* 0x0000001a1418723c */ /* 0x000ff000000018ff */
[----:B-1----:R-:W-:Y:S08]  /*1d40*/  HMMA.16816.F32 R68, R12, R36, R68 ;  /* 0x000000240c44723c */ /* 0x002ff00000001844 */
[----:B------:R-:W-:Y:S08]  /*1d50*/  HMMA.16816.F32 R64, R20, R28, RZ ;  /* 0x0000001c1440723c */ /* 0x000ff000000018ff */
[----:B-----5:R-:W-:Y:S08]  /*1d60*/  HMMA.16816.F32 R8, R48, R60, R8 ;  /* 0x0000003c3008723c */ /* 0x020ff00000001808 */
[----:B------:R-:W-:Y:S01]  /*1d70*/  HMMA.16816.F32 R100, R12, R54, R56 ;  /* 0x000000360c64723c */ /* 0x000fe20000001838 */
[----:B------:R-:W1:Y:S07]  /*1d80*/  LDSM.16.M88.4 R56, [R221+0x8800] ;  /* 0x00880000dd38783b */ /* 0x000e6e0000000200 */
[----:B------:R-:W-:Y:S01]  /*1d90*/  HMMA.16816.F32 R80, R20, R30, RZ ;  /* 0x0000001e1450723c */ /* 0x000fe200000018ff */
[----:B------:R-:W-:Y:S07]  /*1da0*/  LDSM.16.M88.4 R28, [R214+0x4000] ;  /* 0x00400000d61c783b */ /* 0x000fee0000000200 */
[C---:B------:R-:W-:Y:S01]  /*1db0*/  HMMA.16816.F32 R84, R12.reuse, R52, R72 ;  /* 0x000000340c54723c */ /* 0x040fe20000001848 */
[----:B------:R-:W4:Y:S07]  /*1dc0*/  LDSM.16.M88.4 R72, [R212+0x9000] ;  /* 0x00900000d448783b */ /* 0x000f2e0000000200 */
[-C--:B------:R-:W-:Y:S08]  /*1dd0*/  HMMA.16816.F32 R76, R12, R38.reuse, R76 ;  /* 0x000000260c4c723c */ /* 0x080ff0000000184c */
[----:B------:R-:W-:Y:S01]  /*1de0*/  HMMA.16816.F32 R36, R16, R38, R24 ;  /* 0x000000261024723c */ /* 0x000fe20000001818 */
[----:B------:R-:W5:Y:S07]  /*1df0*/  LDSM.16.M88.4 R24, [R214+0x6000] ;  /* 0x00600000d618783b */ /* 0x000f6e0000000200 */
[----:B------:R-:W-:Y:S08]  /*1e00*/  HMMA.16816.F32 R12, R44, R60, R68 ;  /* 0x0000003c2c0c723c */ /* 0x000ff00000001844 */
[----:B------:R-:W-:Y:S01]  /*1e10*/  HMMA.16816.F32 R20, R16, R52, R64 ;  /* 0x000000341014723c */ /* 0x000fe20000001840 */
[----:B------:R-:W-:Y:S07]  /*1e20*/  LDSM.16.M88.4 R64, [R223+0x1000] ;  /* 0x00100000df40783b */ /* 0x000fee0000000200 */
[----:B--2---:R-:W-:Y:S08]  /*1e30*/  HMMA.16816.F32 R8, R40, R92, R8 ;  /* 0x0000005c2808723c */ /* 0x004ff00000001808 */
[----:B------:R-:W-:Y:S01]  /*1e40*/  HMMA.16816.F32 R104, R16, R54, R80 ;  /* 0x000000361068723c */ /* 0x000fe20000001850 */
[----:B------:R-:W2:Y:S07]  /*1e50*/  LDSM.16.M88.4 R16, [R216+0x4000] ;  /* 0x00400000d810783b */ /* 0x000eae0000000200 */
[----:B------:R-:W-:Y:S08]  /*1e60*/  HMMA.16816.F32 R52, R48, R62, R36 ;  /* 0x0000003e3034723c */ /* 0x000ff00000001824 */
[----:B---3--:R-:W-:Y:S01]  /*1e70*/  HMMA.16816.F32 R36, R32, R92, R12 ;  /* 0x0000005c2024723c */ /* 0x008fe2000000180c */
[----:B------:R-:W3:Y:S07]  /*1e80*/  LDSM.16.M88.4 R12, [R216+0x6000] ;  /* 0x00600000d80c783b */ /* 0x000eee0000000200 */
[----:B-1----:R-:W-:Y:S08]  /*1e90*/  HMMA.16816.F32 R108, R48, R56, R20 ;  /* 0x00000038306c723c */ /* 0x002ff00000001814 */
[----:B----4-:R-:W-:Y:S01]  /*1ea0*/  HMMA.16816.F32 R20, R28, R72, R8 ;  /* 0x000000481c14723c */ /* 0x010fe20000001808 */
[----:B------:R-:W-:Y:S07]  /*1eb0*/  LDSM.16.M88.4 R8, [R222+0x4000] ;  /* 0x00400000de08783b */ /* 0x000fee0000000200 */
[----:B------:R-:W-:Y:S01]  /*1ec0*/  HMMA.16816.F32 R68, R44, R62, R76 ;  /* 0x0000003e2c44723c */ /* 0x000fe2000000184c */
[----:B------:R-:W1:Y:S07]  /*1ed0*/  LDSM.16.M88.4 R60, [R221+0x9000] ;  /* 0x00900000dd3c783b */ /* 0x000e6e0000000200 */
[----:B-----5:R-:W-:Y:S01]  /*1ee0*/  HMMA.16816.F32 R80, R24, R72, R36 ;  /* 0x000000481850723c */ /* 0x020fe20000001824 */
[----:B------:R-:W-:Y:S07]  /*1ef0*/  LDSM.16.M88.4 R36, [R220+0x4000] ;  /* 0x00400000dc24783b */ /* 0x000fee0000000200 */
[----:B------:R-:W-:Y:S08]  /*1f00*/  HMMA.16816.F32 R112, R44, R56, R84 ;  /* 0x000000382c70723c */ /* 0x000ff00000001854 */
[----:B------:R-:W-:Y:S01]  /*1f10*/  HMMA.16816.F32 R84, R40, R94, R52 ;  /* 0x0000005e2854723c */ /* 0x000fe20000001834 */
[----:B------:R-:W-:Y:S07]  /*1f20*/  LDSM.16.M88.4 R52, [R219+0x800] ;  /* 0x00080000db34783b */ /* 0x000fee0000000200 */
[----:B--2---:R-:W-:Y:S01]  /*1f30*/  HMMA.16816.F32 R76, R16, R64, R20 ;  /* 0x00000040104c723c */ /* 0x004fe20000001814 */
[----:B------:R-:W2:Y:S07]  /*1f40*/  LDSM.16.M88.4 R20, [R222+0x6000] ;  /* 0x00600000de14783b */ /* 0x000eae0000000200 */
[----:B------:R-:W-:Y:S01]  /*1f50*/  HMMA.16816.F32 R92, R32, R94, R68 ;  /* 0x0000005e205c723c */ /* 0x000fe20000001844 */
[----:B------:R-:W4:Y:S07]  /*1f60*/  LDSM.16.M88.4 R68, [R219+0x1000] ;  /* 0x00100000db44783b */ /* 0x000f2e0000000200 */
[----:B---3--:R-:W-:Y:S08]  /*1f70*/  HMMA.16816.F32 R80, R12, R64, R80 ;  /* 0x000000400c50723c */ /* 0x008ff00000001850 */
[----:B------:R-:W-:Y:S01]  /*1f80*/  HMMA.16816.F32 R96, R28, R74, R84 ;  /* 0x0000004a1c60723c */ /* 0x000fe20000001854 */
[----:B------:R-:W3:Y:S07]  /*1f90*/  LDSM.16.M88.4 R84, [R220+0x6000] ;  /* 0x00600000dc54783b */ /* 0x000eee0000000200 */
[----:B-1----:R-:W-:Y:S08]  /*1fa0*/  HMMA.16816.F32 R76, R8, R60, R76 ;  /* 0x0000003c084c723c */ /* 0x002ff0000000184c */
[----:B------:R-:W-:Y:S08]  /*1fb0*/  HMMA.16816.F32 R100, R44, R58, R100 ;  /* 0x0000003a2c64723c */ /* 0x000ff00000001864 */
[----:B------:R-:W-:Y:S08]  /*1fc0*/  HMMA.16816.F32 R72, R24, R74, R92 ;  /* 0x0000004a1848723c */ /* 0x000ff0000000185c */
[----:B------:R-:W-:Y:S08]  /*1fd0*/  HMMA.16816.F32 R104, R48, R58, R104 ;  /* 0x0000003a3068723c */ /* 0x000ff00000001868 */
[----:B--2---:R-:W-:Y:S08]  /*1fe0*/  HMMA.16816.F32 R44, R20, R60, R80 ;  /* 0x0000003c142c723c */ /* 0x004ff00000001850 */
[----:B------:R-:W-:Y:S08]  /*1ff0*/  HMMA.16816.F32 R48, R40, R52, R108 ;  /* 0x000000342830723c */ /* 0x000ff0000000186c */
[----:B----4-:R-:W-:Y:S01]  /*2000*/  HMMA.16816.F32 R80, R36, R68, R76 ;  /* 0x000000442450723c */ /* 0x010fe2000000184c */
[----:B------:R-:W1:Y:S07]  /*2010*/  LDSM.16.M88.4 R76, [R223+0x1800] ;  /* 0x00180000df4c783b */ /* 0x000e6e0000000200 */
[-C--:B------:R-:W-:Y:S08]  /*2020*/  HMMA.16816.F32 R56, R16, R66.reuse, R96 ;  /* 0x000000421038723c */ /* 0x080ff00000001860 */
[----:B------:R-:W-:Y:S08]  /*2030*/  HMMA.16816.F32 R72, R12, R66, R72 ;  /* 0x000000420c48723c */ /* 0x000ff00000001848 */
[----:B---3--:R-:W-:Y:S01]  /*2040*/  HMMA.16816.F32 R64, R84, R68, R44 ;  /* 0x000000445440723c */ /* 0x008fe2000000182c */
[----:B------:R-:W-:-:S04]  /*2050*/  FMUL.FTZ R2, R80, c[0x0][0x2ec] ;  /* 0x0000bb0050027a20 */ /* 0x000fc80000410000 */
[----:B------:R2:W-:Y:S03]  /*2060*/  MUFU.TANH R80, R2 ;  /* 0x0000000200507308 */ /* 0x0005e60000002400 */
[----:B------:R-:W-:Y:S08]  /*2070*/  HMMA.16816.F32 R44, R28, R88, R48 ;  /* 0x000000581c2c723c */ /* 0x000ff00000001830 */
[----:B------:R-:W-:Y:S01]  /*2080*/  HMMA.16816.F32 R92, R32, R52, R112 ;  /* 0x00000034205c723c */ /* 0x000fe20000001870 */
[----:B--2---:R-:W-:-:S07]  /*2090*/  FMUL.FTZ R2, R81, c[0x0][0x2ec] ;  /* 0x0000bb0051027a20 */ /* 0x004fce0000410000 */
[-C--:B------:R-:W-:Y:S01]  /*20a0*/  HMMA.16816.F32 R100, R32, R54.reuse, R100 ;  /* 0x000000362064723c */ /* 0x080fe20000001864 */
[----:B------:R-:W2:Y:S01]  /*20b0*/  LDSM.16.M88.4 R32, [R221+0x9800] ;  /* 0x00980000dd20783b */ /* 0x000ea20000000200 */
[----:B------:R3:W4:Y:S06]  /*20c0*/  MUFU.TANH R69, R2 ;  /* 0x0000000200457308 */ /* 0x00072c0000002400 */
[----:B------:R-:W-:Y:S08]  /*20d0*/  HMMA.16816.F32 R52, R40, R54, R104 ;  /* 0x000000362834723c */ /* 0x000ff00000001868 */
[----:B-1----:R-:W-:Y:S01]  /*20e0*/  HMMA.16816.F32 R40, R16, R76, R44 ;  /* 0x0000004c1028723c */ /* 0x002fe2000000182c */
[----:B---3--:R-:W-:-:S07]  /*20f0*/  FMUL.FTZ R2, R82, c[0x0][0x2ec] ;  /* 0x0000bb0052027a20 */ /* 0x008fce0000410000 */
[----:B------:R-:W-:Y:S08]  /*2100*/  HMMA.16816.F32 R44, R24, R88, R92 ;  /* 0x00000058182c723c */ /* 0x000ff0000000185c */
[----:B------:R-:W-:Y:S01]  /*2110*/  HMMA.16816.F32 R48, R8, R62, R56 ;  /* 0x0000003e0830723c */ /* 0x000fe20000001838 */
[----:B------:R-:W1:Y:S01]  /*2120*/  LDSM.16.M88.4 R56, [R219+0x1800] ;  /* 0x00180000db38783b */ /* 0x000e620000000200 */
[----:B------:R-:W-:-:S06]  /*2130*/  DEPBAR.LE SB0, 0x0 ;  /* 0x000080000000791a */ /* 0x000fcc0000000000 */
[----:B------:R-:W-:Y:S01]  /*2140*/  HMMA.16816.F32 R60, R20, R62, R72 ;  /* 0x0000003e143c723c */ /* 0x000fe20000001848 */
[----:B------:R3:W-:Y:S07]  /*2150*/  MUFU.TANH R73, R2 ;  /* 0x0000000200497308 */ /* 0x0007ee0000002400 */
[----:B------:R-:W-:Y:S08]  /*2160*/  HMMA.16816.F32 R52, R28, R90, R52 ;  /* 0x0000005a1c34723c */ /* 0x000ff00000001834 */
[----:B--2---:R-:W-:Y:S01]  /*2170*/  HMMA.16816.F32 R28, R8, R32, R40 ;  /* 0x00000020081c723c */ /* 0x004fe20000001828 */
[----:B---3--:R-:W-:-:S04]  /*2180*/  FMUL.FTZ R2, R83, c[0x0][0x2ec] ;  /* 0x0000bb0053027a20 */ /* 0x008fc80000410000 */
[----:B------:R2:W3:Y:S03]  /*2190*/  MUFU.TANH R68, R2 ;  /* 0x0000000200447308 */ /* 0x0004e60000002400 */
[----:B------:R-:W-:Y:S08]  /*21a0*/  HMMA.16816.F32 R40, R12, R76, R44 ;  /* 0x0000004c0c28723c */ /* 0x000ff0000000182c */
[----:B------:R-:W-:Y:S01]  /*21b0*/  HMMA.16816.F32 R48, R36, R70, R48 ;  /* 0x000000462430723c */ /* 0x000fe20000001830 */
[----:B--2---:R-:W-:-:S07]  /*21c0*/  FMUL.FTZ R2, R64, c[0x0][0x2ec] ;  /* 0x0000bb0040027a20 */ /* 0x004fce0000410000 */
[----:B------:R-:W-:Y:S01]  /*21d0*/  HMMA.16816.F32 R44, R24, R90, R100 ;  /* 0x0000005a182c723c */ /* 0x000fe20000001864 */
[----:B------:R2:W-:Y:S07]  /*21e0*/  MUFU.TANH R72, R2 ;  /* 0x0000000200487308 */ /* 0x0005ee0000002400 */
[----:B------:R-:W-:Y:S08]  /*21f0*/  HMMA.16816.F32 R60, R84, R70, R60 ;  /* 0x00000046543c723c */ /* 0x000ff0000000183c */
[----:B------:R-:W-:Y:S01]  /*2200*/  HMMA.16816.F32 R24, R16, R78, R52 ;  /* 0x0000004e1018723c */ /* 0x000fe20000001834 */
[----:B--2---:R-:W-:-:S02]  /*2210*/  FMUL.FTZ R2, R65, c[0x0][0x2ec] ;  /* 0x0000bb0041027a20 */ /* 0x004fc40000410000 */
[----:B------:R-:W-:Y:S02]  /*2220*/  FMUL.FTZ R50, R50, c[0x0][0x2ec] ;  /* 0x0000bb0032327a20 */ /* 0x000fe40000410000 */
[----:B------:R2:W5:Y:S01]  /*2230*/  MUFU.TANH R65, R2 ;  /* 0x0000000200417308 */ /* 0x0005620000002400 */
[----:B------:R-:W-:Y:S02]  /*2240*/  FMUL.FTZ R51, R51, c[0x0][0x2ec] ;  /* 0x0000bb0033337a20 */ /* 0x000fe40000410000 */
[----:B-1----:R-:W-:Y:S05]  /*2250*/  HMMA.16816.F32 R28, R36, R56, R28 ;  /* 0x00000038241c723c */ /* 0x002fea000000181c */
[----:B------:R-:W-:Y:S03]  /*2260*/  MUFU.TANH R50, R50 ;  /* 0x0000003200327308 */ /* 0x000fe60000002400 */
[----:B------:R-:W-:Y:S01]  /*2270*/  HMMA.16816.F32 R16, R20, R32, R40 ;  /* 0x000000201410723c */ /* 0x000fe20000001828 */
[----:B------:R-:W-:-:S02]  /*2280*/  FMUL.FTZ R60, R60, c[0x0][0x2ec] ;  /* 0x0000bb003c3c7a20 */ /* 0x000fc40000410000 */
[----:B------:R-:W-:Y:S02]  /*2290*/  FMUL.FTZ R62, R62, c[0x0][0x2ec] ;  /* 0x0000bb003e3e7a20 */ /* 0x000fe40000410000 */
[----:B--2---:R-:W-:Y:S01]  /*22a0*/  FMUL.FTZ R2, R66, c[0x0][0x2ec] ;  /* 0x0000bb0042027a20 */ /* 0x004fe20000410000 */
[----:B------:R-:W-:Y:S01]  /*22b0*/  MUFU.TANH R51, R51 ;  /* 0x0000003300337308 */ /* 0x000fe20000002400 */
[----:B------:R-:W-:Y:S01]  /*22c0*/  FMUL.FTZ R61, R61, c[0x0][0x2ec] ;  /* 0x0000bb003d3d7a20 */ /* 0x000fe20000410000 */
[----:B------:R-:W-:Y:S06]  /*22d0*/  HMMA.16816.F32 R12, R12, R78, R44 ;  /* 0x0000004e0c0c723c */ /* 0x000fec000000182c */
[----:B------:R1:W-:Y:S02]  /*22e0*/  MUFU.TANH R66, R2 ;  /* 0x0000000200427308 */ /* 0x0003e40000002400 */
[----:B------:R-:W-:Y:S01]  /*22f0*/  HMMA.16816.F32 R8, R8, R34, R24 ;  /* 0x000000220808723c */ /* 0x000fe20000001818 */
[----:B------:R-:W-:-:S02]  /*2300*/  FMUL.FTZ R3, R28, c[0x0][0x2ec] ;  /* 0x0000bb001c037a20 */ /* 0x000fc40000410000 */
[----:B------:R-:W-:-:S03]  /*2310*/  FMUL.FTZ R7, R31, c[0x0][0x2ec] ;  /* 0x0000bb001f077a20 */ /* 0x000fc60000410000 */
[----:B------:R2:W-:Y:S02]  /*2320*/  MUFU.TANH R32, R3 ;  /* 0x0000000300207308 */ /* 0x0005e40000002400 */
[----:B------:R-:W-:Y:S01]  /*2330*/  HMMA.16816.F32 R24, R84, R56, R16 ;  /* 0x000000385418723c */ /* 0x000fe20000001810 */
[----:B-1----:R-:W-:-:S05]  /*2340*/  FMUL.FTZ R2, R67, c[0x0][0x2ec] ;  /* 0x0000bb0043027a20 */ /* 0x002fca0000410000 */
[----:B------:R-:W-:Y:S02]  /*2350*/  MUFU.TANH R60, R60 ;  /* 0x0000003c003c7308 */ /* 0x000fe40000002400 */
[----:B------:R-:W-:Y:S01]  /*2360*/  HMMA.16816.F32 R16, R20, R34, R12 ;  /* 0x000000221410723c */ /* 0x000fe2000000180c */
[----:B--2---:R-:W-:-:S05]  /*2370*/  FMUL.FTZ R3, R29, c[0x0][0x2ec] ;  /* 0x0000bb001d037a20 */ /* 0x004fca0000410000 */
[----:B------:R1:W2:Y:S02]  /*2380*/  MUFU.TANH R64, R2 ;  /* 0x0000000200407308 */ /* 0x0002a40000002400 */
[----:B------:R-:W-:Y:S06]  /*2390*/  HMMA.16816.F32 R36, R36, R58, R8 ;  /* 0x0000003a2424723c */ /* 0x000fec0000001808 */
[----:B------:R-:W-:Y:S02]  /*23a0*/  MUFU.TANH R28, R3 ;  /* 0x00000003001c7308 */ /* 0x000fe40000002400 */
[----:B------:R-:W-:-:S02]  /*23b0*/  FMUL.FTZ R8, R24, c[0x0][0x2ec] ;  /* 0x0000bb0018087a20 */ /* 0x000fc40000410000 */
[----:B-1----:R-:W-:-:S04]  /*23c0*/  FMUL.FTZ R2, R48, c[0x0][0x2ec] ;  /* 0x0000bb0030027a20 */ /* 0x002fc80000410000 */
[----:B------:R-:W-:Y:S02]  /*23d0*/  MUFU.TANH R15, R7 ;  /* 0x00000007000f7308 */ /* 0x000fe40000002400 */
[----:B------:R-:W-:Y:S06]  /*23e0*/  HMMA.16816.F32 R16, R84, R58, R16 ;  /* 0x0000003a5410723c */ /* 0x000fec0000001810 */
[----:B------:R1:W1:Y:S02]  /*23f0*/  MUFU.TANH R48, R2 ;  /* 0x0000000200307308 */ /* 0x0002640000002400 */
[----:B------:R-:W-:-:S02]  /*2400*/  FMUL.FTZ R38, R38, c[0x0][0x2ec] ;  /* 0x0000bb0026267a20 */ /* 0x000fc40000410000 */
[----:B------:R-:W-:Y:S02]  /*2410*/  FMUL.FTZ R37, R37, c[0x0][0x2ec] ;  /* 0x0000bb0025257a20 */ /* 0x000fe40000410000 */
[----:B------:R-:W-:Y:S02]  /*2420*/  FMUL.FTZ R39, R39, c[0x0][0x2ec] ;  /* 0x0000bb0027277a20 */ /* 0x000fe40000410000 */
[----:B------:R2:W-:Y:S01]  /*2430*/  MUFU.TANH R13, R8 ;  /* 0x00000008000d7308 */ /* 0x0005e20000002400 */
[----:B-1----:R-:W-:-:S07]  /*2440*/  FMUL.FTZ R2, R49, c[0x0][0x2ec] ;  /* 0x0000bb0031027a20 */ /* 0x002fce0000410000 */
[----:B------:R-:W1:Y:S02]  /*2450*/  MUFU.TANH R62, R62 ;  /* 0x0000003e003e7308 */ /* 0x000e640000002400 */
[----:B------:R-:W-:Y:S02]  /*2460*/  FMUL.FTZ R16, R16, c[0x0][0x2ec] ;  /* 0x0000bb0010107a20 */ /* 0x000fe40000410000 */
[----:B------:R-:W-:Y:S02]  /*2470*/  FMUL.FTZ R17, R17, c[0x0][0x2ec] ;  /* 0x0000bb0011117a20 */ /* 0x000fe40000410000 */
[----:B------:R-:W-:Y:S02]  /*2480*/  FMUL.FTZ R19, R19, c[0x0][0x2ec] ;  /* 0x0000bb0013137a20 */ /* 0x000fe40000410000 */
[----:B--2---:R-:W-:Y:S01]  /*2490*/  FMUL.FTZ R8, R25, c[0x0][0x2ec] ;  /* 0x0000bb0019087a20 */ /* 0x004fe20000410000 */
[----:B------:R2:W1:Y:S08]  /*24a0*/  MUFU.TANH R49, R2 ;  /* 0x0000000200317308 */ /* 0x0004700000002400 */
[----:B------:R1:W-:Y:S01]  /*24b0*/  MUFU.TANH R25, R8 ;  /* 0x0000000800197308 */ /* 0x0003e20000002400 */
[----:B--2---:R-:W-:-:S07]  /*24c0*/  FMUL.FTZ R2, R63, c[0x0][0x2ec] ;  /* 0x0000bb003f027a20 */ /* 0x004fce0000410000 */
[----:B------:R-:W-:Y:S01]  /*24d0*/  MUFU.TANH R61, R61 ;  /* 0x0000003d003d7308 */ /* 0x000fe20000002400 */
[----:B-1----:R-:W-:-:S07]  /*24e0*/  FMUL.FTZ R8, R26, c[0x0][0x2ec] ;  /* 0x0000bb001a087a20 */ /* 0x002fce0000410000 */
[----:B------:R1:W-:Y:S08]  /*24f0*/  MUFU.TANH R40, R2 ;  /* 0x0000000200287308 */ /* 0x0003f00000002400 */
[----:B------:R-:W-:Y:S01]  /*2500*/  MUFU.TANH R8, R8 ;  /* 0x0000000800087308 */ /* 0x000fe20000002400 */
[----:B-1----:R-:W-:-:S07]  /*2510*/  LOP3.LUT R2, R119, 0xffffffe0, RZ, 0xc0, !PT ;  /* 0xffffffe077027812 */ /* 0x002fce00078ec0ff */
[----:B------:R-:W-:Y:S01]  /*2520*/  MUFU.TANH R38, R38 ;  /* 0x0000002600267308 */ /* 0x000fe20000002400 */
[C---:B------:R-:W-:Y:S02]  /*2530*/  IMAD.IADD R2, R120.reuse, 0x1, -R2 ;  /* 0x0000000178027824 */ /* 0x040fe400078e0a02 */
[----:B------:R-:W-:-:S05]  /*2540*/  IMAD.SHL.U32 R120, R120, 0x2, RZ ;  /* 0x0000000278787824 */ /* 0x000fca00078e00ff */
[----:B------:R-:W-:Y:S01]  /*2550*/  MUFU.TANH R16, R16 ;  /* 0x0000001000107308 */ /* 0x000fe20000002400 */
[----:B------:R-:W-:Y:S02]  /*2560*/  SHF.R.S32.HI R5, RZ, 0x1f, R2 ;  /* 0x0000001fff057819 */ /* 0x000fe40000011402 */
[----:B------:R-:W-:Y:S02]  /*2570*/  LOP3.LUT R248, R120, 0x6, RZ, 0xc0, !PT ;  /* 0x0000000678f87812 */ /* 0x000fe400078ec0ff */
[----:B------:R-:W-:Y:S01]  /*2580*/  LEA.HI R3, R5, R2, RZ, 0x2 ;  /* 0x0000000205037211 */ /* 0x000fe200078f10ff */
[----:B------:R-:W-:Y:S01]  /*2590*/  FMUL.FTZ R5, R30, c[0x0][0x2ec] ;  /* 0x0000bb001e057a20 */ /* 0x000fe20000410000 */
[----:B------:R-:W-:Y:S01]  /*25a0*/  LEA R2, R118, UR13, 0x4 ;  /* 0x0000000d76027c11 */ /* 0x000fe2000f8e20ff */
[----:B------:R-:W-:Y:S01]  /*25b0*/  MUFU.TANH R37, R37 ;  /* 0x0000002500257308 */ /* 0x000fe20000002400 */
[----:B------:R-:W-:Y:S01]  /*25c0*/  SHF.R.S32.HI R121, RZ, 0x2, R3 ;  /* 0x00000002ff797819 */ /* 0x000fe20000011403 */
[----:B------:R-:W-:-:S03]  /*25d0*/  IMAD.U32 R3, RZ, RZ, UR16 ;  /* 0x00000010ff037e24 */ /* 0x000fc6000f8e00ff */
[----:B------:R-:W-:Y:S01]  /*25e0*/  IADD3 R2, R2, 0x1, R121 ;  /* 0x0000000102027810 */ /* 0x000fe20007ffe079 */
[----:B------:R1:W-:Y:S02]  /*25f0*/  STL [R1+0x5c], R121 ;  /* 0x00005c7901007387 */ /* 0x0003e40000100800 */
[----:B------:R2:W1:Y:S08]  /*2600*/  MUFU.TANH R14, R5 ;  /* 0x00000005000e7308 */ /* 0x0004700000002400 */
[----:B------:R-:W-:Y:S01]  /*2610*/  MUFU.TANH R39, R39 ;  /* 0x0000002700277308 */ /* 0x000fe20000002400 */
[----:B--2---:R-:W-:Y:S01]  /*2620*/  IADD3 R5, R2, UR14, -R3 ;  /* 0x0000000e02057c10 */ /* 0x004fe2000fffe803 */
[----:B------:R-:W-:-:S06]  /*2630*/  IMAD R3, R6, 0x20, R248 ;  /* 0x0000002006037824 */ /* 0x000fcc00078e02f8 */
[----:B------:R-:W-:Y:S01]  /*2640*/  MUFU.TANH R17, R17 ;  /* 0x0000001100117308 */ /* 0x000fe20000002400 */
[----:B------:R-:W-:Y:S01]  /*2650*/  IMAD.IADD R2, R116, 0x1, R117 ;  /* 0x0000000174027824 */ /* 0x000fe200078e0275 */
[----:B------:R-:W-:Y:S02]  /*2660*/  IADD3 R5, R5, c[0x0][0x2e8], RZ ;  /* 0x0000ba0005057a10 */ /* 0x000fe40007ffe0ff */
[----:B------:R-:W-:Y:S02]  /*2670*/  IADD3 R6, R3, 0x1, RZ ;  /* 0x0000000103067810 */ /* 0x000fe40007ffe0ff */
[C---:B------:R-:W-:Y:S02]  /*2680*/  IMNMX R9, R5.reuse, UR14, PT ;  /* 0x0000000e05097c17 */ /* 0x040fe4000b800200 */
[C---:B------:R-:W-:Y:S01]  /*2690*/  IADD3 R7, R5.reuse, 0x8, RZ ;  /* 0x0000000805077810 */ /* 0x040fe20007ffe0ff */
[----:B------:R-:W-:Y:S01]  /*26a0*/  MUFU.TANH R19, R19 ;  /* 0x0000001300137308 */ /* 0x000fe20000002400 */
[----:B------:R-:W-:-:S02]  /*26b0*/  IADD3 R11, R5, 0x40, RZ ;  /* 0x00000040050b7810 */ /* 0x000fc40007ffe0ff */
[----:B------:R-:W-:Y:S02]  /*26c0*/  IADD3 R5, R5, 0x48, RZ ;  /* 0x0000004805057810 */ /* 0x000fe40007ffe0ff */
[----:B------:R-:W-:Y:S01]  /*26d0*/  IMNMX R10, R7, UR14, PT ;  /* 0x0000000e070a7c17 */ /* 0x000fe2000b800200 */
[----:B------:R-:W-:Y:S01]  /*26e0*/  FMUL.FTZ R7, R27, c[0x0][0x2ec] ;  /* 0x0000bb001b077a20 */ /* 0x000fe20000410000 */
[----:B------:R-:W-:Y:S02]  /*26f0*/  IMNMX R11, R11, UR14, PT ;  /* 0x0000000e0b0b7c17 */ /* 0x000fe4000b800200 */
[----:B------:R-:W-:Y:S01]  /*2700*/  IMNMX R12, R5, UR14, PT ;  /* 0x0000000e050c7c17 */ /* 0x000fe2000b800200 */
[----:B------:R-:W2:Y:S01]  /*2710*/  MUFU.TANH R29, R7 ;  /* 0x00000007001d7308 */ /* 0x000ea20000002400 */
[----:B------:R-:W-:Y:S01]  /*2720*/  BAR.SYNC.DEFER_BLOCKING 0x0 ;  /* 0x0000000000007b1d */ /* 0x000fe20000010000 */
[C---:B------:R-:W-:Y:S02]  /*2730*/  ISETP.GE.AND P6, PT, R6.reuse, R9, PT ;  /* 0x000000090600720c */ /* 0x040fe40003fc6270 */
[----:B------:R-:W-:-:S02]  /*2740*/  ISETP.GE.AND P5, PT, R6, R10, PT ;  /* 0x0000000a0600720c */ /* 0x000fc40003fa6270 */
[C---:B------:R-:W-:Y:S02]  /*2750*/  ISETP.GE.AND P3, PT, R6.reuse, R11, PT ;  /* 0x0000000b0600720c */ /* 0x040fe40003f66270 */
[----:B------:R-:W-:Y:S02]  /*2760*/  ISETP.GE.AND P1, PT, R6, R12, PT ;  /* 0x0000000c0600720c */ /* 0x000fe40003f26270 */
[----:B------:R-:W-:Y:S02]  /*2770*/  IADD3 R6, R3, 0x8, RZ ;  /* 0x0000000803067810 */ /* 0x000fe40007ffe0ff */
[----:B----4-:R-:W-:Y:S02]  /*2780*/  FSEL R33, R69, -INF , !P6 ;  /* 0xff80000045217808 */ /* 0x010fe40007000000 */
[C---:B------:R-:W-:Y:S02]  /*2790*/  ISETP.GE.AND P0, PT, R6.reuse, R9, PT ;  /* 0x000000090600720c */ /* 0x040fe40003f06270 */
[----:B------:R-:W-:-:S02]  /*27a0*/  ISETP.GE.AND P4, PT, R6, R10, PT ;  /* 0x0000000a0600720c */ /* 0x000fc40003f86270 */
[C---:B------:R-:W-:Y:S02]  /*27b0*/  ISETP.GE.AND P2, PT, R6.reuse, R11, PT ;  /* 0x0000000b0600720c */ /* 0x040fe40003f46270 */
[----:B------:R-:W-:Y:S01]  /*27c0*/  ISETP.GE.AND P6, PT, R6, R12, PT ;  /* 0x0000000c0600720c */ /* 0x000fe20003fc6270 */
[----:B------:R-:W-:Y:S01]  /*27d0*/  FMUL.FTZ R6, R36, c[0x0][0x2ec] ;  /* 0x0000bb0024067a20 */ /* 0x000fe20000410000 */
[----:B------:R-:W-:Y:S02]  /*27e0*/  IADD3 R5, R3, 0x9, RZ ;  /* 0x0000000903057810 */ /* 0x000fe40007ffe0ff */
[----:B---3--:R-:W-:Y:S01]  /*27f0*/  FSEL R46, R68, -INF , !P5 ;  /* 0xff800000442e7808 */ /* 0x008fe20006800000 */
[----:B------:R3:W4:Y:S01]  /*2800*/  MUFU.TANH R7, R6 ;  /* 0x0000000600077308 */ /* 0x0007220000002400 */
[----:B-----5:R-:W-:Y:S02]  /*2810*/  FSEL R22, R65, -INF , !P3 ;  /* 0xff80000041167808 */ /* 0x020fe40005800000 */
[----:B------:R-:W-:-:S02]  /*2820*/  FSEL R26, R64, -INF , !P1 ;  /* 0xff800000401a7808 */ /* 0x000fc40004800000 */
[----:B------:R-:W-:Y:S02]  /*2830*/  FSEL R35, R48, -INF , !P0 ;  /* 0xff80000030237808 */ /* 0x000fe40004000000 */
[C---:B------:R-:W-:Y:S02]  /*2840*/  ISETP.GE.AND P5, PT, R5.reuse, R9, PT ;  /* 0x000000090500720c */ /* 0x040fe40003fa6270 */
[C---:B------:R-:W-:Y:S02]  /*2850*/  ISETP.GE.AND P3, PT, R5.reuse, R10, PT ;  /* 0x0000000a0500720c */ /* 0x040fe40003f66270 */
[C---:B------:R-:W-:Y:S02]  /*2860*/  ISETP.GE.AND P1, PT, R5.reuse, R11, PT ;  /* 0x0000000b0500720c */ /* 0x040fe40003f26270 */
[----:B------:R-:W-:Y:S02]  /*2870*/  ISETP.GE.AND P0, PT, R5, R12, PT ;  /* 0x0000000c0500720c */ /* 0x000fe40003f06270 */
[----:B------:R-:W-:-:S02]  /*2880*/  IADD3 R5, R3, 0x10, RZ ;  /* 0x0000001003057810 */ /* 0x000fc40007ffe0ff */
[----:B---3--:R-:W-:Y:S02]  /*2890*/  IADD3 R6, R3, 0x11, RZ ;  /* 0x0000001103067810 */ /* 0x008fe40007ffe0ff */
[----:B------:R-:W-:Y:S02]  /*28a0*/  FSEL R45, R50, -INF , !P4 ;  /* 0xff800000322d7808 */ /* 0x000fe40006000000 */
        /* <DEDUP_REMOVED lines=8> */
[----:B------:R-:W-:Y:S02]  /*2930*/  ISETP.GE.AND P3, PT, R6, R9, PT ;  /* 0x000000090600720c */ /* 0x000fe40003f66270 */
[----:B------:R-:W-:-:S02]  /*2940*/  IADD3 R5, R3, 0x18, RZ ;  /* 0x0000001803057810 */ /* 0x000fc40007ffe0ff */
[----:B-1----:R-:W-:Y:S02]  /*2950*/  FSEL R131, R14, -INF , !P2 ;  /* 0xff8000000e837808 */ /* 0x002fe40005000000 */
[----:B------:R-:W-:Y:S02]  /*2960*/  FSEL R27, R13, -INF , !P6 ;  /* 0xff8000000d1b7808 */ /* 0x000fe40007000000 */
[----:B------:R-:W-:Y:S02]  /*2970*/  FSEL R30, R8, -INF , !P5 ;  /* 0xff800000081e7808 */ /* 0x000fe40006800000 */
[----:B------:R-:W-:Y:S02]  /*2980*/  FSEL R118, R28, -INF , !P3 ;  /* 0xff8000001c767808 */ /* 0x000fe40005800000 */
[C---:B------:R-:W-:Y:S02]  /*2990*/  ISETP.GE.AND P2, PT, R5.reuse, R9, PT ;  /* 0x000000090500720c */ /* 0x040fe40003f46270 */
[----:B------:R-:W-:-:S02]  /*29a0*/  ISETP.GE.AND P6, PT, R5, R10, PT ;  /* 0x0000000a0500720c */ /* 0x000fc40003fc6270 */
[CC--:B------:R-:W-:Y:S02]  /*29b0*/  ISETP.GE.AND P5, PT, R5.reuse, R11.reuse, PT ;  /* 0x0000000b0500720c */ /* 0x0c0fe40003fa6270 */
[----:B------:R-:W-:Y:S01]  /*29c0*/  ISETP.GE.AND P3, PT, R5, R12, PT ;  /* 0x0000000c0500720c */ /* 0x000fe20003f66270 */
[----:B------:R-:W-:Y:S01]  /*29d0*/  FMUL.FTZ R5, R18, c[0x0][0x2ec] ;  /* 0x0000bb0012057a20 */ /* 0x000fe20000410000 */
[----:B------:R-:W-:Y:S02]  /*29e0*/  FSEL R23, R40, -INF , !P0 ;  /* 0xff80000028177808 */ /* 0x000fe40004000000 */
[----:B------:R-:W-:Y:S02]  /*29f0*/  ISETP.GE.AND P0, PT, R6, R11, PT ;  /* 0x0000000b0600720c */ /* 0x000fe40003f06270 */
[----:B------:R-:W-:Y:S01]  /*2a00*/  FSEL R119, R32, -INF , !P4 ;  /* 0xff80000020777808 */ /* 0x000fe20006000000 */
[----:B------:R-:W1:Y:S01]  /*2a10*/  MUFU.TANH R5, R5 ;  /* 0x0000000500057308 */ /* 0x000e620000002400 */
[----:B------:R-:W-:-:S02]  /*2a20*/  FSEL R25, R25, -INF , !P0 ;  /* 0xff80000019197808 */ /* 0x000fc40004000000 */
[-C--:B------:R-:W-:Y:S02]  /*2a30*/  ISETP.GE.AND P0, PT, R3, R10.reuse, PT ;  /* 0x0000000a0300720c */ /* 0x080fe40003f06270 */
[----:B------:R-:W-:Y:S02]  /*2a40*/  FSEL R20, R61, -INF , !P1 ;  /* 0xff8000003d147808 */ /* 0x000fe40004800000 */
[----:B------:R-:W-:Y:S02]  /*2a50*/  FSEL R32, R73, -INF , !P0 ;  /* 0xff80000049207808 */ /* 0x000fe40004000000 */
[----:B------:R-:W-:Y:S02]  /*2a60*/  PLOP3.LUT P0, PT, PT, PT, UP0, 0x80, 0x0 ;  /* 0x000000000000781c */ /* 0x000fe40003f0f008 */
[C---:B------:R-:W-:Y:S02]  /*2a70*/  ISETP.GE.AND P1, PT, R6.reuse, R10, PT ;  /* 0x0000000a0600720c */ /* 0x040fe40003f26270 */
[----:B------:R-:W-:-:S02]  /*2a80*/  ISETP.GE.AND P4, PT, R6, R12, PT ;  /* 0x0000000c0600720c */ /* 0x000fc40003f86270 */
[----:B------:R-:W-:Y:S02]  /*2a90*/  FSEL R130, R15, -INF , !P1 ;  /* 0xff8000000f827808 */ /* 0x000fe40004800000 */
[----:B--2---:R-:W-:Y:S02]  /*2aa0*/  FSEL R29, R29, -INF , !P4 ;  /* 0xff8000001d1d7808 */ /* 0x004fe40006000000 */
[----:B----4-:R-:W-:Y:S02]  /*2ab0*/  FSEL R117, R7, -INF , !P2 ;  /* 0xff80000007757808 */ /* 0x010fe40005000000 */
[C---:B------:R-:W-:Y:S02]  /*2ac0*/  ISETP.GE.AND P1, PT, R3.reuse, R9, PT ;  /* 0x000000090300720c */ /* 0x040fe40003f26270 */
[C---:B------:R-:W-:Y:S02]  /*2ad0*/  ISETP.GE.AND P4, PT, R3.reuse, R11, PT ;  /* 0x0000000b0300720c */ /* 0x040fe40003f86270 */
[----:B------:R-:W-:-:S02]  /*2ae0*/  ISETP.GE.AND P2, PT, R3, R12, PT ;  /* 0x0000000c0300720c */ /* 0x000fc40003f46270 */
[----:B------:R-:W-:Y:S02]  /*2af0*/  IADD3 R3, R3, 0x19, RZ ;  /* 0x0000001903037810 */ /* 0x000fe40007ffe0ff */
[----:B------:R-:W-:Y:S02]  /*2b00*/  FSEL R129, R38, -INF , !P6 ;  /* 0xff80000026817808 */ /* 0x000fe40007000000 */
[----:B------:R-:W-:Y:S02]  /*2b10*/  FSEL R18, R16, -INF , !P5 ;  /* 0xff80000010127808 */ /* 0x000fe40006800000 */
[----:B-1----:R-:W-:Y:S02]  /*2b20*/  FSEL R28, R5, -INF , !P3 ;  /* 0xff800000051c7808 */ /* 0x002fe40005800000 */
        /* <DEDUP_REMOVED lines=13> */
[----:B------:R-:W-:Y:S02]  /*2c00*/  IMAD.U32 R5, RZ, RZ, UR22 ;  /* 0x00000016ff057e24 */ /* 0x000fe4000f8e00ff */
[----:B------:R-:W-:Y:S01]  /*2c10*/  IMAD.U32 R8, RZ, RZ, UR21 ;  /* 0x00000015ff087e24 */ /* 0x000fe2000f8e00ff */
[----:B------:R-:W-:Y:S02]  /*2c20*/  USHF.R.S32.HI UR6, URZ, 0x1f, UR9 ;  /* 0x0000001f3f067899 */ /* 0x000fe40008011409 */
[----:B------:R-:W-:Y:S01]  /*2c30*/  UIMAD UR5, UR12, UR9, URZ ;  /* 0x000000090c0572a4 */ /* 0x000fe2000f8e023f */
[----:B------:R-:W-:-:S03]  /*2c40*/  IMAD.U32 R14, RZ, RZ, UR9 ;  /* 0x00000009ff0e7e24 */ /* 0x000fc6000f8e00ff */
[----:B------:R-:W-:Y:S01]  /*2c50*/  UIMAD UR5, UR6, UR20, UR5 ;  /* 0x00000014060572a4 */ /* 0x000fe2000f8e0205 */
[----:B------:R-:W-:-:S05]  /*2c60*/  IMAD.WIDE.U32 R14, R14, UR20, R122 ;  /* 0x000000140e0e7c25 */ /* 0x000fca000f8e007a */
        /* <DEDUP_REMOVED lines=13> */
.L_x_933:
        /* <DEDUP_REMOVED lines=15> */
[----:B-1----:R-:W1:Y:S03]  /*2e30*/  SHFL.BFLY PT, R6, R3, 0x2, 0x1f ;  /* 0x0c401f0003067f89 */ /* 0x002e6600000e0000 */
[-C--:B------:R-:W-:Y:S01]  /*2e40*/  LEA R215, R4, R213.reuse, 0x1 ;  /* 0x000000d504d77211 */ /* 0x080fe200078e08ff */
[----:B------:R-:W-:Y:S01]  /*2e50*/  LDSM.16.MT88.4 R48, [R213+0xa000] ;  /* 0x00a00000d530783b */ /* 0x000fe20000004200 */
[C---:B------:R-:W-:Y:S02]  /*2e60*/  LEA R218, R0.reuse, R213, 0x1 ;  /* 0x000000d500da7211 */ /* 0x040fe400078e08ff */
[----:B------:R-:W-:Y:S01]  /*2e70*/  LEA R217, R0, R215, 0x1 ;  /* 0x000000d700d97211 */ /* 0x000fe200078e08ff */
[----:B------:R-:W-:Y:S04]  /*2e80*/  LDSM.16.MT88.4 R36, [R215+0xa000] ;  /* 0x00a00000d724783b */ /* 0x000fe80000004200 */
[----:B------:R-:W-:Y:S04]  /*2e90*/  LDSM.16.MT88.4 R52, [R218+0xa000] ;  /* 0x00a00000da34783b */ /* 0x000fe80000004200 */
[----:B------:R-:W-:Y:S04]  /*2ea0*/  LDSM.16.MT88.4 R64, [R217+0xa000] ;  /* 0x00a00000d940783b */ /* 0x000fe80000004200 */
[----:B------:R-:W-:Y:S01]  /*2eb0*/  LDSM.16.MT88.4 R68, [R213+0xb000] ;  /* 0x00b00000d544783b */ /* 0x000fe20000004200 */
[----:B-1----:R-:W-:-:S03]  /*2ec0*/  FMNMX.FTZ R3, R6, R3, !PT ;  /* 0x0000000306037209 */ /* 0x002fc60007810000 */
[----:B------:R-:W-:Y:S04]  /*2ed0*/  LDSM.16.MT88.4 R80, [R218+0xb000] ;  /* 0x00b00000da50783b */ /* 0x000fe80000004200 */
[----:B------:R-:W1:Y:S04]  /*2ee0*/  SHFL.BFLY PT, R6, R5, 0x2, 0x1f ;  /* 0x0c401f0005067f89 */ /* 0x000e6800000e0000 */
[----:B------:R-:W2:Y:S04]  /*2ef0*/  SHFL.BFLY PT, R134, R3, 0x1, 0x1f ;  /* 0x0c201f0003867f89 */ /* 0x000ea800000e0000 */
[----:B------:R-:W-:Y:S04]  /*2f00*/  LDSM.16.MT88.4 R96, [R217+0xb000] ;  /* 0x00b00000d960783b */ /* 0x000fe80000004200 */
[----:B------:R-:W-:Y:S04]  /*2f10*/  LDSM.16.MT88.4 R140, [R213+0xb800] ;  /* 0x00b80000d58c783b */ /* 0x000fe80000004200 */
[----:B------:R-:W-:Y:S04]  /*2f20*/  LDSM.16.MT88.4 R156, [R213+0xa800] ;  /* 0x00a80000d59c783b */ /* 0x000fe80000004200 */
[----:B------:R-:W-:Y:S01]  /*2f30*/  LDSM.16.MT88.4 R172, [R215+0xa800] ;  /* 0x00a80000d7ac783b */ /* 0x000fe20000004200 */
[----:B-1----:R-:W-:-:S03]  /*2f40*/  FMNMX.FTZ R5, R6, R5, !PT ;  /* 0x0000000506057209 */ /* 0x002fc60007810000 */
[----:B------:R-:W-:Y:S01]  /*2f50*/  LDSM.16.MT88.4 R112, [R215+0xb800] ;  /* 0x00b80000d770783b */ /* 0x000fe20000004200 */
[----:B--2---:R-:W-:-:S03]  /*2f60*/  FMNMX.FTZ R134, R3, R134, !PT ;  /* 0x0000008603867209 */ /* 0x004fc60007810000 */
[----:B------:R-:W1:Y:S01]  /*2f70*/  SHFL.BFLY PT, R6, R5, 0x1, 0x1f ;  /* 0x0c201f0005067f89 */ /* 0x000e6200000e0000 */
[C---:B------:R-:W-:Y:S01]  /*2f80*/  FSETP.NEU.FTZ.AND P1, PT, R134.reuse, -INF , PT ;  /* 0xff8000008600780b */ /* 0x040fe20003f3d000 */
[----:B------:R-:W-:Y:S02]  /*2f90*/  FMUL.FTZ R8, R134, c[0x0][0x23c] ;  /* 0x00008f0086087a20 */ /* 0x000fe40000410000 */
[----:B------:R-:W-:Y:S03]  /*2fa0*/  LDSM.16.MT88.4 R180, [R218+0xb800] ;  /* 0x00b80000dab4783b */ /* 0x000fe60000004200 */
[----:B------:R-:W-:Y:S01]  /*2fb0*/  FSEL R8, R8, RZ, P1 ;  /* 0x000000ff08087208 */ /* 0x000fe20000800000 */
[----:B------:R-:W-:Y:S04]  /*2fc0*/  LDSM.16.MT88.4 R176, [R217+0xb800] ;  /* 0x00b80000d9b0783b */ /* 0x000fe80000004200 */
[----:B------:R-:W-:-:S02]  /*2fd0*/  FFMA.FTZ R3, R13, c[0x0][0x23c], -R8 ;  /* 0x00008f000d037a23 */ /* 0x000fc40000010808 */
[--C-:B------:R-:W-:Y:S02]  /*2fe0*/  FFMA.FTZ R13, R27, c[0x0][0x23c], -R8.reuse ;  /* 0x00008f001b0d7a23 */ /* 0x100fe40000010808 */
[----:B------:R2:W-:Y:S01]  /*2ff0*/  MUFU.EX2 R233, R3 ;  /* 0x0000000300e97308 */ /* 0x0005e20000000800 */
[----:B------:R-:W-:-:S07]  /*3000*/  FFMA.FTZ R14, R25, c[0x0][0x23c], -R8 ;  /* 0x00008f00190e7a23 */ /* 0x000fce0000010808 */
[----:B------:R-:W-:Y:S01]  /*3010*/  MUFU.EX2 R211, R13 ;  /* 0x0000000d00d37308 */ /* 0x000fe20000000800 */
[----:B--2---:R-:W-:-:S07]  /*3020*/  FFMA.FTZ R3, R22, c[0x0][0x23c], -R8 ;  /* 0x00008f0016037a23 */ /* 0x004fce0000010808 */
[----:B------:R2:W3:Y:S08]  /*3030*/  MUFU.EX2 R229, R14 ;  /* 0x0000000e00e57308 */ /* 0x0004f00000000800 */
[----:B------:R1:W-:Y:S01]  /*3040*/  MUFU.EX2 R232, R3 ;  /* 0x0000000300e87308 */ /* 0x0003e20000000800 */
[----:B--2---:R-:W-:Y:S01]  /*3050*/  FFMA.FTZ R14, R18, c[0x0][0x23c], -R8 ;  /* 0x00008f00120e7a23 */ /* 0x004fe20000010808 */
[----:B---3--:R-:W-:-:S06]  /*3060*/  F2FP.PACK_AB R124, R229, R211 ;  /* 0x000000d3e57c723e */ /* 0x008fcc00000000ff */
[----:B------:R2:W-:Y:S01]  /*3070*/  MUFU.EX2 R228, R14 ;  /* 0x0000000e00e47308 */ /* 0x0005e20000000800 */
[----:B-1----:R-:W-:Y:S01]  /*3080*/  FMNMX.FTZ R3, R5, R6, !PT ;  /* 0x0000000605037209 */ /* 0x002fe20007810000 */
[----:B------:R-:W-:-:S03]  /*3090*/  FFMA.FTZ R5, R21, c[0x0][0x23c], -R8 ;  /* 0x00008f0015057a23 */ /* 0x000fc60000010808 */
[C---:B------:R-:W-:Y:S01]  /*30a0*/  FSETP.NEU.FTZ.AND P1, PT, R3.reuse, -INF , PT ;  /* 0xff8000000300780b */ /* 0x040fe20003f3d000 */
[----:B------:R-:W-:Y:S02]  /*30b0*/  FMUL.FTZ R6, R3, c[0x0][0x23c] ;  /* 0x00008f0003067a20 */ /* 0x000fe40000410000 */
[----:B------:R1:W-:Y:S03]  /*30c0*/  MUFU.EX2 R231, R5 ;  /* 0x0000000500e77308 */ /* 0x0003e60000000800 */
[----:B------:R-:W-:-:S05]  /*30d0*/  FSEL R2, R6, RZ, P1 ;  /* 0x000000ff06027208 */ /* 0x000fca0000800000 */
[--C-:B------:R-:W-:Y:S02]  /*30e0*/  FFMA.FTZ R0, R26, c[0x0][0x23c], -R2.reuse ;  /* 0x00008f001a007a23 */ /* 0x100fe40000010802 */
[--C-:B--2---:R-:W-:Y:S02]  /*30f0*/  FFMA.FTZ R14, R30, c[0x0][0x23c], -R2.reuse ;  /* 0x00008f001e0e7a23 */ /* 0x104fe40000010802 */
[----:B------:R2:W-:Y:S01]  /*3100*/  MUFU.EX2 R208, R0 ;  /* 0x0000000000d07308 */ /* 0x0005e20000000800 */
[----:B------:R-:W-:Y:S02]  /*3110*/  FFMA.FTZ R4, R16, c[0x0][0x23c], -R2 ;  /* 0x00008f0010047a23 */ /* 0x000fe40000010802 */
[--C-:B-1----:R-:W-:Y:S02]  /*3120*/  FFMA.FTZ R5, R20, c[0x0][0x23c], -R8.reuse ;  /* 0x00008f0014057a23 */ /* 0x102fe40000010808 */
[----:B------:R-:W-:-:S03]  /*3130*/  FFMA.FTZ R8, R17, c[0x0][0x23c], -R8 ;  /* 0x00008f0011087a23 */ /* 0x000fc60000010808 */
[----:B------:R-:W-:Y:S01]  /*3140*/  MUFU.EX2 R205, R14 ;  /* 0x0000000e00cd7308 */ /* 0x000fe20000000800 */
[----:B--2---:R-:W-:-:S07]  /*3150*/  FFMA.FTZ R0, R24, c[0x0][0x23c], -R2 ;  /* 0x00008f0018007a23 */ /* 0x004fce0000010802 */
[----:B------:R-:W1:Y:S01]  /*3160*/  MUFU.EX2 R250, R8 ;  /* 0x0000000800fa7308 */ /* 0x000e620000000800 */
[----:B------:R-:W-:Y:S07]  /*3170*/  LDSM.16.MT88.4 R24, [R218+0xa800] ;  /* 0x00a80000da18783b */ /* 0x000fee0000004200 */
[----:B------:R2:W-:Y:S08]  /*3180*/  MUFU.EX2 R209, R0 ;  /* 0x0000000000d17308 */ /* 0x0005f00000000800 */
[----:B------:R-:W3:Y:S01]  /*3190*/  MUFU.EX2 R234, R5 ;  /* 0x0000000500ea7308 */ /* 0x000ee20000000800 */
[----:B-1----:R-:W-:Y:S01]  /*31a0*/  F2FP.PACK_AB R126, R250, R228 ;  /* 0x000000e4fa7e723e */ /* 0x002fe200000000ff */
[----:B--2---:R-:W-:-:S06]  /*31b0*/  FFMA.FTZ R0, R23, c[0x0][0x23c], -R2 ;  /* 0x00008f0017007a23 */ /* 0x004fcc0000010802 */
[----:B------:R1:W2:Y:S01]  /*31c0*/  MUFU.EX2 R210, R4 ;  /* 0x0000000400d27308 */ /* 0x0002a20000000800 */
[----:B------:R-:W4:Y:S01]  /*31d0*/  LDSM.16.MT88.4 R20, [R215+0xb000] ;  /* 0x00b00000d714783b */ /* 0x000f220000004200 */
[----:B---3--:R-:W-:-:S06]  /*31e0*/  F2FP.PACK_AB R6, R234, R231 ;  /* 0x000000e7ea06723e */ /* 0x008fcc00000000ff */
[----:B------:R3:W5:Y:S01]  /*31f0*/  MUFU.EX2 R230, R0 ;  /* 0x0000000000e67308 */ /* 0x0007620000000800 */
[----:B-1----:R-:W-:Y:S02]  /*3200*/  F2FP.PACK_AB R4, R232, R233 ;  /* 0x000000e9e804723e */ /* 0x002fe400000000ff */
[----:B--2---:R-:W-:Y:S02]  /*3210*/  F2FP.PACK_AB R5, R208, R210 ;  /* 0x000000d2d005723e */ /* 0x004fe400000000ff */
[----:B---3--:R-:W-:Y:S02]  /*3220*/  FMNMX.FTZ R0, R31, R33, !PT ;  /* 0x000000211f007209 */ /* 0x008fe40007810000 */
[----:B-----5:R-:W-:Y:S02]  /*3230*/  F2FP.PACK_AB R7, R230, R209 ;  /* 0x000000d1e607723e */ /* 0x020fe400000000ff */
[----:B------:R-:W-:-:S04]  /*3240*/  FMNMX.FTZ R0, R35, R0, !PT ;  /* 0x0000000023007209 */ /* 0x000fc80007810000 */
[----:B------:R-:W-:Y:S01]  /*3250*/  FMNMX.FTZ R0, R34, R0, !PT ;  /* 0x0000000022007209 */ /* 0x000fe20007810000 */
[----:B------:R-:W-:Y:S03]  /*3260*/  HMMA.16816.F32 R144, R4, R48, RZ ;  /* 0x000000300490723c */ /* 0x000fe600000018ff */
[----:B------:R-:W-:-:S04]  /*3270*/  FMNMX.FTZ R0, R119, R0, !PT ;  /* 0x0000000077007209 */ /* 0x000fc80007810000 */
[----:B------:R-:W-:Y:S01]  /*3280*/  FMNMX.FTZ R0, R118, R0, !PT ;  /* 0x0000000076007209 */ /* 0x000fe20007810000 */
[----:B------:R-:W-:Y:S03]  /*3290*/  HMMA.16816.F32 R164, R4, R36, RZ ;  /* 0x0000002404a4723c */ /* 0x000fe600000018ff */
[----:B------:R-:W-:-:S04]  /*32a0*/  FMNMX.FTZ R0, R117, R0, !PT ;  /* 0x0000000075007209 */ /* 0x000fc80007810000 */
[----:B------:R-:W-:Y:S01]  /*32b0*/  FMNMX.FTZ R13, R116, R0, !PT ;  /* 0x00000000740d7209 */ /* 0x000fe20007810000 */
[----:B------:R-:W-:Y:S01]  /*32c0*/  HMMA.16816.F32 R40, R4, R52, RZ ;  /* 0x000000340428723c */ /* 0x000fe200000018ff */
[----:B------:R-:W-:-:S03]  /*32d0*/  FMNMX.FTZ R0, R32, R46, !PT ;  /* 0x0000002e20007209 */ /* 0x000fc60007810000 */
[----:B------:R-:W1:Y:S01]  /*32e0*/  SHFL.BFLY PT, R15, R13, 0x2, 0x1f ;  /* 0x0c401f000d0f7f89 */ /* 0x000e6200000e0000 */
[----:B------:R-:W-:-:S03]  /*32f0*/  FMNMX.FTZ R0, R45, R0, !PT ;  /* 0x000000002d007209 */ /* 0x000fc60007810000 */
[----:B------:R-:W-:Y:S01]  /*3300*/  HMMA.16816.F32 R56, R4, R64, RZ ;  /* 0x000000400438723c */ /* 0x000fe200000018ff */
[----:B------:R-:W-:-:S04]  /*3310*/  FMNMX.FTZ R0, R44, R0, !PT ;  /* 0x000000002c007209 */ /* 0x000fc80007810000 */
[----:B------:R-:W-:-:S03]  /*3320*/  FMNMX.FTZ R0, R131, R0, !PT ;  /* 0x0000000083007209 */ /* 0x000fc60007810000 */
[----:B------:R-:W-:Y:S01]  /*3330*/  HMMA.16816.F32 R72, R4, R68, RZ ;  /* 0x000000440448723c */ /* 0x000fe200000018ff */
[----:B------:R-:W-:-:S04]  /*3340*/  FMNMX.FTZ R0, R130, R0, !PT ;  /* 0x0000000082007209 */ /* 0x000fc80007810000 */
[----:B------:R-:W-:-:S03]  /*3350*/  FMNMX.FTZ R0, R129, R0, !PT ;  /* 0x0000000081007209 */ /* 0x000fc60007810000 */
[C---:B----4-:R-:W-:Y:S01]  /*3360*/  HMMA.16816.F32 R88, R4.reuse, R20, RZ ;  /* 0x000000140458723c */ /* 0x050fe200000018ff */
[----:B------:R-:W-:Y:S02]  /*3370*/  FMNMX.FTZ R0, R128, R0, !PT ;  /* 0x0000000080007209 */ /* 0x000fe40007810000 */
[----:B-1----:R-:W-:Y:S01]  /*3380*/  FMNMX.FTZ R8, R13, R15, !PT ;  /* 0x0000000f0d087209 */ /* 0x002fe20007810000 */
[--C-:B------:R-:W-:Y:S02]  /*3390*/  FFMA.FTZ R13, R29, c[0x0][0x23c], -R2.reuse ;  /* 0x00008f001d0d7a23 */ /* 0x100fe40000010802 */
[----:B------:R-:W1:Y:S02]  /*33a0*/  SHFL.BFLY PT, R14, R0, 0x2, 0x1f ;  /* 0x0c401f00000e7f89 */ /* 0x000e6400000e0000 */
[C---:B------:R-:W-:Y:S01]  /*33b0*/  HMMA.16816.F32 R104, R4.reuse, R80, RZ ;  /* 0x000000500468723c */ /* 0x040fe200000018ff */
[----:B------:R2:W3:Y:S01]  /*33c0*/  MUFU.EX2 R206, R13 ;  /* 0x0000000d00ce7308 */ /* 0x0004e20000000800 */
[----:B------:R-:W4:Y:S06]  /*33d0*/  SHFL.BFLY PT, R15, R8, 0x1, 0x1f ;  /* 0x0c201f00080f7f89 */ /* 0x000f2c00000e0000 */
[C---:B------:R-:W-:Y:S08]  /*33e0*/  HMMA.16816.F32 R120, R4.reuse, R96, RZ ;  /* 0x000000600478723c */ /* 0x040ff000000018ff */
[----:B------:R-:W-:Y:S01]  /*33f0*/  HMMA.16816.F32 R152, R4, R50, RZ ;  /* 0x000000320498723c */ /* 0x000fe200000018ff */
[--C-:B--2---:R-:W-:Y:S01]  /*3400*/  FFMA.FTZ R13, R28, c[0x0][0x23c], -R2.reuse ;  /* 0x00008f001c0d7a23 */ /* 0x104fe20000010802 */
[----:B---3--:R-:W-:Y:S01]  /*3410*/  F2FP.PACK_AB R125, R206, R205 ;  /* 0x000000cdce7d723e */ /* 0x008fe200000000ff */
[----:B------:R-:W-:-:S02]  /*3420*/  FFMA.FTZ R2, R19, c[0x0][0x23c], -R2 ;  /* 0x00008f0013027a23 */ /* 0x000fc40000010802 */
[----:B------:R-:W-:Y:S01]  /*3430*/  LDSM.16.MT88.4 R16, [R217+0xa800] ;  /* 0x00a80000d910783b */ /* 0x000fe20000004200 */
[----:B-1----:R-:W-:Y:S01]  /*3440*/  FMNMX.FTZ R0, R14, R0, !PT ;  /* 0x000000000e007209 */ /* 0x002fe20007810000 */
[----:B------:R1:W-:Y:S01]  /*3450*/  MUFU.EX2 R249, R2 ;  /* 0x0000000200f97308 */ /* 0x0003e20000000800 */
[C---:B------:R-:W-:Y:S01]  /*3460*/  HMMA.16816.F32 R168, R4.reuse, R38, RZ ;  /* 0x0000002604a8723c */ /* 0x040fe200000018ff */
[----:B----4-:R-:W-:Y:S02]  /*3470*/  FMNMX.FTZ R136, R8, R15, !PT ;  /* 0x0000000f08887209 */ /* 0x010fe40007810000 */
[----:B------:R-:W2:Y:S02]  /*3480*/  SHFL.BFLY PT, R8, R0, 0x1, 0x1f ;  /* 0x0c201f0000087f89 */ /* 0x000ea400000e0000 */
[C---:B------:R-:W-:Y:S02]  /*3490*/  FSETP.NEU.FTZ.AND P1, PT, R136.reuse, -INF , PT ;  /* 0xff8000008800780b */ /* 0x040fe40003f3d000 */
[----:B------:R-:W3:Y:S01]  /*34a0*/  MUFU.EX2 R207, R13 ;  /* 0x0000000d00cf7308 */ /* 0x000ee20000000800 */
[----:B------:R-:W-:Y:S01]  /*34b0*/  HMMA.16816.F32 R76, R4, R54, RZ ;  /* 0x00000036044c723c */ /* 0x000fe200000018ff */
[----:B-1----:R-:W-:-:S07]  /*34c0*/  FMUL.FTZ R2, R136, c[0x0][0x23c] ;  /* 0x00008f0088027a20 */ /* 0x002fce0000410000 */
[----:B------:R-:W-:Y:S01]  /*34d0*/  HMMA.16816.F32 R60, R4, R66, RZ ;  /* 0x00000042043c723c */ /* 0x000fe200000018ff */
[----:B------:R-:W-:Y:S02]  /*34e0*/  FSEL R2, R2, RZ, P1 ;  /* 0x000000ff02027208 */ /* 0x000fe40000800000 */
[----:B---3--:R-:W-:-:S05]  /*34f0*/  F2FP.PACK_AB R127, R249, R207 ;  /* 0x000000cff97f723e */ /* 0x008fca00000000ff */
[----:B------:R-:W-:Y:S01]  /*3500*/  HMMA.16816.F32 R92, R4, R70, RZ ;  /* 0x00000046045c723c */ /* 0x000fe200000018ff */
[----:B--2---:R-:W-:Y:S01]  /*3510*/  FMNMX.FTZ R135, R0, R8, !PT ;  /* 0x0000000800877209 */ /* 0x004fe20007810000 */
[--C-:B------:R-:W-:Y:S02]  /*3520*/  FFMA.FTZ R0, R33, c[0x0][0x23c], -R2.reuse ;  /* 0x00008f0021007a23 */ /* 0x100fe40000010802 */
[----:B------:R-:W-:-:S04]  /*3530*/  FFMA.FTZ R8, R119, c[0x0][0x23c], -R2 ;  /* 0x00008f0077087a23 */ /* 0x000fc80000010802 */
[----:B------:R-:W-:Y:S01]  /*3540*/  HMMA.16816.F32 R100, R4, R22, RZ ;  /* 0x000000160464723c */ /* 0x000fe200000018ff */
[----:B------:R1:W-:Y:S01]  /*3550*/  MUFU.EX2 R201, R0 ;  /* 0x0000000000c97308 */ /* 0x0003e20000000800 */
[----:B------:R-:W-:-:S06]  /*3560*/  FSETP.NEU.FTZ.AND P1, PT, R135, -INF , PT ;  /* 0xff8000008700780b */ /* 0x000fcc0003f3d000 */
[C---:B------:R-:W-:Y:S01]  /*3570*/  HMMA.16816.F32 R108, R4.reuse, R82, RZ ;  /* 0x00000052046c723c */ /* 0x040fe200000018ff */
[----:B------:R2:W-:Y:S07]  /*3580*/  MUFU.EX2 R133, R8 ;  /* 0x0000000800857308 */ /* 0x0005ee0000000800 */
[----:B------:R-:W-:Y:S01]  /*3590*/  HMMA.16816.F32 R84, R4, R98, RZ ;  /* 0x000000620454723c */ /* 0x000fe200000018ff */
[----:B-1----:R-:W-:-:S05]  /*35a0*/  FMUL.FTZ R0, R135, c[0x0][0x23c] ;  /* 0x00008f0087007a20 */ /* 0x002fca0000410000 */
[----:B------:R-:W-:Y:S01]  /*35b0*/  FSEL R0, R0, RZ, P1 ;  /* 0x000000ff00007208 */ /* 0x000fe20000800000 */
[--C-:B------:R-:W-:Y:S01]  /*35c0*/  FFMA.FTZ R4, R31, c[0x0][0x23c], -R2.reuse ;  /* 0x00008f001f047a23 */ /* 0x100fe20000010802 */
[C---:B------:R-:W-:Y:S01]  /*35d0*/  HMMA.16816.F32 R144, R124.reuse, R156, R144 ;  /* 0x0000009c7c90723c */ /* 0x040fe20000001890 */
[--C-:B--2---:R-:W-:Y:S02]  /*35e0*/  FFMA.FTZ R8, R118, c[0x0][0x23c], -R2.reuse ;  /* 0x00008f0076087a23 */ /* 0x104fe40000010802 */
[----:B------:R1:W-:Y:S05]  /*35f0*/  MUFU.EX2 R204, R4 ;  /* 0x0000000400cc7308 */ /* 0x0003ea0000000800 */
[C---:B------:R-:W-:Y:S03]  /*3600*/  HMMA.16816.F32 R164, R124.reuse, R172, R164 ;  /* 0x000000ac7ca4723c */ /* 0x040fe600000018a4 */
[----:B------:R2:W-:Y:S05]  /*3610*/  MUFU.EX2 R132, R8 ;  /* 0x0000000800847308 */ /* 0x0005ea0000000800 */
[----:B------:R-:W-:Y:S01]  /*3620*/  HMMA.16816.F32 R40, R124, R24, R40 ;  /* 0x000000187c28723c */ /* 0x000fe20000001828 */
[----:B-1----:R-:W-:-:S04]  /*3630*/  FFMA.FTZ R4, R35, c[0x0][0x23c], -R2 ;  /* 0x00008f0023047a23 */ /* 0x002fc80000010802 */
[----:B------:R1:W-:Y:S03]  /*3640*/  MUFU.EX2 R202, R4 ;  /* 0x0000000400ca7308 */ /* 0x0003e60000000800 */
[----:B------:R-:W-:Y:S01]  /*3650*/  HMMA.16816.F32 R56, R124, R16, R56 ;  /* 0x000000107c38723c */ /* 0x000fe20000001838 */
[----:B--2---:R-:W-:-:S04]  /*3660*/  FFMA.FTZ R8, R117, c[0x0][0x23c], -R2 ;  /* 0x00008f0075087a23 */ /* 0x004fc80000010802 */
[----:B------:R-:W-:Y:S03]  /*3670*/  MUFU.EX2 R15, R8 ;  /* 0x00000008000f7308 */ /* 0x000fe60000000800 */
[----:B------:R-:W-:Y:S01]  /*3680*/  HMMA.16816.F32 R72, R124, R140, R72 ;  /* 0x0000008c7c48723c */ /* 0x000fe20000001848 */
[----:B-1----:R-:W-:-:S07]  /*3690*/  FFMA.FTZ R4, R34, c[0x0][0x23c], -R2 ;  /* 0x00008f0022047a23 */ /* 0x002fce0000010802 */
[C---:B------:R-:W-:Y:S01]  /*36a0*/  HMMA.16816.F32 R88, R124.reuse, R112, R88 ;  /* 0x000000707c58723c */ /* 0x040fe20000001858 */
[----:B------:R-:W-:Y:S01]  /*36b0*/  FFMA.FTZ R2, R116, c[0x0][0x23c], -R2 ;  /* 0x00008f0074027a23 */ /* 0x000fe20000010802 */
[----:B------:R1:W2:Y:S06]  /*36c0*/  MUFU.EX2 R203, R4 ;  /* 0x0000000400cb7308 */ /* 0x0002ac0000000800 */
[C---:B------:R-:W-:Y:S02]  /*36d0*/  HMMA.16816.F32 R104, R124.reuse, R180, R104 ;  /* 0x000000b47c68723c */ /* 0x040fe40000001868 */
[----:B------:R3:W4:Y:S06]  /*36e0*/  MUFU.EX2 R252, R2 ;  /* 0x0000000200fc7308 */ /* 0x00072c0000000800 */
        /* <DEDUP_REMOVED lines=12> */
[----:B------:R-:W-:Y:S01]  /*37b0*/  HMMA.16816.F32 R108, R124, R182, R108 ;  /* 0x000000b67c6c723c */ /* 0x000fe2000000186c */
[----:B----4-:R-:W-:Y:S01]  /*37c0*/  F2FP.PACK_AB R130, R252, R15 ;  /* 0x0000000ffc82723e */ /* 0x010fe200000000ff */
[----:B------:R2:W4:Y:S01]  /*37d0*/  MUFU.EX2 R13, R2 ;  /* 0x00000002000d7308 */ /* 0x0005220000000800 */
[----:B-1----:R-:W-:Y:S01]  /*37e0*/  FFMA.FTZ R4, R45, c[0x0][0x23c], -R0 ;  /* 0x00008f002d047a23 */ /* 0x002fe20000010800 */
[----:B---3--:R-:W-:-:S06]  /*37f0*/  F2FP.PACK_AB R5, R139, R200 ;  /* 0x000000c88b05723e */ /* 0x008fcc00000000ff */
[----:B------:R1:W3:Y:S01]  /*3800*/  MUFU.EX2 R137, R4 ;  /* 0x0000000400897308 */ /* 0x0002e20000000800 */
[----:B--2---:R-:W-:Y:S01]  /*3810*/  FFMA.FTZ R2, R129, c[0x0][0x23c], -R0 ;  /* 0x00008f0081027a23 */ /* 0x004fe20000010800 */
[----:B----4-:R-:W-:-:S06]  /*3820*/  F2FP.PACK_AB R129, R13, R14 ;  /* 0x0000000e0d81723e */ /* 0x010fcc00000000ff */
[----:B------:R2:W-:Y:S01]  /*3830*/  MUFU.EX2 R8, R2 ;  /* 0x0000000200087308 */ /* 0x0005e20000000800 */
[--C-:B-1----:R-:W-:Y:S02]  /*3840*/  FFMA.FTZ R4, R44, c[0x0][0x23c], -R0.reuse ;  /* 0x00008f002c047a23 */ /* 0x102fe40000010800 */
[----:B------:R-:W-:Y:S01]  /*3850*/  HMMA.16816.F32 R44, R124, R26, R76 ;  /* 0x0000001a7c2c723c */ /* 0x000fe2000000184c */
[----:B------:R-:W-:-:S04]  /*3860*/  FFMA.FTZ R0, R128, c[0x0][0x23c], -R0 ;  /* 0x00008f0080007a23 */ /* 0x000fc80000010800 */
[----:B------:R1:W4:Y:S01]  /*3870*/  MUFU.EX2 R138, R4 ;  /* 0x00000004008a7308 */ /* 0x0003220000000800 */
[----:B------:R-:W-:Y:S01]  /*3880*/  F2FP.PACK_AB R128, R132, R133 ;  /* 0x000000858480723e */ /* 0x000fe200000000ff */
[----:B--2---:R-:W-:Y:S01]  /*3890*/  FADD.FTZ R2, R200, R139 ;  /* 0x0000008bc8027221 */ /* 0x004fe20000010000 */
[C---:B------:R-:W-:Y:S05]  /*38a0*/  HMMA.16816.F32 R76, R124.reuse, R142, R92 ;  /* 0x0000008e7c4c723c */ /* 0x040fea000000185c */
[----:B------:R2:W5:Y:S01]  /*38b0*/  MUFU.EX2 R251, R0 ;  /* 0x0000000000fb7308 */ /* 0x0005620000000800 */
[----:B---3--:R-:W-:Y:S02]  /*38c0*/  FADD.FTZ R2, R137, R2 ;  /* 0x0000000289027221 */ /* 0x008fe40000010000 */
[----:B------:R-:W-:Y:S01]  /*38d0*/  HMMA.16816.F32 R92, R124, R114, R100 ;  /* 0x000000727c5c723c */ /* 0x000fe20000001864 */
[----:B-1----:R-:W-:-:S02]  /*38e0*/  F2FP.PACK_AB R4, R201, R204 ;  /* 0x000000ccc904723e */ /* 0x002fc400000000ff */
[----:B----4-:R-:W-:-:S05]  /*38f0*/  F2FP.PACK_AB R7, R138, R137 ;  /* 0x000000898a07723e */ /* 0x010fca00000000ff */
[----:B------:R-:W-:Y:S01]  /*3900*/  HMMA.16816.F32 R124, R124, R178, R84 ;  /* 0x000000b27c7c723c */ /* 0x000fe20000001854 */
[----:B--2---:R-:W-:Y:S01]  /*3910*/  FADD.FTZ R0, R204, R201 ;  /* 0x000000c9cc007221 */ /* 0x004fe20000010000 */
[----:B-----5:R-:W-:-:S03]  /*3920*/  F2FP.PACK_AB R131, R251, R8 ;  /* 0x00000008fb83723e */ /* 0x020fc600000000ff */
[----:B------:R-:W-:-:S03]  /*3930*/  FADD.FTZ R0, R202, R0 ;  /* 0x00000000ca007221 */ /* 0x000fc60000010000 */
        /* <DEDUP_REMOVED lines=15> */
[----:B------:R-:W-:Y:S07]  /*3a30*/  HMMA.16816.F32 R20, R4, R98, RZ ;  /* 0x000000620414723c */ /* 0x000fee00000018ff */
        /* <DEDUP_REMOVED lines=49> */
[----:B------:R-:W-:Y:S01]  /*3d50*/  UIMAD UR5, UR5, UR24, UR6 ;  /* 0x00000018050572a4 */ /* 0x000fe2000f8e0206 */
[----:B------:R-:W-:Y:S03]  /*3d60*/  BAR.SYNC.DEFER_BLOCKING 0x0 ;  /* 0x0000000000007b1d */ /* 0x000fe60000010000 */
[----:B------:R-:W-:-:S02]  /*3d70*/  LEA R32, P0, R4, c[0x0][0x170], 0x1 ;  /* 0x00005c0004207a11 */ /* 0x000fc400078008ff */
[----:B------:R-:W-:Y:S01]  /*3d80*/  IADD3 R0, R5, UR5, RZ ;  /* 0x0000000505007c10 */ /* 0x000fe2000fffe0ff */
[----:B------:R-:W-:-:S03]  /*3d90*/  IMAD.U32 R5, RZ, RZ, UR25 ;  /* 0x00000019ff057e24 */ /* 0x000fc6000f8e00ff */
[----:B------:R-:W-:Y:S01]  /*3da0*/  LEA.HI.X R33, R4, c[0x0][0x174], R0, 0x1, P0 ;  /* 0x00005d0004217a11 */ /* 0x000fe200000f0c00 */
[----:B------:R-:W-:Y:S01]  /*3db0*/  IMAD.U32 R0, RZ, RZ, UR25 ;  /* 0x00000019ff007e24 */ /* 0x000fe2000f8e00ff */
[----:B------:R-:W-:-:S04]  /*3dc0*/  LEA R4, P0, R5, R32, 0x1 ;  /* 0x0000002005047211 */ /* 0x000fc800078008ff */
        /* <DEDUP_REMOVED lines=11> */
[----:B------:R-:W-:Y:S04]  /*3e80*/  LDSM.16.M88.4 R180, [R223] ;  /* 0x00000000dfb4783b */ /* 0x000fe80000000200 */
[----:B------:R-:W-:Y:S04]  /*3e90*/  LDSM.16.M88.4 R20, [R216+0x2000] ;  /* 0x00200000d814783b */ /* 0x000fe80000000200 */
[----:B------:R-:W-:Y:S04]  /*3ea0*/  LDSM.16.M88.4 R176, [R226] ;  /* 0x00000000e2b0783b */ /* 0x000fe80000000200 */
[----:B--2---:R-:W2:Y:S04]  /*3eb0*/  LDSM.16.M88.4 R4, [R214+0x2000] ;  /* 0x00200000d604783b */ /* 0x004ea80000000200 */
[----:B------:R-:W-:Y:S04]  /*3ec0*/  LDSM.16.M88.4 R140, [R221+0x8000] ;  /* 0x00800000dd8c783b */ /* 0x000fe80000000200 */
[----:B------:R-:W0:Y:S01]  /*3ed0*/  LDGDEPBAR ;  /* 0x00000000000079af */ /* 0x000e220000000000 */
[C---:B---3--:R-:W-:Y:S08]  /*3ee0*/  HMMA.16816.F32 R208, R16.reuse, R24, RZ ;  /* 0x0000001810d0723c */ /* 0x048ff000000018ff */
[C---:B------:R-:W-:Y:S08]  /*3ef0*/  HMMA.16816.F32 R236, R16.reuse, R26, RZ ;  /* 0x0000001a10ec723c */ /* 0x040ff000000018ff */
[----:B----4-:R-:W-:Y:S08]  /*3f00*/  HMMA.16816.F32 R196, R16, R28, RZ ;  /* 0x0000001c10c4723c */ /* 0x010ff000000018ff */
[C---:B--2---:R-:W-:Y:S08]  /*3f10*/  HMMA.16816.F32 R204, R4.reuse, R24, RZ ;  /* 0x0000001804cc723c */ /* 0x044ff000000018ff */
[C---:B------:R-:W-:Y:S01]  /*3f20*/  HMMA.16816.F32 R200, R4.reuse, R26, RZ ;  /* 0x0000001a04c8723c */ /* 0x040fe200000018ff */
[----:B------:R-:W2:Y:S07]  /*3f30*/  LDSM.16.M88.4 R24, [R216] ;  /* 0x00000000d818783b */ /* 0x000eae0000000200 */
[C---:B------:R-:W-:Y:S08]  /*3f40*/  HMMA.16816.F32 R192, R4.reuse, R28, RZ ;  /* 0x0000001c04c0723c */ /* 0x040ff000000018ff */
[-C--:B------:R-:W-:Y:S01]  /*3f50*/  HMMA.16816.F32 R188, R4, R30.reuse, RZ ;  /* 0x0000001e04bc723c */ /* 0x080fe200000018ff */
[----:B------:R-:W3:Y:S07]  /*3f60*/  LDSM.16.M88.4 R4, [R222+0x2000] ;  /* 0x00200000de04783b */ /* 0x000eee0000000200 */
[----:B------:R-:W-:Y:S01]  /*3f70*/  HMMA.16816.F32 R184, R16, R30, RZ ;  /* 0x0000001e10b8723c */ /* 0x000fe200000018ff */
[----:B------:R-:W4:Y:S04]  /*3f80*/  LDSM.16.M88.4 R28, [R221+0x8800] ;  /* 0x00880000dd1c783b */ /* 0x000f280000000200 */
[----:B------:R-:W5:Y:S03]  /*3f90*/  LDSM.16.M88.4 R16, [R222] ;  /* 0x00000000de10783b */ /* 0x000f660000000200 */
[C---:B------:R-:W-:Y:S08]  /*3fa0*/  HMMA.16816.F32 R232, R20.reuse, R180, R204 ;  /* 0x000000b414e8723c */ /* 0x040ff000000018cc */
[C---:B------:R-:W-:Y:S08]  /*3fb0*/  HMMA.16816.F32 R244, R20.reuse, R182, R200 ;  /* 0x000000b614f4723c */ /* 0x040ff000000018c8 */
[C---:B------:R-:W-:Y:S08]  /*3fc0*/  HMMA.16816.F32 R240, R20.reuse, R176, R192 ;  /* 0x000000b014f0723c */ /* 0x040ff000000018c0 */
[----:B------:R-:W-:Y:S01]  /*3fd0*/  HMMA.16816.F32 R228, R20, R178, R188 ;  /* 0x000000b214e4723c */ /* 0x000fe200000018bc */
[----:B------:R-:W-:Y:S07]  /*3fe0*/  LDSM.16.M88.4 R20, [R220+0x2000] ;  /* 0x00200000dc14783b */ /* 0x000fee0000000200 */
[C---:B--2---:R-:W-:Y:S08]  /*3ff0*/  HMMA.16816.F32 R208, R24.reuse, R180, R208 ;  /* 0x000000b418d0723c */ /* 0x044ff000000018d0 */
[C---:B------:R-:W-:Y:S01]  /*4000*/  HMMA.16816.F32 R200, R24.reuse, R182, R236 ;  /* 0x000000b618c8723c */ /* 0x040fe200000018ec */
[----:B------:R-:W2:Y:S07]  /*4010*/  LDSM.16.M88.4 R180, [R219] ;  /* 0x00000000dbb4783b */ /* 0x000eae0000000200 */
[C---:B------:R-:W-:Y:S08]  /*4020*/  HMMA.16816.F32 R204, R24.reuse, R176, R196 ;  /* 0x000000b018cc723c */ /* 0x040ff000000018c4 */
[----:B------:R-:W-:Y:S01]  /*4030*/  HMMA.16816.F32 R196, R24, R178, R184 ;  /* 0x000000b218c4723c */ /* 0x000fe200000018b8 */
[----:B------:R-:W1:Y:S04]  /*4040*/  LDSM.16.M88.4 R176, [R219+0x800] ;  /* 0x00080000dbb0783b */ /* 0x000e680000000200 */
[----:B------:R-:W1:Y:S03]  /*4050*/  LDSM.16.M88.4 R24, [R220] ;  /* 0x00000000dc18783b */ /* 0x000e660000000200 */
[C---:B---3--:R-:W-:Y:S08]  /*4060*/  HMMA.16816.F32 R192, R4.reuse, R140, R232 ;  /* 0x0000008c04c0723c */ /* 0x048ff000000018e8 */
[C---:B------:R-:W-:Y:S08]  /*4070*/  HMMA.16816.F32 R188, R4.reuse, R142, R244 ;  /* 0x0000008e04bc723c */ /* 0x040ff000000018f4 */
[C---:B----4-:R-:W-:Y:S08]  /*4080*/  HMMA.16816.F32 R184, R4.reuse, R28, R240 ;  /* 0x0000001c04b8723c */ /* 0x050ff000000018f0 */
[----:B------:R-:W-:Y:S01]  /*4090*/  HMMA.16816.F32 R228, R4, R30, R228 ;  /* 0x0000001e04e4723c */ /* 0x000fe200000018e4 */
[----:B------:R-:W-:Y:S07]  /*40a0*/  LDSM.16.M88.4 R4, [R214+0x6000] ;  /* 0x00600000d604783b */ /* 0x000fee0000000200 */
[C---:B-----5:R-:W-:Y:S08]  /*40b0*/  HMMA.16816.F32 R240, R16.reuse, R140, R208 ;  /* 0x0000008c10f0723c */ /* 0x060ff000000018d0 */
[C---:B------:R-:W-:Y:S01]  /*40c0*/  HMMA.16816.F32 R236, R16.reuse, R142, R200 ;  /* 0x0000008e10ec723c */ /* 0x040fe200000018c8 */
[----:B------:R-:W-:Y:S07]  /*40d0*/  LDSM.16.M88.4 R140, [R212+0x9800] ;  /* 0x00980000d48c783b */ /* 0x000fee0000000200 */
[C---:B------:R-:W-:Y:S08]  /*40e0*/  HMMA.16816.F32 R208, R16.reuse, R28, R204 ;  /* 0x0000001c10d0723c */ /* 0x040ff000000018cc */
[----:B------:R-:W-:Y:S01]  /*40f0*/  HMMA.16816.F32 R200, R16, R30, R196 ;  /* 0x0000001e10c8723c */ /* 0x000fe200000018c4 */
[----:B------:R-:W3:Y:S04]  /*4100*/  LDSM.16.M88.4 R28, [R212+0x9000] ;  /* 0x00900000d41c783b */ /* 0x000ee80000000200 */
[----:B------:R-:W4:Y:S03]  /*4110*/  LDSM.16.M88.4 R16, [R214+0x4000] ;  /* 0x00400000d610783b */ /* 0x000f260000000200 */
[C---:B--2---:R-:W-:Y:S08]  /*4120*/  HMMA.16816.F32 R232, R20.reuse, R180, R192 ;  /* 0x000000b414e8723c */ /* 0x044ff000000018c0 */
[C---:B------:R-:W-:Y:S08]  /*4130*/  HMMA.16816.F32 R204, R20.reuse, R182, R188 ;  /* 0x000000b614cc723c */ /* 0x040ff000000018bc */
[C---:B-1----:R-:W-:Y:S08]  /*4140*/  HMMA.16816.F32 R192, R20.reuse, R176, R184 ;  /* 0x000000b014c0723c */ /* 0x042ff000000018b8 */
[----:B------:R-:W-:Y:S01]  /*4150*/  HMMA.16816.F32 R188, R20, R178, R228 ;  /* 0x000000b214bc723c */ /* 0x000fe200000018e4 */
[----:B------:R-:W-:Y:S07]  /*4160*/  LDSM.16.M88.4 R20, [R216+0x4000] ;  /* 0x00400000d814783b */ /* 0x000fee0000000200 */
[C---:B------:R-:W-:Y:S08]  /*4170*/  HMMA.16816.F32 R184, R24.reuse, R180, R240 ;  /* 0x000000b418b8723c */ /* 0x040ff000000018f0 */
[C---:B------:R-:W-:Y:S01]  /*4180*/  HMMA.16816.F32 R196, R24.reuse, R182, R236 ;  /* 0x000000b618c4723c */ /* 0x040fe200000018ec */
[----:B------:R-:W1:Y:S07]  /*4190*/  LDSM.16.M88.4 R180, [R225] ;  /* 0x00000000e1b4783b */ /* 0x000e6e0000000200 */
[C---:B------:R-:W-:Y:S08]  /*41a0*/  HMMA.16816.F32 R208, R24.reuse, R176, R208 ;  /* 0x000000b018d0723c */ /* 0x040ff000000018d0 */
[----:B------:R-:W-:Y:S08]  /*41b0*/  HMMA.16816.F32 R176, R24, R178, R200 ;  /* 0x000000b218b0723c */ /* 0x000ff000000018c8 */
[C---:B---3--:R-:W-:Y:S08]  /*41c0*/  HMMA.16816.F32 R232, R4.reuse, R28, R232 ;  /* 0x0000001c04e8723c */ /* 0x048ff000000018e8 */
[C---:B------:R-:W-:Y:S08]  /*41d0*/  HMMA.16816.F32 R204, R4.reuse, R30, R204 ;  /* 0x0000001e04cc723c */ /* 0x040ff000000018cc */
[C---:B------:R-:W-:Y:S08]  /*41e0*/  HMMA.16816.F32 R236, R4.reuse, R140, R192 ;  /* 0x0000008c04ec723c */ /* 0x040ff000000018c0 */
[----:B------:R-:W-:Y:S08]  /*41f0*/  HMMA.16816.F32 R240, R4, R142, R188 ;  /* 0x0000008e04f0723c */ /* 0x000ff000000018bc */
[C---:B----4-:R-:W-:Y:S01]  /*4200*/  HMMA.16816.F32 R4, R16.reuse, R28, R184 ;  /* 0x0000001c1004723c */ /* 0x050fe200000018b8 */
[----:B------:R-:W2:Y:S07]  /*4210*/  LDSM.16.M88.4 R184, [R224] ;  /* 0x00000000e0b8783b */ /* 0x000eae0000000200 */
[C---:B------:R-:W-:Y:S01]  /*4220*/  HMMA.16816.F32 R24, R16.reuse, R30, R196 ;  /* 0x0000001e1018723c */ /* 0x040fe200000018c4 */
[----:B------:R-:W3:Y:S07]  /*4230*/  LDSM.16.M88.4 R28, [R216+0x6000] ;  /* 0x00600000d81c783b */ /* 0x000eee0000000200 */
[C---:B------:R-:W-:Y:S08]  /*4240*/  HMMA.16816.F32 R188, R16.reuse, R140, R208 ;  /* 0x0000008c10bc723c */ /* 0x040ff000000018d0 */
[----:B------:R-:W-:Y:S01]  /*4250*/  HMMA.16816.F32 R140, R16, R142, R176 ;  /* 0x0000008e108c723c */ /* 0x000fe200000018b0 */
[----:B------:R-:W-:Y:S04]  /*4260*/  LDSM.16.M88.4 R176, [R221+0x9000] ;  /* 0x00900000ddb0783b */ /* 0x000fe80000000200 */
[----:B------:R-:W4:Y:S03]  /*4270*/  LDSM.16.M88.4 R16, [R222+0x4000] ;  /* 0x00400000de10783b */ /* 0x000f260000000200 */
[C---:B-1----:R-:W-:Y:S01]  /*4280*/  HMMA.16816.F32 R200, R20.reuse, R182, R24 ;  /* 0x000000b614c8723c */ /* 0x042fe20000001818 */
[----:B------:R-:W1:Y:S07]  /*4290*/  LDSM.16.M88.4 R24, [R222+0x6000] ;  /* 0x00600000de18783b */ /* 0x000e6e0000000200 */
[C---:B------:R-:W-:Y:S01]  /*42a0*/  HMMA.16816.F32 R192, R20.reuse, R180, R4 ;  /* 0x000000b414c0723c */ /* 0x040fe20000001804 */
[----:B------:R-:W-:Y:S07]  /*42b0*/  LDSM.16.M88.4 R4, [R220+0x4000] ;  /* 0x00400000dc04783b */ /* 0x000fee0000000200 */
[C---:B--2---:R-:W-:Y:S08]  /*42c0*/  HMMA.16816.F32 R208, R20.reuse, R184, R188 ;  /* 0x000000b814d0723c */ /* 0x044ff000000018bc */
[----:B------:R-:W-:Y:S01]  /*42d0*/  HMMA.16816.F32 R228, R20, R186, R140 ;  /* 0x000000ba14e4723c */ /* 0x000fe2000000188c */
[----:B------:R-:W2:Y:S07]  /*42e0*/  LDSM.16.M88.4 R140, [R219+0x1000] ;  /* 0x00100000db8c783b */ /* 0x000eae0000000200 */
[----:B---3--:R-:W-:Y:S08]  /*42f0*/  HMMA.16816.F32 R20, R28, R180, R232 ;  /* 0x000000b41c14723c */ /* 0x008ff000000018e8 */
[----:B----4-:R-:W-:Y:S08]  /*4300*/  HMMA.16816.F32 R192, R16, R176, R192 ;  /* 0x000000b010c0723c */ /* 0x010ff000000018c0 */
[----:B------:R-:W-:Y:S01]  /*4310*/  HMMA.16816.F32 R196, R28, R182, R204 ;  /* 0x000000b61cc4723c */ /* 0x000fe200000018cc */
[----:B------:R-:W3:Y:S07]  /*4320*/  LDSM.16.M88.4 R180, [R221+0x9800] ;  /* 0x00980000ddb4783b */ /* 0x000eee0000000200 */
[----:B-1----:R-:W-:Y:S01]  /*4330*/  HMMA.16816.F32 R188, R24, R176, R20 ;  /* 0x000000b018bc723c */ /* 0x002fe20000001814 */
[----:B------:R-:W1:Y:S07]  /*4340*/  LDSM.16.M88.4 R20, [R220+0x6000] ;  /* 0x00600000dc14783b */ /* 0x000e6e0000000200 */
[----:B------:R-:W-:Y:S08]  /*4350*/  HMMA.16816.F32 R200, R16, R178, R200 ;  /* 0x000000b210c8723c */ /* 0x000ff000000018c8 */
[----:B--2---:R-:W-:Y:S08]  /*4360*/  HMMA.16816.F32 R204, R4, R140, R192 ;  /* 0x0000008c04cc723c */ /* 0x004ff000000018c0 */
[----:B------:R-:W-:Y:S08]  /*4370*/  HMMA.16816.F32 R192, R24, R178, R196 ;  /* 0x000000b218c0723c */ /* 0x000ff000000018c4 */
[----:B------:R-:W-:Y:S08]  /*4380*/  HMMA.16816.F32 R232, R28, R184, R236 ;  /* 0x000000b81ce8723c */ /* 0x000ff000000018ec */
[----:B---3--:R-:W-:Y:S01]  /*4390*/  HMMA.16816.F32 R208, R16, R180, R208 ;  /* 0x000000b410d0723c */ /* 0x008fe200000018d0 */
[----:B------:R-:W-:-:S02]  /*43a0*/  FMUL.FTZ R205, R205, c[0x0][0x2ec] ;  /* 0x0000bb00cdcd7a20 */ /* 0x000fc40000410000 */
[----:B------:R-:W-:Y:S02]  /*43b0*/  FMUL.FTZ R207, R207, c[0x0][0x2ec] ;  /* 0x0000bb00cfcf7a20 */ /* 0x000fe40000410000 */
[----:B------:R-:W-:Y:S02]  /*43c0*/  FMUL.FTZ R206, R206, c[0x0][0x2ec] ;  /* 0x0000bb00cece7a20 */ /* 0x000fe40000410000 */
[----:B------:R-:W2:Y:S01]  /*43d0*/  MUFU.TANH R205, R205 ;  /* 0x000000cd00cd7308 */ /* 0x000ea20000002400 */
[----:B-1----:R-:W-:Y:S01]  /*43e0*/  HMMA.16816.F32 R176, R20, R140, R188 ;  /* 0x0000008c14b0723c */ /* 0x002fe200000018bc */
[----:B------:R-:W-:-:S06]  /*43f0*/  FMUL.FTZ R204, R204, c[0x0][0x2ec] ;  /* 0x0000bb00cccc7a20 */ /* 0x000fcc0000410000 */
[----:B------:R-:W1:Y:S01]  /*4400*/  MUFU.TANH R207, R207 ;  /* 0x000000cf00cf7308 */ /* 0x000e620000002400 */
[-C--:B------:R-:W-:Y:S07]  /*4410*/  HMMA.16816.F32 R188, R20, R142.reuse, R192 ;  /* 0x0000008e14bc723c */ /* 0x080fee00000018c0 */
[----:B------:R-:W-:Y:S01]  /*4420*/  MUFU.TANH R206, R206 ;  /* 0x000000ce00ce7308 */ /* 0x000fe20000002400 */
[----:B------:R-:W-:Y:S07]  /*4430*/  HMMA.16816.F32 R140, R4, R142, R200 ;  /* 0x0000008e048c723c */ /* 0x000fee00000018c8 */
[----:B------:R-:W-:Y:S01]  /*4440*/  MUFU.TANH R204, R204 ;  /* 0x000000cc00cc7308 */ /* 0x000fe20000002400 */
[----:B------:R-:W-:Y:S01]  /*4450*/  HMMA.16816.F32 R228, R16, R182, R228 ;  /* 0x000000b610e4723c */ /* 0x000fe200000018e4 */
[----:B------:R-:W3:Y:S01]  /*4460*/  LDSM.16.M88.4 R16, [R219+0x1800] ;  /* 0x00180000db10783b */ /* 0x000ee20000000200 */
[----:B------:R-:W-:Y:S01]  /*4470*/  FMUL.FTZ R176, R176, c[0x0][0x2ec] ;  /* 0x0000bb00b0b07a20 */ /* 0x000fe20000410000 */
[----:B------:R-:W-:-:S04]  /*4480*/  DEPBAR.LE SB0, 0x0 ;  /* 0x000080000000791a */ /* 0x000fc80000000000 */
[----:B------:R-:W-:Y:S01]  /*4490*/  FMUL.FTZ R177, R177, c[0x0][0x2ec] ;  /* 0x0000bb00b1b17a20 */ /* 0x000fe20000410000 */
[----:B------:R-:W-:Y:S01]  /*44a0*/  HMMA.16816.F32 R196, R24, R180, R232 ;  /* 0x000000b418c4723c */ /* 0x000fe200000018e8 */
[----:B------:R-:W-:Y:S01]  /*44b0*/  FMUL.FTZ R178, R178, c[0x0][0x2ec] ;  /* 0x0000bb00b2b27a20 */ /* 0x000fe20000410000 */
[----:B------:R-:W-:Y:S01]  /*44c0*/  MUFU.TANH R192, R176 ;  /* 0x000000b000c07308 */ /* 0x000fe20000002400 */
[----:B------:R-:W-:Y:S02]  /*44d0*/  FMUL.FTZ R179, R179, c[0x0][0x2ec] ;  /* 0x0000bb00b3b37a20 */ /* 0x000fe40000410000 */
[----:B------:R-:W-:Y:S02]  /*44e0*/  FMUL.FTZ R188, R188, c[0x0][0x2ec] ;  /* 0x0000bb00bcbc7a20 */ /* 0x000fe40000410000 */
[----:B------:R-:W-:Y:S02]  /*44f0*/  FMUL.FTZ R189, R189, c[0x0][0x2ec] ;  /* 0x0000bb00bdbd7a20 */ /* 0x000fe40000410000 */
[----:B------:R-:W-:Y:S01]  /*4500*/  FMUL.FTZ R140, R140, c[0x0][0x2ec] ;  /* 0x0000bb008c8c7a20 */ /* 0x000fe20000410000 */
[----:B------:R-:W4:Y:S01]  /*4510*/  MUFU.TANH R34, R177 ;  /* 0x000000b100227308 */ /* 0x000f220000002400 */
[----:B------:R-:W-:-:S02]  /*4520*/  FMUL.FTZ R141, R141, c[0x0][0x2ec] ;  /* 0x0000bb008d8d7a20 */ /* 0x000fc40000410000 */
[----:B------:R-:W-:Y:S02]  /*4530*/  FMUL.FTZ R142, R142, c[0x0][0x2ec] ;  /* 0x0000bb008e8e7a20 */ /* 0x000fe40000410000 */
[----:B------:R-:W-:Y:S02]  /*4540*/  FMUL.FTZ R143, R143, c[0x0][0x2ec] ;  /* 0x0000bb008f8f7a20 */ /* 0x000fe40000410000 */
[----:B------:R-:W-:Y:S01]  /*4550*/  FMUL.FTZ R190, R190, c[0x0][0x2ec] ;  /* 0x0000bb00bebe7a20 */ /* 0x000fe20000410000 */
[----:B------:R-:W-:Y:S01]  /*4560*/  MUFU.TANH R14, R140 ;  /* 0x0000008c000e7308 */ /* 0x000fe20000002400 */
[----:B------:R-:W-:-:S07]  /*4570*/  FMUL.FTZ R191, R191, c[0x0][0x2ec] ;  /* 0x0000bb00bfbf7a20 */ /* 0x000fce0000410000 */
[----:B------:R-:W-:Y:S08]  /*4580*/  MUFU.TANH R139, R141 ;  /* 0x0000008d008b7308 */ /* 0x000ff00000002400 */
[----:B------:R-:W-:Y:S08]  /*4590*/  MUFU.TANH R133, R142 ;  /* 0x0000008e00857308 */ /* 0x000ff00000002400 */
[----:B------:R5:W-:Y:S08]  /*45a0*/  MUFU.TANH R138, R143 ;  /* 0x0000008f008a7308 */ /* 0x000bf00000002400 */
[----:B------:R-:W-:Y:S01]  /*45b0*/  MUFU.TANH R180, R178 ;  /* 0x000000b200b47308 */ /* 0x000fe20000002400 */
[----:B-----5:R-:W-:Y:S07]  /*45c0*/  HMMA.16816.F32 R140, R28, R186, R240 ;  /* 0x000000ba1c8c723c */ /* 0x020fee00000018f0 */
[----:B------:R5:W1:Y:S01]  /*45d0*/  MUFU.TANH R15, R179 ;  /* 0x000000b3000f7308 */ /* 0x000a620000002400 */
[C---:B---3--:R-:W-:Y:S07]  /*45e0*/  HMMA.16816.F32 R28, R4.reuse, R18, R228 ;  /* 0x00000012041c723c */ /* 0x048fee00000018e4 */
[----:B------:R-:W3:Y:S01]  /*45f0*/  MUFU.TANH R13, R188 ;  /* 0x000000bc000d7308 */ /* 0x000ee20000002400 */
[----:B-----5:R-:W-:Y:S07]  /*4600*/  HMMA.16816.F32 R176, R4, R16, R208 ;  /* 0x0000001004b0723c */ /* 0x020fee00000018d0 */
[----:B------:R-:W-:Y:S01]  /*4610*/  MUFU.TANH R137, R189 ;  /* 0x000000bd00897308 */ /* 0x000fe20000002400 */
[----:B------:R-:W-:Y:S07]  /*4620*/  HMMA.16816.F32 R140, R24, R182, R140 ;  /* 0x000000b6188c723c */ /* 0x000fee000000188c */
[----:B------:R-:W5:Y:S01]  /*4630*/  MUFU.TANH R8, R190 ;  /* 0x000000be00087308 */ /* 0x000f620000002400 */
[----:B------:R-:W-:-:S07]  /*4640*/  FMUL.FTZ R30, R30, c[0x0][0x2ec] ;  /* 0x0000bb001e1e7a20 */ /* 0x000fce0000410000 */
[----:B------:R1:W1:Y:S01]  /*4650*/  MUFU.TANH R132, R191 ;  /* 0x000000bf00847308 */ /* 0x0002620000002400 */
[----:B------:R-:W-:Y:S02]  /*4660*/  FMUL.FTZ R29, R29, c[0x0][0x2ec] ;  /* 0x0000bb001d1d7a20 */ /* 0x000fe40000410000 */
[----:B------:R-:W-:Y:S02]  /*4670*/  FMUL.FTZ R31, R31, c[0x0][0x2ec] ;  /* 0x0000bb001f1f7a20 */ /* 0x000fe40000410000 */
[----:B------:R-:W-:-:S03]  /*4680*/  FMUL.FTZ R0, R177, c[0x0][0x2ec] ;  /* 0x0000bb00b1007a20 */ /* 0x000fc60000410000 */
[----:B------:R-:W-:Y:S01]  /*4690*/  MUFU.TANH R30, R30 ;  /* 0x0000001e001e7308 */ /* 0x000fe20000002400 */
[----:B------:R-:W-:Y:S02]  /*46a0*/  FMUL.FTZ R176, R176, c[0x0][0x2ec] ;  /* 0x0000bb00b0b07a20 */ /* 0x000fe40000410000 */
[----:B------:R-:W-:Y:S02]  /*46b0*/  FMUL.FTZ R178, R178, c[0x0][0x2ec] ;  /* 0x0000bb00b2b27a20 */ /* 0x000fe40000410000 */
[----:B------:R-:W-:Y:S01]  /*46c0*/  FMUL.FTZ R179, R179, c[0x0][0x2ec] ;  /* 0x0000bb00b3b37a20 */ /* 0x000fe20000410000 */
[C---:B------:R-:W-:Y:S02]  /*46d0*/  HMMA.16816.F32 R140, R20.reuse, R18, R140 ;  /* 0x00000012148c723c */ /* 0x040fe4000000188c */
[----:B------:R2:W-:Y:S06]  /*46e0*/  MUFU.TANH R35, R0 ;  /* 0x0000000000237308 */ /* 0x0005ec0000002400 */
[----:B-1----:R-:W-:Y:S02]  /*46f0*/  HMMA.16816.F32 R188, R20, R16, R196 ;  /* 0x0000001014bc723c */ /* 0x002fe400000018c4 */
[----:B------:R-:W1:Y:S01]  /*4700*/  MUFU.TANH R176, R176 ;  /* 0x000000b000b07308 */ /* 0x000e620000002400 */
[----:B--2---:R-:W-:-:S07]  /*4710*/  IMAD.U32 R0, RZ, RZ, UR7 ;  /* 0x00000007ff007e24 */ /* 0x004fce000f8e00ff */
[----:B------:R-:W2:Y:S01]  /*4720*/  MUFU.TANH R178, R178 ;  /* 0x000000b200b27308 */ /* 0x000ea20000002400 */
[----:B------:R-:W-:-:S05]  /*4730*/  IMAD R0, R0, 0x20, R248 ;  /* 0x0000002000007824 */ /* 0x000fca00078e02f8 */
[----:B------:R-:W-:Y:S01]  /*4740*/  FMUL.FTZ R140, R140, c[0x0][0x2ec] ;  /* 0x0000bb008c8c7a20 */ /* 0x000fe20000410000 */
[C---:B------:R-:W-:Y:S01]  /*4750*/  IADD3 R2, R0.reuse, 0x1, RZ ;  /* 0x0000000100027810 */ /* 0x040fe20007ffe0ff */
[----:B------:R-:W-:Y:S01]  /*4760*/  MUFU.TANH R179, R179 ;  /* 0x000000b300b37308 */ /* 0x000fe20000002400 */
[----:B------:R-:W-:Y:S01]  /*4770*/  IADD3 R4, R0, 0x8, RZ ;  /* 0x0000000800047810 */ /* 0x000fe20007ffe0ff */
[----:B------:R-:W-:Y:S01]  /*4780*/  FMUL.FTZ R142, R142, c[0x0][0x2ec] ;  /* 0x0000bb008e8e7a20 */ /* 0x000fe20000410000 */
[C---:B------:R-:W-:Y:S01]  /*4790*/  ISETP.GE.AND P6, PT, R2.reuse, R9, PT ;  /* 0x000000090200720c */ /* 0x040fe20003fc6270 */
[----:B------:R-:W-:Y:S01]  /*47a0*/  FMUL.FTZ R141, R141, c[0x0][0x2ec] ;  /* 0x0000bb008d8d7a20 */ /* 0x000fe20000410000 */
[----:B------:R-:W-:Y:S01]  /*47b0*/  ISETP.GE.AND P5, PT, R2, R10, PT ;  /* 0x0000000a0200720c */ /* 0x000fe20003fa6270 */
[----:B------:R-:W-:Y:S01]  /*47c0*/  FMUL.FTZ R188, R188, c[0x0][0x2ec] ;  /* 0x0000bb00bcbc7a20 */ /* 0x000fe20000410000 */
[----:B------:R-:W-:Y:S01]  /*47d0*/  ISETP.GE.AND P3, PT, R2, R11, PT ;  /* 0x0000000b0200720c */ /* 0x000fe20003f66270 */
[----:B------:R-:W-:Y:S01]  /*47e0*/  FMUL.FTZ R190, R190, c[0x0][0x2ec] ;  /* 0x0000bb00bebe7a20 */ /* 0x000fe20000410000 */
[----:B------:R-:W-:Y:S01]  /*47f0*/  ISETP.GE.AND P1, PT, R2, R12, PT ;  /* 0x0000000c0200720c */ /* 0x000fe20003f26270 */
[----:B------:R-:W-:Y:S01]  /*4800*/  FMUL.FTZ R189, R189, c[0x0][0x2ec] ;  /* 0x0000bb00bdbd7a20 */ /* 0x000fe20000410000 */
[----:B------:R-:W-:Y:S01]  /*4810*/  ISETP.GE.AND P0, PT, R4, R9, PT ;  /* 0x000000090400720c */ /* 0x000fe20003f06270 */
[----:B------:R-:W1:Y:S01]  /*4820*/  MUFU.TANH R188, R188 ;  /* 0x000000bc00bc7308 */ /* 0x000e620000002400 */
[----:B------:R-:W-:Y:S01]  /*4830*/  FSEL R25, R205, -INF , !P6 ;  /* 0xff800000cd197808 */ /* 0x000fe20007000000 */
[----:B------:R-:W-:Y:S01]  /*4840*/  FMUL.FTZ R191, R191, c[0x0][0x2ec] ;  /* 0x0000bb00bfbf7a20 */ /* 0x000fe20000410000 */
[----:B------:R-:W-:-:S02]  /*4850*/  IADD3 R2, R0, 0x9, RZ ;  /* 0x0000000900027810 */ /* 0x000fc40007ffe0ff */
[C---:B------:R-:W-:Y:S02]  /*4860*/  ISETP.GE.AND P4, PT, R4.reuse, R10, PT ;  /* 0x0000000a0400720c */ /* 0x040fe40003f86270 */
[C---:B------:R-:W-:Y:S01]  /*4870*/  ISETP.GE.AND P2, PT, R4.reuse, R11, PT ;  /* 0x0000000b0400720c */ /* 0x040fe20003f46270 */
[----:B------:R-:W1:Y:S01]  /*4880*/  MUFU.TANH R186, R190 ;  /* 0x000000be00ba7308 */ /* 0x000e620000002400 */
[----:B------:R-:W-:Y:S01]  /*4890*/  ISETP.GE.AND P6, PT, R4, R12, PT ;  /* 0x0000000c0400720c */ /* 0x000fe20003fc6270 */
[----:B------:R-:W-:Y:S01]  /*48a0*/  FMUL.FTZ R4, R28, c[0x0][0x2ec] ;  /* 0x0000bb001c047a20 */ /* 0x000fe20000410000 */
[----:B------:R-:W-:Y:S02]  /*48b0*/  FSEL R26, R207, -INF , !P5 ;  /* 0xff800000cf1a7808 */ /* 0x000fe40006800000 */
[----:B----4-:R-:W-:Y:S02]  /*48c0*/  FSEL R27, R34, -INF , !P3 ;  /* 0xff800000221b7808 */ /* 0x010fe40005800000 */
[----:B------:R-:W-:Y:S01]  /*48d0*/  FSEL R28, R15, -INF , !P1 ;  /* 0xff8000000f1c7808 */ /* 0x000fe20004800000 */
[----:B------:R-:W4:Y:S01]  /*48e0*/  MUFU.TANH R183, R189 ;  /* 0x000000bd00b77308 */ /* 0x000f220000002400 */
[----:B------:R-:W-:-:S02]  /*48f0*/  FSEL R24, R14, -INF , !P0 ;  /* 0xff8000000e187808 */ /* 0x000fc40004000000 */
[C---:B------:R-:W-:Y:S02]  /*4900*/  ISETP.GE.AND P5, PT, R2.reuse, R9, PT ;  /* 0x000000090200720c */ /* 0x040fe40003fa6270 */
[C---:B------:R-:W-:Y:S02]  /*4910*/  ISETP.GE.AND P3, PT, R2.reuse, R10, PT ;  /* 0x0000000a0200720c */ /* 0x040fe40003f66270 */
[C---:B------:R-:W-:Y:S01]  /*4920*/  ISETP.GE.AND P1, PT, R2.reuse, R11, PT ;  /* 0x0000000b0200720c */ /* 0x040fe20003f26270 */
[----:B------:R1:W-:Y:S01]  /*4930*/  MUFU.TANH R34, R4 ;  /* 0x0000000400227308 */ /* 0x0003e20000002400 */
[----:B------:R-:W-:Y:S02]  /*4940*/  ISETP.GE.AND P0, PT, R2, R12, PT ;  /* 0x0000000c0200720c */ /* 0x000fe40003f06270 */
[----:B------:R-:W-:Y:S02]  /*4950*/  IADD3 R2, R0, 0x10, RZ ;  /* 0x0000001000027810 */ /* 0x000fe40007ffe0ff */
[----:B------:R-:W-:-:S02]  /*4960*/  FSEL R19, R133, -INF , !P4 ;  /* 0xff80000085137808 */ /* 0x000fc40006000000 */
[----:B---3--:R-:W-:Y:S01]  /*4970*/  FSEL R22, R13, -INF , !P2 ;  /* 0xff8000000d167808 */ /* 0x008fe20005000000 */
[----:B------:R-:W3:Y:S01]  /*4980*/  MUFU.TANH R187, R191 ;  /* 0x000000bf00bb7308 */ /* 0x000ee20000002400 */
[----:B-----5:R-:W-:Y:S02]  /*4990*/  FSEL R23, R8, -INF , !P6 ;  /* 0xff80000008177808 */ /* 0x020fe40007000000 */
[----:B------:R-:W-:Y:S02]  /*49a0*/  FSEL R17, R139, -INF , !P5 ;  /* 0xff8000008b117808 */ /* 0x000fe40006800000 */
[C---:B------:R-:W-:Y:S02]  /*49b0*/  ISETP.GE.AND P4, PT, R2.reuse, R9, PT ;  /* 0x000000090200720c */ /* 0x040fe40003f86270 */
[----:B------:R-:W-:Y:S01]  /*49c0*/  ISETP.GE.AND P2, PT, R2, R10, PT ;  /* 0x0000000a0200720c */ /* 0x000fe20003f46270 */
[----:B------:R-:W5:Y:S01]  /*49d0*/  MUFU.TANH R184, R140 ;  /* 0x0000008c00b87308 */ /* 0x000f620000002400 */
[----:B-1----:R-:W-:-:S02]  /*49e0*/  IADD3 R4, R0, 0x11, RZ ;  /* 0x0000001100047810 */ /* 0x002fc40007ffe0ff */
[C---:B------:R-:W-:Y:S02]  /*49f0*/  ISETP.GE.AND P6, PT, R2.reuse, R11, PT ;  /* 0x0000000b0200720c */ /* 0x040fe40003fc6270 */
[----:B------:R-:W-:Y:S02]  /*4a00*/  ISETP.GE.AND P5, PT, R2, R12, PT ;  /* 0x0000000c0200720c */ /* 0x000fe40003fa6270 */
[----:B------:R-:W-:Y:S01]  /*4a10*/  FSEL R18, R138, -INF , !P3 ;  /* 0xff8000008a127808 */ /* 0x000fe20005800000 */
[----:B------:R-:W-:Y:S01]  /*4a20*/  MUFU.TANH R29, R29 ;  /* 0x0000001d001d7308 */ /* 0x000fe20000002400 */
[----:B------:R-:W-:Y:S02]  /*4a30*/  IADD3 R2, R0, 0x18, RZ ;  /* 0x0000001800027810 */ /* 0x000fe40007ffe0ff */
[----:B------:R-:W-:Y:S02]  /*4a40*/  ISETP.GE.AND P3, PT, R4, R9, PT ;  /* 0x000000090400720c */ /* 0x000fe40003f66270 */
[----:B------:R-:W-:-:S02]  /*4a50*/  FSEL R20, R132, -INF , !P0 ;  /* 0xff80000084147808 */ /* 0x000fc40004000000 */
[----:B------:R-:W-:Y:S01]  /*4a60*/  ISETP.GE.AND P0, PT, R4, R11, PT ;  /* 0x0000000b0400720c */ /* 0x000fe20003f06270 */
[----:B------:R-:W-:Y:S01]  /*4a70*/  MUFU.TANH R31, R31 ;  /* 0x0000001f001f7308 */ /* 0x000fe20000002400 */
[----:B------:R-:W-:Y:S02]  /*4a80*/  FSEL R21, R137, -INF , !P1 ;  /* 0xff80000089157808 */ /* 0x000fe40004800000 */
[----:B------:R-:W-:Y:S02]  /*4a90*/  FSEL R177, R176, -INF , !P4 ;  /* 0xff800000b0b17808 */ /* 0x000fe40006000000 */
[C---:B------:R-:W-:Y:S02]  /*4aa0*/  ISETP.GE.AND P1, PT, R4.reuse, R10, PT ;  /* 0x0000000a0400720c */ /* 0x040fe40003f26270 */
[----:B------:R-:W-:Y:S01]  /*4ab0*/  ISETP.GE.AND P4, PT, R4, R12, PT ;  /* 0x0000000c0400720c */ /* 0x000fe20003f86270 */
[----:B------:R-:W-:Y:S01]  /*4ac0*/  FMUL.FTZ R4, R143, c[0x0][0x2ec] ;  /* 0x0000bb008f047a20 */ /* 0x000fe20000410000 */
[----:B--2---:R-:W-:Y:S01]  /*4ad0*/  FSEL R181, R178, -INF , !P2 ;  /* 0xff800000b2b57808 */ /* 0x004fe20005000000 */
[----:B------:R-:W-:Y:S01]  /*4ae0*/  MUFU.TANH R185, R141 ;  /* 0x0000008d00b97308 */ /* 0x000fe20000002400 */
[----:B------:R-:W-:-:S02]  /*4af0*/  FSEL R182, R188, -INF , !P6 ;  /* 0xff800000bcb67808 */ /* 0x000fc40007000000 */
[----:B------:R-:W-:Y:S02]  /*4b00*/  FSEL R186, R186, -INF , !P5 ;  /* 0xff800000baba7808 */ /* 0x000fe40006800000 */
[----:B------:R-:W-:Y:S02]  /*4b10*/  FSEL R35, R35, -INF , !P3 ;  /* 0xff80000023237808 */ /* 0x000fe40005800000 */
[C---:B------:R-:W-:Y:S01]  /*4b20*/  ISETP.GE.AND P2, PT, R2.reuse, R9, PT ;  /* 0x000000090200720c */ /* 0x040fe20003f46270 */
[----:B------:R-:W-:Y:S01]  /*4b30*/  MUFU.TANH R4, R4 ;  /* 0x0000000400047308 */ /* 0x000fe20000002400 */
[----:B------:R-:W-:Y:S01]  /*4b40*/  BAR.SYNC.DEFER_BLOCKING 0x0 ;  /* 0x0000000000007b1d */ /* 0x000fe20000010000 */
[C---:B------:R-:W-:Y:S02]  /*4b50*/  ISETP.GE.AND P6, PT, R2.reuse, R10, PT ;  /* 0x0000000a0200720c */ /* 0x040fe40003fc6270 */
[C---:B------:R-:W-:Y:S02]  /*4b60*/  ISETP.GE.AND P5, PT, R2.reuse, R11, PT ;  /* 0x0000000b0200720c */ /* 0x040fe40003fa6270 */
[----:B------:R-:W-:-:S02]  /*4b70*/  ISETP.GE.AND P3, PT, R2, R12, PT ;  /* 0x0000000c0200720c */ /* 0x000fc40003f66270 */
[----:B------:R-:W1:Y:S01]  /*4b80*/  MUFU.TANH R2, R142 ;  /* 0x0000008e00027308 */ /* 0x000e620000002400 */
[----:B----4-:R-:W-:Y:S02]  /*4b90*/  FSEL R183, R183, -INF , !P0 ;  /* 0xff800000b7b77808 */ /* 0x010fe40004000000 */
[----:B------:R-:W-:Y:S02]  /*4ba0*/  ISETP.GE.AND P0, PT, R0, R10, PT ;  /* 0x0000000a0000720c */ /* 0x000fe40003f06270 */
[----:B------:R-:W-:Y:S02]  /*4bb0*/  FSEL R179, R179, -INF , !P1 ;  /* 0xff800000b3b37808 */ /* 0x000fe40004800000 */
[----:B------:R-:W-:Y:S02]  /*4bc0*/  FSEL R14, R206, -INF , !P0 ;  /* 0xff800000ce0e7808 */ /* 0x000fe40004000000 */
[----:B------:R-:W-:Y:S02]  /*4bd0*/  PLOP3.LUT P0, PT, PT, PT, UP0, 0x80, 0x0 ;  /* 0x000000000000781c */ /* 0x000fe40003f0f008 */
[----:B---3--:R-:W-:-:S02]  /*4be0*/  FSEL R187, R187, -INF , !P4 ;  /* 0xff800000bbbb7808 */ /* 0x008fc40006000000 */
[----:B------:R-:W-:Y:S02]  /*4bf0*/  FSEL R34, R34, -INF , !P2 ;  /* 0xff80000022227808 */ /* 0x000fe40005000000 */
[C---:B------:R-:W-:Y:S02]  /*4c00*/  ISETP.GE.AND P1, PT, R0.reuse, R9, PT ;  /* 0x000000090000720c */ /* 0x040fe40003f26270 */
[C---:B------:R-:W-:Y:S02]  /*4c10*/  ISETP.GE.AND P4, PT, R0.reuse, R11, PT ;  /* 0x0000000b0000720c */ /* 0x040fe40003f86270 */
[C---:B------:R-:W-:Y:S02]  /*4c20*/  ISETP.GE.AND P2, PT, R0.reuse, R12, PT ;  /* 0x0000000c0000720c */ /* 0x040fe40003f46270 */
[----:B------:R-:W-:Y:S02]  /*4c30*/  IADD3 R0, R0, 0x19, RZ ;  /* 0x0000001900007810 */ /* 0x000fe40007ffe0ff */
[----:B------:R-:W-:-:S02]  /*4c40*/  FSEL R178, R30, -INF , !P6 ;  /* 0xff8000001eb27808 */ /* 0x000fc40007000000 */
[----:B-----5:R-:W-:Y:S02]  /*4c50*/  FSEL R184, R184, -INF , !P5 ;  /* 0xff800000b8b87808 */ /* 0x020fe40006800000 */
[----:B-1----:R-:W-:Y:S02]  /*4c60*/  FSEL R189, R2, -INF , !P3 ;  /* 0xff80000002bd7808 */ /* 0x002fe40005800000 */
        /* <DEDUP_REMOVED lines=12> */
[----:B------:R-:W2:Y:S04]  /*4d30*/  LDL.64 R244, [R1+0x18] ;  /* 0x0000180001f47983 */ /* 0x000ea80000100a00 */
[----:B------:R-:W3:Y:S01]  /*4d40*/  LDL.64 R246, [R1+0x10] ;  /* 0x0000100001f67983 */ /* 0x000ee20000100a00 */
[----:B------:R-:W-:Y:S02]  /*4d50*/  UIADD3 UR9, UR8, -0x3, URZ ;  /* 0xfffffffd08097890 */ /* 0x000fe4000fffe03f */
[----:B------:R-:W-:Y:S02]  /*4d60*/  ULDC.64 UR4, c[0x0][0x198] ;  /* 0x0000660000047ab9 */ /* 0x000fe40000000a00 */
        /* <DEDUP_REMOVED lines=9> */
[----:B------:R-:W-:Y:S02]  /*4e00*/  LEA R4, P1, R0, c[0x0][0x168], 0x1 ;  /* 0x00005a0000047a11 */ /* 0x000fe400078208ff */
[----:B---3--:R-:W-:Y:S02]  /*4e10*/  LEA.HI.X R2, R5, R247, R2, 0x5, P0 ;  /* 0x000000f705027211 */ /* 0x008fe400000f2c02 */
        /* <DEDUP_REMOVED lines=11> */
.L_x_935:
[----:B------:R-:W-:Y:S01]  /*4ed0*/  FMNMX.FTZ R0, R136, R13, !PT ;  /* 0x0000000d88007209 */ /* 0x000fe20007810000 */
[----:B------:R-:W-:Y:S01]  /*4ee0*/  LDSM.16.MT88.4 R140, [R215+0xa000] ;  /* 0x00a00000d78c783b */ /* 0x000fe20000004200 */
[----:B------:R-:W-:Y:S01]  /*4ef0*/  FMNMX.FTZ R2, R135, R14, !PT ;  /* 0x0000000e87027209 */ /* 0x000fe20007810000 */
[----:B------:R-:W-:Y:S01]  /*4f00*/  UISETP.GE.AND UP0, UPT, UR8, 0x3, UPT ;  /* 0x000000030800788c */ /* 0x000fe2000bf06270 */
        /* <DEDUP_REMOVED lines=27> */
[----:B-1----:R-:W-:Y:S01]  /*50c0*/  FMNMX.FTZ R0, R0, R6, !PT ;  /* 0x0000000600007209 */ /* 0x002fe20007810000 */
[----:B------:R-:W-:Y:S04]  /*50d0*/  SHFL.BFLY PT, R30, R5, 0x2, 0x1f ;  /* 0x0c401f00051e7f89 */ /* 0x000fe800000e0000 */
[----:B------:R-:W1:Y:S04]  /*50e0*/  SHFL.BFLY PT, R7, R0, 0x1, 0x1f ;  /* 0x0c201f0000077f89 */ /* 0x000e6800000e0000 */
[----:B------:R-:W2:Y:S01]  /*50f0*/  SHFL.BFLY PT, R6, R2, 0x2, 0x1f ;  /* 0x0c401f0002067f89 */ /* 0x000ea200000e0000 */
[----:B-1----:R-:W-:-:S02]  /*5100*/  FMNMX.FTZ R231, R0, R7, !PT ;  /* 0x0000000700e77209 */ /* 0x002fc40007810000 */
[----:B------:R-:W-:Y:S02]  /*5110*/  FMNMX.FTZ R0, R186, R4, !PT ;  /* 0x00000004ba007209 */ /* 0x000fe40007810000 */
[----:B--2---:R-:W-:Y:S01]  /*5120*/  FMNMX.FTZ R2, R2, R6, !PT ;  /* 0x0000000602027209 */ /* 0x004fe20007810000 */
[----:B------:R-:W-:Y:S01]  /*5130*/  FMUL.FTZ R8, R231, c[0x0][0x23c] ;  /* 0x00008f00e7087a20 */ /* 0x000fe20000410000 */
[----:B------:R-:W-:Y:S02]  /*5140*/  FMNMX.FTZ R0, R187, R0, !PT ;  /* 0x00000000bb007209 */ /* 0x000fe40007810000 */
[----:B------:R-:W-:Y:S01]  /*5150*/  FSETP.NEU.FTZ.AND P3, PT, R231, -INF , PT ;  /* 0xff800000e700780b */ /* 0x000fe20003f7d000 */
[----:B------:R-:W1:Y:S01]  /*5160*/  SHFL.BFLY PT, R29, R2, 0x1, 0x1f ;  /* 0x0c201f00021d7f89 */ /* 0x000e6200000e0000 */
[----:B------:R-:W-:Y:S02]  /*5170*/  FMNMX.FTZ R0, R189, R0, !PT ;  /* 0x00000000bd007209 */ /* 0x000fe40007810000 */
[----:B------:R-:W-:-:S02]  /*5180*/  FSEL R8, R8, RZ, P3 ;  /* 0x000000ff08087208 */ /* 0x000fc40001800000 */
[----:B------:R-:W-:Y:S02]  /*5190*/  FMNMX.FTZ R4, R188, R0, !PT ;  /* 0x00000000bc047209 */ /* 0x000fe40007810000 */
[----:B------:R-:W-:Y:S01]  /*51a0*/  FMNMX.FTZ R0, R5, R30, !PT ;  /* 0x0000001e05007209 */ /* 0x000fe20007810000 */
[--C-:B------:R-:W-:Y:S02]  /*51b0*/  FFMA.FTZ R13, R13, c[0x0][0x23c], -R8.reuse ;  /* 0x00008f000d0d7a23 */ /* 0x100fe40000010808 */
[----:B------:R-:W2:Y:S01]  /*51c0*/  SHFL.BFLY PT, R6, R4, 0x2, 0x1f ;  /* 0x0c401f0004067f89 */ /* 0x000ea200000e0000 */
[--C-:B------:R-:W-:Y:S01]  /*51d0*/  FFMA.FTZ R25, R25, c[0x0][0x23c], -R8.reuse ;  /* 0x00008f0019197a23 */ /* 0x100fe20000010808 */
[----:B------:R3:W-:Y:S01]  /*51e0*/  MUFU.EX2 R139, R13 ;  /* 0x0000000d008b7308 */ /* 0x0007e20000000800 */
[--C-:B------:R-:W-:Y:S01]  /*51f0*/  FFMA.FTZ R24, R24, c[0x0][0x23c], -R8.reuse ;  /* 0x00008f0018187a23 */ /* 0x100fe20000010808 */
[----:B------:R-:W4:Y:S01]  /*5200*/  SHFL.BFLY PT, R7, R0, 0x1, 0x1f ;  /* 0x0c201f0000077f89 */ /* 0x000f2200000e0000 */
[----:B------:R-:W-:-:S05]  /*5210*/  FFMA.FTZ R17, R17, c[0x0][0x23c], -R8 ;  /* 0x00008f0011117a23 */ /* 0x000fca0000010808 */
[----:B------:R-:W-:Y:S01]  /*5220*/  MUFU.EX2 R138, R25 ;  /* 0x00000019008a7308 */ /* 0x000fe20000000800 */
[----:B-1----:R-:W-:-:S07]  /*5230*/  FMNMX.FTZ R230, R2, R29, !PT ;  /* 0x0000001d02e67209 */ /* 0x002fce0007810000 */
[----:B------:R-:W-:Y:S01]  /*5240*/  MUFU.EX2 R137, R24 ;  /* 0x0000001800897308 */ /* 0x000fe20000000800 */
[C---:B------:R-:W-:Y:S01]  /*5250*/  FMUL.FTZ R2, R230.reuse, c[0x0][0x23c] ;  /* 0x00008f00e6027a20 */ /* 0x040fe20000410000 */
[----:B------:R-:W-:Y:S02]  /*5260*/  FSETP.NEU.FTZ.AND P2, PT, R230, -INF , PT ;  /* 0xff800000e600780b */ /* 0x000fe40003f5d000 */
[----:B--2---:R-:W-:Y:S02]  /*5270*/  FMNMX.FTZ R4, R4, R6, !PT ;  /* 0x0000000604047209 */ /* 0x004fe40007810000 */
[----:B------:R-:W-:Y:S02]  /*5280*/  FSEL R2, R2, RZ, P2 ;  /* 0x000000ff02027208 */ /* 0x000fe40001000000 */
[----:B------:R-:W-:Y:S01]  /*5290*/  MUFU.EX2 R132, R17 ;  /* 0x0000001100847308 */ /* 0x000fe20000000800 */
[----:B----4-:R-:W-:Y:S01]  /*52a0*/  FMNMX.FTZ R229, R0, R7, !PT ;  /* 0x0000000700e57209 */ /* 0x010fe20007810000 */
[----:B------:R-:W1:Y:S01]  /*52b0*/  SHFL.BFLY PT, R5, R4, 0x1, 0x1f ;  /* 0x0c201f0004057f89 */ /* 0x000e6200000e0000 */
[----:B------:R-:W-:-:S02]  /*52c0*/  FFMA.FTZ R26, R26, c[0x0][0x23c], -R2 ;  /* 0x00008f001a1a7a23 */ /* 0x000fc40000010802 */
[C---:B------:R-:W-:Y:S01]  /*52d0*/  FSETP.NEU.FTZ.AND P1, PT, R229.reuse, -INF , PT ;  /* 0xff800000e500780b */ /* 0x040fe20003f3d000 */
[C---:B------:R-:W-:Y:S02]  /*52e0*/  FMUL.FTZ R0, R229.reuse, c[0x0][0x23c] ;  /* 0x00008f00e5007a20 */ /* 0x040fe40000410000 */
[----:B------:R-:W-:Y:S01]  /*52f0*/  MUFU.EX2 R247, R26 ;  /* 0x0000001a00f77308 */ /* 0x000fe20000000800 */
[----:B------:R-:W-:Y:S01]  /*5300*/  FSEL R6, R229, RZ, P1 ;  /* 0x000000ffe5067208 */ /* 0x000fe20000800000 */
[--C-:B------:R-:W-:Y:S01]  /*5310*/  FFMA.FTZ R14, R14, c[0x0][0x23c], -R2.reuse ;  /* 0x00008f000e0e7a23 */ /* 0x100fe20000010802 */
[----:B------:R-:W-:Y:S01]  /*5320*/  FSEL R0, R0, RZ, P1 ;  /* 0x000000ff00007208 */ /* 0x000fe20000800000 */
[--C-:B------:R-:W-:Y:S02]  /*5330*/  FFMA.FTZ R19, R19, c[0x0][0x23c], -R2.reuse ;  /* 0x00008f0013137a23 */ /* 0x100fe40000010802 */
[----:B------:R-:W-:Y:S02]  /*5340*/  FFMA.FTZ R18, R18, c[0x0][0x23c], -R2 ;  /* 0x00008f0012127a23 */ /* 0x000fe40000010802 */
[--C-:B------:R-:W-:Y:S01]  /*5350*/  FFMA.FTZ R27, R27, c[0x0][0x23c], -R0.reuse ;  /* 0x00008f001b1b7a23 */ /* 0x100fe20000010800 */
[----:B------:R-:W2:Y:S01]  /*5360*/  MUFU.EX2 R248, R14 ;  /* 0x0000000e00f87308 */ /* 0x000ea20000000800 */
[----:B------:R-:W-:-:S02]  /*5370*/  FFMA.FTZ R22, R22, c[0x0][0x23c], -R0 ;  /* 0x00008f0016167a23 */ /* 0x000fc40000010800 */
[--C-:B------:R-:W-:Y:S02]  /*5380*/  FFMA.FTZ R21, R21, c[0x0][0x23c], -R0.reuse ;  /* 0x00008f0015157a23 */ /* 0x100fe40000010800 */
[----:B------:R-:W-:-:S03]  /*5390*/  FFMA.FTZ R15, R15, c[0x0][0x23c], -R0 ;  /* 0x00008f000f0f7a23 */ /* 0x000fc60000010800 */
[----:B------:R4:W-:Y:S01]  /*53a0*/  MUFU.EX2 R243, R27 ;  /* 0x0000001b00f37308 */ /* 0x0009e20000000800 */
[----:B-1----:R-:W-:Y:S02]  /*53b0*/  FMNMX.FTZ R228, R4, R5, !PT ;  /* 0x0000000504e47209 */ /* 0x002fe40007810000 */
[----:B------:R-:W-:Y:S02]  /*53c0*/  FSEL R4, R231, RZ, P3 ;  /* 0x000000ffe7047208 */ /* 0x000fe40001800000 */
[C---:B------:R-:W-:Y:S01]  /*53d0*/  FSETP.NEU.FTZ.AND P0, PT, R228.reuse, -INF , PT ;  /* 0xff800000e400780b */ /* 0x040fe20003f1d000 */
[----:B---3--:R-:W-:Y:S02]  /*53e0*/  FMUL.FTZ R13, R228, c[0x0][0x23c] ;  /* 0x00008f00e40d7a20 */ /* 0x008fe40000410000 */
[----:B------:R-:W-:Y:S01]  /*53f0*/  FADD.FTZ R5, R136, -R4 ;  /* 0x8000000488057221 */ /* 0x000fe20000010000 */
[----:B------:R-:W-:Y:S01]  /*5400*/  FSEL R4, R230, RZ, P2 ;  /* 0x000000ffe6047208 */ /* 0x000fe20001000000 */
[----:B------:R1:W-:Y:S01]  /*5410*/  MUFU.EX2 R245, R22 ;  /* 0x0000001600f57308 */ /* 0x0003e20000000800 */
[----:B------:R-:W-:Y:S01]  /*5420*/  FSEL R13, R13, RZ, P0 ;  /* 0x000000ff0d0d7208 */ /* 0x000fe20000000000 */
[----:B------:R-:W-:Y:S01]  /*5430*/  FMUL.FTZ R5, R5, c[0x0][0x23c] ;  /* 0x00008f0005057a20 */ /* 0x000fe20000410000 */
[----:B--2---:R-:W-:Y:S01]  /*5440*/  F2FP.PACK_AB R17, R247, R248 ;  /* 0x000000f8f711723e */ /* 0x004fe200000000ff */
[----:B------:R-:W-:-:S02]  /*5450*/  FADD.FTZ R4, R135, -R4 ;  /* 0x8000000487047221 */ /* 0x000fc40000010000 */
[--C-:B------:R-:W-:Y:S01]  /*5460*/  FFMA.FTZ R23, R23, c[0x0][0x23c], -R13.reuse ;  /* 0x00008f0017177a23 */ /* 0x100fe2000001080d */
[----:B----4-:R-:W2:Y:S01]  /*5470*/  LDSM.16.MT88.4 R24, [R213+0xa000] ;  /* 0x00a00000d518783b */ /* 0x010ea20000004200 */
[----:B------:R3:W-:Y:S01]  /*5480*/  MUFU.EX2 R246, R21 ;  /* 0x0000001500f67308 */ /* 0x0007e20000000800 */
[--C-:B------:R-:W-:Y:S02]  /*5490*/  FFMA.FTZ R20, R20, c[0x0][0x23c], -R13.reuse ;  /* 0x00008f0014147a23 */ /* 0x100fe4000001080d */
[--C-:B------:R-:W-:Y:S02]  /*54a0*/  FFMA.FTZ R16, R16, c[0x0][0x23c], -R13.reuse ;  /* 0x00008f0010107a23 */ /* 0x100fe4000001080d */
[----:B------:R-:W-:-:S03]  /*54b0*/  FFMA.FTZ R28, R28, c[0x0][0x23c], -R13 ;  /* 0x00008f001c1c7a23 */ /* 0x000fc6000001080d */
[----:B------:R4:W-:Y:S01]  /*54c0*/  MUFU.EX2 R242, R23 ;  /* 0x0000001700f27308 */ /* 0x0009e20000000800 */
[----:B-1----:R-:W-:Y:S02]  /*54d0*/  MOV R22, R139 ;  /* 0x0000008b00167202 */ /* 0x002fe40000000f00 */
[----:B---3--:R-:W-:-:S05]  /*54e0*/  MOV R21, R138 ;  /* 0x0000008a00157202 */ /* 0x008fca0000000f00 */
[----:B------:R1:W3:Y:S01]  /*54f0*/  MUFU.EX2 R244, R15 ;  /* 0x0000000f00f47308 */ /* 0x0002e20000000800 */
[----:B----4-:R-:W-:-:S07]  /*5500*/  MOV R23, R137 ;  /* 0x0000008900177202 */ /* 0x010fce0000000f00 */
[----:B------:R-:W4:Y:S01]  /*5510*/  MUFU.EX2 R241, R20 ;  /* 0x0000001400f17308 */ /* 0x000f220000000800 */
[----:B------:R-:W5:Y:S01]  /*5520*/  LDSM.16.MT88.4 R136, [R218+0xa000] ;  /* 0x00a00000da88783b */ /* 0x000f620000004200 */
[----:B-1----:R-:W-:Y:S01]  /*5530*/  FMUL.FTZ R15, R4, c[0x0][0x23c] ;  /* 0x00008f00040f7a20 */ /* 0x002fe20000410000 */
[----:B------:R-:W-:-:S05]  /*5540*/  FSEL R4, R228, RZ, P0 ;  /* 0x000000ffe4047208 */ /* 0x000fca0000000000 */
[----:B------:R1:W1:Y:S01]  /*5550*/  MUFU.EX2 R20, R5 ;  /* 0x0000000500147308 */ /* 0x0002620000000800 */
[----:B------:R-:W-:Y:S01]  /*5560*/  PLOP3.LUT P0, PT, PT, PT, UP0, 0x80, 0x0 ;  /* 0x000000000000781c */ /* 0x000fe20003f0f008 */
[----:B------:R-:W-:Y:S01]  /*5570*/  FADD.FTZ R3, R3, -R4 ;  /* 0x8000000403037221 */ /* 0x000fe20000010000 */
[----:B---3--:R-:W-:Y:S02]  /*5580*/  F2FP.PACK_AB R4, R243, R244 ;  /* 0x000000f4f304723e */ /* 0x008fe400000000ff */
[----:B----4-:R-:W-:Y:S01]  /*5590*/  F2FP.PACK_AB R7, R241, R242 ;  /* 0x000000f2f107723e */ /* 0x010fe200000000ff */
[----:B------:R-:W-:Y:S02]  /*55a0*/  FMUL.FTZ R3, R3, c[0x0][0x23c] ;  /* 0x00008f0003037a20 */ /* 0x000fe40000410000 */
[----:B------:R-:W-:Y:S01]  /*55b0*/  MUFU.EX2 R133, R19 ;  /* 0x0000001300857308 */ /* 0x000fe20000000800 */
[----:B-1----:R-:W-:-:S07]  /*55c0*/  FADD.FTZ R5, R134, -R6 ;  /* 0x8000000686057221 */ /* 0x002fce0000010000 */
[----:B------:R1:W3:Y:S01]  /*55d0*/  MUFU.EX2 R31, R18 ;  /* 0x00000012001f7308 */ /* 0x0002e20000000800 */
[-C--:B------:R-:W-:Y:S01]  /*55e0*/  FMUL.FTZ R156, R156, R20.reuse ;  /* 0x000000149c9c7220 */ /* 0x080fe20000410000 */
[----:B------:R-:W-:Y:S01]  /*55f0*/  F2FP.PACK_AB R6, R246, R245 ;  /* 0x000000f5f606723e */ /* 0x000fe200000000ff */
[----:B------:R-:W-:Y:S02]  /*5600*/  FMUL.FTZ R5, R5, c[0x0][0x23c] ;  /* 0x00008f0005057a20 */ /* 0x000fe40000410000 */
[-C--:B------:R-:W-:Y:S02]  /*5610*/  FMUL.FTZ R157, R157, R20.reuse ;  /* 0x000000149d9d7220 */ /* 0x080fe40000410000 */
[-C--:B------:R-:W-:Y:S01]  /*5620*/  FMUL.FTZ R148, R148, R20.reuse ;  /* 0x0000001494947220 */ /* 0x080fe20000410000 */
[----:B------:R-:W4:Y:S01]  /*5630*/  MUFU.EX2 R15, R15 ;  /* 0x0000000f000f7308 */ /* 0x000f220000000800 */
[-C--:B------:R-:W-:Y:S02]  /*5640*/  FMUL.FTZ R149, R149, R20.reuse ;  /* 0x0000001495957220 */ /* 0x080fe40000410000 */
[----:B------:R-:W-:-:S02]  /*5650*/  FMUL.FTZ R116, R116, R20 ;  /* 0x0000001474747220 */ /* 0x000fc40000410000 */
[-C--:B------:R-:W-:Y:S02]  /*5660*/  FMUL.FTZ R117, R117, R20.reuse ;  /* 0x0000001475757220 */ /* 0x080fe40000410000 */
[-C--:B------:R-:W-:Y:S01]  /*5670*/  FMUL.FTZ R160, R160, R20.reuse ;  /* 0x00000014a0a07220 */ /* 0x080fe20000410000 */
[----:B------:R2:W-:Y:S01]  /*5680*/  MUFU.EX2 R239, R16 ;  /* 0x0000001000ef7308 */ /* 0x0005e20000000800 */
[----:B-1----:R-:W-:Y:S01]  /*5690*/  F2FP.PACK_AB R18, R132, R23 ;  /* 0x000000178412723e */ /* 0x002fe200000000ff */
[-C--:B------:R-:W-:Y:S01]  /*56a0*/  FMUL.FTZ R161, R161, R20.reuse ;  /* 0x00000014a1a17220 */ /* 0x080fe20000410000 */
[----:B---3--:R-:W-:Y:S01]  /*56b0*/  F2FP.PACK_AB R19, R31, R133 ;  /* 0x000000851f13723e */ /* 0x008fe200000000ff */
[-C--:B------:R-:W-:Y:S02]  /*56c0*/  FMUL.FTZ R172, R172, R20.reuse ;  /* 0x00000014acac7220 */ /* 0x080fe40000410000 */
[----:B------:R-:W-:Y:S02]  /*56d0*/  FMUL.FTZ R173, R173, R20 ;  /* 0x00000014adad7220 */ /* 0x000fe40000410000 */
[----:B------:R-:W1:Y:S01]  /*56e0*/  MUFU.EX2 R240, R28 ;  /* 0x0000001c00f07308 */ /* 0x000e620000000800 */
[----:B----4-:R-:W-:-:S02]  /*56f0*/  FMUL.FTZ R158, R158, R15 ;  /* 0x0000000f9e9e7220 */ /* 0x010fc40000410000 */
[-C--:B------:R-:W-:Y:S02]  /*5700*/  FMUL.FTZ R159, R159, R15.reuse ;  /* 0x0000000f9f9f7220 */ /* 0x080fe40000410000 */
[-C--:B------:R-:W-:Y:S02]  /*5710*/  FMUL.FTZ R150, R150, R15.reuse ;  /* 0x0000000f96967220 */ /* 0x080fe40000410000 */
[-C--:B------:R-:W-:Y:S01]  /*5720*/  FMUL.FTZ R151, R151, R15.reuse ;  /* 0x0000000f97977220 */ /* 0x080fe20000410000 */
[----:B------:R1:W3:Y:S01]  /*5730*/  MUFU.EX2 R14, R5 ;  /* 0x00000005000e7308 */ /* 0x0002e20000000800 */
[----:B--2---:R-:W-:Y:S01]  /*5740*/  F2FP.PACK_AB R16, R21, R22 ;  /* 0x000000161510723e */ /* 0x004fe200000000ff */
[-C--:B------:R-:W-:Y:S02]  /*5750*/  FMUL.FTZ R118, R118, R15.reuse ;  /* 0x0000000f76767220 */ /* 0x080fe40000410000 */
[-C--:B------:R-:W-:Y:S02]  /*5760*/  FMUL.FTZ R119, R119, R15.reuse ;  /* 0x0000000f77777220 */ /* 0x080fe40000410000 */
[----:B------:R-:W-:-:S02]  /*5770*/  FMUL.FTZ R162, R162, R15 ;  /* 0x0000000fa2a27220 */ /* 0x000fc40000410000 */
[----:B------:R-:W2:Y:S01]  /*5780*/  MUFU.EX2 R3, R3 ;  /* 0x0000000300037308 */ /* 0x000ea20000000800 */
[C---:B------:R-:W-:Y:S01]  /*5790*/  HMMA.16816.F32 R204, R16.reuse, R26, R156 ;  /* 0x0000001a10cc723c */ /* 0x040fe2000000189c */
[-C--:B------:R-:W-:Y:S02]  /*57a0*/  FMUL.FTZ R163, R163, R15.reuse ;  /* 0x0000000fa3a37220 */ /* 0x080fe40000410000 */
[-C--:B------:R-:W-:Y:S02]  /*57b0*/  FMUL.FTZ R174, R174, R15.reuse ;  /* 0x0000000faeae7220 */ /* 0x080fe40000410000 */
[----:B------:R-:W-:Y:S01]  /*57c0*/  FMUL.FTZ R175, R175, R15 ;  /* 0x0000000fafaf7220 */ /* 0x000fe20000410000 */
[----:B-1----:R-:W-:Y:S01]  /*57d0*/  F2FP.PACK_AB R5, R240, R239 ;  /* 0x000000eff005723e */ /* 0x002fe200000000ff */
[-C--:B---3--:R-:W-:Y:S01]  /*57e0*/  FMUL.FTZ R144, R144, R14.reuse ;  /* 0x0000000e90907220 */ /* 0x088fe20000410000 */
[C---:B------:R-:W-:Y:S01]  /*57f0*/  HMMA.16816.F32 R148, R16.reuse, R24, R148 ;  /* 0x000000181094723c */ /* 0x040fe20000001894 */
[-C--:B------:R-:W-:Y:S01]  /*5800*/  FMUL.FTZ R145, R145, R14.reuse ;  /* 0x0000000e91917220 */ /* 0x080fe20000410000 */
[----:B------:R-:W-:Y:S01]  /*5810*/  MOV R159, R133 ;  /* 0x00000085009f7202 */ /* 0x000fe20000000f00 */
[----:B------:R-:W-:Y:S01]  /*5820*/  FMUL.FTZ R152, R152, R14 ;  /* 0x0000000e98987220 */ /* 0x000fe20000410000 */
[----:B------:R-:W-:Y:S01]  /*5830*/  MOV R158, R132 ;  /* 0x00000084009e7202 */ /* 0x000fe20000000f00 */
[----:B------:R-:W-:Y:S01]  /*5840*/  FMUL.FTZ R153, R153, R14 ;  /* 0x0000000e99997220 */ /* 0x000fe20000410000 */
[----:B------:R-:W-:Y:S01]  /*5850*/  MOV R157, R31 ;  /* 0x0000001f009d7202 */ /* 0x000fe20000000f00 */
[-C--:B--2---:R-:W-:Y:S01]  /*5860*/  FMUL.FTZ R146, R146, R3.reuse ;  /* 0x0000000392927220 */ /* 0x084fe20000410000 */
[----:B------:R-:W1:Y:S01]  /*5870*/  LDSM.16.MT88.4 R132, [R217+0xa000] ;  /* 0x00a00000d984783b */ /* 0x000e620000004200 */
[-C--:B------:R-:W-:Y:S01]  /*5880*/  FMUL.FTZ R147, R147, R3.reuse ;  /* 0x0000000393937220 */ /* 0x080fe20000410000 */
[----:B------:R-:W-:Y:S01]  /*5890*/  HMMA.16816.F32 R160, R16, R140, R160 ;  /* 0x0000008c10a0723c */ /* 0x000fe200000018a0 */
[-C--:B------:R-:W-:Y:S01]  /*58a0*/  FMUL.FTZ R154, R154, R3.reuse ;  /* 0x000000039a9a7220 */ /* 0x080fe20000410000 */
[----:B------:R-:W2:Y:S01]  /*58b0*/  LDSM.16.MT88.4 R28, [R213+0xb000] ;  /* 0x00b00000d51c783b */ /* 0x000ea20000004200 */
        /* <DEDUP_REMOVED lines=9> */
[-C--:B------:R-:W-:Y:S01]  /*5950*/  FMUL.FTZ R46, R46, R3.reuse ;  /* 0x000000032e2e7220 */ /* 0x080fe20000410000 */
[----:B------:R-:W-:Y:S01]  /*5960*/  LDSM.16.MT88.4 R24, [R217+0xb000] ;  /* 0x00b00000d918783b */ /* 0x000fe20000004200 */
[----:B------:R-:W-:-:S02]  /*5970*/  FMUL.FTZ R47, R47, R3 ;  /* 0x000000032f2f7220 */ /* 0x000fc40000410000 */
[-C--:B------:R-:W-:Y:S02]  /*5980*/  FMUL.FTZ R164, R164, R14.reuse ;  /* 0x0000000ea4a47220 */ /* 0x080fe40000410000 */
[-C--:B------:R-:W-:Y:S01]  /*5990*/  FMUL.FTZ R165, R165, R14.reuse ;  /* 0x0000000ea5a57220 */ /* 0x080fe20000410000 */
[C---:B-----5:R-:W-:Y:S01]  /*59a0*/  HMMA.16816.F32 R232, R4.reuse, R136, R40 ;  /* 0x0000008804e8723c */ /* 0x060fe20000001828 */
[----:B------:R-:W3:Y:S01]  /*59b0*/  LDSM.16.MT88.4 R40, [R215+0xb000] ;  /* 0x00b00000d728783b */ /* 0x000ee20000004200 */
[-C--:B------:R-:W-:Y:S02]  /*59c0*/  FMUL.FTZ R166, R166, R3.reuse ;  /* 0x00000003a6a67220 */ /* 0x080fe40000410000 */
[----:B------:R-:W-:Y:S02]  /*59d0*/  FMUL.FTZ R167, R167, R3 ;  /* 0x00000003a7a77220 */ /* 0x000fe40000410000 */
[-C--:B------:R-:W-:Y:S02]  /*59e0*/  FMUL.FTZ R168, R168, R14.reuse ;  /* 0x0000000ea8a87220 */ /* 0x080fe40000410000 */
[----:B------:R-:W-:Y:S01]  /*59f0*/  HMMA.16816.F32 R208, R4, R138, R44 ;  /* 0x0000008a04d0723c */ /* 0x000fe2000000182c */
[----:B------:R-:W4:Y:S01]  /*5a00*/  LDSM.16.MT88.4 R44, [R218+0xb000] ;  /* 0x00b00000da2c783b */ /* 0x000f220000004200 */
        /* <DEDUP_REMOVED lines=34> */
[----:B---3--:R-:W-:Y:S01]  /*5c30*/  HMMA.16816.F32 R88, R4, R40, R88 ;  /* 0x000000280458723c */ /* 0x008fe20000001858 */
        /* <DEDUP_REMOVED lines=29> */
[----:B------:R-:W-:Y:S01]  /*5e10*/  HMMA.16816.F32 R116, R16, R24, R116 ;  /* 0x000000181074723c */ /* 0x000fe20000001874 */
[-C--:B------:R-:W-:Y:S02]  /*5e20*/  FMUL.FTZ R52, R52, R20.reuse ;  /* 0x0000001434347220 */ /* 0x080fe40000410000 */
[----:B------:R1:W-:Y:S01]  /*5e30*/  MUFU.EX2 R236, R4 ;  /* 0x0000000400ec7308 */ /* 0x0003e20000000800 */
[----:B------:R-:W-:Y:S02]  /*5e40*/  FMUL.FTZ R53, R53, R20 ;  /* 0x0000001435357220 */ /* 0x000fe40000410000 */
[----:B------:R-:W-:-:S02]  /*5e50*/  FMUL.FTZ R54, R54, R15 ;  /* 0x0000000f36367220 */ /* 0x000fc40000410000 */
[-C--:B------:R-:W-:Y:S01]  /*5e60*/  FMUL.FTZ R55, R55, R15.reuse ;  /* 0x0000000f37377220 */ /* 0x080fe20000410000 */
[C---:B------:R-:W-:Y:S01]  /*5e70*/  HMMA.16816.F32 R196, R16.reuse, R142, R172 ;  /* 0x0000008e10c4723c */ /* 0x040fe200000018ac */
[-C--:B------:R-:W-:Y:S01]  /*5e80*/  FMUL.FTZ R64, R64, R20.reuse ;  /* 0x0000001440407220 */ /* 0x080fe20000410000 */
[----:B------:R-:W2:Y:S01]  /*5e90*/  LDSM.16.MT88.4 R172, [R215+0xa800] ;  /* 0x00a80000d7ac783b */ /* 0x000ea20000004200 */
[-C--:B------:R-:W-:Y:S02]  /*5ea0*/  FMUL.FTZ R65, R65, R20.reuse ;  /* 0x0000001441417220 */ /* 0x080fe40000410000 */
[-C--:B------:R-:W-:Y:S02]  /*5eb0*/  FMUL.FTZ R66, R66, R15.reuse ;  /* 0x0000000f42427220 */ /* 0x080fe40000410000 */
[----:B------:R-:W-:Y:S01]  /*5ec0*/  FMUL.FTZ R67, R67, R15 ;  /* 0x0000000f43437220 */ /* 0x000fe20000410000 */
[----:B------:R-:W-:Y:S01]  /*5ed0*/  HMMA.16816.F32 R36, R16, R136, R36 ;  /* 0x000000881024723c */ /* 0x000fe20000001824 */
[----:B------:R-:W-:-:S02]  /*5ee0*/  FMUL.FTZ R68, R68, R20 ;  /* 0x0000001444447220 */ /* 0x000fc40000410000 */
[----:B-1----:R-:W-:Y:S02]  /*5ef0*/  FFMA.FTZ R4, R35, c[0x0][0x23c], -R8 ;  /* 0x00008f0023047a23 */ /* 0x002fe40000010808 */
[-C--:B------:R-:W-:Y:S02]  /*5f00*/  FMUL.FTZ R69, R69, R20.reuse ;  /* 0x0000001445457220 */ /* 0x080fe40000410000 */
[----:B------:R1:W3:Y:S01]  /*5f10*/  MUFU.EX2 R237, R4 ;  /* 0x0000000400ed7308 */ /* 0x0002e20000000800 */
[-C--:B------:R-:W-:Y:S01]  /*5f20*/  FMUL.FTZ R70, R70, R15.reuse ;  /* 0x0000000f46467220 */ /* 0x080fe20000410000 */
[----:B------:R-:W-:Y:S01]  /*5f30*/  HMMA.16816.F32 R192, R16, R138, R48 ;  /* 0x0000008a10c0723c */ /* 0x000fe20000001830 */
[----:B------:R-:W-:Y:S01]  /*5f40*/  FMUL.FTZ R71, R71, R15 ;  /* 0x0000000f47477220 */ /* 0x000fe20000410000 */
[----:B------:R-:W4:Y:S01]  /*5f50*/  LDSM.16.MT88.4 R48, [R218+0xa800] ;  /* 0x00a80000da30783b */ /* 0x000f220000004200 */
[-C--:B------:R-:W-:Y:S02]  /*5f60*/  FMUL.FTZ R80, R80, R20.reuse ;  /* 0x0000001450507220 */ /* 0x080fe40000410000 */
[----:B------:R-:W-:-:S02]  /*5f70*/  FMUL.FTZ R81, R81, R20 ;  /* 0x0000001451517220 */ /* 0x000fc40000410000 */
[-C--:B------:R-:W-:Y:S01]  /*5f80*/  FMUL.FTZ R82, R82, R15.reuse ;  /* 0x0000000f52527220 */ /* 0x080fe20000410000 */
[C---:B------:R-:W-:Y:S01]  /*5f90*/  HMMA.16816.F32 R52, R16.reuse, R132, R52 ;  /* 0x000000841034723c */ /* 0x040fe20000001834 */
[-C--:B------:R-:W-:Y:S02]  /*5fa0*/  FMUL.FTZ R83, R83, R15.reuse ;  /* 0x0000000f53537220 */ /* 0x080fe40000410000 */
[-C--:B------:R-:W-:Y:S02]  /*5fb0*/  FMUL.FTZ R96, R96, R20.reuse ;  /* 0x0000001460607220 */ /* 0x080fe40000410000 */
[----:B------:R-:W-:Y:S02]  /*5fc0*/  FMUL.FTZ R97, R97, R20 ;  /* 0x0000001461617220 */ /* 0x000fe40000410000 */
[----:B-1----:R-:W-:Y:S01]  /*5fd0*/  FFMA.FTZ R4, R34, c[0x0][0x23c], -R8 ;  /* 0x00008f0022047a23 */ /* 0x002fe20000010808 */
[----:B------:R-:W-:Y:S01]  /*5fe0*/  HMMA.16816.F32 R140, R16, R134, R64 ;  /* 0x00000086108c723c */ /* 0x000fe20000001840 */
[-C--:B------:R-:W-:Y:S01]  /*5ff0*/  FMUL.FTZ R98, R98, R15.reuse ;  /* 0x0000000f62627220 */ /* 0x080fe20000410000 */
[----:B------:R-:W1:Y:S01]  /*6000*/  LDSM.16.MT88.4 R64, [R217+0xa800] ;  /* 0x00a80000d940783b */ /* 0x000e620000004200 */
[----:B------:R5:W-:Y:S01]  /*6010*/  MUFU.EX2 R238, R4 ;  /* 0x0000000400ee7308 */ /* 0x000be20000000800 */
        /* <DEDUP_REMOVED lines=9> */
[----:B------:R-:W-:Y:S01]  /*60b0*/  LDSM.16.MT88.4 R80, [R213+0xb800] ;  /* 0x00b80000d550783b */ /* 0x000fe20000004200 */
[----:B-----5:R-:W-:Y:S01]  /*60c0*/  FFMA.FTZ R4, R176, c[0x0][0x23c], -R8 ;  /* 0x00008f00b0047a23 */ /* 0x020fe20000010808 */
[----:B------:R-:W-:Y:S01]  /*60d0*/  MOV R8, R22 ;  /* 0x0000001600087202 */ /* 0x000fe20000000f00 */
[----:B------:R-:W-:-:S02]  /*60e0*/  FMUL.FTZ R86, R86, R15 ;  /* 0x0000000f56567220 */ /* 0x000fc40000410000 */
[----:B------:R5:W1:Y:S01]  /*60f0*/  MUFU.EX2 R191, R4 ;  /* 0x0000000400bf7308 */ /* 0x000a620000000800 */
[-C--:B------:R-:W-:Y:S01]  /*6100*/  FMUL.FTZ R87, R87, R15.reuse ;  /* 0x0000000f57577220 */ /* 0x080fe20000410000 */
[C---:B------:R-:W-:Y:S01]  /*6110*/  HMMA.16816.F32 R132, R16.reuse, R42, R96 ;  /* 0x0000002a1084723c */ /* 0x040fe20000001860 */
[----:B------:R-:W-:Y:S01]  /*6120*/  LDSM.16.MT88.4 R96, [R215+0xb800] ;  /* 0x00b80000d760783b */ /* 0x000fe20000004200 */
[-C--:B------:R-:W-:Y:S02]  /*6130*/  FMUL.FTZ R100, R100, R20.reuse ;  /* 0x0000001464647220 */ /* 0x080fe40000410000 */
[----:B------:R-:W-:Y:S02]  /*6140*/  FMUL.FTZ R101, R101, R20 ;  /* 0x0000001465657220 */ /* 0x000fe40000410000 */
[-C--:B------:R-:W-:Y:S02]  /*6150*/  FMUL.FTZ R102, R102, R15.reuse ;  /* 0x0000000f66667220 */ /* 0x080fe40000410000 */
[----:B------:R-:W-:Y:S01]  /*6160*/  HMMA.16816.F32 R28, R16, R46, R112 ;  /* 0x0000002e101c723c */ /* 0x000fe20000001870 */
[----:B------:R-:W-:Y:S01]  /*6170*/  LDSM.16.MT88.4 R112, [R218+0xb800] ;  /* 0x00b80000da70783b */ /* 0x000fe20000004200 */
[----:B------:R-:W-:-:S02]  /*6180*/  FMUL.FTZ R103, R103, R15 ;  /* 0x0000000f67677220 */ /* 0x000fc40000410000 */
[-C--:B------:R-:W-:Y:S02]  /*6190*/  FMUL.FTZ R128, R128, R20.reuse ;  /* 0x0000001480807220 */ /* 0x080fe40000410000 */
[----:B-----5:R-:W-:Y:S02]  /*61a0*/  FFMA.FTZ R4, R181, c[0x0][0x23c], -R2 ;  /* 0x00008f00b5047a23 */ /* 0x020fe40000010802 */
[-C--:B------:R-:W-:Y:S01]  /*61b0*/  FMUL.FTZ R129, R129, R20.reuse ;  /* 0x0000001481817220 */ /* 0x080fe20000410000 */
[----:B------:R-:W-:Y:S01]  /*61c0*/  HMMA.16816.F32 R84, R16, R40, R84 ;  /* 0x000000281054723c */ /* 0x000fe20000001854 */
[----:B------:R5:W-:Y:S01]  /*61d0*/  MUFU.EX2 R181, R4 ;  /* 0x0000000400b57308 */ /* 0x000be20000000800 */
[-C--:B------:R-:W-:Y:S02]  /*61e0*/  FMUL.FTZ R130, R130, R15.reuse ;  /* 0x0000000f82827220 */ /* 0x080fe40000410000 */
[----:B------:R-:W-:Y:S02]  /*61f0*/  FMUL.FTZ R131, R131, R15 ;  /* 0x0000000f83837220 */ /* 0x000fe40000410000 */
[----:B------:R-:W-:-:S02]  /*6200*/  FFMA.FTZ R8, R252, R20, R8 ;  /* 0x00000014fc087223 */ /* 0x000fc40000010008 */
[----:B------:R-:W-:Y:S01]  /*6210*/  HMMA.16816.F32 R100, R16, R44, R100 ;  /* 0x0000002c1064723c */ /* 0x000fe20000001864 */
[----:B------:R-:W-:-:S07]  /*6220*/  FFMA.FTZ R3, R249, R3, R239 ;  /* 0x00000003f9037223 */ /* 0x000fce00000100ef */
[----:B------:R-:W-:Y:S01]  /*6230*/  HMMA.16816.F32 R16, R16, R26, R128 ;  /* 0x0000001a1010723c */ /* 0x000fe20000001880 */
[----:B-----5:R-:W-:-:S04]  /*6240*/  FFMA.FTZ R4, R179, c[0x0][0x23c], -R2 ;  /* 0x00008f00b3047a23 */ /* 0x020fc80000010802 */
[----:B------:R5:W2:Y:S02]  /*6250*/  MUFU.EX2 R179, R4 ;  /* 0x0000000400b37308 */ /* 0x000aa40000000800 */
[----:B---3--:R-:W-:Y:S02]  /*6260*/  F2FP.PACK_AB R128, R237, R236 ;  /* 0x000000eced80723e */ /* 0x008fe400000000ff */
[----:B-1----:R-:W-:Y:S01]  /*6270*/  F2FP.PACK_AB R130, R191, R238 ;  /* 0x000000eebf82723e */ /* 0x002fe200000000ff */
[--C-:B-----5:R-:W-:Y:S01]  /*6280*/  FFMA.FTZ R4, R178, c[0x0][0x23c], -R2.reuse ;  /* 0x00008f00b2047a23 */ /* 0x120fe20000010802 */
[----:B--2---:R-:W-:Y:S01]  /*6290*/  F2FP.PACK_AB R129, R179, R181 ;  /* 0x000000b5b381723e */ /* 0x004fe200000000ff */
[----:B------:R-:W-:Y:S01]  /*62a0*/  FFMA.FTZ R2, R180, c[0x0][0x23c], -R2 ;  /* 0x00008f00b4027a23 */ /* 0x000fe20000010802 */
[----:B------:R-:W-:Y:S01]  /*62b0*/  MOV R180, R157 ;  /* 0x0000009d00b47202 */ /* 0x000fe20000000f00 */
[----:B------:R1:W-:Y:S08]  /*62c0*/  MUFU.EX2 R190, R4 ;  /* 0x0000000400be7308 */ /* 0x0003f00000000800 */
[----:B------:R2:W3:Y:S01]  /*62d0*/  MUFU.EX2 R178, R2 ;  /* 0x0000000200b27308 */ /* 0x0004e20000000800 */
[----:B-1----:R-:W1:Y:S01]  /*62e0*/  LDSM.16.MT88.4 R4, [R217+0xb800] ;  /* 0x00b80000d904783b */ /* 0x002e620000004200 */
[----:B--2---:R-:W-:Y:S01]  /*62f0*/  FFMA.FTZ R2, R182, c[0x0][0x23c], -R0 ;  /* 0x00008f00b6027a23 */ /* 0x004fe20000010800 */
[----:B------:R-:W-:-:S02]  /*6300*/  MOV R182, R158 ;  /* 0x0000009e00b67202 */ /* 0x000fc40000000f00 */
[----:B---3--:R-:W-:-:S03]  /*6310*/  F2FP.PACK_AB R131, R178, R190 ;  /* 0x000000beb283723e */ /* 0x008fc600000000ff */
[----:B------:R2:W-:Y:S04]  /*6320*/  MUFU.EX2 R177, R2 ;  /* 0x0000000200b17308 */ /* 0x0005e80000000800 */
[C---:B------:R-:W-:Y:S08]  /*6330*/  HMMA.16816.F32 R160, R128.reuse, R172, R160 ;  /* 0x000000ac80a0723c */ /* 0x040ff000000018a0 */
[----:B----4-:R-:W-:Y:S01]  /*6340*/  HMMA.16816.F32 R36, R128, R48, R36 ;  /* 0x000000308024723c */ /* 0x010fe20000001824 */
[----:B--2---:R-:W-:Y:S01]  /*6350*/  FFMA.FTZ R2, R183, c[0x0][0x23c], -R0 ;  /* 0x00008f00b7027a23 */ /* 0x004fe20000010800 */
[----:B------:R-:W-:-:S02]  /*6360*/  MOV R183, R159 ;  /* 0x0000009f00b77202 */ /* 0x000fc40000000f00 */
[----:B------:R-:W2:Y:S01]  /*6370*/  LDSM.16.MT88.4 R156, [R213+0xa800] ;  /* 0x00a80000d59c783b */ /* 0x000ea20000004200 */
[----:B------:R3:W4:Y:S03]  /*6380*/  MUFU.EX2 R176, R2 ;  /* 0x0000000200b07308 */ /* 0x0007260000000800 */
[C---:B------:R-:W-:Y:S08]  /*6390*/  HMMA.16816.F32 R52, R128.reuse, R64, R52 ;  /* 0x000000408034723c */ /* 0x040ff00000001834 */
[----:B-1----:R-:W-:Y:S01]  /*63a0*/  HMMA.16816.F32 R116, R128, R4, R116 ;  /* 0x000000048074723c */ /* 0x002fe20000001874 */
[--C-:B---3--:R-:W-:Y:S01]  /*63b0*/  FFMA.FTZ R2, R184, c[0x0][0x23c], -R0.reuse ;  /* 0x00008f00b8027a23 */ /* 0x108fe20000010800 */
[----:B------:R-:W-:Y:S01]  /*63c0*/  MOV R184, R23 ;  /* 0x0000001700b87202 */ /* 0x000fe20000000f00 */
[----:B------:R-:W-:Y:S01]  /*63d0*/  FFMA.FTZ R0, R185, c[0x0][0x23c], -R0 ;  /* 0x00008f00b9007a23 */ /* 0x000fe20000010800 */
[----:B------:R-:W-:Y:S01]  /*63e0*/  MOV R185, R21 ;  /* 0x0000001500b97202 */ /* 0x000fe20000000f00 */
[----:B------:R1:W-:Y:S01]  /*63f0*/  MUFU.EX2 R35, R2 ;  /* 0x0000000200237308 */ /* 0x0003e20000000800 */
[----:B----4-:R-:W-:-:S02]  /*6400*/  F2FP.PACK_AB R124, R176, R177 ;  /* 0x000000b1b07c723e */ /* 0x010fc400000000ff */
[C---:B------:R-:W-:Y:S05]  /*6410*/  HMMA.16816.F32 R68, R128.reuse, R80, R68 ;  /* 0x000000508044723c */ /* 0x040fea0000001844 */
[----:B------:R3:W4:Y:S03]  /*6420*/  MUFU.EX2 R34, R0 ;  /* 0x0000000000227308 */ /* 0x0007260000000800 */
[----:B------:R-:W-:Y:S01]  /*6430*/  HMMA.16816.F32 R84, R128, R96, R84 ;  /* 0x000000608054723c */ /* 0x000fe20000001854 */
[----:B-1----:R-:W-:-:S07]  /*6440*/  FFMA.FTZ R2, R188, c[0x0][0x23c], -R13 ;  /* 0x00008f00bc027a23 */ /* 0x002fce000001080d */
[----:B------:R-:W-:Y:S01]  /*6450*/  HMMA.16816.F32 R100, R128, R112, R100 ;  /* 0x000000708064723c */ /* 0x000fe20000001864 */
[----:B---3--:R-:W-:Y:S01]  /*6460*/  FFMA.FTZ R0, R186, c[0x0][0x23c], -R13 ;  /* 0x00008f00ba007a23 */ /* 0x008fe2000001080d */
[----:B----4-:R-:W-:-:S06]  /*6470*/  F2FP.PACK_AB R126, R34, R35 ;  /* 0x00000023227e723e */ /* 0x010fcc00000000ff */
[----:B--2---:R-:W-:Y:S01]  /*6480*/  HMMA.16816.F32 R148, R128, R156, R148 ;  /* 0x0000009c8094723c */ /* 0x004fe20000001894 */
[----:B------:R1:W-:Y:S02]  /*6490*/  MUFU.EX2 R23, R0 ;  /* 0x0000000000177308 */ /* 0x0003e40000000800 */
[----:B-1----:R-:W-:-:S06]  /*64a0*/  FFMA.FTZ R0, R187, c[0x0][0x23c], -R13 ;  /* 0x00008f00bb007a23 */ /* 0x002fcc000001080d */
[----:B------:R1:W2:Y:S02]  /*64b0*/  MUFU.EX2 R22, R0 ;  /* 0x0000000000167308 */ /* 0x0002a40000000800 */
[----:B-1----:R-:W-:Y:S01]  /*64c0*/  FFMA.FTZ R0, R189, c[0x0][0x23c], -R13 ;  /* 0x00008f00bd007a23 */ /* 0x002fe2000001080d */
[----:B--2---:R-:W-:-:S05]  /*64d0*/  F2FP.PACK_AB R125, R22, R23 ;  /* 0x00000017167d723e */ /* 0x004fca00000000ff */
[----:B------:R1:W-:Y:S08]  /*64e0*/  MUFU.EX2 R13, R2 ;  /* 0x00000002000d7308 */ /* 0x0003f00000000800 */
[----:B------:R-:W2:Y:S01]  /*64f0*/  MUFU.EX2 R21, R0 ;  /* 0x0000000000157308 */ /* 0x000ea20000000800 */
[----:B-1----:R-:W-:Y:S01]  /*6500*/  FFMA.FTZ R2, R251, R15, R248 ;  /* 0x0000000ffb027223 */ /* 0x002fe200000100f8 */
[----:B--2---:R-:W-:Y:S01]  /*6510*/  F2FP.PACK_AB R127, R13, R21 ;  /* 0x000000150d7f723e */ /* 0x004fe200000000ff */
[----:B------:R-:W-:-:S06]  /*6520*/  FFMA.FTZ R0, R250, R14, R244 ;  /* 0x0000000efa007223 */ /* 0x000fcc00000100f4 */
[C---:B------:R-:W-:Y:S07]  /*6530*/  HMMA.16816.F32 R120, R124.reuse, R4, R120 ;  /* 0x000000047c78723c */ /* 0x040fee0000001878 */
[----:B------:R-:W-:Y:S01]  /*6540*/  FADD.FTZ R5, R247, R2 ;  /* 0x00000002f7057221 */ /* 0x000fe20000010000 */
[----:B------:R-:W-:Y:S01]  /*6550*/  HMMA.16816.F32 R144, R124, R156, R144 ;  /* 0x0000009c7c90723c */ /* 0x000fe20000001890 */
        /* <DEDUP_REMOVED lines=51> */
[-C--:B------:R-:W-:Y:S08]  /*6890*/  HMMA.16816.F32 R124, R124, R6.reuse, R200 ;  /* 0x000000067c7c723c */ /* 0x080ff000000018c8 */
[----:B------:R-:W-:Y:S01]  /*68a0*/  HMMA.16816.F32 R128, R128, R6, R16 ;  /* 0x000000068080723c */ /* 0x000fe20000001810 */
[----:B------:R-:W-:Y:S11]  /*68b0*/  @!P0 BRA `(.L_x_934) ;  /* 0x0000873000008947 */ /* 0x000ff60003800000 */
[----:B------:R-:W2:Y:S01]  /*68c0*/  LDL.64 R182, [R1+0x30] ;  /* 0x0000300001b67983 */ /* 0x000ea20000100a00 */
[----:B------:R-:W-:Y:S01]  /*68d0*/  UIADD3 UR4, UR8, -0x2, URZ ;  /* 0xfffffffe08047890 */ /* 0x000fe2000fffe03f */
[----:B------:R-:W-:-:S04]  /*68e0*/  DEPBAR.LE SB0, 0x0 ;  /* 0x000080000000791a */ /* 0x000fc80000000000 */
[----:B------:R-:W-:Y:S01]  /*68f0*/  UMOV UR9, 0x6 ;  /* 0x0000000600097882 */ /* 0x000fe20000000000 */
[----:B------:R-:W-:Y:S01]  /*6900*/  MOV R0, UR4 ;  /* 0x0000000400007c02 */ /* 0x000fe20008000f00 */
[----:B------:R-:W-:Y:S02]  /*6910*/  ULDC.64 UR4, c[0x0][0x1a0] ;  /* 0x0000680000047ab9 */ /* 0x000fe40000000a00 */
[----:B------:R-:W-:Y:S02]  /*6920*/  USHF.L.U32 UR6, UR4, 0x6, URZ ;  /* 0x0000000604067899 */ /* 0x000fe4000800063f */
[----:B------:R-:W-:Y:S02]  /*6930*/  USHF.L.U64.HI UR9, UR4, UR9, UR5 ;  /* 0x0000000904097299 */ /* 0x000fe40008010205 */
[----:B------:R-:W-:Y:S02]  /*6940*/  UISETP.NE.AND UP0, UPT, UR8, 0x3, UPT ;  /* 0x000000030800788c */ /* 0x000fe4000bf05270 */
[----:B------:R-:W-:Y:S01]  /*6950*/  MOV R248, UR6 ;  /* 0x0000000600f87c02 */ /* 0x000fe20008000f00 */
[----:B------:R-:W-:Y:S01]  /*6960*/  BAR.SYNC.DEFER_BLOCKING 0x0 ;  /* 0x0000000000007b1d */ /* 0x000fe20000010000 */
[----:B--2---:R-:W-:-:S05]  /*6970*/  MOV R2, R182 ;  /* 0x000000b600027202 */ /* 0x004fca0000000f00 */
[----:B------:R-:W-:Y:S01]  /*6980*/  IMAD R0, R0, UR24, R2 ;  /* 0x0000001800007c24 */ /* 0x000fe2000f8e0202 */
[----:B------:R-:W-:-:S04]  /*6990*/  MOV R2, UR9 ;  /* 0x0000000900027c02 */ /* 0x000fc80008000f00 */
[----:B------:R-:W-:-:S04]  /*69a0*/  LEA R0, R0, c[0x0][0x170], 0x1 ;  /* 0x00005c0000007a11 */ /* 0x000fc800078e08ff */
[----:B------:R-:W-:Y:S02]  /*69b0*/  IADD3 R232, P2, R0, -UR6, RZ ;  /* 0x8000000600e87c10 */ /* 0x000fe4000ff5e0ff */
[----:B------:R-:W-:Y:S02]  /*69c0*/  IADD3 R234, P1, P0, -R248, UR24, R0 ;  /* 0x00000018f8ea7c10 */ /* 0x000fe4000f83e100 */
[----:B------:R-:W-:Y:S02]  /*69d0*/  IADD3.X R233, R33, ~UR9, RZ, P2, !PT ;  /* 0x8000000921e97c10 */ /* 0x000fe400097fe4ff */
        /* <DEDUP_REMOVED lines=14> */
[----:B------:R-:W5:Y:S04]  /*6ac0*/  LDSM.16.M88.4 R4, [R216+0x2000] ;  /* 0x00200000d804783b */ /* 0x000f680000000200 */
[----:B------:R-:W1:Y:S04]  /*6ad0*/  LDSM.16.M88.4 R132, [R226] ;  /* 0x00000000e284783b */ /* 0x000e680000000200 */
[----:B------:R-:W1:Y:S04]  /*6ae0*/  LDSM.16.M88.4 R24, [R216] ;  /* 0x00000000d818783b */ /* 0x000e680000000200 */
[----:B------:R-:W0:Y:S01]  /*6af0*/  LDGDEPBAR ;  /* 0x00000000000079af */ /* 0x000e220000000000 */
[C---:B--2---:R-:W-:Y:S08]  /*6b00*/  HMMA.16816.F32 R180, R16.reuse, R32, RZ ;  /* 0x0000002010b4723c */ /* 0x044ff000000018ff */
[C---:B---3--:R-:W-:Y:S08]  /*6b10*/  HMMA.16816.F32 R140, R16.reuse, R28, RZ ;  /* 0x0000001c108c723c */ /* 0x048ff000000018ff */
[C---:B------:R-:W-:Y:S08]  /*6b20*/  HMMA.16816.F32 R176, R16.reuse, R34, RZ ;  /* 0x0000002210b0723c */ /* 0x040ff000000018ff */
[----:B------:R-:W-:Y:S08]  /*6b30*/  HMMA.16816.F32 R16, R16, R30, RZ ;  /* 0x0000001e1010723c */ /* 0x000ff000000018ff */
[C---:B----4-:R-:W-:Y:S08]  /*6b40*/  HMMA.16816.F32 R188, R20.reuse, R32, RZ ;  /* 0x0000002014bc723c */ /* 0x050ff000000018ff */
[----:B------:R-:W-:Y:S01]  /*6b50*/  HMMA.16816.F32 R200, R20, R34, RZ ;  /* 0x0000002214c8723c */ /* 0x000fe200000018ff */
[----:B------:R-:W-:Y:S07]  /*6b60*/  LDSM.16.M88.4 R32, [R221+0x8800] ;  /* 0x00880000dd20783b */ /* 0x000fee0000000200 */
[----:B-----5:R-:W-:Y:S08]  /*6b70*/  HMMA.16816.F32 R196, R4, R138, R176 ;  /* 0x0000008a04c4723c */ /* 0x020ff000000018b0 */
[C---:B------:R-:W-:Y:S08]  /*6b80*/  HMMA.16816.F32 R184, R20.reuse, R28, RZ ;  /* 0x0000001c14b8723c */ /* 0x040ff000000018ff */
[----:B------:R-:W-:Y:S01]  /*6b90*/  HMMA.16816.F32 R192, R20, R30, RZ ;  /* 0x0000001e14c0723c */ /* 0x000fe200000018ff */
[----:B------:R-:W-:Y:S07]  /*6ba0*/  LDSM.16.M88.4 R20, [R221+0x8000] ;  /* 0x00800000dd14783b */ /* 0x000fee0000000200 */
[C---:B------:R-:W-:Y:S08]  /*6bb0*/  HMMA.16816.F32 R208, R4.reuse, R136, R180 ;  /* 0x0000008804d0723c */ /* 0x040ff000000018b4 */
[C---:B-1----:R-:W-:Y:S08]  /*6bc0*/  HMMA.16816.F32 R204, R4.reuse, R132, R140 ;  /* 0x0000008404cc723c */ /* 0x042ff0000000188c */
[----:B------:R-:W-:Y:S01]  /*6bd0*/  HMMA.16816.F32 R176, R4, R134, R16 ;  /* 0x0000008604b0723c */ /* 0x000fe20000001810 */
[----:B------:R-:W1:Y:S04]  /*6be0*/  LDSM.16.M88.4 R4, [R222+0x2000] ;  /* 0x00200000de04783b */ /* 0x000e680000000200 */
[----:B------:R-:W2:Y:S03]  /*6bf0*/  LDSM.16.M88.4 R16, [R222] ;  /* 0x00000000de10783b */ /* 0x000ea60000000200 */
[C---:B------:R-:W-:Y:S08]  /*6c00*/  HMMA.16816.F32 R28, R24.reuse, R136, R188 ;  /* 0x00000088181c723c */ /* 0x040ff000000018bc */
[C---:B------:R-:W-:Y:S08]  /*6c10*/  HMMA.16816.F32 R140, R24.reuse, R138, R200 ;  /* 0x0000008a188c723c */ /* 0x040ff000000018c8 */
[C---:B------:R-:W-:Y:S08]  /*6c20*/  HMMA.16816.F32 R180, R24.reuse, R132, R184 ;  /* 0x0000008418b4723c */ /* 0x040ff000000018b8 */
[----:B------:R-:W-:Y:S01]  /*6c30*/  HMMA.16816.F32 R136, R24, R134, R192 ;  /* 0x000000861888723c */ /* 0x000fe200000018c0 */
[----:B------:R-:W-:Y:S04]  /*6c40*/  LDSM.16.M88.4 R24, [R220+0x2000] ;  /* 0x00200000dc18783b */ /* 0x000fe80000000200 */
[----:B------:R-:W3:Y:S03]  /*6c50*/  LDSM.16.M88.4 R132, [R219] ;  /* 0x00000000db84783b */ /* 0x000ee60000000200 */
[----:B-1----:R-:W-:Y:S08]  /*6c60*/  HMMA.16816.F32 R196, R4, R22, R196 ;  /* 0x0000001604c4723c */ /* 0x002ff000000018c4 */
[-C--:B--2---:R-:W-:Y:S01]  /*6c70*/  HMMA.16816.F32 R192, R16, R20.reuse, R28 ;  /* 0x0000001410c0723c */ /* 0x084fe2000000181c */
[----:B------:R-:W1:Y:S07]  /*6c80*/  LDSM.16.M88.4 R28, [R219+0x800] ;  /* 0x00080000db1c783b */ /* 0x000e6e0000000200 */
[C---:B------:R-:W-:Y:S08]  /*6c90*/  HMMA.16816.F32 R188, R4.reuse, R20, R208 ;  /* 0x0000001404bc723c */ /* 0x040ff000000018d0 */
[C---:B------:R-:W-:Y:S08]  /*6ca0*/  HMMA.16816.F32 R204, R4.reuse, R32, R204 ;  /* 0x0000002004cc723c */ /* 0x040ff000000018cc */
[----:B------:R-:W-:Y:S01]  /*6cb0*/  HMMA.16816.F32 R200, R4, R34, R176 ;  /* 0x0000002204c8723c */ /* 0x000fe200000018b0 */
[----:B------:R-:W2:Y:S04]  /*6cc0*/  LDSM.16.M88.4 R4, [R220] ;  /* 0x00000000dc04783b */ /* 0x000ea80000000200 */
[----:B------:R-:W-:Y:S03]  /*6cd0*/  LDSM.16.M88.4 R176, [R212+0x9000] ;  /* 0x00900000d4b0783b */ /* 0x000fe60000000200 */
[C---:B------:R-:W-:Y:S01]  /*6ce0*/  HMMA.16816.F32 R184, R16.reuse, R22, R140 ;  /* 0x0000001610b8723c */ /* 0x040fe2000000188c */
[----:B------:R-:W4:Y:S07]  /*6cf0*/  LDSM.16.M88.4 R20, [R214+0x6000] ;  /* 0x00600000d614783b */ /* 0x000f2e0000000200 */
[C---:B------:R-:W-:Y:S08]  /*6d00*/  HMMA.16816.F32 R180, R16.reuse, R32, R180 ;  /* 0x0000002010b4723c */ /* 0x040ff000000018b4 */
[----:B------:R-:W-:Y:S01]  /*6d10*/  HMMA.16816.F32 R140, R16, R34, R136 ;  /* 0x00000022108c723c */ /* 0x000fe20000001888 */
[----:B------:R-:W5:Y:S07]  /*6d20*/  LDSM.16.M88.4 R136, [R212+0x9800] ;  /* 0x00980000d488783b */ /* 0x000f6e0000000200 */
[C---:B---3--:R-:W-:Y:S08]  /*6d30*/  HMMA.16816.F32 R16, R24.reuse, R134, R196 ;  /* 0x000000861810723c */ /* 0x048ff000000018c4 */
[C---:B------:R-:W-:Y:S08]  /*6d40*/  HMMA.16816.F32 R32, R24.reuse, R132, R188 ;  /* 0x000000841820723c */ /* 0x040ff000000018bc */
[----:B-1----:R-:W-:Y:S08]  /*6d50*/  HMMA.16816.F32 R188, R24, R28, R204 ;  /* 0x0000001c18bc723c */ /* 0x002ff000000018cc */
[C---:B--2---:R-:W-:Y:S08]  /*6d60*/  HMMA.16816.F32 R208, R4.reuse, R132, R192 ;  /* 0x0000008404d0723c */ /* 0x044ff000000018c0 */
[----:B------:R-:W-:Y:S08]  /*6d70*/  HMMA.16816.F32 R204, R4, R134, R184 ;  /* 0x0000008604cc723c */ /* 0x000ff000000018b8 */
[----:B----4-:R-:W-:Y:S01]  /*6d80*/  HMMA.16816.F32 R132, R20, R178, R16 ;  /* 0x000000b21484723c */ /* 0x010fe20000001810 */
[----:B------:R-:W1:Y:S07]  /*6d90*/  LDSM.16.M88.4 R16, [R214+0x4000] ;  /* 0x00400000d610783b */ /* 0x000e6e0000000200 */
[C---:B------:R-:W-:Y:S08]  /*6da0*/  HMMA.16816.F32 R196, R4.reuse, R28, R180 ;  /* 0x0000001c04c4723c */ /* 0x040ff000000018b4 */
[-C--:B------:R-:W-:Y:S01]  /*6db0*/  HMMA.16816.F32 R192, R4, R30.reuse, R140 ;  /* 0x0000001e04c0723c */ /* 0x080fe2000000188c */
[----:B------:R-:W-:Y:S04]  /*6dc0*/  LDSM.16.M88.4 R4, [R216+0x6000] ;  /* 0x00600000d804783b */ /* 0x000fe80000000200 */
[----:B------:R-:W2:Y:S03]  /*6dd0*/  LDSM.16.M88.4 R140, [R224] ;  /* 0x00000000e08c783b */ /* 0x000ea60000000200 */
[----:B------:R-:W-:Y:S01]  /*6de0*/  HMMA.16816.F32 R200, R24, R30, R200 ;  /* 0x0000001e18c8723c */ /* 0x000fe200000018c8 */
[----:B------:R-:W-:Y:S07]  /*6df0*/  LDSM.16.M88.4 R28, [R216+0x4000] ;  /* 0x00400000d81c783b */ /* 0x000fee0000000200 */
[C---:B------:R-:W-:Y:S01]  /*6e00*/  HMMA.16816.F32 R184, R20.reuse, R176, R32 ;  /* 0x000000b014b8723c */ /* 0x040fe20000001820 */
[----:B------:R-:W3:Y:S07]  /*6e10*/  LDSM.16.M88.4 R32, [R225] ;  /* 0x00000000e120783b */ /* 0x000eee0000000200 */
[C---:B-----5:R-:W-:Y:S08]  /*6e20*/  HMMA.16816.F32 R24, R20.reuse, R136, R188 ;  /* 0x000000881418723c */ /* 0x060ff000000018bc */
[----:B------:R-:W-:Y:S08]  /*6e30*/  HMMA.16816.F32 R20, R20, R138, R200 ;  /* 0x0000008a1414723c */ /* 0x000ff000000018c8 */
[C---:B-1----:R-:W-:Y:S08]  /*6e40*/  HMMA.16816.F32 R180, R16.reuse, R176, R208 ;  /* 0x000000b010b4723c */ /* 0x042ff000000018d0 */
[C---:B------:R-:W-:Y:S08]  /*6e50*/  HMMA.16816.F32 R188, R16.reuse, R136, R196 ;  /* 0x0000008810bc723c */ /* 0x040ff000000018c4 */
[----:B------:R-:W-:Y:S01]  /*6e60*/  HMMA.16816.F32 R192, R16, R138, R192 ;  /* 0x0000008a10c0723c */ /* 0x000fe200000018c0 */
[----:B------:R-:W-:Y:S07]  /*6e70*/  LDSM.16.M88.4 R136, [R221+0x9000] ;  /* 0x00900000dd88783b */ /* 0x000fee0000000200 */
[----:B--2---:R-:W-:Y:S01]  /*6e80*/  HMMA.16816.F32 R200, R4, R140, R24 ;  /* 0x0000008c04c8723c */ /* 0x004fe20000001818 */
[----:B------:R-:W1:Y:S07]  /*6e90*/  LDSM.16.M88.4 R24, [R222+0x4000] ;  /* 0x00400000de18783b */ /* 0x000e6e0000000200 */
[----:B------:R-:W-:Y:S01]  /*6ea0*/  HMMA.16816.F32 R176, R16, R178, R204 ;  /* 0x000000b210b0723c */ /* 0x000fe200000018cc */
[----:B------:R-:W-:Y:S07]  /*6eb0*/  LDSM.16.M88.4 R16, [R220+0x4000] ;  /* 0x00400000dc10783b */ /* 0x000fee0000000200 */
[C---:B---3--:R-:W-:Y:S08]  /*6ec0*/  HMMA.16816.F32 R184, R4.reuse, R32, R184 ;  /* 0x0000002004b8723c */ /* 0x048ff000000018b8 */
[C---:B------:R-:W-:Y:S01]  /*6ed0*/  HMMA.16816.F32 R196, R4.reuse, R34, R132 ;  /* 0x0000002204c4723c */ /* 0x040fe20000001884 */
[----:B------:R-:W-:Y:S07]  /*6ee0*/  LDSM.16.M88.4 R132, [R219+0x1000] ;  /* 0x00100000db84783b */ /* 0x000fee0000000200 */
[----:B------:R-:W-:Y:S01]  /*6ef0*/  HMMA.16816.F32 R204, R4, R142, R20 ;  /* 0x0000008e04cc723c */ /* 0x000fe20000001814 */
[----:B------:R-:W2:Y:S07]  /*6f00*/  LDSM.16.M88.4 R20, [R222+0x6000] ;  /* 0x00600000de14783b */ /* 0x000eae0000000200 */
[C---:B------:R-:W-:Y:S08]  /*6f10*/  HMMA.16816.F32 R4, R28.reuse, R32, R180 ;  /* 0x000000201c04723c */ /* 0x040ff000000018b4 */
[C---:B------:R-:W-:Y:S01]  /*6f20*/  HMMA.16816.F32 R176, R28.reuse, R34, R176 ;  /* 0x000000221cb0723c */ /* 0x040fe200000018b0 */
[----:B------:R-:W-:Y:S07]  /*6f30*/  LDSM.16.M88.4 R32, [R221+0x9800] ;  /* 0x00980000dd20783b */ /* 0x000fee0000000200 */
[C---:B------:R-:W-:Y:S08]  /*6f40*/  HMMA.16816.F32 R180, R28.reuse, R140, R188 ;  /* 0x0000008c1cb4723c */ /* 0x040ff000000018bc */
[----:B------:R-:W-:Y:S08]  /*6f50*/  HMMA.16816.F32 R192, R28, R142, R192 ;  /* 0x0000008e1cc0723c */ /* 0x000ff000000018c0 */
[-C--:B-1----:R-:W-:Y:S01]  /*6f60*/  HMMA.16816.F32 R28, R24, R136.reuse, R4 ;  /* 0x00000088181c723c */ /* 0x082fe20000001804 */
[----:B------:R-:W1:Y:S07]  /*6f70*/  LDSM.16.M88.4 R4, [R220+0x6000] ;  /* 0x00600000dc04783b */ /* 0x000e6e0000000200 */
[C---:B--2---:R-:W-:Y:S08]  /*6f80*/  HMMA.16816.F32 R140, R20.reuse, R136, R184 ;  /* 0x00000088148c723c */ /* 0x044ff000000018b8 */
[----:B------:R-:W-:Y:S08]  /*6f90*/  HMMA.16816.F32 R184, R20, R138, R196 ;  /* 0x0000008a14b8723c */ /* 0x000ff000000018c4 */
[----:B------:R-:W-:Y:S08]  /*6fa0*/  HMMA.16816.F32 R28, R16, R132, R28 ;  /* 0x00000084101c723c */ /* 0x000ff0000000181c */
[----:B------:R-:W-:Y:S08]  /*6fb0*/  HMMA.16816.F32 R136, R24, R138, R176 ;  /* 0x0000008a1888723c */ /* 0x000ff000000018b0 */
[----:B-1----:R-:W-:Y:S08]  /*6fc0*/  HMMA.16816.F32 R176, R4, R132, R140 ;  /* 0x0000008404b0723c */ /* 0x002ff0000000188c */
[----:B------:R-:W-:Y:S01]  /*6fd0*/  FMUL.FTZ R30, R30, c[0x0][0x2ec] ;  /* 0x0000bb001e1e7a20 */ /* 0x000fe20000410000 */
[----:B------:R-:W-:Y:S01]  /*6fe0*/  HMMA.16816.F32 R140, R24, R32, R180 ;  /* 0x00000020188c723c */ /* 0x000fe200000018b4 */
[----:B------:R-:W-:-:S02]  /*6ff0*/  FMUL.FTZ R31, R31, c[0x0][0x2ec] ;  /* 0x0000bb001f1f7a20 */ /* 0x000fc40000410000 */
[----:B------:R-:W-:Y:S01]  /*7000*/  FMUL.FTZ R13, R28, c[0x0][0x2ec] ;  /* 0x0000bb001c0d7a20 */ /* 0x000fe20000410000 */
[----:B------:R-:W1:Y:S01]  /*7010*/  MUFU.TANH R189, R30 ;  /* 0x0000001e00bd7308 */ /* 0x000e620000002400 */
[----:B------:R-:W-:-:S03]  /*7020*/  FMUL.FTZ R14, R29, c[0x0][0x2ec] ;  /* 0x0000bb001d0e7a20 */ /* 0x000fc60000410000 */
[-C--:B------:R-:W-:Y:S04]  /*7030*/  HMMA.16816.F32 R136, R16, R134.reuse, R136 ;  /* 0x000000861088723c */ /* 0x080fe80000001888 */
[----:B------:R2:W3:Y:S04]  /*7040*/  MUFU.TANH R188, R31 ;  /* 0x0000001f00bc7308 */ /* 0x0004e80000002400 */
[----:B------:R-:W-:Y:S01]  /*7050*/  HMMA.16816.F32 R132, R4, R134, R184 ;  /* 0x000000860484723c */ /* 0x000fe200000018b8 */
[----:B------:R-:W-:Y:S02]  /*7060*/  FMUL.FTZ R176, R176, c[0x0][0x2ec] ;  /* 0x0000bb00b0b07a20 */ /* 0x000fe40000410000 */
[----:B------:R-:W-:Y:S01]  /*7070*/  FMUL.FTZ R177, R177, c[0x0][0x2ec] ;  /* 0x0000bb00b1b17a20 */ /* 0x000fe20000410000 */
[----:B------:R-:W4:Y:S01]  /*7080*/  MUFU.TANH R13, R13 ;  /* 0x0000000d000d7308 */ /* 0x000f220000002400 */
[----:B------:R-:W-:-:S02]  /*7090*/  FMUL.FTZ R178, R178, c[0x0][0x2ec] ;  /* 0x0000bb00b2b27a20 */ /* 0x000fc40000410000 */
[----:B------:R-:W-:Y:S01]  /*70a0*/  FMUL.FTZ R179, R179, c[0x0][0x2ec] ;  /* 0x0000bb00b3b37a20 */ /* 0x000fe20000410000 */
[----:B------:R-:W-:Y:S01]  /*70b0*/  HMMA.16816.F32 R180, R20, R32, R200 ;  /* 0x0000002014b4723c */ /* 0x000fe200000018c8 */
[----:B--2---:R-:W2:Y:S03]  /*70c0*/  LDSM.16.M88.4 R28, [R219+0x1800] ;  /* 0x00180000db1c783b */ /* 0x004ea60000000200 */
[----:B------:R-:W1:Y:S01]  /*70d0*/  MUFU.TANH R185, R176 ;  /* 0x000000b000b97308 */ /* 0x000e620000002400 */
[----:B------:R-:W-:-:S04]  /*70e0*/  DEPBAR.LE SB0, 0x0 ;  /* 0x000080000000791a */ /* 0x000fc80000000000 */
[-C--:B------:R-:W-:Y:S01]  /*70f0*/  HMMA.16816.F32 R24, R24, R34.reuse, R192 ;  /* 0x000000221818723c */ /* 0x080fe200000018c0 */
[----:B------:R-:W-:Y:S02]  /*7100*/  FMUL.FTZ R137, R137, c[0x0][0x2ec] ;  /* 0x0000bb0089897a20 */ /* 0x000fe40000410000 */
[----:B------:R-:W-:Y:S01]  /*7110*/  FMUL.FTZ R138, R138, c[0x0][0x2ec] ;  /* 0x0000bb008a8a7a20 */ /* 0x000fe20000410000 */
[----:B------:R-:W1:Y:S01]  /*7120*/  MUFU.TANH R184, R177 ;  /* 0x000000b100b87308 */ /* 0x000e620000002400 */
[----:B------:R-:W-:Y:S02]  /*7130*/  FMUL.FTZ R139, R139, c[0x0][0x2ec] ;  /* 0x0000bb008b8b7a20 */ /* 0x000fe40000410000 */
[----:B------:R-:W-:Y:S01]  /*7140*/  FMUL.FTZ R132, R132, c[0x0][0x2ec] ;  /* 0x0000bb0084847a20 */ /* 0x000fe20000410000 */
[----:B------:R-:W-:Y:S01]  /*7150*/  HMMA.16816.F32 R20, R20, R34, R204 ;  /* 0x000000221414723c */ /* 0x000fe200000018cc */
[----:B------:R-:W-:Y:S02]  /*7160*/  FMUL.FTZ R133, R133, c[0x0][0x2ec] ;  /* 0x0000bb0085857a20 */ /* 0x000fe40000410000 */
[----:B------:R-:W-:Y:S01]  /*7170*/  FMUL.FTZ R134, R134, c[0x0][0x2ec] ;  /* 0x0000bb0086867a20 */ /* 0x000fe20000410000 */
[----:B------:R-:W1:Y:S01]  /*7180*/  MUFU.TANH R186, R178 ;  /* 0x000000b200ba7308 */ /* 0x000e620000002400 */
[----:B------:R-:W-:-:S02]  /*7190*/  FMUL.FTZ R135, R135, c[0x0][0x2ec] ;  /* 0x0000bb0087877a20 */ /* 0x000fc40000410000 */
[----:B------:R-:W-:-:S05]  /*71a0*/  FMUL.FTZ R8, R136, c[0x0][0x2ec] ;  /* 0x0000bb0088087a20 */ /* 0x000fca0000410000 */
[----:B------:R-:W1:Y:S08]  /*71b0*/  MUFU.TANH R176, R137 ;  /* 0x0000008900b07308 */ /* 0x000e700000002400 */
[----:B------:R-:W1:Y:S08]  /*71c0*/  MUFU.TANH R177, R138 ;  /* 0x0000008a00b17308 */ /* 0x000e700000002400 */
[----:B------:R2:W1:Y:S08]  /*71d0*/  MUFU.TANH R178, R139 ;  /* 0x0000008b00b27308 */ /* 0x0004700000002400 */
[----:B------:R-:W1:Y:S01]  /*71e0*/  MUFU.TANH R14, R14 ;  /* 0x0000000e000e7308 */ /* 0x000e620000002400 */
[C---:B--2---:R-:W-:Y:S07]  /*71f0*/  HMMA.16816.F32 R136, R16.reuse, R28, R140 ;  /* 0x0000001c1088723c */ /* 0x044fee000000188c */
[----:B------:R-:W2:Y:S01]  /*7200*/  MUFU.TANH R140, R132 ;  /* 0x00000084008c7308 */ /* 0x000ea20000002400 */
[----:B------:R-:W-:Y:S07]  /*7210*/  HMMA.16816.F32 R16, R16, R30, R24 ;  /* 0x0000001e1010723c */ /* 0x000fee0000001818 */
[----:B------:R-:W1:Y:S08]  /*7220*/  MUFU.TANH R141, R133 ;  /* 0x00000085008d7308 */ /* 0x000e700000002400 */
[----:B------:R-:W1:Y:S01]  /*7230*/  MUFU.TANH R143, R134 ;  /* 0x00000086008f7308 */ /* 0x000e620000002400 */
[----:B------:R-:W-:-:S07]  /*7240*/  FMUL.FTZ R32, R137, c[0x0][0x2ec] ;  /* 0x0000bb0089207a20 */ /* 0x000fce0000410000 */
[----:B------:R5:W1:Y:S01]  /*7250*/  MUFU.TANH R142, R135 ;  /* 0x00000087008e7308 */ /* 0x000a620000002400 */
[----:B------:R-:W-:Y:S02]  /*7260*/  FMUL.FTZ R137, R138, c[0x0][0x2ec] ;  /* 0x0000bb008a897a20 */ /* 0x000fe40000410000 */
[----:B------:R-:W-:Y:S02]  /*7270*/  FMUL.FTZ R33, R139, c[0x0][0x2ec] ;  /* 0x0000bb008b217a20 */ /* 0x000fe40000410000 */
[----:B------:R-:W-:-:S03]  /*7280*/  FMUL.FTZ R15, R17, c[0x0][0x2ec] ;  /* 0x0000bb00110f7a20 */ /* 0x000fc60000410000 */
[----:B------:R1:W1:Y:S01]  /*7290*/  MUFU.TANH R187, R179 ;  /* 0x000000b300bb7308 */ /* 0x0002620000002400 */
[----:B------:R-:W-:Y:S02]  /*72a0*/  FMUL.FTZ R19, R19, c[0x0][0x2ec] ;  /* 0x0000bb0013137a20 */ /* 0x000fe40000410000 */
[----:B------:R-:W-:Y:S02]  /*72b0*/  FMUL.FTZ R16, R16, c[0x0][0x2ec] ;  /* 0x0000bb0010107a20 */ /* 0x000fe40000410000 */
[----:B------:R-:W-:Y:S01]  /*72c0*/  FMUL.FTZ R18, R18, c[0x0][0x2ec] ;  /* 0x0000bb0012127a20 */ /* 0x000fe20000410000 */
[C---:B-----5:R-:W-:Y:S02]  /*72d0*/  HMMA.16816.F32 R132, R4.reuse, R28, R180 ;  /* 0x0000001c0484723c */ /* 0x060fe400000018b4 */
[----:B------:R-:W1:Y:S05]  /*72e0*/  MUFU.TANH R8, R8 ;  /* 0x0000000800087308 */ /* 0x000e6a0000002400 */
[----:B------:R-:W-:Y:S01]  /*72f0*/  FMUL.FTZ R28, R136, c[0x0][0x2ec] ;  /* 0x0000bb00881c7a20 */ /* 0x000fe20000410000 */
[----:B------:R-:W-:Y:S02]  /*7300*/  HMMA.16816.F32 R4, R4, R30, R20 ;  /* 0x0000001e0404723c */ /* 0x000fe40000001814 */
[----:B------:R-:W1:Y:S08]  /*7310*/  MUFU.TANH R32, R32 ;  /* 0x0000002000207308 */ /* 0x000e700000002400 */
[----:B------:R-:W1:Y:S06]  /*7320*/  MUFU.TANH R28, R28 ;  /* 0x0000001c001c7308 */ /* 0x000e6c0000002400 */
[----:B------:R-:W-:-:S02]  /*7330*/  FMUL.FTZ R27, R132, c[0x0][0x2ec] ;  /* 0x0000bb00841b7a20 */ /* 0x000fc40000410000 */
[----:B------:R-:W1:Y:S01]  /*7340*/  MUFU.TANH R137, R137 ;  /* 0x0000008900897308 */ /* 0x000e620000002400 */
[----:B------:R-:W-:Y:S02]  /*7350*/  FMUL.FTZ R34, R133, c[0x0][0x2ec] ;  /* 0x0000bb0085227a20 */ /* 0x000fe40000410000 */
[----:B------:R-:W-:Y:S02]  /*7360*/  FMUL.FTZ R35, R134, c[0x0][0x2ec] ;  /* 0x0000bb0086237a20 */ /* 0x000fe40000410000 */
[----:B------:R-:W-:Y:S02]  /*7370*/  FMUL.FTZ R132, R135, c[0x0][0x2ec] ;  /* 0x0000bb0087847a20 */ /* 0x000fe40000410000 */
[----:B------:R-:W-:Y:S01]  /*7380*/  FMUL.FTZ R4, R4, c[0x0][0x2ec] ;  /* 0x0000bb0004047a20 */ /* 0x000fe20000410000 */
[----:B------:R-:W1:Y:S01]  /*7390*/  MUFU.TANH R33, R33 ;  /* 0x0000002100217308 */ /* 0x000e620000002400 */
[----:B------:R-:W-:Y:S02]  /*73a0*/  FMUL.FTZ R5, R5, c[0x0][0x2ec] ;  /* 0x0000bb0005057a20 */ /* 0x000fe40000410000 */
[----:B------:R-:W-:-:S02]  /*73b0*/  FMUL.FTZ R6, R6, c[0x0][0x2ec] ;  /* 0x0000bb0006067a20 */ /* 0x000fc40000410000 */
[----:B------:R-:W-:-:S03]  /*73c0*/  FMUL.FTZ R7, R7, c[0x0][0x2ec] ;  /* 0x0000bb0007077a20 */ /* 0x000fc60000410000 */
[----:B------:R-:W1:Y:S08]  /*73d0*/  MUFU.TANH R27, R27 ;  /* 0x0000001b001b7308 */ /* 0x000e700000002400 */
[----:B------:R-:W1:Y:S08]  /*73e0*/  MUFU.TANH R34, R34 ;  /* 0x0000002200227308 */ /* 0x000e700000002400 */
[----:B------:R-:W1:Y:S08]  /*73f0*/  MUFU.TANH R35, R35 ;  /* 0x0000002300237308 */ /* 0x000e700000002400 */
[----:B------:R-:W1:Y:S08]  /*7400*/  MUFU.TANH R132, R132 ;  /* 0x0000008400847308 */ /* 0x000e700000002400 */
[----:B------:R1:W1:Y:S08]  /*7410*/  MUFU.TANH R20, R16 ;  /* 0x0000001000147308 */ /* 0x0002700000002400 */
[----:B------:R-:W1:Y:S08]  /*7420*/  MUFU.TANH R15, R15 ;  /* 0x0000000f000f7308 */ /* 0x000e700000002400 */
[----:B------:R1:W1:Y:S08]  /*7430*/  MUFU.TANH R25, R18 ;  /* 0x0000001200197308 */ /* 0x0002700000002400 */
[----:B------:R-:W1:Y:S08]  /*7440*/  MUFU.TANH R19, R19 ;  /* 0x0000001300137308 */ /* 0x000e700000002400 */
[----:B------:R1:W1:Y:S08]  /*7450*/  MUFU.TANH R26, R4 ;  /* 0x00000004001a7308 */ /* 0x0002700000002400 */
[----:B------:R1:W1:Y:S08]  /*7460*/  MUFU.TANH R29, R5 ;  /* 0x00000005001d7308 */ /* 0x0002700000002400 */
[----:B------:R1:W1:Y:S08]  /*7470*/  MUFU.TANH R30, R6 ;  /* 0x00000006001e7308 */ /* 0x0002700000002400 */
[----:B------:R1:W1:Y:S01]  /*7480*/  MUFU.TANH R31, R7 ;  /* 0x00000007001f7308 */ /* 0x0002620000002400 */
[----:B------:R-:W-:Y:S06]  /*7490*/  BAR.SYNC.DEFER_BLOCKING 0x0 ;  /* 0x0000000000007b1d */ /* 0x000fec0000010000 */
[----:B------:R-:W-:Y:S05]  /*74a0*/  @!P0 BRA `(.L_x_936) ;  /* 0x000001a000008947 */ /* 0x000fea0003800000 */
[----:B--234-:R-:W2:Y:S04]  /*74b0*/  LDL.64 R242, [R1+0x18] ;  /* 0x0000180001f27983 */ /* 0x01cea80000100a00 */
        /* <DEDUP_REMOVED lines=8> */
[----:B-1----:R-:W-:Y:S01]  /*7540*/  IMAD.U32 R4, RZ, RZ, UR14 ;  /* 0x0000000eff047e24 */ /* 0x002fe2000f8e00ff */
        /* <DEDUP_REMOVED lines=16> */
.L_x_936:
[----:B-1234-:R-:W1:Y:S01]  /*7650*/  S2R R2, SR_TID.X ;  /* 0x0000000000027919 */ /* 0x01ee620000002100 */
[----:B------:R-:W-:-:S02]  /*7660*/  UIADD3 UR7, UR8, -0x3, URZ ;  /* 0xfffffffd08077890 */ /* 0x000fc4000fffe03f */
[----:B------:R-:W-:-:S04]  /*7670*/  UISETP.GE.AND UP0, UPT, UR8, 0x4, UPT ;  /* 0x000000040800788c */ /* 0x000fc8000bf06270 */
[----:B------:R-:W-:Y:S02]  /*7680*/  MOV R0, UR7 ;  /* 0x0000000700007c02 */ /* 0x000fe40008000f00 */
[----:B-1----:R-:W-:-:S04]  /*7690*/  SHF.L.U32 R2, R2, 0x1, RZ ;  /* 0x0000000102027819 */ /* 0x002fc800000006ff */
[----:B------:R-:W-:-:S04]  /*76a0*/  LOP3.LUT R2, R2, 0x6, RZ, 0xc0, !PT ;  /* 0x0000000602027812 */ /* 0x000fc800078ec0ff */
[----:B------:R-:W-:-:S04]  /*76b0*/  LEA R0, R0, R2, 0x5 ;  /* 0x0000000200007211 */ /* 0x000fc800078e28ff */
[C---:B------:R-:W-:Y:S02]  /*76c0*/  IADD3 R7, R0.reuse, 0x1, RZ ;  /* 0x0000000100077810 */ /* 0x040fe40007ffe0ff */
[CC--:B------:R-:W-:Y:S02]  /*76d0*/  ISETP.GE.AND P1, PT, R0.reuse, R9.reuse, PT ;  /* 0x000000090000720c */ /* 0x0c0fe40003f26270 */
[C---:B------:R-:W-:Y:S02]  /*76e0*/  IADD3 R6, R0.reuse, 0x8, RZ ;  /* 0x0000000800067810 */ /* 0x040fe40007ffe0ff */
[----:B------:R-:W-:Y:S02]  /*76f0*/  ISETP.GE.AND P0, PT, R7, R9, PT ;  /* 0x000000090700720c */ /* 0x000fe40003f06270 */
[----:B------:R-:W-:Y:S02]  /*7700*/  FSEL R13, R13, -INF , !P1 ;  /* 0xff8000000d0d7808 */ /* 0x000fe40004800000 */
[----:B------:R-:W-:-:S02]  /*7710*/  IADD3 R5, R0, 0x9, RZ ;  /* 0x0000000900057810 */ /* 0x000fc40007ffe0ff */
[----:B------:R-:W-:Y:S02]  /*7720*/  ISETP.GE.AND P1, PT, R6, R9, PT ;  /* 0x000000090600720c */ /* 0x000fe40003f26270 */
[----:B------:R-:W-:Y:S02]  /*7730*/  FSEL R14, R14, -INF , !P0 ;  /* 0xff8000000e0e7808 */ /* 0x000fe40004000000 */
[----:B------:R-:W-:Y:S02]  /*7740*/  FMNMX.FTZ R2, R231, R13, !PT ;  /* 0x0000000de7027209 */ /* 0x000fe40007810000 */
[----:B------:R-:W-:Y:S02]  /*7750*/  ISETP.GE.AND P0, PT, R5, R9, PT ;  /* 0x000000090500720c */ /* 0x000fe40003f06270 */
[----:B------:R-:W-:Y:S02]  /*7760*/  FSEL R17, R8, -INF , !P1 ;  /* 0xff80000008117808 */ /* 0x000fe40004800000 */
[----:B------:R-:W-:-:S02]  /*7770*/  FMNMX.FTZ R2, R14, R2, !PT ;  /* 0x000000020e027209 */ /* 0x000fc40007810000 */
[C---:B------:R-:W-:Y:S02]  /*7780*/  IADD3 R4, R0.reuse, 0x10, RZ ;  /* 0x0000001000047810 */ /* 0x040fe40007ffe0ff */
[----:B------:R-:W-:Y:S02]  /*7790*/  IADD3 R3, R0, 0x11, RZ ;  /* 0x0000001100037810 */ /* 0x000fe40007ffe0ff */
[----:B------:R-:W-:Y:S02]  /*77a0*/  FSEL R16, R176, -INF , !P0 ;  /* 0xff800000b0107808 */ /* 0x000fe40004000000 */
[----:B------:R-:W-:Y:S02]  /*77b0*/  FMNMX.FTZ R8, R17, R2, !PT ;  /* 0x0000000211087209 */ /* 0x000fe40007810000 */
[----:B------:R-:W-:Y:S02]  /*77c0*/  ISETP.GE.AND P1, PT, R4, R9, PT ;  /* 0x000000090400720c */ /* 0x000fe40003f26270 */
[----:B------:R-:W-:-:S02]  /*77d0*/  IADD3 R2, R0, 0x18, RZ ;  /* 0x0000001800027810 */ /* 0x000fc40007ffe0ff */
[-C--:B------:R-:W-:Y:S02]  /*77e0*/  ISETP.GE.AND P0, PT, R3, R9.reuse, PT ;  /* 0x000000090300720c */ /* 0x080fe40003f06270 */
[----:B------:R-:W-:Y:S02]  /*77f0*/  FMNMX.FTZ R136, R16, R8, !PT ;  /* 0x0000000810887209 */ /* 0x000fe40007810000 */
[----:B------:R-:W-:Y:S02]  /*7800*/  FSEL R181, R28, -INF , !P1 ;  /* 0xff8000001cb57808 */ /* 0x000fe40004800000 */
[----:B------:R-:W-:Y:S02]  /*7810*/  IADD3 R8, R0, 0x19, RZ ;  /* 0x0000001900087810 */ /* 0x000fe40007ffe0ff */
[----:B------:R-:W-:Y:S02]  /*7820*/  ISETP.GE.AND P1, PT, R2, R9, PT ;  /* 0x000000090200720c */ /* 0x000fe40003f26270 */
[----:B------:R-:W-:-:S02]  /*7830*/  FSEL R133, R32, -INF , !P0 ;  /* 0xff80000020857808 */ /* 0x000fc40004000000 */
[----:B------:R-:W-:Y:S02]  /*7840*/  ISETP.GE.AND P0, PT, R8, R9, PT ;  /* 0x000000090800720c */ /* 0x000fe40003f06270 */
[----:B------:R-:W-:Y:S02]  /*7850*/  FSEL R180, R20, -INF , !P1 ;  /* 0xff80000014b47808 */ /* 0x000fe40004800000 */
[-C--:B------:R-:W-:Y:S02]  /*7860*/  ISETP.GE.AND P1, PT, R0, R10.reuse, PT ;  /* 0x0000000a0000720c */ /* 0x080fe40003f26270 */
[----:B------:R-:W-:Y:S02]  /*7870*/  FSEL R183, R15, -INF , !P0 ;  /* 0xff8000000fb77808 */ /* 0x000fe40004000000 */
[C---:B------:R-:W-:Y:S02]  /*7880*/  ISETP.GE.AND P0, PT, R7.reuse, R10, PT ;  /* 0x0000000a0700720c */ /* 0x040fe40003f06270 */
[----:B------:R-:W-:-:S02]  /*7890*/  ISETP.GE.AND P4, PT, R7, R11, PT ;  /* 0x0000000b0700720c */ /* 0x000fc40003f86270 */
[-C--:B------:R-:W-:Y:S02]  /*78a0*/  ISETP.GE.AND P2, PT, R7, R12.reuse, PT ;  /* 0x0000000c0700720c */ /* 0x080fe40003f46270 */
[----:B------:R-:W-:Y:S02]  /*78b0*/  FSEL R7, R189, -INF , !P1 ;  /* 0xff800000bd077808 */ /* 0x000fe40004800000 */
[C---:B------:R-:W-:Y:S02]  /*78c0*/  ISETP.GE.AND P5, PT, R0.reuse, R11, PT ;  /* 0x0000000b0000720c */ /* 0x040fe40003fa6270 */
[----:B------:R-:W-:Y:S02]  /*78d0*/  ISETP.GE.AND P3, PT, R0, R12, PT ;  /* 0x0000000c0000720c */ /* 0x000fe40003f66270 */
[----:B------:R-:W-:Y:S02]  /*78e0*/  ISETP.GE.AND P6, PT, R6, R10, PT ;  /* 0x0000000a0600720c */ /* 0x000fe40003fc6270 */
[----:B------:R-:W-:-:S02]  /*78f0*/  FSEL R22, R188, -INF , !P0 ;  /* 0xff800000bc167808 */ /* 0x000fc40004000000 */
[----:B------:R-:W-:Y:S02]  /*7900*/  FMNMX.FTZ R0, R230, R7, !PT ;  /* 0x00000007e6007209 */ /* 0x000fe40007810000 */
[----:B------:R-:W-:Y:S02]  /*7910*/  FSEL R24, R184, -INF , !P4 ;  /* 0xff800000b8187808 */ /* 0x000fe40006000000 */
[----:B------:R-:W-:Y:S02]  /*7920*/  ISETP.GE.AND P4, PT, R5, R10, PT ;  /* 0x0000000a0500720c */ /* 0x000fe40003f86270 */
[----:B------:R-:W-:Y:S02]  /*7930*/  FSEL R15, R177, -INF , !P6 ;  /* 0xff800000b10f7808 */ /* 0x000fe40007000000 */
[----:B------:R-:W-:Y:S02]  /*7940*/  FMNMX.FTZ R0, R22, R0, !PT ;  /* 0x0000000016007209 */ /* 0x000fe40007810000 */
[----:B------:R-:W-:-:S02]  /*7950*/  FMNMX.FTZ R136, R181, R136, !PT ;  /* 0x00000088b5887209 */ /* 0x000fc40007810000 */
[----:B------:R-:W-:Y:S02]  /*7960*/  ISETP.GE.AND P0, PT, R6, R11, PT ;  /* 0x0000000b0600720c */ /* 0x000fe40003f06270 */
[----:B------:R-:W-:Y:S02]  /*7970*/  ISETP.GE.AND P6, PT, R4, R10, PT ;  /* 0x0000000a0400720c */ /* 0x000fe40003fc6270 */
[----:B------:R-:W-:Y:S02]  /*7980*/  FSEL R21, R178, -INF , !P4 ;  /* 0xff800000b2157808 */ /* 0x000fe40006000000 */
[----:B------:R-:W-:Y:S02]  /*7990*/  FMNMX.FTZ R0, R15, R0, !PT ;  /* 0x000000000f007209 */ /* 0x000fe40007810000 */
[----:B------:R-:W-:Y:S02]  /*79a0*/  FMNMX.FTZ R136, R133, R136, !PT ;  /* 0x0000008885887209 */ /* 0x000fe40007810000 */
[----:B------:R-:W-:-:S02]  /*79b0*/  FSEL R23, R140, -INF , !P0 ;  /* 0xff8000008c177808 */ /* 0x000fc40004000000 */
[----:B------:R-:W-:Y:S02]  /*79c0*/  ISETP.GE.AND P0, PT, R3, R10, PT ;  /* 0x0000000a0300720c */ /* 0x000fe40003f06270 */
[----:B------:R-:W-:Y:S02]  /*79d0*/  FSEL R177, R137, -INF , !P6 ;  /* 0xff80000089b17808 */ /* 0x000fe40007000000 */
[----:B------:R-:W-:Y:S02]  /*79e0*/  FMNMX.FTZ R0, R21, R0, !PT ;  /* 0x0000000015007209 */ /* 0x000fe40007810000 */
[----:B------:R-:W-:Y:S02]  /*79f0*/  FMNMX.FTZ R136, R180, R136, !PT ;  /* 0x00000088b4887209 */ /* 0x000fe40007810000 */
[----:B------:R-:W-:Y:S02]  /*7a00*/  ISETP.GE.AND P6, PT, R2, R10, PT ;  /* 0x0000000a0200720c */ /* 0x000fe40003fc6270 */
[----:B------:R-:W-:-:S02]  /*7a10*/  FSEL R176, R33, -INF , !P0 ;  /* 0xff80000021b07808 */ /* 0x000fc40004000000 */
[----:B------:R-:W-:Y:S02]  /*7a20*/  FMNMX.FTZ R0, R177, R0, !PT ;  /* 0x00000000b1007209 */ /* 0x000fe40007810000 */
[----:B------:R-:W-:Y:S02]  /*7a30*/  FMNMX.FTZ R136, R183, R136, !PT ;  /* 0x00000088b7887209 */ /* 0x000fe40007810000 */
[----:B------:R-:W-:Y:S02]  /*7a40*/  FSEL R139, R25, -INF , !P6 ;  /* 0xff800000198b7808 */ /* 0x000fe40007000000 */
[----:B------:R-:W-:Y:S01]  /*7a50*/  ISETP.GE.AND P6, PT, R8, R10, PT ;  /* 0x0000000a0800720c */ /* 0x000fe20003fc6270 */
[----:B------:R-:W1:Y:S01]  /*7a60*/  SHFL.BFLY PT, R18, R136, 0x2, 0x1f ;  /* 0x0c401f0088127f89 */ /* 0x000e6200000e0000 */
[----:B------:R-:W-:Y:S02]  /*7a70*/  FMNMX.FTZ R135, R176, R0, !PT ;  /* 0x00000000b0877209 */ /* 0x000fe40007810000 */
[----:B------:R-:W-:-:S02]  /*7a80*/  ISETP.GE.AND P4, PT, R5, R11, PT ;  /* 0x0000000b0500720c */ /* 0x000fc40003f86270 */
[----:B------:R-:W-:Y:S02]  /*7a90*/  ISETP.GE.AND P0, PT, R5, R12, PT ;  /* 0x0000000c0500720c */ /* 0x000fe40003f06270 */
[----:B------:R-:W-:Y:S02]  /*7aa0*/  FSEL R5, R185, -INF , !P5 ;  /* 0xff800000b9057808 */ /* 0x000fe40006800000 */
[----:B------:R-:W-:Y:S02]  /*7ab0*/  FSEL R178, R19, -INF , !P6 ;  /* 0xff80000013b27808 */ /* 0x000fe40007000000 */
[----:B------:R-:W-:Y:S02]  /*7ac0*/  FMNMX.FTZ R135, R139, R135, !PT ;  /* 0x000000878b877209 */ /* 0x000fe40007810000 */
[----:B------:R-:W-:Y:S02]  /*7ad0*/  FMNMX.FTZ R0, R229, R5, !PT ;  /* 0x00000005e5007209 */ /* 0x000fe40007810000 */
[----:B------:R-:W-:-:S02]  /*7ae0*/  ISETP.GE.AND P6, PT, R4, R11, PT ;  /* 0x0000000b0400720c */ /* 0x000fc40003fc6270 */
[----:B------:R-:W-:Y:S02]  /*7af0*/  FMNMX.FTZ R135, R178, R135, !PT ;  /* 0x00000087b2877209 */ /* 0x000fe40007810000 */
[----:B------:R-:W-:Y:S02]  /*7b00*/  FMNMX.FTZ R0, R24, R0, !PT ;  /* 0x0000000018007209 */ /* 0x000fe40007810000 */
[----:B------:R-:W-:Y:S02]  /*7b10*/  FSEL R138, R27, -INF , !P6 ;  /* 0xff8000001b8a7808 */ /* 0x000fe40007000000 */
[----:B------:R-:W2:Y:S01]  /*7b20*/  SHFL.BFLY PT, R27, R135, 0x2, 0x1f ;  /* 0x0c401f00871b7f89 */ /* 0x000ea200000e0000 */
[----:B------:R-:W-:Y:S02]  /*7b30*/  FSEL R20, R141, -INF , !P4 ;  /* 0xff8000008d147808 */ /* 0x000fe40006000000 */
[----:B------:R-:W-:Y:S02]  /*7b40*/  FMNMX.FTZ R0, R23, R0, !PT ;  /* 0x0000000017007209 */ /* 0x000fe40007810000 */
[----:B------:R-:W-:-:S02]  /*7b50*/  ISETP.GE.AND P1, PT, R6, R12, PT ;  /* 0x0000000c0600720c */ /* 0x000fc40003f26270 */
[-C--:B------:R-:W-:Y:S02]  /*7b60*/  ISETP.GE.AND P5, PT, R3, R11.reuse, PT ;  /* 0x0000000b0300720c */ /* 0x080fe40003fa6270 */
[----:B------:R-:W-:Y:S02]  /*7b70*/  FMNMX.FTZ R0, R20, R0, !PT ;  /* 0x0000000014007209 */ /* 0x000fe40007810000 */
[----:B------:R-:W-:Y:S02]  /*7b80*/  FSEL R6, R186, -INF , !P3 ;  /* 0xff800000ba067808 */ /* 0x000fe40005800000 */
[----:B------:R-:W-:Y:S02]  /*7b90*/  ISETP.GE.AND P4, PT, R2, R11, PT ;  /* 0x0000000b0200720c */ /* 0x000fe40003f86270 */
[----:B------:R-:W-:Y:S02]  /*7ba0*/  FSEL R179, R34, -INF , !P5 ;  /* 0xff80000022b37808 */ /* 0x000fe40006800000 */
[----:B------:R-:W-:-:S02]  /*7bb0*/  FMNMX.FTZ R0, R138, R0, !PT ;  /* 0x000000008a007209 */ /* 0x000fc40007810000 */
[----:B------:R-:W-:Y:S02]  /*7bc0*/  FSEL R19, R187, -INF , !P2 ;  /* 0xff800000bb137808 */ /* 0x000fe40005000000 */
[----:B------:R-:W-:Y:S02]  /*7bd0*/  FMNMX.FTZ R25, R228, R6, !PT ;  /* 0x00000006e4197209 */ /* 0x000fe40007810000 */
[----:B------:R-:W-:Y:S02]  /*7be0*/  FSEL R182, R26, -INF , !P4 ;  /* 0xff8000001ab67808 */ /* 0x000fe40006000000 */
[----:B-1----:R-:W-:Y:S02]  /*7bf0*/  FMNMX.FTZ R136, R136, R18, !PT ;  /* 0x0000001288887209 */ /* 0x002fe40007810000 */
[----:B------:R-:W-:Y:S02]  /*7c00*/  FMNMX.FTZ R26, R179, R0, !PT ;  /* 0x00000000b31a7209 */ /* 0x000fe40007810000 */
[----:B------:R-:W-:Y:S01]  /*7c10*/  FSEL R18, R143, -INF , !P1 ;  /* 0xff8000008f127808 */ /* 0x000fe20004800000 */
[----:B------:R-:W1:Y:S01]  /*7c20*/  SHFL.BFLY PT, R28, R136, 0x1, 0x1f ;  /* 0x0c201f00881c7f89 */ /* 0x000e6200000e0000 */
[----:B------:R-:W-:-:S02]  /*7c30*/  FMNMX.FTZ R0, R19, R25, !PT ;  /* 0x0000001913007209 */ /* 0x000fc40007810000 */
[----:B------:R-:W-:Y:S02]  /*7c40*/  ISETP.GE.AND P2, PT, R4, R12, PT ;  /* 0x0000000c0400720c */ /* 0x000fe40003f46270 */
[----:B------:R-:W-:Y:S02]  /*7c50*/  FSEL R4, R142, -INF , !P0 ;  /* 0xff8000008e047808 */ /* 0x000fe40004000000 */
[----:B------:R-:W-:Y:S01]  /*7c60*/  FMNMX.FTZ R0, R18, R0, !PT ;  /* 0x0000000012007209 */ /* 0x000fe20007810000 */
[----:B------:R-:W-:Y:S01]  /*7c70*/  LDSM.16.MT88.4 R140, [R218+0xa000] ;  /* 0x00a00000da8c783b */ /* 0x000fe20000004200 */
[----:B------:R-:W-:Y:S02]  /*7c80*/  ISETP.GE.AND P0, PT, R3, R12, PT ;  /* 0x0000000c0300720c */ /* 0x000fe40003f06270 */
[----:B------:R-:W-:Y:S02]  /*7c90*/  FSEL R188, R35, -INF , !P2 ;  /* 0xff80000023bc7808 */ /* 0x000fe40005000000 */
[----:B------:R-:W-:-:S02]  /*7ca0*/  FMNMX.FTZ R0, R4, R0, !PT ;  /* 0x0000000004007209 */ /* 0x000fc40007810000 */
[----:B--2---:R-:W-:Y:S02]  /*7cb0*/  FMNMX.FTZ R135, R27, R135, !PT ;  /* 0x000000871b877209 */ /* 0x004fe40007810000 */
[----:B------:R-:W-:Y:S02]  /*7cc0*/  ISETP.GE.AND P1, PT, R2, R12, PT ;  /* 0x0000000c0200720c */ /* 0x000fe40003f26270 */
[----:B------:R-:W-:Y:S01]  /*7cd0*/  FSEL R190, R132, -INF , !P0 ;  /* 0xff80000084be7808 */ /* 0x000fe20004000000 */
[----:B------:R-:W2:Y:S01]  /*7ce0*/  SHFL.BFLY PT, R2, R135, 0x1, 0x1f ;  /* 0x0c201f0087027f89 */ /* 0x000ea200000e0000 */
[----:B------:R-:W-:Y:S02]  /*7cf0*/  FMNMX.FTZ R0, R188, R0, !PT ;  /* 0x00000000bc007209 */ /* 0x000fe40007810000 */
[----:B------:R-:W-:Y:S02]  /*7d00*/  ISETP.GE.AND P0, PT, R8, R12, PT ;  /* 0x0000000c0800720c */ /* 0x000fe40003f06270 */
[----:B------:R-:W-:-:S02]  /*7d10*/  FSEL R192, R30, -INF , !P1 ;  /* 0xff8000001ec07808 */ /* 0x000fc40004800000 */
[----:B------:R-:W-:Y:S02]  /*7d20*/  FMNMX.FTZ R0, R190, R0, !PT ;  /* 0x00000000be007209 */ /* 0x000fe40007810000 */
[----:B------:R-:W-:Y:S02]  /*7d30*/  ISETP.GE.AND P3, PT, R8, R11, PT ;  /* 0x0000000b0800720c */ /* 0x000fe40003f66270 */
[----:B------:R-:W-:Y:S02]  /*7d40*/  FSEL R191, R31, -INF , !P0 ;  /* 0xff8000001fbf7808 */ /* 0x000fe40004000000 */
[----:B------:R-:W-:Y:S02]  /*7d50*/  FMNMX.FTZ R0, R192, R0, !PT ;  /* 0x00000000c0007209 */ /* 0x000fe40007810000 */
[----:B------:R-:W-:Y:S02]  /*7d60*/  FSEL R189, R29, -INF , !P3 ;  /* 0xff8000001dbd7808 */ /* 0x000fe40005800000 */
[----:B------:R-:W-:-:S02]  /*7d70*/  FMNMX.FTZ R26, R182, R26, !PT ;  /* 0x0000001ab61a7209 */ /* 0x000fc40007810000 */
[----:B------:R-:W-:Y:S02]  /*7d80*/  FMNMX.FTZ R0, R191, R0, !PT ;  /* 0x00000000bf007209 */ /* 0x000fe40007810000 */
[----:B------:R-:W-:Y:S02]  /*7d90*/  FMNMX.FTZ R134, R189, R26, !PT ;  /* 0x0000001abd867209 */ /* 0x000fe40007810000 */
[----:B-1----:R-:W-:Y:S01]  /*7da0*/  FMNMX.FTZ R136, R136, R28, !PT ;  /* 0x0000001c88887209 */ /* 0x002fe20007810000 */
[----:B------:R-:W1:Y:S01]  /*7db0*/  SHFL.BFLY PT, R3, R0, 0x2, 0x1f ;  /* 0x0c401f0000037f89 */ /* 0x000e6200000e0000 */
[----:B--2---:R-:W-:Y:S02]  /*7dc0*/  FMNMX.FTZ R135, R135, R2, !PT ;  /* 0x0000000287877209 */ /* 0x004fe40007810000 */
[C---:B------:R-:W-:Y:S01]  /*7dd0*/  FSETP.NEU.FTZ.AND P3, PT, R136.reuse, -INF , PT ;  /* 0xff8000008800780b */ /* 0x040fe20003f7d000 */
[----:B------:R-:W2:Y:S01]  /*7de0*/  SHFL.BFLY PT, R25, R134, 0x2, 0x1f ;  /* 0x0c401f0086197f89 */ /* 0x000ea200000e0000 */
[----:B------:R-:W-:Y:S01]  /*7df0*/  FMUL.FTZ R8, R136, c[0x0][0x23c] ;  /* 0x00008f0088087a20 */ /* 0x000fe20000410000 */
[C---:B------:R-:W-:Y:S01]  /*7e00*/  FSETP.NEU.FTZ.AND P2, PT, R135.reuse, -INF , PT ;  /* 0xff8000008700780b */ /* 0x040fe20003f5d000 */
[----:B------:R-:W-:Y:S01]  /*7e10*/  FMUL.FTZ R2, R135, c[0x0][0x23c] ;  /* 0x00008f0087027a20 */ /* 0x000fe20000410000 */
[----:B------:R-:W-:Y:S02]  /*7e20*/  LDSM.16.MT88.4 R28, [R215+0xa000] ;  /* 0x00a00000d71c783b */ /* 0x000fe40000004200 */
[----:B------:R-:W-:-:S02]  /*7e30*/  FSEL R8, R8, RZ, P3 ;  /* 0x000000ff08087208 */ /* 0x000fc40001800000 */
[----:B------:R-:W-:-:S03]  /*7e40*/  FSEL R2, R2, RZ, P2 ;  /* 0x000000ff02027208 */ /* 0x000fc60001000000 */
[----:B------:R-:W-:Y:S02]  /*7e50*/  FFMA.FTZ R13, R13, c[0x0][0x23c], -R8 ;  /* 0x00008f000d0d7a23 */ /* 0x000fe40000010808 */
[--C-:B------:R-:W-:Y:S02]  /*7e60*/  FFMA.FTZ R7, R7, c[0x0][0x23c], -R2.reuse ;  /* 0x00008f0007077a23 */ /* 0x100fe40000010802 */
[----:B------:R3:W-:Y:S01]  /*7e70*/  MUFU.EX2 R207, R13 ;  /* 0x0000000d00cf7308 */ /* 0x0007e20000000800 */
[----:B------:R-:W-:Y:S02]  /*7e80*/  FFMA.FTZ R21, R21, c[0x0][0x23c], -R2 ;  /* 0x00008f0015157a23 */ /* 0x000fe40000010802 */
[----:B------:R-:W-:Y:S01]  /*7e90*/  FFMA.FTZ R14, R14, c[0x0][0x23c], -R8 ;  /* 0x00008f000e0e7a23 */ /* 0x000fe20000010808 */
[----:B-1----:R-:W-:Y:S01]  /*7ea0*/  FMNMX.FTZ R3, R3, R0, !PT ;  /* 0x0000000003037209 */ /* 0x002fe20007810000 */
[----:B------:R-:W-:-:S03]  /*7eb0*/  FFMA.FTZ R15, R15, c[0x0][0x23c], -R2 ;  /* 0x00008f000f0f7a23 */ /* 0x000fc60000010802 */
[----:B------:R1:W-:Y:S01]  /*7ec0*/  MUFU.EX2 R202, R7 ;  /* 0x0000000700ca7308 */ /* 0x0003e20000000800 */
[----:B--2---:R-:W-:Y:S01]  /*7ed0*/  FMNMX.FTZ R134, R25, R134, !PT ;  /* 0x0000008619867209 */ /* 0x004fe20007810000 */
[--C-:B------:R-:W-:Y:S02]  /*7ee0*/  FFMA.FTZ R17, R17, c[0x0][0x23c], -R8.reuse ;  /* 0x00008f0011117a23 */ /* 0x100fe40000010808 */
[----:B------:R-:W-:Y:S02]  /*7ef0*/  FFMA.FTZ R16, R16, c[0x0][0x23c], -R8 ;  /* 0x00008f0010107a23 */ /* 0x000fe40000010808 */
[----:B------:R-:W-:Y:S01]  /*7f00*/  FFMA.FTZ R22, R22, c[0x0][0x23c], -R2 ;  /* 0x00008f0016167a23 */ /* 0x000fe20000010802 */
[----:B---3--:R-:W2:Y:S01]  /*7f10*/  SHFL.BFLY PT, R13, R134, 0x1, 0x1f ;  /* 0x0c201f00860d7f89 */ /* 0x008ea200000e0000 */
[----:B------:R-:W-:Y:S03]  /*7f20*/  MUFU.EX2 R204, R21 ;  /* 0x0000001500cc7308 */ /* 0x000fe60000000800 */
[----:B-1----:R-:W1:Y:S05]  /*7f30*/  SHFL.BFLY PT, R7, R3, 0x1, 0x1f ;  /* 0x0c201f0003077f89 */ /* 0x002e6a00000e0000 */
[----:B------:R-:W3:Y:S08]  /*7f40*/  MUFU.EX2 R206, R14 ;  /* 0x0000000e00ce7308 */ /* 0x000ef00000000800 */
[----:B------:R-:W-:Y:S01]  /*7f50*/  MUFU.EX2 R203, R15 ;  /* 0x0000000f00cb7308 */ /* 0x000fe20000000800 */
[----:B--2---:R-:W-:-:S07]  /*7f60*/  FMNMX.FTZ R134, R134, R13, !PT ;  /* 0x0000000d86867209 */ /* 0x004fce0007810000 */
[----:B------:R-:W-:Y:S01]  /*7f70*/  MUFU.EX2 R205, R17 ;  /* 0x0000001100cd7308 */ /* 0x000fe20000000800 */
[C---:B------:R-:W-:Y:S01]  /*7f80*/  FSETP.NEU.FTZ.AND P1, PT, R134.reuse, -INF , PT ;  /* 0xff8000008600780b */ /* 0x040fe20003f3d000 */
[----:B------:R-:W-:Y:S01]  /*7f90*/  FMUL.FTZ R0, R134, c[0x0][0x23c] ;  /* 0x00008f0086007a20 */ /* 0x000fe20000410000 */
[----:B-1----:R-:W-:-:S05]  /*7fa0*/  FMNMX.FTZ R3, R3, R7, !PT ;  /* 0x0000000703037209 */ /* 0x002fca0007810000 */
[----:B------:R3:W-:Y:S01]  /*7fb0*/  MUFU.EX2 R208, R16 ;  /* 0x0000001000d07308 */ /* 0x0007e20000000800 */
[----:B------:R-:W-:Y:S02]  /*7fc0*/  FSEL R0, R0, RZ, P1 ;  /* 0x000000ff00007208 */ /* 0x000fe40000800000 */
[C---:B------:R-:W-:Y:S01]  /*7fd0*/  FSETP.NEU.FTZ.AND P0, PT, R3.reuse, -INF , PT ;  /* 0xff8000000300780b */ /* 0x040fe20003f1d000 */
[----:B------:R-:W-:Y:S02]  /*7fe0*/  FMUL.FTZ R13, R3, c[0x0][0x23c] ;  /* 0x00008f00030d7a20 */ /* 0x000fe40000410000 */
[--C-:B------:R-:W-:Y:S02]  /*7ff0*/  FFMA.FTZ R5, R5, c[0x0][0x23c], -R0.reuse ;  /* 0x00008f0005057a23 */ /* 0x100fe40000010800 */
[--C-:B------:R-:W-:Y:S01]  /*8000*/  FFMA.FTZ R20, R20, c[0x0][0x23c], -R0.reuse ;  /* 0x00008f0014147a23 */ /* 0x100fe20000010800 */
[----:B------:R-:W-:Y:S01]  /*8010*/  FSEL R13, R13, RZ, P0 ;  /* 0x000000ff0d0d7208 */ /* 0x000fe20000000000 */
[----:B------:R1:W-:Y:S01]  /*8020*/  MUFU.EX2 R198, R5 ;  /* 0x0000000500c67308 */ /* 0x0003e20000000800 */
[----:B------:R-:W-:-:S02]  /*8030*/  FFMA.FTZ R24, R24, c[0x0][0x23c], -R0 ;  /* 0x00008f0018187a23 */ /* 0x000fc40000010800 */
[----:B------:R-:W-:Y:S02]  /*8040*/  FFMA.FTZ R23, R23, c[0x0][0x23c], -R0 ;  /* 0x00008f0017177a23 */ /* 0x000fe40000010800 */
[--C-:B------:R-:W-:Y:S01]  /*8050*/  FFMA.FTZ R4, R4, c[0x0][0x23c], -R13.reuse ;  /* 0x00008f0004047a23 */ /* 0x100fe2000001080d */
[----:B---3--:R-:W-:Y:S01]  /*8060*/  F2FP.PACK_AB R16, R206, R207 ;  /* 0x000000cfce10723e */ /* 0x008fe200000000ff */
[--C-:B------:R-:W-:Y:S01]  /*8070*/  FFMA.FTZ R6, R6, c[0x0][0x23c], -R13.reuse ;  /* 0x00008f0006067a23 */ /* 0x100fe2000001080d */
[----:B------:R-:W-:Y:S01]  /*8080*/  MUFU.EX2 R200, R20 ;  /* 0x0000001400c87308 */ /* 0x000fe20000000800 */
[--C-:B------:R-:W-:Y:S02]  /*8090*/  FFMA.FTZ R19, R19, c[0x0][0x23c], -R13.reuse ;  /* 0x00008f0013137a23 */ /* 0x100fe4000001080d */
[----:B------:R-:W-:-:S05]  /*80a0*/  FFMA.FTZ R18, R18, c[0x0][0x23c], -R13 ;  /* 0x00008f0012127a23 */ /* 0x000fca000001080d */
[----:B------:R2:W-:Y:S01]  /*80b0*/  MUFU.EX2 R195, R4 ;  /* 0x0000000400c37308 */ /* 0x0005e20000000800 */
[----:B-1----:R-:W-:-:S05]  /*80c0*/  FSEL R5, R136, RZ, P3 ;  /* 0x000000ff88057208 */ /* 0x002fca0001800000 */
[----:B------:R-:W-:Y:S02]  /*80d0*/  FADD.FTZ R5, R231, -R5 ;  /* 0x80000005e7057221 */ /* 0x000fe40000010000 */
[----:B------:R1:W-:Y:S02]  /*80e0*/  MUFU.EX2 R193, R6 ;  /* 0x0000000600c17308 */ /* 0x0003e40000000800 */
[----:B------:R-:W-:Y:S01]  /*80f0*/  FMUL.FTZ R5, R5, c[0x0][0x23c] ;  /* 0x00008f0005057a20 */ /* 0x000fe20000410000 */
[----:B--2---:R-:W-:-:S05]  /*8100*/  FSEL R4, R135, RZ, P2 ;  /* 0x000000ff87047208 */ /* 0x004fca0001000000 */
[----:B------:R2:W-:Y:S01]  /*8110*/  MUFU.EX2 R197, R24 ;  /* 0x0000001800c57308 */ /* 0x0005e20000000800 */
[----:B------:R-:W-:Y:S01]  /*8120*/  FADD.FTZ R4, R230, -R4 ;  /* 0x80000004e6047221 */ /* 0x000fe20000010000 */
[----:B-1----:R-:W-:-:S03]  /*8130*/  FSEL R6, R134, RZ, P1 ;  /* 0x000000ff86067208 */ /* 0x002fc60000800000 */
[----:B------:R-:W-:Y:S01]  /*8140*/  FMUL.FTZ R20, R4, c[0x0][0x23c] ;  /* 0x00008f0004147a20 */ /* 0x000fe20000410000 */
[----:B------:R-:W-:Y:S02]  /*8150*/  FSEL R4, R3, RZ, P0 ;  /* 0x000000ff03047208 */ /* 0x000fe40000000000 */
[----:B------:R1:W3:Y:S01]  /*8160*/  MUFU.EX2 R21, R5 ;  /* 0x0000000500157308 */ /* 0x0002e20000000800 */
[----:B------:R-:W-:Y:S02]  /*8170*/  PLOP3.LUT P0, PT, PT, PT, UP0, 0x80, 0x0 ;  /* 0x000000000000781c */ /* 0x000fe40003f0f008 */
[----:B------:R-:W-:Y:S01]  /*8180*/  FADD.FTZ R4, R228, -R4 ;  /* 0x80000004e4047221 */ /* 0x000fe20000010000 */
[----:B--2---:R-:W2:Y:S03]  /*8190*/  LDSM.16.MT88.4 R24, [R213+0xa000] ;  /* 0x00a00000d518783b */ /* 0x004ea60000004200 */
[----:B------:R-:W-:Y:S01]  /*81a0*/  FMUL.FTZ R4, R4, c[0x0][0x23c] ;  /* 0x00008f0004047a20 */ /* 0x000fe20000410000 */
[----:B------:R-:W4:Y:S01]  /*81b0*/  MUFU.EX2 R199, R23 ;  /* 0x0000001700c77308 */ /* 0x000f220000000800 */
[----:B-1----:R-:W-:-:S07]  /*81c0*/  FADD.FTZ R5, R229, -R6 ;  /* 0x80000006e5057221 */ /* 0x002fce0000010000 */
[----:B------:R1:W-:Y:S01]  /*81d0*/  MUFU.EX2 R194, R19 ;  /* 0x0000001300c27308 */ /* 0x0003e20000000800 */
[-C--:B---3--:R-:W-:Y:S02]  /*81e0*/  FMUL.FTZ R148, R148, R21.reuse ;  /* 0x0000001594947220 */ /* 0x088fe40000410000 */
[----:B------:R-:W-:Y:S02]  /*81f0*/  FMUL.FTZ R5, R5, c[0x0][0x23c] ;  /* 0x00008f0005057a20 */ /* 0x000fe40000410000 */
[-C--:B------:R-:W-:Y:S02]  /*8200*/  FMUL.FTZ R149, R149, R21.reuse ;  /* 0x0000001595957220 */ /* 0x080fe40000410000 */
[----:B------:R-:W-:Y:S01]  /*8210*/  FMUL.FTZ R156, R156, R21 ;  /* 0x000000159c9c7220 */ /* 0x000fe20000410000 */
[----:B------:R-:W3:Y:S01]  /*8220*/  MUFU.EX2 R196, R18 ;  /* 0x0000001200c47308 */ /* 0x000ee20000000800 */
[----:B----4-:R-:W-:Y:S01]  /*8230*/  F2FP.PACK_AB R6, R200, R199 ;  /* 0x000000c7c806723e */ /* 0x010fe200000000ff */
[----:B------:R-:W-:-:S02]  /*8240*/  FMUL.FTZ R157, R157, R21 ;  /* 0x000000159d9d7220 */ /* 0x000fc40000410000 */
[-C--:B------:R-:W-:Y:S02]  /*8250*/  FMUL.FTZ R160, R160, R21.reuse ;  /* 0x00000015a0a07220 */ /* 0x080fe40000410000 */
[----:B------:R-:W-:Y:S02]  /*8260*/  FMUL.FTZ R161, R161, R21 ;  /* 0x00000015a1a17220 */ /* 0x000fe40000410000 */
[----:B------:R4:W5:Y:S01]  /*8270*/  MUFU.EX2 R15, R5 ;  /* 0x00000005000f7308 */ /* 0x0009620000000800 */
[----:B-1----:R-:W-:Y:S01]  /*8280*/  F2FP.PACK_AB R19, R204, R203 ;  /* 0x000000cbcc13723e */ /* 0x002fe200000000ff */
[-C--:B------:R-:W-:Y:S02]  /*8290*/  FMUL.FTZ R172, R172, R21.reuse ;  /* 0x00000015acac7220 */ /* 0x080fe40000410000 */
[-C--:B------:R-:W-:Y:S02]  /*82a0*/  FMUL.FTZ R173, R173, R21.reuse ;  /* 0x00000015adad7220 */ /* 0x080fe40000410000 */
[----:B------:R-:W-:-:S02]  /*82b0*/  FMUL.FTZ R64, R64, R21 ;  /* 0x0000001540407220 */ /* 0x000fc40000410000 */
[----:B------:R1:W1:Y:S01]  /*82c0*/  MUFU.EX2 R14, R4 ;  /* 0x00000004000e7308 */ /* 0x0002620000000800 */
[----:B---3--:R-:W-:Y:S01]  /*82d0*/  F2FP.PACK_AB R7, R195, R196 ;  /* 0x000000c4c307723e */ /* 0x008fe200000000ff */
[----:B------:R-:W-:Y:S01]  /*82e0*/  FMUL.FTZ R65, R65, R21 ;  /* 0x0000001541417220 */ /* 0x000fe20000410000 */
[----:B------:R-:W-:Y:S01]  /*82f0*/  F2FP.PACK_AB R18, R208, R205 ;  /* 0x000000cdd012723e */ /* 0x000fe200000000ff */
[-C--:B------:R-:W-:Y:S02]  /*8300*/  FMUL.FTZ R52, R52, R21.reuse ;  /* 0x0000001534347220 */ /* 0x080fe40000410000 */
[----:B------:R-:W-:Y:S02]  /*8310*/  FMUL.FTZ R53, R53, R21 ;  /* 0x0000001535357220 */ /* 0x000fe40000410000 */
[----:B------:R-:W3:Y:S01]  /*8320*/  MUFU.EX2 R201, R22 ;  /* 0x0000001600c97308 */ /* 0x000ee20000000800 */
[----:B----4-:R-:W-:Y:S01]  /*8330*/  F2FP.PACK_AB R5, R194, R193 ;  /* 0x000000c1c205723e */ /* 0x010fe200000000ff */
[----:B-----5:R-:W-:-:S02]  /*8340*/  FMUL.FTZ R40, R40, R15 ;  /* 0x0000000f28287220 */ /* 0x020fc40000410000 */
[-C--:B------:R-:W-:Y:S02]  /*8350*/  FMUL.FTZ R41, R41, R15.reuse ;  /* 0x0000000f29297220 */ /* 0x080fe40000410000 */
[-C--:B------:R-:W-:Y:S02]  /*8360*/  FMUL.FTZ R144, R144, R15.reuse ;  /* 0x0000000f90907220 */ /* 0x080fe40000410000 */
[----:B------:R-:W4:Y:S01]  /*8370*/  MUFU.EX2 R20, R20 ;  /* 0x0000001400147308 */ /* 0x000f220000000800 */
[----:B-1----:R-:W-:Y:S01]  /*8380*/  F2FP.PACK_AB R4, R197, R198 ;  /* 0x000000c6c504723e */ /* 0x002fe200000000ff */
[-C--:B------:R-:W-:Y:S02]  /*8390*/  FMUL.FTZ R42, R42, R14.reuse ;  /* 0x0000000e2a2a7220 */ /* 0x080fe40000410000 */
[----:B------:R-:W-:Y:S02]  /*83a0*/  FMUL.FTZ R43, R43, R14 ;  /* 0x0000000e2b2b7220 */ /* 0x000fe40000410000 */
[----:B------:R-:W-:Y:S01]  /*83b0*/  FMUL.FTZ R145, R145, R15 ;  /* 0x0000000f91917220 */ /* 0x000fe20000410000 */
[----:B---3--:R-:W-:Y:S01]  /*83c0*/  F2FP.PACK_AB R17, R201, R202 ;  /* 0x000000cac911723e */ /* 0x008fe200000000ff */
[----:B------:R-:W-:-:S03]  /*83d0*/  FMUL.FTZ R146, R146, R14 ;  /* 0x0000000e92927220 */ /* 0x000fc60000410000 */
[C---:B------:R-:W-:Y:S01]  /*83e0*/  HMMA.16816.F32 R32, R4.reuse, R140, R40 ;  /* 0x0000008c0420723c */ /* 0x040fe20000001828 */
[----:B------:R-:W-:Y:S01]  /*83f0*/  FMUL.FTZ R147, R147, R14 ;  /* 0x0000000e93937220 */ /* 0x000fe20000410000 */
[----:B------:R-:W-:Y:S01]  /*8400*/  LDSM.16.MT88.4 R40, [R213+0xb000] ;  /* 0x00b00000d528783b */ /* 0x000fe20000004200 */
[-C--:B------:R-:W-:Y:S02]  /*8410*/  FMUL.FTZ R152, R152, R15.reuse ;  /* 0x0000000f98987220 */ /* 0x080fe40000410000 */
[-C--:B----4-:R-:W-:Y:S02]  /*8420*/  FMUL.FTZ R150, R150, R20.reuse ;  /* 0x0000001496967220 */ /* 0x090fe40000410000 */
[----:B------:R-:W-:Y:S01]  /*8430*/  FMUL.FTZ R151, R151, R20 ;  /* 0x0000001497977220 */ /* 0x000fe20000410000 */
[----:B--2---:R-:W-:Y:S01]  /*8440*/  HMMA.16816.F32 R144, R4, R24, R144 ;  /* 0x000000180490723c */ /* 0x004fe20000001890 */
[----:B------:R-:W-:Y:S02]  /*8450*/  FMUL.FTZ R153, R153, R15 ;  /* 0x0000000f99997220 */ /* 0x000fe40000410000 */
[----:B------:R-:W-:-:S02]  /*8460*/  FMUL.FTZ R154, R154, R14 ;  /* 0x0000000e9a9a7220 */ /* 0x000fc40000410000 */
[----:B------:R-:W-:Y:S02]  /*8470*/  FMUL.FTZ R155, R155, R14 ;  /* 0x0000000e9b9b7220 */ /* 0x000fe40000410000 */
[-C--:B------:R-:W-:Y:S01]  /*8480*/  FMUL.FTZ R158, R158, R20.reuse ;  /* 0x000000149e9e7220 */ /* 0x080fe20000410000 */
[----:B------:R-:W-:Y:S01]  /*8490*/  HMMA.16816.F32 R148, R16, R24, R148 ;  /* 0x000000181094723c */ /* 0x000fe20000001894 */
[----:B------:R-:W-:Y:S02]  /*84a0*/  FMUL.FTZ R159, R159, R20 ;  /* 0x000000149f9f7220 */ /* 0x000fe40000410000 */
[-C--:B------:R-:W-:Y:S02]  /*84b0*/  FMUL.FTZ R44, R44, R15.reuse ;  /* 0x0000000f2c2c7220 */ /* 0x080fe40000410000 */
[-C--:B------:R-:W-:Y:S02]  /*84c0*/  FMUL.FTZ R45, R45, R15.reuse ;  /* 0x0000000f2d2d7220 */ /* 0x080fe40000410000 */
[-C--:B------:R-:W-:Y:S01]  /*84d0*/  FMUL.FTZ R46, R46, R14.reuse ;  /* 0x0000000e2e2e7220 */ /* 0x080fe20000410000 */
[----:B------:R-:W-:Y:S01]  /*84e0*/  HMMA.16816.F32 R152, R4, R26, R152 ;  /* 0x0000001a0498723c */ /* 0x000fe20000001898 */
[----:B------:R-:W-:Y:S01]  /*84f0*/  FMUL.FTZ R47, R47, R14 ;  /* 0x0000000e2f2f7220 */ /* 0x000fe20000410000 */
[----:B------:R-:W-:Y:S01]  /*8500*/  MOV R210, R32 ;  /* 0x0000002000d27202 */ /* 0x000fe20000000f00 */
[----:B------:R-:W-:Y:S01]  /*8510*/  FMUL.FTZ R56, R56, R15 ;  /* 0x0000000f38387220 */ /* 0x000fe20000410000 */
[----:B------:R-:W-:Y:S01]  /*8520*/  MOV R209, R33 ;  /* 0x0000002100d17202 */ /* 0x000fe20000000f00 */
[----:B------:R-:W-:-:S02]  /*8530*/  FMUL.FTZ R57, R57, R15 ;  /* 0x0000000f39397220 */ /* 0x000fc40000410000 */
[-C--:B------:R-:W-:Y:S01]  /*8540*/  FMUL.FTZ R58, R58, R14.reuse ;  /* 0x0000000e3a3a7220 */ /* 0x080fe20000410000 */
[----:B------:R-:W-:Y:S01]  /*8550*/  HMMA.16816.F32 R236, R16, R26, R156 ;  /* 0x0000001a10ec723c */ /* 0x000fe2000000189c */
[----:B------:R-:W1:Y:S01]  /*8560*/  LDSM.16.MT88.4 R24, [R217+0xa000] ;  /* 0x00a00000d918783b */ /* 0x000e620000004200 */
[----:B------:R-:W-:Y:S02]  /*8570*/  FMUL.FTZ R59, R59, R14 ;  /* 0x0000000e3b3b7220 */ /* 0x000fe40000410000 */
[-C--:B------:R-:W-:Y:S02]  /*8580*/  FMUL.FTZ R162, R162, R20.reuse ;  /* 0x00000014a2a27220 */ /* 0x080fe40000410000 */
[----:B------:R-:W-:Y:S01]  /*8590*/  FMUL.FTZ R163, R163, R20 ;  /* 0x00000014a3a37220 */ /* 0x000fe20000410000 */
[----:B------:R-:W-:Y:S01]  /*85a0*/  MOV R159, R34 ;  /* 0x00000022009f7202 */ /* 0x000fe20000000f00 */
[----:B------:R-:W-:Y:S01]  /*85b0*/  FMUL.FTZ R164, R164, R15 ;  /* 0x0000000fa4a47220 */ /* 0x000fe20000410000 */
[----:B------:R-:W-:Y:S01]  /*85c0*/  MOV R158, R35 ;  /* 0x00000023009e7202 */ /* 0x000fe20000000f00 */
[----:B------:R-:W-:Y:S01]  /*85d0*/  FMUL.FTZ R165, R165, R15 ;  /* 0x0000000fa5a57220 */ /* 0x000fe20000410000 */
[----:B------:R-:W-:Y:S01]  /*85e0*/  HMMA.16816.F32 R32, R4, R142, R44 ;  /* 0x0000008e0420723c */ /* 0x000fe2000000182c */
[-C--:B------:R-:W-:Y:S01]  /*85f0*/  FMUL.FTZ R166, R166, R14.reuse ;  /* 0x0000000ea6a67220 */ /* 0x080fe20000410000 */
[----:B------:R-:W2:Y:S01]  /*8600*/  LDSM.16.MT88.4 R44, [R215+0xb000] ;  /* 0x00b00000d72c783b */ /* 0x000ea20000004200 */
[----:B------:R-:W-:-:S02]  /*8610*/  FMUL.FTZ R167, R167, R14 ;  /* 0x0000000ea7a77220 */ /* 0x000fc40000410000 */
[-C--:B------:R-:W-:Y:S02]  /*8620*/  FMUL.FTZ R168, R168, R15.reuse ;  /* 0x0000000fa8a87220 */ /* 0x080fe40000410000 */
[-C--:B------:R-:W-:Y:S01]  /*8630*/  FMUL.FTZ R169, R169, R15.reuse ;  /* 0x0000000fa9a97220 */ /* 0x080fe20000410000 */
[-C--:B------:R-:W-:Y:S01]  /*8640*/  HMMA.16816.F32 R160, R16, R28.reuse, R160 ;  /* 0x0000001c10a0723c */ /* 0x080fe200000018a0 */
[-C--:B------:R-:W-:Y:S02]  /*8650*/  FMUL.FTZ R170, R170, R14.reuse ;  /* 0x0000000eaaaa7220 */ /* 0x080fe40000410000 */
[----:B------:R-:W-:Y:S02]  /*8660*/  FMUL.FTZ R171, R171, R14 ;  /* 0x0000000eabab7220 */ /* 0x000fe40000410000 */
[-C--:B------:R-:W-:Y:S01]  /*8670*/  FMUL.FTZ R60, R60, R15.reuse ;  /* 0x0000000f3c3c7220 */ /* 0x080fe20000410000 */
[----:B------:R-:W-:Y:S01]  /*8680*/  MOV R157, R236 ;  /* 0x000000ec009d7202 */ /* 0x000fe20000000f00 */
        /* <DEDUP_REMOVED lines=15> */
[----:B------:R-:W-:Y:S01]  /*8780*/  MOV R211, R35 ;  /* 0x0000002300d37202 */ /* 0x000fe20000000f00 */
[-C--:B------:R-:W-:Y:S01]  /*8790*/  FMUL.FTZ R75, R75, R14.reuse ;  /* 0x0000000e4b4b7220 */ /* 0x080fe20000410000 */
[----:B-1----:R-:W-:Y:S01]  /*87a0*/  HMMA.16816.F32 R32, R4, R24, R56 ;  /* 0x000000180420723c */ /* 0x002fe20000001838 */
[----:B------:R-:W1:Y:S01]  /*87b0*/  LDSM.16.MT88.4 R56, [R218+0xb000] ;  /* 0x00b00000da38783b */ /* 0x000e620000004200 */
        /* <DEDUP_REMOVED lines=11> */
[----:B------:R-:W-:Y:S02]  /*8870*/  FMUL.FTZ R95, R95, R14 ;  /* 0x0000000e5f5f7220 */ /* 0x000fe40000410000 */
[----:B------:R-:W-:Y:S02]  /*8880*/  FMUL.FTZ R104, R104, R15 ;  /* 0x0000000f68687220 */ /* 0x000fe40000410000 */
        /* <DEDUP_REMOVED lines=8> */
[----:B------:R-:W3:Y:S01]  /*8910*/  LDSM.16.MT88.4 R32, [R217+0xb000] ;  /* 0x00b00000d920783b */ /* 0x000ee20000004200 */
        /* <DEDUP_REMOVED lines=13> */
[----:B------:R-:W-:Y:S02]  /*89f0*/  FMUL.FTZ R127, R127, R14 ;  /* 0x0000000e7f7f7220 */ /* 0x000fe40000410000 */
[-C--:B------:R-:W-:Y:S02]  /*8a00*/  FMUL.FTZ R174, R174, R20.reuse ;  /* 0x00000014aeae7220 */ /* 0x080fe40000410000 */
[-C--:B------:R-:W-:Y:S01]  /*8a10*/  FMUL.FTZ R175, R175, R20.reuse ;  /* 0x00000014afaf7220 */ /* 0x080fe20000410000 */
[----:B------:R-:W-:Y:S01]  /*8a20*/  HMMA.16816.F32 R92, R4, R46, R92 ;  /* 0x0000002e045c723c */ /* 0x000fe2000000185c */
[----:B------:R-:W-:-:S02]  /*8a30*/  FMUL.FTZ R66, R66, R20 ;  /* 0x0000001442427220 */ /* 0x000fc40000410000 */
[-C--:B------:R-:W-:Y:S02]  /*8a40*/  FMUL.FTZ R67, R67, R20.reuse ;  /* 0x0000001443437220 */ /* 0x080fe40000410000 */
[-C--:B------:R-:W-:Y:S02]  /*8a50*/  FMUL.FTZ R54, R54, R20.reuse ;  /* 0x0000001436367220 */ /* 0x080fe40000410000 */
[-C--:B------:R-:W-:Y:S01]  /*8a60*/  FMUL.FTZ R55, R55, R20.reuse ;  /* 0x0000001437377220 */ /* 0x080fe20000410000 */
[----:B-1----:R-:W-:Y:S01]  /*8a70*/  HMMA.16816.F32 R104, R4, R56, R104 ;  /* 0x000000380468723c */ /* 0x002fe20000001868 */
        /* <DEDUP_REMOVED lines=9> */
[----:B---3--:R-:W-:Y:S01]  /*8b10*/  HMMA.16816.F32 R120, R4, R32, R120 ;  /* 0x000000200478723c */ /* 0x008fe20000001878 */
        /* <DEDUP_REMOVED lines=8> */
[--C-:B------:R-:W-:Y:S01]  /*8ba0*/  FFMA.FTZ R4, R181, c[0x0][0x23c], -R8.reuse ;  /* 0x00008f00b5047a23 */ /* 0x100fe20000010808 */
[C---:B------:R-:W-:Y:S01]  /*8bb0*/  HMMA.16816.F32 R240, R16.reuse, R30, R172 ;  /* 0x0000001e10f0723c */ /* 0x040fe200000018ac */
[----:B------:R-:W-:Y:S01]  /*8bc0*/  MOV R6, R137 ;  /* 0x0000008900067202 */ /* 0x000fe20000000f00 */
[----:B------:R-:W-:Y:S01]  /*8bd0*/  FMUL.FTZ R99, R99, R20 ;  /* 0x0000001463637220 */ /* 0x000fe20000410000 */
[----:B------:R1:W-:Y:S01]  /*8be0*/  MUFU.EX2 R31, R4 ;  /* 0x00000004001f7308 */ /* 0x0003e20000000800 */
[----:B------:R-:W-:Y:S01]  /*8bf0*/  MOV R7, R132 ;  /* 0x0000008400077202 */ /* 0x000fe20000000f00 */
[----:B------:R-:W-:Y:S01]  /*8c00*/  FMUL.FTZ R116, R116, R21 ;  /* 0x0000001574747220 */ /* 0x000fe20000410000 */
[----:B------:R-:W-:Y:S01]  /*8c10*/  MOV R124, R29 ;  /* 0x0000001d007c7202 */ /* 0x000fe20000000f00 */
[----:B------:R-:W-:Y:S01]  /*8c20*/  FMUL.FTZ R117, R117, R21 ;  /* 0x0000001575757220 */ /* 0x000fe20000410000 */
[C---:B------:R-:W-:Y:S01]  /*8c30*/  HMMA.16816.F32 R228, R16.reuse, R26, R64 ;  /* 0x0000001a10e4723c */ /* 0x040fe20000001840 */
[----:B------:R-:W-:Y:S01]  /*8c40*/  MOV R5, R28 ;  /* 0x0000001c00057202 */ /* 0x000fe20000000f00 */
[----:B------:R-:W-:Y:S01]  /*8c50*/  FMUL.FTZ R118, R118, R20 ;  /* 0x0000001476767220 */ /* 0x000fe20000410000 */
[----:B------:R-:W-:Y:S01]  /*8c60*/  MOV R126, R186 ;  /* 0x000000ba007e7202 */ /* 0x000fe20000000f00 */
[----:B------:R-:W-:Y:S01]  /*8c70*/  FMUL.FTZ R119, R119, R20 ;  /* 0x0000001477777220 */ /* 0x000fe20000410000 */
[----:B------:R-:W-:Y:S01]  /*8c80*/  MOV R127, R185 ;  /* 0x000000b9007f7202 */ /* 0x000fe20000000f00 */
[-C--:B------:R-:W-:Y:S01]  /*8c90*/  FMUL.FTZ R128, R128, R21.reuse ;  /* 0x0000001580807220 */ /* 0x080fe20000410000 */
[----:B------:R-:W-:Y:S01]  /*8ca0*/  MOV R125, R184 ;  /* 0x000000b8007d7202 */ /* 0x000fe20000000f00 */
[----:B------:R-:W-:Y:S01]  /*8cb0*/  HMMA.16816.F32 R52, R16, R24, R52 ;  /* 0x000000181034723c */ /* 0x000fe20000001834 */
[----:B------:R-:W-:Y:S01]  /*8cc0*/  FMUL.FTZ R129, R129, R21 ;  /* 0x0000001581817220 */ /* 0x000fe20000410000 */
[----:B------:R-:W-:Y:S01]  /*8cd0*/  MOV R181, R6 ;  /* 0x0000000600b57202 */ /* 0x000fe20000000f00 */
[----:B-1----:R-:W-:Y:S01]  /*8ce0*/  FFMA.FTZ R4, R133, c[0x0][0x23c], -R8 ;  /* 0x00008f0085047a23 */ /* 0x002fe20000010808 */
[----:B------:R-:W-:Y:S01]  /*8cf0*/  LDSM.16.MT88.4 R172, [R215+0xa800] ;  /* 0x00a80000d7ac783b */ /* 0x000fe20000004200 */
[----:B------:R-:W-:-:S02]  /*8d00*/  FMUL.FTZ R130, R130, R20 ;  /* 0x0000001482827220 */ /* 0x000fc40000410000 */
[----:B------:R1:W2:Y:S01]  /*8d10*/  MUFU.EX2 R133, R4 ;  /* 0x0000000400857308 */ /* 0x0002a20000000800 */
[C---:B------:R-:W-:Y:S01]  /*8d20*/  HMMA.16816.F32 R236, R16.reuse, R142, R48 ;  /* 0x0000008e10ec723c */ /* 0x040fe20000001830 */
[----:B------:R-:W-:Y:S01]  /*8d30*/  FMUL.FTZ R131, R131, R20 ;  /* 0x0000001483837220 */ /* 0x000fe20000410000 */
[----:B------:R-:W-:Y:S01]  /*8d40*/  LDSM.16.MT88.4 R64, [R217+0xa800] ;  /* 0x00a80000d940783b */ /* 0x000fe20000004200 */
[-C--:B------:R-:W-:Y:S02]  /*8d50*/  FMUL.FTZ R36, R36, R21.reuse ;  /* 0x0000001524247220 */ /* 0x080fe40000410000 */
[----:B------:R-:W-:Y:S02]  /*8d60*/  FMUL.FTZ R37, R37, R21 ;  /* 0x0000001525257220 */ /* 0x000fe40000410000 */
        /* <DEDUP_REMOVED lines=9> */
[----:B-1----:R-:W-:Y:S01]  /*8e00*/  FFMA.FTZ R4, R180, c[0x0][0x23c], -R8 ;  /* 0x00008f00b4047a23 */ /* 0x002fe20000010808 */
[----:B------:R-:W-:Y:S01]  /*8e10*/  MOV R43, R158 ;  /* 0x0000009e002b7202 */ /* 0x000fe20000000f00 */
[C---:B------:R-:W-:Y:S01]  /*8e20*/  HMMA.16816.F32 R84, R16.reuse, R44, R84 ;  /* 0x0000002c1054723c */ /* 0x040fe20000001854 */
[----:B------:R-:W1:Y:S01]  /*8e30*/  LDSM.16.MT88.4 R156, [R213+0xa800] ;  /* 0x00a80000d59c783b */ /* 0x000e620000004200 */
[----:B------:R3:W-:Y:S01]  /*8e40*/  MUFU.EX2 R137, R4 ;  /* 0x0000000400897308 */ /* 0x0007e20000000800 */
[----:B------:R-:W-:Y:S01]  /*8e50*/  FMUL.FTZ R113, R113, R21 ;  /* 0x0000001571717220 */ /* 0x000fe20000410000 */
[----:B------:R-:W-:Y:S01]  /*8e60*/  MOV R180, R5 ;  /* 0x0000000500b47202 */ /* 0x000fe20000000f00 */
[----:B------:R-:W-:Y:S01]  /*8e70*/  FMUL.FTZ R114, R114, R20 ;  /* 0x0000001472727220 */ /* 0x000fe20000410000 */
[----:B------:R-:W4:Y:S01]  /*8e80*/  LDSM.16.MT88.4 R80, [R213+0xb800] ;  /* 0x00b80000d550783b */ /* 0x000f220000004200 */
[----:B------:R-:W-:Y:S01]  /*8e90*/  MOV R44, R125 ;  /* 0x0000007d002c7202 */ /* 0x000fe20000000f00 */
[----:B------:R-:W-:Y:S01]  /*8ea0*/  HMMA.16816.F32 R116, R16, R32, R116 ;  /* 0x000000201074723c */ /* 0x000fe20000001874 */
[----:B------:R-:W-:Y:S01]  /*8eb0*/  MOV R45, R126 ;  /* 0x0000007e002d7202 */ /* 0x000fe20000000f00 */
[----:B------:R-:W-:-:S02]  /*8ec0*/  FMUL.FTZ R115, R115, R20 ;  /* 0x0000001473737220 */ /* 0x000fc40000410000 */
[-C--:B------:R-:W-:Y:S02]  /*8ed0*/  FMUL.FTZ R68, R68, R21.reuse ;  /* 0x0000001544447220 */ /* 0x080fe40000410000 */
[----:B------:R-:W-:Y:S02]  /*8ee0*/  FMUL.FTZ R69, R69, R21 ;  /* 0x0000001545457220 */ /* 0x000fe40000410000 */
[C---:B------:R-:W-:Y:S01]  /*8ef0*/  HMMA.16816.F32 R32, R16.reuse, R34, R128 ;  /* 0x000000221020723c */ /* 0x040fe20000001880 */
[----:B------:R-:W-:Y:S02]  /*8f00*/  FMUL.FTZ R70, R70, R20 ;  /* 0x0000001446467220 */ /* 0x000fe40000410000 */
[----:B---3--:R-:W-:Y:S01]  /*8f10*/  FFMA.FTZ R4, R183, c[0x0][0x23c], -R8 ;  /* 0x00008f00b7047a23 */ /* 0x008fe20000010808 */
[----:B------:R-:W-:Y:S01]  /*8f20*/  MOV R183, R124 ;  /* 0x0000007c00b77202 */ /* 0x000fe20000000f00 */
[----:B------:R-:W-:Y:S02]  /*8f30*/  FMUL.FTZ R71, R71, R20 ;  /* 0x0000001447477220 */ /* 0x000fe40000410000 */
[----:B------:R3:W5:Y:S01]  /*8f40*/  MUFU.EX2 R132, R4 ;  /* 0x0000000400847308 */ /* 0x0007620000000800 */
[----:B--2---:R-:W-:Y:S01]  /*8f50*/  F2FP.PACK_AB R128, R133, R31 ;  /* 0x0000001f8580723e */ /* 0x004fe200000000ff */
[----:B------:R-:W-:Y:S01]  /*8f60*/  HMMA.16816.F32 R36, R16, R140, R36 ;  /* 0x0000008c1024723c */ /* 0x000fe20000001824 */
[----:B------:R-:W-:-:S02]  /*8f70*/  FMUL.FTZ R100, R100, R21 ;  /* 0x0000001564647220 */ /* 0x000fc40000410000 */
[----:B------:R-:W-:Y:S02]  /*8f80*/  FMUL.FTZ R101, R101, R21 ;  /* 0x0000001565657220 */ /* 0x000fe40000410000 */
[-C--:B------:R-:W-:Y:S02]  /*8f90*/  FMUL.FTZ R102, R102, R20.reuse ;  /* 0x0000001466667220 */ /* 0x080fe40000410000 */
[----:B------:R-:W-:Y:S01]  /*8fa0*/  FMUL.FTZ R103, R103, R20 ;  /* 0x0000001467677220 */ /* 0x000fe20000410000 */
[----:B------:R-:W-:Y:S01]  /*8fb0*/  HMMA.16816.F32 R140, R16, R58, R112 ;  /* 0x0000003a108c723c */ /* 0x000fe20000001870 */
[----:B------:R-:W2:Y:S01]  /*8fc0*/  LDSM.16.MT88.4 R112, [R218+0xb800] ;  /* 0x00b80000da70783b */ /* 0x000ea20000004200 */
[----:B---3--:R-:W-:Y:S01]  /*8fd0*/  FFMA.FTZ R4, R177, c[0x0][0x23c], -R2 ;  /* 0x00008f00b1047a23 */ /* 0x008fe20000010802 */
[----:B-----5:R-:W-:-:S05]  /*8fe0*/  F2FP.PACK_AB R130, R132, R137 ;  /* 0x000000898482723e */ /* 0x020fca00000000ff */
[C---:B------:R-:W-:Y:S01]  /*8ff0*/  HMMA.16816.F32 R68, R16.reuse, R40, R68 ;  /* 0x000000281044723c */ /* 0x040fe20000001844 */
[----:B------:R3:W-:Y:S06]  /*9000*/  MUFU.EX2 R27, R4 ;  /* 0x00000004001b7308 */ /* 0x0007ec0000000800 */
[----:B------:R-:W-:Y:S01]  /*9010*/  MOV R40, R210 ;  /* 0x000000d200287202 */ /* 0x000fe20000000f00 */
[----:B------:R-:W-:Y:S01]  /*9020*/  HMMA.16816.F32 R100, R16, R56, R100 ;  /* 0x000000381064723c */ /* 0x000fe20000001864 */
[----:B------:R-:W-:Y:S01]  /*9030*/  MOV R41, R209 ;  /* 0x000000d100297202 */ /* 0x000fe20000000f00 */
[----:B---3--:R-:W-:-:S04]  /*9040*/  FFMA.FTZ R4, R176, c[0x0][0x23c], -R2 ;  /* 0x00008f00b0047a23 */ /* 0x008fc80000010802 */
[----:B------:R3:W5:Y:S02]  /*9050*/  MUFU.EX2 R29, R4 ;  /* 0x00000004001d7308 */ /* 0x0007640000000800 */
[--C-:B---3--:R-:W-:Y:S01]  /*9060*/  FFMA.FTZ R4, R139, c[0x0][0x23c], -R2.reuse ;  /* 0x00008f008b047a23 */ /* 0x108fe20000010802 */
[----:B-----5:R-:W-:Y:S01]  /*9070*/  F2FP.PACK_AB R129, R29, R27 ;  /* 0x0000001b1d81723e */ /* 0x020fe200000000ff */
[----:B------:R-:W-:-:S04]  /*9080*/  FFMA.FTZ R2, R178, c[0x0][0x23c], -R2 ;  /* 0x00008f00b2027a23 */ /* 0x000fc80000010802 */
[----:B------:R-:W-:Y:S08]  /*9090*/  MUFU.EX2 R30, R4 ;  /* 0x00000004001e7308 */ /* 0x000ff00000000800 */
[----:B------:R3:W5:Y:S02]  /*90a0*/  MUFU.EX2 R28, R2 ;  /* 0x00000002001c7308 */ /* 0x0007640000000800 */
[----:B---3--:R-:W-:Y:S01]  /*90b0*/  FFMA.FTZ R2, R138, c[0x0][0x23c], -R0 ;  /* 0x00008f008a027a23 */ /* 0x008fe20000010800 */
[----:B-----5:R-:W-:-:S05]  /*90c0*/  F2FP.PACK_AB R131, R28, R30 ;  /* 0x0000001e1c83723e */ /* 0x020fca00000000ff */
[----:B------:R3:W-:Y:S02]  /*90d0*/  MUFU.EX2 R26, R2 ;  /* 0x00000002001a7308 */ /* 0x0007e40000000800 */
[C---:B-1----:R-:W-:Y:S08]  /*90e0*/  HMMA.16816.F32 R148, R128.reuse, R156, R148 ;  /* 0x0000009c8094723c */ /* 0x042ff00000001894 */
[----:B------:R-:W-:Y:S01]  /*90f0*/  HMMA.16816.F32 R160, R128, R172, R160 ;  /* 0x000000ac80a0723c */ /* 0x000fe200000018a0 */
[----:B---3--:R-:W-:-:S04]  /*9100*/  FFMA.FTZ R2, R179, c[0x0][0x23c], -R0 ;  /* 0x00008f00b3027a23 */ /* 0x008fc80000010800 */
[----:B------:R1:W3:Y:S03]  /*9110*/  MUFU.EX2 R25, R2 ;  /* 0x0000000200197308 */ /* 0x0002e60000000800 */
[----:B------:R-:W-:Y:S01]  /*9120*/  HMMA.16816.F32 R176, R16, R46, R96 ;  /* 0x0000002e10b0723c */ /* 0x000fe20000001860 */
[----:B------:R-:W5:Y:S06]  /*9130*/  LDSM.16.MT88.4 R96, [R215+0xb800] ;  /* 0x00b80000d760783b */ /* 0x000f6c0000004200 */
[----:B------:R-:W-:Y:S01]  /*9140*/  MOV R46, R127 ;  /* 0x0000007f002e7202 */ /* 0x000fe20000000f00 */
[----:B------:R-:W-:Y:S01]  /*9150*/  FFMA.FTZ R16, R252, R21, R207 ;  /* 0x00000015fc107223 */ /* 0x000fe200000100cf */
[----:B------:R-:W-:Y:S01]  /*9160*/  MOV R47, R211 ;  /* 0x000000d3002f7202 */ /* 0x000fe20000000f00 */
[----:B------:R-:W-:Y:S02]  /*9170*/  HMMA.16816.F32 R52, R128, R64, R52 ;  /* 0x000000408034723c */ /* 0x000fe40000001834 */
[----:B------:R-:W-:-:S02]  /*9180*/  FADD.FTZ R16, R206, R16 ;  /* 0x00000010ce107221 */ /* 0x000fc40000010000 */
[--C-:B-1----:R-:W-:Y:S01]  /*9190*/  FFMA.FTZ R2, R182, c[0x0][0x23c], -R0.reuse ;  /* 0x00008f00b6027a23 */ /* 0x102fe20000010800 */
[----:B---3--:R-:W-:Y:S01]  /*91a0*/  F2FP.PACK_AB R124, R25, R26 ;  /* 0x0000001a197c723e */ /* 0x008fe200000000ff */
[----:B------:R-:W-:Y:S01]  /*91b0*/  FFMA.FTZ R0, R189, c[0x0][0x23c], -R0 ;  /* 0x00008f00bd007a23 */ /* 0x000fe20000010800 */
[----:B------:R-:W-:Y:S01]  /*91c0*/  MOV R182, R7 ;  /* 0x0000000700b67202 */ /* 0x000fe20000000f00 */
[----:B------:R1:W-:Y:S01]  /*91d0*/  MUFU.EX2 R24, R2 ;  /* 0x0000000200187308 */ /* 0x0003e20000000800 */
[----:B------:R-:W3:Y:S01]  /*91e0*/  LDSM.16.MT88.4 R4, [R217+0xb800] ;  /* 0x00b80000d904783b */ /* 0x000ee20000004200 */
[C---:B----4-:R-:W-:Y:S06]  /*91f0*/  HMMA.16816.F32 R68, R128.reuse, R80, R68 ;  /* 0x000000508044723c */ /* 0x050fec0000001844 */
[----:B------:R4:W4:Y:S02]  /*9200*/  MUFU.EX2 R23, R0 ;  /* 0x0000000000177308 */ /* 0x0009240000000800 */
[----:B--2---:R-:W-:Y:S01]  /*9210*/  HMMA.16816.F32 R100, R128, R112, R100 ;  /* 0x000000708064723c */ /* 0x004fe20000001864 */
[----:B-1----:R-:W-:-:S06]  /*9220*/  FFMA.FTZ R2, R191, c[0x0][0x23c], -R13 ;  /* 0x00008f00bf027a23 */ /* 0x002fcc000001080d */
[----:B------:R-:W-:Y:S01]  /*9230*/  MUFU.EX2 R2, R2 ;  /* 0x0000000200027308 */ /* 0x000fe20000000800 */
[----:B-----5:R-:W-:Y:S01]  /*9240*/  HMMA.16816.F32 R84, R128, R96, R84 ;  /* 0x000000608054723c */ /* 0x020fe20000001854 */
[----:B----4-:R-:W-:Y:S01]  /*9250*/  FFMA.FTZ R0, R188, c[0x0][0x23c], -R13 ;  /* 0x00008f00bc007a23 */ /* 0x010fe2000001080d */
[----:B------:R-:W-:-:S05]  /*9260*/  F2FP.PACK_AB R126, R23, R24 ;  /* 0x00000018177e723e */ /* 0x000fca00000000ff */
[----:B------:R1:W-:Y:S01]  /*9270*/  MUFU.EX2 R22, R0 ;  /* 0x0000000000167308 */ /* 0x0003e20000000800 */
[----:B---3--:R-:W-:Y:S01]  /*9280*/  HMMA.16816.F32 R116, R128, R4, R116 ;  /* 0x000000048074723c */ /* 0x008fe20000001874 */
[----:B-1----:R-:W-:-:S06]  /*9290*/  FFMA.FTZ R0, R190, c[0x0][0x23c], -R13 ;  /* 0x00008f00be007a23 */ /* 0x002fcc000001080d */
[----:B------:R1:W2:Y:S02]  /*92a0*/  MUFU.EX2 R8, R0 ;  /* 0x0000000000087308 */ /* 0x0002a40000000800 */
[----:B-1----:R-:W-:Y:S01]  /*92b0*/  FFMA.FTZ R0, R192, c[0x0][0x23c], -R13 ;  /* 0x00008f00c0007a23 */ /* 0x002fe2000001080d */
[----:B--2---:R-:W-:Y:S01]  /*92c0*/  F2FP.PACK_AB R125, R8, R22 ;  /* 0x00000016087d723e */ /* 0x004fe200000000ff */
[----:B------:R-:W-:-:S04]  /*92d0*/  FFMA.FTZ R13, R251, R20, R202 ;  /* 0x00000014fb0d7223 */ /* 0x000fc800000100ca */
[----:B------:R-:W1:Y:S02]  /*92e0*/  MUFU.EX2 R0, R0 ;  /* 0x0000000000007308 */ /* 0x000e640000000800 */
[----:B-1----:R-:W-:-:S07]  /*92f0*/  F2FP.PACK_AB R127, R2, R0 ;  /* 0x00000000027f723e */ /* 0x002fce00000000ff */
[C---:B------:R-:W-:Y:S08]  /*9300*/  HMMA.16816.F32 R144, R124.reuse, R156, R144 ;  /* 0x0000009c7c90723c */ /* 0x040ff00000001890 */
[-C--:B------:R-:W-:Y:S08]  /*9310*/  HMMA.16816.F32 R152, R124, R158.reuse, R152 ;  /* 0x0000009e7c98723c */ /* 0x080ff00000001898 */
[----:B------:R-:W-:Y:S01]  /*9320*/  HMMA.16816.F32 R156, R128, R158, R48 ;  /* 0x0000009e809c723c */ /* 0x000fe20000001830 */
[----:B------:R-:W1:Y:S07]  /*9330*/  LDSM.16.MT88.4 R48, [R218+0xa800] ;  /* 0x00a80000da30783b */ /* 0x000e6e0000004200 */
[C---:B------:R-:W-:Y:S07]  /*9340*/  HMMA.16816.F32 R120, R124.reuse, R4, R120 ;  /* 0x000000047c78723c */ /* 0x040fee0000001878 */
[----:B------:R-:W-:Y:S01]  /*9350*/  FFMA.FTZ R5, R250, R15, R198 ;  /* 0x0000000ffa057223 */ /* 0x000fe200000100c6 */
[----:B------:R-:W-:Y:S01]  /*9360*/  HMMA.16816.F32 R164, R124, R172, R164 ;  /* 0x000000ac7ca4723c */ /* 0x000fe200000018a4 */
[----:B------:R-:W-:-:S02]  /*9370*/  FFMA.FTZ R4, R249, R14, R193 ;  /* 0x0000000ef9047223 */ /* 0x000fc400000100c1 */
[----:B------:R-:W-:Y:S02]  /*9380*/  FADD.FTZ R15, R201, R13 ;  /* 0x0000000dc90f7221 */ /* 0x000fe40000010000 */
[----:B------:R-:W-:Y:S02]  /*9390*/  FADD.FTZ R14, R197, R5 ;  /* 0x00000005c50e7221 */ /* 0x000fe40000010000 */
[----:B------:R-:W-:Y:S01]  /*93a0*/  FADD.FTZ R13, R194, R4 ;  /* 0x00000004c20d7221 */ /* 0x000fe20000010000 */
[----:B------:R-:W-:Y:S01]  /*93b0*/  HMMA.16816.F32 R168, R124, R174, R168 ;  /* 0x000000ae7ca8723c */ /* 0x000fe200000018a8 */
[----:B------:R-:W-:Y:S02]  /*93c0*/  FADD.FTZ R5, R203, R15 ;  /* 0x0000000fcb057221 */ /* 0x000fe40000010000 */
[----:B------:R-:W-:-:S05]  /*93d0*/  FADD.FTZ R4, R199, R14 ;  /* 0x0000000ec7047221 */ /* 0x000fca0000010000 */
[C---:B------:R-:W-:Y:S08]  /*93e0*/  HMMA.16816.F32 R56, R124.reuse, R64, R180 ;  /* 0x000000407c38723c */ /* 0x040ff000000018b4 */
[C---:B------:R-:W-:Y:S08]  /*93f0*/  HMMA.16816.F32 R60, R124.reuse, R66, R60 ;  /* 0x000000427c3c723c */ /* 0x040ff0000000183c */
        /* <DEDUP_REMOVED lines=39> */
[----:B------:R-:W-:Y:S05]  /*9670*/  @!P0 BRA `(.L_x_934) ;  /* 0x0000597000008947 */ /* 0x000fea0003800000 */
[----:B------:R-:W2:Y:S01]  /*9680*/  LDL.64 R210, [R1+0x30] ;  /* 0x0000300001d27983 */ /* 0x000ea20000100a00 */
[----:B------:R-:W-:Y:S01]  /*9690*/  UIADD3 UR4, UR8, -0x2, URZ ;  /* 0xfffffffe08047890 */ /* 0x000fe2000fffe03f */
[----:B------:R-:W-:-:S04]  /*96a0*/  DEPBAR.LE SB0, 0x0 ;  /* 0x000080000000791a */ /* 0x000fc80000000000 */
[----:B------:R-:W-:Y:S01]  /*96b0*/  UIADD3 UR5, UP0, -UR6, 0x80, URZ ;  /* 0x0000008006057890 */ /* 0x000fe2000ff1e13f */
[----:B------:R-:W-:-:S03]  /*96c0*/  MOV R0, UR4 ;  /* 0x0000000400007c02 */ /* 0x000fc60008000f00 */
[----:B------:R-:W-:Y:S02]  /*96d0*/  UIADD3.X UR4, URZ, ~UR9, URZ, UP0, !UPT ;  /* 0x800000093f047290 */ /* 0x000fe400087fe43f */
[----:B------:R-:W-:Y:S01]  /*96e0*/  UISETP.NE.AND UP0, UPT, UR8, 0x4, UPT ;  /* 0x000000040800788c */ /* 0x000fe2000bf05270 */
[----:B------:R-:W-:Y:S01]  /*96f0*/  BAR.SYNC.DEFER_BLOCKING 0x0 ;  /* 0x0000000000007b1d */ /* 0x000fe20000010000 */
[----:B--2---:R-:W-:-:S05]  /*9700*/  MOV R2, R210 ;  /* 0x000000d200027202 */ /* 0x004fca0000000f00 */
[----:B------:R-:W-:-:S05]  /*9710*/  IMAD R0, R0, UR24, R2 ;  /* 0x0000001800007c24 */ /* 0x000fca000f8e0202 */
[----:B------:R-:W-:-:S04]  /*9720*/  LEA R0, R0, c[0x0][0x170], 0x1 ;  /* 0x00005c0000007a11 */ /* 0x000fc800078e08ff */
[----:B------:R-:W-:Y:S02]  /*9730*/  IADD3 R4, -R248, UR24, R0 ;  /* 0x00000018f8047c10 */ /* 0x000fe4000fffe100 */
[----:B------:R-:W-:Y:S02]  /*9740*/  IADD3 R0, R0, -UR6, RZ ;  /* 0x8000000600007c10 */ /* 0x000fe4000fffe0ff */
[----:B------:R-:W-:Y:S02]  /*9750*/  IADD3 R236, P1, R4, -UR6, RZ ;  /* 0x8000000604ec7c10 */ /* 0x000fe4000ff3e0ff */
[C---:B------:R-:W-:Y:S02]  /*9760*/  IADD3 R238, P3, R0.reuse, -UR6, RZ ;  /* 0x8000000600ee7c10 */ /* 0x040fe4000ff7e0ff */
[----:B------:R-:W-:Y:S02]  /*9770*/  IADD3 R6, P2, R0, UR5, RZ ;  /* 0x0000000500067c10 */ /* 0x000fe4000ff5e0ff */
[----:B------:R-:W-:-:S02]  /*9780*/  IADD3 R4, P0, R4, UR5, RZ ;  /* 0x0000000504047c10 */ /* 0x000fc4000ff1e0ff */
[C---:B------:R-:W-:Y:S02]  /*9790*/  IADD3.X R239, R233.reuse, ~UR9, RZ, P3, !PT ;  /* 0x80000009e9ef7c10 */ /* 0x040fe40009ffe4ff */
[----:B------:R-:W-:Y:S02]  /*97a0*/  IADD3.X R7, R233, UR4, RZ, P2, !PT ;  /* 0x00000004e9077c10 */ /* 0x000fe400097fe4ff */
[C---:B------:R-:W-:Y:S01]  /*97b0*/  IADD3.X R237, R235.reuse, ~UR9, RZ, P1, !PT ;  /* 0x80000009ebed7c10 */ /* 0x040fe20008ffe4ff */
[----:B------:R-:W-:Y:S01]  /*97c0*/  @!PT LDS RZ, [RZ] ;  /* 0x00000000fffff984 */ /* 0x000fe20000000800 */
[----:B------:R-:W-:Y:S01]  /*97d0*/  @!PT LDS RZ, [RZ] ;  /* 0x00000000fffff984 */ /* 0x000fe20000000800 */
[----:B------:R-:W-:Y:S01]  /*97e0*/  @!PT LDS RZ, [RZ] ;  /* 0x00000000fffff984 */ /* 0x000fe20000000800 */
[----:B------:R1:W-:Y:S01]  /*97f0*/  LDGSTS.E.BYPASS.LTC128B.128 [R227+0xa000], [R238.64] ;  /* 0x0a000000eee37fae */ /* 0x0003e2000b901d52 */
[----:B------:R-:W-:Y:S02]  /*9800*/  IADD3.X R5, R235, UR4, RZ, P0, !PT ;  /* 0x00000004eb057c10 */ /* 0x000fe400087fe4ff */
[----:B------:R-:W-:Y:S01]  /*9810*/  PLOP3.LUT P0, PT, PT, PT, UP0, 0x80, 0x0 ;  /* 0x000000000000781c */ /* 0x000fe20003f0f008 */
[----:B------:R2:W-:Y:S04]  /*9820*/  LDGSTS.E.BYPASS.LTC128B.128 [R227+0xb000], [R6.64] ;  /* 0x0b00000006e37fae */ /* 0x0005e8000b901d52 */
[----:B------:R1:W-:Y:S04]  /*9830*/  LDGSTS.E.BYPASS.LTC128B.128 [R227+0xa800], [R236.64] ;  /* 0x0a800000ece37fae */ /* 0x0003e8000b901d52 */
[----:B------:R2:W-:Y:S04]  /*9840*/  LDGSTS.E.BYPASS.LTC128B.128 [R227+0xb800], [R4.64] ;  /* 0x0b80000004e37fae */ /* 0x0005e8000b901d52 */
[----:B------:R-:W-:Y:S04]  /*9850*/  LDSM.16.M88.4 R32, [R212+0x8000] ;  /* 0x00800000d420783b */ /* 0x000fe80000000200 */
[----:B------:R-:W3:Y:S04]  /*9860*/  LDSM.16.M88.4 R16, [R214+0x2000] ;  /* 0x00200000d610783b */ /* 0x000ee80000000200 */
[----:B------:R-:W4:Y:S04]  /*9870*/  LDSM.16.M88.4 R28, [R212+0x8800] ;  /* 0x00880000d41c783b */ /* 0x000f280000000200 */
[----:B------:R-:W5:Y:S04]  /*9880*/  LDSM.16.M88.4 R20, [R214] ;  /* 0x00000000d614783b */ /* 0x000f680000000200 */
[----:B------:R-:W-:Y:S04]  /*9890*/  LDSM.16.M88.4 R176, [R223] ;  /* 0x00000000dfb0783b */ /* 0x000fe80000000200 */
[----:B------:R-:W-:Y:S04]  /*98a0*/  LDSM.16.M88.4 R140, [R226] ;  /* 0x00000000e28c783b */ /* 0x000fe80000000200 */
[----:B--2---:R-:W2:Y:S04]  /*98b0*/  LDSM.16.M88.4 R4, [R216+0x2000] ;  /* 0x00200000d804783b */ /* 0x004ea80000000200 */
[----:B------:R-:W1:Y:S04]  /*98c0*/  LDSM.16.M88.4 R24, [R216] ;  /* 0x00000000d818783b */ /* 0x000e680000000200 */
[----:B------:R-:W0:Y:S01]  /*98d0*/  LDGDEPBAR ;  /* 0x00000000000079af */ /* 0x000e220000000000 */
[C---:B---3--:R-:W-:Y:S08]  /*98e0*/  HMMA.16816.F32 R188, R16.reuse, R32, RZ ;  /* 0x0000002010bc723c */ /* 0x048ff000000018ff */
[C---:B----4-:R-:W-:Y:S08]  /*98f0*/  HMMA.16816.F32 R180, R16.reuse, R28, RZ ;  /* 0x0000001c10b4723c */ /* 0x050ff000000018ff */
[C---:B------:R-:W-:Y:S08]  /*9900*/  HMMA.16816.F32 R184, R16.reuse, R34, RZ ;  /* 0x0000002210b8723c */ /* 0x040ff000000018ff */
[----:B------:R-:W-:Y:S08]  /*9910*/  HMMA.16816.F32 R16, R16, R30, RZ ;  /* 0x0000001e1010723c */ /* 0x000ff000000018ff */
[C---:B-----5:R-:W-:Y:S08]  /*9920*/  HMMA.16816.F32 R196, R20.reuse, R32, RZ ;  /* 0x0000002014c4723c */ /* 0x060ff000000018ff */
[----:B------:R-:W-:Y:S01]  /*9930*/  HMMA.16816.F32 R208, R20, R34, RZ ;  /* 0x0000002214d0723c */ /* 0x000fe200000018ff */
[----:B------:R-:W-:Y:S07]  /*9940*/  LDSM.16.M88.4 R32, [R221+0x8800] ;  /* 0x00880000dd20783b */ /* 0x000fee0000000200 */
[----:B--2---:R-:W-:Y:S08]  /*9950*/  HMMA.16816.F32 R204, R4, R178, R184 ;  /* 0x000000b204cc723c */ /* 0x004ff000000018b8 */
[C---:B------:R-:W-:Y:S08]  /*9960*/  HMMA.16816.F32 R192, R20.reuse, R28, RZ ;  /* 0x0000001c14c0723c */ /* 0x040ff000000018ff */
[----:B------:R-:W-:Y:S01]  /*9970*/  HMMA.16816.F32 R200, R20, R30, RZ ;  /* 0x0000001e14c8723c */ /* 0x000fe200000018ff */
[----:B------:R-:W-:Y:S07]  /*9980*/  LDSM.16.M88.4 R20, [R221+0x8000] ;  /* 0x00800000dd14783b */ /* 0x000fee0000000200 */
[C---:B------:R-:W-:Y:S08]  /*9990*/  HMMA.16816.F32 R232, R4.reuse, R176, R188 ;  /* 0x000000b004e8723c */ /* 0x040ff000000018bc */
[C---:B------:R-:W-:Y:S08]  /*99a0*/  HMMA.16816.F32 R228, R4.reuse, R140, R180 ;  /* 0x0000008c04e4723c */ /* 0x040ff000000018b4 */
[----:B------:R-:W-:Y:S01]  /*99b0*/  HMMA.16816.F32 R184, R4, R142, R16 ;  /* 0x0000008e04b8723c */ /* 0x000fe20000001810 */
[----:B------:R-:W2:Y:S04]  /*99c0*/  LDSM.16.M88.4 R4, [R222+0x2000] ;  /* 0x00200000de04783b */ /* 0x000ea80000000200 */
[----:B------:R-:W3:Y:S03]  /*99d0*/  LDSM.16.M88.4 R16, [R222] ;  /* 0x00000000de10783b */ /* 0x000ee60000000200 */
[C---:B-1----:R-:W-:Y:S08]  /*99e0*/  HMMA.16816.F32 R28, R24.reuse, R176, R196 ;  /* 0x000000b0181c723c */ /* 0x042ff000000018c4 */
[C---:B------:R-:W-:Y:S08]  /*99f0*/  HMMA.16816.F32 R180, R24.reuse, R178, R208 ;  /* 0x000000b218b4723c */ /* 0x040ff000000018d0 */
[C---:B------:R-:W-:Y:S08]  /*9a00*/  HMMA.16816.F32 R188, R24.reuse, R140, R192 ;  /* 0x0000008c18bc723c */ /* 0x040ff000000018c0 */
[----:B------:R-:W-:Y:S01]  /*9a10*/  HMMA.16816.F32 R176, R24, R142, R200 ;  /* 0x0000008e18b0723c */ /* 0x000fe200000018c8 */
[----:B------:R-:W-:Y:S04]  /*9a20*/  LDSM.16.M88.4 R24, [R220+0x2000] ;  /* 0x00200000dc18783b */ /* 0x000fe80000000200 */
[----:B------:R-:W1:Y:S03]  /*9a30*/  LDSM.16.M88.4 R140, [R219] ;  /* 0x00000000db8c783b */ /* 0x000e660000000200 */
[----:B--2---:R-:W-:Y:S08]  /*9a40*/  HMMA.16816.F32 R204, R4, R22, R204 ;  /* 0x0000001604cc723c */ /* 0x004ff000000018cc */
[-C--:B---3--:R-:W-:Y:S01]  /*9a50*/  HMMA.16816.F32 R200, R16, R20.reuse, R28 ;  /* 0x0000001410c8723c */ /* 0x088fe2000000181c */
[----:B------:R-:W2:Y:S07]  /*9a60*/  LDSM.16.M88.4 R28, [R219+0x800] ;  /* 0x00080000db1c783b */ /* 0x000eae0000000200 */
[C---:B------:R-:W-:Y:S08]  /*9a70*/  HMMA.16816.F32 R196, R4.reuse, R20, R232 ;  /* 0x0000001404c4723c */ /* 0x040ff000000018e8 */
[C---:B------:R-:W-:Y:S08]  /*9a80*/  HMMA.16816.F32 R228, R4.reuse, R32, R228 ;  /* 0x0000002004e4723c */ /* 0x040ff000000018e4 */
[----:B------:R-:W-:Y:S01]  /*9a90*/  HMMA.16816.F32 R208, R4, R34, R184 ;  /* 0x0000002204d0723c */ /* 0x000fe200000018b8 */
[----:B------:R-:W3:Y:S04]  /*9aa0*/  LDSM.16.M88.4 R4, [R220] ;  /* 0x00000000dc04783b */ /* 0x000ee80000000200 */
[----:B------:R-:W-:Y:S03]  /*9ab0*/  LDSM.16.M88.4 R184, [R212+0x9000] ;  /* 0x00900000d4b8783b */ /* 0x000fe60000000200 */
[C---:B------:R-:W-:Y:S01]  /*9ac0*/  HMMA.16816.F32 R192, R16.reuse, R22, R180 ;  /* 0x0000001610c0723c */ /* 0x040fe200000018b4 */
[----:B------:R-:W4:Y:S07]  /*9ad0*/  LDSM.16.M88.4 R20, [R214+0x6000] ;  /* 0x00600000d614783b */ /* 0x000f2e0000000200 */
[C---:B------:R-:W-:Y:S08]  /*9ae0*/  HMMA.16816.F32 R188, R16.reuse, R32, R188 ;  /* 0x0000002010bc723c */ /* 0x040ff000000018bc */
[----:B------:R-:W-:Y:S01]  /*9af0*/  HMMA.16816.F32 R180, R16, R34, R176 ;  /* 0x0000002210b4723c */ /* 0x000fe200000018b0 */
[----:B------:R-:W5:Y:S07]  /*9b00*/  LDSM.16.M88.4 R176, [R212+0x9800] ;  /* 0x00980000d4b0783b */ /* 0x000f6e0000000200 */
[C---:B-1----:R-:W-:Y:S08]  /*9b10*/  HMMA.16816.F32 R16, R24.reuse, R142, R204 ;  /* 0x0000008e1810723c */ /* 0x042ff000000018cc */
[C---:B------:R-:W-:Y:S08]  /*9b20*/  HMMA.16816.F32 R32, R24.reuse, R140, R196 ;  /* 0x0000008c1820723c */ /* 0x040ff000000018c4 */
[----:B--2---:R-:W-:Y:S08]  /*9b30*/  HMMA.16816.F32 R196, R24, R28, R228 ;  /* 0x0000001c18c4723c */ /* 0x004ff000000018e4 */
[C---:B---3--:R-:W-:Y:S08]  /*9b40*/  HMMA.16816.F32 R232, R4.reuse, R140, R200 ;  /* 0x0000008c04e8723c */ /* 0x048ff000000018c8 */
        /* <DEDUP_REMOVED lines=44> */
[----:B------:R-:W-:Y:S04]  /*9e10*/  HMMA.16816.F32 R176, R16, R142, R176 ;  /* 0x0000008e10b0723c */ /* 0x000fe800000018b0 */
[----:B------:R-:W2:Y:S04]  /*9e20*/  MUFU.TANH R198, R30 ;  /* 0x0000001e00c67308 */ /* 0x000ea80000002400 */
[----:B------:R-:W-:Y:S01]  /*9e30*/  HMMA.16816.F32 R24, R24, R34, R200 ;  /* 0x000000221818723c */ /* 0x000fe200000018c8 */
[----:B------:R-:W-:Y:S02]  /*9e40*/  FMUL.FTZ R184, R184, c[0x0][0x2ec] ;  /* 0x0000bb00b8b87a20 */ /* 0x000fe40000410000 */
[----:B------:R-:W-:Y:S01]  /*9e50*/  FMUL.FTZ R185, R185, c[0x0][0x2ec] ;  /* 0x0000bb00b9b97a20 */ /* 0x000fe20000410000 */
[----:B------:R3:W4:Y:S01]  /*9e60*/  MUFU.TANH R197, R31 ;  /* 0x0000001f00c57308 */ /* 0x0007220000002400 */
[----:B------:R-:W-:-:S02]  /*9e70*/  FMUL.FTZ R186, R186, c[0x0][0x2ec] ;  /* 0x0000bb00baba7a20 */ /* 0x000fc40000410000 */
[----:B------:R-:W-:Y:S01]  /*9e80*/  FMUL.FTZ R187, R187, c[0x0][0x2ec] ;  /* 0x0000bb00bbbb7a20 */ /* 0x000fe20000410000 */
[----:B------:R-:W-:Y:S04]  /*9e90*/  HMMA.16816.F32 R140, R4, R142, R192 ;  /* 0x0000008e048c723c */ /* 0x000fe800000018c0 */
[----:B------:R-:W1:Y:S04]  /*9ea0*/  MUFU.TANH R193, R184 ;  /* 0x000000b800c17308 */ /* 0x000e680000002400 */
[----:B------:R-:W-:Y:S01]  /*9eb0*/  HMMA.16816.F32 R188, R20, R32, R208 ;  /* 0x0000002014bc723c */ /* 0x000fe200000018d0 */
[----:B------:R-:W-:-:S02]  /*9ec0*/  FMUL.FTZ R177, R177, c[0x0][0x2ec] ;  /* 0x0000bb00b1b17a20 */ /* 0x000fc40000410000 */
[----:B------:R-:W-:Y:S01]  /*9ed0*/  FMUL.FTZ R178, R178, c[0x0][0x2ec] ;  /* 0x0000bb00b2b27a20 */ /* 0x000fe20000410000 */
[----:B---3--:R-:W3:Y:S01]  /*9ee0*/  LDSM.16.M88.4 R28, [R219+0x1800] ;  /* 0x00180000db1c783b */ /* 0x008ee20000000200 */
[----:B------:R-:W-:Y:S01]  /*9ef0*/  FMUL.FTZ R179, R179, c[0x0][0x2ec] ;  /* 0x0000bb00b3b37a20 */ /* 0x000fe20000410000 */
[----:B------:R-:W1:Y:S01]  /*9f00*/  MUFU.TANH R192, R185 ;  /* 0x000000b900c07308 */ /* 0x000e620000002400 */
[----:B------:R-:W-:Y:S01]  /*9f10*/  FMUL.FTZ R139, R176, c[0x0][0x2ec] ;  /* 0x0000bb00b08b7a20 */ /* 0x000fe20000410000 */
[----:B------:R-:W-:Y:S01]  /*9f20*/  HMMA.16816.F32 R20, R20, R34, R228 ;  /* 0x000000221414723c */ /* 0x000fe200000018e4 */
[----:B------:R-:W-:-:S05]  /*9f30*/  DEPBAR.LE SB0, 0x0 ;  /* 0x000080000000791a */ /* 0x000fca0000000000 */
[----:B------:R-:W1:Y:S02]  /*9f40*/  MUFU.TANH R194, R186 ;  /* 0x000000ba00c27308 */ /* 0x000e640000002400 */
[----:B------:R-:W-:Y:S02]  /*9f50*/  FMUL.FTZ R140, R140, c[0x0][0x2ec] ;  /* 0x0000bb008c8c7a20 */ /* 0x000fe40000410000 */
[----:B------:R-:W-:Y:S02]  /*9f60*/  FMUL.FTZ R141, R141, c[0x0][0x2ec] ;  /* 0x0000bb008d8d7a20 */ /* 0x000fe40000410000 */
[----:B------:R-:W-:Y:S02]  /*9f70*/  FMUL.FTZ R142, R142, c[0x0][0x2ec] ;  /* 0x0000bb008e8e7a20 */ /* 0x000fe40000410000 */
[----:B------:R-:W1:Y:S01]  /*9f80*/  MUFU.TANH R184, R177 ;  /* 0x000000b100b87308 */ /* 0x000e620000002400 */
[----:B------:R-:W-:-:S07]  /*9f90*/  FMUL.FTZ R143, R143, c[0x0][0x2ec] ;  /* 0x0000bb008f8f7a20 */ /* 0x000fce0000410000 */
[----:B------:R-:W1:Y:S08]  /*9fa0*/  MUFU.TANH R185, R178 ;  /* 0x000000b200b97308 */ /* 0x000e700000002400 */
[----:B------:R3:W1:Y:S08]  /*9fb0*/  MUFU.TANH R186, R179 ;  /* 0x000000b300ba7308 */ /* 0x0006700000002400 */
[----:B------:R-:W1:Y:S01]  /*9fc0*/  MUFU.TANH R195, R187 ;  /* 0x000000bb00c37308 */ /* 0x000e620000002400 */
[C---:B---3--:R-:W-:Y:S07]  /*9fd0*/  HMMA.16816.F32 R176, R16.reuse, R28, R180 ;  /* 0x0000001c10b0723c */ /* 0x048fee00000018b4 */
[----:B------:R-:W3:Y:S01]  /*9fe0*/  MUFU.TANH R180, R140 ;  /* 0x0000008c00b47308 */ /* 0x000ee20000002400 */
[----:B------:R-:W-:Y:S07]  /*9ff0*/  HMMA.16816.F32 R16, R16, R30, R24 ;  /* 0x0000001e1010723c */ /* 0x000fee0000001818 */
[----:B------:R-:W1:Y:S08]  /*a000*/  MUFU.TANH R182, R141 ;  /* 0x0000008d00b67308 */ /* 0x000e700000002400 */
[----:B------:R-:W1:Y:S01]  /*a010*/  MUFU.TANH R183, R142 ;  /* 0x0000008e00b77308 */ /* 0x000e620000002400 */
[----:B------:R-:W-:-:S07]  /*a020*/  FMUL.FTZ R14, R176, c[0x0][0x2ec] ;  /* 0x0000bb00b00e7a20 */ /* 0x000fce0000410000 */
[----:B------:R5:W1:Y:S01]  /*a030*/  MUFU.TANH R187, R143 ;  /* 0x0000008f00bb7308 */ /* 0x000a620000002400 */
[----:B------:R-:W-:Y:S02]  /*a040*/  FMUL.FTZ R33, R177, c[0x0][0x2ec] ;  /* 0x0000bb00b1217a20 */ /* 0x000fe40000410000 */
[----:B------:R-:W-:Y:S02]  /*a050*/  FMUL.FTZ R138, R178, c[0x0][0x2ec] ;  /* 0x0000bb00b28a7a20 */ /* 0x000fe40000410000 */
[----:B------:R-:W-:Y:S02]  /*a060*/  FMUL.FTZ R35, R179, c[0x0][0x2ec] ;  /* 0x0000bb00b3237a20 */ /* 0x000fe40000410000 */
[----:B------:R-:W-:Y:S01]  /*a070*/  FMUL.FTZ R16, R16, c[0x0][0x2ec] ;  /* 0x0000bb0010107a20 */ /* 0x000fe20000410000 */
[----:B------:R-:W1:Y:S01]  /*a080*/  MUFU.TANH R15, R15 ;  /* 0x0000000f000f7308 */ /* 0x000e620000002400 */
[C---:B-----5:R-:W-:Y:S07]  /*a090*/  HMMA.16816.F32 R140, R4.reuse, R28, R188 ;  /* 0x0000001c048c723c */ /* 0x060fee00000018bc */
[----:B------:R-:W1:Y:S01]  /*a0a0*/  MUFU.TANH R139, R139 ;  /* 0x0000008b008b7308 */ /* 0x000e620000002400 */
[----:B------:R-:W-:Y:S07]  /*a0b0*/  HMMA.16816.F32 R4, R4, R30, R20 ;  /* 0x0000001e0404723c */ /* 0x000fee0000001814 */
[----:B------:R5:W1:Y:S08]  /*a0c0*/  MUFU.TANH R20, R16 ;  /* 0x0000001000147308 */ /* 0x000a700000002400 */
[----:B------:R-:W1:Y:S01]  /*a0d0*/  MUFU.TANH R14, R14 ;  /* 0x0000000e000e7308 */ /* 0x000e620000002400 */
[----:B------:R-:W-:-:S07]  /*a0e0*/  FMUL.FTZ R133, R140, c[0x0][0x2ec] ;  /* 0x0000bb008c857a20 */ /* 0x000fce0000410000 */
[----:B------:R-:W1:Y:S01]  /*a0f0*/  MUFU.TANH R33, R33 ;  /* 0x0000002100217308 */ /* 0x000e620000002400 */
[----:B-----5:R-:W-:Y:S02]  /*a100*/  FMUL.FTZ R16, R17, c[0x0][0x2ec] ;  /* 0x0000bb0011107a20 */ /* 0x020fe40000410000 */
[----:B------:R-:W-:Y:S02]  /*a110*/  FMUL.FTZ R137, R141, c[0x0][0x2ec] ;  /* 0x0000bb008d897a20 */ /* 0x000fe40000410000 */
[----:B------:R-:W-:Y:S02]  /*a120*/  FMUL.FTZ R17, R18, c[0x0][0x2ec] ;  /* 0x0000bb0012117a20 */ /* 0x000fe40000410000 */
[----:B------:R-:W-:Y:S01]  /*a130*/  FMUL.FTZ R140, R142, c[0x0][0x2ec] ;  /* 0x0000bb008e8c7a20 */ /* 0x000fe20000410000 */
[----:B------:R-:W1:Y:S01]  /*a140*/  MUFU.TANH R138, R138 ;  /* 0x0000008a008a7308 */ /* 0x000e620000002400 */
[----:B------:R-:W-:Y:S02]  /*a150*/  FMUL.FTZ R141, R143, c[0x0][0x2ec] ;  /* 0x0000bb008f8d7a20 */ /* 0x000fe40000410000 */
[----:B------:R-:W-:-:S02]  /*a160*/  FMUL.FTZ R18, R19, c[0x0][0x2ec] ;  /* 0x0000bb0013127a20 */ /* 0x000fc40000410000 */
[----:B------:R-:W-:Y:S02]  /*a170*/  FMUL.FTZ R4, R4, c[0x0][0x2ec] ;  /* 0x0000bb0004047a20 */ /* 0x000fe40000410000 */
[----:B------:R-:W-:Y:S01]  /*a180*/  FMUL.FTZ R5, R5, c[0x0][0x2ec] ;  /* 0x0000bb0005057a20 */ /* 0x000fe20000410000 */
[----:B------:R-:W1:Y:S01]  /*a190*/  MUFU.TANH R35, R35 ;  /* 0x0000002300237308 */ /* 0x000e620000002400 */
[----:B------:R-:W-:Y:S02]  /*a1a0*/  FMUL.FTZ R6, R6, c[0x0][0x2ec] ;  /* 0x0000bb0006067a20 */ /* 0x000fe40000410000 */
[----:B------:R-:W-:-:S05]  /*a1b0*/  FMUL.FTZ R7, R7, c[0x0][0x2ec] ;  /* 0x0000bb0007077a20 */ /* 0x000fca0000410000 */
[----:B------:R-:W1:Y:S08]  /*a1c0*/  MUFU.TANH R133, R133 ;  /* 0x0000008500857308 */ /* 0x000e700000002400 */
[----:B------:R-:W1:Y:S08]  /*a1d0*/  MUFU.TANH R137, R137 ;  /* 0x0000008900897308 */ /* 0x000e700000002400 */
[----:B------:R-:W1:Y:S08]  /*a1e0*/  MUFU.TANH R140, R140 ;  /* 0x0000008c008c7308 */ /* 0x000e700000002400 */
[----:B------:R-:W1:Y:S08]  /*a1f0*/  MUFU.TANH R141, R141 ;  /* 0x0000008d008d7308 */ /* 0x000e700000002400 */
[----:B------:R-:W1:Y:S08]  /*a200*/  MUFU.TANH R16, R16 ;  /* 0x0000001000107308 */ /* 0x000e700000002400 */
[----:B------:R-:W1:Y:S08]  /*a210*/  MUFU.TANH R17, R17 ;  /* 0x0000001100117308 */ /* 0x000e700000002400 */
        /* <DEDUP_REMOVED lines=33> */
.L_x_937:
[----:B--234-:R-:W2:Y:S01]  /*a430*/  S2R R248, SR_TID.X ;  /* 0x0000000000f87919 */ /* 0x01cea20000002100 */
[----:B------:R-:W-:-:S02]  /*a440*/  UIADD3 UR7, UR8, -0x4, URZ ;  /* 0xfffffffc08077890 */ /* 0x000fc4000fffe03f */
[----:B------:R-:W-:-:S04]  /*a450*/  UISETP.GE.AND UP0, UPT, UR8, 0x5, UPT ;  /* 0x000000050800788c */ /* 0x000fc8000bf06270 */
[----:B------:R-:W-:Y:S02]  /*a460*/  MOV R0, UR7 ;  /* 0x0000000700007c02 */ /* 0x000fe40008000f00 */
[----:B--2---:R-:W-:-:S04]  /*a470*/  SHF.L.U32 R248, R248, 0x1, RZ ;  /* 0x00000001f8f87819 */ /* 0x004fc800000006ff */
[----:B------:R-:W-:-:S04]  /*a480*/  LOP3.LUT R248, R248, 0x6, RZ, 0xc0, !PT ;  /* 0x00000006f8f87812 */ /* 0x000fc800078ec0ff */
[----:B------:R-:W-:-:S04]  /*a490*/  LEA R0, R0, R248, 0x5 ;  /* 0x000000f800007211 */ /* 0x000fc800078e28ff */
[C---:B------:R-:W-:Y:S02]  /*a4a0*/  IADD3 R13, R0.reuse, 0x1, RZ ;  /* 0x00000001000d7810 */ /* 0x040fe40007ffe0ff */
[CC--:B------:R-:W-:Y:S02]  /*a4b0*/  ISETP.GE.AND P1, PT, R0.reuse, R9.reuse, PT ;  /* 0x000000090000720c */ /* 0x0c0fe40003f26270 */
[C---:B------:R-:W-:Y:S02]  /*a4c0*/  IADD3 R8, R0.reuse, 0x8, RZ ;  /* 0x0000000800087810 */ /* 0x040fe40007ffe0ff */
[----:B------:R-:W-:Y:S02]  /*a4d0*/  ISETP.GE.AND P0, PT, R13, R9, PT ;  /* 0x000000090d00720c */ /* 0x000fe40003f06270 */
[----:B-1----:R-:W-:Y:S02]  /*a4e0*/  FSEL R15, R15, -INF , !P1 ;  /* 0xff8000000f0f7808 */ /* 0x002fe40004800000 */
        /* <DEDUP_REMOVED lines=8> */
[----:B------:R-:W-:Y:S02]  /*a570*/  ISETP.GE.AND P1, PT, R6, R9, PT ;  /* 0x000000090600720c */ /* 0x000fe40003f26270 */
[----:B------:R-:W-:Y:S02]  /*a580*/  IADD3 R5, R0, 0x11, RZ ;  /* 0x0000001100057810 */ /* 0x000fe40007ffe0ff */
[----:B------:R-:W-:Y:S02]  /*a590*/  FSEL R26, R184, -INF , !P0 ;  /* 0xff800000b81a7808 */ /* 0x000fe40004000000 */
[----:B------:R-:W-:Y:S02]  /*a5a0*/  FMNMX.FTZ R2, R27, R2, !PT ;  /* 0x000000021b027209 */ /* 0x000fe40007810000 */
[----:B------:R-:W-:-:S02]  /*a5b0*/  FSEL R179, R14, -INF , !P1 ;  /* 0xff8000000eb37808 */ /* 0x000fc40004800000 */
[----:B------:R-:W-:Y:S02]  /*a5c0*/  IADD3 R4, R0, 0x18, RZ ;  /* 0x0000001800047810 */ /* 0x000fe40007ffe0ff */
[-C--:B------:R-:W-:Y:S02]  /*a5d0*/  ISETP.GE.AND P0, PT, R5, R9.reuse, PT ;  /* 0x000000090500720c */ /* 0x080fe40003f06270 */
        /* <DEDUP_REMOVED lines=10> */
[C---:B------:R-:W-:Y:S02]  /*a680*/  ISETP.GE.AND P1, PT, R0.reuse, R10, PT ;  /* 0x0000000a0000720c */ /* 0x040fe40003f26270 */
[C---:B------:R-:W-:Y:S02]  /*a690*/  ISETP.GE.AND P5, PT, R0.reuse, R11, PT ;  /* 0x0000000b0000720c */ /* 0x040fe40003fa6270 */
[----:B------:R-:W-:Y:S02]  /*a6a0*/  ISETP.GE.AND P3, PT, R0, R12, PT ;  /* 0x0000000c0000720c */ /* 0x000fe40003f66270 */
[----:B------:R-:W-:Y:S02]  /*a6b0*/  FMNMX.FTZ R0, R181, R14, !PT ;  /* 0x0000000eb5007209 */ /* 0x000fe40007810000 */
[----:B------:R-:W-:Y:S02]  /*a6c0*/  ISETP.GE.AND P0, PT, R13, R10, PT ;  /* 0x0000000a0d00720c */ /* 0x000fe40003f06270 */
[----:B------:R-:W-:Y:S01]  /*a6d0*/  FSEL R16, R198, -INF , !P1 ;  /* 0xff800000c6107808 */ /* 0x000fe20004800000 */
[----:B------:R-:W1:Y:S01]  /*a6e0*/  SHFL.BFLY PT, R14, R0, 0x2, 0x1f ;  /* 0x0c401f00000e7f89 */ /* 0x000e6200000e0000 */
[----:B------:R-:W-:-:S02]  /*a6f0*/  FSEL R25, R197, -INF , !P0 ;  /* 0xff800000c5197808 */ /* 0x000fc40004000000 */
[-C--:B------:R-:W-:Y:S02]  /*a700*/  ISETP.GE.AND P4, PT, R13, R11.reuse, PT ;  /* 0x0000000b0d00720c */ /* 0x080fe40003f86270 */
[C---:B------:R-:W-:Y:S02]  /*a710*/  ISETP.GE.AND P6, PT, R8.reuse, R10, PT ;  /* 0x0000000a0800720c */ /* 0x040fe40003fc6270 */
[C---:B------:R-:W-:Y:S02]  /*a720*/  ISETP.GE.AND P0, PT, R8.reuse, R11, PT ;  /* 0x0000000b0800720c */ /* 0x040fe40003f06270 */
[----:B------:R-:W-:Y:S02]  /*a730*/  ISETP.GE.AND P1, PT, R8, R12, PT ;  /* 0x0000000c0800720c */ /* 0x000fe40003f26270 */
[----:B------:R-:W-:Y:S02]  /*a740*/  FMNMX.FTZ R8, R135, R16, !PT ;  /* 0x0000001087087209 */ /* 0x000fe40007810000 */
[----:B------:R-:W-:-:S02]  /*a750*/  FSEL R23, R192, -INF , !P4 ;  /* 0xff800000c0177808 */ /* 0x000fc40006000000 */
[----:B------:R-:W-:Y:S02]  /*a760*/  ISETP.GE.AND P4, PT, R7, R10, PT ;  /* 0x0000000a0700720c */ /* 0x000fe40003f86270 */
[----:B------:R-:W-:Y:S02]  /*a770*/  FSEL R21, R185, -INF , !P6 ;  /* 0xff800000b9157808 */ /* 0x000fe40007000000 */
[----:B------:R-:W-:Y:S02]  /*a780*/  FMNMX.FTZ R8, R25, R8, !PT ;  /* 0x0000000819087209 */ /* 0x000fe40007810000 */
[----:B------:R-:W-:Y:S02]  /*a790*/  ISETP.GE.AND P6, PT, R6, R10, PT ;  /* 0x0000000a0600720c */ /* 0x000fe40003fc6270 */
[----:B------:R-:W-:Y:S02]  /*a7a0*/  FSEL R24, R186, -INF , !P4 ;  /* 0xff800000ba187808 */ /* 0x000fe40006000000 */
[----:B------:R-:W-:-:S02]  /*a7b0*/  FMNMX.FTZ R8, R21, R8, !PT ;  /* 0x0000000815087209 */ /* 0x000fc40007810000 */
[----:B------:R-:W-:Y:S02]  /*a7c0*/  FSEL R22, R180, -INF , !P0 ;  /* 0xff800000b4167808 */ /* 0x000fe40004000000 */
[----:B------:R-:W-:Y:S02]  /*a7d0*/  ISETP.GE.AND P0, PT, R5, R10, PT ;  /* 0x0000000a0500720c */ /* 0x000fe40003f06270 */
[----:B------:R-:W-:Y:S02]  /*a7e0*/  FSEL R143, R138, -INF , !P6 ;  /* 0xff8000008a8f7808 */ /* 0x000fe40007000000 */
[----:B------:R-:W-:Y:S02]  /*a7f0*/  FMNMX.FTZ R8, R24, R8, !PT ;  /* 0x0000000818087209 */ /* 0x000fe40007810000 */
[----:B------:R-:W-:Y:S02]  /*a800*/  FSEL R142, R35, -INF , !P0 ;  /* 0xff800000238e7808 */ /* 0x000fe40004000000 */
[----:B------:R-:W-:-:S02]  /*a810*/  ISETP.GE.AND P4, PT, R7, R11, PT ;  /* 0x0000000b0700720c */ /* 0x000fc40003f86270 */
[----:B------:R-:W-:Y:S02]  /*a820*/  ISETP.GE.AND P0, PT, R7, R12, PT ;  /* 0x0000000c0700720c */ /* 0x000fe40003f06270 */
[----:B------:R-:W-:Y:S02]  /*a830*/  ISETP.GE.AND P6, PT, R4, R10, PT ;  /* 0x0000000a0400720c */ /* 0x000fe40003fc6270 */
[----:B------:R-:W-:Y:S02]  /*a840*/  FMNMX.FTZ R7, R143, R8, !PT ;  /* 0x000000088f077209 */ /* 0x000fe40007810000 */
[----:B------:R-:W-:Y:S02]  /*a850*/  ISETP.GE.AND P2, PT, R13, R12, PT ;  /* 0x0000000c0d00720c */ /* 0x000fe40003f46270 */
[----:B------:R-:W-:Y:S02]  /*a860*/  FSEL R13, R193, -INF , !P5 ;  /* 0xff800000c10d7808 */ /* 0x000fe40006800000 */
[----:B------:R-:W-:-:S02]  /*a870*/  FSEL R139, R17, -INF , !P6 ;  /* 0xff800000118b7808 */ /* 0x000fc40007000000 */
[----:B------:R-:W-:Y:S02]  /*a880*/  FMNMX.FTZ R8, R142, R7, !PT ;  /* 0x000000078e087209 */ /* 0x000fe40007810000 */
[----:B------:R-:W-:Y:S02]  /*a890*/  ISETP.GE.AND P6, PT, R2, R10, PT ;  /* 0x0000000a0200720c */ /* 0x000fe40003fc6270 */
[----:B-1----:R-:W-:Y:S02]  /*a8a0*/  FMNMX.FTZ R7, R0, R14, !PT ;  /* 0x0000000e00077209 */ /* 0x002fe40007810000 */
[----:B------:R-:W-:Y:S02]  /*a8b0*/  FMNMX.FTZ R0, R134, R13, !PT ;  /* 0x0000000d86007209 */ /* 0x000fe40007810000 */
[----:B------:R-:W-:Y:S01]  /*a8c0*/  FSEL R176, R18, -INF , !P6 ;  /* 0xff80000012b07808 */ /* 0x000fe20007000000 */
[----:B------:R-:W1:Y:S01]  /*a8d0*/  SHFL.BFLY PT, R31, R7, 0x1, 0x1f ;  /* 0x0c201f00071f7f89 */ /* 0x000e6200000e0000 */
[----:B------:R-:W-:-:S02]  /*a8e0*/  FMNMX.FTZ R8, R139, R8, !PT ;  /* 0x000000088b087209 */ /* 0x000fc40007810000 */
[----:B------:R-:W-:Y:S02]  /*a8f0*/  FMNMX.FTZ R14, R23, R0, !PT ;  /* 0x00000000170e7209 */ /* 0x000fe40007810000 */
[----:B------:R-:W-:Y:S02]  /*a900*/  FMNMX.FTZ R0, R176, R8, !PT ;  /* 0x00000008b0007209 */ /* 0x000fe40007810000 */
[-C--:B------:R-:W-:Y:S02]  /*a910*/  ISETP.GE.AND P6, PT, R6, R11.reuse, PT ;  /* 0x0000000b0600720c */ /* 0x080fe40003fc6270 */
[----:B------:R-:W-:Y:S01]  /*a920*/  FSEL R20, R182, -INF , !P4 ;  /* 0xff800000b6147808 */ /* 0x000fe20006000000 */
[----:B------:R-:W2:Y:S01]  /*a930*/  SHFL.BFLY PT, R30, R0, 0x2, 0x1f ;  /* 0x0c401f00001e7f89 */ /* 0x000ea200000e0000 */
[----:B------:R-:W-:Y:S02]  /*a940*/  FMNMX.FTZ R8, R22, R14, !PT ;  /* 0x0000000e16087209 */ /* 0x000fe40007810000 */
[----:B------:R-:W-:-:S02]  /*a950*/  ISETP.GE.AND P5, PT, R5, R11, PT ;  /* 0x0000000b0500720c */ /* 0x000fc40003fa6270 */
[----:B------:R-:W-:Y:S02]  /*a960*/  FSEL R138, R133, -INF , !P6 ;  /* 0xff800000858a7808 */ /* 0x000fe40007000000 */
        /* <DEDUP_REMOVED lines=8> */
[----:B------:R-:W-:Y:S02]  /*a9f0*/  FMNMX.FTZ R29, R137, R8, !PT ;  /* 0x00000008891d7209 */ /* 0x000fe40007810000 */
        /* <DEDUP_REMOVED lines=14> */
[----:B------:R-:W-:Y:S02]  /*aae0*/  ISETP.GE.AND P0, PT, R2, R12, PT ;  /* 0x0000000c0200720c */ /* 0x000fe40003f06270 */
[----:B------:R-:W-:Y:S02]  /*aaf0*/  FSEL R186, R34, -INF , !P1 ;  /* 0xff80000022ba7808 */ /* 0x000fe40004800000 */
[----:B------:R-:W-:Y:S01]  /*ab00*/  FMNMX.FTZ R2, R184, R4, !PT ;  /* 0x00000004b8027209 */ /* 0x000fe20007810000 */
[----:B------:R-:W-:Y:S01]  /*ab10*/  LDSM.16.MT88.4 R32, [R217+0xa000] ;  /* 0x00a00000d920783b */ /* 0x000fe20000004200 */
[----:B------:R-:W-:Y:S02]  /*ab20*/  FMNMX.FTZ R6, R183, R29, !PT ;  /* 0x0000001db7067209 */ /* 0x000fe40007810000 */
[----:B------:R-:W-:Y:S02]  /*ab30*/  FSEL R185, R132, -INF , !P0 ;  /* 0xff80000084b97808 */ /* 0x000fe40004000000 */
[----:B------:R-:W-:Y:S01]  /*ab40*/  FMNMX.FTZ R2, R186, R2, !PT ;  /* 0x00000002ba027209 */ /* 0x000fe20007810000 */
[----:B------:R-:W3:Y:S01]  /*ab50*/  SHFL.BFLY PT, R5, R6, 0x2, 0x1f ;  /* 0x0c401f0006057f89 */ /* 0x000ee200000e0000 */
[----:B-1----:R-:W-:-:S02]  /*ab60*/  FMNMX.FTZ R235, R7, R31, !PT ;  /* 0x0000001f07eb7209 */ /* 0x002fc40007810000 */
[----:B------:R-:W-:Y:S02]  /*ab70*/  FMNMX.FTZ R4, R185, R2, !PT ;  /* 0x00000002b9047209 */ /* 0x000fe40007810000 */
[C---:B------:R-:W-:Y:S01]  /*ab80*/  FSETP.NEU.FTZ.AND P3, PT, R235.reuse, -INF , PT ;  /* 0xff800000eb00780b */ /* 0x040fe20003f7d000 */
[----:B------:R-:W-:Y:S01]  /*ab90*/  FMUL.FTZ R8, R235, c[0x0][0x23c] ;  /* 0x00008f00eb087a20 */ /* 0x000fe20000410000 */
[----:B--2---:R-:W-:Y:S01]  /*aba0*/  FMNMX.FTZ R0, R0, R30, !PT ;  /* 0x0000001e00007209 */ /* 0x004fe20007810000 */
[----:B------:R-:W1:Y:S03]  /*abb0*/  SHFL.BFLY PT, R7, R4, 0x2, 0x1f ;  /* 0x0c401f0004077f89 */ /* 0x000e6600000e0000 */
[----:B------:R-:W-:Y:S01]  /*abc0*/  FSEL R8, R8, RZ, P3 ;  /* 0x000000ff08087208 */ /* 0x000fe20001800000 */
[----:B------:R-:W2:Y:S04]  /*abd0*/  SHFL.BFLY PT, R29, R0, 0x1, 0x1f ;  /* 0x0c201f00001d7f89 */ /* 0x000ea800000e0000 */
[----:B------:R-:W-:-:S02]  /*abe0*/  FFMA.FTZ R15, R15, c[0x0][0x23c], -R8 ;  /* 0x00008f000f0f7a23 */ /* 0x000fc40000010808 */
[--C-:B------:R-:W-:Y:S02]  /*abf0*/  FFMA.FTZ R27, R27, c[0x0][0x23c], -R8.reuse ;  /* 0x00008f001b1b7a23 */ /* 0x100fe40000010808 */
[----:B------:R4:W-:Y:S01]  /*ac00*/  MUFU.EX2 R201, R15 ;  /* 0x0000000f00c97308 */ /* 0x0009e20000000800 */
[--C-:B------:R-:W-:Y:S02]  /*ac10*/  FFMA.FTZ R26, R26, c[0x0][0x23c], -R8.reuse ;  /* 0x00008f001a1a7a23 */ /* 0x100fe40000010808 */
[----:B------:R-:W-:Y:S01]  /*ac20*/  FFMA.FTZ R28, R28, c[0x0][0x23c], -R8 ;  /* 0x00008f001c1c7a23 */ /* 0x000fe20000010808 */
[----:B---3--:R-:W-:-:S04]  /*ac30*/  FMNMX.FTZ R5, R6, R5, !PT ;  /* 0x0000000506057209 */ /* 0x008fc80007810000 */
[----:B------:R-:W-:Y:S01]  /*ac40*/  MUFU.EX2 R199, R27 ;  /* 0x0000001b00c77308 */ /* 0x000fe20000000800 */
[----:B-1----:R-:W-:Y:S01]  /*ac50*/  FMNMX.FTZ R4, R4, R7, !PT ;  /* 0x0000000704047209 */ /* 0x002fe20007810000 */
[----:B----4-:R-:W1:Y:S01]  /*ac60*/  SHFL.BFLY PT, R15, R5, 0x1, 0x1f ;  /* 0x0c201f00050f7f89 */ /* 0x010e6200000e0000 */
[----:B--2---:R-:W-:-:S05]  /*ac70*/  FMNMX.FTZ R234, R0, R29, !PT ;  /* 0x0000001d00ea7209 */ /* 0x004fca0007810000 */
[----:B------:R-:W-:Y:S01]  /*ac80*/  MUFU.EX2 R202, R26 ;  /* 0x0000001a00ca7308 */ /* 0x000fe20000000800 */
[----:B------:R-:W2:Y:S01]  /*ac90*/  SHFL.BFLY PT, R6, R4, 0x1, 0x1f ;  /* 0x0c201f0004067f89 */ /* 0x000ea200000e0000 */
[C---:B------:R-:W-:Y:S01]  /*aca0*/  FSETP.NEU.FTZ.AND P2, PT, R234.reuse, -INF , PT ;  /* 0xff800000ea00780b */ /* 0x040fe20003f5d000 */
[----:B------:R-:W-:-:S05]  /*acb0*/  FMUL.FTZ R2, R234, c[0x0][0x23c] ;  /* 0x00008f00ea027a20 */ /* 0x000fca0000410000 */
[----:B------:R3:W4:Y:S01]  /*acc0*/  MUFU.EX2 R200, R28 ;  /* 0x0000001c00c87308 */ /* 0x0007220000000800 */
[----:B------:R-:W-:-:S05]  /*acd0*/  FSEL R2, R2, RZ, P2 ;  /* 0x000000ff02027208 */ /* 0x000fca0001000000 */
[--C-:B------:R-:W-:Y:S02]  /*ace0*/  FFMA.FTZ R25, R25, c[0x0][0x23c], -R2.reuse ;  /* 0x00008f0019197a23 */ /* 0x100fe40000010802 */
[--C-:B------:R-:W-:Y:S02]  /*acf0*/  FFMA.FTZ R24, R24, c[0x0][0x23c], -R2.reuse ;  /* 0x00008f0018187a23 */ /* 0x100fe40000010802 */
[----:B------:R-:W-:Y:S01]  /*ad00*/  MUFU.EX2 R195, R25 ;  /* 0x0000001900c37308 */ /* 0x000fe20000000800 */
[--C-:B------:R-:W-:Y:S02]  /*ad10*/  FFMA.FTZ R16, R16, c[0x0][0x23c], -R2.reuse ;  /* 0x00008f0010107a23 */ /* 0x100fe40000010802 */
[----:B------:R-:W-:Y:S01]  /*ad20*/  FFMA.FTZ R21, R21, c[0x0][0x23c], -R2 ;  /* 0x00008f0015157a23 */ /* 0x000fe20000010802 */
[----:B-1----:R-:W-:Y:S01]  /*ad30*/  FMNMX.FTZ R233, R5, R15, !PT ;  /* 0x0000000f05e97209 */ /* 0x002fe20007810000 */
[----:B---3--:R-:W-:Y:S03]  /*ad40*/  LDSM.16.MT88.4 R28, [R215+0xa000] ;  /* 0x00a00000d71c783b */ /* 0x008fe60000004200 */
[C---:B------:R-:W-:Y:S01]  /*ad50*/  FSETP.NEU.FTZ.AND P1, PT, R233.reuse, -INF , PT ;  /* 0xff800000e900780b */ /* 0x040fe20003f3d000 */
[----:B------:R-:W-:Y:S01]  /*ad60*/  FMUL.FTZ R0, R233, c[0x0][0x23c] ;  /* 0x00008f00e9007a20 */ /* 0x000fe20000410000 */
[----:B--2---:R-:W-:Y:S01]  /*ad70*/  FMNMX.FTZ R232, R4, R6, !PT ;  /* 0x0000000604e87209 */ /* 0x004fe20007810000 */
[----:B------:R1:W-:Y:S01]  /*ad80*/  MUFU.EX2 R198, R24 ;  /* 0x0000001800c67308 */ /* 0x0003e20000000800 */
[----:B------:R-:W-:-:S02]  /*ad90*/  FSEL R4, R235, RZ, P3 ;  /* 0x000000ffeb047208 */ /* 0x000fc40001800000 */
[----:B------:R-:W-:Y:S02]  /*ada0*/  FSEL R0, R0, RZ, P1 ;  /* 0x000000ff00007208 */ /* 0x000fe40000800000 */
[----:B------:R-:W-:Y:S01]  /*adb0*/  FSEL R6, R233, RZ, P1 ;  /* 0x000000ffe9067208 */ /* 0x000fe20000800000 */
[----:B------:R-:W-:Y:S01]  /*adc0*/  FADD.FTZ R5, R136, -R4 ;  /* 0x8000000488057221 */ /* 0x000fe20000010000 */
[----:B------:R-:W-:Y:S01]  /*add0*/  FSEL R4, R234, RZ, P2 ;  /* 0x000000ffea047208 */ /* 0x000fe20001000000 */
[--C-:B------:R-:W-:Y:S01]  /*ade0*/  FFMA.FTZ R20, R20, c[0x0][0x23c], -R0.reuse ;  /* 0x00008f0014147a23 */ /* 0x100fe20000010800 */
[----:B------:R-:W-:Y:S01]  /*adf0*/  FSETP.NEU.FTZ.AND P0, PT, R232, -INF , PT ;  /* 0xff800000e800780b */ /* 0x000fe20003f1d000 */
[----:B------:R-:W-:Y:S01]  /*ae00*/  FMUL.FTZ R5, R5, c[0x0][0x23c] ;  /* 0x00008f0005057a20 */ /* 0x000fe20000410000 */
[----:B------:R4:W-:Y:S01]  /*ae10*/  MUFU.EX2 R196, R16 ;  /* 0x0000001000c47308 */ /* 0x0009e20000000800 */
[----:B------:R-:W-:Y:S02]  /*ae20*/  FFMA.FTZ R13, R13, c[0x0][0x23c], -R0 ;  /* 0x00008f000d0d7a23 */ /* 0x000fe40000010800 */
[----:B------:R-:W-:Y:S01]  /*ae30*/  FADD.FTZ R4, R135, -R4 ;  /* 0x8000000487047221 */ /* 0x000fe20000010000 */
[----:B-1----:R-:W1:Y:S01]  /*ae40*/  LDSM.16.MT88.4 R24, [R213+0xa000] ;  /* 0x00a00000d518783b */ /* 0x002e620000004200 */
[----:B------:R-:W-:-:S03]  /*ae50*/  FFMA.FTZ R23, R23, c[0x0][0x23c], -R0 ;  /* 0x00008f0017177a23 */ /* 0x000fc60000010800 */
[----:B------:R-:W-:Y:S01]  /*ae60*/  MUFU.EX2 R194, R20 ;  /* 0x0000001400c27308 */ /* 0x000fe20000000800 */
[----:B------:R-:W-:Y:S01]  /*ae70*/  FMUL.FTZ R15, R4, c[0x0][0x23c] ;  /* 0x00008f00040f7a20 */ /* 0x000fe20000410000 */
[----:B------:R-:W-:Y:S01]  /*ae80*/  FSEL R4, R232, RZ, P0 ;  /* 0x000000ffe8047208 */ /* 0x000fe20000000000 */
[----:B------:R-:W-:-:S04]  /*ae90*/  FFMA.FTZ R22, R22, c[0x0][0x23c], -R0 ;  /* 0x00008f0016167a23 */ /* 0x000fc80000010800 */
[----:B------:R-:W-:Y:S01]  /*aea0*/  FADD.FTZ R3, R3, -R4 ;  /* 0x8000000403037221 */ /* 0x000fe20000010000 */
[----:B------:R2:W3:Y:S01]  /*aeb0*/  MUFU.EX2 R20, R5 ;  /* 0x0000000500147308 */ /* 0x0004e20000000800 */
[----:B----4-:R-:W-:Y:S02]  /*aec0*/  F2FP.PACK_AB R16, R200, R201 ;  /* 0x000000c9c810723e */ /* 0x010fe400000000ff */
[----:B------:R-:W-:-:S05]  /*aed0*/  FMUL.FTZ R3, R3, c[0x0][0x23c] ;  /* 0x00008f0003037a20 */ /* 0x000fca0000410000 */
[----:B------:R4:W-:Y:S01]  /*aee0*/  MUFU.EX2 R192, R13 ;  /* 0x0000000d00c07308 */ /* 0x0009e20000000800 */
[----:B--2---:R-:W-:-:S07]  /*aef0*/  FADD.FTZ R5, R134, -R6 ;  /* 0x8000000686057221 */ /* 0x004fce0000010000 */
[----:B------:R-:W-:Y:S01]  /*af00*/  MUFU.EX2 R197, R21 ;  /* 0x0000001500c57308 */ /* 0x000fe20000000800 */
[----:B------:R-:W2:Y:S01]  /*af10*/  LDSM.16.MT88.4 R132, [R218+0xa000] ;  /* 0x00a00000da84783b */ /* 0x000ea20000004200 */
[-C--:B---3--:R-:W-:Y:S02]  /*af20*/  FMUL.FTZ R148, R148, R20.reuse ;  /* 0x0000001494947220 */ /* 0x088fe40000410000 */
[----:B------:R-:W-:Y:S02]  /*af30*/  FMUL.FTZ R5, R5, c[0x0][0x23c] ;  /* 0x00008f0005057a20 */ /* 0x000fe40000410000 */
[-C--:B------:R-:W-:Y:S02]  /*af40*/  FMUL.FTZ R149, R149, R20.reuse ;  /* 0x0000001495957220 */ /* 0x080fe40000410000 */
[----:B----4-:R-:W-:Y:S01]  /*af50*/  FMUL.FTZ R13, R232, c[0x0][0x23c] ;  /* 0x00008f00e80d7a20 */ /* 0x010fe20000410000 */
[----:B------:R-:W3:Y:S01]  /*af60*/  MUFU.EX2 R191, R23 ;  /* 0x0000001700bf7308 */ /* 0x000ee20000000800 */
[----:B------:R-:W-:-:S02]  /*af70*/  FMUL.FTZ R156, R156, R20 ;  /* 0x000000149c9c7220 */ /* 0x000fc40000410000 */
[-C--:B------:R-:W-:Y:S01]  /*af80*/  FMUL.FTZ R157, R157, R20.reuse ;  /* 0x000000149d9d7220 */ /* 0x080fe20000410000 */
[----:B------:R-:W-:Y:S01]  /*af90*/  FSEL R13, R13, RZ, P0 ;  /* 0x000000ff0d0d7208 */ /* 0x000fe20000000000 */
[-C--:B------:R-:W-:Y:S01]  /*afa0*/  FMUL.FTZ R160, R160, R20.reuse ;  /* 0x00000014a0a07220 */ /* 0x080fe20000410000 */
[----:B------:R-:W-:Y:S01]  /*afb0*/  PLOP3.LUT P0, PT, PT, PT, UP0, 0x80, 0x0 ;  /* 0x000000000000781c */ /* 0x000fe20003f0f008 */
[----:B------:R-:W-:Y:S01]  /*afc0*/  FMUL.FTZ R161, R161, R20 ;  /* 0x00000014a1a17220 */ /* 0x000fe20000410000 */
[----:B------:R-:W4:Y:S01]  /*afd0*/  MUFU.EX2 R193, R22 ;  /* 0x0000001600c17308 */ /* 0x000f220000000800 */
[--C-:B------:R-:W-:Y:S02]  /*afe0*/  FFMA.FTZ R14, R14, c[0x0][0x23c], -R13.reuse ;  /* 0x00008f000e0e7a23 */ /* 0x100fe4000001080d */
[--C-:B------:R-:W-:Y:S02]  /*aff0*/  FFMA.FTZ R19, R19, c[0x0][0x23c], -R13.reuse ;  /* 0x00008f0013137a23 */ /* 0x100fe4000001080d */
[----:B------:R-:W-:-:S02]  /*b000*/  FFMA.FTZ R18, R18, c[0x0][0x23c], -R13 ;  /* 0x00008f0012127a23 */ /* 0x000fc4000001080d */
[----:B------:R-:W-:Y:S01]  /*b010*/  FFMA.FTZ R17, R17, c[0x0][0x23c], -R13 ;  /* 0x00008f0011117a23 */ /* 0x000fe2000001080d */
[----:B------:R-:W-:Y:S01]  /*b020*/  MUFU.EX2 R187, R14 ;  /* 0x0000000e00bb7308 */ /* 0x000fe20000000800 */
[----:B---3--:R-:W-:Y:S01]  /*b030*/  F2FP.PACK_AB R4, R191, R192 ;  /* 0x000000c0bf04723e */ /* 0x008fe200000000ff */
[-C--:B------:R-:W-:Y:S02]  /*b040*/  FMUL.FTZ R64, R64, R20.reuse ;  /* 0x0000001440407220 */ /* 0x080fe40000410000 */
[-C--:B------:R-:W-:Y:S02]  /*b050*/  FMUL.FTZ R65, R65, R20.reuse ;  /* 0x0000001441417220 */ /* 0x080fe40000410000 */
[-C--:B------:R-:W-:Y:S02]  /*b060*/  FMUL.FTZ R36, R36, R20.reuse ;  /* 0x0000001424247220 */ /* 0x080fe40000410000 */
[----:B------:R3:W-:Y:S01]  /*b070*/  MUFU.EX2 R188, R19 ;  /* 0x0000001300bc7308 */ /* 0x0007e20000000800 */
[----:B----4-:R-:W-:Y:S01]  /*b080*/  F2FP.PACK_AB R6, R194, R193 ;  /* 0x000000c1c206723e */ /* 0x010fe200000000ff */
[----:B------:R-:W-:-:S02]  /*b090*/  FMUL.FTZ R37, R37, R20 ;  /* 0x0000001425257220 */ /* 0x000fc40000410000 */
[-C--:B------:R-:W-:Y:S02]  /*b0a0*/  FMUL.FTZ R172, R172, R20.reuse ;  /* 0x00000014acac7220 */ /* 0x080fe40000410000 */
[-C--:B------:R-:W-:Y:S02]  /*b0b0*/  FMUL.FTZ R173, R173, R20.reuse ;  /* 0x00000014adad7220 */ /* 0x080fe40000410000 */
[----:B------:R4:W-:Y:S01]  /*b0c0*/  MUFU.EX2 R190, R18 ;  /* 0x0000001200be7308 */ /* 0x0009e20000000800 */
[-C--:B------:R-:W-:Y:S02]  /*b0d0*/  FMUL.FTZ R52, R52, R20.reuse ;  /* 0x0000001434347220 */ /* 0x080fe40000410000 */
[-C--:B------:R-:W-:Y:S02]  /*b0e0*/  FMUL.FTZ R53, R53, R20.reuse ;  /* 0x0000001435357220 */ /* 0x080fe40000410000 */
[-C--:B------:R-:W-:Y:S02]  /*b0f0*/  FMUL.FTZ R68, R68, R20.reuse ;  /* 0x0000001444447220 */ /* 0x080fe40000410000 */
[-C--:B------:R-:W-:Y:S01]  /*b100*/  FMUL.FTZ R69, R69, R20.reuse ;  /* 0x0000001445457220 */ /* 0x080fe20000410000 */
[----:B------:R5:W1:Y:S01]  /*b110*/  MUFU.EX2 R189, R17 ;  /* 0x0000001100bd7308 */ /* 0x000a620000000800 */
[----:B---3--:R-:W-:Y:S01]  /*b120*/  F2FP.PACK_AB R19, R198, R197 ;  /* 0x000000c5c613723e */ /* 0x008fe200000000ff */
[----:B------:R-:W-:-:S02]  /*b130*/  FMUL.FTZ R80, R80, R20 ;  /* 0x0000001450507220 */ /* 0x000fc40000410000 */
[-C--:B------:R-:W-:Y:S02]  /*b140*/  FMUL.FTZ R81, R81, R20.reuse ;  /* 0x0000001451517220 */ /* 0x080fe40000410000 */
[-C--:B------:R-:W-:Y:S02]  /*b150*/  FMUL.FTZ R48, R48, R20.reuse ;  /* 0x0000001430307220 */ /* 0x080fe40000410000 */
[----:B------:R-:W3:Y:S01]  /*b160*/  MUFU.EX2 R15, R15 ;  /* 0x0000000f000f7308 */ /* 0x000ee20000000800 */
[----:B----4-:R-:W-:Y:S01]  /*b170*/  F2FP.PACK_AB R18, R202, R199 ;  /* 0x000000c7ca12723e */ /* 0x010fe200000000ff */
[-C--:B------:R-:W-:Y:S02]  /*b180*/  FMUL.FTZ R49, R49, R20.reuse ;  /* 0x0000001431317220 */ /* 0x080fe40000410000 */
[-C--:B------:R-:W-:Y:S02]  /*b190*/  FMUL.FTZ R84, R84, R20.reuse ;  /* 0x0000001454547220 */ /* 0x080fe40000410000 */
[----:B------:R-:W-:-:S02]  /*b1a0*/  FMUL.FTZ R85, R85, R20 ;  /* 0x0000001455557220 */ /* 0x000fc40000410000 */
[----:B------:R4:W2:Y:S01]  /*b1b0*/  MUFU.EX2 R14, R5 ;  /* 0x00000005000e7308 */ /* 0x0008a20000000800 */
[----:B-----5:R-:W-:Y:S01]  /*b1c0*/  F2FP.PACK_AB R17, R195, R196 ;  /* 0x000000c4c311723e */ /* 0x020fe200000000ff */
[----:B------:R-:W-:Y:S01]  /*b1d0*/  FMUL.FTZ R96, R96, R20 ;  /* 0x0000001460607220 */ /* 0x000fe20000410000 */
[----:B-1----:R-:W-:Y:S01]  /*b1e0*/  F2FP.PACK_AB R7, R189, R190 ;  /* 0x000000bebd07723e */ /* 0x002fe200000000ff */
[-C--:B------:R-:W-:Y:S02]  /*b1f0*/  FMUL.FTZ R97, R97, R20.reuse ;  /* 0x0000001461617220 */ /* 0x080fe40000410000 */
[----:B------:R-:W-:Y:S02]  /*b200*/  FMUL.FTZ R116, R116, R20 ;  /* 0x0000001474747220 */ /* 0x000fe40000410000 */
[----:B------:R-:W1:Y:S01]  /*b210*/  MUFU.EX2 R3, R3 ;  /* 0x0000000300037308 */ /* 0x000e620000000800 */
[-C--:B---3--:R-:W-:Y:S02]  /*b220*/  FMUL.FTZ R150, R150, R15.reuse ;  /* 0x0000000f96967220 */ /* 0x088fe40000410000 */
[----:B------:R-:W-:-:S02]  /*b230*/  FMUL.FTZ R151, R151, R15 ;  /* 0x0000000f97977220 */ /* 0x000fc40000410000 */
[-C--:B------:R-:W-:Y:S02]  /*b240*/  FMUL.FTZ R158, R158, R15.reuse ;  /* 0x0000000f9e9e7220 */ /* 0x080fe40000410000 */
[----:B------:R-:W-:Y:S01]  /*b250*/  FMUL.FTZ R159, R159, R15 ;  /* 0x0000000f9f9f7220 */ /* 0x000fe20000410000 */
[----:B----4-:R-:W-:Y:S01]  /*b260*/  F2FP.PACK_AB R5, R188, R187 ;  /* 0x000000bbbc05723e */ /* 0x010fe200000000ff */
[-C--:B--2---:R-:W-:Y:S01]  /*b270*/  FMUL.FTZ R144, R144, R14.reuse ;  /* 0x0000000e90907220 */ /* 0x084fe20000410000 */
[----:B------:R-:W-:Y:S01]  /*b280*/  HMMA.16816.F32 R148, R16, R24, R148 ;  /* 0x000000181094723c */ /* 0x000fe20000001894 */
[-C--:B------:R-:W-:Y:S02]  /*b290*/  FMUL.FTZ R145, R145, R14.reuse ;  /* 0x0000000e91917220 */ /* 0x080fe40000410000 */
[-C--:B------:R-:W-:Y:S02]  /*b2a0*/  FMUL.FTZ R152, R152, R14.reuse ;  /* 0x0000000e98987220 */ /* 0x080fe40000410000 */
[----:B------:R-:W-:-:S02]  /*b2b0*/  FMUL.FTZ R153, R153, R14 ;  /* 0x0000000e99997220 */ /* 0x000fc40000410000 */
        /* <DEDUP_REMOVED lines=18> */
[----:B------:R-:W1:Y:S01]  /*b3e0*/  LDSM.16.MT88.4 R40, [R213+0xb000] ;  /* 0x00b00000d528783b */ /* 0x000e620000004200 */
[----:B------:R-:W-:Y:S01]  /*b3f0*/  FMUL.FTZ R164, R164, R14 ;  /* 0x0000000ea4a47220 */ /* 0x000fe20000410000 */
[----:B------:R-:W-:Y:S01]  /*b400*/  MOV R136, R204 ;  /* 0x000000cc00887202 */ /* 0x000fe20000000f00 */
[----:B------:R-:W-:Y:S01]  /*b410*/  FMUL.FTZ R165, R165, R14 ;  /* 0x0000000ea5a57220 */ /* 0x000fe20000410000 */
[----:B------:R-:W-:Y:S01]  /*b420*/  MOV R23, R205 ;  /* 0x000000cd00177202 */ /* 0x000fe20000000f00 */
[-C--:B------:R-:W-:Y:S01]  /*b430*/  FMUL.FTZ R166, R166, R3.reuse ;  /* 0x00000003a6a67220 */ /* 0x080fe20000410000 */
[----:B------:R-:W-:Y:S01]  /*b440*/  HMMA.16816.F32 R160, R16, R28, R160 ;  /* 0x0000001c10a0723c */ /* 0x000fe200000018a0 */
[----:B------:R-:W-:Y:S01]  /*b450*/  FMUL.FTZ R167, R167, R3 ;  /* 0x00000003a7a77220 */ /* 0x000fe20000410000 */
[----:B------:R-:W-:Y:S01]  /*b460*/  MOV R22, R206 ;  /* 0x000000ce00167202 */ /* 0x000fe20000000f00 */
[-C--:B------:R-:W-:Y:S01]  /*b470*/  FMUL.FTZ R56, R56, R14.reuse ;  /* 0x0000000e38387220 */ /* 0x080fe20000410000 */
[----:B------:R-:W-:Y:S01]  /*b480*/  MOV R21, R207 ;  /* 0x000000cf00157202 */ /* 0x000fe20000000f00 */
[----:B------:R-:W-:-:S02]  /*b490*/  FMUL.FTZ R57, R57, R14 ;  /* 0x0000000e39397220 */ /* 0x000fc40000410000 */
[-C--:B------:R-:W-:Y:S01]  /*b4a0*/  FMUL.FTZ R58, R58, R3.reuse ;  /* 0x000000033a3a7220 */ /* 0x080fe20000410000 */
[C---:B------:R-:W-:Y:S01]  /*b4b0*/  HMMA.16816.F32 R164, R4.reuse, R28, R164 ;  /* 0x0000001c04a4723c */ /* 0x040fe200000018a4 */
[-C--:B------:R-:W-:Y:S02]  /*b4c0*/  FMUL.FTZ R59, R59, R3.reuse ;  /* 0x000000033b3b7220 */ /* 0x080fe40000410000 */
[-C--:B------:R-:W-:Y:S02]  /*b4d0*/  FMUL.FTZ R168, R168, R14.reuse ;  /* 0x0000000ea8a87220 */ /* 0x080fe40000410000 */
[----:B------:R-:W-:Y:S02]  /*b4e0*/  FMUL.FTZ R169, R169, R14 ;  /* 0x0000000ea9a97220 */ /* 0x000fe40000410000 */
[----:B------:R-:W-:Y:S01]  /*b4f0*/  FMUL.FTZ R170, R170, R3 ;  /* 0x00000003aaaa7220 */ /* 0x000fe20000410000 */
[----:B------:R-:W-:Y:S01]  /*b500*/  MOV R159, R24 ;  /* 0x00000018009f7202 */ /* 0x000fe20000000f00 */
[----:B------:R-:W-:Y:S01]  /*b510*/  HMMA.16816.F32 R244, R4, R32, R56 ;  /* 0x0000002004f4723c */ /* 0x000fe20000001838 */
[----:B------:R-:W-:Y:S01]  /*b520*/  MOV R158, R25 ;  /* 0x00000019009e7202 */ /* 0x000fe20000000f00 */
[----:B------:R-:W-:Y:S01]  /*b530*/  LDSM.16.MT88.4 R56, [R218+0xb000] ;  /* 0x00b00000da38783b */ /* 0x000fe20000004200 */
[----:B------:R-:W-:Y:S01]  /*b540*/  MOV R157, R26 ;  /* 0x0000001a009d7202 */ /* 0x000fe20000000f00 */
[----:B------:R-:W-:Y:S01]  /*b550*/  FMUL.FTZ R171, R171, R3 ;  /* 0x00000003abab7220 */ /* 0x000fe20000410000 */
[----:B------:R-:W-:Y:S01]  /*b560*/  MOV R156, R27 ;  /* 0x0000001b009c7202 */ /* 0x000fe20000000f00 */
[----:B------:R-:W-:-:S02]  /*b570*/  FMUL.FTZ R60, R60, R14 ;  /* 0x0000000e3c3c7220 */ /* 0x000fc40000410000 */
[C---:B------:R-:W-:Y:S01]  /*b580*/  HMMA.16816.F32 R24, R4.reuse, R134, R44 ;  /* 0x000000860418723c */ /* 0x040fe2000000182c */
[----:B------:R-:W2:Y:S01]  /*b590*/  LDSM.16.MT88.4 R44, [R215+0xb000] ;  /* 0x00b00000d72c783b */ /* 0x000ea20000004200 */
[-C--:B------:R-:W-:Y:S02]  /*b5a0*/  FMUL.FTZ R61, R61, R14.reuse ;  /* 0x0000000e3d3d7220 */ /* 0x080fe40000410000 */
[-C--:B------:R-:W-:Y:S02]  /*b5b0*/  FMUL.FTZ R72, R72, R14.reuse ;  /* 0x0000000e48487220 */ /* 0x080fe40000410000 */
        /* <DEDUP_REMOVED lines=12> */
[----:B------:R-:W-:Y:S01]  /*b680*/  FMUL.FTZ R88, R88, R14 ;  /* 0x0000000e58587220 */ /* 0x000fe20000410000 */
[----:B------:R-:W-:Y:S01]  /*b690*/  MOV R29, R26 ;  /* 0x0000001a001d7202 */ /* 0x000fe20000000f00 */
[----:B------:R-:W-:Y:S01]  /*b6a0*/  FMUL.FTZ R89, R89, R14 ;  /* 0x0000000e59597220 */ /* 0x000fe20000410000 */
[----:B------:R-:W-:Y:S01]  /*b6b0*/  MOV R28, R24 ;  /* 0x00000018001c7202 */ /* 0x000fe20000000f00 */
[----:B------:R-:W-:Y:S01]  /*b6c0*/  FMUL.FTZ R90, R90, R3 ;  /* 0x000000035a5a7220 */ /* 0x000fe20000410000 */
[----:B------:R-:W-:Y:S01]  /*b6d0*/  MOV R203, R27 ;  /* 0x0000001b00cb7202 */ /* 0x000fe20000000f00 */
[----:B------:R-:W-:Y:S01]  /*b6e0*/  FMUL.FTZ R91, R91, R3 ;  /* 0x000000035b5b7220 */ /* 0x000fe20000410000 */
[----:B------:R-:W3:Y:S01]  /*b6f0*/  LDSM.16.MT88.4 R24, [R217+0xb000] ;  /* 0x00b00000d918783b */ /* 0x000ee20000004200 */
        /* <DEDUP_REMOVED lines=30> */
[-C--:B------:R-:W-:Y:S01]  /*b8e0*/  FMUL.FTZ R174, R174, R15.reuse ;  /* 0x0000000faeae7220 */ /* 0x080fe20000410000 */
[----:B---3--:R-:W-:Y:S01]  /*b8f0*/  HMMA.16816.F32 R120, R4, R24, R120 ;  /* 0x000000180478723c */ /* 0x008fe20000001878 */
        /* <DEDUP_REMOVED lines=8> */
[----:B------:R-:W-:Y:S01]  /*b980*/  FFMA.FTZ R4, R179, c[0x0][0x23c], -R8 ;  /* 0x00008f00b3047a23 */ /* 0x000fe20000010808 */
[C---:B------:R-:W-:Y:S01]  /*b990*/  HMMA.16816.F32 R204, R16.reuse, R34, R64 ;  /* 0x0000002210cc723c */ /* 0x040fe20000001840 */
[----:B------:R-:W-:Y:S01]  /*b9a0*/  MOV R127, R29 ;  /* 0x0000001d007f7202 */ /* 0x000fe20000000f00 */
[-C--:B------:R-:W-:Y:S01]  /*b9b0*/  FMUL.FTZ R50, R50, R15.reuse ;  /* 0x0000000f32327220 */ /* 0x080fe20000410000 */
[----:B------:R1:W-:Y:S01]  /*b9c0*/  MUFU.EX2 R34, R4 ;  /* 0x0000000400227308 */ /* 0x0003e20000000800 */
[-C--:B------:R-:W-:Y:S01]  /*b9d0*/  FMUL.FTZ R51, R51, R15.reuse ;  /* 0x0000000f33337220 */ /* 0x080fe20000410000 */
[----:B------:R-:W-:Y:S01]  /*b9e0*/  MOV R125, R28 ;  /* 0x0000001c007d7202 */ /* 0x000fe20000000f00 */
[-C--:B------:R-:W-:Y:S01]  /*b9f0*/  FMUL.FTZ R86, R86, R15.reuse ;  /* 0x0000000f56567220 */ /* 0x080fe20000410000 */
[----:B------:R-:W-:Y:S01]  /*ba00*/  MOV R126, R140 ;  /* 0x0000008c007e7202 */ /* 0x000fe20000000f00 */
[----:B------:R-:W-:Y:S01]  /*ba10*/  HMMA.16816.F32 R36, R16, R132, R36 ;  /* 0x000000841024723c */ /* 0x000fe20000001824 */
[-C--:B------:R-:W-:Y:S01]  /*ba20*/  FMUL.FTZ R87, R87, R15.reuse ;  /* 0x0000000f57577220 */ /* 0x080fe20000410000 */
[----:B------:R-:W-:Y:S01]  /*ba30*/  LDSM.16.MT88.4 R64, [R217+0xa800] ;  /* 0x00a80000d940783b */ /* 0x000fe20000004200 */
[----:B------:R-:W-:-:S02]  /*ba40*/  FMUL.FTZ R98, R98, R15 ;  /* 0x0000000f62627220 */ /* 0x000fc40000410000 */
[-C--:B------:R-:W-:Y:S02]  /*ba50*/  FMUL.FTZ R99, R99, R15.reuse ;  /* 0x0000000f63637220 */ /* 0x080fe40000410000 */
[-C--:B------:R-:W-:Y:S01]  /*ba60*/  FMUL.FTZ R117, R117, R20.reuse ;  /* 0x0000001475757220 */ /* 0x080fe20000410000 */
[C---:B------:R-:W-:Y:S01]  /*ba70*/  HMMA.16816.F32 R228, R16.reuse, R30, R172 ;  /* 0x0000001e10e4723c */ /* 0x040fe200000018ac */
[-C--:B------:R-:W-:Y:S01]  /*ba80*/  FMUL.FTZ R118, R118, R15.reuse ;  /* 0x0000000f76767220 */ /* 0x080fe20000410000 */
[----:B------:R-:W2:Y:S01]  /*ba90*/  LDSM.16.MT88.4 R172, [R215+0xa800] ;  /* 0x00a80000d7ac783b */ /* 0x000ea20000004200 */
[----:B-1----:R-:W-:Y:S02]  /*baa0*/  FFMA.FTZ R4, R178, c[0x0][0x23c], -R8 ;  /* 0x00008f00b2047a23 */ /* 0x002fe40000010808 */
[----:B------:R-:W-:Y:S02]  /*bab0*/  FMUL.FTZ R119, R119, R15 ;  /* 0x0000000f77777220 */ /* 0x000fe40000410000 */
[----:B------:R1:W3:Y:S01]  /*bac0*/  MUFU.EX2 R132, R4 ;  /* 0x0000000400847308 */ /* 0x0002e20000000800 */
        /* <DEDUP_REMOVED lines=9> */
[--C-:B-1----:R-:W-:Y:S01]  /*bb60*/  FFMA.FTZ R4, R177, c[0x0][0x23c], -R8.reuse ;  /* 0x00008f00b1047a23 */ /* 0x102fe20000010808 */
[----:B------:R-:W-:Y:S01]  /*bb70*/  MOV R40, R159 ;  /* 0x0000009f00287202 */ /* 0x000fe20000000f00 */
[C---:B------:R-:W-:Y:S01]  /*bb80*/  HMMA.16816.F32 R208, R16.reuse, R134, R48 ;  /* 0x0000008610d0723c */ /* 0x040fe20000001830 */
[----:B------:R-:W-:Y:S01]  /*bb90*/  MOV R41, R158 ;  /* 0x0000009e00297202 */ /* 0x000fe20000000f00 */
[----:B------:R1:W-:Y:S01]  /*bba0*/  MUFU.EX2 R133, R4 ;  /* 0x0000000400857308 */ /* 0x0003e20000000800 */
[----:B------:R-:W-:Y:S02]  /*bbb0*/  FMUL.FTZ R115, R115, R15 ;  /* 0x0000000f73737220 */ /* 0x000fe40000410000 */
[----:B------:R-:W-:Y:S02]  /*bbc0*/  FMUL.FTZ R100, R100, R20 ;  /* 0x0000001464647220 */ /* 0x000fe40000410000 */
        /* <DEDUP_REMOVED lines=9> */
[C---:B------:R-:W-:Y:S01]  /*bc60*/  HMMA.16816.F32 R116, R16.reuse, R24, R116 ;  /* 0x000000181074723c */ /* 0x040fe20000001874 */
[----:B------:R-:W-:Y:S01]  /*bc70*/  MOV R45, R126 ;  /* 0x0000007e002d7202 */ /* 0x000fe20000000f00 */
[----:B-1----:R-:W-:Y:S01]  /*bc80*/  FFMA.FTZ R4, R181, c[0x0][0x23c], -R8 ;  /* 0x00008f00b5047a23 */ /* 0x002fe20000010808 */
[----:B------:R-:W-:Y:S01]  /*bc90*/  MOV R135, R234 ;  /* 0x000000ea00877202 */ /* 0x000fe20000000f00 */
[----:B------:R-:W-:Y:S01]  /*bca0*/  FFMA.FTZ R3, R249, R3, R187 ;  /* 0x00000003f9037223 */ /* 0x000fe200000100bb */
[----:B------:R-:W-:Y:S01]  /*bcb0*/  MOV R134, R233 ;  /* 0x000000e900867202 */ /* 0x000fe20000000f00 */
[----:B------:R1:W4:Y:S02]  /*bcc0*/  MUFU.EX2 R35, R4 ;  /* 0x0000000400237308 */ /* 0x0003240000000800 */
[C---:B------:R-:W-:Y:S07]  /*bcd0*/  HMMA.16816.F32 R24, R16.reuse, R26, R128 ;  /* 0x0000001a1018723c */ /* 0x040fee0000001880 */
[----:B---3--:R-:W-:Y:S01]  /*bce0*/  F2FP.PACK_AB R128, R132, R34 ;  /* 0x000000228480723e */ /* 0x008fe200000000ff */
[----:B------:R-:W-:Y:S01]  /*bcf0*/  HMMA.16816.F32 R100, R16, R56, R100 ;  /* 0x000000381064723c */ /* 0x000fe20000001864 */
[----:B-1----:R-:W-:Y:S01]  /*bd00*/  FFMA.FTZ R4, R143, c[0x0][0x23c], -R2 ;  /* 0x00008f008f047a23 */ /* 0x002fe20000010802 */
[----:B----4-:R-:W-:-:S03]  /*bd10*/  F2FP.PACK_AB R130, R35, R133 ;  /* 0x000000852382723e */ /* 0x010fc600000000ff */
[----:B------:R1:W-:Y:S02]  /*bd20*/  MUFU.EX2 R30, R4 ;  /* 0x00000004001e7308 */ /* 0x0003e40000000800 */
[----:B-1----:R-:W-:Y:S02]  /*bd30*/  FFMA.FTZ R4, R142, c[0x0][0x23c], -R2 ;  /* 0x00008f008e047a23 */ /* 0x002fe40000010802 */
[----:B------:R-:W-:Y:S01]  /*bd40*/  HMMA.16816.F32 R140, R16, R46, R96 ;  /* 0x0000002e108c723c */ /* 0x000fe20000001860 */
[----:B------:R-:W-:Y:S03]  /*bd50*/  LDSM.16.MT88.4 R96, [R215+0xb800] ;  /* 0x00b80000d760783b */ /* 0x000fe60000004200 */
[----:B------:R1:W3:Y:S03]  /*bd60*/  MUFU.EX2 R32, R4 ;  /* 0x0000000400207308 */ /* 0x0002e60000000800 */
[----:B------:R-:W-:-:S02]  /*bd70*/  MOV R46, R127 ;  /* 0x0000007f002e7202 */ /* 0x000fc40000000f00 */
[----:B------:R-:W-:Y:S01]  /*bd80*/  MOV R47, R203 ;  /* 0x000000cb002f7202 */ /* 0x000fe20000000f00 */
[--C-:B-1----:R-:W-:Y:S01]  /*bd90*/  FFMA.FTZ R4, R139, c[0x0][0x23c], -R2.reuse ;  /* 0x00008f008b047a23 */ /* 0x102fe20000010802 */
[----:B---3--:R-:W-:Y:S01]  /*bda0*/  F2FP.PACK_AB R129, R32, R30 ;  /* 0x0000001e2081723e */ /* 0x008fe200000000ff */
[----:B------:R-:W-:Y:S02]  /*bdb0*/  FFMA.FTZ R2, R176, c[0x0][0x23c], -R2 ;  /* 0x00008f00b0027a23 */ /* 0x000fe40000010802 */
[----:B------:R-:W-:Y:S01]  /*bdc0*/  HMMA.16816.F32 R176, R16, R42, R80 ;  /* 0x0000002a10b0723c */ /* 0x000fe20000001850 */
[----:B------:R1:W-:Y:S01]  /*bdd0*/  MUFU.EX2 R33, R4 ;  /* 0x0000000400217308 */ /* 0x0003e20000000800 */
[----:B------:R-:W-:Y:S05]  /*bde0*/  LDSM.16.MT88.4 R80, [R213+0xb800] ;  /* 0x00b80000d550783b */ /* 0x000fea0000004200 */
[----:B------:R-:W-:-:S02]  /*bdf0*/  MOV R42, R157 ;  /* 0x0000009d002a7202 */ /* 0x000fc40000000f00 */
[----:B------:R3:W4:Y:S01]  /*be00*/  MUFU.EX2 R31, R2 ;  /* 0x00000002001f7308 */ /* 0x0007220000000800 */
[----:B------:R-:W-:Y:S02]  /*be10*/  MOV R43, R156 ;  /* 0x0000009c002b7202 */ /* 0x000fe40000000f00 */
[----:B------:R-:W5:Y:S04]  /*be20*/  LDSM.16.MT88.4 R156, [R213+0xa800] ;  /* 0x00a80000d59c783b */ /* 0x000f680000004200 */
[----:B-1----:R-:W1:Y:S01]  /*be30*/  LDSM.16.MT88.4 R4, [R217+0xb800] ;  /* 0x00b80000d904783b */ /* 0x002e620000004200 */
[----:B---3--:R-:W-:Y:S01]  /*be40*/  FFMA.FTZ R2, R138, c[0x0][0x23c], -R0 ;  /* 0x00008f008a027a23 */ /* 0x008fe20000010800 */
[----:B----4-:R-:W-:-:S03]  /*be50*/  F2FP.PACK_AB R131, R31, R33 ;  /* 0x000000211f83723e */ /* 0x010fc600000000ff */
[----:B------:R3:W-:Y:S04]  /*be60*/  MUFU.EX2 R29, R2 ;  /* 0x00000002001d7308 */ /* 0x0007e80000000800 */
[C---:B--2---:R-:W-:Y:S08]  /*be70*/  HMMA.16816.F32 R160, R128.reuse, R172, R160 ;  /* 0x000000ac80a0723c */ /* 0x044ff000000018a0 */
[----:B------:R-:W-:Y:S01]  /*be80*/  HMMA.16816.F32 R52, R128, R64, R52 ;  /* 0x000000408034723c */ /* 0x000fe20000001834 */
[----:B---3--:R-:W-:-:S04]  /*be90*/  FFMA.FTZ R2, R137, c[0x0][0x23c], -R0 ;  /* 0x00008f0089027a23 */ /* 0x008fc80000010800 */
[----:B------:R2:W3:Y:S03]  /*bea0*/  MUFU.EX2 R28, R2 ;  /* 0x00000002001c7308 */ /* 0x0004e60000000800 */
[----:B------:R-:W-:Y:S01]  /*beb0*/  HMMA.16816.F32 R136, R16, R58, R112 ;  /* 0x0000003a1088723c */ /* 0x000fe20000001870 */
[----:B------:R-:W4:Y:S06]  /*bec0*/  LDSM.16.MT88.4 R112, [R218+0xb800] ;  /* 0x00b80000da70783b */ /* 0x000f2c0000004200 */
[----:B------:R-:W-:Y:S01]  /*bed0*/  FFMA.FTZ R16, R252, R20, R201 ;  /* 0x00000014fc107223 */ /* 0x000fe200000100c9 */
[----:B-----5:R-:W-:Y:S01]  /*bee0*/  HMMA.16816.F32 R148, R128, R156, R148 ;  /* 0x0000009c8094723c */ /* 0x020fe20000001894 */
[--C-:B--2---:R-:W-:Y:S01]  /*bef0*/  FFMA.FTZ R2, R180, c[0x0][0x23c], -R0.reuse ;  /* 0x00008f00b4027a23 */ /* 0x104fe20000010800 */
[----:B---3--:R-:W-:Y:S01]  /*bf00*/  F2FP.PACK_AB R124, R28, R29 ;  /* 0x0000001d1c7c723e */ /* 0x008fe200000000ff */
[----:B------:R-:W-:-:S05]  /*bf10*/  FFMA.FTZ R0, R183, c[0x0][0x23c], -R0 ;  /* 0x00008f00b7007a23 */ /* 0x000fca0000010800 */
[C---:B-1----:R-:W-:Y:S01]  /*bf20*/  HMMA.16816.F32 R116, R128.reuse, R4, R116 ;  /* 0x000000048074723c */ /* 0x042fe20000001874 */
[----:B------:R1:W-:Y:S07]  /*bf30*/  MUFU.EX2 R23, R2 ;  /* 0x0000000200177308 */ /* 0x0003ee0000000800 */
[C---:B------:R-:W-:Y:S01]  /*bf40*/  HMMA.16816.F32 R68, R128.reuse, R80, R68 ;  /* 0x000000508044723c */ /* 0x040fe20000001844 */
[----:B------:R2:W3:Y:S07]  /*bf50*/  MUFU.EX2 R22, R0 ;  /* 0x0000000000167308 */ /* 0x0004ee0000000800 */
[----:B------:R-:W-:Y:S01]  /*bf60*/  HMMA.16816.F32 R84, R128, R96, R84 ;  /* 0x000000608054723c */ /* 0x000fe20000001854 */
[----:B-1----:R-:W-:-:S06]  /*bf70*/  FFMA.FTZ R2, R185, c[0x0][0x23c], -R13 ;  /* 0x00008f00b9027a23 */ /* 0x002fcc000001080d */
[----:B------:R-:W-:Y:S01]  /*bf80*/  MUFU.EX2 R2, R2 ;  /* 0x0000000200027308 */ /* 0x000fe20000000800 */
[----:B----4-:R-:W-:Y:S01]  /*bf90*/  HMMA.16816.F32 R100, R128, R112, R100 ;  /* 0x000000708064723c */ /* 0x010fe20000001864 */
[----:B--2---:R-:W-:Y:S01]  /*bfa0*/  FFMA.FTZ R0, R182, c[0x0][0x23c], -R13 ;  /* 0x00008f00b6007a23 */ /* 0x004fe2000001080d */
[----:B---3--:R-:W-:-:S05]  /*bfb0*/  F2FP.PACK_AB R126, R22, R23 ;  /* 0x00000017167e723e */ /* 0x008fca00000000ff */
[----:B------:R1:W-:Y:S02]  /*bfc0*/  MUFU.EX2 R21, R0 ;  /* 0x0000000000157308 */ /* 0x0003e40000000800 */
[----:B-1----:R-:W-:-:S06]  /*bfd0*/  FFMA.FTZ R0, R184, c[0x0][0x23c], -R13 ;  /* 0x00008f00b8007a23 */ /* 0x002fcc000001080d */
[----:B------:R1:W2:Y:S02]  /*bfe0*/  MUFU.EX2 R8, R0 ;  /* 0x0000000000087308 */ /* 0x0002a40000000800 */
[----:B-1----:R-:W-:Y:S01]  /*bff0*/  FFMA.FTZ R0, R186, c[0x0][0x23c], -R13 ;  /* 0x00008f00ba007a23 */ /* 0x002fe2000001080d */
[----:B--2---:R-:W-:-:S05]  /*c000*/  F2FP.PACK_AB R125, R8, R21 ;  /* 0x00000015087d723e */ /* 0x004fca00000000ff */
[----:B------:R-:W1:Y:S02]  /*c010*/  MUFU.EX2 R13, R0 ;  /* 0x00000000000d7308 */ /* 0x000e640000000800 */
[----:B-1----:R-:W-:Y:S01]  /*c020*/  F2FP.PACK_AB R127, R2, R13 ;  /* 0x0000000d027f723e */ /* 0x002fe200000000ff */
[----:B------:R-:W-:-:S04]  /*c030*/  FFMA.FTZ R0, R250, R14, R192 ;  /* 0x0000000efa007223 */ /* 0x000fc800000100c0 */
[----:B------:R-:W-:Y:S02]  /*c040*/  FADD.FTZ R0, R191, R0 ;  /* 0x00000000bf007221 */ /* 0x000fe40000010000 */
[----:B------:R-:W-:Y:S02]  /*c050*/  HMMA.16816.F32 R144, R124, R156, R144 ;  /* 0x0000009c7c90723c */ /* 0x000fe40000001890 */
[----:B------:R-:W-:-:S06]  /*c060*/  FADD.FTZ R0, R193, R0 ;  /* 0x00000000c1007221 */ /* 0x000fcc0000010000 */
[-C--:B------:R-:W-:Y:S08]  /*c070*/  HMMA.16816.F32 R152, R124, R158.reuse, R152 ;  /* 0x0000009e7c98723c */ /* 0x080ff00000001898 */
[----:B------:R-:W-:Y:S01]  /*c080*/  HMMA.16816.F32 R156, R128, R158, R48 ;  /* 0x0000009e809c723c */ /* 0x000fe20000001830 */
[----:B------:R-:W1:Y:S07]  /*c090*/  LDSM.16.MT88.4 R48, [R218+0xa800] ;  /* 0x00a80000da30783b */ /* 0x000e6e0000004200 */
[C---:B------:R-:W-:Y:S07]  /*c0a0*/  HMMA.16816.F32 R120, R124.reuse, R4, R120 ;  /* 0x000000047c78723c */ /* 0x040fee0000001878 */
[----:B------:R-:W-:Y:S01]  /*c0b0*/  FFMA.FTZ R4, R251, R15, R196 ;  /* 0x0000000ffb047223 */ /* 0x000fe200000100c4 */
        /* <DEDUP_REMOVED lines=28> */
[----:B------:R-:W-:Y:S01]  /*c280*/  FADD.FTZ R250, R22, R3 ;  /* 0x0000000316fa7221 */ /* 0x000fe20000010000 */
[----:B------:R-:W-:Y:S01]  /*c290*/  MOV R3, R232 ;  /* 0x000000e800037202 */ /* 0x000fe20000000f00 */
        /* <DEDUP_REMOVED lines=16> */
[----:B------:R-:W-:Y:S01]  /*c3a0*/  MOV R136, R235 ;  /* 0x000000eb00887202 */ /* 0x000fe20000000f00 */
[-C--:B------:R-:W-:Y:S08]  /*c3b0*/  HMMA.16816.F32 R124, R124, R6.reuse, R240 ;  /* 0x000000067c7c723c */ /* 0x080ff000000018f0 */
[----:B------:R-:W-:Y:S01]  /*c3c0*/  HMMA.16816.F32 R128, R128, R6, R24 ;  /* 0x000000068080723c */ /* 0x000fe20000001818 */
[----:B------:R-:W-:Y:S11]  /*c3d0*/  @!P0 BRA `(.L_x_934) ;  /* 0x00002c1000008947 */ /* 0x000ff60003800000 */
[----:B------:R-:W2:Y:S01]  /*c3e0*/  LDL.64 R180, [R1+0x30] ;  /* 0x0000300001b47983 */ /* 0x000ea20000100a00 */
[----:B------:R-:W-:Y:S01]  /*c3f0*/  UIADD3 UR4, UR8, -0x2, URZ ;  /* 0xfffffffe08047890 */ /* 0x000fe2000fffe03f */
[----:B------:R-:W-:-:S04]  /*c400*/  DEPBAR.LE SB0, 0x0 ;  /* 0x000080000000791a */ /* 0x000fc80000000000 */
[----:B------:R-:W-:Y:S01]  /*c410*/  UMOV UR13, 0x6 ;  /* 0x00000006000d7882 */ /* 0x000fe20000000000 */
[----:B------:R-:W-:Y:S01]  /*c420*/  IMAD.U32 R0, RZ, RZ, UR4 ;  /* 0x00000004ff007e24 */ /* 0x000fe2000f8e00ff */
[----:B------:R-:W-:Y:S01]  /*c430*/  ULDC.64 UR4, c[0x0][0x1a0] ;  /* 0x0000680000047ab9 */ /* 0x000fe20000000a00 */
[----:B------:R-:W-:Y:S01]  /*c440*/  BAR.SYNC.DEFER_BLOCKING 0x0 ;  /* 0x0000000000007b1d */ /* 0x000fe20000010000 */
[----:B------:R-:W-:Y:S01]  /*c450*/  USHF.L.U32 UR7, UR4, 0x6, URZ ;  /* 0x0000000604077899 */ /* 0x000fe2000800063f */
[----:B------:R-:W-:Y:S01]  /*c460*/  IADD3 R4, P1, R236, -UR6, RZ ;  /* 0x80000006ec047c10 */ /* 0x000fe2000ff3e0ff */
[----:B------:R-:W-:Y:S02]  /*c470*/  USHF.L.U64.HI UR5, UR4, UR13, UR5 ;  /* 0x0000000d04057299 */ /* 0x000fe40008010205 */
[----:B------:R-:W-:Y:S01]  /*c480*/  UIADD3 UR7, UP0, -UR7, 0x80, URZ ;  /* 0x0000008007077890 */ /* 0x000fe2000ff1e13f */
[----:B------:R-:W-:-:S03]  /*c490*/  IADD3.X R5, R237, ~UR9, RZ, P1, !PT ;  /* 0x80000009ed057c10 */ /* 0x000fc60008ffe4ff */
[----:B------:R-:W-:Y:S02]  /*c4a0*/  UIADD3.X UR5, URZ, ~UR5, URZ, UP0, !UPT ;  /* 0x800000053f057290 */ /* 0x000fe400087fe43f */
[----:B------:R-:W-:Y:S01]  /*c4b0*/  UISETP.NE.AND UP0, UPT, UR8, 0x5, UPT ;  /* 0x000000050800788c */ /* 0x000fe2000bf05270 */
[----:B--2---:R-:W-:-:S04]  /*c4c0*/  IMAD.MOV.U32 R2, RZ, RZ, R180 ;  /* 0x000000ffff027224 */ /* 0x004fc800078e00b4 */
[----:B------:R-:W-:Y:S01]  /*c4d0*/  IMAD R0, R0, UR24, R2 ;  /* 0x0000001800007c24 */ /* 0x000fe2000f8e0202 */
[----:B------:R-:W-:-:S04]  /*c4e0*/  IADD3 R2, P0, R236, UR7, RZ ;  /* 0x00000007ec027c10 */ /* 0x000fc8000ff1e0ff */
[----:B------:R-:W-:Y:S02]  /*c4f0*/  LEA R6, R0, c[0x0][0x170], 0x1 ;  /* 0x00005c0000067a11 */ /* 0x000fe400078e08ff */
[----:B------:R-:W-:Y:S02]  /*c500*/  IADD3.X R3, R237, UR5, RZ, P0, !PT ;  /* 0x00000005ed037c10 */ /* 0x000fe400087fe4ff */
[----:B------:R-:W-:-:S04]  /*c510*/  IADD3 R6, R6, -UR6, RZ ;  /* 0x8000000606067c10 */ /* 0x000fc8000fffe0ff */
[----:B------:R-:W-:-:S04]  /*c520*/  IADD3 R6, R6, -UR6, RZ ;  /* 0x8000000606067c10 */ /* 0x000fc8000fffe0ff */
[C---:B------:R-:W-:Y:S02]  /*c530*/  IADD3 R14, P3, R6.reuse, -UR6, RZ ;  /* 0x80000006060e7c10 */ /* 0x040fe4000ff7e0ff */
[----:B------:R-:W-:Y:S01]  /*c540*/  IADD3 R6, P2, R6, UR7, RZ ;  /* 0x0000000706067c10 */ /* 0x000fe2000ff5e0ff */
[----:B------:R-:W-:Y:S01]  /*c550*/  UIADD3 UR7, UR8, -0x5, URZ ;  /* 0xfffffffb08077890 */ /* 0x000fe2000fffe03f */
[C---:B------:R-:W-:Y:S02]  /*c560*/  IADD3.X R15, R239.reuse, ~UR9, RZ, P3, !PT ;  /* 0x80000009ef0f7c10 */ /* 0x040fe40009ffe4ff */
[----:B------:R-:W-:-:S03]  /*c570*/  IADD3.X R7, R239, UR5, RZ, P2, !PT ;  /* 0x00000005ef077c10 */ /* 0x000fc600097fe4ff */
        /* <DEDUP_REMOVED lines=8> */
[----:B------:R-:W4:Y:S04]  /*c600*/  LDSM.16.M88.4 R24, [R214+0x2000] ;  /* 0x00200000d618783b */ /* 0x000f280000000200 */
[----:B------:R-:W5:Y:S04]  /*c610*/  LDSM.16.M88.4 R16, [R214] ;  /* 0x00000000d610783b */ /* 0x000f680000000200 */
[----:B------:R-:W1:Y:S04]  /*c620*/  LDSM.16.M88.4 R180, [R212+0x8800] ;  /* 0x00880000d4b4783b */ /* 0x000e680000000200 */
[----:B------:R-:W-:Y:S04]  /*c630*/  LDSM.16.M88.4 R132, [R223] ;  /* 0x00000000df84783b */ /* 0x000fe80000000200 */
[----:B------:R-:W1:Y:S04]  /*c640*/  LDSM.16.M88.4 R28, [R216+0x2000] ;  /* 0x00200000d81c783b */ /* 0x000e680000000200 */
[----:B--2---:R-:W2:Y:S04]  /*c650*/  LDSM.16.M88.4 R4, [R216] ;  /* 0x00000000d804783b */ /* 0x004ea80000000200 */
[----:B------:R-:W2:Y:S04]  /*c660*/  LDSM.16.M88.4 R188, [R226] ;  /* 0x00000000e2bc783b */ /* 0x000ea80000000200 */
[----:B------:R-:W-:Y:S04]  /*c670*/  LDSM.16.M88.4 R176, [R221+0x8000] ;  /* 0x00800000ddb0783b */ /* 0x000fe80000000200 */
[----:B------:R-:W2:Y:S04]  /*c680*/  LDSM.16.M88.4 R20, [R222] ;  /* 0x00000000de14783b */ /* 0x000ea80000000200 */
[----:B------:R-:W2:Y:S01]  /*c690*/  LDSM.16.M88.4 R136, [R222+0x2000] ;  /* 0x00200000de88783b */ /* 0x000ea20000000200 */
[-C--:B----4-:R-:W-:Y:S03]  /*c6a0*/  HMMA.16816.F32 R140, R24, R32.reuse, RZ ;  /* 0x00000020188c723c */ /* 0x090fe600000018ff */
[----:B------:R-:W0:Y:S05]  /*c6b0*/  LDGDEPBAR ;  /* 0x00000000000079af */ /* 0x000e2a0000000000 */
[C---:B-----5:R-:W-:Y:S08]  /*c6c0*/  HMMA.16816.F32 R192, R16.reuse, R32, RZ ;  /* 0x0000002010c0723c */ /* 0x060ff000000018ff */
[C---:B-1----:R-:W-:Y:S08]  /*c6d0*/  HMMA.16816.F32 R196, R16.reuse, R180, RZ ;  /* 0x000000b410c4723c */ /* 0x042ff000000018ff */
[C---:B------:R-:W-:Y:S08]  /*c6e0*/  HMMA.16816.F32 R200, R16.reuse, R34, RZ ;  /* 0x0000002210c8723c */ /* 0x040ff000000018ff */
[----:B------:R-:W-:Y:S08]  /*c6f0*/  HMMA.16816.F32 R184, R16, R182, RZ ;  /* 0x000000b610b8723c */ /* 0x000ff000000018ff */
[----:B------:R-:W-:Y:S08]  /*c700*/  HMMA.16816.F32 R16, R28, R132, R140 ;  /* 0x000000841c10723c */ /* 0x000ff0000000188c */
[----:B------:R-:W-:Y:S08]  /*c710*/  HMMA.16816.F32 R32, R24, R34, RZ ;  /* 0x000000221820723c */ /* 0x000ff000000018ff */
[C---:B--2---:R-:W-:Y:S08]  /*c720*/  HMMA.16816.F32 R140, R4.reuse, R132, R192 ;  /* 0x00000084048c723c */ /* 0x044ff000000018c0 */
[C---:B------:R-:W-:Y:S08]  /*c730*/  HMMA.16816.F32 R204, R4.reuse, R134, R200 ;  /* 0x0000008604cc723c */ /* 0x040ff000000018c8 */
[----:B------:R-:W-:Y:S01]  /*c740*/  HMMA.16816.F32 R192, R4, R190, R184 ;  /* 0x000000be04c0723c */ /* 0x000fe200000018b8 */
[----:B------:R-:W1:Y:S07]  /*c750*/  LDSM.16.M88.4 R184, [R221+0x8800] ;  /* 0x00880000ddb8783b */ /* 0x000e6e0000000200 */
[----:B------:R-:W-:Y:S01]  /*c760*/  HMMA.16816.F32 R200, R28, R134, R32 ;  /* 0x000000861cc8723c */ /* 0x000fe20000001820 */
[----:B------:R-:W-:Y:S07]  /*c770*/  LDSM.16.M88.4 R132, [R220+0x2000] ;  /* 0x00200000dc84783b */ /* 0x000fee0000000200 */
[----:B------:R-:W-:Y:S01]  /*c780*/  HMMA.16816.F32 R208, R4, R188, R196 ;  /* 0x000000bc04d0723c */ /* 0x000fe200000018c4 */
[----:B------:R-:W-:Y:S07]  /*c790*/  LDSM.16.M88.4 R4, [R220] ;  /* 0x00000000dc04783b */ /* 0x000fee0000000200 */
[-C--:B------:R-:W-:Y:S01]  /*c7a0*/  HMMA.16816.F32 R32, R20, R176.reuse, R140 ;  /* 0x000000b01420723c */ /* 0x080fe2000000188c */
[----:B------:R-:W2:Y:S07]  /*c7b0*/  LDSM.16.M88.4 R140, [R219] ;  /* 0x00000000db8c783b */ /* 0x000eae0000000200 */
[----:B------:R-:W-:Y:S08]  /*c7c0*/  HMMA.16816.F32 R196, R136, R176, R16 ;  /* 0x000000b088c4723c */ /* 0x000ff00000001810 */
[----:B------:R-:W-:Y:S08]  /*c7d0*/  HMMA.16816.F32 R16, R24, R180, RZ ;  /* 0x000000b41810723c */ /* 0x000ff000000018ff */
[----:B------:R-:W-:Y:S08]  /*c7e0*/  HMMA.16816.F32 R236, R20, R178, R204 ;  /* 0x000000b214ec723c */ /* 0x000ff000000018cc */
[----:B------:R-:W-:Y:S01]  /*c7f0*/  HMMA.16816.F32 R204, R24, R182, RZ ;  /* 0x000000b618cc723c */ /* 0x000fe200000018ff */
[----:B------:R-:W4:Y:S07]  /*c800*/  LDSM.16.M88.4 R180, [R219+0x800] ;  /* 0x00080000dbb4783b */ /* 0x000f2e0000000200 */
[----:B-1----:R-:W-:Y:S08]  /*c810*/  HMMA.16816.F32 R228, R20, R186, R192 ;  /* 0x000000ba14e4723c */ /* 0x002ff000000018c0 */
[----:B------:R-:W-:Y:S01]  /*c820*/  HMMA.16816.F32 R192, R28, R188, R16 ;  /* 0x000000bc1cc0723c */ /* 0x000fe20000001810 */
[----:B------:R-:W-:Y:S07]  /*c830*/  LDSM.16.M88.4 R16, [R214+0x4000] ;  /* 0x00400000d610783b */ /* 0x000fee0000000200 */
[----:B------:R-:W-:Y:S01]  /*c840*/  HMMA.16816.F32 R240, R20, R184, R208 ;  /* 0x000000b814f0723c */ /* 0x000fe200000018d0 */
[----:B------:R-:W-:Y:S07]  /*c850*/  LDSM.16.M88.4 R20, [R212+0x9000] ;  /* 0x00900000d414783b */ /* 0x000fee0000000200 */
[----:B------:R-:W-:Y:S08]  /*c860*/  HMMA.16816.F32 R176, R136, R178, R200 ;  /* 0x000000b288b0723c */ /* 0x000ff000000018c8 */
[-C--:B--2---:R-:W-:Y:S01]  /*c870*/  HMMA.16816.F32 R24, R4, R140.reuse, R32 ;  /* 0x0000008c0418723c */ /* 0x084fe20000001820 */
[----:B------:R-:W1:Y:S07]  /*c880*/  LDSM.16.M88.4 R32, [R214+0x6000] ;  /* 0x00600000d620783b */ /* 0x000e6e0000000200 */
[----:B------:R-:W-:Y:S08]  /*c890*/  HMMA.16816.F32 R196, R132, R140, R196 ;  /* 0x0000008c84c4723c */ /* 0x000ff000000018c4 */
[----:B------:R-:W-:Y:S01]  /*c8a0*/  HMMA.16816.F32 R208, R28, R190, R204 ;  /* 0x000000be1cd0723c */ /* 0x000fe200000018cc */
[----:B------:R-:W-:Y:S04]  /*c8b0*/  LDSM.16.M88.4 R28, [R216+0x6000] ;  /* 0x00600000d81c783b */ /* 0x000fe80000000200 */
[----:B------:R-:W-:Y:S03]  /*c8c0*/  LDSM.16.M88.4 R188, [R212+0x9800] ;  /* 0x00980000d4bc783b */ /* 0x000fe60000000200 */
[----:B------:R-:W-:Y:S08]  /*c8d0*/  HMMA.16816.F32 R200, R136, R184, R192 ;  /* 0x000000b888c8723c */ /* 0x000ff000000018c0 */
[-C--:B------:R-:W-:Y:S08]  /*c8e0*/  HMMA.16816.F32 R204, R4, R142.reuse, R236 ;  /* 0x0000008e04cc723c */ /* 0x080ff000000018ec */
[----:B------:R-:W-:Y:S01]  /*c8f0*/  HMMA.16816.F32 R192, R132, R142, R176 ;  /* 0x0000008e84c0723c */ /* 0x000fe200000018b0 */
[----:B------:R-:W2:Y:S07]  /*c900*/  LDSM.16.M88.4 R140, [R225] ;  /* 0x00000000e18c783b */ /* 0x000eae0000000200 */
[C---:B----4-:R-:W-:Y:S08]  /*c910*/  HMMA.16816.F32 R240, R4.reuse, R180, R240 ;  /* 0x000000b404f0723c */ /* 0x050ff000000018f0 */
[----:B------:R-:W-:Y:S01]  /*c920*/  HMMA.16816.F32 R228, R4, R182, R228 ;  /* 0x000000b604e4723c */ /* 0x000fe200000018e4 */
[----:B------:R-:W4:Y:S07]  /*c930*/  LDSM.16.M88.4 R4, [R216+0x4000] ;  /* 0x00400000d804783b */ /* 0x000f2e0000000200 */
[-C--:B-1----:R-:W-:Y:S08]  /*c940*/  HMMA.16816.F32 R176, R32, R20.reuse, R196 ;  /* 0x0000001420b0723c */ /* 0x082ff000000018c4 */
[----:B------:R-:W-:Y:S08]  /*c950*/  HMMA.16816.F32 R24, R16, R20, R24 ;  /* 0x000000141018723c */ /* 0x000ff00000001818 */
[----:B------:R-:W-:Y:S08]  /*c960*/  HMMA.16816.F32 R196, R32, R22, R192 ;  /* 0x0000001620c4723c */ /* 0x000ff000000018c0 */
[----:B--2---:R-:W-:Y:S01]  /*c970*/  HMMA.16816.F32 R192, R28, R140, R176 ;  /* 0x0000008c1cc0723c */ /* 0x004fe200000018b0 */
[----:B------:R-:W1:Y:S07]  /*c980*/  LDSM.16.M88.4 R176, [R224] ;  /* 0x00000000e0b0783b */ /* 0x000e6e0000000200 */
[----:B------:R-:W-:Y:S08]  /*c990*/  HMMA.16816.F32 R236, R136, R186, R208 ;  /* 0x000000ba88ec723c */ /* 0x000ff000000018d0 */
[C---:B------:R-:W-:Y:S01]  /*c9a0*/  HMMA.16816.F32 R184, R16.reuse, R22, R204 ;  /* 0x0000001610b8723c */ /* 0x040fe200000018cc */
[----:B------:R-:W-:Y:S07]  /*c9b0*/  LDSM.16.M88.4 R20, [R222+0x6000] ;  /* 0x00600000de14783b */ /* 0x000fee0000000200 */
[C---:B------:R-:W-:Y:S08]  /*c9c0*/  HMMA.16816.F32 R208, R16.reuse, R188, R240 ;  /* 0x000000bc10d0723c */ /* 0x040ff000000018f0 */
[----:B------:R-:W-:Y:S01]  /*c9d0*/  HMMA.16816.F32 R204, R16, R190, R228 ;  /* 0x000000be10cc723c */ /* 0x000fe200000018e4 */
[----:B------:R-:W-:Y:S07]  /*c9e0*/  LDSM.16.M88.4 R16, [R221+0x9000] ;  /* 0x00900000dd10783b */ /* 0x000fee0000000200 */
[----:B----4-:R-:W-:Y:S01]  /*c9f0*/  HMMA.16816.F32 R136, R4, R140, R24 ;  /* 0x0000008c0488723c */ /* 0x010fe20000001818 */
[----:B------:R-:W2:Y:S07]  /*ca00*/  LDSM.16.M88.4 R24, [R222+0x4000] ;  /* 0x00400000de18783b */ /* 0x000eae0000000200 */
[----:B------:R-:W-:Y:S08]  /*ca10*/  HMMA.16816.F32 R244, R132, R180, R200 ;  /* 0x000000b484f4723c */ /* 0x000ff000000018c8 */
[-C--:B------:R-:W-:Y:S08]  /*ca20*/  HMMA.16816.F32 R184, R4, R142.reuse, R184 ;  /* 0x0000008e04b8723c */ /* 0x080ff000000018b8 */
[----:B------:R-:W-:Y:S08]  /*ca30*/  HMMA.16816.F32 R140, R28, R142, R196 ;  /* 0x0000008e1c8c723c */ /* 0x000ff000000018c4 */
[----:B------:R-:W-:Y:S01]  /*ca40*/  IMAD.MOV.U32 R8, RZ, RZ, R244 ;  /* 0x000000ffff087224 */ /* 0x000fe200078e00f4 */
[----:B-1----:R-:W-:Y:S01]  /*ca50*/  HMMA.16816.F32 R240, R4, R176, R208 ;  /* 0x000000b004f0723c */ /* 0x002fe200000018d0 */
[----:B---3--:R-:W-:-:S02]  /*ca60*/  IMAD.MOV.U32 R3, RZ, RZ, R245 ;  /* 0x000000ffff037224 */ /* 0x008fc400078e00f5 */
[----:B------:R-:W-:Y:S02]  /*ca70*/  IMAD.MOV.U32 R2, RZ, RZ, R246 ;  /* 0x000000ffff027224 */ /* 0x000fe400078e00f6 */
[----:B------:R-:W-:Y:S02]  /*ca80*/  IMAD.MOV.U32 R0, RZ, RZ, R247 ;  /* 0x000000ffff007224 */ /* 0x000fe400078e00f7 */
[----:B------:R-:W-:Y:S01]  /*ca90*/  IMAD.MOV.U32 R208, RZ, RZ, R8 ;  /* 0x000000ffffd07224 */ /* 0x000fe200078e0008 */
[----:B------:R-:W-:Y:S01]  /*caa0*/  HMMA.16816.F32 R244, R132, R182, R236 ;  /* 0x000000b684f4723c */ /* 0x000fe200000018ec */
[----:B------:R-:W-:Y:S01]  /*cab0*/  LDSM.16.M88.4 R132, [R219+0x1000] ;  /* 0x00100000db84783b */ /* 0x000fe20000000200 */
[----:B------:R-:W-:Y:S02]  /*cac0*/  IMAD.MOV.U32 R209, RZ, RZ, R3 ;  /* 0x000000ffffd17224 */ /* 0x000fe400078e0003 */
[----:B------:R-:W-:Y:S02]  /*cad0*/  IMAD.MOV.U32 R210, RZ, RZ, R2 ;  /* 0x000000ffffd27224 */ /* 0x000fe400078e0002 */
[----:B------:R-:W-:-:S02]  /*cae0*/  IMAD.MOV.U32 R211, RZ, RZ, R0 ;  /* 0x000000ffffd37224 */ /* 0x000fc400078e0000 */
[----:B------:R-:W-:Y:S01]  /*caf0*/  HMMA.16816.F32 R236, R4, R178, R204 ;  /* 0x000000b204ec723c */ /* 0x000fe200000018cc */
[----:B------:R-:W1:Y:S01]  /*cb00*/  LDSM.16.M88.4 R4, [R220+0x4000] ;  /* 0x00400000dc04783b */ /* 0x000e620000000200 */
[----:B------:R-:W-:-:S04]  /*cb10*/  IMAD.U32 R0, RZ, RZ, UR7 ;  /* 0x00000007ff007e24 */ /* 0x000fc8000f8e00ff */
[----:B------:R-:W-:Y:S02]  /*cb20*/  IMAD R0, R0, 0x20, R248 ;  /* 0x0000002000007824 */ /* 0x000fe400078e02f8 */
[-C--:B--2---:R-:W-:Y:S01]  /*cb30*/  HMMA.16816.F32 R180, R24, R16.reuse, R136 ;  /* 0x0000001018b4723c */ /* 0x084fe20000001888 */
[----:B------:R-:W2:Y:S02]  /*cb40*/  LDSM.16.M88.4 R136, [R221+0x9800] ;  /* 0x00980000dd88783b */ /* 0x000ea40000000200 */
[C---:B------:R-:W-:Y:S02]  /*cb50*/  IADD3 R2, R0.reuse, 0x1, RZ ;  /* 0x0000000100027810 */ /* 0x040fe40007ffe0ff */
[-C--:B------:R-:W-:Y:S02]  /*cb60*/  ISETP.GE.AND P6, PT, R0, R9.reuse, PT ;  /* 0x000000090000720c */ /* 0x080fe40003fc6270 */
[C---:B------:R-:W-:Y:S01]  /*cb70*/  ISETP.GE.AND P4, PT, R2.reuse, R9, PT ;  /* 0x000000090200720c */ /* 0x040fe20003f86270 */
[----:B------:R-:W-:Y:S01]  /*cb80*/  HMMA.16816.F32 R204, R20, R16, R192 ;  /* 0x0000001014cc723c */ /* 0x000fe200000018c0 */
[----:B------:R-:W-:-:S02]  /*cb90*/  ISETP.GE.AND P5, PT, R2, R10, PT ;  /* 0x0000000a0200720c */ /* 0x000fc40003fa6270 */
[C---:B------:R-:W-:Y:S02]  /*cba0*/  ISETP.GE.AND P2, PT, R2.reuse, R11, PT ;  /* 0x0000000b0200720c */ /* 0x040fe40003f46270 */
[----:B------:R-:W-:Y:S02]  /*cbb0*/  ISETP.GE.AND P3, PT, R2, R12, PT ;  /* 0x0000000c0200720c */ /* 0x000fe40003f66270 */
[C---:B------:R-:W-:Y:S01]  /*cbc0*/  IADD3 R3, R0.reuse, 0x8, RZ ;  /* 0x0000000800037810 */ /* 0x040fe20007ffe0ff */
[----:B------:R-:W-:Y:S01]  /*cbd0*/  HMMA.16816.F32 R228, R20, R18, R140 ;  /* 0x0000001214e4723c */ /* 0x000fe2000000188c */
[C---:B------:R-:W-:Y:S02]  /*cbe0*/  IADD3 R2, R0.reuse, 0x9, RZ ;  /* 0x0000000900027810 */ /* 0x040fe40007ffe0ff */
[----:B------:R-:W-:Y:S02]  /*cbf0*/  ISETP.GE.AND P0, PT, R0, R10, PT ;  /* 0x0000000a0000720c */ /* 0x000fe40003f06270 */
[----:B------:R-:W-:-:S03]  /*cc00*/  ISETP.GE.AND P1, PT, R3, R9, PT ;  /* 0x000000090300720c */ /* 0x000fc60003f26270 */
[----:B------:R-:W-:Y:S01]  /*cc10*/  HMMA.16816.F32 R200, R24, R18, R184 ;  /* 0x0000001218c8723c */ /* 0x000fe200000018b8 */
[----:B------:R-:W3:Y:S07]  /*cc20*/  LDSM.16.M88.4 R16, [R220+0x6000] ;  /* 0x00600000dc10783b */ /* 0x000eee0000000200 */
[----:B-1----:R-:W-:Y:S08]  /*cc30*/  HMMA.16816.F32 R184, R4, R132, R180 ;  /* 0x0000008404b8723c */ /* 0x002ff000000018b4 */
[----:B------:R-:W-:Y:S08]  /*cc40*/  HMMA.16816.F32 R180, R32, R188, R208 ;  /* 0x000000bc20b4723c */ /* 0x000ff000000018d0 */
[C---:B--2---:R-:W-:Y:S08]  /*cc50*/  HMMA.16816.F32 R196, R24.reuse, R136, R240 ;  /* 0x0000008818c4723c */ /* 0x044ff000000018f0 */
[----:B------:R-:W-:Y:S01]  /*cc60*/  HMMA.16816.F32 R192, R24, R138, R236 ;  /* 0x0000008a18c0723c */ /* 0x000fe200000018ec */
[----:B------:R-:W1:Y:S01]  /*cc70*/  LDSM.16.M88.4 R24, [R219+0x1800] ;  /* 0x00180000db18783b */ /* 0x000e620000000200 */
[----:B------:R-:W-:Y:S01]  /*cc80*/  FMUL.FTZ R184, R184, c[0x0][0x2ec] ;  /* 0x0000bb00b8b87a20 */ /* 0x000fe20000410000 */
[----:B------:R-:W-:-:S04]  /*cc90*/  DEPBAR.LE SB0, 0x0 ;  /* 0x000080000000791a */ /* 0x000fc80000000000 */
[----:B------:R-:W-:Y:S01]  /*cca0*/  FMUL.FTZ R185, R185, c[0x0][0x2ec] ;  /* 0x0000bb00b9b97a20 */ /* 0x000fe20000410000 */
[----:B------:R-:W-:Y:S01]  /*ccb0*/  HMMA.16816.F32 R208, R32, R190, R244 ;  /* 0x000000be20d0723c */ /* 0x000fe200000018f4 */
[----:B------:R-:W-:Y:S02]  /*ccc0*/  FMUL.FTZ R187, R187, c[0x0][0x2ec] ;  /* 0x0000bb00bbbb7a20 */ /* 0x000fe40000410000 */
[----:B------:R-:W-:Y:S02]  /*ccd0*/  FMUL.FTZ R186, R186, c[0x0][0x2ec] ;  /* 0x0000bb00baba7a20 */ /* 0x000fe40000410000 */
[----:B------:R-:W-:Y:S03]  /*cce0*/  MUFU.TANH R185, R185 ;  /* 0x000000b900b97308 */ /* 0x000fe60000002400 */
[----:B---3--:R-:W-:Y:S05]  /*ccf0*/  HMMA.16816.F32 R140, R16, R132, R204 ;  /* 0x00000084108c723c */ /* 0x008fea00000018cc */
[----:B------:R-:W-:Y:S03]  /*cd00*/  MUFU.TANH R204, R184 ;  /* 0x000000b800cc7308 */ /* 0x000fe60000002400 */
[----:B------:R-:W-:Y:S05]  /*cd10*/  HMMA.16816.F32 R32, R4, R134, R200 ;  /* 0x000000860420723c */ /* 0x000fea00000018c8 */
[----:B------:R-:W-:Y:S03]  /*cd20*/  MUFU.TANH R187, R187 ;  /* 0x000000bb00bb7308 */ /* 0x000fe60000002400 */
[C---:B------:R-:W-:Y:S05]  /*cd30*/  HMMA.16816.F32 R188, R28.reuse, R176, R180 ;  /* 0x000000b01cbc723c */ /* 0x040fea00000018b4 */
[----:B------:R-:W-:Y:S03]  /*cd40*/  MUFU.TANH R186, R186 ;  /* 0x000000ba00ba7308 */ /* 0x000fe60000002400 */
[----:B------:R-:W-:Y:S01]  /*cd50*/  HMMA.16816.F32 R28, R28, R178, R208 ;  /* 0x000000b21c1c723c */ /* 0x000fe200000018d0 */
[----:B------:R-:W-:-:S02]  /*cd60*/  FMUL.FTZ R140, R140, c[0x0][0x2ec] ;  /* 0x0000bb008c8c7a20 */ /* 0x000fc40000410000 */
[----:B------:R-:W-:Y:S02]  /*cd70*/  FMUL.FTZ R141, R141, c[0x0][0x2ec] ;  /* 0x0000bb008d8d7a20 */ /* 0x000fe40000410000 */
[----:B------:R-:W-:Y:S01]  /*cd80*/  MUFU.TANH R177, R140 ;  /* 0x0000008c00b17308 */ /* 0x000fe20000002400 */
[----:B------:R-:W-:Y:S02]  /*cd90*/  FMUL.FTZ R143, R143, c[0x0][0x2ec] ;  /* 0x0000bb008f8f7a20 */ /* 0x000fe40000410000 */
[----:B------:R-:W-:Y:S01]  /*cda0*/  FMUL.FTZ R32, R32, c[0x0][0x2ec] ;  /* 0x0000bb0020207a20 */ /* 0x000fe20000410000 */
[----:B-1----:R-:W-:Y:S01]  /*cdb0*/  HMMA.16816.F32 R180, R4, R24, R196 ;  /* 0x0000001804b4723c */ /* 0x002fe200000018c4 */
[----:B------:R-:W-:Y:S02]  /*cdc0*/  FMUL.FTZ R33, R33, c[0x0][0x2ec] ;  /* 0x0000bb0021217a20 */ /* 0x000fe40000410000 */
[----:B------:R-:W-:Y:S01]  /*cdd0*/  FMUL.FTZ R34, R34, c[0x0][0x2ec] ;  /* 0x0000bb0022227a20 */ /* 0x000fe20000410000 */
[----:B------:R-:W-:Y:S01]  /*cde0*/  MUFU.TANH R184, R141 ;  /* 0x0000008d00b87308 */ /* 0x000fe20000002400 */
[----:B------:R-:W-:-:S02]  /*cdf0*/  FMUL.FTZ R35, R35, c[0x0][0x2ec] ;  /* 0x0000bb0023237a20 */ /* 0x000fc40000410000 */
[----:B------:R-:W-:Y:S01]  /*ce00*/  FMUL.FTZ R142, R142, c[0x0][0x2ec] ;  /* 0x0000bb008e8e7a20 */ /* 0x000fe20000410000 */
[----:B------:R-:W-:Y:S04]  /*ce10*/  HMMA.16816.F32 R132, R16, R134, R228 ;  /* 0x000000861084723c */ /* 0x000fe800000018e4 */
[----:B------:R-:W1:Y:S08]  /*ce20*/  MUFU.TANH R15, R32 ;  /* 0x00000020000f7308 */ /* 0x000e700000002400 */
[----:B------:R-:W-:Y:S04]  /*ce30*/  MUFU.TANH R8, R33 ;  /* 0x0000002100087308 */ /* 0x000fe80000002400 */
[----:B------:R-:W-:-:S02]  /*ce40*/  FMUL.FTZ R182, R182, c[0x0][0x2ec] ;  /* 0x0000bb00b6b67a20 */ /* 0x000fc40000410000 */
[----:B------:R-:W-:Y:S02]  /*ce50*/  FMUL.FTZ R180, R180, c[0x0][0x2ec] ;  /* 0x0000bb00b4b47a20 */ /* 0x000fe40000410000 */
[----:B------:R-:W-:Y:S01]  /*ce60*/  MUFU.TANH R141, R34 ;  /* 0x00000022008d7308 */ /* 0x000fe20000002400 */
[----:B------:R-:W-:Y:S02]  /*ce70*/  FMUL.FTZ R181, R181, c[0x0][0x2ec] ;  /* 0x0000bb00b5b57a20 */ /* 0x000fe40000410000 */
[----:B------:R-:W-:Y:S02]  /*ce80*/  FMUL.FTZ R183, R183, c[0x0][0x2ec] ;  /* 0x0000bb00b7b77a20 */ /* 0x000fe40000410000 */
[----:B------:R-:W-:Y:S02]  /*ce90*/  FMUL.FTZ R132, R132, c[0x0][0x2ec] ;  /* 0x0000bb0084847a20 */ /* 0x000fe40000410000 */
[----:B------:R-:W-:Y:S01]  /*cea0*/  FMUL.FTZ R133, R133, c[0x0][0x2ec] ;  /* 0x0000bb0085857a20 */ /* 0x000fe20000410000 */
[----:B------:R2:W-:Y:S01]  /*ceb0*/  MUFU.TANH R140, R35 ;  /* 0x00000023008c7308 */ /* 0x0005e20000002400 */
[----:B------:R-:W-:-:S02]  /*cec0*/  FMUL.FTZ R134, R134, c[0x0][0x2ec] ;  /* 0x0000bb0086867a20 */ /* 0x000fc40000410000 */
[----:B------:R-:W-:-:S05]  /*ced0*/  FMUL.FTZ R135, R135, c[0x0][0x2ec] ;  /* 0x0000bb0087877a20 */ /* 0x000fca0000410000 */
[----:B------:R-:W-:Y:S01]  /*cee0*/  MUFU.TANH R200, R142 ;  /* 0x0000008e00c87308 */ /* 0x000fe20000002400 */
[----:B--2---:R-:W-:Y:S07]  /*cef0*/  HMMA.16816.F32 R32, R4, R26, R192 ;  /* 0x0000001a0420723c */ /* 0x004fee00000018c0 */
[----:B------:R-:W2:Y:S01]  /*cf00*/  MUFU.TANH R143, R143 ;  /* 0x0000008f008f7308 */ /* 0x000ea20000002400 */
[C---:B------:R-:W-:Y:S07]  /*cf10*/  HMMA.16816.F32 R4, R20.reuse, R136, R188 ;  /* 0x000000881404723c */ /* 0x040fee00000018bc */
[----:B------:R3:W-:Y:S01]  /*cf20*/  MUFU.TANH R176, R132 ;  /* 0x0000008400b07308 */ /* 0x0007e20000002400 */
[----:B-1----:R-:W-:Y:S01]  /*cf30*/  FSEL R137, R15, -INF , !P1 ;  /* 0xff8000000f897808 */ /* 0x002fe20004800000 */
[----:B------:R-:W-:Y:S06]  /*cf40*/  HMMA.16816.F32 R20, R20, R138, R28 ;  /* 0x0000008a1414723c */ /* 0x000fec000000181c */
[----:B------:R1:W-:Y:S01]  /*cf50*/  MUFU.TANH R142, R133 ;  /* 0x00000085008e7308 */ /* 0x0003e20000002400 */
[----:B------:R-:W-:-:S02]  /*cf60*/  ISETP.GE.AND P1, PT, R3, R11, PT ;  /* 0x0000000b0300720c */ /* 0x000fc40003f26270 */
[----:B--2---:R-:W-:Y:S02]  /*cf70*/  FSEL R15, R143, -INF , !P3 ;  /* 0xff8000008f0f7808 */ /* 0x004fe40005800000 */
[----:B------:R-:W-:Y:S01]  /*cf80*/  FSEL R138, R185, -INF , !P4 ;  /* 0xff800000b98a7808 */ /* 0x000fe20006000000 */
[----:B------:R-:W-:Y:S02]  /*cf90*/  FMUL.FTZ R33, R33, c[0x0][0x2ec] ;  /* 0x0000bb0021217a20 */ /* 0x000fe40000410000 */
[----:B------:R-:W-:Y:S01]  /*cfa0*/  MUFU.TANH R14, R134 ;  /* 0x00000086000e7308 */ /* 0x000fe20000002400 */
[----:B------:R-:W-:Y:S01]  /*cfb0*/  FMUL.FTZ R32, R32, c[0x0][0x2ec] ;  /* 0x0000bb0020207a20 */ /* 0x000fe20000410000 */
[----:B---3--:R-:W-:Y:S01]  /*cfc0*/  FSEL R132, R204, -INF , !P6 ;  /* 0xff800000cc847808 */ /* 0x008fe20007000000 */
[----:B------:R-:W-:Y:S01]  /*cfd0*/  FMUL.FTZ R34, R34, c[0x0][0x2ec] ;  /* 0x0000bb0022227a20 */ /* 0x000fe20000410000 */
[----:B------:R-:W-:Y:S01]  /*cfe0*/  FSEL R139, R187, -INF , !P5 ;  /* 0xff800000bb8b7808 */ /* 0x000fe20006800000 */
[----:B------:R-:W-:Y:S01]  /*cff0*/  FMUL.FTZ R35, R35, c[0x0][0x2ec] ;  /* 0x0000bb0023237a20 */ /* 0x000fe20000410000 */
[----:B------:R-:W-:Y:S01]  /*d000*/  ISETP.GE.AND P6, PT, R2, R9, PT ;  /* 0x000000090200720c */ /* 0x000fe20003fc6270 */
[----:B------:R-:W-:Y:S01]  /*d010*/  HMMA.16816.F32 R28, R16, R24, R4 ;  /* 0x00000018101c723c */ /* 0x000fe20000001804 */
[----:B------:R-:W-:Y:S01]  /*d020*/  MUFU.TANH R33, R33 ;  /* 0x0000002100217308 */ /* 0x000fe20000002400 */
[----:B------:R-:W-:-:S02]  /*d030*/  ISETP.GE.AND P4, PT, R3, R10, PT ;  /* 0x0000000a0300720c */ /* 0x000fc40003f86270 */
[----:B-1----:R-:W-:Y:S02]  /*d040*/  FSEL R133, R186, -INF , !P0 ;  /* 0xff800000ba857808 */ /* 0x002fe40004000000 */
[----:B------:R-:W-:Y:S02]  /*d050*/  ISETP.GE.AND P5, PT, R2, R10, PT ;  /* 0x0000000a0200720c */ /* 0x000fe40003fa6270 */
[----:B------:R-:W-:Y:S01]  /*d060*/  HMMA.16816.F32 R16, R16, R26, R20 ;  /* 0x0000001a1010723c */ /* 0x000fe20000001814 */
[----:B------:R1:W2:Y:S01]  /*d070*/  MUFU.TANH R202, R182 ;  /* 0x000000b600ca7308 */ /* 0x0002a20000002400 */
[C---:B------:R-:W-:Y:S02]  /*d080*/  ISETP.GE.AND P0, PT, R0.reuse, R11, PT ;  /* 0x0000000b0000720c */ /* 0x040fe40003f06270 */
[----:B------:R-:W-:Y:S02]  /*d090*/  IADD3 R4, R0, 0x10, RZ ;  /* 0x0000001000047810 */ /* 0x000fe40007ffe0ff */
[----:B------:R-:W-:-:S02]  /*d0a0*/  FSEL R6, R177, -INF , !P0 ;  /* 0xff800000b1067808 */ /* 0x000fc40004000000 */
[----:B------:R-:W-:Y:S01]  /*d0b0*/  ISETP.GE.AND P0, PT, R0, R12, PT ;  /* 0x0000000c0000720c */ /* 0x000fe20003f06270 */
[----:B------:R3:W-:Y:S01]  /*d0c0*/  MUFU.TANH R134, R180 ;  /* 0x000000b400867308 */ /* 0x0007e20000002400 */
[----:B------:R-:W-:Y:S02]  /*d0d0*/  ISETP.GE.AND P3, PT, R4, R10, PT ;  /* 0x0000000a0400720c */ /* 0x000fe40003f66270 */
[----:B------:R-:W-:-:S04]  /*d0e0*/  FSEL R7, R200, -INF , !P0 ;  /* 0xff800000c8077808 */ /* 0x000fc80004000000 */
[----:B------:R-:W-:Y:S01]  /*d0f0*/  FMUL.FTZ R29, R29, c[0x0][0x2ec] ;  /* 0x0000bb001d1d7a20 */ /* 0x000fe20000410000 */
[----:B------:R4:W5:Y:S01]  /*d100*/  MUFU.TANH R192, R181 ;  /* 0x000000b500c07308 */ /* 0x0009620000002400 */
[----:B-1----:R-:W-:Y:S01]  /*d110*/  FSEL R182, R140, -INF , !P5 ;  /* 0xff8000008cb67808 */ /* 0x002fe20006800000 */
[----:B------:R-:W-:Y:S01]  /*d120*/  FMUL.FTZ R28, R28, c[0x0][0x2ec] ;  /* 0x0000bb001c1c7a20 */ /* 0x000fe20000410000 */
[-C--:B------:R-:W-:Y:S01]  /*d130*/  ISETP.GE.AND P5, PT, R2, R12.reuse, PT ;  /* 0x0000000c0200720c */ /* 0x080fe20003fa6270 */
[----:B------:R-:W-:Y:S01]  /*d140*/  FMUL.FTZ R30, R30, c[0x0][0x2ec] ;  /* 0x0000bb001e1e7a20 */ /* 0x000fe20000410000 */
[----:B--2---:R-:W-:Y:S01]  /*d150*/  FSEL R202, R202, -INF , !P3 ;  /* 0xff800000caca7808 */ /* 0x004fe20005800000 */
[----:B------:R-:W-:Y:S01]  /*d160*/  FMUL.FTZ R31, R31, c[0x0][0x2ec] ;  /* 0x0000bb001f1f7a20 */ /* 0x000fe20000410000 */
[----:B---3--:R-:W-:Y:S01]  /*d170*/  FSEL R180, R8, -INF , !P6 ;  /* 0xff80000008b47808 */ /* 0x008fe20007000000 */
[----:B------:R-:W-:Y:S01]  /*d180*/  MUFU.TANH R32, R32 ;  /* 0x0000002000207308 */ /* 0x000fe20000002400 */
[----:B------:R-:W-:Y:S01]  /*d190*/  ISETP.GE.AND P6, PT, R3, R12, PT ;  /* 0x0000000c0300720c */ /* 0x000fe20003fc6270 */
[----:B------:R-:W-:Y:S01]  /*d1a0*/  FMUL.FTZ R17, R17, c[0x0][0x2ec] ;  /* 0x0000bb0011117a20 */ /* 0x000fe20000410000 */
[----:B------:R-:W-:Y:S01]  /*d1b0*/  IADD3 R3, R0, 0x11, RZ ;  /* 0x0000001100037810 */ /* 0x000fe20007ffe0ff */
[----:B------:R-:W-:Y:S01]  /*d1c0*/  FMUL.FTZ R16, R16, c[0x0][0x2ec] ;  /* 0x0000bb0010107a20 */ /* 0x000fe20000410000 */
[----:B------:R-:W-:Y:S01]  /*d1d0*/  FSEL R8, R176, -INF , !P1 ;  /* 0xff800000b0087808 */ /* 0x000fe20004800000 */
[----:B------:R-:W-:Y:S01]  /*d1e0*/  FMUL.FTZ R18, R18, c[0x0][0x2ec] ;  /* 0x0000bb0012127a20 */ /* 0x000fe20000410000 */
[----:B----4-:R-:W-:Y:S01]  /*d1f0*/  FSEL R181, R141, -INF , !P4 ;  /* 0xff8000008db57808 */ /* 0x010fe20006000000 */
[----:B------:R-:W-:Y:S01]  /*d200*/  MUFU.TANH R29, R29 ;  /* 0x0000001d001d7308 */ /* 0x000fe20000002400 */
[----:B------:R-:W-:-:S02]  /*d210*/  ISETP.GE.AND P4, PT, R2, R11, PT ;  /* 0x0000000b0200720c */ /* 0x000fc40003f86270 */
[C---:B------:R-:W-:Y:S02]  /*d220*/  IADD3 R2, R0.reuse, 0x18, RZ ;  /* 0x0000001800027810 */ /* 0x040fe40007ffe0ff */
[----:B------:R-:W-:Y:S02]  /*d230*/  IADD3 R0, R0, 0x19, RZ ;  /* 0x0000001900007810 */ /* 0x000fe40007ffe0ff */
[----:B------:R-:W-:Y:S01]  /*d240*/  FSEL R14, R14, -INF , !P6 ;  /* 0xff8000000e0e7808 */ /* 0x000fe20007000000 */
[----:B------:R-:W1:Y:S01]  /*d250*/  MUFU.TANH R13, R135 ;  /* 0x00000087000d7308 */ /* 0x000e620000002400 */
[-C--:B------:R-:W-:Y:S02]  /*d260*/  ISETP.GE.AND P0, PT, R0, R9.reuse, PT ;  /* 0x000000090000720c */ /* 0x080fe40003f06270 */
[----:B------:R-:W-:Y:S02]  /*d270*/  ISETP.GE.AND P1, PT, R3, R9, PT ;  /* 0x000000090300720c */ /* 0x000fe40003f26270 */
[----:B------:R-:W-:-:S02]  /*d280*/  FSEL R193, R33, -INF , !P0 ;  /* 0xff80000021c17808 */ /* 0x000fc40004000000 */
[C---:B------:R-:W-:Y:S01]  /*d290*/  ISETP.GE.AND P6, PT, R3.reuse, R10, PT ;  /* 0x0000000a0300720c */ /* 0x040fe20003fc6270 */
[----:B------:R2:W-:Y:S01]  /*d2a0*/  MUFU.TANH R186, R17 ;  /* 0x0000001100ba7308 */ /* 0x0005e20000002400 */
[CC--:B------:R-:W-:Y:S02]  /*d2b0*/  ISETP.GE.AND P0, PT, R3.reuse, R11.reuse, PT ;  /* 0x0000000b0300720c */ /* 0x0c0fe40003f06270 */
[----:B------:R-:W-:Y:S01]  /*d2c0*/  ISETP.GE.AND P3, PT, R3, R12, PT ;  /* 0x0000000c0300720c */ /* 0x000fe20003f66270 */
[----:B------:R-:W-:Y:S01]  /*d2d0*/  FMUL.FTZ R3, R19, c[0x0][0x2ec] ;  /* 0x0000bb0013037a20 */ /* 0x000fe20000410000 */
[----:B-----5:R-:W-:Y:S02]  /*d2e0*/  FSEL R192, R192, -INF , !P1 ;  /* 0xff800000c0c07808 */ /* 0x020fe40004800000 */
[----:B------:R-:W-:Y:S01]  /*d2f0*/  ISETP.GE.AND P1, PT, R4, R11, PT ;  /* 0x0000000b0400720c */ /* 0x000fe20003f26270 */
[----:B------:R-:W3:Y:S01]  /*d300*/  MUFU.TANH R183, R183 ;  /* 0x000000b700b77308 */ /* 0x000ee20000002400 */
[----:B-1----:R-:W-:-:S02]  /*d310*/  FSEL R13, R13, -INF , !P5 ;  /* 0xff8000000d0d7808 */ /* 0x002fc40006800000 */
[----:B------:R-:W-:Y:S02]  /*d320*/  ISETP.GE.AND P5, PT, R2, R10, PT ;  /* 0x0000000a0200720c */ /* 0x000fe40003fa6270 */
[----:B--2---:R-:W-:-:S03]  /*d330*/  FSEL R17, R142, -INF , !P4 ;  /* 0xff8000008e117808 */ /* 0x004fc60006000000 */
[----:B------:R-:W1:Y:S01]  /*d340*/  MUFU.TANH R34, R34 ;  /* 0x0000002200227308 */ /* 0x000e620000002400 */
[----:B------:R-:W-:-:S04]  /*d350*/  ISETP.GE.AND P4, PT, R2, R9, PT ;  /* 0x000000090200720c */ /* 0x000fc80003f86270 */
[----:B------:R-:W-:Y:S02]  /*d360*/  FSEL R194, R32, -INF , !P4 ;  /* 0xff80000020c27808 */ /* 0x000fe40006000000 */
[----:B------:R-:W-:Y:S01]  /*d370*/  ISETP.GE.AND P4, PT, R4, R12, PT ;  /* 0x0000000c0400720c */ /* 0x000fe20003f86270 */
[----:B------:R-:W-:Y:S01]  /*d380*/  MUFU.TANH R35, R35 ;  /* 0x0000002300237308 */ /* 0x000fe20000002400 */
[----:B---3--:R-:W-:Y:S01]  /*d390*/  FSEL R201, R183, -INF , !P6 ;  /* 0xff800000b7c97808 */ /* 0x008fe20007000000 */
[----:B------:R-:W-:Y:S01]  /*d3a0*/  BAR.SYNC.DEFER_BLOCKING 0x0 ;  /* 0x0000000000007b1d */ /* 0x000fe20000010000 */
[----:B------:R-:W-:-:S05]  /*d3b0*/  ISETP.GE.AND P6, PT, R2, R11, PT ;  /* 0x0000000b0200720c */ /* 0x000fca0003fc6270 */
[----:B------:R-:W2:Y:S01]  /*d3c0*/  MUFU.TANH R28, R28 ;  /* 0x0000001c001c7308 */ /* 0x000ea20000002400 */
[----:B-1----:R-:W-:Y:S02]  /*d3d0*/  FSEL R200, R34, -INF , !P5 ;  /* 0xff80000022c87808 */ /* 0x002fe40006800000 */
[----:B------:R-:W-:-:S04]  /*d3e0*/  ISETP.GE.AND P5, PT, R0, R11, PT ;  /* 0x0000000b0000720c */ /* 0x000fc80003fa6270 */
[----:B------:R-:W-:Y:S01]  /*d3f0*/  FSEL R186, R186, -INF , !P5 ;  /* 0xff800000baba7808 */ /* 0x000fe20006800000 */
[----:B------:R1:W3:Y:S08]  /*d400*/  MUFU.TANH R185, R16 ;  /* 0x0000001000b97308 */ /* 0x0002f00000002400 */
[----:B------:R-:W4:Y:S01]  /*d410*/  MUFU.TANH R187, R30 ;  /* 0x0000001e00bb7308 */ /* 0x000f220000002400 */
[----:B--2---:R-:W-:-:S02]  /*d420*/  FSEL R183, R28, -INF , !P1 ;  /* 0xff8000001cb77808 */ /* 0x004fc40004800000 */
[----:B------:R-:W-:Y:S02]  /*d430*/  ISETP.GE.AND P1, PT, R0, R12, PT ;  /* 0x0000000c0000720c */ /* 0x000fe40003f26270 */
[----:B-1----:R-:W-:-:S03]  /*d440*/  FSEL R16, R184, -INF , !P2 ;  /* 0xff800000b8107808 */ /* 0x002fc60005000000 */
[----:B------:R-:W1:Y:S01]  /*d450*/  MUFU.TANH R188, R31 ;  /* 0x0000001f00bc7308 */ /* 0x000e620000002400 */
[----:B------:R-:W-:Y:S02]  /*d460*/  ISETP.GE.AND P2, PT, R4, R9, PT ;  /* 0x000000090400720c */ /* 0x000fe40003f46270 */
[----:B------:R-:W-:Y:S02]  /*d470*/  FSEL R184, R29, -INF , !P0 ;  /* 0xff8000001db87808 */ /* 0x000fe40004000000 */
[----:B------:R-:W-:Y:S02]  /*d480*/  PLOP3.LUT P0, PT, PT, PT, UP0, 0x80, 0x0 ;  /* 0x000000000000781c */ /* 0x000fe40003f0f008 */
[----:B------:R-:W-:Y:S01]  /*d490*/  FSEL R191, R134, -INF , !P2 ;  /* 0xff80000086bf7808 */ /* 0x000fe20005000000 */
[----:B------:R-:W2:Y:S01]  /*d4a0*/  MUFU.TANH R4, R18 ;  /* 0x0000001200047308 */ /* 0x000ea20000002400 */
[----:B------:R-:W-:Y:S02]  /*d4b0*/  ISETP.GE.AND P2, PT, R0, R10, PT ;  /* 0x0000000a0000720c */ /* 0x000fe40003f46270 */
[----:B---3--:R-:W-:-:S02]  /*d4c0*/  FSEL R185, R185, -INF , !P6 ;  /* 0xff800000b9b97808 */ /* 0x008fc40007000000 */
[----:B------:R-:W-:Y:S02]  /*d4d0*/  FSEL R195, R35, -INF , !P2 ;  /* 0xff80000023c37808 */ /* 0x000fe40005000000 */
[----:B------:R-:W-:Y:S01]  /*d4e0*/  ISETP.GE.AND P2, PT, R2, R12, PT ;  /* 0x0000000c0200720c */ /* 0x000fe20003f46270 */
[----:B------:R-:W3:Y:S01]  /*d4f0*/  MUFU.TANH R3, R3 ;  /* 0x0000000300037308 */ /* 0x000ee20000002400 */
[----:B----4-:R-:W-:Y:S02]  /*d500*/  FSEL R187, R187, -INF , !P4 ;  /* 0xff800000bbbb7808 */ /* 0x010fe40006000000 */
        /* <DEDUP_REMOVED lines=30> */
.L_x_938:
[----:B------:R-:W-:Y:S01]  /*d6f0*/  FMNMX.FTZ R0, R233, R6, !PT ;  /* 0x00000006e9007209 */ /* 0x000fe20007810000 */
[----:B------:R-:W-:Y:S01]  /*d700*/  LDSM.16.MT88.4 R32, [R213+0xa000] ;  /* 0x00a00000d520783b */ /* 0x000fe20000004200 */
[----:B------:R-:W-:-:S02]  /*d710*/  UISETP.GE.AND UP0, UPT, UR8, 0x6, UPT ;  /* 0x000000060800788c */ /* 0x000fc4000bf06270 */
[----:B------:R-:W-:Y:S01]  /*d720*/  FMNMX.FTZ R0, R16, R0, !PT ;  /* 0x0000000010007209 */ /* 0x000fe20007810000 */
[----:B------:R-:W-:Y:S03]  /*d730*/  LDSM.16.MT88.4 R140, [R215+0xa000] ;  /* 0x00a00000d78c783b */ /* 0x000fe60000004200 */
[----:B------:R-:W-:Y:S01]  /*d740*/  FMNMX.FTZ R0, R8, R0, !PT ;  /* 0x0000000008007209 */ /* 0x000fe20007810000 */
[----:B------:R-:W-:Y:S03]  /*d750*/  LDSM.16.MT88.4 R176, [R218+0xa000] ;  /* 0x00a00000dab0783b */ /* 0x000fe60000004200 */
[----:B------:R-:W-:Y:S01]  /*d760*/  FMNMX.FTZ R0, R17, R0, !PT ;  /* 0x0000000011007209 */ /* 0x000fe20007810000 */
[----:B------:R-:W-:Y:S01]  /*d770*/  LDSM.16.MT88.4 R28, [R213+0xb000] ;  /* 0x00b00000d51c783b */ /* 0x000fe20000004200 */
[----:B------:R-:W-:-:S02]  /*d780*/  @UP0 UIADD3 UR8, UR8, -0x6, URZ ;  /* 0xfffffffa08080890 */ /* 0x000fc4000fffe03f */
[----:B-1----:R-:W-:Y:S01]  /*d790*/  FMNMX.FTZ R2, R183, R0, !PT ;  /* 0x00000000b7027209 */ /* 0x002fe20007810000 */
        /* <DEDUP_REMOVED lines=27> */
[--C-:B------:R-:W-:Y:S02]  /*d950*/  FFMA.FTZ R16, R16, c[0x0][0x23c], -R9.reuse ;  /* 0x00008f0010107a23 */ /* 0x100fe40000010809 */
[C---:B------:R-:W-:Y:S01]  /*d960*/  FSETP.NEU.FTZ.AND P0, PT, R3.reuse, -INF , PT ;  /* 0xff8000000300780b */ /* 0x040fe20003f1d000 */
[----:B------:R-:W-:Y:S02]  /*d970*/  FMUL.FTZ R0, R3, c[0x0][0x23c] ;  /* 0x00008f0003007a20 */ /* 0x000fe40000410000 */
[----:B------:R-:W-:Y:S01]  /*d980*/  FFMA.FTZ R17, R17, c[0x0][0x23c], -R9 ;  /* 0x00008f0011117a23 */ /* 0x000fe20000010809 */
[----:B------:R-:W-:Y:S01]  /*d990*/  FSEL R2, R3, RZ, P0 ;  /* 0x000000ff03027208 */ /* 0x000fe20000000000 */
[----:B------:R-:W-:Y:S01]  /*d9a0*/  MUFU.EX2 R244, R6 ;  /* 0x0000000600f47308 */ /* 0x000fe20000000800 */
[----:B-1----:R-:W-:-:S07]  /*d9b0*/  FSEL R8, R0, RZ, P0 ;  /* 0x000000ff00087208 */ /* 0x002fce0000000000 */
[----:B------:R-:W-:Y:S01]  /*d9c0*/  MUFU.EX2 R243, R16 ;  /* 0x0000001000f37308 */ /* 0x000fe20000000800 */
[----:B------:R-:W-:Y:S01]  /*d9d0*/  FSEL R0, R134, RZ, P1 ;  /* 0x000000ff86007208 */ /* 0x000fe20000800000 */
[----:B------:R-:W-:-:S04]  /*d9e0*/  FFMA.FTZ R7, R7, c[0x0][0x23c], -R8 ;  /* 0x00008f0007077a23 */ /* 0x000fc80000010808 */
[----:B------:R-:W-:Y:S02]  /*d9f0*/  FADD.FTZ R4, R233, -R0 ;  /* 0x80000000e9047221 */ /* 0x000fe40000010000 */
[--C-:B------:R-:W-:Y:S01]  /*da00*/  FFMA.FTZ R0, R13, c[0x0][0x23c], -R8.reuse ;  /* 0x00008f000d007a23 */ /* 0x100fe20000010808 */
[----:B------:R-:W1:Y:S01]  /*da10*/  MUFU.EX2 R246, R17 ;  /* 0x0000001100f67308 */ /* 0x000e620000000800 */
[--C-:B------:R-:W-:Y:S02]  /*da20*/  FFMA.FTZ R15, R15, c[0x0][0x23c], -R8.reuse ;  /* 0x00008f000f0f7a23 */ /* 0x100fe40000010808 */
[----:B------:R-:W-:Y:S02]  /*da30*/  FFMA.FTZ R14, R14, c[0x0][0x23c], -R8 ;  /* 0x00008f000e0e7a23 */ /* 0x000fe40000010808 */
[----:B------:R-:W-:-:S03]  /*da40*/  FMUL.FTZ R4, R4, c[0x0][0x23c] ;  /* 0x00008f0004047a20 */ /* 0x000fc60000410000 */
[----:B------:R2:W-:Y:S08]  /*da50*/  MUFU.EX2 R241, R0 ;  /* 0x0000000000f17308 */ /* 0x0005f00000000800 */
[----:B------:R-:W-:Y:S01]  /*da60*/  MUFU.EX2 R239, R7 ;  /* 0x0000000700ef7308 */ /* 0x000fe20000000800 */
[----:B-1----:R-:W-:Y:S01]  /*da70*/  F2FP.PACK_AB R6, R246, R245 ;  /* 0x000000f5f606723e */ /* 0x002fe200000000ff */
[----:B------:R-:W-:Y:S01]  /*da80*/  LDSM.16.MT88.4 R16, [R215+0xb000] ;  /* 0x00b00000d710783b */ /* 0x000fe20000004200 */
[----:B--2---:R-:W-:Y:S01]  /*da90*/  FADD.FTZ R0, R232, -R2 ;  /* 0x80000002e8007221 */ /* 0x004fe20000010000 */
[----:B------:R-:W-:-:S04]  /*daa0*/  FMNMX.FTZ R2, R235, R132, !PT ;  /* 0x00000084eb027209 */ /* 0x000fc80007810000 */
[----:B------:R-:W1:Y:S01]  /*dab0*/  MUFU.EX2 R240, R15 ;  /* 0x0000000f00f07308 */ /* 0x000e620000000800 */
[----:B------:R-:W-:Y:S01]  /*dac0*/  FMUL.FTZ R0, R0, c[0x0][0x23c] ;  /* 0x00008f0000007a20 */ /* 0x000fe20000410000 */
[----:B------:R-:W-:-:S04]  /*dad0*/  FMNMX.FTZ R2, R138, R2, !PT ;  /* 0x000000028a027209 */ /* 0x000fc80007810000 */
[----:B------:R-:W-:Y:S02]  /*dae0*/  FMNMX.FTZ R2, R137, R2, !PT ;  /* 0x0000000289027209 */ /* 0x000fe40007810000 */
[----:B------:R2:W3:Y:S02]  /*daf0*/  MUFU.EX2 R12, R0 ;  /* 0x00000000000c7308 */ /* 0x0004e40000000800 */
[----:B------:R-:W-:-:S04]  /*db00*/  FMNMX.FTZ R2, R180, R2, !PT ;  /* 0x00000002b4027209 */ /* 0x000fc80007810000 */
[----:B------:R-:W-:Y:S02]  /*db10*/  FMNMX.FTZ R2, R191, R2, !PT ;  /* 0x00000002bf027209 */ /* 0x000fe40007810000 */
[----:B------:R-:W4:Y:S01]  /*db20*/  MUFU.EX2 R242, R14 ;  /* 0x0000000e00f27308 */ /* 0x000f220000000800 */
[----:B-1----:R-:W-:Y:S02]  /*db30*/  F2FP.PACK_AB R5, R240, R239 ;  /* 0x000000eff005723e */ /* 0x002fe400000000ff */
[----:B------:R-:W-:-:S04]  /*db40*/  FMNMX.FTZ R2, R192, R2, !PT ;  /* 0x00000002c0027209 */ /* 0x000fc80007810000 */
[----:B------:R-:W-:Y:S01]  /*db50*/  FMNMX.FTZ R2, R194, R2, !PT ;  /* 0x00000002c2027209 */ /* 0x000fe20007810000 */
[----:B------:R1:W5:Y:S01]  /*db60*/  MUFU.EX2 R13, R4 ;  /* 0x00000004000d7308 */ /* 0x0003620000000800 */
[----:B--2---:R-:W-:Y:S01]  /*db70*/  FMNMX.FTZ R0, R234, R133, !PT ;  /* 0x00000085ea007209 */ /* 0x004fe20007810000 */
[-C--:B---3--:R-:W-:Y:S02]  /*db80*/  FMUL.FTZ R146, R146, R12.reuse ;  /* 0x0000000c92927220 */ /* 0x088fe40000410000 */
[----:B------:R-:W-:Y:S01]  /*db90*/  FMUL.FTZ R147, R147, R12 ;  /* 0x0000000c93937220 */ /* 0x000fe20000410000 */
[----:B------:R-:W-:Y:S01]  /*dba0*/  FMNMX.FTZ R0, R139, R0, !PT ;  /* 0x000000008b007209 */ /* 0x000fe20007810000 */
[----:B------:R-:W-:Y:S01]  /*dbb0*/  FMUL.FTZ R154, R154, R12 ;  /* 0x0000000c9a9a7220 */ /* 0x000fe20000410000 */
[----:B----4-:R-:W-:Y:S01]  /*dbc0*/  F2FP.PACK_AB R7, R241, R242 ;  /* 0x000000f2f107723e */ /* 0x010fe200000000ff */
[----:B------:R-:W-:Y:S01]  /*dbd0*/  FMUL.FTZ R155, R155, R12 ;  /* 0x0000000c9b9b7220 */ /* 0x000fe20000410000 */
[----:B------:R-:W-:Y:S01]  /*dbe0*/  FMNMX.FTZ R0, R181, R0, !PT ;  /* 0x00000000b5007209 */ /* 0x000fe20007810000 */
[----:B------:R-:W-:-:S02]  /*dbf0*/  FMUL.FTZ R166, R166, R12 ;  /* 0x0000000ca6a67220 */ /* 0x000fc40000410000 */
[----:B------:R-:W-:Y:S01]  /*dc00*/  FMUL.FTZ R167, R167, R12 ;  /* 0x0000000ca7a77220 */ /* 0x000fe20000410000 */
[----:B------:R-:W-:Y:S01]  /*dc10*/  FMNMX.FTZ R0, R182, R0, !PT ;  /* 0x00000000b6007209 */ /* 0x000fe20007810000 */
[----:B------:R-:W-:Y:S01]  /*dc20*/  FMUL.FTZ R170, R170, R12 ;  /* 0x0000000caaaa7220 */ /* 0x000fe20000410000 */
[----:B-1----:R-:W-:Y:S01]  /*dc30*/  F2FP.PACK_AB R4, R243, R244 ;  /* 0x000000f4f304723e */ /* 0x002fe200000000ff */
[-C--:B-----5:R-:W-:Y:S01]  /*dc40*/  FMUL.FTZ R144, R144, R13.reuse ;  /* 0x0000000d90907220 */ /* 0x0a0fe20000410000 */
[----:B------:R-:W-:Y:S01]  /*dc50*/  FMNMX.FTZ R0, R202, R0, !PT ;  /* 0x00000000ca007209 */ /* 0x000fe20007810000 */
[-C--:B------:R-:W-:Y:S02]  /*dc60*/  FMUL.FTZ R145, R145, R13.reuse ;  /* 0x0000000d91917220 */ /* 0x080fe40000410000 */
[-C--:B------:R-:W-:Y:S01]  /*dc70*/  FMUL.FTZ R152, R152, R13.reuse ;  /* 0x0000000d98987220 */ /* 0x080fe20000410000 */
[----:B------:R-:W-:Y:S01]  /*dc80*/  FMNMX.FTZ R10, R201, R0, !PT ;  /* 0x00000000c90a7209 */ /* 0x000fe20007810000 */
[-C--:B------:R-:W-:Y:S01]  /*dc90*/  FMUL.FTZ R153, R153, R13.reuse ;  /* 0x0000000d99997220 */ /* 0x080fe20000410000 */
[----:B------:R-:W-:Y:S01]  /*dca0*/  FMNMX.FTZ R0, R193, R2, !PT ;  /* 0x00000002c1007209 */ /* 0x000fe20007810000 */
[-C--:B------:R-:W-:Y:S01]  /*dcb0*/  FMUL.FTZ R164, R164, R13.reuse ;  /* 0x0000000da4a47220 */ /* 0x080fe20000410000 */
[----:B------:R-:W-:Y:S01]  /*dcc0*/  HMMA.16816.F32 R208, R4, R32, R144 ;  /* 0x0000002004d0723c */ /* 0x000fe20000001890 */
[----:B------:R-:W-:Y:S01]  /*dcd0*/  LDSM.16.MT88.4 R144, [R217+0xa000] ;  /* 0x00a00000d990783b */ /* 0x000fe20000004200 */
[----:B------:R-:W-:-:S02]  /*dce0*/  FMUL.FTZ R165, R165, R13 ;  /* 0x0000000da5a57220 */ /* 0x000fc40000410000 */
[-C--:B------:R-:W-:Y:S01]  /*dcf0*/  FMUL.FTZ R168, R168, R13.reuse ;  /* 0x0000000da8a87220 */ /* 0x080fe20000410000 */
[----:B------:R-:W1:Y:S01]  /*dd00*/  SHFL.BFLY PT, R2, R0, 0x2, 0x1f ;  /* 0x0c401f0000027f89 */ /* 0x000e6200000e0000 */
        /* <DEDUP_REMOVED lines=14> */
[-C--:B------:R-:W-:Y:S01]  /*ddf0*/  FMUL.FTZ R57, R57, R13.reuse ;  /* 0x0000000d39397220 */ /* 0x080fe20000410000 */
[----:B-1----:R-:W-:Y:S01]  /*de00*/  FMNMX.FTZ R0, R0, R2, !PT ;  /* 0x0000000200007209 */ /* 0x002fe20007810000 */
[----:B------:R-:W-:Y:S01]  /*de10*/  FMUL.FTZ R58, R58, R12 ;  /* 0x0000000c3a3a7220 */ /* 0x000fe20000410000 */
[----:B------:R-:W-:Y:S01]  /*de20*/  FMNMX.FTZ R2, R200, R10, !PT ;  /* 0x0000000ac8027209 */ /* 0x000fe20007810000 */
[----:B------:R-:W-:Y:S01]  /*de30*/  FMUL.FTZ R59, R59, R12 ;  /* 0x0000000c3b3b7220 */ /* 0x000fe20000410000 */
[----:B------:R-:W-:Y:S01]  /*de40*/  HMMA.16816.F32 R40, R4, R176, R40 ;  /* 0x000000b00428723c */ /* 0x000fe20000001828 */
[----:B------:R-:W1:Y:S01]  /*de50*/  SHFL.BFLY PT, R10, R0, 0x1, 0x1f ;  /* 0x0c201f00000a7f89 */ /* 0x000e6200000e0000 */
[----:B------:R-:W-:Y:S01]  /*de60*/  FMNMX.FTZ R2, R195, R2, !PT ;  /* 0x00000002c3027209 */ /* 0x000fe20007810000 */
[-C--:B------:R-:W-:Y:S02]  /*de70*/  FMUL.FTZ R60, R60, R13.reuse ;  /* 0x0000000d3c3c7220 */ /* 0x080fe40000410000 */
[----:B------:R-:W-:-:S02]  /*de80*/  FMUL.FTZ R61, R61, R13 ;  /* 0x0000000d3d3d7220 */ /* 0x000fc40000410000 */
[----:B------:R-:W2:Y:S01]  /*de90*/  SHFL.BFLY PT, R11, R2, 0x2, 0x1f ;  /* 0x0c401f00020b7f89 */ /* 0x000ea200000e0000 */
        /* <DEDUP_REMOVED lines=11> */
[C---:B------:R-:W-:Y:S01]  /*df50*/  HMMA.16816.F32 R60, R4.reuse, R146, R60 ;  /* 0x00000092043c723c */ /* 0x040fe2000000183c */
[----:B------:R-:W-:Y:S01]  /*df60*/  FMUL.FTZ R78, R78, R12 ;  /* 0x0000000c4e4e7220 */ /* 0x000fe20000410000 */
[----:B-1----:R-:W-:Y:S01]  /*df70*/  FMNMX.FTZ R136, R0, R10, !PT ;  /* 0x0000000a00887209 */ /* 0x002fe20007810000 */
[----:B------:R-:W-:Y:S02]  /*df80*/  FMUL.FTZ R79, R79, R12 ;  /* 0x0000000c4f4f7220 */ /* 0x000fe40000410000 */
[-C--:B------:R-:W-:Y:S01]  /*df90*/  FMUL.FTZ R89, R89, R13.reuse ;  /* 0x0000000d59597220 */ /* 0x080fe20000410000 */
[----:B--2---:R-:W-:Y:S01]  /*dfa0*/  FMNMX.FTZ R2, R11, R2, !PT ;  /* 0x000000020b027209 */ /* 0x004fe20007810000 */
        /* <DEDUP_REMOVED lines=29> */
[----:B------:R-:W-:Y:S02]  /*e180*/  FMUL.FTZ R0, R136, c[0x0][0x23c] ;  /* 0x00008f0088007a20 */ /* 0x000fe40000410000 */
[----:B------:R-:W-:-:S03]  /*e190*/  FFMA.FTZ R14, R183, c[0x0][0x23c], -R9 ;  /* 0x00008f00b70e7a23 */ /* 0x000fc60000010809 */
[C---:B------:R-:W-:Y:S01]  /*e1a0*/  HMMA.16816.F32 R120, R4.reuse, R24, R120 ;  /* 0x000000180478723c */ /* 0x040fe20000001878 */
[----:B------:R-:W-:Y:S01]  /*e1b0*/  FSEL R0, R0, RZ, P1 ;  /* 0x000000ff00007208 */ /* 0x000fe20000800000 */
[----:B------:R1:W-:Y:S06]  /*e1c0*/  MUFU.EX2 R228, R14 ;  /* 0x0000000e00e47308 */ /* 0x0003ec0000000800 */
[----:B------:R-:W-:Y:S01]  /*e1d0*/  HMMA.16816.F32 R204, R4, R26, R124 ;  /* 0x0000001a04cc723c */ /* 0x000fe2000000187c */
[----:B------:R-:W2:Y:S06]  /*e1e0*/  SHFL.BFLY PT, R5, R2, 0x1, 0x1f ;  /* 0x0c201f0002057f89 */ /* 0x000eac00000e0000 */
[----:B------:R-:W-:-:S02]  /*e1f0*/  FFMA.FTZ R4, R132, c[0x0][0x23c], -R0 ;  /* 0x00008f0084047a23 */ /* 0x000fc40000010800 */
[----:B-1----:R-:W-:Y:S02]  /*e200*/  FFMA.FTZ R14, R184, c[0x0][0x23c], -R9 ;  /* 0x00008f00b80e7a23 */ /* 0x002fe40000010809 */
[----:B------:R1:W-:Y:S08]  /*e210*/  MUFU.EX2 R236, R4 ;  /* 0x0000000400ec7308 */ /* 0x0003f00000000800 */
[----:B------:R3:W4:Y:S01]  /*e220*/  MUFU.EX2 R203, R14 ;  /* 0x0000000e00cb7308 */ /* 0x0007220000000800 */
[----:B--2---:R-:W-:Y:S01]  /*e230*/  FMNMX.FTZ R135, R2, R5, !PT ;  /* 0x0000000502877209 */ /* 0x004fe20007810000 */
[--C-:B------:R-:W-:Y:S01]  /*e240*/  FFMA.FTZ R2, R138, c[0x0][0x23c], -R0.reuse ;  /* 0x00008f008a027a23 */ /* 0x100fe20000010800 */
[----:B------:R-:W-:Y:S01]  /*e250*/  FSEL R5, R136, RZ, P1 ;  /* 0x000000ff88057208 */ /* 0x000fe20000800000 */
[----:B-1----:R-:W-:Y:S01]  /*e260*/  FFMA.FTZ R4, R137, c[0x0][0x23c], -R0 ;  /* 0x00008f0089047a23 */ /* 0x002fe20000010800 */
[----:B------:R-:W-:-:S03]  /*e270*/  FSETP.NEU.FTZ.AND P0, PT, R135, -INF , PT ;  /* 0xff8000008700780b */ /* 0x000fc60003f1d000 */
[----:B------:R1:W-:Y:S01]  /*e280*/  MUFU.EX2 R233, R2 ;  /* 0x0000000200e97308 */ /* 0x0003e20000000800 */
[----:B------:R-:W-:Y:S01]  /*e290*/  FADD.FTZ R6, R235, -R5 ;  /* 0x80000005eb067221 */ /* 0x000fe20000010000 */
[----:B------:R-:W-:Y:S01]  /*e2a0*/  FSEL R5, R135, RZ, P0 ;  /* 0x000000ff87057208 */ /* 0x000fe20000000000 */
[----:B---3--:R-:W-:Y:S01]  /*e2b0*/  FFMA.FTZ R14, R185, c[0x0][0x23c], -R9 ;  /* 0x00008f00b90e7a23 */ /* 0x008fe20000010809 */
[----:B----4-:R-:W-:Y:S01]  /*e2c0*/  F2FP.PACK_AB R124, R203, R228 ;  /* 0x000000e4cb7c723e */ /* 0x010fe200000000ff */
[----:B------:R-:W-:-:S03]  /*e2d0*/  FMUL.FTZ R6, R6, c[0x0][0x23c] ;  /* 0x00008f0006067a20 */ /* 0x000fc60000410000 */
[----:B------:R2:W-:Y:S01]  /*e2e0*/  MUFU.EX2 R237, R4 ;  /* 0x0000000400ed7308 */ /* 0x0005e20000000800 */
[----:B------:R-:W-:Y:S02]  /*e2f0*/  FFMA.FTZ R9, R186, c[0x0][0x23c], -R9 ;  /* 0x00008f00ba097a23 */ /* 0x000fe40000010809 */
[----:B-1----:R-:W-:-:S05]  /*e300*/  FMUL.FTZ R2, R135, c[0x0][0x23c] ;  /* 0x00008f0087027a20 */ /* 0x002fca0000410000 */
[----:B------:R-:W1:Y:S01]  /*e310*/  MUFU.EX2 R11, R6 ;  /* 0x00000006000b7308 */ /* 0x000e620000000800 */
[----:B------:R-:W-:Y:S02]  /*e320*/  FSEL R2, R2, RZ, P0 ;  /* 0x000000ff02027208 */ /* 0x000fe40000000000 */
[----:B------:R-:W-:Y:S01]  /*e330*/  PLOP3.LUT P0, PT, PT, PT, UP0, 0x80, 0x0 ;  /* 0x000000000000781c */ /* 0x000fe20003f0f008 */
[----:B--2---:R-:W-:-:S04]  /*e340*/  FFMA.FTZ R4, R180, c[0x0][0x23c], -R0 ;  /* 0x00008f00b4047a23 */ /* 0x004fc80000010800 */
[----:B------:R-:W-:Y:S08]  /*e350*/  MUFU.EX2 R183, R9 ;  /* 0x0000000900b77308 */ /* 0x000ff00000000800 */
[----:B------:R-:W2:Y:S01]  /*e360*/  MUFU.EX2 R238, R4 ;  /* 0x0000000400ee7308 */ /* 0x000ea20000000800 */
[-C--:B-1----:R-:W-:Y:S02]  /*e370*/  FMUL.FTZ R148, R148, R11.reuse ;  /* 0x0000000b94947220 */ /* 0x082fe40000410000 */
[----:B------:R-:W-:-:S02]  /*e380*/  FMUL.FTZ R149, R149, R11 ;  /* 0x0000000b95957220 */ /* 0x000fc40000410000 */
[-C--:B------:R-:W-:Y:S02]  /*e390*/  FMUL.FTZ R156, R156, R11.reuse ;  /* 0x0000000b9c9c7220 */ /* 0x080fe40000410000 */
[-C--:B------:R-:W-:Y:S01]  /*e3a0*/  FMUL.FTZ R157, R157, R11.reuse ;  /* 0x0000000b9d9d7220 */ /* 0x080fe20000410000 */
[----:B------:R-:W1:Y:S01]  /*e3b0*/  MUFU.EX2 R184, R14 ;  /* 0x0000000e00b87308 */ /* 0x000e620000000800 */
[-C--:B------:R-:W-:Y:S02]  /*e3c0*/  FMUL.FTZ R160, R160, R11.reuse ;  /* 0x0000000ba0a07220 */ /* 0x080fe40000410000 */
[-C--:B------:R-:W-:Y:S02]  /*e3d0*/  FMUL.FTZ R161, R161, R11.reuse ;  /* 0x0000000ba1a17220 */ /* 0x080fe40000410000 */
[-C--:B------:R-:W-:Y:S02]  /*e3e0*/  FMUL.FTZ R36, R36, R11.reuse ;  /* 0x0000000b24247220 */ /* 0x080fe40000410000 */
[----:B------:R-:W-:Y:S01]  /*e3f0*/  FMUL.FTZ R37, R37, R11 ;  /* 0x0000000b25257220 */ /* 0x000fe20000410000 */
[----:B--2---:R-:W-:Y:S01]  /*e400*/  F2FP.PACK_AB R6, R238, R237 ;  /* 0x000000edee06723e */ /* 0x004fe200000000ff */
[----:B------:R-:W-:-:S02]  /*e410*/  FFMA.FTZ R4, R133, c[0x0][0x23c], -R2 ;  /* 0x00008f0085047a23 */ /* 0x000fc40000010802 */
[-C--:B------:R-:W-:Y:S02]  /*e420*/  FMUL.FTZ R68, R68, R11.reuse ;  /* 0x0000000b44447220 */ /* 0x080fe40000410000 */
[----:B------:R2:W-:Y:S01]  /*e430*/  MUFU.EX2 R230, R4 ;  /* 0x0000000400e67308 */ /* 0x0005e20000000800 */
[-C--:B------:R-:W-:Y:S02]  /*e440*/  FMUL.FTZ R69, R69, R11.reuse ;  /* 0x0000000b45457220 */ /* 0x080fe40000410000 */
[-C--:B------:R-:W-:Y:S01]  /*e450*/  FMUL.FTZ R84, R84, R11.reuse ;  /* 0x0000000b54547220 */ /* 0x080fe20000410000 */
[----:B-1----:R-:W-:Y:S01]  /*e460*/  F2FP.PACK_AB R126, R183, R184 ;  /* 0x000000b8b77e723e */ /* 0x002fe200000000ff */
[-C--:B------:R-:W-:Y:S02]  /*e470*/  FMUL.FTZ R85, R85, R11.reuse ;  /* 0x0000000b55557220 */ /* 0x080fe40000410000 */
[-C--:B------:R-:W-:Y:S02]  /*e480*/  FMUL.FTZ R100, R100, R11.reuse ;  /* 0x0000000b64647220 */ /* 0x080fe40000410000 */
[----:B------:R-:W-:-:S02]  /*e490*/  FMUL.FTZ R101, R101, R11 ;  /* 0x0000000b65657220 */ /* 0x000fc40000410000 */
[-C--:B------:R-:W-:Y:S02]  /*e4a0*/  FMUL.FTZ R116, R116, R11.reuse ;  /* 0x0000000b74747220 */ /* 0x080fe40000410000 */
[-C--:B------:R-:W-:Y:S02]  /*e4b0*/  FMUL.FTZ R117, R117, R11.reuse ;  /* 0x0000000b75757220 */ /* 0x080fe40000410000 */
[-C--:B------:R-:W-:Y:S02]  /*e4c0*/  FMUL.FTZ R172, R172, R11.reuse ;  /* 0x0000000bacac7220 */ /* 0x080fe40000410000 */
[----:B--2---:R-:W-:Y:S02]  /*e4d0*/  FFMA.FTZ R4, R139, c[0x0][0x23c], -R2 ;  /* 0x00008f008b047a23 */ /* 0x004fe40000010802 */
[-C--:B------:R-:W-:Y:S02]  /*e4e0*/  FMUL.FTZ R173, R173, R11.reuse ;  /* 0x0000000badad7220 */ /* 0x080fe40000410000 */
        /* <DEDUP_REMOVED lines=17> */
[----:B------:R-:W-:Y:S02]  /*e600*/  FFMA.FTZ R9, R187, c[0x0][0x23c], -R8 ;  /* 0x00008f00bb097a23 */ /* 0x000fe40000010808 */
[----:B------:R-:W-:Y:S02]  /*e610*/  FFMA.FTZ R11, R252, R11, R236 ;  /* 0x0000000bfc0b7223 */ /* 0x000fe400000100ec */
[----:B------:R3:W-:Y:S01]  /*e620*/  MUFU.EX2 R181, R9 ;  /* 0x0000000900b57308 */ /* 0x0007e20000000800 */
[----:B-1----:R-:W-:Y:S01]  /*e630*/  FADD.FTZ R4, R234, -R5 ;  /* 0x80000005ea047221 */ /* 0x002fe20000010000 */
[----:B--2---:R-:W-:-:S03]  /*e640*/  F2FP.PACK_AB R5, R232, R230 ;  /* 0x000000e6e805723e */ /* 0x004fc600000000ff */
[----:B------:R-:W-:-:S04]  /*e650*/  FMUL.FTZ R4, R4, c[0x0][0x23c] ;  /* 0x00008f0004047a20 */ /* 0x000fc80000410000 */
[----:B------:R1:W2:Y:S01]  /*e660*/  MUFU.EX2 R10, R4 ;  /* 0x00000004000a7308 */ /* 0x0002a20000000800 */
[----:B---3--:R-:W-:Y:S02]  /*e670*/  FFMA.FTZ R9, R188, c[0x0][0x23c], -R8 ;  /* 0x00008f00bc097a23 */ /* 0x008fe40000010808 */
[----:B-1----:R-:W-:Y:S02]  /*e680*/  FFMA.FTZ R4, R182, c[0x0][0x23c], -R2 ;  /* 0x00008f00b6047a23 */ /* 0x002fe40000010802 */
[----:B--2---:R-:W-:-:S03]  /*e690*/  FMUL.FTZ R150, R150, R10 ;  /* 0x0000000a96967220 */ /* 0x004fc60000410000 */
[----:B------:R-:W1:Y:S01]  /*e6a0*/  MUFU.EX2 R182, R9 ;  /* 0x0000000900b67308 */ /* 0x000e620000000800 */
[-C--:B------:R-:W-:Y:S02]  /*e6b0*/  FMUL.FTZ R151, R151, R10.reuse ;  /* 0x0000000a97977220 */ /* 0x080fe40000410000 */
[-C--:B------:R-:W-:Y:S02]  /*e6c0*/  FMUL.FTZ R158, R158, R10.reuse ;  /* 0x0000000a9e9e7220 */ /* 0x080fe40000410000 */
[-C--:B------:R-:W-:Y:S02]  /*e6d0*/  FMUL.FTZ R159, R159, R10.reuse ;  /* 0x0000000a9f9f7220 */ /* 0x080fe40000410000 */
[-C--:B------:R-:W-:Y:S01]  /*e6e0*/  FMUL.FTZ R162, R162, R10.reuse ;  /* 0x0000000aa2a27220 */ /* 0x080fe20000410000 */
[----:B------:R2:W3:Y:S01]  /*e6f0*/  MUFU.EX2 R229, R4 ;  /* 0x0000000400e57308 */ /* 0x0004e20000000800 */
[-C--:B------:R-:W-:Y:S02]  /*e700*/  FMUL.FTZ R163, R163, R10.reuse ;  /* 0x0000000aa3a37220 */ /* 0x080fe40000410000 */
[----:B------:R-:W-:-:S02]  /*e710*/  FMUL.FTZ R38, R38, R10 ;  /* 0x0000000a26267220 */ /* 0x000fc40000410000 */
[-C--:B------:R-:W-:Y:S02]  /*e720*/  FMUL.FTZ R39, R39, R10.reuse ;  /* 0x0000000a27277220 */ /* 0x080fe40000410000 */
[-C--:B------:R-:W-:Y:S01]  /*e730*/  FMUL.FTZ R70, R70, R10.reuse ;  /* 0x0000000a46467220 */ /* 0x080fe20000410000 */
[----:B-1----:R-:W-:Y:S01]  /*e740*/  F2FP.PACK_AB R125, R182, R181 ;  /* 0x000000b5b67d723e */ /* 0x002fe200000000ff */
[-C--:B------:R-:W-:Y:S02]  /*e750*/  FMUL.FTZ R71, R71, R10.reuse ;  /* 0x0000000a47477220 */ /* 0x080fe40000410000 */
[-C--:B------:R-:W-:Y:S02]  /*e760*/  FMUL.FTZ R86, R86, R10.reuse ;  /* 0x0000000a56567220 */ /* 0x080fe40000410000 */
[-C--:B------:R-:W-:Y:S02]  /*e770*/  FMUL.FTZ R87, R87, R10.reuse ;  /* 0x0000000a57577220 */ /* 0x080fe40000410000 */
[----:B------:R-:W-:Y:S01]  /*e780*/  FMUL.FTZ R102, R102, R10 ;  /* 0x0000000a66667220 */ /* 0x000fe20000410000 */
[----:B--2---:R-:W-:Y:S01]  /*e790*/  F2FP.PACK_AB R4, R233, R236 ;  /* 0x000000ece904723e */ /* 0x004fe200000000ff */
[-C--:B------:R-:W-:Y:S01]  /*e7a0*/  FMUL.FTZ R103, R103, R10.reuse ;  /* 0x0000000a67677220 */ /* 0x080fe20000410000 */
[----:B---3--:R-:W-:Y:S01]  /*e7b0*/  F2FP.PACK_AB R7, R229, R231 ;  /* 0x000000e7e507723e */ /* 0x008fe200000000ff */
        /* <DEDUP_REMOVED lines=10> */
[-C--:B------:R-:W-:Y:S01]  /*e860*/  FMUL.FTZ R66, R66, R10.reuse ;  /* 0x0000000a42427220 */ /* 0x080fe20000410000 */
[----:B------:R-:W1:Y:S01]  /*e870*/  LDSM.16.MT88.4 R156, [R213+0xa800] ;  /* 0x00a80000d59c783b */ /* 0x000e620000004200 */
        /* <DEDUP_REMOVED lines=11> */
[----:B------:R-:W-:-:S02]  /*e930*/  FFMA.FTZ R9, R189, c[0x0][0x23c], -R8 ;  /* 0x00008f00bd097a23 */ /* 0x000fc40000010808 */
[----:B------:R-:W-:Y:S01]  /*e940*/  FFMA.FTZ R8, R190, c[0x0][0x23c], -R8 ;  /* 0x00008f00be087a23 */ /* 0x000fe20000010808 */
[C---:B------:R-:W-:Y:S01]  /*e950*/  HMMA.16816.F32 R68, R4.reuse, R28, R68 ;  /* 0x0000001c0444723c */ /* 0x040fe20000001844 */
[----:B------:R-:W-:Y:S07]  /*e960*/  MUFU.EX2 R180, R9 ;  /* 0x0000000900b47308 */ /* 0x000fee0000000800 */
[C---:B------:R-:W-:Y:S01]  /*e970*/  HMMA.16816.F32 R84, R4.reuse, R16, R84 ;  /* 0x000000100454723c */ /* 0x040fe20000001854 */
[----:B------:R-:W2:Y:S07]  /*e980*/  MUFU.EX2 R139, R8 ;  /* 0x00000008008b7308 */ /* 0x000eae0000000800 */
[C---:B------:R-:W-:Y:S08]  /*e990*/  HMMA.16816.F32 R100, R4.reuse, R20, R100 ;  /* 0x000000140464723c */ /* 0x040ff00000001864 */
[----:B------:R-:W-:Y:S01]  /*e9a0*/  HMMA.16816.F32 R116, R4, R24, R116 ;  /* 0x000000180474723c */ /* 0x000fe20000001874 */
[----:B--2---:R-:W-:-:S07]  /*e9b0*/  F2FP.PACK_AB R127, R139, R180 ;  /* 0x000000b48b7f723e */ /* 0x004fce00000000ff */
[C---:B------:R-:W-:Y:S01]  /*e9c0*/  HMMA.16816.F32 R140, R4.reuse, R142, R172 ;  /* 0x0000008e048c723c */ /* 0x040fe200000018ac */
[----:B------:R-:W2:Y:S07]  /*e9d0*/  LDSM.16.MT88.4 R172, [R215+0xa800] ;  /* 0x00a80000d7ac783b */ /* 0x000eae0000004200 */
[C---:B------:R-:W-:Y:S01]  /*e9e0*/  HMMA.16816.F32 R176, R4.reuse, R178, R48 ;  /* 0x000000b204b0723c */ /* 0x040fe20000001830 */
[----:B------:R-:W3:Y:S07]  /*e9f0*/  LDSM.16.MT88.4 R48, [R218+0xa800] ;  /* 0x00a80000da30783b */ /* 0x000eee0000004200 */
[C---:B------:R-:W-:Y:S08]  /*ea00*/  HMMA.16816.F32 R52, R4.reuse, R144, R52 ;  /* 0x000000900434723c */ /* 0x040ff00000001834 */
[C---:B------:R-:W-:Y:S01]  /*ea10*/  HMMA.16816.F32 R32, R4.reuse, R146, R64 ;  /* 0x000000920420723c */ /* 0x040fe20000001840 */
[----:B------:R-:W4:Y:S07]  /*ea20*/  LDSM.16.MT88.4 R64, [R217+0xa800] ;  /* 0x00a80000d940783b */ /* 0x000f2e0000004200 */
[C---:B------:R-:W-:Y:S01]  /*ea30*/  HMMA.16816.F32 R28, R4.reuse, R30, R80 ;  /* 0x0000001e041c723c */ /* 0x040fe20000001850 */
[----:B------:R-:W5:Y:S07]  /*ea40*/  LDSM.16.MT88.4 R80, [R213+0xb800] ;  /* 0x00b80000d550783b */ /* 0x000f6e0000004200 */
[C---:B------:R-:W-:Y:S01]  /*ea50*/  HMMA.16816.F32 R16, R4.reuse, R18, R96 ;  /* 0x000000120410723c */ /* 0x040fe20000001860 */
[----:B------:R-:W3:Y:S07]  /*ea60*/  LDSM.16.MT88.4 R96, [R215+0xb800] ;  /* 0x00b80000d760783b */ /* 0x000eee0000004200 */
[C---:B------:R-:W-:Y:S01]  /*ea70*/  HMMA.16816.F32 R20, R4.reuse, R22, R112 ;  /* 0x000000160414723c */ /* 0x040fe20000001870 */
[----:B------:R-:W3:Y:S07]  /*ea80*/  LDSM.16.MT88.4 R112, [R218+0xb800] ;  /* 0x00b80000da70783b */ /* 0x000eee0000004200 */
[----:B------:R-:W-:Y:S07]  /*ea90*/  HMMA.16816.F32 R24, R4, R26, R128 ;  /* 0x0000001a0418723c */ /* 0x000fee0000001880 */
[--C-:B------:R-:W-:Y:S01]  /*eaa0*/  FFMA.FTZ R4, R191, c[0x0][0x23c], -R0.reuse ;  /* 0x00008f00bf047a23 */ /* 0x100fe20000010800 */
[C---:B-1----:R-:W-:Y:S03]  /*eab0*/  HMMA.16816.F32 R144, R124.reuse, R156, R208 ;  /* 0x0000009c7c90723c */ /* 0x042fe600000018d0 */
[----:B------:R1:W-:Y:S05]  /*eac0*/  MUFU.EX2 R138, R4 ;  /* 0x00000004008a7308 */ /* 0x0003ea0000000800 */
[C---:B------:R-:W-:Y:S08]  /*ead0*/  HMMA.16816.F32 R152, R124.reuse, R158, R152 ;  /* 0x0000009e7c98723c */ /* 0x040ff00000001898 */
[----:B--2---:R-:W-:Y:S01]  /*eae0*/  HMMA.16816.F32 R164, R124, R172, R164 ;  /* 0x000000ac7ca4723c */ /* 0x004fe200000018a4 */
[----:B-1----:R-:W-:-:S04]  /*eaf0*/  FFMA.FTZ R4, R192, c[0x0][0x23c], -R0 ;  /* 0x00008f00c0047a23 */ /* 0x002fc80000010800 */
[----:B------:R1:W2:Y:S03]  /*eb00*/  MUFU.EX2 R137, R4 ;  /* 0x0000000400897308 */ /* 0x0002a60000000800 */
[C---:B------:R-:W-:Y:S08]  /*eb10*/  HMMA.16816.F32 R168, R124.reuse, R174, R168 ;  /* 0x000000ae7ca8723c */ /* 0x040ff000000018a8 */
[----:B---3--:R-:W-:Y:S01]  /*eb20*/  HMMA.16816.F32 R40, R124, R48, R40 ;  /* 0x000000307c28723c */ /* 0x008fe20000001828 */
[--C-:B-1----:R-:W-:Y:S01]  /*eb30*/  FFMA.FTZ R4, R194, c[0x0][0x23c], -R0.reuse ;  /* 0x00008f00c2047a23 */ /* 0x102fe20000010800 */
[----:B--2---:R-:W-:Y:S01]  /*eb40*/  F2FP.PACK_AB R128, R137, R138 ;  /* 0x0000008a8980723e */ /* 0x004fe200000000ff */
        /* <DEDUP_REMOVED lines=18> */
[--C-:B--2---:R-:W-:Y:S01]  /*ec70*/  FFMA.FTZ R0, R200, c[0x0][0x23c], -R2.reuse ;  /* 0x00008f00c8007a23 */ /* 0x104fe20000010802 */
[----:B---3--:R-:W-:Y:S01]  /*ec80*/  F2FP.PACK_AB R129, R14, R15 ;  /* 0x0000000f0e81723e */ /* 0x008fe200000000ff */
[----:B------:R-:W-:-:S02]  /*ec90*/  FFMA.FTZ R2, R195, c[0x0][0x23c], -R2 ;  /* 0x00008f00c3027a23 */ /* 0x000fc40000010802 */
[----:B------:R1:W-:Y:S03]  /*eca0*/  MUFU.EX2 R9, R0 ;  /* 0x0000000000097308 */ /* 0x0003e60000000800 */
[C---:B------:R-:W-:Y:S05]  /*ecb0*/  HMMA.16816.F32 R108, R124.reuse, R114, R108 ;  /* 0x000000727c6c723c */ /* 0x040fea000000186c */
[----:B------:R-:W2:Y:S03]  /*ecc0*/  MUFU.EX2 R8, R2 ;  /* 0x0000000200087308 */ /* 0x000ea60000000800 */
[----:B------:R-:W-:Y:S01]  /*ecd0*/  HMMA.16816.F32 R124, R124, R6, R204 ;  /* 0x000000067c7c723c */ /* 0x000fe200000018cc */
[----:B-1----:R-:W-:-:S04]  /*ece0*/  FFMA.FTZ R0, R249, R12, R239 ;  /* 0x0000000cf9007223 */ /* 0x002fc800000100ef */
[----:B------:R-:W-:Y:S01]  /*ecf0*/  FADD.FTZ R0, R240, R0 ;  /* 0x00000000f0007221 */ /* 0x000fe20000010000 */
[----:B--2---:R-:W-:Y:S01]  /*ed00*/  F2FP.PACK_AB R131, R8, R9 ;  /* 0x000000090883723e */ /* 0x004fe200000000ff */
[----:B------:R-:W-:Y:S02]  /*ed10*/  FFMA.FTZ R2, R250, R13, R244 ;  /* 0x0000000dfa027223 */ /* 0x000fe400000100f4 */
[----:B------:R-:W-:Y:S02]  /*ed20*/  FADD.FTZ R0, R242, R0 ;  /* 0x00000000f2007221 */ /* 0x000fe40000010000 */
[----:B------:R-:W-:Y:S02]  /*ed30*/  FADD.FTZ R2, R243, R2 ;  /* 0x00000002f3027221 */ /* 0x000fe40000010000 */
        /* <DEDUP_REMOVED lines=43> */
.L_x_934:
[----:B------:R-:W-:-:S12]  /*eff0*/  UIADD3 UR8, UR7, -0x1, URZ ;  /* 0xffffffff07087890 */ /* 0x000fd8000fffe03f */
.L_x_939:
[----:B------:R-:W-:-:S13]  /*f000*/  ISETP.LE.AND P0, PT, RZ, UR8, PT ;  /* 0x00000008ff007c0c */ /* 0x000fda000bf03270 */
[----:B------:R-:W-:Y:S05]  /*f010*/  @!P0 BRA `(.L_x_940) ;  /* 0x0000272000008947 */ /* 0x000fea0003800000 */
[----:B------:R-:W2:Y:S01]  /*f020*/  LDL.LU.64 R6, [R1+0x38] ;  /* 0x0000380001067983 */ /* 0x000ea20000300a00 */
[----:B------:R-:W-:Y:S01]  /*f030*/  MOV R139, R3 ;  /* 0x00000003008b7202 */ /* 0x000fe20000000f00 */
[----:B------:R-:W-:Y:S01]  /*f040*/  UMOV UR6, 0x4 ;  /* 0x0000000400067882 */ /* 0x000fe20000000000 */
[----:B------:R-:W-:Y:S01]  /*f050*/  IMAD.MOV.U32 R137, RZ, RZ, R135 ;  /* 0x000000ffff897224 */ /* 0x000fe200078e0087 */
[----:B------:R-:W3:Y:S01]  /*f060*/  LDL.LU.64 R4, [R1+0x30] ;  /* 0x0000300001047983 */ /* 0x000ee20000300a00 */
[----:B------:R-:W-:Y:S01]  /*f070*/  ULDC.64 UR4, c[0x0][0x1a0] ;  /* 0x0000680000047ab9 */ /* 0x000fe20000000a00 */
[----:B------:R-:W-:Y:S01]  /*f080*/  IMAD.MOV.U32 R132, RZ, RZ, R136 ;  /* 0x000000ffff847224 */ /* 0x000fe200078e0088 */
[----:B------:R-:W-:Y:S01]  /*f090*/  USHF.L.U64.HI UR5, UR4, UR6, UR5 ;  /* 0x0000000604057299 */ /* 0x000fe20008010205 */
[----:B------:R-:W-:Y:S01]  /*f0a0*/  IMAD.MOV.U32 R138, RZ, RZ, R134 ;  /* 0x000000ffff8a7224 */ /* 0x000fe200078e0086 */
[----:B------:R-:W-:-:S04]  /*f0b0*/  USHF.L.U32 UR4, UR4, 0x4, URZ ;  /* 0x0000000404047899 */ /* 0x000fc8000800063f */
[----:B------:R-:W-:Y:S02]  /*f0c0*/  USHF.L.U64.HI UR7, UR4, 0x1, UR5 ;  /* 0x0000000104077899 */ /* 0x000fe40008010205 */
[----:B------:R-:W-:Y:S01]  /*f0d0*/  USHF.L.U32 UR9, UR4, 0x1, URZ ;  /* 0x0000000104097899 */ /* 0x000fe2000800063f */
[----:B--2---:R-:W-:Y:S02]  /*f0e0*/  MOV R3, R7 ;  /* 0x0000000700037202 */ /* 0x004fe40000000f00 */
[----:B---3--:R-:W-:-:S05]  /*f0f0*/  MOV R2, R4 ;  /* 0x0000000400027202 */ /* 0x008fca0000000f00 */
[----:B------:R1:W-:Y:S01]  /*f100*/  STL.64 [R1], R2 ;  /* 0x0000000201007387 */ /* 0x0003e20000100a00 */
[----:B------:R-:W-:Y:S05]  /*f110*/  BRA `(.L_x_941) ;  /* 0x000001b000007947 */ /* 0x000fea0003800000 */
.L_x_943:
        /* <DEDUP_REMOVED lines=27> */
.L_x_941:
[----:B-1----:R-:W2:Y:S01]  /*f2d0*/  LDL.64 R2, [R1] ;  /* 0x0000000001027983 */ /* 0x002ea20000100a00 */
[----:B------:R-:W-:Y:S04]  /*f2e0*/  DEPBAR.LE SB0, 0x0 ;  /* 0x000080000000791a */ /* 0x000fe80000000000 */
[----:B------:R-:W-:Y:S01]  /*f2f0*/  MOV R4, UR8 ;  /* 0x0000000800047c02 */ /* 0x000fe20008000f00 */
        /* <DEDUP_REMOVED lines=14> */
[----:B------:R-:W-:Y:S05]  /*f3e0*/  ISETP.LT.AND P0, PT, RZ, UR8, PT ;  /* 0x00000008ff007c0c */ /* 0x000fea000bf01270 */
[----:B------:R1:W-:Y:S08]  /*f3f0*/  LDGSTS.E.BYPASS.LTC128B.128 [R227+0xb000], [R2.64+0x80] ;  /* 0x0b00008002e37fae */ /* 0x0003f0000b901d52 */
[----:B------:R2:W-:Y:S08]  /*f400*/  LDGSTS.E.BYPASS.LTC128B.128 [R227+0xa800], [R4.64] ;  /* 0x0a80000004e37fae */ /* 0x0005f0000b901d52 */
[----:B------:R2:W-:Y:S08]  /*f410*/  LDGSTS.E.BYPASS.LTC128B.128 [R227+0xb800], [R4.64+0x80] ;  /* 0x0b80008004e37fae */ /* 0x0005f0000b901d52 */
[----:B------:R-:W-:Y:S08]  /*f420*/  LDSM.16.M88.4 R32, [R214] ;  /* 0x00000000d620783b */ /* 0x000ff00000000200 */
[----:B------:R-:W2:Y:S08]  /*f430*/  LDSM.16.M88.4 R16, [R212+0x8000] ;  /* 0x00800000d410783b */ /* 0x000eb00000000200 */
        /* <DEDUP_REMOVED lines=13> */
[----:B------:R-:W4:Y:S01]  /*f510*/  LDSM.16.M88.4 R196, [R221+0x8000] ;  /* 0x00800000ddc4783b */ /* 0x000f220000000200 */
        /* <DEDUP_REMOVED lines=148> */
.L_x_942:
[----:B------:R-:W-:Y:S01]  /*fe60*/  FMNMX.FTZ R0, R142, R132, !PT ;  /* 0x000000848e007209 */ /* 0x000fe20007810000 */
[----:B------:R-:W-:Y:S01]  /*fe70*/  LDSM.16.MT88.4 R20, [R213+0xa000] ;  /* 0x00a00000d514783b */ /* 0x000fe20000004200 */
[----:B------:R-:W-:Y:S02]  /*fe80*/  UIADD3 UR8, UR8, -0x1, URZ ;  /* 0xffffffff08087890 */ /* 0x000fe4000fffe03f */
        /* <DEDUP_REMOVED lines=86> */
[----:B------:R-:W-:Y:S01]  /*103f0*/  LDSM.16.MT88.4 R156, [R217+0xa000] ;  /* 0x00a00000d99c783b */ /* 0x000fe20000004200 */
[C---:B------:R-:W-:Y:S02]  /*10400*/  FMUL.FTZ R34, R132.reuse, R174 ;  /* 0x000000ae84227220 */ /* 0x040fe40000410000 */
[C---:B------:R-:W-:Y:S02]  /*10410*/  FMUL.FTZ R35, R132.reuse, R175 ;  /* 0x000000af84237220 */ /* 0x040fe40000410000 */
[----:B------:R4:W-:Y:S01]  /*10420*/  MUFU.EX2 R232, R143 ;  /* 0x0000008f00e87308 */ /* 0x0009e20000000800 */
[----:B------:R-:W-:Y:S02]  /*10430*/  FMUL.FTZ R38, R132, R38 ;  /* 0x0000002684267220 */ /* 0x000fe40000410000 */
[----:B------:R-:W-:Y:S01]  /*10440*/  LDSM.16.MT88.4 R172, [R215+0xa800] ;  /* 0x00a80000d7ac783b */ /* 0x000fe20000004200 */
[----:B-1----:R-:W-:Y:S02]  /*10450*/  FADD.FTZ R0, -R3, R139 ;  /* 0x0000008b03007221 */ /* 0x002fe40000010100 */
[----:B------:R-:W-:Y:S02]  /*10460*/  FMUL.FTZ R139, R134, c[0x0][0x23c] ;  /* 0x00008f00868b7a20 */ /* 0x000fe40000410000 */
[----:B------:R-:W-:Y:S02]  /*10470*/  FMUL.FTZ R0, R0, c[0x0][0x23c] ;  /* 0x00008f0000007a20 */ /* 0x000fe40000410000 */
[----:B------:R1:W-:Y:S01]  /*10480*/  MUFU.EX2 R243, R5 ;  /* 0x0000000500f37308 */ /* 0x0003e20000000800 */
[----:B------:R-:W-:Y:S01]  /*10490*/  FSEL R139, R139, RZ, P1 ;  /* 0x000000ff8b8b7208 */ /* 0x000fe20000800000 */
[----:B------:R-:W-:Y:S01]  /*104a0*/  FMUL.FTZ R39, R132, R39 ;  /* 0x0000002784277220 */ /* 0x000fe20000410000 */
[----:B------:R-:W-:Y:S01]  /*104b0*/  FSETP.NEU.FTZ.AND P1, PT, R3, -INF , PT ;  /* 0xff8000000300780b */ /* 0x000fe20003f3d000 */
[--C-:B---3--:R-:W-:Y:S02]  /*104c0*/  FFMA.FTZ R4, R183, c[0x0][0x23c], -R138.reuse ;  /* 0x00008f00b7047a23 */ /* 0x108fe4000001088a */
[----:B--2---:R-:W-:Y:S01]  /*104d0*/  FMUL.FTZ R40, R2, R40 ;  /* 0x0000002802287220 */ /* 0x004fe20000410000 */
[----:B------:R-:W-:Y:S01]  /*104e0*/  FSEL R142, R142, RZ, P1 ;  /* 0x000000ff8e8e7208 */ /* 0x000fe20000800000 */
[C---:B------:R-:W-:Y:S02]  /*104f0*/  FMUL.FTZ R41, R2.reuse, R41 ;  /* 0x0000002902297220 */ /* 0x040fe40000410000 */
[----:B------:R-:W2:Y:S01]  /*10500*/  MUFU.EX2 R244, R4 ;  /* 0x0000000400f47308 */ /* 0x000ea20000000800 */
[C---:B------:R-:W-:Y:S02]  /*10510*/  FMUL.FTZ R44, R2.reuse, R44 ;  /* 0x0000002c022c7220 */ /* 0x040fe40000410000 */
[----:B------:R-:W-:Y:S02]  /*10520*/  FMUL.FTZ R45, R2, R45 ;  /* 0x0000002d022d7220 */ /* 0x000fe40000410000 */
[--C-:B----4-:R-:W-:Y:S02]  /*10530*/  FFMA.FTZ R143, R193, c[0x0][0x23c], -R137.reuse ;  /* 0x00008f00c18f7a23 */ /* 0x110fe40000010889 */
[C---:B------:R-:W-:Y:S02]  /*10540*/  FMUL.FTZ R50, R132.reuse, R50 ;  /* 0x0000003284327220 */ /* 0x040fe40000410000 */
[C---:B------:R-:W-:Y:S01]  /*10550*/  FMUL.FTZ R51, R132.reuse, R51 ;  /* 0x0000003384337220 */ /* 0x040fe20000410000 */
[----:B------:R-:W3:Y:S01]  /*10560*/  MUFU.EX2 R0, R0 ;  /* 0x0000000000007308 */ /* 0x000ee20000000800 */
[C---:B------:R-:W-:Y:S02]  /*10570*/  FMUL.FTZ R53, R133.reuse, R53 ;  /* 0x0000003585357220 */ /* 0x040fe40000410000 */
[C---:B------:R-:W-:Y:S02]  /*10580*/  FMUL.FTZ R54, R132.reuse, R54 ;  /* 0x0000003684367220 */ /* 0x040fe40000410000 */
[C---:B-1----:R-:W-:Y:S02]  /*10590*/  FMUL.FTZ R5, R133.reuse, R149 ;  /* 0x0000009585057220 */ /* 0x042fe40000410000 */
[----:B------:R-:W-:Y:S02]  /*105a0*/  FMUL.FTZ R55, R132, R55 ;  /* 0x0000003784377220 */ /* 0x000fe40000410000 */
[C---:B------:R-:W-:Y:S01]  /*105b0*/  FMUL.FTZ R56, R2.reuse, R56 ;  /* 0x0000003802387220 */ /* 0x040fe20000410000 */
[----:B------:R1:W-:Y:S01]  /*105c0*/  MUFU.EX2 R231, R143 ;  /* 0x0000008f00e77308 */ /* 0x0003e20000000800 */
[C---:B------:R-:W-:Y:S02]  /*105d0*/  FMUL.FTZ R57, R2.reuse, R57 ;  /* 0x0000003902397220 */ /* 0x040fe40000410000 */
[----:B------:R-:W-:Y:S01]  /*105e0*/  FMUL.FTZ R60, R2, R60 ;  /* 0x0000003c023c7220 */ /* 0x000fe20000410000 */
[----:B--2---:R-:W-:Y:S01]  /*105f0*/  F2FP.PACK_AB R149, R244, R242 ;  /* 0x000000f2f495723e */ /* 0x004fe200000000ff */
[--C-:B------:R-:W-:Y:S02]  /*10600*/  FFMA.FTZ R4, R10, c[0x0][0x23c], -R137.reuse ;  /* 0x00008f000a047a23 */ /* 0x100fe40000010889 */
[----:B------:R-:W-:Y:S02]  /*10610*/  FMUL.FTZ R61, R2, R61 ;  /* 0x0000003d023d7220 */ /* 0x000fe40000410000 */
[C---:B------:R-:W-:Y:S01]  /*10620*/  FMUL.FTZ R64, R133.reuse, R64 ;  /* 0x0000004085407220 */ /* 0x040fe20000410000 */
[----:B------:R2:W-:Y:S01]  /*10630*/  MUFU.EX2 R245, R4 ;  /* 0x0000000400f57308 */ /* 0x0005e20000000800 */
[----:B------:R-:W-:Y:S02]  /*10640*/  FMUL.FTZ R65, R133, R65 ;  /* 0x0000004185417220 */ /* 0x000fe40000410000 */
        /* <DEDUP_REMOVED lines=17> */
[----:B------:R-:W-:Y:S02]  /*10760*/  FMUL.FTZ R63, R0, R63 ;  /* 0x0000003f003f7220 */ /* 0x000fe40000410000 */
[C---:B------:R-:W-:Y:S02]  /*10770*/  FMUL.FTZ R67, R132.reuse, R67 ;  /* 0x0000004384437220 */ /* 0x040fe40000410000 */
[C---:B------:R-:W-:Y:S01]  /*10780*/  FMUL.FTZ R68, R133.reuse, R68 ;  /* 0x0000004485447220 */ /* 0x040fe20000410000 */
[----:B------:R3:W-:Y:S01]  /*10790*/  MUFU.EX2 R239, R9 ;  /* 0x0000000900ef7308 */ /* 0x0007e20000000800 */
[----:B------:R-:W-:Y:S02]  /*107a0*/  FMUL.FTZ R69, R133, R69 ;  /* 0x0000004585457220 */ /* 0x000fe40000410000 */
[C---:B------:R-:W-:Y:S02]  /*107b0*/  FMUL.FTZ R70, R132.reuse, R70 ;  /* 0x0000004684467220 */ /* 0x040fe40000410000 */
[--C-:B-1----:R-:W-:Y:S02]  /*107c0*/  FFMA.FTZ R143, R195, c[0x0][0x23c], -R138.reuse ;  /* 0x00008f00c38f7a23 */ /* 0x102fe4000001088a */
[----:B------:R-:W-:Y:S01]  /*107d0*/  LDSM.16.MT88.4 R192, [R215+0xb800] ;  /* 0x00b80000d7c0783b */ /* 0x000fe20000004200 */
[----:B------:R-:W-:Y:S02]  /*107e0*/  FMUL.FTZ R71, R132, R71 ;  /* 0x0000004784477220 */ /* 0x000fe40000410000 */
[----:B------:R1:W-:Y:S01]  /*107f0*/  MUFU.EX2 R229, R143 ;  /* 0x0000008f00e57308 */ /* 0x0003e20000000800 */
[C---:B------:R-:W-:Y:S02]  /*10800*/  FMUL.FTZ R72, R2.reuse, R72 ;  /* 0x0000004802487220 */ /* 0x040fe40000410000 */
[----:B------:R-:W-:Y:S01]  /*10810*/  FMUL.FTZ R73, R2, R73 ;  /* 0x0000004902497220 */ /* 0x000fe20000410000 */
[----:B--2---:R-:W-:Y:S01]  /*10820*/  F2FP.PACK_AB R150, R247, R245 ;  /* 0x000000f5f796723e */ /* 0x004fe200000000ff */
[--C-:B------:R-:W-:Y:S02]  /*10830*/  FFMA.FTZ R4, R8, c[0x0][0x23c], -R138.reuse ;  /* 0x00008f0008047a23 */ /* 0x100fe4000001088a */
[----:B------:R-:W-:Y:S02]  /*10840*/  FMUL.FTZ R8, R2, R144 ;  /* 0x0000009002087220 */ /* 0x000fe40000410000 */
[C---:B------:R-:W-:Y:S01]  /*10850*/  FMUL.FTZ R74, R0.reuse, R74 ;  /* 0x0000004a004a7220 */ /* 0x040fe20000410000 */
[----:B------:R-:W2:Y:S01]  /*10860*/  MUFU.EX2 R241, R4 ;  /* 0x0000000400f17308 */ /* 0x000ea20000000800 */
[----:B------:R-:W-:Y:S02]  /*10870*/  FMUL.FTZ R75, R0, R75 ;  /* 0x0000004b004b7220 */ /* 0x000fe40000410000 */
[C---:B------:R-:W-:Y:S02]  /*10880*/  FMUL.FTZ R76, R2.reuse, R76 ;  /* 0x0000004c024c7220 */ /* 0x040fe40000410000 */
[C---:B---3--:R-:W-:Y:S02]  /*10890*/  FMUL.FTZ R9, R2.reuse, R145 ;  /* 0x0000009102097220 */ /* 0x048fe40000410000 */
[----:B------:R-:W-:Y:S02]  /*108a0*/  FMUL.FTZ R77, R2, R77 ;  /* 0x0000004d024d7220 */ /* 0x000fe40000410000 */
[C---:B------:R-:W-:Y:S02]  /*108b0*/  FMUL.FTZ R78, R0.reuse, R78 ;  /* 0x0000004e004e7220 */ /* 0x040fe40000410000 */
[----:B------:R-:W-:Y:S02]  /*108c0*/  FMUL.FTZ R79, R0, R79 ;  /* 0x0000004f004f7220 */ /* 0x000fe40000410000 */
[----:B------:R-:W-:Y:S02]  /*108d0*/  FMUL.FTZ R80, R133, R80 ;  /* 0x0000005085507220 */ /* 0x000fe40000410000 */
[--C-:B-1----:R-:W-:Y:S02]  /*108e0*/  FFMA.FTZ R143, R188, c[0x0][0x23c], -R137.reuse ;  /* 0x00008f00bc8f7a23 */ /* 0x102fe40000010889 */
[----:B------:R-:W-:Y:S02]  /*108f0*/  FFMA.FTZ R137, R189, c[0x0][0x23c], -R137 ;  /* 0x00008f00bd897a23 */ /* 0x000fe40000010889 */
[----:B------:R-:W-:Y:S01]  /*10900*/  FMUL.FTZ R81, R133, R81 ;  /* 0x0000005185517220 */ /* 0x000fe20000410000 */
[----:B------:R-:W-:Y:S01]  /*10910*/  MUFU.EX2 R228, R143 ;  /* 0x0000008f00e47308 */ /* 0x000fe20000000800 */
[C---:B------:R-:W-:Y:S02]  /*10920*/  FMUL.FTZ R82, R132.reuse, R82 ;  /* 0x0000005284527220 */ /* 0x040fe40000410000 */
[----:B------:R-:W-:Y:S01]  /*10930*/  FMUL.FTZ R83, R132, R83 ;  /* 0x0000005384537220 */ /* 0x000fe20000410000 */
[----:B--2---:R-:W-:Y:S01]  /*10940*/  F2FP.PACK_AB R151, R243, R241 ;  /* 0x000000f1f397723e */ /* 0x004fe200000000ff */
[--C-:B------:R-:W-:Y:S02]  /*10950*/  FFMA.FTZ R4, R182, c[0x0][0x23c], -R139.reuse ;  /* 0x00008f00b6047a23 */ /* 0x100fe4000001088b */
[C---:B------:R-:W-:Y:S02]  /*10960*/  FMUL.FTZ R84, R133.reuse, R84 ;  /* 0x0000005485547220 */ /* 0x040fe40000410000 */
[C---:B------:R-:W-:Y:S01]  /*10970*/  FMUL.FTZ R85, R133.reuse, R85 ;  /* 0x0000005585557220 */ /* 0x040fe20000410000 */
        /* <DEDUP_REMOVED lines=14> */
[--C-:B-1----:R-:W-:Y:S02]  /*10a60*/  FFMA.FTZ R4, R185, c[0x0][0x23c], -R139.reuse ;  /* 0x00008f00b9047a23 */ /* 0x102fe4000001088b */
[C---:B------:R-:W-:Y:S02]  /*10a70*/  FMUL.FTZ R98, R132.reuse, R98 ;  /* 0x0000006284627220 */ /* 0x040fe40000410000 */
[----:B------:R-:W1:Y:S01]  /*10a80*/  MUFU.EX2 R240, R4 ;  /* 0x0000000400f07308 */ /* 0x000e620000000800 */
[----:B------:R-:W-:Y:S02]  /*10a90*/  FMUL.FTZ R99, R132, R99 ;  /* 0x0000006384637220 */ /* 0x000fe40000410000 */
[----:B------:R-:W-:Y:S02]  /*10aa0*/  FMUL.FTZ R28, R2, R168 ;  /* 0x000000a8021c7220 */ /* 0x000fe40000410000 */
[--C-:B--2---:R-:W-:Y:S02]  /*10ab0*/  FFMA.FTZ R137, R190, c[0x0][0x23c], -R138.reuse ;  /* 0x00008f00be897a23 */ /* 0x104fe4000001088a */
[----:B------:R-:W-:Y:S02]  /*10ac0*/  FFMA.FTZ R138, R191, c[0x0][0x23c], -R138 ;  /* 0x00008f00bf8a7a23 */ /* 0x000fe4000001088a */
[----:B------:R-:W-:Y:S01]  /*10ad0*/  LDSM.16.MT88.4 R188, [R213+0xb800] ;  /* 0x00b80000d5bc783b */ /* 0x000fe20000004200 */
[----:B------:R2:W-:Y:S01]  /*10ae0*/  MUFU.EX2 R210, R137 ;  /* 0x0000008900d27308 */ /* 0x0005e20000000800 */
        /* <DEDUP_REMOVED lines=8> */
[----:B-1----:R-:W-:Y:S01]  /*10b70*/  F2FP.PACK_AB R144, R240, R238 ;  /* 0x000000eef090723e */ /* 0x002fe200000000ff */
[--C-:B------:R-:W-:Y:S02]  /*10b80*/  FFMA.FTZ R4, R180, c[0x0][0x23c], -R142.reuse ;  /* 0x00008f00b4047a23 */ /* 0x100fe4000001088e */
[----:B------:R-:W-:Y:S01]  /*10b90*/  LDSM.16.MT88.4 R180, [R218+0xa800] ;  /* 0x00a80000dab4783b */ /* 0x000fe20000004200 */
[C---:B------:R-:W-:Y:S02]  /*10ba0*/  FMUL.FTZ R100, R133.reuse, R100 ;  /* 0x0000006485647220 */ /* 0x040fe40000410000 */
[----:B------:R1:W-:Y:S01]  /*10bb0*/  MUFU.EX2 R234, R4 ;  /* 0x0000000400ea7308 */ /* 0x0003e20000000800 */
[----:B------:R-:W-:Y:S02]  /*10bc0*/  FMUL.FTZ R101, R133, R101 ;  /* 0x0000006585657220 */ /* 0x000fe40000410000 */
[----:B------:R-:W-:Y:S02]  /*10bd0*/  FMUL.FTZ R102, R132, R102 ;  /* 0x0000006684667220 */ /* 0x000fe40000410000 */
[--C-:B--2---:R-:W-:Y:S02]  /*10be0*/  FFMA.FTZ R137, R196, c[0x0][0x23c], -R139.reuse ;  /* 0x00008f00c4897a23 */ /* 0x104fe4000001088b */
[----:B------:R-:W-:Y:S02]  /*10bf0*/  FMUL.FTZ R103, R132, R103 ;  /* 0x0000006784677220 */ /* 0x000fe40000410000 */
[C---:B------:R-:W-:Y:S01]  /*10c00*/  FMUL.FTZ R104, R2.reuse, R104 ;  /* 0x0000006802687220 */ /* 0x040fe20000410000 */
[----:B------:R2:W-:Y:S01]  /*10c10*/  MUFU.EX2 R208, R137 ;  /* 0x0000008900d07308 */ /* 0x0005e20000000800 */
[----:B------:R-:W-:Y:S02]  /*10c20*/  FMUL.FTZ R105, R2, R105 ;  /* 0x0000006902697220 */ /* 0x000fe40000410000 */
[C---:B------:R-:W-:Y:S01]  /*10c30*/  FMUL.FTZ R106, R0.reuse, R106 ;  /* 0x0000006a006a7220 */ /* 0x040fe20000410000 */
[----:B---3--:R-:W-:Y:S01]  /*10c40*/  F2FP.PACK_AB R143, R209, R210 ;  /* 0x000000d2d18f723e */ /* 0x008fe200000000ff */
[----:B------:R-:W-:Y:S02]  /*10c50*/  FMUL.FTZ R107, R0, R107 ;  /* 0x0000006b006b7220 */ /* 0x000fe40000410000 */
[C---:B------:R-:W-:Y:S02]  /*10c60*/  FMUL.FTZ R108, R2.reuse, R108 ;  /* 0x0000006c026c7220 */ /* 0x040fe40000410000 */
[----:B------:R-:W-:Y:S02]  /*10c70*/  FMUL.FTZ R109, R2, R109 ;  /* 0x0000006d026d7220 */ /* 0x000fe40000410000 */
[C---:B------:R-:W-:Y:S02]  /*10c80*/  FMUL.FTZ R110, R0.reuse, R110 ;  /* 0x0000006e006e7220 */ /* 0x040fe40000410000 */
[----:B------:R-:W-:Y:S02]  /*10c90*/  FMUL.FTZ R111, R0, R111 ;  /* 0x0000006f006f7220 */ /* 0x000fe40000410000 */
[--C-:B-1----:R-:W-:Y:S02]  /*10ca0*/  FFMA.FTZ R4, R187, c[0x0][0x23c], -R142.reuse ;  /* 0x00008f00bb047a23 */ /* 0x102fe4000001088e */
[C---:B------:R-:W-:Y:S02]  /*10cb0*/  FMUL.FTZ R112, R133.reuse, R112 ;  /* 0x0000007085707220 */ /* 0x040fe40000410000 */
[----:B------:R1:W3:Y:S01]  /*10cc0*/  MUFU.EX2 R236, R4 ;  /* 0x0000000400ec7308 */ /* 0x0002e20000000800 */
[----:B------:R-:W-:Y:S02]  /*10cd0*/  FMUL.FTZ R113, R133, R113 ;  /* 0x0000007185717220 */ /* 0x000fe40000410000 */
[C---:B------:R-:W-:Y:S02]  /*10ce0*/  FMUL.FTZ R114, R132.reuse, R114 ;  /* 0x0000007284727220 */ /* 0x040fe40000410000 */
[--C-:B--2---:R-:W-:Y:S02]  /*10cf0*/  FFMA.FTZ R137, R197, c[0x0][0x23c], -R139.reuse ;  /* 0x00008f00c5897a23 */ /* 0x104fe4000001088b */
[C---:B------:R-:W-:Y:S02]  /*10d00*/  FMUL.FTZ R115, R132.reuse, R115 ;  /* 0x0000007384737220 */ /* 0x040fe40000410000 */
[C---:B------:R-:W-:Y:S01]  /*10d10*/  FMUL.FTZ R116, R133.reuse, R116 ;  /* 0x0000007485747220 */ /* 0x040fe20000410000 */
[----:B------:R2:W-:Y:S01]  /*10d20*/  MUFU.EX2 R207, R137 ;  /* 0x0000008900cf7308 */ /* 0x0005e20000000800 */
[C---:B------:R-:W-:Y:S02]  /*10d30*/  FMUL.FTZ R117, R133.reuse, R117 ;  /* 0x0000007585757220 */ /* 0x040fe40000410000 */
[C---:B------:R-:W-:Y:S02]  /*10d40*/  FMUL.FTZ R118, R132.reuse, R118 ;  /* 0x0000007684767220 */ /* 0x040fe40000410000 */
[----:B------:R-:W-:Y:S02]  /*10d50*/  FMUL.FTZ R119, R132, R119 ;  /* 0x0000007784777220 */ /* 0x000fe40000410000 */
[--C-:B------:R-:W-:Y:S02]  /*10d60*/  FFMA.FTZ R140, R140, c[0x0][0x23c], -R142.reuse ;  /* 0x00008f008c8c7a23 */ /* 0x100fe4000001088e */
[C---:B------:R-:W-:Y:S02]  /*10d70*/  FMUL.FTZ R120, R2.reuse, R120 ;  /* 0x0000007802787220 */ /* 0x040fe40000410000 */
[----:B------:R4:W-:Y:S01]  /*10d80*/  MUFU.EX2 R138, R140 ;  /* 0x0000008c008a7308 */ /* 0x0009e20000000800 */
[----:B------:R-:W-:Y:S02]  /*10d90*/  FMUL.FTZ R121, R2, R121 ;  /* 0x0000007902797220 */ /* 0x000fe40000410000 */
[--C-:B-1----:R-:W-:Y:S01]  /*10da0*/  FFMA.FTZ R4, R186, c[0x0][0x23c], -R139.reuse ;  /* 0x00008f00ba047a23 */ /* 0x102fe2000001088b */
[----:B---3--:R-:W-:Y:S01]  /*10db0*/  F2FP.PACK_AB R145, R236, R234 ;  /* 0x000000eaec91723e */ /* 0x008fe200000000ff */
[----:B------:R-:W-:Y:S01]  /*10dc0*/  LDSM.16.MT88.4 R184, [R217+0xa800] ;  /* 0x00a80000d9b8783b */ /* 0x000fe20000004200 */
[C---:B------:R-:W-:Y:S02]  /*10dd0*/  FMUL.FTZ R122, R0.reuse, R122 ;  /* 0x0000007a007a7220 */ /* 0x040fe40000410000 */
[----:B------:R-:W-:Y:S02]  /*10de0*/  FMUL.FTZ R123, R0, R123 ;  /* 0x0000007b007b7220 */ /* 0x000fe40000410000 */
[----:B------:R-:W1:Y:S01]  /*10df0*/  MUFU.EX2 R237, R4 ;  /* 0x0000000400ed7308 */ /* 0x000e620000000800 */
[----:B------:R-:W-:Y:S02]  /*10e00*/  FMUL.FTZ R124, R2, R124 ;  /* 0x0000007c027c7220 */ /* 0x000fe40000410000 */
[----:B--2---:R-:W-:Y:S02]  /*10e10*/  FFMA.FTZ R137, R198, c[0x0][0x23c], -R142 ;  /* 0x00008f00c6897a23 */ /* 0x004fe4000001088e */
[----:B------:R-:W-:Y:S02]  /*10e20*/  FMUL.FTZ R125, R2, R125 ;  /* 0x0000007d027d7220 */ /* 0x000fe40000410000 */
[C---:B------:R-:W-:Y:S02]  /*10e30*/  FMUL.FTZ R126, R0.reuse, R126 ;  /* 0x0000007e007e7220 */ /* 0x040fe40000410000 */
[----:B------:R-:W-:Y:S01]  /*10e40*/  FMUL.FTZ R127, R0, R127 ;  /* 0x0000007f007f7220 */ /* 0x000fe20000410000 */
[----:B------:R2:W-:Y:S01]  /*10e50*/  MUFU.EX2 R206, R137 ;  /* 0x0000008900ce7308 */ /* 0x0005e20000000800 */
[C---:B------:R-:W-:Y:S02]  /*10e60*/  FMUL.FTZ R128, R133.reuse, R128 ;  /* 0x0000008085807220 */ /* 0x040fe40000410000 */
[----:B------:R-:W-:Y:S01]  /*10e70*/  FMUL.FTZ R129, R133, R129 ;  /* 0x0000008185817220 */ /* 0x000fe20000410000 */
[----:B----4-:R-:W-:Y:S01]  /*10e80*/  F2FP.PACK_AB R140, R231, R232 ;  /* 0x000000e8e78c723e */ /* 0x010fe200000000ff */
[C---:B------:R-:W-:Y:S02]  /*10e90*/  FMUL.FTZ R130, R132.reuse, R130 ;  /* 0x0000008284827220 */ /* 0x040fe40000410000 */
[----:B------:R-:W-:Y:S02]  /*10ea0*/  FMUL.FTZ R131, R132, R131 ;  /* 0x0000008384837220 */ /* 0x000fe40000410000 */
[----:B------:R-:W-:Y:S04]  /*10eb0*/  FFMA.FTZ R0, R0, R249, R234 ;  /* 0x000000f900007223 */ /* 0x000fe800000100ea */
[----:B------:R-:W-:Y:S01]  /*10ec0*/  FADD.FTZ R0, R236, R0 ;  /* 0x00000000ec007221 */ /* 0x000fe20000010000 */
[----:B-1----:R-:W-:Y:S01]  /*10ed0*/  F2FP.PACK_AB R146, R239, R237 ;  /* 0x000000edef92723e */ /* 0x002fe200000000ff */
[--C-:B------:R-:W-:Y:S02]  /*10ee0*/  FFMA.FTZ R4, R13, c[0x0][0x23c], -R142.reuse ;  /* 0x00008f000d047a23 */ /* 0x100fe4000001088e */
[----:B------:R-:W-:Y:S02]  /*10ef0*/  FMUL.FTZ R13, R2, R153 ;  /* 0x00000099020d7220 */ /* 0x000fe40000410000 */
[----:B------:R1:W3:Y:S01]  /*10f00*/  MUFU.EX2 R233, R4 ;  /* 0x0000000400e97308 */ /* 0x0002e20000000800 */
[--C-:B--2---:R-:W-:Y:S02]  /*10f10*/  FFMA.FTZ R137, R199, c[0x0][0x23c], -R142.reuse ;  /* 0x00008f00c7897a23 */ /* 0x104fe4000001088e */
[----:B------:R-:W-:Y:S07]  /*10f20*/  LDSM.16.MT88.4 R196, [R218+0xb800] ;  /* 0x00b80000dac4783b */ /* 0x000fee0000004200 */
[----:B------:R2:W-:Y:S01]  /*10f30*/  MUFU.EX2 R205, R137 ;  /* 0x0000008900cd7308 */ /* 0x0005e20000000800 */
[--C-:B-1----:R-:W-:Y:S02]  /*10f40*/  FFMA.FTZ R4, R12, c[0x0][0x23c], -R142.reuse ;  /* 0x00008f000c047a23 */ /* 0x102fe4000001088e */
[C---:B------:R-:W-:Y:S07]  /*10f50*/  FMUL.FTZ R12, R2.reuse, R152 ;  /* 0x00000098020c7220 */ /* 0x040fee0000410000 */
[----:B------:R1:W4:Y:S01]  /*10f60*/  MUFU.EX2 R235, R4 ;  /* 0x0000000400eb7308 */ /* 0x0003220000000800 */
[----:B------:R-:W5:Y:S01]  /*10f70*/  LDSM.16.MT88.4 R152, [R218+0xa000] ;  /* 0x00a00000da98783b */ /* 0x000f620000004200 */
[----:B------:R-:W-:Y:S01]  /*10f80*/  FFMA.FTZ R142, R141, c[0x0][0x23c], -R142 ;  /* 0x00008f008d8e7a23 */ /* 0x000fe2000001088e */
[----:B------:R-:W-:Y:S01]  /*10f90*/  F2FP.PACK_AB R141, R229, R230 ;  /* 0x000000e6e58d723e */ /* 0x000fe200000000ff */
[----:B------:R-:W-:Y:S02]  /*10fa0*/  FFMA.FTZ R2, R2, R250, R238 ;  /* 0x000000fa02027223 */ /* 0x000fe400000100ee */
[--C-:B--2---:R-:W-:Y:S02]  /*10fb0*/  FFMA.FTZ R137, R200, c[0x0][0x23c], -R139.reuse ;  /* 0x00008f00c8897a23 */ /* 0x104fe4000001088b */
[----:B------:R-:W-:Y:S02]  /*10fc0*/  FFMA.FTZ R139, R201, c[0x0][0x23c], -R139 ;  /* 0x00008f00c98b7a23 */ /* 0x000fe4000001088b */
[----:B------:R-:W-:Y:S01]  /*10fd0*/  LDSM.16.MT88.4 R200, [R217+0xb800] ;  /* 0x00b80000d9c8783b */ /* 0x000fe20000004200 */
[----:B------:R-:W-:Y:S01]  /*10fe0*/  MUFU.EX2 R204, R137 ;  /* 0x0000008900cc7308 */ /* 0x000fe20000000800 */
[----:B---3--:R-:W-:Y:S09]  /*10ff0*/  FADD.FTZ R0, R233, R0 ;  /* 0x00000000e9007221 */ /* 0x008ff20000010000 */
[----:B------:R2:W-:Y:S01]  /*11000*/  MUFU.EX2 R137, R142 ;  /* 0x0000008e00897308 */ /* 0x0005e20000000800 */
[----:B-1----:R-:W-:Y:S01]  /*11010*/  FMUL.FTZ R4, R133, R148 ;  /* 0x0000009485047220 */ /* 0x002fe20000410000 */
[C---:B------:R-:W-:Y:S01]  /*11020*/  F2FP.PACK_AB R148, R248.reuse, R246 ;  /* 0x000000f6f894723e */ /* 0x040fe200000000ff */
        /* <DEDUP_REMOVED lines=8> */
[C---:B------:R-:W-:Y:S02]  /*110b0*/  FMUL.FTZ R21, R133.reuse, R161 ;  /* 0x000000a185157220 */ /* 0x040fe40000410000 */
[----:B------:R-:W-:Y:S02]  /*110c0*/  FFMA.FTZ R133, R133, R252, R246 ;  /* 0x000000fc85857223 */ /* 0x000fe400000100f6 */
[C---:B------:R-:W-:Y:S04]  /*110d0*/  HMMA.16816.F32 R16, R148.reuse, R22, R16 ;  /* 0x000000169410723c */ /* 0x040fe80000001810 */
[----:B------:R-:W-:Y:S03]  /*110e0*/  FADD.FTZ R133, R248, R133 ;  /* 0x00000085f8857221 */ /* 0x000fe60000010000 */
        /* <DEDUP_REMOVED lines=40> */
[-C--:B------:R-:W-:Y:S07]  /*11370*/  HMMA.16816.F32 R148, R140, R160.reuse, R4 ;  /* 0x000000a08c94723c */ /* 0x080fee0000001804 */
        /* <DEDUP_REMOVED lines=30> */
[----:B------:R-:W-:Y:S01]  /*11560*/  FADD.FTZ R0, R138, R4 ;  /* 0x000000048a007221 */ /* 0x000fe20000010000 */
[----:B------:R-:W-:Y:S01]  /*11570*/  MOV R138, R134 ;  /* 0x00000086008a7202 */ /* 0x000fe20000000f00 */
[----:B------:R-:W-:Y:S02]  /*11580*/  FADD.FTZ R252, R211, R6 ;  /* 0x00000006d3fc7221 */ /* 0x000fe40000010000 */
[C---:B------:R-:W-:Y:S04]  /*11590*/  HMMA.16816.F32 R48, R140.reuse, R182, R48 ;  /* 0x000000b68c30723c */ /* 0x040fe80000001830 */
[----:B------:R-:W-:Y:S02]  /*115a0*/  FADD.FTZ R251, R209, R5 ;  /* 0x00000005d1fb7221 */ /* 0x000fe40000010000 */
[----:B------:R-:W-:Y:S01]  /*115b0*/  FADD.FTZ R250, R139, R2 ;  /* 0x000000028bfa7221 */ /* 0x000fe20000010000 */
[----:B------:R-:W-:Y:S01]  /*115c0*/  MOV R139, R3 ;  /* 0x00000003008b7202 */ /* 0x000fe20000000f00 */
[-C--:B------:R-:W-:Y:S04]  /*115d0*/  HMMA.16816.F32 R52, R140, R184.reuse, R52 ;  /* 0x000000b88c34723c */ /* 0x080fe80000001834 */
[----:B------:R-:W-:Y:S01]  /*115e0*/  FADD.FTZ R249, R137, R0 ;  /* 0x0000000089f97221 */ /* 0x000fe20000010000 */
[----:B------:R-:W-:Y:S03]  /*115f0*/  MOV R137, R135 ;  /* 0x0000008700897202 */ /* 0x000fe60000000f00 */
        /* <DEDUP_REMOVED lines=18> */
[----:B------:R-:W-:Y:S01]  /*11720*/  HMMA.16816.F32 R128, R140, R202, R128 ;  /* 0x000000ca8c80723c */ /* 0x000fe20000001880 */
[----:B------:R-:W-:-:S07]  /*11730*/  @P0 BRA `(.L_x_941) ;  /* 0xffffdb9000000947 */ /* 0x000fce000383ffff */
.L_x_940:
[----:B------:R-:W1:Y:S01]  /*11740*/  SHFL.BFLY PT, R0, R252, 0x2, 0x1f ;  /* 0x0c401f00fc007f89 */ /* 0x000e6200000e0000 */
[----:B------:R-:W2:Y:S01]  /*11750*/  S2UR UR6, SR_CTAID.Y ;  /* 0x00000000000679c3 */ /* 0x000ea20000002600 */
[----:B------:R-:W-:Y:S01]  /*11760*/  UISETP.NE.AND UP0, UPT, UR10, -0x1, UPT ;  /* 0xffffffff0a00788c */ /* 0x000fe2000bf05270 */
[----:B------:R-:W-:Y:S01]  /*11770*/  BSSY B0, `(.L_x_944) ;  /* 0x00001b1000007945 */ /* 0x000fe20003800000 */
[----:B------:R-:W3:Y:S01]  /*11780*/  SHFL.BFLY PT, R4, R251, 0x2, 0x1f ;  /* 0x0c401f00fb047f89 */ /* 0x000ee200000e0000 */
[----:B------:R-:W-:-:S02]  /*11790*/  ULDC.64 UR4, c[0x0][0x1e8] ;  /* 0x00007a0000047ab9 */ /* 0x000fc40000000a00 */
[----:B------:R-:W-:Y:S01]  /*117a0*/  ULDC UR8, c[0x0][0x214] ;  /* 0x0000850000087ab9 */ /* 0x000fe20000000800 */
[----:B------:R-:W4:Y:S01]  /*117b0*/  SHFL.BFLY PT, R2, R250, 0x2, 0x1f ;  /* 0x0c401f00fa027f89 */ /* 0x000f2200000e0000 */
[----:B------:R-:W5:Y:S01]  /*117c0*/  S2UR UR9, SR_CTAID.X ;  /* 0x00000000000979c3 */ /* 0x000f620000002500 */
[----:B------:R-:W-:Y:S02]  /*117d0*/  UMOV UR24, URZ ;  /* 0x0000003f00187c82 */ /* 0x000fe40008000000 */
[----:B------:R-:W5:Y:S01]  /*117e0*/  SHFL.BFLY PT, R5, R249, 0x2, 0x1f ;  /* 0x0c401f00f9057f89 */ /* 0x000f6200000e0000 */
[----:B------:R-:W-:Y:S02]  /*117f0*/  @UP0 UIMAD.WIDE.U32 UR14, UR10, UR4, URZ ;  /* 0x000000040a0e02a5 */ /* 0x000fe4000f8e003f */
[----:B------:R-:W-:Y:S02]  /*11800*/  UMOV UR25, URZ ;  /* 0x0000003f00197c82 */ /* 0x000fe40008000000 */
[----:B------:R-:W-:Y:S01]  /*11810*/  @UP0 UIMAD UR7, UR10, UR5, UR15 ;  /* 0x000000050a0702a4 */ /* 0x000fe2000f8e020f */
[----:B------:R-:W5:Y:S02]  /*11820*/  S2UR UR12, SR_CTAID.Z ;  /* 0x00000000000c79c3 */ /* 0x000f640000002700 */
[----:B------:R-:W-:Y:S01]  /*11830*/  ULDC.64 UR4, c[0x0][0x1e0] ;  /* 0x0000780000047ab9 */ /* 0x000fe20000000a00 */
[----:B-1----:R-:W-:Y:S01]  /*11840*/  FADD.FTZ R252, R0, R252 ;  /* 0x000000fc00fc7221 */ /* 0x002fe20000010000 */
[----:B--2---:R-:W-:-:S02]  /*11850*/  @!UP0 USHF.R.S32.HI UR13, URZ, 0x1f, UR6 ;  /* 0x0000001f3f0d8899 */ /* 0x004fc40008011406 */
[----:B------:R-:W-:Y:S01]  /*11860*/  @!UP0 UIMAD.WIDE.U32 UR22, UR6, UR4, URZ ;  /* 0x00000004061682a5 */ /* 0x000fe2000f8e003f */
[----:B---3--:R-:W-:Y:S01]  /*11870*/  FADD.FTZ R251, R4, R251 ;  /* 0x000000fb04fb7221 */ /* 0x008fe20000010000 */
[----:B------:R-:W1:Y:S01]  /*11880*/  SHFL.BFLY PT, R0, R252, 0x1, 0x1f ;  /* 0x0c201f00fc007f89 */ /* 0x000e6200000e0000 */
[----:B------:R-:W-:Y:S01]  /*11890*/  @!UP0 UIMAD UR13, UR13, UR4, URZ ;  /* 0x000000040d0d82a4 */ /* 0x000fe2000f8e023f */
[----:B----4-:R-:W-:Y:S02]  /*118a0*/  FADD.FTZ R250, R2, R250 ;  /* 0x000000fa02fa7221 */ /* 0x010fe40000010000 */
[----:B------:R-:W2:Y:S01]  /*118b0*/  SHFL.BFLY PT, R4, R251, 0x1, 0x1f ;  /* 0x0c201f00fb047f89 */ /* 0x000ea200000e0000 */
[----:B------:R-:W-:Y:S01]  /*118c0*/  ULDC.U8 UR4, c[0x0][0x329] ;  /* 0x0000ca4000047ab9 */ /* 0x000fe20000000000 */
[----:B-----5:R-:W-:Y:S01]  /*118d0*/  FADD.FTZ R249, R5, R249 ;  /* 0x000000f905f97221 */ /* 0x020fe20000010000 */
[----:B------:R-:W-:Y:S01]  /*118e0*/  UISETP.NE.AND UP1, UPT, UR4, URZ, UPT ;  /* 0x0000003f0400728c */ /* 0x000fe2000bf25270 */
[----:B------:R-:W3:Y:S01]  /*118f0*/  SHFL.BFLY PT, R5, R250, 0x1, 0x1f ;  /* 0x0c201f00fa057f89 */ /* 0x000ee200000e0000 */
[----:B------:R-:W-:-:S02]  /*11900*/  @!UP0 UIMAD UR13, UR6, UR5, UR13 ;  /* 0x00000005060d82a4 */ /* 0x000fc4000f8e020d */
[----:B------:R-:W-:Y:S01]  /*11910*/  @!UP0 UMOV UR14, UR22 ;  /* 0x00000016000e8c82 */ /* 0x000fe20008000000 */
[----:B------:R-:W4:Y:S01]  /*11920*/  SHFL.BFLY PT, R2, R249, 0x1, 0x1f ;  /* 0x0c201f00f9027f89 */ /* 0x000f2200000e0000 */
[----:B------:R-:W-:Y:S02]  /*11930*/  ULDC.U8 UR5, c[0x0][0x328] ;  /* 0x0000ca0000057ab9 */ /* 0x000fe40000000000 */
[----:B------:R-:W-:Y:S02]  /*11940*/  UISETP.NE.AND UP2, UPT, UR5, URZ, UPT ;  /* 0x0000003f0500728c */ /* 0x000fe4000bf45270 */
[----:B------:R-:W-:Y:S02]  /*11950*/  @!UP0 UIADD3 UR7, UR23, UR13, URZ ;  /* 0x0000000d17078290 */ /* 0x000fe4000fffe03f */
[----:B------:R-:W-:Y:S02]  /*11960*/  UISETP.NE.OR UP3, UPT, UR4, URZ, !UP2 ;  /* 0x0000003f0400728c */ /* 0x000fe4000d765670 */
[----:B------:R-:W-:Y:S01]  /*11970*/  @UP1 ULDC UR15, c[0x0][0x210] ;  /* 0x00008400000f1ab9 */ /* 0x000fe20000000800 */
[----:B-1----:R-:W-:Y:S01]  /*11980*/  FADD.FTZ R252, R252, R0 ;  /* 0x00000000fcfc7221 */ /* 0x002fe20000010000 */
[----:B------:R-:W-:Y:S01]  /*11990*/  MOV R0, 0x3f800000 ;  /* 0x3f80000000007802 */ /* 0x000fe20000000f00 */
[----:B------:R-:W-:Y:S01]  /*119a0*/  ULDC UR5, c[0x0][0x234] ;  /* 0x00008d0000057ab9 */ /* 0x000fe20000000800 */
[----:B--2---:R-:W-:-:S02]  /*119b0*/  FADD.FTZ R251, R251, R4 ;  /* 0x00000004fbfb7221 */ /* 0x004fc40000010000 */
[----:B------:R-:W-:Y:S01]  /*119c0*/  FSETP.NE.FTZ.AND P5, PT, R252, RZ, PT ;  /* 0x000000fffc00720b */ /* 0x000fe20003fb5000 */
[----:B------:R-:W-:Y:S01]  /*119d0*/  @UP1 UIMAD UR15, UR15, UR8, URZ ;  /* 0x000000080f0f12a4 */ /* 0x000fe2000f8e023f */
[----:B------:R-:W-:Y:S01]  /*119e0*/  MOV R4, 0x3f800000 ;  /* 0x3f80000000047802 */ /* 0x000fe20000000f00 */
[----:B------:R-:W-:Y:S01]  /*119f0*/  @!UP1 USEL UR15, UR8, UR5, !UP2 ;  /* 0x00000005080f9287 */ /* 0x000fe2000d000000 */
[----:B------:R-:W-:Y:S01]  /*11a00*/  FSETP.NE.FTZ.AND P4, PT, R251, RZ, PT ;  /* 0x000000fffb00720b */ /* 0x000fe20003f95000 */
[----:B---3--:R-:W-:Y:S01]  /*11a10*/  FADD.FTZ R250, R250, R5 ;  /* 0x00000005fafa7221 */ /* 0x008fe20000010000 */
[----:B------:R-:W-:Y:S01]  /*11a20*/  ULDC UR4, c[0x0][0x1c0] ;  /* 0x0000700000047ab9 */ /* 0x000fe20000000800 */
[----:B----4-:R-:W-:Y:S01]  /*11a30*/  FADD.FTZ R249, R249, R2 ;  /* 0x00000002f9f97221 */ /* 0x010fe20000010000 */
[----:B------:R-:W-:Y:S01]  /*11a40*/  MOV R2, 0x3f800000 ;  /* 0x3f80000000027802 */ /* 0x000fe20000000f00 */
[----:B------:R-:W-:Y:S01]  /*11a50*/  @UP1 UMOV UR16, 0x1 ;  /* 0x0000000100101882 */ /* 0x000fe20000000000 */
[----:B------:R-:W-:Y:S01]  /*11a60*/  FSETP.NE.FTZ.AND P3, PT, R250, RZ, PT ;  /* 0x000000fffa00720b */ /* 0x000fe20003f75000 */
[----:B------:R-:W-:-:S02]  /*11a70*/  @!UP1 UIMAD UR16, UR15, UR4, URZ ;  /* 0x000000040f1092a4 */ /* 0x000fc4000f8e023f */
[----:B------:R-:W1:Y:S01]  /*11a80*/  @P5 MUFU.RCP R0, R252 ;  /* 0x000000fc00005308 */ /* 0x000e620000001000 */
[----:B------:R-:W-:Y:S01]  /*11a90*/  FSETP.NE.FTZ.AND P0, PT, R249, RZ, PT ;  /* 0x000000fff900720b */ /* 0x000fe20003f15000 */
[----:B------:R-:W-:Y:S02]  /*11aa0*/  @!UP3 UIMAD UR20, UR6, UR8, URZ ;  /* 0x000000080614b2a4 */ /* 0x000fe4000f8e023f */
[----:B------:R-:W-:Y:S02]  /*11ab0*/  @UP1 ULDC UR17, c[0x0][0x210] ;  /* 0x0000840000111ab9 */ /* 0x000fe40000000800 */
[----:B------:R-:W-:Y:S02]  /*11ac0*/  UIMAD UR4, UR6, UR16, URZ ;  /* 0x00000010060472a4 */ /* 0x000fe4000f8e023f */
[----:B------:R-:W2:Y:S01]  /*11ad0*/  @P4 MUFU.RCP R4, R251 ;  /* 0x000000fb00044308 */ /* 0x000ea20000001000 */
[----:B------:R-:W-:Y:S02]  /*11ae0*/  @!UP1 UMOV UR17, 0x1 ;  /* 0x0000000100119882 */ /* 0x000fe40000000000 */
[----:B------:R-:W-:-:S02]  /*11af0*/  @!UP3 USEL UR20, UR20, UR10, !UP0 ;  /* 0x0000000a1414b287 */ /* 0x000fc4000c000000 */
[----:B------:R-:W-:Y:S02]  /*11b00*/  UIMAD UR9, UR9, UR17, URZ ;  /* 0x00000011090972a4 */ /* 0x000fe4000f8e023f */
[----:B------:R-:W-:Y:S01]  /*11b10*/  USEL UR4, UR4, URZ, UP3 ;  /* 0x0000003f04047287 */ /* 0x000fe20009800000 */
[C---:B-1----:R-:W-:Y:S01]  /*11b20*/  FMUL.FTZ R132, R0.reuse, R49 ;  /* 0x0000003100847220 */ /* 0x042fe20000410000 */
[----:B------:R-:W1:Y:S01]  /*11b30*/  @P3 MUFU.RCP R2, R250 ;  /* 0x000000fa00023308 */ /* 0x000e620000001000 */
[C---:B------:R-:W-:Y:S01]  /*11b40*/  FMUL.FTZ R148, R0.reuse, R148 ;  /* 0x0000009400947220 */ /* 0x040fe20000410000 */
[----:B------:R-:W-:Y:S01]  /*11b50*/  USHF.L.U32 UR9, UR9, 0x7, URZ ;  /* 0x0000000709097899 */ /* 0x000fe2000800063f */
[C---:B------:R-:W-:Y:S01]  /*11b60*/  FMUL.FTZ R7, R0.reuse, R149 ;  /* 0x0000009500077220 */ /* 0x040fe20000410000 */
[----:B------:R-:W-:Y:S01]  /*11b70*/  UIMAD UR15, UR12, UR15, UR4 ;  /* 0x0000000f0c0f72a4 */ /* 0x000fe2000f8e0204 */
[----:B------:R-:W-:Y:S01]  /*11b80*/  FMUL.FTZ R156, R0, R156 ;  /* 0x0000009c009c7220 */ /* 0x000fe20000410000 */
[----:B------:R-:W-:Y:S01]  /*11b90*/  @!UP3 UMOV UR24, UR20 ;  /* 0x000000140018bc82 */ /* 0x000fe20008000000 */
[----:B--2---:R-:W-:Y:S01]  /*11ba0*/  FMUL.FTZ R49, R4, R87 ;  /* 0x0000005704317220 */ /* 0x004fe20000410000 */
[----:B------:R-:W-:Y:S01]  /*11bb0*/  F2FP.PACK_AB R7, R7, R148 ;  /* 0x000000940707723e */ /* 0x000fe200000000ff */
[----:B------:R-:W2:Y:S01]  /*11bc0*/  S2R R87, SR_TID.X ;  /* 0x0000000000577919 */ /* 0x000ea20000002100 */
[C---:B------:R-:W-:Y:S01]  /*11bd0*/  FMUL.FTZ R5, R0.reuse, R157 ;  /* 0x0000009d00057220 */ /* 0x040fe20000410000 */
[----:B------:R-:W-:Y:S01]  /*11be0*/  USHF.R.S32.HI UR4, URZ, 0x1f, UR9 ;  /* 0x0000001f3f047899 */ /* 0x000fe20008011409 */
[C---:B------:R-:W-:Y:S01]  /*11bf0*/  FMUL.FTZ R160, R0.reuse, R160 ;  /* 0x000000a000a07220 */ /* 0x040fe20000410000 */
[----:B------:R-:W-:Y:S01]  /*11c00*/  @!UP3 USHF.R.S32.HI UR25, URZ, 0x1f, UR20 ;  /* 0x0000001f3f19b899 */ /* 0x000fe20008011414 */
[C---:B------:R-:W-:Y:S01]  /*11c10*/  FMUL.FTZ R13, R0.reuse, R161 ;  /* 0x000000a1000d7220 */ /* 0x040fe20000410000 */
[----:B------:R-:W-:Y:S01]  /*11c20*/  F2FP.PACK_AB R5, R5, R156 ;  /* 0x0000009c0505723e */ /* 0x000fe200000000ff */
[C---:B------:R-:W-:Y:S01]  /*11c30*/  FMUL.FTZ R172, R0.reuse, R172 ;  /* 0x000000ac00ac7220 */ /* 0x040fe20000410000 */
[----:B------:R-:W-:Y:S01]  /*11c40*/  USHF.R.S32.HI UR5, URZ, 0x1f, UR15 ;  /* 0x0000001f3f057899 */ /* 0x000fe2000801140f */
[C---:B------:R-:W-:Y:S01]  /*11c50*/  FMUL.FTZ R16, R0.reuse, R173 ;  /* 0x000000ad00107220 */ /* 0x040fe20000410000 */
[----:B------:R-:W-:Y:S01]  /*11c60*/  F2FP.PACK_AB R13, R13, R160 ;  /* 0x000000a00d0d723e */ /* 0x000fe200000000ff */
[C---:B------:R-:W-:Y:S01]  /*11c70*/  FMUL.FTZ R20, R0.reuse, R36 ;  /* 0x0000002400147220 */ /* 0x040fe20000410000 */
[----:B------:R-:W-:Y:S01]  /*11c80*/  UIADD3 UR9, UP2, UP1, UR9, UR24, UR15 ;  /* 0x0000001809097290 */ /* 0x000fe2000f95e00f */
[----:B------:R-:W-:Y:S01]  /*11c90*/  FMUL.FTZ R23, R0, R37 ;  /* 0x0000002500177220 */ /* 0x000fe20000410000 */
[----:B------:R-:W-:Y:S01]  /*11ca0*/  F2FP.PACK_AB R16, R16, R172 ;  /* 0x000000ac1010723e */ /* 0x000fe200000000ff */
[C---:B------:R-:W-:Y:S01]  /*11cb0*/  FMUL.FTZ R133, R0.reuse, R48 ;  /* 0x0000003000857220 */ /* 0x040fe20000410000 */
[----:B------:R-:W-:Y:S01]  /*11cc0*/  UIADD3.X UR4, UR4, UR25, UR5, UP2, UP1 ;  /* 0x0000001904047290 */ /* 0x000fe200097e2405 */
[C---:B------:R-:W-:Y:S01]  /*11cd0*/  FMUL.FTZ R138, R0.reuse, R52 ;  /* 0x00000034008a7220 */ /* 0x040fe20000410000 */
[----:B------:R-:W-:Y:S01]  /*11ce0*/  F2FP.PACK_AB R23, R23, R20 ;  /* 0x000000141717723e */ /* 0x000fe200000000ff */
[----:B------:R-:W-:Y:S01]  /*11cf0*/  FMUL.FTZ R137, R0, R53 ;  /* 0x0000003500897220 */ /* 0x000fe20000410000 */
[----:B------:R-:W-:Y:S01]  /*11d00*/  F2FP.PACK_AB R20, R132, R133 ;  /* 0x000000858414723e */ /* 0x000fe200000000ff */
        /* <DEDUP_REMOVED lines=17> */
[----:B------:R-:W-:Y:S01]  /*11e20*/  FMUL.FTZ R129, R0, R129 ;  /* 0x0000008100817220 */ /* 0x000fe20000410000 */
[----:B------:R-:W-:Y:S01]  /*11e30*/  MOV R0, 0x3f800000 ;  /* 0x3f80000000007802 */ /* 0x000fe20000000f00 */
[C---:B-1----:R-:W-:Y:S01]  /*11e40*/  FMUL.FTZ R52, R2.reuse, R77 ;  /* 0x0000004d02347220 */ /* 0x042fe20000410000 */
[----:B--2---:R-:W-:Y:S01]  /*11e50*/  SHF.R.S32.HI R77, RZ, 0x1f, R87 ;  /* 0x0000001fff4d7819 */ /* 0x004fe20000011457 */
[----:B------:R-:W-:-:S02]  /*11e60*/  FMUL.FTZ R29, R2, R60 ;  /* 0x0000003c021d7220 */ /* 0x000fc40000410000 */
[C---:B------:R-:W-:Y:S01]  /*11e70*/  FMUL.FTZ R150, R4.reuse, R150 ;  /* 0x0000009604967220 */ /* 0x040fe20000410000 */
[----:B------:R-:W1:Y:S01]  /*11e80*/  @P0 MUFU.RCP R0, R249 ;  /* 0x000000f900000308 */ /* 0x000e620000001000 */
[----:B------:R-:W-:Y:S01]  /*11e90*/  LEA.HI R30, R77, R87, RZ, 0x2 ;  /* 0x000000574d1e7211 */ /* 0x000fe200078f10ff */
        /* <DEDUP_REMOVED lines=23> */
[----:B------:R-:W-:Y:S01]  /*12010*/  LEA.HI R84, R77, R87, RZ, 0x5 ;  /* 0x000000574d547211 */ /* 0x000fe200078f28ff */
[C---:B------:R-:W-:Y:S01]  /*12020*/  FMUL.FTZ R70, R4.reuse, R70 ;  /* 0x0000004604467220 */ /* 0x040fe20000410000 */
[----:B------:R-:W-:Y:S01]  /*12030*/  F2FP.PACK_AB R66, R137, R138 ;  /* 0x0000008a8942723e */ /* 0x000fe200000000ff */
[C---:B------:R-:W-:Y:S01]  /*12040*/  FMUL.FTZ R71, R4.reuse, R71 ;  /* 0x0000004704477220 */ /* 0x040fe20000410000 */
[----:B------:R-:W-:Y:S01]  /*12050*/  F2FP.PACK_AB R65, R65, R54 ;  /* 0x000000364141723e */ /* 0x000fe200000000ff */
[C---:B------:R-:W-:Y:S01]  /*12060*/  FMUL.FTZ R82, R4.reuse, R82 ;  /* 0x0000005204527220 */ /* 0x040fe20000410000 */
[----:B------:R-:W-:Y:S01]  /*12070*/  F2FP.PACK_AB R54, R81, R80 ;  /* 0x000000505136723e */ /* 0x000fe200000000ff */
[----:B------:R-:W-:-:S02]  /*12080*/  FMUL.FTZ R53, R4, R83 ;  /* 0x0000005304357220 */ /* 0x000fc40000410000 */
[C---:B------:R-:W-:Y:S02]  /*12090*/  FMUL.FTZ R86, R4.reuse, R86 ;  /* 0x0000005604567220 */ /* 0x040fe40000410000 */
[C---:B------:R-:W-:Y:S01]  /*120a0*/  FMUL.FTZ R98, R4.reuse, R98 ;  /* 0x0000006204627220 */ /* 0x040fe20000410000 */
[----:B------:R-:W-:Y:S01]  /*120b0*/  F2FP.PACK_AB R53, R53, R82 ;  /* 0x000000523535723e */ /* 0x000fe200000000ff */
[C---:B------:R-:W-:Y:S01]  /*120c0*/  FMUL.FTZ R99, R4.reuse, R99 ;  /* 0x0000006304637220 */ /* 0x040fe20000410000 */
[----:B------:R-:W-:Y:S01]  /*120d0*/  F2FP.PACK_AB R49, R49, R86 ;  /* 0x000000563131723e */ /* 0x000fe200000000ff */
[C---:B------:R-:W-:Y:S02]  /*120e0*/  FMUL.FTZ R102, R4.reuse, R102 ;  /* 0x0000006604667220 */ /* 0x040fe40000410000 */
[C---:B------:R-:W-:Y:S02]  /*120f0*/  FMUL.FTZ R103, R4.reuse, R103 ;  /* 0x0000006704677220 */ /* 0x040fe40000410000 */
[----:B------:R-:W-:-:S02]  /*12100*/  FMUL.FTZ R114, R4, R114 ;  /* 0x0000007204727220 */ /* 0x000fc40000410000 */
[C---:B------:R-:W-:Y:S02]  /*12110*/  FMUL.FTZ R37, R4.reuse, R115 ;  /* 0x0000007304257220 */ /* 0x040fe40000410000 */
[C---:B------:R-:W-:Y:S02]  /*12120*/  FMUL.FTZ R118, R4.reuse, R118 ;  /* 0x0000007604767220 */ /* 0x040fe40000410000 */
[C---:B------:R-:W-:Y:S01]  /*12130*/  FMUL.FTZ R119, R4.reuse, R119 ;  /* 0x0000007704777220 */ /* 0x040fe20000410000 */
[----:B------:R-:W-:Y:S01]  /*12140*/  F2FP.PACK_AB R37, R37, R114 ;  /* 0x000000722525723e */ /* 0x000fe200000000ff */
[C---:B------:R-:W-:Y:S02]  /*12150*/  FMUL.FTZ R130, R4.reuse, R130 ;  /* 0x0000008204827220 */ /* 0x040fe40000410000 */
[----:B------:R-:W-:Y:S01]  /*12160*/  FMUL.FTZ R131, R4, R131 ;  /* 0x0000008304837220 */ /* 0x000fe20000410000 */
[----:B------:R-:W-:Y:S01]  /*12170*/  SHF.R.S32.HI R4, RZ, 0x1f, R30 ;  /* 0x0000001fff047819 */ /* 0x000fe2000001141e */
[----:B------:R-:W-:-:S02]  /*12180*/  FMUL.FTZ R144, R2, R144 ;  /* 0x0000009002907220 */ /* 0x000fc40000410000 */
[C---:B------:R-:W-:Y:S02]  /*12190*/  FMUL.FTZ R10, R2.reuse, R145 ;  /* 0x00000091020a7220 */ /* 0x040fe40000410000 */
        /* <DEDUP_REMOVED lines=61> */
[----:B------:R-:W-:Y:S01]  /*12570*/  FMUL.FTZ R155, R0, R155 ;  /* 0x0000009b009b7220 */ /* 0x000fe20000410000 */
[----:B------:R-:W-:Y:S01]  /*12580*/  F2FP.PACK_AB R59, R28, R26 ;  /* 0x0000001a1c3b723e */ /* 0x000fe200000000ff */
[----:B------:R-:W-:Y:S01]  /*12590*/  FMUL.FTZ R14, R0, R154 ;  /* 0x0000009a000e7220 */ /* 0x000fe20000410000 */
[----:B------:R-:W-:Y:S01]  /*125a0*/  SHF.L.U32 R2, R4, 0x6, RZ ;  /* 0x0000000604027819 */ /* 0x000fe200000006ff */
[C---:B------:R-:W-:Y:S01]  /*125b0*/  FMUL.FTZ R167, R0.reuse, R167 ;  /* 0x000000a700a77220 */ /* 0x040fe20000410000 */
[----:B------:R-:W-:Y:S01]  /*125c0*/  SHF.R.S32.HI R26, RZ, 0x5, R84 ;  /* 0x00000005ff1a7819 */ /* 0x000fe20000011454 */
        /* <DEDUP_REMOVED lines=39> */
[----:B------:R-:W-:Y:S02]  /*12840*/  LOP3.LUT R0, R30, 0x3ffffffc, RZ, 0xc0, !PT ;  /* 0x3ffffffc1e007812 */ /* 0x000fe400078ec0ff */
[----:B------:R-:W-:-:S02]  /*12850*/  F2FP.PACK_AB R30, R129, R128 ;  /* 0x00000080811e723e */ /* 0x000fc400000000ff */
[----:B------:R-:W-:Y:S02]  /*12860*/  IADD3 R28, -R0, R87, RZ ;  /* 0x00000057001c7210 */ /* 0x000fe40007ffe1ff */
[----:B------:R-:W-:Y:S02]  /*12870*/  LOP3.LUT R0, R2, 0x1c0, RZ, 0xc0, !PT ;  /* 0x000001c002007812 */ /* 0x000fe400078ec0ff */
[----:B------:R-:W-:Y:S02]  /*12880*/  LOP3.LUT R2, R4, 0x1, RZ, 0xc0, !PT ;  /* 0x0000000104027812 */ /* 0x000fe400078ec0ff */
[----:B------:R-:W-:Y:S02]  /*12890*/  LEA R28, R26, R28, 0x9 ;  /* 0x0000001c1a1c7211 */ /* 0x000fe400078e48ff */
[----:B------:R-:W-:Y:S02]  /*128a0*/  LEA.HI R0, R0, R0, RZ, 0x1d ;  /* 0x0000000000007211 */ /* 0x000fe400078fe8ff */
[----:B------:R-:W-:-:S02]  /*128b0*/  ISETP.NE.U32.AND P1, PT, R2, 0x1, PT ;  /* 0x000000010200780c */ /* 0x000fc40003f25070 */
[----:B------:R-:W-:Y:S02]  /*128c0*/  LEA R0, R28, R0, 0x1 ;  /* 0x000000001c007211 */ /* 0x000fe400078e08ff */
[----:B------:R-:W-:Y:S02]  /*128d0*/  F2FP.PACK_AB R31, R123, R31 ;  /* 0x0000001f7b1f723e */ /* 0x000fe400000000ff */
[----:B------:R-:W-:Y:S02]  /*128e0*/  SHF.L.U32 R0, R0, 0x1, RZ ;  /* 0x0000000100007819 */ /* 0x000fe400000006ff */
[----:B------:R-:W-:Y:S02]  /*128f0*/  F2FP.PACK_AB R28, R125, R124 ;  /* 0x0000007c7d1c723e */ /* 0x000fe400000000ff */
[----:B------:R-:W-:Y:S01]  /*12900*/  IADD3 R2, R0, -0x10, RZ ;  /* 0xfffffff000027810 */ /* 0x000fe20007ffe0ff */
[----:B------:R1:W-:Y:S01]  /*12910*/  STS [R0+0x400], R6 ;  /* 0x0004000600007388 */ /* 0x0003e20000000800 */
[----:B------:R-:W-:-:S02]  /*12920*/  F2FP.PACK_AB R69, R127, R69 ;  /* 0x000000457f45723e */ /* 0x000fc400000000ff */
[----:B------:R-:W-:Y:S01]  /*12930*/  @P1 IADD3 R2, R0, 0x10, RZ ;  /* 0x0000001000021810 */ /* 0x000fe20007ffe0ff */
[----:B------:R-:W-:Y:S01]  /*12940*/  STS [R0], R7 ;  /* 0x0000000700007388 */ /* 0x000fe20000000800 */
[----:B------:R-:W-:Y:S02]  /*12950*/  R2P PR, R4, 0x6 ;  /* 0x0000000604007804 */ /* 0x000fe40000000000 */
        /* <DEDUP_REMOVED lines=146> */
.L_x_945:
[----:B--234-:R-:W-:Y:S05]  /*13280*/  BSYNC B0 ;  /* 0x0000000000007941 */ /* 0x01cfea0003800000 */
.L_x_944:
[----:B------:R-:W2:Y:S04]  /*13290*/  LDL.LU.64 R12, [R1+0x28] ;  /* 0x00002800010c7983 */ /* 0x000ea80000300a00 */
[----:B------:R-:W3:Y:S01]  /*132a0*/  S2R R8, SR_CTAID.Z ;  /* 0x0000000000087919 */ /* 0x000ee20000002700 */
[----:B------:R-:W-:Y:S02]  /*132b0*/  USHF.R.S32.HI UR6, URZ, 0x1f, UR12 ;  /* 0x0000001f3f067899 */ /* 0x000fe4000801140c */
[----:B------:R-:W-:Y:S01]  /*132c0*/  ULDC.64 UR4, c[0x0][0x1f0] ;  /* 0x00007c0000047ab9 */ /* 0x000fe20000000a00 */
[----:B------:R-:W4:Y:S04]  /*132d0*/  LDL.LU.64 R4, [R1+0x20] ;  /* 0x0000200001047983 */ /* 0x000f280000300a00 */
[----:B------:R1:W5:Y:S01]  /*132e0*/  LDL.64 R10, [R1+0x8] ;  /* 0x00000800010a7983 */ /* 0x0003620000100a00 */
[----:B------:R-:W-:Y:S01]  /*132f0*/  UIMAD UR4, UR6, UR4, URZ ;  /* 0x00000004060472a4 */ /* 0x000fe2000f8e023f */
[----:B------:R-:W-:Y:S03]  /*13300*/  BSSY B0, `(.L_x_946) ;  /* 0x0000011000007945 */ /* 0x000fe60003800000 */
[----:B------:R-:W-:Y:S01]  /*13310*/  UIMAD UR4, UR12, UR5, UR4 ;  /* 0x000000050c0472a4 */ /* 0x000fe2000f8e0204 */
[----:B--2---:R-:W-:-:S04]  /*13320*/  IADD3 R2, P0, R12, UR14, RZ ;  /* 0x0000000e0c027c10 */ /* 0x004fc8000ff1e0ff */
[----:B------:R-:W-:Y:S02]  /*13330*/  IADD3.X R3, R13, UR7, RZ, P0, !PT ;  /* 0x000000070d037c10 */ /* 0x000fe400087fe4ff */
[----:B----4-:R-:W-:-:S03]  /*13340*/  ISETP.GE.AND P0, PT, R4, UR11, PT ;  /* 0x0000000b04007c0c */ /* 0x010fc6000bf06270 */
[----:B---3--:R-:W-:-:S05]  /*13350*/  IMAD.WIDE.U32 R8, R8, c[0x0][0x1f0], R2 ;  /* 0x00007c0008087a25 */ /* 0x008fca00078e0002 */
        /* <DEDUP_REMOVED lines=11> */
.L_x_947:
[----:B-1----:R-:W-:Y:S05]  /*13410*/  BSYNC B0 ;  /* 0x0000000000007941 */ /* 0x002fea0003800000 */
.L_x_946:
[----:B------:R-:W2:Y:S01]  /*13420*/  LDL.LU R0, [R1+0x40] ;  /* 0x0000400001007983 */ /* 0x000ea20000300800 */
[----:B------:R-:W-:Y:S01]  /*13430*/  BSSY B0, `(.L_x_948) ;  /* 0x000000f000007945 */ /* 0x000fe20003800000 */
[----:B--2---:R-:W-:-:S13]  /*13440*/  ISETP.GE.AND P0, PT, R0, UR11, PT ;  /* 0x0000000b00007c0c */ /* 0x004fda000bf06270 */
        /* <DEDUP_REMOVED lines=13> */
.L_x_949:
[----:B------:R-:W-:Y:S05]  /*13520*/  BSYNC B0 ;  /* 0x0000000000007941 */ /* 0x000fea0003800000 */
.L_x_948:
        /* <DEDUP_REMOVED lines=16> */
.L_x_951:
[----:B------:R-:W-:Y:S05]  /*13630*/  BSYNC B0 ;  /* 0x0000000000007941 */ /* 0x000fea0003800000 */
.L_x_950:
        /* <DEDUP_REMOVED lines=16> */
.L_x_953:
[----:B------:R-:W-:Y:S05]  /*13740*/  BSYNC B0 ;  /* 0x0000000000007941 */ /* 0x000fea0003800000 */
.L_x_952:
        /* <DEDUP_REMOVED lines=16> */
.L_x_955:
[----:B------:R-:W-:Y:S05]  /*13850*/  BSYNC B0 ;  /* 0x0000000000007941 */ /* 0x000fea0003800000 */
.L_x_954:
        /* <DEDUP_REMOVED lines=16> */
.L_x_957:
[----:B------:R-:W-:Y:S05]  /*13960*/  BSYNC B0 ;  /* 0x0000000000007941 */ /* 0x000fea0003800000 */
.L_x_956:
        /* <DEDUP_REMOVED lines=16> */
.L_x_959:
[----:B------:R-:W-:Y:S05]  /*13a70*/  BSYNC B0 ;  /* 0x0000000000007941 */ /* 0x000fea0003800000 */
.L_x_958:
        /* <DEDUP_REMOVED lines=16> */
.L_x_930:
[----:B-1----:R-:W-:Y:S01]  /*13b80*/  UISETP.NE.AND UP4, UPT, UR10, -0x1, UPT ;  /* 0xffffffff0a00788c */ /* 0x002fe2000bf85270 */
[----:B------:R-:W-:Y:S01]  /*13b90*/  SHF.R.S32.HI R8, RZ, 0x1f, R120 ;  /* 0x0000001fff087819 */ /* 0x000fe20000011478 */
[----:B------:R-:W-:Y:S01]  /*13ba0*/  ULDC.U8 UR17, c[0x0][0x329] ;  /* 0x0000ca4000117ab9 */ /* 0x000fe20000000000 */
[----:B------:R-:W1:Y:S01]  /*13bb0*/  S2R R12, SR_CTAID.Z ;  /* 0x00000000000c7919 */ /* 0x000e620000002700 */
[----:B------:R-:W-:Y:S01]  /*13bc0*/  UISETP.NE.AND UP1, UPT, UR17, URZ, UPT ;  /* 0x0000003f1100728c */ /* 0x000fe2000bf25270 */
[----:B------:R-:W-:Y:S01]  /*13bd0*/  LEA.HI R8, R8, R120, RZ, 0x3 ;  /* 0x0000007808087211 */ /* 0x000fe200078f18ff */
[----:B------:R-:W-:Y:S01]  /*13be0*/  ULDC.64 UR4, c[0x0][0x1e0] ;  /* 0x0000780000047ab9 */ /* 0x000fe20000000a00 */
[----:B------:R-:W2:Y:S01]  /*13bf0*/  S2R R6, SR_CTAID.X ;  /* 0x0000000000067919 */ /* 0x000ea20000002500 */
[----:B------:R-:W-:Y:S01]  /*13c00*/  ULDC.64 UR6, c[0x0][0x1e8] ;  /* 0x00007a0000067ab9 */ /* 0x000fe20000000a00 */
[----:B------:R-:W-:Y:S01]  /*13c10*/  LOP3.LUT R0, R8, 0x1ffffff8, RZ, 0xc0, !PT ;  /* 0x1ffffff808007812 */ /* 0x000fe200078ec0ff */
[----:B------:R-:W-:Y:S01]  /*13c20*/  ULDC.U8 UR20, c[0x0][0x328] ;  /* 0x0000ca0000147ab9 */ /* 0x000fe20000000000 */
[----:B------:R-:W-:Y:S01]  /*13c30*/  SHF.R.S32.HI R8, RZ, 0x3, R8 ;  /* 0x00000003ff087819 */ /* 0x000fe20000011408 */
[----:B------:R-:W-:Y:S01]  /*13c40*/  @!UP4 USHF.R.S32.HI UR21, URZ, 0x1f, UR11 ;  /* 0x0000001f3f15c899 */ /* 0x000fe2000801140b */
[----:B------:R-:W-:Y:S01]  /*13c50*/  BSSY B0, `(.L_x_960) ;  /* 0x000003a000007945 */ /* 0x000fe20003800000 */
[----:B------:R-:W-:Y:S01]  /*13c60*/  USHF.R.S32.HI UR15, URZ, 0x1f, UR12 ;  /* 0x0000001f3f0f7899 */ /* 0x000fe2000801140c */
[----:B------:R-:W-:Y:S01]  /*13c70*/  IMAD.IADD R0, R120, 0x1, -R0 ;  /* 0x0000000178007824 */ /* 0x000fe200078e0a00 */
[----:B------:R-:W-:Y:S01]  /*13c80*/  @!UP4 UIMAD UR21, UR21, UR4, URZ ;  /* 0x000000041515c2a4 */ /* 0x000fe2000f8e023f */
[----:B------:R-:W-:Y:S01]  /*13c90*/  SHF.R.S32.HI R9, RZ, 0x1f, R8 ;  /* 0x0000001fff097819 */ /* 0x000fe20000011408 */
[----:B------:R-:W-:Y:S01]  /*13ca0*/  @UP4 UIMAD.WIDE.U32 UR8, UR10, UR6, URZ ;  /* 0x000000060a0842a5 */ /* 0x000fe2000f8e003f */
[----:B------:R-:W-:Y:S01]  /*13cb0*/  IMAD.SHL.U32 R0, R0, 0x8, RZ ;  /* 0x0000000800007824 */ /* 0x000fe200078e00ff */
[----:B------:R-:W-:-:S02]  /*13cc0*/  UISETP.NE.AND UP3, UPT, UR20, URZ, UPT ;  /* 0x0000003f1400728c */ /* 0x000fc4000bf65270 */
[----:B------:R-:W-:Y:S02]  /*13cd0*/  @!UP4 UIMAD.WIDE.U32 UR22, UR11, UR4, URZ ;  /* 0x000000040b16c2a5 */ /* 0x000fe4000f8e003f */
[----:B------:R-:W-:Y:S02]  /*13ce0*/  @!UP4 UIMAD UR21, UR11, UR5, UR21 ;  /* 0x000000050b15c2a4 */ /* 0x000fe4000f8e0215 */
[----:B------:R-:W-:Y:S02]  /*13cf0*/  UISETP.NE.OR UP2, UPT, UR17, URZ, !UP3 ;  /* 0x0000003f1100728c */ /* 0x000fe4000df45670 */
[----:B------:R-:W-:Y:S02]  /*13d00*/  ULDC.64 UR4, c[0x0][0x1f0] ;  /* 0x00007c0000047ab9 */ /* 0x000fe40000000a00 */
[----:B------:R-:W-:Y:S01]  /*13d10*/  UIMAD UR4, UR15, UR4, URZ ;  /* 0x000000040f0472a4 */ /* 0x000fe2000f8e023f */
[----:B--2---:R-:W-:Y:S01]  /*13d20*/  IMAD.WIDE R6, R6, 0x80, R8 ;  /* 0x0000008006067825 */ /* 0x004fe200078e0208 */
[----:B------:R-:W-:-:S02]  /*13d30*/  @UP4 UIMAD UR7, UR10, UR7, UR9 ;  /* 0x000000070a0742a4 */ /* 0x000fc4000f8e0209 */
        /* <DEDUP_REMOVED lines=43> */
.L_x_961:
[----:B------:R-:W-:Y:S05]  /*13ff0*/  BSYNC B0 ;  /* 0x0000000000007941 */ /* 0x000fea0003800000 */
.L_x_960:
        /* <DEDUP_REMOVED lines=16> */
.L_x_963:
[----:B------:R-:W-:Y:S05]  /*14100*/  BSYNC B0 ;  /* 0x0000000000007941 */ /* 0x000fea0003800000 */
.L_x_962:
        /* <DEDUP_REMOVED lines=16> */
.L_x_965:
[----:B------:R-:W-:Y:S05]  /*14210*/  BSYNC B0 ;  /* 0x0000000000007941 */ /* 0x000fea0003800000 */
.L_x_964:
        /* <DEDUP_REMOVED lines=16> */
.L_x_967:
[----:B------:R-:W-:Y:S05]  /*14320*/  BSYNC B0 ;  /* 0x0000000000007941 */ /* 0x000fea0003800000 */
.L_x_966:
        /* <DEDUP_REMOVED lines=16> */
.L_x_969:
[----:B------:R-:W-:Y:S05]  /*14430*/  BSYNC B0 ;  /* 0x0000000000007941 */ /* 0x000fea0003800000 */
.L_x_968:
        /* <DEDUP_REMOVED lines=16> */
.L_x_971:
[----:B------:R-:W-:Y:S05]  /*14540*/  BSYNC B0 ;  /* 0x0000000000007941 */ /* 0x000fea0003800000 */
.L_x_970:
        /* <DEDUP_REMOVED lines=16> */
.L_x_973:
[----:B------:R-:W-:Y:S05]  /*14650*/  BSYNC B0 ;  /* 0x0000000000007941 */ /* 0x000fea0003800000 */
.L_x_972:
        /* <DEDUP_REMOVED lines=16> */
.L_x_975:
[----:B------:R-:W-:Y:S05]  /*14760*/  BSYNC B0 ;  /* 0x0000000000007941 */ /* 0x000fea0003800000 */
.L_x_974:
        /* <DEDUP_REMOVED lines=67> */
.L_x_976:
        /* <DEDUP_REMOVED lines=14> */
.L_x_1412:


//--------------------- .text._ZN5flash16flash_fwd_kernelI23Flash_fwd_kernel_traitsILi128ELi128ELi32ELi4ELb0ELb0EN7cutlass6half_tE19Flash_kernel_traitsILi128ELi128ELi32ELi4ES3_EELb1ELb1ELb0ELb1ELb0ELb0ELb0ELb0EEEvNS_16Flash_fwd_paramsE --------------------------
	.section	.text._ZN5flash16flash_fwd_kernelI23Flash_fwd_kernel_traitsILi128ELi128ELi32ELi4ELb0ELb0EN7cutlass6half_tE19Flash_kernel_traitsILi128ELi128ELi32ELi4ES3_EELb1ELb1ELb0ELb1ELb0ELb0ELb0ELb0EEEvNS_16Flash_fwd_paramsE,"ax",@progbits
	.sectioninfo	@"SHI_REGISTERS=255"
	.align	128
        .global         _ZN5flash16flash_fwd_kernelI23Flash_fwd_kernel_traitsILi128ELi128ELi32ELi4ELb0ELb0EN7cutlass6half_tE19Flash_kernel_traitsILi128ELi128ELi32ELi4ES3_EELb1ELb1ELb0ELb1ELb0ELb0ELb0ELb0EEEvNS_16Flash_fwd_paramsE
        .type           _ZN5flash16flash_fwd_kernelI23Flash_fwd_kernel_traitsILi128ELi128ELi32ELi4ELb0ELb0EN7cutlass6half_tE19Flash_kernel_traitsILi128ELi128ELi32ELi4ES3_EELb1ELb1ELb0ELb1ELb0ELb0ELb0ELb0EEEvNS_16Flash_fwd_paramsE,@function
        .size           _ZN5flash16flash_fwd_kernelI23Flash_fwd_kernel_traitsILi128ELi128ELi32ELi4ELb0ELb0EN7cutlass6half_tE19Flash_kernel_traitsILi128ELi128ELi32ELi4ES3_EELb1ELb1ELb0ELb1ELb0ELb0ELb0ELb0EEEvNS_16Flash_fwd_paramsE,(.L_x_1413 - _ZN5flash16flash_fwd_kernelI23Flash_fwd_kernel_traitsILi128ELi128ELi32ELi4ELb0ELb0EN7cutlass6half_tE19Flash_kernel_traitsILi128ELi128ELi32ELi4ES3_EELb1ELb1ELb0ELb1ELb0ELb0ELb0ELb0EEEvNS_16Flash_fwd_paramsE)
        .other          _ZN5flash16flash_fwd_kernelI23Flash_fwd_kernel_traitsILi128ELi128ELi32ELi4ELb0ELb0EN7cutlass6half_tE19Flash_kernel_traitsILi128ELi128ELi32ELi4ES3_EELb1ELb1ELb0ELb1ELb0ELb0ELb0ELb0EEEvNS_16Flash_fwd_paramsE,@"STO_CUDA_ENTRY STV_DEFAULT"
_ZN5flash16flash_fwd_kernelI23Flash_fwd_kernel_traitsILi128ELi128ELi32ELi4ELb0ELb0EN7cutlass6half_tE19Flash_kernel_traitsILi128ELi128ELi32ELi4ES3_EELb1ELb1ELb0ELb1ELb0ELb0ELb0ELb0EEEvNS_16Flash_fwd_paramsE:
.text._ZN5flash16flash_fwd_kernelI23Flash_fwd_kernel_traitsILi128ELi128ELi32ELi4ELb0ELb0EN7cutlass6half_tE19Flash_kernel_traitsILi128ELi128ELi32ELi4ES3_EELb1ELb1ELb0ELb1ELb0ELb0ELb0ELb0EEEvNS_16Flash_fwd_paramsE:
        /* <DEDUP_REMOVED lines=70> */
[----:B-1----:R-:W-:-:S04]  /*0460*/  SHF.R.S32.HI R5, RZ, 0x1f, R22 ;  /* 0x0000001fff057819 */ /* 0x002fc80000011416 */
[----:B------:R-:W-:Y:S01]  /*0470*/  LEA.HI R17, R5, R22, RZ, 0x5 ;  /* 0x0000001605117211 */ /* 0x000fe200078f28ff */
[----:B---3--:R-:W1:Y:S08]  /*0480*/  @P0 R2UR UR26, R9 ;  /* 0x00000000091a03c2 */ /* 0x008e7000000e0000 */
[----:B----4-:R-:W1:Y:S08]  /*0490*/  @P0 R2UR UR11, R6 ;  /* 0x00000000060b03c2 */ /* 0x010e7000000e0000 */
[----:B--2---:R2:W3:Y:S01]  /*04a0*/  @P1 R2UR UR15, R4 ;  /* 0x00000000040f13c2 */ /* 0x0044e200000e0000 */
[----:B-1----:R-:W-:-:S07]  /*04b0*/  @UP2 UIADD3 UR11, UR11, -UR26, URZ ;  /* 0x8000001a0b0b2290 */ /* 0x002fce000fffe03f */
[----:B-----5:R1:W4:Y:S01]  /*04c0*/  @!P2 R2UR UR16, R0 ;  /* 0x000000000010a3c2 */ /* 0x02032200000e0000 */
[----:B------:R-:W-:Y:S01]  /*04d0*/  ISETP.NE.U32.AND P2, PT, RZ, c[0x0][0x248], PT ;  /* 0x00009200ff007a0c */ /* 0x000fe20003f45070 */
[----:B------:R-:W-:-:S03]  /*04e0*/  @!UP2 ULDC UR11, c[0x0][0x214] ;  /* 0x00008500000baab9 */ /* 0x000fc60000000800 */
[----:B------:R-:W-:Y:S02]  /*04f0*/  ISETP.NE.AND.EX P2, PT, RZ, c[0x0][0x24c], PT, P2 ;  /* 0x00009300ff007a0c */ /* 0x000fe40003f45320 */
[----:B-1----:R-:W-:-:S05]  /*0500*/  LOP3.LUT R0, R17, 0xffffffe0, RZ, 0xc0, !PT ;  /* 0xffffffe011007812 */ /* 0x002fca00078ec0ff */
[----:B------:R-:W-:-:S05]  /*0510*/  IMAD.IADD R16, R22, 0x1, -R0 ;  /* 0x0000000116107824 */ /* 0x000fca00078e0a00 */
[--C-:B------:R-:W-:Y:S02]  /*0520*/  IADD3 R94, P1, P0, R7, UR5, R16.reuse ;  /* 0x00000005075e7c10 */ /* 0x100fe4000f83e010 */
[----:B------:R-:W-:-:S03]  /*0530*/  SHF.R.S32.HI R0, RZ, 0x1f, R16 ;  /* 0x0000001fff007819 */ /* 0x000fc60000011410 */
[----:B------:R2:W-:Y:S01]  /*0540*/  STL [R1+0x48], R94 ;  /* 0x0000485e01007387 */ /* 0x0005e20000100800 */
[----:B------:R-:W-:Y:S01]  /*0550*/  IADD3.X R92, R8, UR4, R0, P1, P0 ;  /* 0x00000004085c7c10 */ /* 0x000fe20008fe0400 */
[----:B--234-:R-:W-:Y:S05]  /*0560*/  @!P2 BRA `(.L_x_977) ;  /* 0x000000700000a947 */ /* 0x01cfea0003800000 */
[----:B------:R-:W-:-:S13]  /*0570*/  PLOP3.LUT P0, PT, PT, PT, UP3, 0x80, 0x0 ;  /* 0x000000000000781c */ /* 0x000fda0003f0f038 */
[----:B------:R-:W2:Y:S04]  /*0580*/  @P0 LDG.E R0, [R2.64+0x4] ;  /* 0x0000041c02000981 */ /* 0x000ea8000c1e1900 */
[----:B------:R-:W3:Y:S01]  /*0590*/  @!P0 LDG.E R2, [R2.64] ;  /* 0x0000001c02028981 */ /* 0x000ee2000c1e1900 */
[----:B--2---:R-:W1:Y:S02]  /*05a0*/  @P0 R2UR UR7, R0 ;  /* 0x00000000000703c2 */ /* 0x004e6400000e0000 */
[----:B-1----:R-:W-:-:S11]  /*05b0*/  @UP3 UIADD3 UR7, UR7, -UR16, URZ ;  /* 0x8000001007073290 */ /* 0x002fd6000fffe03f */
[----:B---3--:R1:W2:Y:S02]  /*05c0*/  @!P0 R2UR UR7, R2 ;  /* 0x00000000020783c2 */ /* 0x0082a400000e0000 */
[----:B-12---:R-:W-:Y:S05]  /*05d0*/  BRA `(.L_x_978) ;  /* 0x0000001000007947 */ /* 0x006fea0003800000 */
.L_x_977:
[----:B------:R-:W-:Y:S02]  /*05e0*/  ULDC UR7, c[0x0][0x218] ;  /* 0x0000860000077ab9 */ /* 0x000fe40000000800 */
.L_x_978:
        /* <DEDUP_REMOVED lines=42> */
[----:B------:R-:W-:Y:S02]  /*0890*/  @UP1 UIMAD.WIDE.U32 UR18, UR26, UR4, URZ ;  /* 0x000000041a1212a5 */ /* 0x000fe4000f8e003f */
[----:B------:R-:W-:Y:S02]  /*08a0*/  @!UP1 USHF.R.S32.HI UR17, URZ, 0x1f, UR13 ;  /* 0x0000001f3f119899 */ /* 0x000fe4000801140d */
[----:B------:R-:W-:Y:S02]  /*08b0*/  @UP1 UIMAD UR12, UR26, UR5, UR19 ;  /* 0x000000051a0c12a4 */ /* 0x000fe4000f8e0213 */
[----:B------:R-:W-:Y:S02]  /*08c0*/  @UP0 UIADD3 UR19, UR15, UR16, URZ ;  /* 0x000000100f130290 */ /* 0x000fe4000fffe03f */
[----:B------:R-:W-:Y:S02]  /*08d0*/  ULDC.64 UR4, c[0x0][0x198] ;  /* 0x0000660000047ab9 */ /* 0x000fe40000000a00 */
[----:B------:R-:W-:-:S02]  /*08e0*/  @!UP1 UIMAD UR17, UR17, UR6, URZ ;  /* 0x00000006111192a4 */ /* 0x000fc4000f8e023f */
[----:B------:R-:W-:Y:S02]  /*08f0*/  @UP0 UIMAD.WIDE.U32 UR20, UR19, UR4, URZ ;  /* 0x00000004131402a5 */ /* 0x000fe4000f8e003f */
[----:B------:R-:W-:Y:S02]  /*0900*/  @!UP1 UIMAD.WIDE.U32 UR22, UR13, UR6, URZ ;  /* 0x000000060d1692a5 */ /* 0x000fe4000f8e003f */
[----:B------:R-:W-:Y:S02]  /*0910*/  @!UP1 UIMAD UR4, UR13, UR7, UR17 ;  /* 0x000000070d0492a4 */ /* 0x000fe4000f8e0211 */
[----:B------:R-:W-:Y:S02]  /*0920*/  @UP1 UMOV UR6, UR18 ;  /* 0x0000001200061c82 */ /* 0x000fe40008000000 */
[----:B------:R-:W-:Y:S02]  /*0930*/  @UP0 UIMAD UR7, UR19, UR5, UR21 ;  /* 0x00000005130702a4 */ /* 0x000fe4000f8e0215 */
[----:B------:R-:W-:-:S02]  /*0940*/  USHF.R.S32.HI UR17, URZ, 0x1f, UR14 ;  /* 0x0000001f3f117899 */ /* 0x000fc4000801140e */
[----:B------:R-:W-:Y:S02]  /*0950*/  @!UP1 UIADD3 UR12, UR23, UR4, URZ ;  /* 0x00000004170c9290 */ /* 0x000fe4000fffe03f */
[----:B------:R-:W-:Y:S02]  /*0960*/  @!UP1 UMOV UR6, UR22 ;  /* 0x0000001600069c82 */ /* 0x000fe40008000000 */
[----:B------:R-:W-:Y:S01]  /*0970*/  @UP0 UMOV UR18, UR20 ;  /* 0x0000001400120c82 */ /* 0x000fe20008000000 */
[----:B------:R-:W-:Y:S05]  /*0980*/  @P0 BRA `(.L_x_980) ;  /* 0x000000d000000947 */ /* 0x000fea0003800000 */
[----:B-1----:R-:W-:Y:S02]  /*0990*/  USHF.R.S32.HI UR18, URZ, 0x1f, UR15 ;  /* 0x0000001f3f127899 */ /* 0x002fe4000801140f */
[----:B------:R-:W-:Y:S02]  /*09a0*/  ULDC.64 UR4, c[0x0][0x198] ;  /* 0x0000660000047ab9 */ /* 0x000fe40000000a00 */
[----:B------:R-:W-:Y:S02]  /*09b0*/  UIMAD UR18, UR18, UR4, URZ ;  /* 0x00000004121272a4 */ /* 0x000fe4000f8e023f */
[----:B------:R-:W-:-:S02]  /*09c0*/  UIMAD.WIDE.U32 UR20, UR15, UR4, URZ ;  /* 0x000000040f1472a5 */ /* 0x000fc4000f8e003f */
[----:B------:R-:W-:Y:S02]  /*09d0*/  UIMAD UR18, UR15, UR5, UR18 ;  /* 0x000000050f1272a4 */ /* 0x000fe4000f8e0212 */
[----:B------:R-:W-:Y:S02]  /*09e0*/  USHF.R.S32.HI UR7, URZ, 0x1f, UR13 ;  /* 0x0000001f3f077899 */ /* 0x000fe4000801140d */
[----:B------:R-:W-:Y:S02]  /*09f0*/  ULDC.64 UR4, c[0x0][0x180] ;  /* 0x0000600000047ab9 */ /* 0x000fe40000000a00 */
[----:B------:R-:W-:Y:S02]  /*0a00*/  UIADD3 UR19, UR21, UR18, URZ ;  /* 0x0000001215137290 */ /* 0x000fe4000fffe03f */
[----:B------:R-:W-:Y:S02]  /*0a10*/  UIMAD UR7, UR7, UR4, URZ ;  /* 0x00000004070772a4 */ /* 0x000fe4000f8e023f */
[----:B------:R-:W-:-:S02]  /*0a20*/  UMOV UR18, UR20 ;  /* 0x0000001400127c82 */ /* 0x000fc40008000000 */
[----:B------:R-:W-:Y:S02]  /*0a30*/  UIMAD UR7, UR13, UR5, UR7 ;  /* 0x000000050d0772a4 */ /* 0x000fe4000f8e0207 */
[----:B------:R-:W-:-:S04]  /*0a40*/  UIMAD.WIDE.U32 UR18, UR13, UR4, UR18 ;  /* 0x000000040d1272a5 */ /* 0x000fc8000f8e0012 */
[----:B------:R-:W-:Y:S02]  /*0a50*/  UIADD3 UR7, UR19, UR7, URZ ;  /* 0x0000000713077290 */ /* 0x000fe4000fffe03f */
.L_x_980:
        /* <DEDUP_REMOVED lines=10> */
[----:B--2---:R-:W2:Y:S02]  /*0b00*/  MUFU.RCP R2, R2 ;  /* 0x0000000200027308 */ /* 0x004ea40000001000 */
        /* <DEDUP_REMOVED lines=35> */
.L_x_981:
        /* <DEDUP_REMOVED lines=91> */
.L_x_983:
[----:B------:R-:W-:Y:S05]  /*12f0*/  BSYNC B0 ;  /* 0x0000000000007941 */ /* 0x000fea0003800000 */
.L_x_982:
        /* <DEDUP_REMOVED lines=29> */
.L_x_985:
[----:B------:R-:W-:Y:S05]  /*14d0*/  BSYNC B0 ;  /* 0x0000000000007941 */ /* 0x000fea0003800000 */
.L_x_984:
        /* <DEDUP_REMOVED lines=29> */
.L_x_987:
[----:B------:R-:W-:Y:S05]  /*16b0*/  BSYNC B0 ;  /* 0x0000000000007941 */ /* 0x000fea0003800000 */
.L_x_986:
        /* <DEDUP_REMOVED lines=29> */
.L_x_989:
[----:B------:R-:W-:Y:S05]  /*1890*/  BSYNC B0 ;  /* 0x0000000000007941 */ /* 0x000fea0003800000 */
.L_x_988:
[----:B------:R-:W-:Y:S01]  /*18a0*/  IADD3 R0, R12, 0x40, RZ ;  /* 0x000000400c007810 */ /* 0x000fe20007ffe0ff */
[----:B------:R-:W-:Y:S03]  /*18b0*/  BSSY B0, `(.L_x_990) ;  /* 0x000001d000007945 */ /* 0x000fe60003800000 */
[----:B------:R-:W-:Y:S01]  /*18c0*/  ISETP.GE.AND P0, PT, R0, UR19, PT ;  /* 0x0000001300007c0c */ /* 0x000fe2000bf06270 */
[----:B------:R3:W-:-:S12]  /*18d0*/  STL [R1+0x5c], R0 ;  /* 0x00005c0001007387 */ /* 0x0007d80000100800 */
        /* <DEDUP_REMOVED lines=26> */
.L_x_991:
[----:B------:R-:W-:Y:S05]  /*1a80*/  BSYNC B0 ;  /* 0x0000000000007941 */ /* 0x000fea0003800000 */
.L_x_990:
[----:B---3--:R-:W-:Y:S01]  /*1a90*/  IADD3 R0, R12, 0x50, RZ ;  /* 0x000000500c007810 */ /* 0x008fe20007ffe0ff */
        /* <DEDUP_REMOVED lines=29> */
.L_x_993:
[----:B------:R-:W-:Y:S05]  /*1c70*/  BSYNC B0 ;  /* 0x0000000000007941 */ /* 0x000fea0003800000 */
.L_x_992:
        /* <DEDUP_REMOVED lines=30> */
.L_x_995:
[----:B------:R-:W-:Y:S05]  /*1e60*/  BSYNC B0 ;  /* 0x0000000000007941 */ /* 0x000fea0003800000 */
.L_x_994:
        /* <DEDUP_REMOVED lines=34> */
.L_x_997:
[----:B------:R-:W-:Y:S05]  /*2090*/  BSYNC B0 ;  /* 0x0000000000007941 */ /* 0x000fea0003800000 */
.L_x_996:
        /* <DEDUP_REMOVED lines=32> */
.L_x_999:
[----:B------:R-:W-:Y:S05]  /*22a0*/  BSYNC B0 ;  /* 0x0000000000007941 */ /* 0x000fea0003800000 */
.L_x_998:
[----:B------:R-:W-:Y:S01]  /*22b0*/  ISETP.GE.AND P0, PT, R5, UR12, PT ;  /* 0x0000000c05007c0c */ /* 0x000fe2000bf06270 */
[----:B------:R-:W-:Y:S01]  /*22c0*/  ULDC UR4, c[0x0][0x19c] ;  /* 0x0000670000047ab9 */ /* 0x000fe20000000800 */
[----:B------:R-:W-:Y:S01]  /*22d0*/  BSSY B0, `(.L_x_1000) ;  /* 0x0000017000007945 */ /* 0x000fe20003800000 */
[----:B------:R-:W-:Y:S02]  /*22e0*/  USHF.L.U32 UR21, UR20, 0x4, URZ ;  /* 0x0000000414157899 */ /* 0x000fe4000800063f */
[----:B------:R-:W-:-:S08]  /*22f0*/  USHF.L.U64.HI UR20, UR20, UR9, UR4 ;  /* 0x0000000914147299 */ /* 0x000fd00008010204 */
        /* <DEDUP_REMOVED lines=20> */
.L_x_1001:
[----:B------:R-:W-:Y:S05]  /*2440*/  BSYNC B0 ;  /* 0x0000000000007941 */ /* 0x000fea0003800000 */
.L_x_1000:
[----:B------:R-:W-:Y:S01]  /*2450*/  ULDC.64 UR4, c[0x0][0x318] ;  /* 0x0000c60000047ab9 */ /* 0x000fe20000000a00 */
[----:B------:R-:W0:Y:S01]  /*2460*/  LDGDEPBAR ;  /* 0x00000000000079af */ /* 0x000e220000000000 */
[----:B------:R-:W-:Y:S01]  /*2470*/  UISETP.NE.U32.AND UP1, UPT, URZ, UR4, UPT ;  /* 0x000000043f00728c */ /* 0x000fe2000bf25070 */
[----:B-1----:R-:W-:Y:S02]  /*2480*/  IMAD.MOV.U32 R8, RZ, RZ, R26 ;  /* 0x000000ffff087224 */ /* 0x002fe400078e001a */
        /* <DEDUP_REMOVED lines=9> */
[----:B------:R-:W-:-:S04]  /*2520*/  DEPBAR.LE SB0, 0x0 ;  /* 0x000080000000791a */ /* 0x000fc80000000000 */
[----:B------:R-:W-:Y:S02]  /*2530*/  @UP1 UIMAD UR5, UR13, UR5, UR16 ;  /* 0x000000050d0512a4 */ /* 0x000fe4000f8e0210 */
[----:B------:R-:W-:Y:S02]  /*2540*/  ULDC UR4, c[0x0][0x318] ;  /* 0x0000c60000047ab9 */ /* 0x000fe40000000800 */
[----:B------:R-:W-:Y:S02]  /*2550*/  @UP1 ULEA UR16, UP0, UR24, UR4, 0x2 ;  /* 0x0000000418101291 */ /* 0x000fe4000f80103f */
[----:B------:R-:W-:Y:S02]  /*2560*/  @UP1 UIADD3 UR5, UR25, UR5, URZ ;  /* 0x0000000519051290 */ /* 0x000fe4000fffe03f */
[----:B------:R-:W-:Y:S02]  /*2570*/  ULDC UR4, c[0x0][0x31c] ;  /* 0x0000c70000047ab9 */ /* 0x000fe40000000800 */
[----:B------:R-:W-:Y:S01]  /*2580*/  @UP1 ULEA.HI.X UR17, UR24, UR4, UR5, 0x2, UP0 ;  /* 0x0000000418111291 */ /* 0x000fe200080f1405 */
[----:B---3--:R-:W-:Y:S01]  /*2590*/  MOV R6, UR16 ;  /* 0x0000001000067c02 */ /* 0x008fe20008000f00 */
[----:B------:R-:W1:Y:S01]  /*25a0*/  @P0 MUFU.RCP R3, c[0x0][0x238] ;  /* 0x00008e0000030b08 */ /* 0x000e620000001000 */
[----:B------:R-:W-:Y:S01]  /*25b0*/  ISETP.GE.AND P1, PT, R12, UR12, PT ;  /* 0x0000000c0c007c0c */ /* 0x000fe2000bf26270 */
[----:B------:R-:W-:Y:S01]  /*25c0*/  IMAD.MOV.U32 R8, RZ, RZ, R24 ;  /* 0x000000ffff087224 */ /* 0x000fe200078e0018 */
[----:B------:R-:W-:Y:S01]  /*25d0*/  LEA R243, R23, R17, 0x3 ;  /* 0x0000001117f37211 */ /* 0x000fe200078e18ff */
[----:B------:R-:W-:Y:S01]  /*25e0*/  IMAD.U32 R7, RZ, RZ, UR17 ;  /* 0x00000011ff077e24 */ /* 0x000fe2000f8e00ff */
[----:B------:R-:W-:-:S04]  /*25f0*/  ULDC.64 UR24, c[0x0][0x1a0] ;  /* 0x0000680000187ab9 */ /* 0x000fc80000000a00 */
[----:B------:R3:W1:Y:S01]  /*2600*/  @P0 LDG.E R0, [R6.64] ;  /* 0x0000001c06000981 */ /* 0x000662000c1e1900 */
[----:B------:R-:W-:Y:S01]  /*2610*/  USHF.L.U64.HI UR22, UR24, UR22, UR25 ;  /* 0x0000001618167299 */ /* 0x000fe20008010219 */
[----:B------:R-:W-:Y:S01]  /*2620*/  SHF.L.U32 R22, R22, 0x1, RZ ;  /* 0x0000000116167819 */ /* 0x000fe200000006ff */
[----:B------:R-:W-:Y:S01]  /*2630*/  USHF.L.U32 UR23, UR24, 0x5, URZ ;  /* 0x0000000518177899 */ /* 0x000fe2000800063f */
[----:B------:R-:W-:Y:S01]  /*2640*/  BAR.SYNC.DEFER_BLOCKING 0x0 ;  /* 0x0000000000007b1d */ /* 0x000fe20000010000 */
[----:B------:R-:W-:Y:S01]  /*2650*/  UIMAD UR4, UR22, UR32, URZ ;  /* 0x00000020160472a4 */ /* 0x000fe2000f8e023f */
[----:B------:R-:W-:-:S03]  /*2660*/  LOP3.LUT R95, R22, 0x6, RZ, 0xc0, !PT ;  /* 0x00000006165f7812 */ /* 0x000fc600078ec0ff */
[----:B------:R-:W-:Y:S01]  /*2670*/  UIMAD UR15, UR15, UR23, UR4 ;  /* 0x000000170f0f72a4 */ /* 0x000fe2000f8e0204 */
[----:B------:R2:W-:Y:S01]  /*2680*/  STL.64 [R1+0x30], R8 ;  /* 0x0000300801007387 */ /* 0x0005e20000100a00 */
[----:B------:R-:W-:Y:S01]  /*2690*/  BSSY B0, `(.L_x_1002) ;  /* 0x0000021000007945 */ /* 0x000fe20003800000 */
[----:B------:R-:W-:Y:S02]  /*26a0*/  UMOV UR4, URZ ;  /* 0x0000003f00047c82 */ /* 0x000fe40008000000 */
[----:B------:R2:W-:Y:S01]  /*26b0*/  STL [R1+0x28], R243 ;  /* 0x000028f301007387 */ /* 0x0005e20000100800 */
[----:B---3--:R-:W-:-:S03]  /*26c0*/  IMAD.U32 R6, RZ, RZ, UR32 ;  /* 0x00000020ff067e24 */ /* 0x008fc6000f8e00ff */
[----:B------:R2:W-:Y:S01]  /*26d0*/  @P1 STS.128 [R219+0xa000], RZ ;  /* 0x00a000ffdb001388 */ /* 0x0005e20000000c00 */
[----:B------:R-:W-:-:S03]  /*26e0*/  IMAD.WIDE.U32 R6, R6, UR23, R8 ;  /* 0x0000001706067c25 */ /* 0x000fc6000f8e0008 */
[----:B------:R2:W-:Y:S01]  /*26f0*/  @P1 STS.128 [R219+0xb000], RZ ;  /* 0x00b000ffdb001388 */ /* 0x0005e20000000c00 */
[----:B-1----:R-:W-:Y:S01]  /*2700*/  @P0 FMUL.FTZ R0, R0, R3 ;  /* 0x0000000300000220 */ /* 0x002fe20000410000 */
[----:B------:R-:W-:-:S03]  /*2710*/  IADD3 R3, R7, UR15, RZ ;  /* 0x0000000f07037c10 */ /* 0x000fc6000fffe0ff */
[----:B------:R1:W3:Y:S02]  /*2720*/  @P0 R2UR UR5, R0 ;  /* 0x00000000000503c2 */ /* 0x0002e400000e0000 */
[----:B-1----:R-:W-:Y:S01]  /*2730*/  SHF.R.S32.HI R0, RZ, 0x1f, R16 ;  /* 0x0000001fff007819 */ /* 0x002fe20000011410 */
[----:B---3--:R-:W-:-:S03]  /*2740*/  @UP1 UMOV UR4, UR5 ;  /* 0x0000000500041c82 */ /* 0x008fc60008000000 */
[----:B------:R-:W-:-:S04]  /*2750*/  LEA.HI R0, R0, R16, RZ, 0x2 ;  /* 0x0000001000007211 */ /* 0x000fc800078f10ff */
[----:B------:R-:W-:-:S05]  /*2760*/  SHF.R.S32.HI R10, RZ, 0x2, R0 ;  /* 0x00000002ff0a7819 */ /* 0x000fca0000011400 */
[----:B------:R2:W-:Y:S01]  /*2770*/  STL [R1+0x60], R10 ;  /* 0x0000600a01007387 */ /* 0x0005e20000100800 */
[----:B------:R-:W-:Y:S05]  /*2780*/  @P1 BRA `(.L_x_1003) ;  /* 0x0000011000001947 */ /* 0x000fea0003800000 */
[----:B------:R-:W-:Y:S02]  /*2790*/  ISETP.GE.AND P1, PT, R98, c[0x0][0x220], PT ;  /* 0x0000880062007a0c */ /* 0x000fe40003f26270 */
[----:B------:R-:W-:-:S11]  /*27a0*/  ISETP.GE.AND P0, PT, R252, c[0x0][0x220], PT ;  /* 0x00008800fc007a0c */ /* 0x000fd60003f06270 */
        /* <DEDUP_REMOVED lines=15> */
.L_x_1003:
[----:B------:R-:W-:Y:S05]  /*28a0*/  BSYNC B0 ;  /* 0x0000000000007941 */ /* 0x000fea0003800000 */
.L_x_1002:
        /* <DEDUP_REMOVED lines=32> */
.L_x_1005:
[----:B------:R-:W-:Y:S05]  /*2ab0*/  BSYNC B0 ;  /* 0x0000000000007941 */ /* 0x000fea0003800000 */
.L_x_1004:
        /* <DEDUP_REMOVED lines=22> */
[----:B------:R-:W-:-:S03]  /*2c20*/  LOP3.LUT R89, R6, R5, RZ, 0x3c, !PT ;  /* 0x0000000506597212 */ /* 0x000fc600078e3cff */
        /* <DEDUP_REMOVED lines=29> */
[----:B------:R-:W-:Y:S01]  /*2e00*/  LDSM.16.M88.4 R44, [R213+0x8000] ;  /* 0x00800000d52c783b */ /* 0x000fe20000000200 */
[----:B------:R-:W-:-:S03]  /*2e10*/  IADD3 R5, R0, 0x1, RZ ;  /* 0x0000000100057810 */ /* 0x000fc60007ffe0ff */
[----:B------:R-:W3:Y:S01]  /*2e20*/  LDSM.16.M88.4 R20, [R214+0x2000] ;  /* 0x00200000d614783b */ /* 0x000ee20000000200 */
[----:B------:R-:W3:Y:S03]  /*2e30*/  I2F R6, R5 ;  /* 0x0000000500067306 */ /* 0x000ee60000201400 */
[----:B------:R-:W3:Y:S01]  /*2e40*/  LDSM.16.M88.4 R64, [R213+0x8800] ;  /* 0x00880000d540783b */ /* 0x000ee20000000200 */
[C---:B-1----:R-:W-:Y:S08]  /*2e50*/  HMMA.16816.F32 R56, R8.reuse, R28, RZ ;  /* 0x0000001c0838723c */ /* 0x042ff000000018ff */
[C---:B--2---:R-:W-:Y:S08]  /*2e60*/  HMMA.16816.F32 R52, R8.reuse, R32, RZ ;  /* 0x000000200834723c */ /* 0x044ff000000018ff */
[C---:B------:R-:W-:Y:S08]  /*2e70*/  HMMA.16816.F32 R60, R8.reuse, R30, RZ ;  /* 0x0000001e083c723c */ /* 0x040ff000000018ff */
[----:B------:R-:W-:Y:S08]  /*2e80*/  HMMA.16816.F32 R48, R8, R34, RZ ;  /* 0x000000220830723c */ /* 0x000ff000000018ff */
[C---:B-----5:R-:W-:Y:S08]  /*2e90*/  HMMA.16816.F32 R68, R16.reuse, R28, RZ ;  /* 0x0000001c1044723c */ /* 0x060ff000000018ff */
[C---:B------:R-:W-:Y:S08]  /*2ea0*/  HMMA.16816.F32 R8, R16.reuse, R32, RZ ;  /* 0x000000201008723c */ /* 0x040ff000000018ff */
[C---:B------:R-:W-:Y:S08]  /*2eb0*/  HMMA.16816.F32 R28, R16.reuse, R30, RZ ;  /* 0x0000001e101c723c */ /* 0x040ff000000018ff */
[----:B------:R-:W-:Y:S01]  /*2ec0*/  HMMA.16816.F32 R76, R16, R34, RZ ;  /* 0x00000022104c723c */ /* 0x000fe200000018ff */
[----:B------:R-:W1:Y:S04]  /*2ed0*/  LDSM.16.M88.4 R16, [R214] ;  /* 0x00000000d610783b */ /* 0x000e680000000200 */
[----:B------:R-:W-:Y:S03]  /*2ee0*/  LDSM.16.M88.4 R32, [R211] ;  /* 0x00000000d320783b */ /* 0x000fe60000000200 */
[C---:B---3--:R-:W-:Y:S08]  /*2ef0*/  HMMA.16816.F32 R72, R12.reuse, R36, R56 ;  /* 0x000000240c48723c */ /* 0x048ff00000001838 */
[C---:B----4-:R-:W-:Y:S08]  /*2f00*/  HMMA.16816.F32 R56, R12.reuse, R40, R52 ;  /* 0x000000280c38723c */ /* 0x050ff00000001834 */
[C---:B------:R-:W-:Y:S08]  /*2f10*/  HMMA.16816.F32 R60, R12.reuse, R38, R60 ;  /* 0x000000260c3c723c */ /* 0x040ff0000000183c */
[----:B------:R-:W-:Y:S08]  /*2f20*/  HMMA.16816.F32 R52, R12, R42, R48 ;  /* 0x0000002a0c34723c */ /* 0x000ff00000001830 */
[C---:B------:R-:W-:Y:S08]  /*2f30*/  HMMA.16816.F32 R12, R24.reuse, R36, R68 ;  /* 0x00000024180c723c */ /* 0x040ff00000001844 */
[C---:B------:R-:W-:Y:S01]  /*2f40*/  HMMA.16816.F32 R84, R24.reuse, R40, R8 ;  /* 0x000000281854723c */ /* 0x040fe20000001808 */
[----:B------:R-:W2:Y:S07]  /*2f50*/  LDSM.16.M88.4 R8, [R212+0x2000] ;  /* 0x00200000d408783b */ /* 0x000eae0000000200 */
[C---:B------:R-:W-:Y:S01]  /*2f60*/  HMMA.16816.F32 R36, R24.reuse, R38, R28 ;  /* 0x000000261824723c */ /* 0x040fe2000000181c */
[----:B------:R-:W3:Y:S07]  /*2f70*/  LDSM.16.M88.4 R28, [R211+0x800] ;  /* 0x00080000d31c783b */ /* 0x000eee0000000200 */
[----:B------:R-:W-:Y:S01]  /*2f80*/  HMMA.16816.F32 R40, R24, R42, R76 ;  /* 0x0000002a1828723c */ /* 0x000fe2000000184c */
[----:B------:R-:W4:Y:S07]  /*2f90*/  LDSM.16.M88.4 R24, [R212] ;  /* 0x00000000d418783b */ /* 0x000f2e0000000200 */
[C---:B------:R-:W-:Y:S08]  /*2fa0*/  HMMA.16816.F32 R48, R20.reuse, R44, R72 ;  /* 0x0000002c1430723c */ /* 0x040ff00000001848 */
[C---:B------:R-:W-:Y:S08]  /*2fb0*/  HMMA.16816.F32 R60, R20.reuse, R46, R60 ;  /* 0x0000002e143c723c */ /* 0x040ff0000000183c */
[C---:B------:R-:W-:Y:S01]  /*2fc0*/  HMMA.16816.F32 R68, R20.reuse, R64, R56 ;  /* 0x000000401444723c */ /* 0x040fe20000001838 */
[----:B------:R-:W-:Y:S07]  /*2fd0*/  LDSM.16.M88.4 R56, [R204+0x9000] ;  /* 0x00900000cc38783b */ /* 0x000fee0000000200 */
[----:B------:R-:W-:Y:S08]  /*2fe0*/  HMMA.16816.F32 R52, R20, R66, R52 ;  /* 0x000000421434723c */ /* 0x000ff00000001834 */
[C---:B-1----:R-:W-:Y:S01]  /*2ff0*/  HMMA.16816.F32 R72, R16.reuse, R44, R12 ;  /* 0x0000002c1048723c */ /* 0x042fe2000000180c */
[----:B------:R-:W1:Y:S07]  /*3000*/  LDSM.16.M88.4 R12, [R206+0x6000] ;  /* 0x00600000ce0c783b */ /* 0x000e6e0000000200 */
[C---:B------:R-:W-:Y:S01]  /*3010*/  HMMA.16816.F32 R80, R16.reuse, R46, R36 ;  /* 0x0000002e1050723c */ /* 0x040fe20000001824 */
[----:B------:R-:W5:Y:S07]  /*3020*/  LDSM.16.M88.4 R44, [R204+0x9800] ;  /* 0x00980000cc2c783b */ /* 0x000f6e0000000200 */
[C---:B------:R-:W-:Y:S08]  /*3030*/  HMMA.16816.F32 R84, R16.reuse, R64, R84 ;  /* 0x000000401054723c */ /* 0x040ff00000001854 */
[----:B------:R-:W-:Y:S01]  /*3040*/  HMMA.16816.F32 R20, R16, R66, R40 ;  /* 0x000000421014723c */ /* 0x000fe20000001828 */
[----:B------:R-:W1:Y:S04]  /*3050*/  LDSM.16.M88.4 R16, [R206+0x4000] ;  /* 0x00400000ce10783b */ /* 0x000e680000000200 */
[----:B------:R-:W-:Y:S03]  /*3060*/  LDSM.16.M88.4 R64, [R215+0x1800] ;  /* 0x00180000d740783b */ /* 0x000fe60000000200 */
[C---:B--2---:R-:W-:Y:S01]  /*3070*/  HMMA.16816.F32 R36, R8.reuse, R32, R48 ;  /* 0x000000200824723c */ /* 0x044fe20000001830 */
[----:B------:R-:W-:Y:S07]  /*3080*/  LDSM.16.M88.4 R48, [R215+0x1000] ;  /* 0x00100000d730783b */ /* 0x000fee0000000200 */
[C---:B------:R-:W-:Y:S08]  /*3090*/  HMMA.16816.F32 R40, R8.reuse, R34, R60 ;  /* 0x000000220828723c */ /* 0x040ff0000000183c */
[C---:B---3--:R-:W-:Y:S08]  /*30a0*/  HMMA.16816.F32 R76, R8.reuse, R28, R68 ;  /* 0x0000001c084c723c */ /* 0x048ff00000001844 */
[----:B------:R-:W-:Y:S01]  /*30b0*/  HMMA.16816.F32 R52, R8, R30, R52 ;  /* 0x0000001e0834723c */ /* 0x000fe20000001834 */
[----:B------:R-:W2:Y:S07]  /*30c0*/  LDSM.16.M88.4 R8, [R208+0x6000] ;  /* 0x00600000d008783b */ /* 0x000eae0000000200 */
[C---:B----4-:R-:W-:Y:S08]  /*30d0*/  HMMA.16816.F32 R60, R24.reuse, R32, R72 ;  /* 0x00000020183c723c */ /* 0x050ff00000001848 */
[C---:B------:R-:W-:Y:S08]  /*30e0*/  HMMA.16816.F32 R68, R24.reuse, R34, R80 ;  /* 0x000000221844723c */ /* 0x040ff00000001850 */
[C---:B------:R-:W-:Y:S08]  /*30f0*/  HMMA.16816.F32 R72, R24.reuse, R28, R84 ;  /* 0x0000001c1848723c */ /* 0x040ff00000001854 */
[----:B------:R-:W-:Y:S01]  /*3100*/  HMMA.16816.F32 R32, R24, R30, R20 ;  /* 0x0000001e1820723c */ /* 0x000fe20000001814 */
[----:B------:R-:W3:Y:S07]  /*3110*/  LDSM.16.M88.4 R24, [R208+0x4000] ;  /* 0x00400000d018783b */ /* 0x000eee0000000200 */
[C---:B-1----:R-:W-:Y:S08]  /*3120*/  HMMA.16816.F32 R28, R12.reuse, R56, R36 ;  /* 0x000000380c1c723c */ /* 0x042ff00000001824 */
[C---:B------:R-:W-:Y:S08]  /*3130*/  HMMA.16816.F32 R20, R12.reuse, R58, R40 ;  /* 0x0000003a0c14723c */ /* 0x040ff00000001828 */
[C---:B-----5:R-:W-:Y:S08]  /*3140*/  HMMA.16816.F32 R40, R12.reuse, R44, R76 ;  /* 0x0000002c0c28723c */ /* 0x060ff0000000184c */
[----:B------:R-:W-:Y:S01]  /*3150*/  HMMA.16816.F32 R36, R12, R46, R52 ;  /* 0x0000002e0c24723c */ /* 0x000fe20000001834 */
[----:B------:R-:W-:Y:S07]  /*3160*/  LDSM.16.M88.4 R12, [R214+0x4000] ;  /* 0x00400000d60c783b */ /* 0x000fee0000000200 */
[C---:B------:R-:W-:Y:S08]  /*3170*/  HMMA.16816.F32 R52, R16.reuse, R56, R60 ;  /* 0x000000381034723c */ /* 0x040ff0000000183c */
[C---:B------:R-:W-:Y:S08]  /*3180*/  HMMA.16816.F32 R60, R16.reuse, R58, R68 ;  /* 0x0000003a103c723c */ /* 0x040ff00000001844 */
[C---:B------:R-:W-:Y:S08]  /*3190*/  HMMA.16816.F32 R68, R16.reuse, R44, R72 ;  /* 0x0000002c1044723c */ /* 0x040ff00000001848 */
[----:B------:R-:W-:Y:S01]  /*31a0*/  HMMA.16816.F32 R16, R16, R46, R32 ;  /* 0x0000002e1010723c */ /* 0x000fe20000001820 */
[----:B------:R-:W1:Y:S07]  /*31b0*/  LDSM.16.M88.4 R32, [R213+0x9000] ;  /* 0x00900000d520783b */ /* 0x000e6e0000000200 */
[C---:B--2---:R-:W-:Y:S01]  /*31c0*/  HMMA.16816.F32 R80, R8.reuse, R48, R28 ;  /* 0x000000300850723c */ /* 0x044fe2000000181c */
[----:B------:R-:W-:Y:S07]  /*31d0*/  LDSM.16.M88.4 R28, [R213+0x9800] ;  /* 0x00980000d51c783b */ /* 0x000fee0000000200 */
[C---:B------:R-:W-:Y:S01]  /*31e0*/  HMMA.16816.F32 R76, R8.reuse, R50, R20 ;  /* 0x00000032084c723c */ /* 0x040fe20000001814 */
[----:B------:R-:W-:Y:S07]  /*31f0*/  LDSM.16.M88.4 R20, [R212+0x4000] ;  /* 0x00400000d414783b */ /* 0x000fee0000000200 */
[C---:B------:R-:W-:Y:S08]  /*3200*/  HMMA.16816.F32 R72, R8.reuse, R64, R40 ;  /* 0x000000400848723c */ /* 0x040ff00000001828 */
[----:B------:R-:W-:Y:S01]  /*3210*/  HMMA.16816.F32 R56, R8, R66, R36 ;  /* 0x000000420838723c */ /* 0x000fe20000001824 */
[----:B------:R-:W2:Y:S04]  /*3220*/  LDSM.16.M88.4 R8, [R214+0x6000] ;  /* 0x00600000d608783b */ /* 0x000ea80000000200 */
[----:B------:R-:W4:Y:S03]  /*3230*/  LDSM.16.M88.4 R36, [R211+0x1000] ;  /* 0x00100000d324783b */ /* 0x000f260000000200 */
[C---:B---3--:R-:W-:Y:S08]  /*3240*/  HMMA.16816.F32 R44, R24.reuse, R48, R52 ;  /* 0x00000030182c723c */ /* 0x048ff00000001834 */
[C---:B------:R-:W-:Y:S08]  /*3250*/  HMMA.16816.F32 R40, R24.reuse, R50, R60 ;  /* 0x000000321828723c */ /* 0x040ff0000000183c */
[C---:B------:R-:W-:Y:S08]  /*3260*/  HMMA.16816.F32 R52, R24.reuse, R64, R68 ;  /* 0x000000401834723c */ /* 0x040ff00000001844 */
[----:B------:R-:W-:Y:S01]  /*3270*/  HMMA.16816.F32 R24, R24, R66, R16 ;  /* 0x000000421818723c */ /* 0x000fe20000001810 */
[----:B------:R-:W3:Y:S07]  /*3280*/  LDSM.16.M88.4 R16, [R212+0x6000] ;  /* 0x00600000d410783b */ /* 0x000eee0000000200 */
[-C--:B-1----:R-:W-:Y:S08]  /*3290*/  HMMA.16816.F32 R48, R12, R32.reuse, R44 ;  /* 0x000000200c30723c */ /* 0x082ff0000000182c */
[----:B--2---:R-:W-:Y:S08]  /*32a0*/  HMMA.16816.F32 R44, R8, R32, R80 ;  /* 0x00000020082c723c */ /* 0x004ff00000001850 */
[-C--:B------:R-:W-:Y:S08]  /*32b0*/  HMMA.16816.F32 R40, R12, R34.reuse, R40 ;  /* 0x000000220c28723c */ /* 0x080ff00000001828 */
[----:B------:R-:W-:Y:S08]  /*32c0*/  HMMA.16816.F32 R60, R8, R34, R76 ;  /* 0x00000022083c723c */ /* 0x000ff0000000184c */
[----:B------:R-:W-:Y:S08]  /*32d0*/  HMMA.16816.F32 R32, R12, R28, R52 ;  /* 0x0000001c0c20723c */ /* 0x000ff00000001834 */
[----:B----4-:R-:W-:Y:S08]  /*32e0*/  HMMA.16816.F32 R48, R20, R36, R48 ;  /* 0x000000241430723c */ /* 0x010ff00000001830 */
[----:B------:R-:W-:Y:S01]  /*32f0*/  HMMA.16816.F32 R52, R12, R30, R24 ;  /* 0x0000001e0c34723c */ /* 0x000fe20000001818 */
[----:B------:R-:W1:Y:S01]  /*3300*/  LDSM.16.M88.4 R24, [R211+0x1800] ;  /* 0x00180000d318783b */ /* 0x000e620000000200 */
[----:B------:R-:W-:-:S05]  /*3310*/  DEPBAR.LE SB0, 0x0 ;  /* 0x000080000000791a */ /* 0x000fca0000000000 */
[----:B------:R-:W-:Y:S01]  /*3320*/  IMNMX R12, R7, UR8, PT ;  /* 0x00000008070c7c17 */ /* 0x000fe2000b800200 */
[----:B---3--:R-:W-:Y:S01]  /*3330*/  HMMA.16816.F32 R44, R16, R36, R44 ;  /* 0x00000024102c723c */ /* 0x008fe2000000182c */
[----:B------:R-:W-:Y:S02]  /*3340*/  BAR.SYNC.DEFER_BLOCKING 0x0 ;  /* 0x0000000000007b1d */ /* 0x000fe40000010000 */
[----:B------:R-:W-:-:S05]  /*3350*/  ISETP.GE.AND P3, PT, R5, R12, PT ;  /* 0x0000000c0500720c */ /* 0x000fca0003f66270 */
[C---:B------:R-:W-:Y:S08]  /*3360*/  HMMA.16816.F32 R72, R8.reuse, R28, R72 ;  /* 0x0000001c0848723c */ /* 0x040ff00000001848 */
[----:B------:R-:W-:Y:S07]  /*3370*/  HMMA.16816.F32 R56, R8, R30, R56 ;  /* 0x0000001e0838723c */ /* 0x000fee0000001838 */
[----:B------:R-:W-:Y:S01]  /*3380*/  IADD3 R11, R88, 0x48, RZ ;  /* 0x00000048580b7810 */ /* 0x000fe20007ffe0ff */
[----:B------:R-:W-:Y:S01]  /*3390*/  HMMA.16816.F32 R40, R20, R38, R40 ;  /* 0x000000261428723c */ /* 0x000fe20000001828 */
[----:B------:R-:W-:Y:S01]  /*33a0*/  IMNMX R10, R3, UR8, PT ;  /* 0x00000008030a7c17 */ /* 0x000fe2000b800200 */
[----:B------:R-:W-:Y:S01]  /*33b0*/  FFMA.FTZ R8, R6, UR4, R51 ;  /* 0x0000000406087c23 */ /* 0x000fe20008010033 */
[----:B------:R-:W-:Y:S01]  /*33c0*/  IMNMX R9, R88, UR8, PT ;  /* 0x0000000858097c17 */ /* 0x000fe2000b800200 */
[----:B------:R-:W-:Y:S01]  /*33d0*/  FFMA.FTZ R13, R6, UR4, R45 ;  /* 0x00000004060d7c23 */ /* 0x000fe2000801002d */
[----:B------:R-:W-:-:S02]  /*33e0*/  IMNMX R11, R11, UR8, PT ;  /* 0x000000080b0b7c17 */ /* 0x000fc4000b800200 */
[----:B------:R-:W-:Y:S01]  /*33f0*/  IADD3 R3, R0, 0x8, RZ ;  /* 0x0000000800037810 */ /* 0x000fe20007ffe0ff */
[----:B------:R-:W-:Y:S01]  /*3400*/  HMMA.16816.F32 R36, R16, R38, R60 ;  /* 0x000000261024723c */ /* 0x000fe2000000183c */
[C---:B------:R-:W-:Y:S02]  /*3410*/  ISETP.GE.AND P6, PT, R5.reuse, R9, PT ;  /* 0x000000090500720c */ /* 0x040fe40003fc6270 */
[CC--:B------:R-:W-:Y:S01]  /*3420*/  ISETP.GE.AND P5, PT, R5.reuse, R10.reuse, PT ;  /* 0x0000000a0500720c */ /* 0x0c0fe20003fa6270 */
[----:B------:R-:W2:Y:S01]  /*3430*/  I2F R7, R3 ;  /* 0x0000000300077306 */ /* 0x000ea20000201400 */
[----:B------:R-:W-:Y:S01]  /*3440*/  ISETP.GE.AND P1, PT, R5, R11, PT ;  /* 0x0000000b0500720c */ /* 0x000fe20003f26270 */
[C---:B------:R-:W-:Y:S01]  /*3450*/  FFMA.FTZ R5, R6.reuse, UR4, R49 ;  /* 0x0000000406057c23 */ /* 0x040fe20008010031 */
[C---:B------:R-:W-:Y:S01]  /*3460*/  ISETP.GE.AND P0, PT, R3.reuse, R9, PT ;  /* 0x000000090300720c */ /* 0x040fe20003f06270 */
[----:B------:R-:W-:Y:S01]  /*3470*/  FFMA.FTZ R6, R6, UR4, R47 ;  /* 0x0000000406067c23 */ /* 0x000fe2000801002f */
[----:B------:R-:W-:Y:S01]  /*3480*/  ISETP.GE.AND P4, PT, R3, R10, PT ;  /* 0x0000000a0300720c */ /* 0x000fe20003f86270 */
[----:B-1----:R-:W-:Y:S01]  /*3490*/  HMMA.16816.F32 R32, R20, R24, R32 ;  /* 0x000000181420723c */ /* 0x002fe20000001820 */
[----:B------:R-:W-:-:S02]  /*34a0*/  FSEL R49, R5, -INF , !P6 ;  /* 0xff80000005317808 */ /* 0x000fc40007000000 */
[C---:B------:R-:W-:Y:S02]  /*34b0*/  ISETP.GE.AND P2, PT, R3.reuse, R12, PT ;  /* 0x0000000c0300720c */ /* 0x040fe40003f46270 */
[----:B------:R-:W-:Y:S02]  /*34c0*/  ISETP.GE.AND P6, PT, R3, R11, PT ;  /* 0x0000000b0300720c */ /* 0x000fe40003fc6270 */
[----:B------:R-:W-:Y:S01]  /*34d0*/  FSEL R45, R8, -INF , !P5 ;  /* 0xff800000082d7808 */ /* 0x000fe20006800000 */
[----:B------:R-:W-:Y:S01]  /*34e0*/  HMMA.16816.F32 R28, R16, R24, R72 ;  /* 0x00000018101c723c */ /* 0x000fe20000001848 */
[----:B------:R-:W-:Y:S01]  /*34f0*/  FSEL R60, R13, -INF , !P3 ;  /* 0xff8000000d3c7808 */ /* 0x000fe20005800000 */
[C---:B--2---:R-:W-:Y:S01]  /*3500*/  FFMA.FTZ R8, R7.reuse, UR4, R40 ;  /* 0x0000000407087c23 */ /* 0x044fe20008010028 */
[----:B------:R-:W-:Y:S02]  /*3510*/  IADD3 R3, R0, 0x9, RZ ;  /* 0x0000000900037810 */ /* 0x000fe40007ffe0ff */
[----:B------:R-:W-:Y:S01]  /*3520*/  FSEL R124, R6, -INF , !P1 ;  /* 0xff800000067c7808 */ /* 0x000fe20004800000 */
[C---:B------:R-:W-:Y:S01]  /*3530*/  FFMA.FTZ R13, R7.reuse, UR4, R36 ;  /* 0x00000004070d7c23 */ /* 0x040fe20008010024 */
[----:B------:R-:W1:Y:S01]  /*3540*/  I2F R5, R3 ;  /* 0x0000000300057306 */ /* 0x000e620000201400 */
[----:B------:R-:W-:Y:S01]  /*3550*/  FSEL R40, R8, -INF , !P0 ;  /* 0xff80000008287808 */ /* 0x000fe20004000000 */
[----:B------:R-:W-:Y:S01]  /*3560*/  FFMA.FTZ R8, R7, UR4, R42 ;  /* 0x0000000407087c23 */ /* 0x000fe2000801002a */
[----:B------:R-:W-:Y:S01]  /*3570*/  ISETP.GE.AND P5, PT, R3, R9, PT ;  /* 0x000000090300720c */ /* 0x000fe20003fa6270 */
[----:B------:R-:W-:Y:S01]  /*3580*/  FFMA.FTZ R6, R7, UR4, R38 ;  /* 0x0000000407067c23 */ /* 0x000fe20008010026 */
[C---:B------:R-:W-:Y:S01]  /*3590*/  ISETP.GE.AND P3, PT, R3.reuse, R10, PT ;  /* 0x0000000a0300720c */ /* 0x040fe20003f66270 */
[----:B------:R-:W-:Y:S01]  /*35a0*/  HMMA.16816.F32 R20, R20, R26, R52 ;  /* 0x0000001a1414723c */ /* 0x000fe20000001834 */
[----:B------:R-:W-:-:S02]  /*35b0*/  ISETP.GE.AND P1, PT, R3, R12, PT ;  /* 0x0000000c0300720c */ /* 0x000fc40003f26270 */
[----:B------:R-:W-:Y:S02]  /*35c0*/  ISETP.GE.AND P0, PT, R3, R11, PT ;  /* 0x0000000b0300720c */ /* 0x000fe40003f06270 */
[----:B------:R-:W-:Y:S02]  /*35d0*/  FSEL R36, R8, -INF , !P4 ;  /* 0xff80000008247808 */ /* 0x000fe40006000000 */
[----:B------:R-:W-:Y:S01]  /*35e0*/  FSEL R63, R6, -INF , !P6 ;  /* 0xff800000063f7808 */ /* 0x000fe20007000000 */
[----:B------:R-:W-:Y:S01]  /*35f0*/  HMMA.16816.F32 R16, R16, R26, R56 ;  /* 0x0000001a1010723c */ /* 0x000fe20000001838 */
[----:B------:R-:W-:Y:S01]  /*3600*/  FSEL R61, R13, -INF , !P2 ;  /* 0xff8000000d3d7808 */ /* 0x000fe20005000000 */
[C---:B-1----:R-:W-:Y:S01]  /*3610*/  FFMA.FTZ R8, R5.reuse, UR4, R41 ;  /* 0x0000000405087c23 */ /* 0x042fe20008010029 */
[----:B------:R-:W-:Y:S01]  /*3620*/  IADD3 R3, R0, 0x10, RZ ;  /* 0x0000001000037810 */ /* 0x000fe20007ffe0ff */
[C---:B------:R-:W-:Y:S02]  /*3630*/  FFMA.FTZ R6, R5.reuse, UR4, R43 ;  /* 0x0000000405067c23 */ /* 0x040fe4000801002b */
[C---:B------:R-:W-:Y:S01]  /*3640*/  FFMA.FTZ R13, R5.reuse, UR4, R37 ;  /* 0x00000004050d7c23 */ /* 0x040fe20008010025 */
[----:B------:R-:W1:Y:S01]  /*3650*/  I2F R7, R3 ;  /* 0x0000000300077306 */ /* 0x000e620000201400 */
[----:B------:R-:W-:Y:S01]  /*3660*/  FSEL R24, R8, -INF , !P5 ;  /* 0xff80000008187808 */ /* 0x000fe20006800000 */
[----:B------:R-:W-:Y:S01]  /*3670*/  FFMA.FTZ R5, R5, UR4, R39 ;  /* 0x0000000405057c23 */ /* 0x000fe20008010027 */
[----:B------:R-:W-:-:S02]  /*3680*/  ISETP.GE.AND P4, PT, R3, R9, PT ;  /* 0x000000090300720c */ /* 0x000fc40003f86270 */
[C---:B------:R-:W-:Y:S02]  /*3690*/  ISETP.GE.AND P2, PT, R3.reuse, R10, PT ;  /* 0x0000000a0300720c */ /* 0x040fe40003f46270 */
[C---:B------:R-:W-:Y:S02]  /*36a0*/  ISETP.GE.AND P6, PT, R3.reuse, R12, PT ;  /* 0x0000000c0300720c */ /* 0x040fe40003fc6270 */
[----:B------:R-:W-:Y:S02]  /*36b0*/  ISETP.GE.AND P5, PT, R3, R11, PT ;  /* 0x0000000b0300720c */ /* 0x000fe40003fa6270 */
[----:B------:R-:W-:Y:S02]  /*36c0*/  FSEL R25, R6, -INF , !P3 ;  /* 0xff80000006197808 */ /* 0x000fe40005800000 */
[----:B------:R-:W-:Y:S02]  /*36d0*/  FSEL R62, R5, -INF , !P0 ;  /* 0xff800000053e7808 */ /* 0x000fe40004000000 */
[C---:B------:R-:W-:Y:S01]  /*36e0*/  IADD3 R5, R0.reuse, 0x18, RZ ;  /* 0x0000001800057810 */ /* 0x040fe20007ffe0ff */
[----:B-1----:R-:W-:Y:S01]  /*36f0*/  FFMA.FTZ R8, R7, UR4, R32 ;  /* 0x0000000407087c23 */ /* 0x002fe20008010020 */
[----:B------:R-:W-:-:S02]  /*3700*/  IADD3 R3, R0, 0x11, RZ ;  /* 0x0000001100037810 */ /* 0x000fc40007ffe0ff */
[----:B------:R-:W-:Y:S01]  /*3710*/  FSEL R47, R13, -INF , !P1 ;  /* 0xff8000000d2f7808 */ /* 0x000fe20004800000 */
[C---:B------:R-:W-:Y:S01]  /*3720*/  FFMA.FTZ R13, R7.reuse, UR4, R28 ;  /* 0x00000004070d7c23 */ /* 0x040fe2000801001c */
[----:B------:R-:W1:Y:S01]  /*3730*/  I2F R6, R3 ;  /* 0x0000000300067306 */ /* 0x000e620000201400 */
[----:B------:R-:W-:Y:S01]  /*3740*/  FSEL R41, R8, -INF , !P4 ;  /* 0xff80000008297808 */ /* 0x000fe20006000000 */
[----:B------:R-:W-:Y:S01]  /*3750*/  FFMA.FTZ R8, R7, UR4, R34 ;  /* 0x0000000407087c23 */ /* 0x000fe20008010022 */
[----:B------:R-:W-:Y:S01]  /*3760*/  ISETP.GE.AND P3, PT, R3, R9, PT ;  /* 0x000000090300720c */ /* 0x000fe20003f66270 */
[----:B------:R-:W-:Y:S01]  /*3770*/  FFMA.FTZ R7, R7, UR4, R30 ;  /* 0x0000000407077c23 */ /* 0x000fe2000801001e */
[C---:B------:R-:W-:Y:S02]  /*3780*/  ISETP.GE.AND P1, PT, R3.reuse, R10, PT ;  /* 0x0000000a0300720c */ /* 0x040fe40003f26270 */
[C---:B------:R-:W-:Y:S02]  /*3790*/  ISETP.GE.AND P0, PT, R3.reuse, R12, PT ;  /* 0x0000000c0300720c */ /* 0x040fe40003f06270 */
[----:B------:R-:W-:-:S02]  /*37a0*/  ISETP.GE.AND P4, PT, R3, R11, PT ;  /* 0x0000000b0300720c */ /* 0x000fc40003f86270 */
[----:B------:R2:W3:Y:S01]  /*37b0*/  I2F R3, R5 ;  /* 0x0000000500037306 */ /* 0x0004e20000201400 */
[----:B------:R-:W-:Y:S02]  /*37c0*/  FSEL R32, R8, -INF , !P2 ;  /* 0xff80000008207808 */ /* 0x000fe40005000000 */
[----:B------:R-:W-:Y:S01]  /*37d0*/  FSEL R34, R13, -INF , !P6 ;  /* 0xff8000000d227808 */ /* 0x000fe20007000000 */
[C---:B-1----:R-:W-:Y:S01]  /*37e0*/  FFMA.FTZ R8, R6.reuse, UR4, R33 ;  /* 0x0000000406087c23 */ /* 0x042fe20008010021 */
[----:B------:R-:W-:Y:S01]  /*37f0*/  FSEL R57, R7, -INF , !P5 ;  /* 0xff80000007397808 */ /* 0x000fe20006800000 */
[----:B------:R-:W-:Y:S01]  /*3800*/  FFMA.FTZ R7, R6, UR4, R29 ;  /* 0x0000000406077c23 */ /* 0x000fe2000801001d */
[C---:B------:R-:W-:Y:S02]  /*3810*/  ISETP.GE.AND P2, PT, R5.reuse, R9, PT ;  /* 0x000000090500720c */ /* 0x040fe40003f46270 */
[----:B------:R-:W-:Y:S02]  /*3820*/  FSEL R30, R8, -INF , !P3 ;  /* 0xff800000081e7808 */ /* 0x000fe40005800000 */
[C---:B------:R-:W-:Y:S01]  /*3830*/  ISETP.GE.AND P6, PT, R5.reuse, R10, PT ;  /* 0x0000000a0500720c */ /* 0x040fe20003fc6270 */
[----:B------:R-:W1:Y:S01]  /*3840*/  I2F R8, R0 ;  /* 0x0000000000087306 */ /* 0x000e620000201400 */
[----:B------:R-:W-:-:S02]  /*3850*/  ISETP.GE.AND P5, PT, R5, R12, PT ;  /* 0x0000000c0500720c */ /* 0x000fc40003fa6270 */
[----:B------:R-:W-:Y:S01]  /*3860*/  ISETP.GE.AND P3, PT, R5, R11, PT ;  /* 0x0000000b0500720c */ /* 0x000fe20003f66270 */
[C---:B--2---:R-:W-:Y:S01]  /*3870*/  FFMA.FTZ R5, R6.reuse, UR4, R35 ;  /* 0x0000000406057c23 */ /* 0x044fe20008010023 */
[----:B------:R-:W-:Y:S01]  /*3880*/  FSEL R35, R7, -INF , !P0 ;  /* 0xff80000007237808 */ /* 0x000fe20004000000 */
[----:B------:R-:W-:Y:S01]  /*3890*/  FFMA.FTZ R6, R6, UR4, R31 ;  /* 0x0000000406067c23 */ /* 0x000fe2000801001f */
[----:B------:R-:W-:Y:S01]  /*38a0*/  ISETP.GE.AND P0, PT, R0, R10, PT ;  /* 0x0000000a0000720c */ /* 0x000fe20003f06270 */
[----:B---3--:R-:W-:Y:S01]  /*38b0*/  FFMA.FTZ R7, R3, UR4, R16 ;  /* 0x0000000403077c23 */ /* 0x008fe20008010010 */
[----:B------:R-:W-:Y:S01]  /*38c0*/  FSEL R29, R5, -INF , !P1 ;  /* 0xff800000051d7808 */ /* 0x000fe20004800000 */
[C---:B------:R-:W-:Y:S01]  /*38d0*/  FFMA.FTZ R5, R3.reuse, UR4, R20 ;  /* 0x0000000403057c23 */ /* 0x040fe20008010014 */
[----:B------:R-:W-:Y:S01]  /*38e0*/  FSEL R58, R6, -INF , !P4 ;  /* 0xff800000063a7808 */ /* 0x000fe20006000000 */
[----:B------:R-:W-:Y:S01]  /*38f0*/  FFMA.FTZ R6, R3, UR4, R22 ;  /* 0x0000000403067c23 */ /* 0x000fe20008010016 */
[----:B------:R-:W-:-:S02]  /*3900*/  ISETP.GE.AND P1, PT, R0, R9, PT ;  /* 0x000000090000720c */ /* 0x000fc40003f26270 */
[----:B------:R-:W-:Y:S01]  /*3910*/  FSEL R27, R5, -INF , !P2 ;  /* 0xff800000051b7808 */ /* 0x000fe20005000000 */
[----:B------:R-:W-:Y:S01]  /*3920*/  FFMA.FTZ R5, R3, UR4, R18 ;  /* 0x0000000403057c23 */ /* 0x000fe20008010012 */
[----:B------:R-:W-:Y:S01]  /*3930*/  ISETP.GE.AND P4, PT, R0, R12, PT ;  /* 0x0000000c0000720c */ /* 0x000fe20003f86270 */
[----:B-1----:R-:W-:Y:S01]  /*3940*/  FFMA.FTZ R14, R8, UR4, R44 ;  /* 0x00000004080e7c23 */ /* 0x002fe2000801002c */
[C---:B------:R-:W-:Y:S02]  /*3950*/  ISETP.GE.AND P2, PT, R0.reuse, R11, PT ;  /* 0x0000000b0000720c */ /* 0x040fe40003f46270 */
[----:B------:R-:W-:Y:S02]  /*3960*/  IADD3 R0, R0, 0x19, RZ ;  /* 0x0000001900007810 */ /* 0x000fe40007ffe0ff */
[----:B------:R-:W-:Y:S01]  /*3970*/  FSEL R56, R5, -INF , !P3 ;  /* 0xff80000005387808 */ /* 0x000fe20005800000 */
[----:B------:R-:W-:Y:S01]  /*3980*/  FFMA.FTZ R5, R8, UR4, R50 ;  /* 0x0000000408057c23 */ /* 0x000fe20008010032 */
[----:B------:R-:W1:Y:S01]  /*3990*/  I2F R3, R0 ;  /* 0x0000000000037306 */ /* 0x000e620000201400 */
[----:B------:R-:W-:Y:S01]  /*39a0*/  FSEL R28, R6, -INF , !P6 ;  /* 0xff800000061c7808 */ /* 0x000fe20007000000 */
[----:B------:R-:W-:Y:S01]  /*39b0*/  FFMA.FTZ R6, R8, UR4, R48 ;  /* 0x0000000408067c23 */ /* 0x000fe20008010030 */
[----:B------:R-:W-:-:S02]  /*39c0*/  FSEL R43, R7, -INF , !P5 ;  /* 0xff800000072b7808 */ /* 0x000fc40006800000 */
[----:B------:R-:W-:Y:S02]  /*39d0*/  FSEL R22, R5, -INF , !P0 ;  /* 0xff80000005167808 */ /* 0x000fe40004000000 */
[----:B------:R-:W-:Y:S02]  /*39e0*/  PLOP3.LUT P0, PT, PT, PT, UP0, 0x80, 0x0 ;  /* 0x000000000000781c */ /* 0x000fe40003f0f008 */
[----:B------:R-:W-:Y:S01]  /*39f0*/  FSEL R20, R6, -INF , !P1 ;  /* 0xff80000006147808 */ /* 0x000fe20004800000 */
[----:B------:R-:W-:Y:S01]  /*3a00*/  FFMA.FTZ R6, R8, UR4, R46 ;  /* 0x0000000408067c23 */ /* 0x000fe2000801002e */
[C---:B------:R-:W-:Y:S02]  /*3a10*/  ISETP.GE.AND P6, PT, R0.reuse, R9, PT ;  /* 0x000000090000720c */ /* 0x040fe40003fc6270 */
[C---:B------:R-:W-:Y:S02]  /*3a20*/  ISETP.GE.AND P5, PT, R0.reuse, R10, PT ;  /* 0x0000000a0000720c */ /* 0x040fe40003fa6270 */
[C---:B------:R-:W-:Y:S01]  /*3a30*/  ISETP.GE.AND P3, PT, R0.reuse, R12, PT ;  /* 0x0000000c0000720c */ /* 0x040fe20003f66270 */
[C---:B-1----:R-:W-:Y:S01]  /*3a40*/  FFMA.FTZ R13, R3.reuse, UR4, R21 ;  /* 0x00000004030d7c23 */ /* 0x042fe20008010015 */
[----:B------:R-:W-:Y:S01]  /*3a50*/  ISETP.GE.AND P1, PT, R0, R11, PT ;  /* 0x0000000b0000720c */ /* 0x000fe20003f26270 */
[----:B------:R-:W-:Y:S01]  /*3a60*/  FFMA.FTZ R8, R3, UR4, R23 ;  /* 0x0000000403087c23 */ /* 0x000fe20008010017 */
[----:B------:R-:W-:Y:S01]  /*3a70*/  LOP3.LUT R0, R89, R90, RZ, 0xfc, !PT ;  /* 0x0000005a59007212 */ /* 0x000fe200078efcff */
[C---:B------:R-:W-:Y:S01]  /*3a80*/  FFMA.FTZ R7, R3.reuse, UR4, R17 ;  /* 0x0000000403077c23 */ /* 0x040fe20008010011 */
[----:B------:R-:W-:Y:S01]  /*3a90*/  FSEL R31, R14, -INF , !P4 ;  /* 0xff8000000e1f7808 */ /* 0x000fe20006000000 */
[----:B------:R-:W-:Y:S01]  /*3aa0*/  FFMA.FTZ R3, R3, UR4, R19 ;  /* 0x0000000403037c23 */ /* 0x000fe20008010013 */
[----:B------:R-:W-:-:S02]  /*3ab0*/  FSEL R33, R6, -INF , !P2 ;  /* 0xff80000006217808 */ /* 0x000fc40005000000 */
        /* <DEDUP_REMOVED lines=45> */
.L_x_1008:
[----:B------:R-:W-:Y:S05]  /*3d90*/  BSYNC B0 ;  /* 0x0000000000007941 */ /* 0x000fea0003800000 */
.L_x_1007:
[----:B------:R-:W0:Y:S02]  /*3da0*/  LDGDEPBAR ;  /* 0x00000000000079af */ /* 0x000e240000000000 */
.L_x_1006:
[----:B------:R-:W-:Y:S01]  /*3db0*/  FMNMX.FTZ R136, R20, R49, !PT ;  /* 0x0000003114887209 */ /* 0x000fe20007810000 */
[----:B-1----:R-:W-:Y:S01]  /*3dc0*/  IMAD.WIDE.U32 R14, R243, -0x326172a9, RZ ;  /* 0xcd9e8d57f30e7825 */ /* 0x002fe200078e00ff */
[----:B------:R-:W-:Y:S01]  /*3dd0*/  FMNMX.FTZ R3, R22, R45, !PT ;  /* 0x0000002d16037209 */ /* 0x000fe20007810000 */
[----:B------:R-:W-:Y:S01]  /*3de0*/  UIADD3 UR15, UR31, -0x4498517b, URZ ;  /* 0xbb67ae851f0f7890 */ /* 0x000fe2000fffe03f */
[----:B------:R-:W-:Y:S01]  /*3df0*/  FMNMX.FTZ R136, R40, R136, !PT ;  /* 0x0000008828887209 */ /* 0x000fe20007810000 */
[----:B--2---:R-:W-:Y:S01]  /*3e00*/  IMAD.U32 R7, RZ, RZ, UR31 ;  /* 0x0000001fff077e24 */ /* 0x004fe2000f8e00ff */
        /* <DEDUP_REMOVED lines=19> */
[----:B------:R-:W-:Y:S01]  /*3f40*/  IMAD.SHL.U32 R205, R0, 0x2, RZ ;  /* 0x0000000200cd7824 */ /* 0x000fe200078e00ff */
[----:B------:R-:W-:Y:S01]  /*3f50*/  FMNMX.FTZ R3, R26, R3, !PT ;  /* 0x000000031a037209 */ /* 0x000fe20007810000 */
[----:B------:R-:W-:Y:S01]  /*3f60*/  UIADD3 UR17, UR30, -0x4ab325aa, URZ ;  /* 0xb54cda561e117890 */ /* 0x000fe2000fffe03f */
[----:B------:R-:W-:Y:S01]  /*3f70*/  LOP3.LUT R46, R92, UR30, RZ, 0x3c, !PT ;  /* 0x0000001e5c2e7c12 */ /* 0x000fe2000f8e3cff */
[----:B------:R-:W1:Y:S01]  /*3f80*/  SHFL.BFLY PT, R5, R136, 0x2, 0x1f ;  /* 0x0c401f0088057f89 */ /* 0x000e6200000e0000 */
[--C-:B------:R-:W-:Y:S01]  /*3f90*/  IMAD R207, R4, 0x2, R205.reuse ;  /* 0x0000000204cf7824 */ /* 0x100fe200078e02cd */
[----:B------:R-:W-:Y:S01]  /*3fa0*/  UIADD3 UR8, UR30, 0x1715609d, URZ ;  /* 0x1715609d1e087890 */ /* 0x000fe2000fffe03f */
[C---:B------:R-:W-:Y:S01]  /*3fb0*/  IMAD R210, R2.reuse, 0x2, R205 ;  /* 0x0000000202d27824 */ /* 0x040fe200078e02cd */
[----:B------:R-:W2:Y:S01]  /*3fc0*/  SHFL.BFLY PT, R6, R3, 0x2, 0x1f ;  /* 0x0c401f0003067f89 */ /* 0x000ea200000e0000 */
[----:B------:R-:W-:Y:S01]  /*3fd0*/  IMAD R209, R2, 0x2, R207 ;  /* 0x0000000202d17824 */ /* 0x000fe200078e02cf */
[----:B------:R-:W-:-:S02]  /*3fe0*/  IADD3 R59, R243, 0x4, RZ ;  /* 0x00000004f33b7810 */ /* 0x000fc40007ffe0ff */
[----:B------:R-:W-:Y:S03]  /*3ff0*/  LDSM.16.MT88.4 R148, [R205+0xa000] ;  /* 0x00a00000cd94783b */ /* 0x000fe60000004200 */
[----:B------:R-:W-:Y:S01]  /*4000*/  IMAD.WIDE.U32 R238, R59, -0x326172a9, RZ ;  /* 0xcd9e8d573bee7825 */ /* 0x000fe200078e00ff */
[----:B------:R-:W-:Y:S04]  /*4010*/  LDSM.16.MT88.4 R76, [R207+0xa000] ;  /* 0x00a00000cf4c783b */ /* 0x000fe80000004200 */
[----:B------:R-:W-:Y:S04]  /*4020*/  LDSM.16.MT88.4 R92, [R210+0xa000] ;  /* 0x00a00000d25c783b */ /* 0x000fe80000004200 */
[----:B------:R-:W-:Y:S01]  /*4030*/  LDSM.16.MT88.4 R104, [R205+0xb000] ;  /* 0x00b00000cd68783b */ /* 0x000fe20000004200 */
[----:B-1----:R-:W-:-:S03]  /*4040*/  FMNMX.FTZ R136, R136, R5, !PT ;  /* 0x0000000588887209 */ /* 0x002fc60007810000 */
[----:B------:R-:W-:Y:S01]  /*4050*/  LDSM.16.MT88.4 R200, [R207+0xb000] ;  /* 0x00b00000cfc8783b */ /* 0x000fe20000004200 */
[----:B------:R-:W-:Y:S02]  /*4060*/  LOP3.LUT R5, R15, R46, RZ, 0x3c, !PT ;  /* 0x0000002e0f057212 */ /* 0x000fe400078e3cff */
[----:B--2---:R-:W-:Y:S01]  /*4070*/  FMNMX.FTZ R3, R6, R3, !PT ;  /* 0x0000000306037209 */ /* 0x004fe20007810000 */
[----:B------:R-:W1:Y:S01]  /*4080*/  SHFL.BFLY PT, R8, R136, 0x1, 0x1f ;  /* 0x0c201f0088087f89 */ /* 0x000e6200000e0000 */
[----:B------:R-:W-:Y:S01]  /*4090*/  LOP3.LUT R6, R237, UR32, R7, 0x96, !PT ;  /* 0x00000020ed067c12 */ /* 0x000fe2000f8e9607 */
[----:B------:R-:W-:Y:S02]  /*40a0*/  IMAD.WIDE.U32 R246, R5, -0x2daee0ad, RZ ;  /* 0xd2511f5305f67825 */ /* 0x000fe400078e00ff */
[----:B------:R-:W2:Y:S02]  /*40b0*/  SHFL.BFLY PT, R135, R3, 0x1, 0x1f ;  /* 0x0c201f0003877f89 */ /* 0x000ea400000e0000 */
[----:B------:R-:W-:Y:S01]  /*40c0*/  IMAD.WIDE.U32 R72, R6, -0x326172a9, RZ ;  /* 0xcd9e8d5706487825 */ /* 0x000fe200078e00ff */
[----:B------:R-:W-:Y:S01]  /*40d0*/  LOP3.LUT R5, R247, UR15, R236, 0x96, !PT ;  /* 0x0000000ff7057c12 */ /* 0x000fe2000f8e96ec */
[----:B------:R-:W-:Y:S04]  /*40e0*/  LDSM.16.MT88.4 R116, [R210+0xb000] ;  /* 0x00b00000d274783b */ /* 0x000fe80000004200 */
[----:B------:R-:W-:Y:S01]  /*40f0*/  IMAD.WIDE.U32 R244, R5, -0x326172a9, RZ ;  /* 0xcd9e8d5705f47825 */ /* 0x000fe200078e00ff */
[----:B------:R-:W-:Y:S01]  /*4100*/  LOP3.LUT R5, R73, UR16, R14, 0x96, !PT ;  /* 0x0000001049057c12 */ /* 0x000fe2000f8e960e */
[----:B------:R-:W-:Y:S03]  /*4110*/  LDSM.16.MT88.4 R220, [R209+0xb000] ;  /* 0x00b00000d1dc783b */ /* 0x000fe60000004200 */
[----:B------:R-:W-:Y:S01]  /*4120*/  LOP3.LUT R14, R245, UR14, R72, 0x96, !PT ;  /* 0x0000000ef50e7c12 */ /* 0x000fe2000f8e9648 */
[----:B------:R-:W-:Y:S01]  /*4130*/  IMAD.WIDE.U32 R16, R5, -0x2daee0ad, RZ ;  /* 0xd2511f5305107825 */ /* 0x000fe200078e00ff */
[----:B------:R-:W-:Y:S03]  /*4140*/  LDSM.16.MT88.4 R184, [R205+0xa800] ;  /* 0x00a80000cdb8783b */ /* 0x000fe60000004200 */
[----:B------:R-:W-:Y:S01]  /*4150*/  IMAD.WIDE.U32 R14, R14, -0x2daee0ad, RZ ;  /* 0xd2511f530e0e7825 */ /* 0x000fe200078e00ff */
[----:B------:R-:W-:Y:S01]  /*4160*/  LOP3.LUT R6, R17, UR13, R246, 0x96, !PT ;  /* 0x0000000d11067c12 */ /* 0x000fe2000f8e96f6 */
[----:B------:R-:W-:Y:S01]  /*4170*/  LDSM.16.MT88.4 R176, [R207+0xa800] ;  /* 0x00a80000cfb0783b */ /* 0x000fe20000004200 */
[----:B-1----:R-:W-:-:S02]  /*4180*/  FMNMX.FTZ R136, R136, R8, !PT ;  /* 0x0000000888887209 */ /* 0x002fc40007810000 */
[----:B--2---:R-:W-:Y:S01]  /*4190*/  FMNMX.FTZ R135, R3, R135, !PT ;  /* 0x0000008703877209 */ /* 0x004fe20007810000 */
[----:B------:R-:W-:Y:S02]  /*41a0*/  LDSM.16.MT88.4 R180, [R210+0xa800] ;  /* 0x00a80000d2b4783b */ /* 0x000fe40000004200 */
[C---:B------:R-:W-:Y:S01]  /*41b0*/  FMUL.FTZ R8, R136.reuse, c[0x0][0x23c] ;  /* 0x00008f0088087a20 */ /* 0x040fe20000410000 */
[----:B------:R-:W-:Y:S01]  /*41c0*/  FSETP.NEU.FTZ.AND P1, PT, R136, -INF , PT ;  /* 0xff8000008800780b */ /* 0x000fe20003f3d000 */
[----:B------:R-:W-:Y:S03]  /*41d0*/  LDSM.16.MT88.4 R172, [R209+0xa800] ;  /* 0x00a80000d1ac783b */ /* 0x000fe60000004200 */
[----:B------:R-:W-:Y:S02]  /*41e0*/  FSEL R8, R8, RZ, P1 ;  /* 0x000000ff08087208 */ /* 0x000fe40000800000 */
[----:B------:R-:W-:Y:S01]  /*41f0*/  FSETP.NEU.FTZ.AND P1, PT, R135, -INF , PT ;  /* 0xff8000008700780b */ /* 0x000fe20003f3d000 */
[----:B------:R-:W-:Y:S02]  /*4200*/  LDSM.16.MT88.4 R196, [R205+0xb800] ;  /* 0x00b80000cdc4783b */ /* 0x000fe40000004200 */
[----:B------:R-:W-:-:S02]  /*4210*/  FFMA.FTZ R5, R20, c[0x0][0x23c], -R8 ;  /* 0x00008f0014057a23 */ /* 0x000fc40000010808 */
[----:B------:R-:W-:Y:S01]  /*4220*/  FFMA.FTZ R3, R40, c[0x0][0x23c], -R8 ;  /* 0x00008f0028037a23 */ /* 0x000fe20000010808 */
[----:B------:R-:W-:Y:S01]  /*4230*/  LDSM.16.MT88.4 R188, [R207+0xb800] ;  /* 0x00b80000cfbc783b */ /* 0x000fe20000004200 */
[----:B------:R1:W-:Y:S03]  /*4240*/  MUFU.EX2 R242, R5 ;  /* 0x0000000500f27308 */ /* 0x0003e60000000800 */
[----:B------:R-:W-:Y:S04]  /*4250*/  LDSM.16.MT88.4 R192, [R210+0xb800] ;  /* 0x00b80000d2c0783b */ /* 0x000fe80000004200 */
[----:B------:R-:W-:Y:S01]  /*4260*/  STL [R1+0x2c], R46 ;  /* 0x00002c2e01007387 */ /* 0x000fe20000100800 */
[----:B------:R2:W-:Y:S03]  /*4270*/  MUFU.EX2 R241, R3 ;  /* 0x0000000300f17308 */ /* 0x0005e60000000800 */
[----:B------:R-:W-:Y:S04]  /*4280*/  STL.64 [R1+0x38], R246 ;  /* 0x000038f601007387 */ /* 0x000fe80000100a00 */
[----:B------:R-:W-:Y:S01]  /*4290*/  STL.64 [R1+0x20], R244 ;  /* 0x000020f401007387 */ /* 0x000fe20000100a00 */
[----:B-1----:R-:W-:Y:S01]  /*42a0*/  LOP3.LUT R5, R15, UR11, R16, 0x96, !PT ;  /* 0x0000000b0f057c12 */ /* 0x002fe2000f8e9610 */
[----:B------:R-:W-:-:S02]  /*42b0*/  IMAD.WIDE.U32 R16, R6, -0x326172a9, RZ ;  /* 0xcd9e8d5706107825 */ /* 0x000fc400078e00ff */
[----:B------:R-:W-:Y:S02]  /*42c0*/  STL [R1+0x4c], R59 ;  /* 0x00004c3b01007387 */ /* 0x000fe40000100800 */
[----:B------:R-:W-:Y:S02]  /*42d0*/  FFMA.FTZ R6, R49, c[0x0][0x23c], -R8 ;  /* 0x00008f0031067a23 */ /* 0x000fe40000010808 */
[----:B------:R-:W-:Y:S02]  /*42e0*/  IMAD.WIDE.U32 R18, R5, -0x326172a9, RZ ;  /* 0xcd9e8d5705127825 */ /* 0x000fe400078e00ff */
[----:B------:R1:W-:Y:S02]  /*42f0*/  MUFU.EX2 R235, R6 ;  /* 0x0000000600eb7308 */ /* 0x0003e40000000800 */
[----:B--2---:R-:W-:Y:S01]  /*4300*/  FMUL.FTZ R3, R135, c[0x0][0x23c] ;  /* 0x00008f0087037a20 */ /* 0x004fe20000410000 */
[----:B------:R-:W-:-:S04]  /*4310*/  LOP3.LUT R5, R19, UR10, R16, 0x96, !PT ;  /* 0x0000000a13057c12 */ /* 0x000fc8000f8e9610 */
[----:B------:R-:W-:Y:S01]  /*4320*/  FSEL R3, R3, RZ, P1 ;  /* 0x000000ff03037208 */ /* 0x000fe20000800000 */
[----:B------:R-:W-:-:S04]  /*4330*/  IMAD.WIDE.U32 R20, R5, -0x2daee0ad, RZ ;  /* 0xd2511f5305147825 */ /* 0x000fc800078e00ff */
[----:B------:R-:W-:Y:S02]  /*4340*/  FFMA.FTZ R5, R24, c[0x0][0x23c], -R8 ;  /* 0x00008f0018057a23 */ /* 0x000fe40000010808 */
[--C-:B------:R-:W-:Y:S01]  /*4350*/  FFMA.FTZ R13, R36, c[0x0][0x23c], -R3.reuse ;  /* 0x00008f00240d7a23 */ /* 0x100fe20000010803 */
[----:B-1----:R-:W-:Y:S01]  /*4360*/  LOP3.LUT R6, R17, UR12, R244, 0x96, !PT ;  /* 0x0000000c11067c12 */ /* 0x002fe2000f8e96f4 */
[----:B------:R1:W2:Y:S01]  /*4370*/  MUFU.EX2 R240, R5 ;  /* 0x0000000500f07308 */ /* 0x0002a20000000800 */
[--C-:B------:R-:W-:Y:S02]  /*4380*/  FFMA.FTZ R4, R25, c[0x0][0x23c], -R3.reuse ;  /* 0x00008f0019047a23 */ /* 0x100fe40000010803 */
[----:B------:R-:W-:Y:S02]  /*4390*/  FFMA.FTZ R19, R29, c[0x0][0x23c], -R3 ;  /* 0x00008f001d137a23 */ /* 0x000fe40000010803 */
[----:B------:R-:W-:-:S03]  /*43a0*/  IMAD.WIDE.U32 R16, R6, -0x2daee0ad, RZ ;  /* 0xd2511f5306107825 */ /* 0x000fc600078e00ff */
[----:B------:R-:W-:Y:S02]  /*43b0*/  MUFU.EX2 R232, R13 ;  /* 0x0000000d00e87308 */ /* 0x000fe40000000800 */
[----:B------:R-:W-:Y:S02]  /*43c0*/  LOP3.LUT R6, R21, UR5, R16, 0x96, !PT ;  /* 0x0000000515067c12 */ /* 0x000fe4000f8e9610 */
[----:B------:R-:W-:-:S03]  /*43d0*/  LOP3.LUT R14, R17, UR9, R14, 0x96, !PT ;  /* 0x00000009110e7c12 */ /* 0x000fc6000f8e960e */
[----:B------:R-:W-:Y:S01]  /*43e0*/  IMAD.WIDE.U32 R6, R6, -0x326172a9, RZ ;  /* 0xcd9e8d5706067825 */ /* 0x000fe200078e00ff */
[----:B------:R-:W3:Y:S03]  /*43f0*/  MUFU.EX2 R231, R4 ;  /* 0x0000000400e77308 */ /* 0x000ee60000000800 */
[--C-:B-1----:R-:W-:Y:S01]  /*4400*/  FFMA.FTZ R5, R22, c[0x0][0x23c], -R3.reuse ;  /* 0x00008f0016057a23 */ /* 0x102fe20000010803 */
[----:B------:R-:W-:Y:S01]  /*4410*/  LOP3.LUT R0, R6, 0xffff, RZ, 0xc0, !PT ;  /* 0x0000ffff06007812 */ /* 0x000fe200078ec0ff */
[----:B------:R-:W-:Y:S01]  /*4420*/  IMAD.WIDE.U32 R16, R14, -0x326172a9, RZ ;  /* 0xcd9e8d570e107825 */ /* 0x000fe200078e00ff */
[----:B------:R-:W-:Y:S02]  /*4430*/  LOP3.LUT R14, R6, 0xff, RZ, 0xc0, !PT ;  /* 0x000000ff060e7812 */ /* 0x000fe400078ec0ff */
[----:B------:R1:W-:Y:S08]  /*4440*/  MUFU.EX2 R234, R5 ;  /* 0x0000000500ea7308 */ /* 0x0003f00000000800 */
[----:B------:R-:W-:Y:S01]  /*4450*/  MUFU.EX2 R225, R19 ;  /* 0x0000001300e17308 */ /* 0x000fe20000000800 */
[----:B-1----:R-:W-:-:S02]  /*4460*/  FFMA.FTZ R5, R45, c[0x0][0x23c], -R3 ;  /* 0x00008f002d057a23 */ /* 0x002fc40000010803 */
[----:B------:R-:W-:-:S05]  /*4470*/  IMAD R45, R91, 0x10000, R91 ;  /* 0x000100005b2d7824 */ /* 0x000fca00078e025b */
[----:B------:R1:W4:Y:S01]  /*4480*/  MUFU.EX2 R233, R5 ;  /* 0x0000000500e97308 */ /* 0x0003220000000800 */
[----:B------:R-:W5:Y:S01]  /*4490*/  LDSM.16.MT88.4 R88, [R209+0xa000] ;  /* 0x00a00000d158783b */ /* 0x000f620000004200 */
[----:B-1----:R-:W-:Y:S02]  /*44a0*/  SHF.R.U32.HI R5, RZ, 0x8, R0 ;  /* 0x00000008ff057819 */ /* 0x002fe40000011600 */
[----:B------:R-:W-:Y:S02]  /*44b0*/  LOP3.LUT R0, R7, UR17, R16, 0x96, !PT ;  /* 0x0000001107007c12 */ /* 0x000fe4000f8e9610 */
[----:B------:R-:W-:Y:S02]  /*44c0*/  SHF.R.U32.HI R7, RZ, 0x10, R6 ;  /* 0x00000010ff077819 */ /* 0x000fe40000011606 */
[----:B------:R-:W-:Y:S02]  /*44d0*/  PRMT R15, R14, 0x5410, R5 ;  /* 0x000054100e0f7816 */ /* 0x000fe40000000005 */
[----:B------:R-:W-:-:S02]  /*44e0*/  LOP3.LUT R2, R0, 0xffff, RZ, 0xc0, !PT ;  /* 0x0000ffff00027812 */ /* 0x000fc400078ec0ff */
[----:B------:R-:W-:Y:S02]  /*44f0*/  SHF.R.U32.HI R4, RZ, 0x10, R0 ;  /* 0x00000010ff047819 */ /* 0x000fe40000011600 */
[----:B------:R-:W-:Y:S02]  /*4500*/  SHF.R.U32.HI R16, RZ, 0x18, R6 ;  /* 0x00000018ff107819 */ /* 0x000fe40000011606 */
[----:B------:R-:W-:Y:S02]  /*4510*/  LOP3.LUT R7, R7, 0xff, RZ, 0xc0, !PT ;  /* 0x000000ff07077812 */ /* 0x000fe400078ec0ff */
[----:B------:R-:W-:Y:S02]  /*4520*/  LOP3.LUT R14, R0, 0xff, RZ, 0xc0, !PT ;  /* 0x000000ff000e7812 */ /* 0x000fe400078ec0ff */
[----:B------:R-:W-:Y:S01]  /*4530*/  SHF.R.U32.HI R6, RZ, 0x18, R0 ;  /* 0x00000018ff067819 */ /* 0x000fe20000011600 */
[----:B------:R-:W-:Y:S01]  /*4540*/  HSET2.LE.AND R0, R15, R45, PT ;  /* 0x0000002d0f007233 */ /* 0x000fe20003803000 */
[----:B------:R-:W-:-:S02]  /*4550*/  SHF.R.U32.HI R5, RZ, 0x8, R2 ;  /* 0x00000008ff057819 */ /* 0x000fc40000011602 */
[----:B------:R-:W-:Y:S02]  /*4560*/  LOP3.LUT R4, R4, 0xff, RZ, 0xc0, !PT ;  /* 0x000000ff04047812 */ /* 0x000fe400078ec0ff */
[----:B--2---:R-:W-:Y:S02]  /*4570*/  F2FP.PACK_AB R2, R240, R241 ;  /* 0x000000f1f002723e */ /* 0x004fe400000000ff */
[----:B------:R-:W-:Y:S02]  /*4580*/  PRMT R7, R7, 0x5410, R16 ;  /* 0x0000541007077816 */ /* 0x000fe40000000010 */
[----:B------:R-:W-:Y:S02]  /*4590*/  PRMT R13, R4, 0x5410, R6 ;  /* 0x00005410040d7816 */ /* 0x000fe40000000006 */
[----:B------:R-:W-:Y:S01]  /*45a0*/  LOP3.LUT R6, R0, R2, RZ, 0xc0, !PT ;  /* 0x0000000200067212 */ /* 0x000fe200078ec0ff */
[--C-:B------:R-:W-:Y:S01]  /*45b0*/  HSET2.LE.AND R0, R7, R45.reuse, PT ;  /* 0x0000002d07007233 */ /* 0x100fe20003803000 */
[----:B---3--:R-:W-:Y:S01]  /*45c0*/  F2FP.PACK_AB R2, R231, R232 ;  /* 0x000000e8e702723e */ /* 0x008fe200000000ff */
[----:B------:R-:W-:Y:S01]  /*45d0*/  HSET2.LE.AND R13, R13, R45, PT ;  /* 0x0000002d0d0d7233 */ /* 0x000fe20003803000 */
[----:B------:R-:W-:-:S02]  /*45e0*/  PRMT R14, R14, 0x5410, R5 ;  /* 0x000054100e0e7816 */ /* 0x000fc40000000005 */
[----:B------:R-:W-:Y:S01]  /*45f0*/  LOP3.LUT R7, R0, R2, RZ, 0xc0, !PT ;  /* 0x0000000200077212 */ /* 0x000fe200078ec0ff */
[----:B------:R-:W-:Y:S01]  /*4600*/  FFMA.FTZ R2, R41, c[0x0][0x23c], -R8 ;  /* 0x00008f0029027a23 */ /* 0x000fe20000010808 */
[----:B------:R-:W-:Y:S01]  /*4610*/  FMNMX.FTZ R0, R31, R60, !PT ;  /* 0x0000003c1f007209 */ /* 0x000fe20007810000 */
[----:B------:R-:W-:Y:S01]  /*4620*/  HSET2.LE.AND R4, R14, R45, PT ;  /* 0x0000002d0e047233 */ /* 0x000fe20003803000 */
[----:B------:R-:W-:Y:S01]  /*4630*/  F2FP.PACK_AB R5, R235, R242 ;  /* 0x000000f2eb05723e */ /* 0x000fe200000000ff */
[----:B------:R1:W-:Y:S01]  /*4640*/  MUFU.EX2 R229, R2 ;  /* 0x0000000200e57308 */ /* 0x0003e20000000800 */
[----:B------:R-:W-:Y:S02]  /*4650*/  FMNMX.FTZ R0, R61, R0, !PT ;  /* 0x000000003d007209 */ /* 0x000fe40007810000 */
[----:B----4-:R-:W-:Y:S02]  /*4660*/  F2FP.PACK_AB R14, R233, R234 ;  /* 0x000000eae90e723e */ /* 0x010fe400000000ff */
[----:B------:R-:W-:-:S02]  /*4670*/  FMNMX.FTZ R0, R47, R0, !PT ;  /* 0x000000002f007209 */ /* 0x000fc40007810000 */
[----:B------:R-:W-:Y:S02]  /*4680*/  LOP3.LUT R4, R4, R5, RZ, 0xc0, !PT ;  /* 0x0000000504047212 */ /* 0x000fe400078ec0ff */
[----:B------:R-:W-:Y:S02]  /*4690*/  FMNMX.FTZ R0, R34, R0, !PT ;  /* 0x0000000022007209 */ /* 0x000fe40007810000 */
[----:B------:R-:W-:Y:S01]  /*46a0*/  LOP3.LUT R5, R13, R14, RZ, 0xc0, !PT ;  /* 0x0000000e0d057212 */ /* 0x000fe200078ec0ff */
[--C-:B------:R-:W-:Y:S01]  /*46b0*/  FFMA.FTZ R13, R27, c[0x0][0x23c], -R8.reuse ;  /* 0x00008f001b0d7a23 */ /* 0x100fe20000010808 */
[----:B------:R-:W-:Y:S01]  /*46c0*/  FMNMX.FTZ R0, R35, R0, !PT ;  /* 0x0000000023007209 */ /* 0x000fe20007810000 */
[----:B-1----:R-:W-:-:S03]  /*46d0*/  FFMA.FTZ R2, R30, c[0x0][0x23c], -R8 ;  /* 0x00008f001e027a23 */ /* 0x002fc60000010808 */
[----:B------:R-:W-:Y:S01]  /*46e0*/  FMNMX.FTZ R0, R43, R0, !PT ;  /* 0x000000002b007209 */ /* 0x000fe20007810000 */
[----:B------:R-:W-:Y:S01]  /*46f0*/  MUFU.EX2 R228, R13 ;  /* 0x0000000d00e47308 */ /* 0x000fe20000000800 */
[----:B------:R-:W-:Y:S02]  /*4700*/  HMMA.16816.F32 R140, R4, R148, RZ ;  /* 0x00000094048c723c */ /* 0x000fe400000018ff */
[----:B------:R-:W-:-:S05]  /*4710*/  FMNMX.FTZ R0, R42, R0, !PT ;  /* 0x000000002a007209 */ /* 0x000fca0007810000 */
[----:B------:R-:W1:Y:S01]  /*4720*/  SHFL.BFLY PT, R16, R0, 0x2, 0x1f ;  /* 0x0c401f0000107f89 */ /* 0x000e6200000e0000 */
[----:B------:R2:W-:Y:S01]  /*4730*/  MUFU.EX2 R230, R2 ;  /* 0x0000000200e67308 */ /* 0x0005e20000000800 */
[C---:B------:R-:W-:Y:S08]  /*4740*/  HMMA.16816.F32 R36, R4.reuse, R76, RZ ;  /* 0x0000004c0424723c */ /* 0x040ff000000018ff */
[----:B------:R-:W-:Y:S01]  /*4750*/  HMMA.16816.F32 R52, R4, R92, RZ ;  /* 0x0000005c0434723c */ /* 0x000fe200000018ff */
[----:B--2---:R-:W-:-:S07]  /*4760*/  LOP3.LUT R2, R17, UR8, R18, 0x96, !PT ;  /* 0x0000000811027c12 */ /* 0x004fce000f8e9612 */
[----:B-----5:R-:W-:Y:S01]  /*4770*/  HMMA.16816.F32 R68, R4, R88, RZ ;  /* 0x000000580444723c */ /* 0x020fe200000018ff */
[----:B------:R-:W-:Y:S01]  /*4780*/  IMAD.WIDE.U32 R14, R2, -0x2daee0ad, RZ ;  /* 0xd2511f53020e7825 */ /* 0x000fe200078e00ff */
[----:B-1----:R-:W-:-:S03]  /*4790*/  FMNMX.FTZ R18, R16, R0, !PT ;  /* 0x0000000010127209 */ /* 0x002fc60007810000 */
[----:B------:R-:W-:Y:S01]  /*47a0*/  FFMA.FTZ R2, R23, c[0x0][0x23c], -R8 ;  /* 0x00008f0017027a23 */ /* 0x000fe20000010808 */
[----:B------:R-:W-:Y:S01]  /*47b0*/  LOP3.LUT R0, R15, UR18, R20, 0x96, !PT ;  /* 0x000000120f007c12 */ /* 0x000fe2000f8e9614 */
[----:B------:R-:W-:Y:S01]  /*47c0*/  FFMA.FTZ R20, R32, c[0x0][0x23c], -R3 ;  /* 0x00008f0020147a23 */ /* 0x000fe20000010803 */
[C---:B------:R-:W-:Y:S01]  /*47d0*/  LOP3.LUT R8, R14.reuse, 0xffff, RZ, 0xc0, !PT ;  /* 0x0000ffff0e087812 */ /* 0x040fe200078ec0ff */
[----:B------:R1:W2:Y:S01]  /*47e0*/  MUFU.EX2 R248, R2 ;  /* 0x0000000200f87308 */ /* 0x0002a20000000800 */
[----:B------:R-:W-:Y:S01]  /*47f0*/  SHF.R.U32.HI R15, RZ, 0x10, R14 ;  /* 0x00000010ff0f7819 */ /* 0x000fe2000001160e */
[C---:B------:R-:W-:Y:S01]  /*4800*/  HMMA.16816.F32 R84, R4.reuse, R104, RZ ;  /* 0x000000680454723c */ /* 0x040fe200000018ff */
[----:B------:R-:W-:Y:S02]  /*4810*/  LOP3.LUT R16, R14, 0xff, RZ, 0xc0, !PT ;  /* 0x000000ff0e107812 */ /* 0x000fe400078ec0ff */
[----:B------:R-:W-:Y:S02]  /*4820*/  SHF.R.U32.HI R13, RZ, 0x8, R8 ;  /* 0x00000008ff0d7819 */ /* 0x000fe40000011608 */
[----:B------:R-:W-:Y:S01]  /*4830*/  SHF.R.U32.HI R14, RZ, 0x18, R14 ;  /* 0x00000018ff0e7819 */ /* 0x000fe2000001160e */
[----:B------:R3:W-:Y:S01]  /*4840*/  MUFU.EX2 R226, R20 ;  /* 0x0000001400e27308 */ /* 0x0007e20000000800 */
[----:B------:R-:W-:Y:S01]  /*4850*/  LOP3.LUT R8, R15, 0xff, RZ, 0xc0, !PT ;  /* 0x000000ff0f087812 */ /* 0x000fe200078ec0ff */
[----:B------:R-:W-:Y:S01]  /*4860*/  HMMA.16816.F32 R100, R4, R200, RZ ;  /* 0x000000c80464723c */ /* 0x000fe200000018ff */
[----:B------:R-:W-:-:S02]  /*4870*/  PRMT R17, R16, 0x5410, R13 ;  /* 0x0000541010117816 */ /* 0x000fc4000000000d */
[----:B------:R-:W-:Y:S02]  /*4880*/  PRMT R16, R8, 0x5410, R14 ;  /* 0x0000541008107816 */ /* 0x000fe4000000000e */
[----:B------:R-:W-:Y:S01]  /*4890*/  FMNMX.FTZ R14, R33, R124, !PT ;  /* 0x0000007c210e7209 */ /* 0x000fe20007810000 */
[--C-:B-1----:R-:W-:Y:S01]  /*48a0*/  FFMA.FTZ R2, R28, c[0x0][0x23c], -R3.reuse ;  /* 0x00008f001c027a23 */ /* 0x102fe20000010803 */
[----:B------:R-:W-:Y:S01]  /*48b0*/  LOP3.LUT R15, R0, 0xff, RZ, 0xc0, !PT ;  /* 0x000000ff000f7812 */ /* 0x000fe200078ec0ff */
[----:B------:R-:W-:Y:S01]  /*48c0*/  FFMA.FTZ R3, R26, c[0x0][0x23c], -R3 ;  /* 0x00008f001a037a23 */ /* 0x000fe20000010803 */
[----:B------:R-:W-:Y:S01]  /*48d0*/  SHF.R.U32.HI R13, RZ, 0x18, R0 ;  /* 0x00000018ff0d7819 */ /* 0x000fe20000011600 */
[----:B------:R1:W-:Y:S01]  /*48e0*/  MUFU.EX2 R227, R2 ;  /* 0x0000000200e37308 */ /* 0x0003e20000000800 */
[C---:B------:R-:W-:Y:S01]  /*48f0*/  HMMA.16816.F32 R112, R4.reuse, R116, RZ ;  /* 0x000000740470723c */ /* 0x040fe200000018ff */
[----:B---3--:R-:W3:Y:S06]  /*4900*/  SHFL.BFLY PT, R20, R18, 0x1, 0x1f ;  /* 0x0c201f0012147f89 */ /* 0x008eec00000e0000 */
[----:B------:R4:W5:Y:S01]  /*4910*/  MUFU.EX2 R249, R3 ;  /* 0x0000000300f97308 */ /* 0x0009620000000800 */
[----:B------:R-:W-:Y:S01]  /*4920*/  HMMA.16816.F32 R164, R4, R220, RZ ;  /* 0x000000dc04a4723c */ /* 0x000fe200000018ff */
[----:B-1----:R-:W-:-:S07]  /*4930*/  LOP3.LUT R2, R0, 0xffff, RZ, 0xc0, !PT ;  /* 0x0000ffff00027812 */ /* 0x002fce00078ec0ff */
[----:B------:R-:W-:Y:S01]  /*4940*/  HMMA.16816.F32 R152, R4, R150, RZ ;  /* 0x000000960498723c */ /* 0x000fe200000018ff */
[----:B------:R-:W-:Y:S02]  /*4950*/  SHF.R.U32.HI R8, RZ, 0x8, R2 ;  /* 0x00000008ff087819 */ /* 0x000fe40000011602 */
[----:B----4-:R-:W-:-:S05]  /*4960*/  SHF.R.U32.HI R3, RZ, 0x10, R0 ;  /* 0x00000010ff037819 */ /* 0x010fca0000011600 */
[C---:B------:R-:W-:Y:S01]  /*4970*/  HMMA.16816.F32 R48, R4.reuse, R78, RZ ;  /* 0x0000004e0430723c */ /* 0x040fe200000018ff */
[----:B------:R-:W-:Y:S02]  /*4980*/  FMNMX.FTZ R0, R63, R14, !PT ;  /* 0x0000000e3f007209 */ /* 0x000fe40007810000 */
[----:B------:R-:W-:Y:S01]  /*4990*/  LOP3.LUT R2, R3, 0xff, RZ, 0xc0, !PT ;  /* 0x000000ff03027812 */ /* 0x000fe200078ec0ff */
[--C-:B------:R-:W-:Y:S01]  /*49a0*/  HSET2.LE.AND R3, R16, R45.reuse, PT ;  /* 0x0000002d10037233 */ /* 0x100fe20003803000 */
[----:B------:R-:W-:Y:S02]  /*49b0*/  FMNMX.FTZ R0, R62, R0, !PT ;  /* 0x000000003e007209 */ /* 0x000fe40007810000 */
[----:B------:R-:W-:Y:S01]  /*49c0*/  PRMT R14, R2, 0x5410, R13 ;  /* 0x00005410020e7816 */ /* 0x000fe2000000000d */
[----:B------:R-:W-:Y:S01]  /*49d0*/  HMMA.16816.F32 R64, R4, R94, RZ ;  /* 0x0000005e0440723c */ /* 0x000fe200000018ff */
[----:B------:R-:W-:Y:S01]  /*49e0*/  FMNMX.FTZ R13, R57, R0, !PT ;  /* 0x00000000390d7209 */ /* 0x000fe20007810000 */
[----:B------:R-:W-:Y:S01]  /*49f0*/  HSET2.LE.AND R0, R17, R45, PT ;  /* 0x0000002d11007233 */ /* 0x000fe20003803000 */
[----:B------:R-:W-:-:S02]  /*4a00*/  PRMT R15, R15, 0x5410, R8 ;  /* 0x000054100f0f7816 */ /* 0x000fc40000000008 */
[----:B--2---:R-:W-:Y:S02]  /*4a10*/  F2FP.PACK_AB R2, R248, R228 ;  /* 0x000000e4f802723e */ /* 0x004fe400000000ff */
[----:B------:R-:W-:Y:S01]  /*4a20*/  FMNMX.FTZ R13, R58, R13, !PT ;  /* 0x0000000d3a0d7209 */ /* 0x000fe20007810000 */
[C---:B------:R-:W-:Y:S01]  /*4a30*/  HMMA.16816.F32 R80, R4.reuse, R90, RZ ;  /* 0x0000005a0450723c */ /* 0x040fe200000018ff */
[----:B------:R-:W-:Y:S01]  /*4a40*/  LOP3.LUT R170, R0, R2, RZ, 0xc0, !PT ;  /* 0x0000000200aa7212 */ /* 0x000fe200078ec0ff */
[----:B------:R-:W-:Y:S01]  /*4a50*/  HSET2.LE.AND R0, R15, R45, PT ;  /* 0x0000002d0f007233 */ /* 0x000fe20003803000 */
[----:B------:R-:W-:Y:S02]  /*4a60*/  F2FP.PACK_AB R2, R230, R229 ;  /* 0x000000e5e602723e */ /* 0x000fe400000000ff */
[----:B------:R-:W-:Y:S02]  /*4a70*/  FMNMX.FTZ R13, R56, R13, !PT ;  /* 0x0000000d380d7209 */ /* 0x000fe40007810000 */
[----:B------:R-:W-:Y:S01]  /*4a80*/  LOP3.LUT R168, R0, R2, RZ, 0xc0, !PT ;  /* 0x0000000200a87212 */ /* 0x000fe200078ec0ff */
[----:B------:R-:W-:Y:S01]  /*4a90*/  HMMA.16816.F32 R96, R4, R106, RZ ;  /* 0x0000006a0460723c */ /* 0x000fe200000018ff */
[----:B------:R-:W-:-:S02]  /*4aa0*/  FMNMX.FTZ R2, R44, R13, !PT ;  /* 0x0000000d2c027209 */ /* 0x000fc40007810000 */
[----:B-----5:R-:W-:Y:S02]  /*4ab0*/  F2FP.PACK_AB R8, R249, R227 ;  /* 0x000000e3f908723e */ /* 0x020fe400000000ff */
[----:B---3--:R-:W-:Y:S02]  /*4ac0*/  FMNMX.FTZ R134, R18, R20, !PT ;  /* 0x0000001412867209 */ /* 0x008fe40007810000 */
[----:B------:R-:W-:Y:S01]  /*4ad0*/  LOP3.LUT R171, R3, R8, RZ, 0xc0, !PT ;  /* 0x0000000803ab7212 */ /* 0x000fe200078ec0ff */
[----:B------:R-:W-:Y:S01]  /*4ae0*/  HMMA.16816.F32 R108, R4, R202, RZ ;  /* 0x000000ca046c723c */ /* 0x000fe200000018ff */
[----:B------:R-:W-:Y:S01]  /*4af0*/  HSET2.LE.AND R3, R14, R45, PT ;  /* 0x0000002d0e037233 */ /* 0x000fe20003803000 */
[----:B------:R-:W-:Y:S01]  /*4b00*/  F2FP.PACK_AB R8, R225, R226 ;  /* 0x000000e2e108723e */ /* 0x000fe200000000ff */
[C---:B------:R-:W-:Y:S01]  /*4b10*/  FMUL.FTZ R0, R134.reuse, c[0x0][0x23c] ;  /* 0x00008f0086007a20 */ /* 0x040fe20000410000 */
[----:B------:R-:W-:Y:S02]  /*4b20*/  FSETP.NEU.FTZ.AND P1, PT, R134, -INF , PT ;  /* 0xff8000008600780b */ /* 0x000fe40003f3d000 */
[----:B------:R-:W-:-:S02]  /*4b30*/  LOP3.LUT R169, R3, R8, RZ, 0xc0, !PT ;  /* 0x0000000803a97212 */ /* 0x000fc400078ec0ff */
[----:B------:R-:W-:Y:S01]  /*4b40*/  HMMA.16816.F32 R120, R4, R118, RZ ;  /* 0x000000760478723c */ /* 0x000fe200000018ff */
[----:B------:R-:W-:Y:S02]  /*4b50*/  LOP3.LUT R3, R239, R46, RZ, 0x3c, !PT ;  /* 0x0000002eef037212 */ /* 0x000fe400078e3cff */
[----:B------:R-:W-:-:S05]  /*4b60*/  FSEL R0, R0, RZ, P1 ;  /* 0x000000ff00007208 */ /* 0x000fca0000800000 */
[----:B------:R-:W-:Y:S01]  /*4b70*/  HMMA.16816.F32 R24, R4, R222, RZ ;  /* 0x000000de0418723c */ /* 0x000fe200000018ff */
[----:B------:R-:W1:Y:S01]  /*4b80*/  SHFL.BFLY PT, R6, R2, 0x2, 0x1f ;  /* 0x0c401f0002067f89 */ /* 0x000e6200000e0000 */
[----:B------:R-:W-:-:S04]  /*4b90*/  FFMA.FTZ R8, R61, c[0x0][0x23c], -R0 ;  /* 0x00008f003d087a23 */ /* 0x000fc80000010800 */
[----:B------:R-:W-:Y:S01]  /*4ba0*/  MUFU.EX2 R138, R8 ;  /* 0x00000008008a7308 */ /* 0x000fe20000000800 */
[----:B------:R-:W-:Y:S01]  /*4bb0*/  IMAD.WIDE.U32 R4, R3, -0x2daee0ad, RZ ;  /* 0xd2511f5303047825 */ /* 0x000fe200078e00ff */
[C---:B------:R-:W-:Y:S03]  /*4bc0*/  HMMA.16816.F32 R140, R168.reuse, R184, R140 ;  /* 0x000000b8a88c723c */ /* 0x040fe6000000188c */
[----:B------:R-:W-:Y:S02]  /*4bd0*/  FFMA.FTZ R3, R31, c[0x0][0x23c], -R0 ;  /* 0x00008f001f037a23 */ /* 0x000fe40000010800 */
[----:B------:R-:W-:Y:S02]  /*4be0*/  LDSM.16.MT88.4 R28, [R209+0xb800] ;  /* 0x00b80000d11c783b */ /* 0x000fe40000004200 */
[----:B------:R2:W-:Y:S01]  /*4bf0*/  MUFU.EX2 R224, R3 ;  /* 0x0000000300e07308 */ /* 0x0005e20000000800 */
[C---:B------:R-:W-:Y:S08]  /*4c00*/  HMMA.16816.F32 R36, R168.reuse, R176, R36 ;  /* 0x000000b0a824723c */ /* 0x040ff00000001824 */
[----:B------:R-:W-:Y:S01]  /*4c10*/  HMMA.16816.F32 R52, R168, R180, R52 ;  /* 0x000000b4a834723c */ /* 0x000fe20000001834 */
[----:B-1----:R-:W-:-:S05]  /*4c20*/  FMNMX.FTZ R2, R6, R2, !PT ;  /* 0x0000000206027209 */ /* 0x002fca0007810000 */
[----:B------:R-:W1:Y:S01]  /*4c30*/  SHFL.BFLY PT, R13, R2, 0x1, 0x1f ;  /* 0x0c201f00020d7f89 */ /* 0x000e6200000e0000 */
[----:B--2---:R-:W-:Y:S01]  /*4c40*/  LOP3.LUT R3, R5, UR15, R236, 0x96, !PT ;  /* 0x0000000f05037c12 */ /* 0x004fe2000f8e96ec */
[----:B------:R-:W-:Y:S01]  /*4c50*/  FFMA.FTZ R5, R60, c[0x0][0x23c], -R0 ;  /* 0x00008f003c057a23 */ /* 0x000fe20000010800 */
[C---:B------:R-:W-:Y:S03]  /*4c60*/  HMMA.16816.F32 R68, R168.reuse, R172, R68 ;  /* 0x000000aca844723c */ /* 0x040fe60000001844 */
[----:B------:R-:W-:Y:S01]  /*4c70*/  IMAD.WIDE.U32 R6, R3, -0x326172a9, RZ ;  /* 0xcd9e8d5703067825 */ /* 0x000fe200078e00ff */
[----:B------:R2:W-:Y:S04]  /*4c80*/  MUFU.EX2 R139, R5 ;  /* 0x00000005008b7308 */ /* 0x0005e80000000800 */
[----:B------:R-:W-:Y:S01]  /*4c90*/  LOP3.LUT R3, R7, UR14, R72, 0x96, !PT ;  /* 0x0000000e07037c12 */ /* 0x000fe2000f8e9648 */
[----:B------:R-:W-:Y:S04]  /*4ca0*/  HMMA.16816.F32 R84, R168, R196, R84 ;  /* 0x000000c4a854723c */ /* 0x000fe80000001854 */
[----:B------:R-:W-:-:S04]  /*4cb0*/  IMAD.WIDE.U32 R14, R3, -0x2daee0ad, RZ ;  /* 0xd2511f53030e7825 */ /* 0x000fc800078e00ff */
[----:B------:R-:W-:Y:S01]  /*4cc0*/  FFMA.FTZ R3, R47, c[0x0][0x23c], -R0 ;  /* 0x00008f002f037a23 */ /* 0x000fe20000010800 */
[C---:B------:R-:W-:Y:S01]  /*4cd0*/  HMMA.16816.F32 R100, R168.reuse, R188, R100 ;  /* 0x000000bca864723c */ /* 0x040fe20000001864 */
[----:B--2---:R-:W-:Y:S02]  /*4ce0*/  LOP3.LUT R5, R73, UR16, R238, 0x96, !PT ;  /* 0x0000001049057c12 */ /* 0x004fe4000f8e96ee */
[----:B------:R2:W3:Y:S01]  /*4cf0*/  MUFU.EX2 R137, R3 ;  /* 0x0000000300897308 */ /* 0x0004e20000000800 */
[----:B-1----:R-:W-:Y:S02]  /*4d00*/  FMNMX.FTZ R2, R2, R13, !PT ;  /* 0x0000000d02027209 */ /* 0x002fe40007810000 */
[----:B------:R-:W-:Y:S02]  /*4d10*/  IMAD.WIDE.U32 R16, R5, -0x2daee0ad, RZ ;  /* 0xd2511f5305107825 */ /* 0x000fe400078e00ff */
[----:B------:R-:W-:Y:S01]  /*4d20*/  FSETP.NEU.FTZ.AND P1, PT, R2, -INF , PT ;  /* 0xff8000000200780b */ /* 0x000fe20003f3d000 */
[----:B------:R-:W-:Y:S01]  /*4d30*/  HMMA.16816.F32 R112, R168, R192, R112 ;  /* 0x000000c0a870723c */ /* 0x000fe20000001870 */
[----:B------:R-:W-:Y:S01]  /*4d40*/  FFMA.FTZ R5, R34, c[0x0][0x23c], -R0 ;  /* 0x00008f0022057a23 */ /* 0x000fe20000010800 */
[----:B------:R-:W-:Y:S01]  /*4d50*/  LOP3.LUT R4, R17, UR13, R4, 0x96, !PT ;  /* 0x0000000d11047c12 */ /* 0x000fe2000f8e9604 */
[----:B------:R-:W-:-:S02]  /*4d60*/  FMUL.FTZ R7, R2, c[0x0][0x23c] ;  /* 0x00008f0002077a20 */ /* 0x000fc40000410000 */
[----:B------:R-:W-:Y:S03]  /*4d70*/  MUFU.EX2 R133, R5 ;  /* 0x0000000500857308 */ /* 0x000fe60000000800 */
[----:B------:R-:W-:Y:S01]  /*4d80*/  HMMA.16816.F32 R164, R168, R28, R164 ;  /* 0x0000001ca8a4723c */ /* 0x000fe200000018a4 */
[----:B--2---:R-:W-:Y:S01]  /*4d90*/  LOP3.LUT R3, R15, UR11, R16, 0x96, !PT ;  /* 0x0000000b0f037c12 */ /* 0x004fe2000f8e9610 */
[----:B------:R-:W-:-:S04]  /*4da0*/  IMAD.WIDE.U32 R16, R4, -0x326172a9, RZ ;  /* 0xcd9e8d5704107825 */ /* 0x000fc800078e00ff */
[----:B------:R-:W-:Y:S01]  /*4db0*/  IMAD.WIDE.U32 R18, R3, -0x326172a9, RZ ;  /* 0xcd9e8d5703127825 */ /* 0x000fe200078e00ff */
[----:B------:R-:W-:Y:S01]  /*4dc0*/  LOP3.LUT R3, R17, UR12, R6, 0x96, !PT ;  /* 0x0000000c11037c12 */ /* 0x000fe2000f8e9606 */
[----:B------:R-:W-:Y:S02]  /*4dd0*/  HMMA.16816.F32 R152, R168, R186, R152 ;  /* 0x000000baa898723c */ /* 0x000fe40000001898 */
[----:B------:R-:W-:Y:S01]  /*4de0*/  FFMA.FTZ R4, R35, c[0x0][0x23c], -R0 ;  /* 0x00008f0023047a23 */ /* 0x000fe20000010800 */
[----:B------:R-:W-:-:S03]  /*4df0*/  LOP3.LUT R6, R19, UR10, R16, 0x96, !PT ;  /* 0x0000000a13067c12 */ /* 0x000fc6000f8e9610 */
[----:B------:R1:W-:Y:S02]  /*4e00*/  MUFU.EX2 R132, R4 ;  /* 0x0000000400847308 */ /* 0x0003e40000000800 */
[----:B------:R-:W-:Y:S01]  /*4e10*/  IMAD.WIDE.U32 R16, R6, -0x2daee0ad, RZ ;  /* 0xd2511f5306107825 */ /* 0x000fe200078e00ff */
[----:B------:R-:W-:Y:S03]  /*4e20*/  HMMA.16816.F32 R48, R168, R178, R48 ;  /* 0x000000b2a830723c */ /* 0x000fe60000001830 */
[----:B------:R-:W-:-:S04]  /*4e30*/  FFMA.FTZ R6, R43, c[0x0][0x23c], -R0 ;  /* 0x00008f002b067a23 */ /* 0x000fc80000010800 */
[----:B------:R2:W-:Y:S01]  /*4e40*/  MUFU.EX2 R35, R6 ;  /* 0x0000000600237308 */ /* 0x0005e20000000800 */
[----:B------:R-:W-:Y:S01]  /*4e50*/  HMMA.16816.F32 R64, R168, R182, R64 ;  /* 0x000000b6a840723c */ /* 0x000fe20000001840 */
[----:B-1----:R-:W-:Y:S01]  /*4e60*/  IMAD.WIDE.U32 R4, R3, -0x2daee0ad, RZ ;  /* 0xd2511f5303047825 */ /* 0x002fe200078e00ff */
[----:B------:R-:W-:-:S06]  /*4e70*/  FSEL R3, R7, RZ, P1 ;  /* 0x000000ff07037208 */ /* 0x000fcc0000800000 */
[C---:B------:R-:W-:Y:S01]  /*4e80*/  HMMA.16816.F32 R80, R168.reuse, R174, R80 ;  /* 0x000000aea850723c */ /* 0x040fe20000001850 */
[----:B------:R-:W-:Y:S01]  /*4e90*/  LOP3.LUT R4, R17, UR5, R4, 0x96, !PT ;  /* 0x0000000511047c12 */ /* 0x000fe2000f8e9604 */
[----:B------:R-:W-:Y:S02]  /*4ea0*/  FFMA.FTZ R7, R33, c[0x0][0x23c], -R3 ;  /* 0x00008f0021077a23 */ /* 0x000fe40000010803 */
[----:B------:R-:W-:Y:S01]  /*4eb0*/  FFMA.FTZ R17, R42, c[0x0][0x23c], -R0 ;  /* 0x00008f002a117a23 */ /* 0x000fe20000010800 */
[----:B--2---:R-:W-:Y:S01]  /*4ec0*/  LOP3.LUT R6, R5, UR9, R14, 0x96, !PT ;  /* 0x0000000905067c12 */ /* 0x004fe2000f8e960e */
[----:B------:R-:W-:Y:S01]  /*4ed0*/  IMAD.WIDE.U32 R4, R4, -0x326172a9, RZ ;  /* 0xcd9e8d5704047825 */ /* 0x000fe200078e00ff */
[----:B------:R1:W-:Y:S01]  /*4ee0*/  MUFU.EX2 R34, R7 ;  /* 0x0000000700227308 */ /* 0x0003e20000000800 */
[----:B------:R-:W-:Y:S02]  /*4ef0*/  HMMA.16816.F32 R96, R168, R198, R96 ;  /* 0x000000c6a860723c */ /* 0x000fe40000001860 */
[----:B------:R-:W-:Y:S01]  /*4f00*/  IMAD.WIDE.U32 R20, R6, -0x326172a9, RZ ;  /* 0xcd9e8d5706147825 */ /* 0x000fe200078e00ff */
[----:B------:R-:W-:-:S02]  /*4f10*/  LOP3.LUT R6, R4, 0xffff, RZ, 0xc0, !PT ;  /* 0x0000ffff04067812 */ /* 0x000fc400078ec0ff */
[----:B------:R-:W-:Y:S02]  /*4f20*/  LOP3.LUT R8, R4, 0xff, RZ, 0xc0, !PT ;  /* 0x000000ff04087812 */ /* 0x000fe400078ec0ff */
[----:B------:R-:W-:Y:S01]  /*4f30*/  LOP3.LUT R0, R5, UR17, R20, 0x96, !PT ;  /* 0x0000001105007c12 */ /* 0x000fe2000f8e9614 */
[--C-:B------:R-:W-:Y:S01]  /*4f40*/  FFMA.FTZ R5, R62, c[0x0][0x23c], -R3.reuse ;  /* 0x00008f003e057a23 */ /* 0x100fe20000010803 */
[----:B------:R-:W-:Y:S01]  /*4f50*/  SHF.R.U32.HI R6, RZ, 0x8, R6 ;  /* 0x00000008ff067819 */ /* 0x000fe20000011606 */
[----:B------:R-:W-:Y:S01]  /*4f60*/  MUFU.EX2 R251, R17 ;  /* 0x0000001100fb7308 */ /* 0x000fe20000000800 */
[----:B------:R-:W-:Y:S01]  /*4f70*/  SHF.R.U32.HI R13, RZ, 0x18, R4 ;  /* 0x00000018ff0d7819 */ /* 0x000fe20000011604 */
[----:B------:R-:W-:Y:S01]  /*4f80*/  HMMA.16816.F32 R108, R168, R190, R108 ;  /* 0x000000bea86c723c */ /* 0x000fe2000000186c */
[----:B------:R-:W-:Y:S01]  /*4f90*/  PRMT R14, R8, 0x5410, R6 ;  /* 0x00005410080e7816 */ /* 0x000fe20000000006 */
[----:B-1----:R-:W-:Y:S01]  /*4fa0*/  FFMA.FTZ R7, R63, c[0x0][0x23c], -R3 ;  /* 0x00008f003f077a23 */ /* 0x002fe20000010803 */
[----:B------:R-:W-:-:S03]  /*4fb0*/  LOP3.LUT R8, R0, 0xff, RZ, 0xc0, !PT ;  /* 0x000000ff00087812 */ /* 0x000fc600078ec0ff */
[----:B------:R-:W-:Y:S02]  /*4fc0*/  MUFU.EX2 R32, R5 ;  /* 0x0000000500207308 */ /* 0x000fe40000000800 */
[C---:B------:R-:W-:Y:S06]  /*4fd0*/  HMMA.16816.F32 R120, R168.reuse, R194, R120 ;  /* 0x000000c2a878723c */ /* 0x040fec0000001878 */
[----:B------:R1:W2:Y:S02]  /*4fe0*/  MUFU.EX2 R33, R7 ;  /* 0x0000000700217308 */ /* 0x0002a40000000800 */
[----:B------:R-:W-:Y:S01]  /*4ff0*/  HMMA.16816.F32 R168, R168, R30, R24 ;  /* 0x0000001ea8a8723c */ /* 0x000fe20000001818 */
[----:B-1----:R-:W-:-:S02]  /*5000*/  SHF.R.U32.HI R7, RZ, 0x10, R4 ;  /* 0x00000010ff077819 */ /* 0x002fc40000011604 */
[----:B------:R-:W-:Y:S02]  /*5010*/  LOP3.LUT R4, R0, 0xffff, RZ, 0xc0, !PT ;  /* 0x0000ffff00047812 */ /* 0x000fe400078ec0ff */
[----:B------:R-:W-:Y:S01]  /*5020*/  LOP3.LUT R5, R7, 0xff, RZ, 0xc0, !PT ;  /* 0x000000ff07057812 */ /* 0x000fe200078ec0ff */
[----:B------:R-:W-:Y:S01]  /*5030*/  FFMA.FTZ R7, R124, c[0x0][0x23c], -R3 ;  /* 0x00008f007c077a23 */ /* 0x000fe20000010803 */
[----:B------:R-:W-:Y:S02]  /*5040*/  SHF.R.U32.HI R6, RZ, 0x8, R4 ;  /* 0x00000008ff067819 */ /* 0x000fe40000011604 */
[----:B------:R-:W-:Y:S01]  /*5050*/  SHF.R.U32.HI R4, RZ, 0x10, R0 ;  /* 0x00000010ff047819 */ /* 0x000fe20000011600 */
[----:B------:R1:W4:Y:S01]  /*5060*/  MUFU.EX2 R23, R7 ;  /* 0x0000000700177308 */ /* 0x0003220000000800 */
[----:B------:R-:W-:Y:S02]  /*5070*/  PRMT R13, R5, 0x5410, R13 ;  /* 0x00005410050d7816 */ /* 0x000fe4000000000d */
[----:B------:R-:W-:-:S02]  /*5080*/  PRMT R15, R8, 0x5410, R6 ;  /* 0x00005410080f7816 */ /* 0x000fc40000000006 */
[----:B------:R-:W-:Y:S01]  /*5090*/  SHF.R.U32.HI R8, RZ, 0x18, R0 ;  /* 0x00000018ff087819 */ /* 0x000fe20000011600 */
[--C-:B------:R-:W-:Y:S01]  /*50a0*/  HSET2.LE.AND R0, R14, R45.reuse, PT ;  /* 0x0000002d0e007233 */ /* 0x100fe20003803000 */
[----:B------:R-:W-:Y:S02]  /*50b0*/  LOP3.LUT R5, R4, 0xff, RZ, 0xc0, !PT ;  /* 0x000000ff04057812 */ /* 0x000fe400078ec0ff */
[----:B---3--:R-:W-:Y:S02]  /*50c0*/  F2FP.PACK_AB R6, R137, R138 ;  /* 0x0000008a8906723e */ /* 0x008fe400000000ff */
[----:B------:R-:W-:Y:S02]  /*50d0*/  PRMT R5, R5, 0x5410, R8 ;  /* 0x0000541005057816 */ /* 0x000fe40000000008 */
[----:B--2---:R-:W-:Y:S02]  /*50e0*/  F2FP.PACK_AB R4, R32, R33 ;  /* 0x000000212004723e */ /* 0x004fe400000000ff */
[----:B------:R-:W-:Y:S01]  /*50f0*/  LOP3.LUT R6, R0, R6, RZ, 0xc0, !PT ;  /* 0x0000000600067212 */ /* 0x000fe200078ec0ff */
[--C-:B-1----:R-:W-:Y:S01]  /*5100*/  HSET2.LE.AND R7, R13, R45.reuse, PT ;  /* 0x0000002d0d077233 */ /* 0x102fe20003803000 */
[----:B----4-:R-:W-:Y:S01]  /*5110*/  F2FP.PACK_AB R8, R23, R34 ;  /* 0x000000221708723e */ /* 0x010fe200000000ff */
[--C-:B------:R-:W-:Y:S01]  /*5120*/  HSET2.LE.AND R0, R15, R45.reuse, PT ;  /* 0x0000002d0f007233 */ /* 0x100fe20003803000 */
[----:B------:R-:W-:Y:S01]  /*5130*/  FFMA.FTZ R13, R57, c[0x0][0x23c], -R3 ;  /* 0x00008f00390d7a23 */ /* 0x000fe20000010803 */
[----:B------:R-:W-:Y:S01]  /*5140*/  HSET2.LE.AND R5, R5, R45, PT ;  /* 0x0000002d05057233 */ /* 0x000fe20003803000 */
[----:B------:R-:W-:-:S02]  /*5150*/  LOP3.LUT R7, R7, R4, RZ, 0xc0, !PT ;  /* 0x0000000407077212 */ /* 0x000fc400078ec0ff */
[----:B------:R-:W-:Y:S01]  /*5160*/  F2FP.PACK_AB R4, R139, R224 ;  /* 0x000000e08b04723e */ /* 0x000fe200000000ff */
[----:B------:R1:W-:Y:S01]  /*5170*/  MUFU.EX2 R22, R13 ;  /* 0x0000000d00167308 */ /* 0x0003e20000000800 */
[----:B------:R-:W-:Y:S01]  /*5180*/  LOP3.LUT R5, R5, R8, RZ, 0xc0, !PT ;  /* 0x0000000805057212 */ /* 0x000fe200078ec0ff */
[----:B------:R-:W-:Y:S01]  /*5190*/  FFMA.FTZ R8, R58, c[0x0][0x23c], -R3 ;  /* 0x00008f003a087a23 */ /* 0x000fe20000010803 */
[----:B------:R-:W-:Y:S02]  /*51a0*/  LOP3.LUT R4, R0, R4, RZ, 0xc0, !PT ;  /* 0x0000000400047212 */ /* 0x000fe400078ec0ff */
[----:B------:R-:W-:-:S03]  /*51b0*/  LOP3.LUT R0, R21, UR8, R18, 0x96, !PT ;  /* 0x0000000815007c12 */ /* 0x000fc6000f8e9612 */
[----:B------:R2:W3:Y:S02]  /*51c0*/  MUFU.EX2 R21, R8 ;  /* 0x0000000800157308 */ /* 0x0004e40000000800 */
[----:B------:R-:W-:Y:S01]  /*51d0*/  IMAD.WIDE.U32 R14, R0, -0x2daee0ad, RZ ;  /* 0xd2511f53000e7825 */ /* 0x000fe200078e00ff */
[C---:B------:R-:W-:Y:S04]  /*51e0*/  HMMA.16816.F32 R40, R4.reuse, R76, RZ ;  /* 0x0000004c0428723c */ /* 0x040fe800000018ff */
[----:B------:R-:W-:Y:S02]  /*51f0*/  LOP3.LUT R0, R15, UR18, R16, 0x96, !PT ;  /* 0x000000120f007c12 */ /* 0x000fe4000f8e9610 */
[----:B-1----:R-:W-:Y:S02]  /*5200*/  SHF.R.U32.HI R13, RZ, 0x10, R14 ;  /* 0x00000010ff0d7819 */ /* 0x002fe4000001160e */
[----:B------:R-:W-:Y:S01]  /*5210*/  LOP3.LUT R19, R14, 0xff, RZ, 0xc0, !PT ;  /* 0x000000ff0e137812 */ /* 0x000fe200078ec0ff */
[----:B------:R-:W-:Y:S01]  /*5220*/  HMMA.16816.F32 R72, R4, R88, RZ ;  /* 0x000000580448723c */ /* 0x000fe200000018ff */
[----:B------:R-:W-:-:S02]  /*5230*/  LOP3.LUT R17, R13, 0xff, RZ, 0xc0, !PT ;  /* 0x000000ff0d117812 */ /* 0x000fc400078ec0ff */
[----:B------:R-:W-:Y:S01]  /*5240*/  SHF.R.U32.HI R18, RZ, 0x18, R14 ;  /* 0x00000018ff127819 */ /* 0x000fe2000001160e */
[--C-:B--2---:R-:W-:Y:S02]  /*5250*/  FFMA.FTZ R8, R56, c[0x0][0x23c], -R3.reuse ;  /* 0x00008f0038087a23 */ /* 0x104fe40000010803 */
[----:B------:R-:W-:Y:S02]  /*5260*/  FFMA.FTZ R3, R44, c[0x0][0x23c], -R3 ;  /* 0x00008f002c037a23 */ /* 0x000fe40000010803 */
[----:B------:R1:W-:Y:S01]  /*5270*/  MUFU.EX2 R20, R8 ;  /* 0x0000000800147308 */ /* 0x0003e20000000800 */
[C---:B------:R-:W-:Y:S07]  /*5280*/  HMMA.16816.F32 R56, R4.reuse, R92, RZ ;  /* 0x0000005c0438723c */ /* 0x040fee00000018ff */
[----:B------:R2:W4:Y:S01]  /*5290*/  MUFU.EX2 R250, R3 ;  /* 0x0000000300fa7308 */ /* 0x0005220000000800 */
[----:B------:R-:W-:Y:S01]  /*52a0*/  HMMA.16816.F32 R60, R4, R94, RZ ;  /* 0x0000005e043c723c */ /* 0x000fe200000018ff */
[----:B-1----:R-:W-:-:S07]  /*52b0*/  LOP3.LUT R8, R14, 0xffff, RZ, 0xc0, !PT ;  /* 0x0000ffff0e087812 */ /* 0x002fce00078ec0ff */
[C---:B------:R-:W-:Y:S01]  /*52c0*/  HMMA.16816.F32 R144, R4.reuse, R148, RZ ;  /* 0x000000940490723c */ /* 0x040fe200000018ff */
[----:B------:R-:W-:Y:S02]  /*52d0*/  SHF.R.U32.HI R14, RZ, 0x18, R0 ;  /* 0x00000018ff0e7819 */ /* 0x000fe40000011600 */
[----:B------:R-:W-:Y:S02]  /*52e0*/  SHF.R.U32.HI R16, RZ, 0x8, R8 ;  /* 0x00000008ff107819 */ /* 0x000fe40000011608 */
[----:B------:R-:W-:Y:S02]  /*52f0*/  SHF.R.U32.HI R8, RZ, 0x10, R0 ;  /* 0x00000010ff087819 */ /* 0x000fe40000011600 */
[C---:B--2---:R-:W-:Y:S01]  /*5300*/  LOP3.LUT R3, R0.reuse, 0xffff, RZ, 0xc0, !PT ;  /* 0x0000ffff00037812 */ /* 0x044fe200078ec0ff */
[----:B------:R-:W-:Y:S01]  /*5310*/  HMMA.16816.F32 R92, R4, R106, RZ ;  /* 0x0000006a045c723c */ /* 0x000fe200000018ff */
[----:B------:R-:W-:Y:S02]  /*5320*/  LOP3.LUT R15, R0, 0xff, RZ, 0xc0, !PT ;  /* 0x000000ff000f7812 */ /* 0x000fe400078ec0ff */
[----:B------:R-:W-:-:S02]  /*5330*/  SHF.R.U32.HI R13, RZ, 0x8, R3 ;  /* 0x00000008ff0d7819 */ /* 0x000fc40000011603 */
[----:B------:R-:W-:Y:S02]  /*5340*/  LOP3.LUT R3, R8, 0xff, RZ, 0xc0, !PT ;  /* 0x000000ff08037812 */ /* 0x000fe400078ec0ff */
[----:B------:R-:W-:Y:S01]  /*5350*/  PRMT R0, R19, 0x5410, R16 ;  /* 0x0000541013007816 */ /* 0x000fe20000000010 */
[C---:B------:R-:W-:Y:S01]  /*5360*/  HMMA.16816.F32 R160, R4.reuse, R116, RZ ;  /* 0x0000007404a0723c */ /* 0x040fe200000018ff */
[----:B------:R-:W-:Y:S02]  /*5370*/  PRMT R3, R3, 0x5410, R14 ;  /* 0x0000541003037816 */ /* 0x000fe4000000000e */
[----:B------:R-:W-:Y:S01]  /*5380*/  PRMT R8, R17, 0x5410, R18 ;  /* 0x0000541011087816 */ /* 0x000fe20000000012 */
[--C-:B------:R-:W-:Y:S01]  /*5390*/  HSET2.LE.AND R0, R0, R45.reuse, PT ;  /* 0x0000002d00007233 */ /* 0x100fe20003803000 */
[----:B------:R-:W-:Y:S01]  /*53a0*/  PRMT R13, R15, 0x5410, R13 ;  /* 0x000054100f0d7816 */ /* 0x000fe2000000000d */
[--C-:B------:R-:W-:Y:S01]  /*53b0*/  HSET2.LE.AND R16, R3, R45.reuse, PT ;  /* 0x0000002d03107233 */ /* 0x100fe20003803000 */
[----:B------:R-:W-:Y:S01]  /*53c0*/  F2FP.PACK_AB R3, R251, R35 ;  /* 0x00000023fb03723e */ /* 0x000fe200000000ff */
[--C-:B------:R-:W-:Y:S01]  /*53d0*/  HSET2.LE.AND R8, R8, R45.reuse, PT ;  /* 0x0000002d08087233 */ /* 0x100fe20003803000 */
[----:B---3--:R-:W-:Y:S01]  /*53e0*/  F2FP.PACK_AB R17, R21, R22 ;  /* 0x000000161511723e */ /* 0x008fe200000000ff */
[----:B------:R-:W-:Y:S01]  /*53f0*/  HSET2.LE.AND R14, R13, R45, PT ;  /* 0x0000002d0d0e7233 */ /* 0x000fe20003803000 */
[----:B------:R-:W-:Y:S01]  /*5400*/  LOP3.LUT R130, R0, R3, RZ, 0xc0, !PT ;  /* 0x0000000300827212 */ /* 0x000fe200078ec0ff */
[C---:B------:R-:W-:Y:S01]  /*5410*/  HMMA.16816.F32 R44, R4.reuse, R78, RZ ;  /* 0x0000004e042c723c */ /* 0x040fe200000018ff */
[----:B------:R-:W-:Y:S01]  /*5420*/  LOP3.LUT R129, R16, R17, RZ, 0xc0, !PT ;  /* 0x0000001110817212 */ /* 0x000fe200078ec0ff */
[----:B------:R-:W-:Y:S01]  /*5430*/  FADD.FTZ R0, R242, R235 ;  /* 0x000000ebf2007221 */ /* 0x000fe20000010000 */
[----:B----4-:R-:W-:Y:S01]  /*5440*/  F2FP.PACK_AB R13, R250, R20 ;  /* 0x00000014fa0d723e */ /* 0x010fe200000000ff */
[----:B------:R-:W-:Y:S01]  /*5450*/  FADD.FTZ R3, R234, R233 ;  /* 0x000000e9ea037221 */ /* 0x000fe20000010000 */
[----:B------:R-:W-:Y:S01]  /*5460*/  F2FP.PACK_AB R15, R132, R133 ;  /* 0x00000085840f723e */ /* 0x000fe200000000ff */
[----:B------:R-:W-:Y:S01]  /*5470*/  FADD.FTZ R0, R241, R0 ;  /* 0x00000000f1007221 */ /* 0x000fe20000010000 */
[----:B------:R-:W-:Y:S01]  /*5480*/  LOP3.LUT R131, R8, R13, RZ, 0xc0, !PT ;  /* 0x0000000d08837212 */ /* 0x000fe200078ec0ff */
[----:B------:R-:W-:Y:S01]  /*5490*/  HMMA.16816.F32 R76, R4, R90, RZ ;  /* 0x0000005a044c723c */ /* 0x000fe200000018ff */
[----:B------:R-:W-:Y:S01]  /*54a0*/  FADD.FTZ R3, R232, R3 ;  /* 0x00000003e8037221 */ /* 0x000fe20000010000 */
[----:B------:R-:W-:Y:S01]  /*54b0*/  LOP3.LUT R128, R14, R15, RZ, 0xc0, !PT ;  /* 0x0000000f0e807212 */ /* 0x000fe200078ec0ff */
[----:B------:R-:W-:-:S02]  /*54c0*/  FADD.FTZ R0, R240, R0 ;  /* 0x00000000f0007221 */ /* 0x000fc40000010000 */
[----:B------:R-:W-:-:S03]  /*54d0*/  FADD.FTZ R3, R231, R3 ;  /* 0x00000003e7037221 */ /* 0x000fc60000010000 */
[----:B------:R-:W-:Y:S01]  /*54e0*/  HMMA.16816.F32 R88, R4, R104, RZ ;  /* 0x000000680458723c */ /* 0x000fe200000018ff */
[----:B------:R-:W-:-:S04]  /*54f0*/  FADD.FTZ R3, R226, R3 ;  /* 0x00000003e2037221 */ /* 0x000fc80000010000 */
[----:B------:R-:W-:-:S03]  /*5500*/  FADD.FTZ R3, R225, R3 ;  /* 0x00000003e1037221 */ /* 0x000fc60000010000 */
        /* <DEDUP_REMOVED lines=52> */
[----:B------:R-:W1:Y:S01]  /*5850*/  S2R R13, SR_TID.X ;  /* 0x00000000000d7919 */ /* 0x000e620000002100 */
[----:B------:R-:W-:Y:S02]  /*5860*/  UISETP.GE.AND UP0, UPT, UR27, 0x3, UPT ;  /* 0x000000031b00788c */ /* 0x000fe4000bf06270 */
[----:B------:R-:W-:Y:S01]  /*5870*/  UIMAD UR6, UR7, UR23, UR6 ;  /* 0x00000017070672a4 */ /* 0x000fe2000f8e0206 */
[----:B-1----:R-:W-:-:S05]  /*5880*/  IMAD.SHL.U32 R13, R13, 0x2, RZ ;  /* 0x000000020d0d7824 */ /* 0x002fca00078e00ff */
[----:B------:R-:W-:Y:S02]  /*5890*/  LOP3.LUT R13, R13, 0x6, RZ, 0xc0, !PT ;  /* 0x000000060d0d7812 */ /* 0x000fe400078ec0ff */
        /* <DEDUP_REMOVED lines=31> */
[C---:B------:R-:W-:Y:S02]  /*5a90*/  ISETP.GE.AND P4, PT, R3.reuse, R9, PT ;  /* 0x000000090300720c */ /* 0x040fe40003f86270 */
[----:B------:R-:W-:Y:S01]  /*5aa0*/  @P2 STS.128 [R219+0xb800], RZ ;  /* 0x00b800ffdb002388 */ /* 0x000fe20000000c00 */
[C---:B------:R-:W-:Y:S02]  /*5ab0*/  ISETP.GE.AND P1, PT, R3.reuse, R10, PT ;  /* 0x0000000a0300720c */ /* 0x040fe40003f26270 */
[C---:B------:R-:W-:Y:S01]  /*5ac0*/  ISETP.GE.AND P0, PT, R3.reuse, R12, PT ;  /* 0x0000000c0300720c */ /* 0x040fe20003f06270 */
[----:B------:R-:W-:Y:S01]  /*5ad0*/  @!PT LDS RZ, [RZ] ;  /* 0x00000000fffff984 */ /* 0x000fe20000000800 */
[----:B------:R-:W-:Y:S01]  /*5ae0*/  @!PT LDS RZ, [RZ] ;  /* 0x00000000fffff984 */ /* 0x000fe20000000800 */
[----:B------:R-:W-:Y:S01]  /*5af0*/  @!PT LDS RZ, [RZ] ;  /* 0x00000000fffff984 */ /* 0x000fe20000000800 */
[----:B------:R3:W-:Y:S01]  /*5b00*/  @!P2 LDGSTS.E.BYPASS.LTC128B.128 [R219+0xb800], [R6.64+0x80] ;  /* 0x0b80008006dbafae */ /* 0x0007e2000b901d5c */
[----:B------:R-:W-:-:S03]  /*5b10*/  ISETP.GE.AND P6, PT, R3, R11, PT ;  /* 0x0000000b0300720c */ /* 0x000fc60003fc6270 */
        /* <DEDUP_REMOVED lines=14> */
[C---:B---3--:R-:W-:Y:S08]  /*5c00*/  HMMA.16816.F32 R192, R4.reuse, R176, R188 ;  /* 0x000000b004c0723c */ /* 0x048ff000000018bc */
[C---:B------:R-:W-:Y:S08]  /*5c10*/  HMMA.16816.F32 R188, R4.reuse, R172, R180 ;  /* 0x000000ac04bc723c */ /* 0x040ff000000018b4 */
[C---:B------:R-:W-:Y:S08]  /*5c20*/  HMMA.16816.F32 R184, R4.reuse, R178, R184 ;  /* 0x000000b204b8723c */ /* 0x040ff000000018b8 */
[----:B------:R-:W-:Y:S01]  /*5c30*/  HMMA.16816.F32 R180, R4, R174, R32 ;  /* 0x000000ae04b4723c */ /* 0x000fe20000001820 */
[----:B------:R-:W-:Y:S04]  /*5c40*/  LDSM.16.M88.4 R4, [R214+0x2000] ;  /* 0x00200000d604783b */ /* 0x000fe80000000200 */
[----:B------:R-:W3:Y:S03]  /*5c50*/  LDSM.16.M88.4 R32, [R213+0x8800] ;  /* 0x00880000d520783b */ /* 0x000ee60000000200 */
[C---:B------:R-:W-:Y:S08]  /*5c60*/  HMMA.16816.F32 R224, R20.reuse, R30, RZ ;  /* 0x0000001e14e0723c */ /* 0x040ff000000018ff */
[C---:B------:R-:W-:Y:S08]  /*5c70*/  HMMA.16816.F32 R200, R20.reuse, R24, RZ ;  /* 0x0000001814c8723c */ /* 0x040ff000000018ff */
[----:B------:R-:W-:Y:S01]  /*5c80*/  HMMA.16816.F32 R196, R20, R26, RZ ;  /* 0x0000001a14c4723c */ /* 0x000fe200000018ff */
[----:B------:R-:W4:Y:S04]  /*5c90*/  LDSM.16.M88.4 R24, [R213+0x8000] ;  /* 0x00800000d518783b */ /* 0x000f280000000200 */
[----:B------:R-:W5:Y:S03]  /*5ca0*/  LDSM.16.M88.4 R20, [R214] ;  /* 0x00000000d614783b */ /* 0x000f660000000200 */
[C---:B-1----:R-:W-:Y:S08]  /*5cb0*/  HMMA.16816.F32 R28, R16.reuse, R176, R220 ;  /* 0x000000b0101c723c */ /* 0x042ff000000018dc */
[C---:B------:R-:W-:Y:S08]  /*5cc0*/  HMMA.16816.F32 R176, R16.reuse, R178, R224 ;  /* 0x000000b210b0723c */ /* 0x040ff000000018e0 */
[C---:B------:R-:W-:Y:S08]  /*5cd0*/  HMMA.16816.F32 R228, R16.reuse, R172, R200 ;  /* 0x000000ac10e4723c */ /* 0x040ff000000018c8 */
[----:B------:R-:W-:Y:S01]  /*5ce0*/  HMMA.16816.F32 R220, R16, R174, R196 ;  /* 0x000000ae10dc723c */ /* 0x000fe200000018c4 */
[----:B------:R-:W-:Y:S04]  /*5cf0*/  LDSM.16.M88.4 R172, [R211+0x800] ;  /* 0x00080000d3ac783b */ /* 0x000fe80000000200 */
[----:B------:R-:W-:Y:S03]  /*5d00*/  LDSM.16.M88.4 R16, [R212] ;  /* 0x00000000d410783b */ /* 0x000fe60000000200 */
[C---:B---3--:R-:W-:Y:S08]  /*5d10*/  HMMA.16816.F32 R200, R4.reuse, R32, R188 ;  /* 0x0000002004c8723c */ /* 0x048ff000000018bc */
[C---:B----4-:R-:W-:Y:S08]  /*5d20*/  HMMA.16816.F32 R192, R4.reuse, R24, R192 ;  /* 0x0000001804c0723c */ /* 0x050ff000000018c0 */
[C---:B------:R-:W-:Y:S08]  /*5d30*/  HMMA.16816.F32 R196, R4.reuse, R26, R184 ;  /* 0x0000001a04c4723c */ /* 0x040ff000000018b8 */
[----:B------:R-:W-:Y:S01]  /*5d40*/  HMMA.16816.F32 R180, R4, R34, R180 ;  /* 0x0000002204b4723c */ /* 0x000fe200000018b4 */
[----:B------:R-:W1:Y:S07]  /*5d50*/  LDSM.16.M88.4 R4, [R212+0x2000] ;  /* 0x00200000d404783b */ /* 0x000e6e0000000200 */
[C---:B-----5:R-:W-:Y:S01]  /*5d60*/  HMMA.16816.F32 R188, R20.reuse, R24, R28 ;  /* 0x0000001814bc723c */ /* 0x060fe2000000181c */
[----:B------:R-:W3:Y:S07]  /*5d70*/  LDSM.16.M88.4 R28, [R211] ;  /* 0x00000000d31c783b */ /* 0x000eee0000000200 */
[C---:B------:R-:W-:Y:S08]  /*5d80*/  HMMA.16816.F32 R184, R20.reuse, R26, R176 ;  /* 0x0000001a14b8723c */ /* 0x040ff000000018b0 */
[C---:B------:R-:W-:Y:S08]  /*5d90*/  HMMA.16816.F32 R24, R20.reuse, R32, R228 ;  /* 0x000000201418723c */ /* 0x040ff000000018e4 */
[----:B------:R-:W-:Y:S01]  /*5da0*/  HMMA.16816.F32 R176, R20, R34, R220 ;  /* 0x0000002214b0723c */ /* 0x000fe200000018dc */
[----:B------:R-:W-:Y:S04]  /*5db0*/  LDSM.16.M88.4 R20, [R206+0x6000] ;  /* 0x00600000ce14783b */ /* 0x000fe80000000200 */
[----:B------:R-:W4:Y:S03]  /*5dc0*/  LDSM.16.M88.4 R32, [R204+0x9000] ;  /* 0x00900000cc20783b */ /* 0x000f260000000200 */
[C---:B-1----:R-:W-:Y:S08]  /*5dd0*/  HMMA.16816.F32 R228, R4.reuse, R172, R200 ;  /* 0x000000ac04e4723c */ /* 0x042ff000000018c8 */
[----:B---3--:R-:W-:Y:S08]  /*5de0*/  HMMA.16816.F32 R232, R4, R30, R196 ;  /* 0x0000001e04e8723c */ /* 0x008ff000000018c4 */
[----:B------:R-:W-:Y:S01]  /*5df0*/  HMMA.16816.F32 R196, R16, R172, R24 ;  /* 0x000000ac10c4723c */ /* 0x000fe20000001818 */
[----:B------:R-:W1:Y:S07]  /*5e00*/  LDSM.16.M88.4 R24, [R204+0x9800] ;  /* 0x00980000cc18783b */ /* 0x000e6e0000000200 */
[C---:B------:R-:W-:Y:S08]  /*5e10*/  HMMA.16816.F32 R192, R4.reuse, R28, R192 ;  /* 0x0000001c04c0723c */ /* 0x040ff000000018c0 */
[----:B------:R-:W-:Y:S01]  /*5e20*/  HMMA.16816.F32 R224, R4, R174, R180 ;  /* 0x000000ae04e0723c */ /* 0x000fe200000018b4 */
[----:B------:R-:W-:Y:S07]  /*5e30*/  LDSM.16.M88.4 R4, [R208+0x6000] ;  /* 0x00600000d004783b */ /* 0x000fee0000000200 */
[C---:B------:R-:W-:Y:S08]  /*5e40*/  HMMA.16816.F32 R220, R16.reuse, R28, R188 ;  /* 0x0000001c10dc723c */ /* 0x040ff000000018bc */
[C---:B------:R-:W-:Y:S08]  /*5e50*/  HMMA.16816.F32 R200, R16.reuse, R30, R184 ;  /* 0x0000001e10c8723c */ /* 0x040ff000000018b8 */
[----:B------:R-:W-:Y:S01]  /*5e60*/  HMMA.16816.F32 R180, R16, R174, R176 ;  /* 0x000000ae10b4723c */ /* 0x000fe200000018b0 */
[----:B------:R-:W3:Y:S04]  /*5e70*/  LDSM.16.M88.4 R16, [R206+0x4000] ;  /* 0x00400000ce10783b */ /* 0x000ee80000000200 */
[----:B------:R-:W5:Y:S03]  /*5e80*/  LDSM.16.M88.4 R176, [R217] ;  /* 0x00000000d9b0783b */ /* 0x000f660000000200 */
[C---:B----4-:R-:W-:Y:S01]  /*5e90*/  HMMA.16816.F32 R192, R20.reuse, R32, R192 ;  /* 0x0000002014c0723c */ /* 0x050fe200000018c0 */
[----:B------:R-:W4:Y:S07]  /*5ea0*/  LDSM.16.M88.4 R172, [R216] ;  /* 0x00000000d8ac783b */ /* 0x000f2e0000000200 */
[C---:B------:R-:W-:Y:S08]  /*5eb0*/  HMMA.16816.F32 R188, R20.reuse, R34, R232 ;  /* 0x0000002214bc723c */ /* 0x040ff000000018e8 */
[C---:B-1----:R-:W-:Y:S08]  /*5ec0*/  HMMA.16816.F32 R184, R20.reuse, R24, R228 ;  /* 0x0000001814b8723c */ /* 0x042ff000000018e4 */
[----:B------:R-:W-:Y:S01]  /*5ed0*/  HMMA.16816.F32 R28, R20, R26, R224 ;  /* 0x0000001a141c723c */ /* 0x000fe200000018e0 */
[----:B------:R-:W1:Y:S07]  /*5ee0*/  LDSM.16.M88.4 R20, [R208+0x4000] ;  /* 0x00400000d014783b */ /* 0x000e6e0000000200 */
[C---:B---3--:R-:W-:Y:S08]  /*5ef0*/  HMMA.16816.F32 R228, R16.reuse, R32, R220 ;  /* 0x0000002010e4723c */ /* 0x048ff000000018dc */
[C---:B------:R-:W-:Y:S01]  /*5f00*/  HMMA.16816.F32 R224, R16.reuse, R34, R200 ;  /* 0x0000002210e0723c */ /* 0x040fe200000018c8 */
[----:B------:R-:W-:Y:S07]  /*5f10*/  LDSM.16.M88.4 R32, [R213+0x9800] ;  /* 0x00980000d520783b */ /* 0x000fee0000000200 */
[C---:B------:R-:W-:Y:S08]  /*5f20*/  HMMA.16816.F32 R220, R16.reuse, R24, R196 ;  /* 0x0000001810dc723c */ /* 0x040ff000000018c4 */
[----:B------:R-:W-:Y:S01]  /*5f30*/  HMMA.16816.F32 R200, R16, R26, R180 ;  /* 0x0000001a10c8723c */ /* 0x000fe200000018b4 */
[----:B------:R-:W-:Y:S07]  /*5f40*/  LDSM.16.M88.4 R16, [R214+0x4000] ;  /* 0x00400000d610783b */ /* 0x000fee0000000200 */
[C---:B-----5:R-:W-:Y:S08]  /*5f50*/  HMMA.16816.F32 R196, R4.reuse, R176, R192 ;  /* 0x000000b004c4723c */ /* 0x060ff000000018c0 */
[C---:B------:R-:W-:Y:S08]  /*5f60*/  HMMA.16816.F32 R192, R4.reuse, R178, R188 ;  /* 0x000000b204c0723c */ /* 0x040ff000000018bc */
[C---:B----4-:R-:W-:Y:S08]  /*5f70*/  HMMA.16816.F32 R184, R4.reuse, R172, R184 ;  /* 0x000000ac04b8723c */ /* 0x050ff000000018b8 */
[----:B------:R-:W-:Y:S01]  /*5f80*/  HMMA.16816.F32 R24, R4, R174, R28 ;  /* 0x000000ae0418723c */ /* 0x000fe2000000181c */
[----:B------:R-:W3:Y:S04]  /*5f90*/  LDSM.16.M88.4 R4, [R214+0x6000] ;  /* 0x00600000d604783b */ /* 0x000ee80000000200 */
[----:B------:R-:W4:Y:S03]  /*5fa0*/  LDSM.16.M88.4 R28, [R213+0x9000] ;  /* 0x00900000d51c783b */ /* 0x000f260000000200 */
[C---:B-1----:R-:W-:Y:S08]  /*5fb0*/  HMMA.16816.F32 R180, R20.reuse, R176, R228 ;  /* 0x000000b014b4723c */ /* 0x042ff000000018e4 */
[C---:B------:R-:W-:Y:S08]  /*5fc0*/  HMMA.16816.F32 R176, R20.reuse, R178, R224 ;  /* 0x000000b214b0723c */ /* 0x040ff000000018e0 */
[C---:B------:R-:W-:Y:S08]  /*5fd0*/  HMMA.16816.F32 R188, R20.reuse, R174, R200 ;  /* 0x000000ae14bc723c */ /* 0x040ff000000018c8 */
[----:B------:R-:W-:Y:S01]  /*5fe0*/  HMMA.16816.F32 R220, R20, R172, R220 ;  /* 0x000000ac14dc723c */ /* 0x000fe200000018dc */
[----:B------:R-:W-:Y:S07]  /*5ff0*/  LDSM.16.M88.4 R20, [R212+0x6000] ;  /* 0x00600000d414783b */ /* 0x000fee0000000200 */
[C---:B---3--:R-:W-:Y:S08]  /*6000*/  HMMA.16816.F32 R200, R4.reuse, R32, R184 ;  /* 0x0000002004c8723c */ /* 0x048ff000000018b8 */
[C---:B----4-:R-:W-:Y:S08]  /*6010*/  HMMA.16816.F32 R196, R4.reuse, R28, R196 ;  /* 0x0000001c04c4723c */ /* 0x050ff000000018c4 */
[C---:B------:R-:W-:Y:S08]  /*6020*/  HMMA.16816.F32 R192, R4.reuse, R30, R192 ;  /* 0x0000001e04c0723c */ /* 0x040ff000000018c0 */
[----:B------:R-:W-:Y:S01]  /*6030*/  HMMA.16816.F32 R224, R4, R34, R24 ;  /* 0x0000002204e0723c */ /* 0x000fe20000001818 */
[----:B------:R-:W1:Y:S04]  /*6040*/  LDSM.16.M88.4 R4, [R211+0x1000] ;  /* 0x00100000d304783b */ /* 0x000e680000000200 */
[----:B------:R-:W3:Y:S03]  /*6050*/  LDSM.16.M88.4 R24, [R212+0x4000] ;  /* 0x00400000d418783b */ /* 0x000ee60000000200 */
[C---:B------:R-:W-:Y:S08]  /*6060*/  HMMA.16816.F32 R172, R16.reuse, R28, R180 ;  /* 0x0000001c10ac723c */ /* 0x040ff000000018b4 */
[C---:B------:R-:W-:Y:S08]  /*6070*/  HMMA.16816.F32 R28, R16.reuse, R30, R176 ;  /* 0x0000001e101c723c */ /* 0x040ff000000018b0 */
[C---:B------:R-:W-:Y:S08]  /*6080*/  HMMA.16816.F32 R176, R16.reuse, R32, R220 ;  /* 0x0000002010b0723c */ /* 0x040ff000000018dc */
[----:B------:R-:W-:Y:S01]  /*6090*/  HMMA.16816.F32 R188, R16, R34, R188 ;  /* 0x0000002210bc723c */ /* 0x000fe200000018bc */
[----:B------:R-:W4:Y:S01]  /*60a0*/  LDSM.16.M88.4 R16, [R211+0x1800] ;  /* 0x00180000d310783b */ /* 0x000f220000000200 */
[----:B------:R-:W-:-:S06]  /*60b0*/  DEPBAR.LE SB0, 0x0 ;  /* 0x000080000000791a */ /* 0x000fcc0000000000 */
[-C--:B-1----:R-:W-:Y:S08]  /*60c0*/  HMMA.16816.F32 R184, R20, R4.reuse, R196 ;  /* 0x0000000414b8723c */ /* 0x082ff000000018c4 */
[C---:B---3--:R-:W-:Y:S01]  /*60d0*/  HMMA.16816.F32 R180, R24.reuse, R4, R172 ;  /* 0x0000000418b4723c */ /* 0x048fe200000018ac */
[----:B------:R1:W3:Y:S06]  /*60e0*/  I2F R5, R3 ;  /* 0x0000000300057306 */ /* 0x0002ec0000201400 */
[----:B------:R-:W-:Y:S01]  /*60f0*/  IADD3 R4, R0, 0x8, RZ ;  /* 0x0000000800047810 */ /* 0x000fe20007ffe0ff */
[----:B------:R-:W-:Y:S01]  /*6100*/  HMMA.16816.F32 R28, R24, R6, R28 ;  /* 0x00000006181c723c */ /* 0x000fe2000000181c */
[----:B------:R-:W-:Y:S02]  /*6110*/  BAR.SYNC.DEFER_BLOCKING 0x0 ;  /* 0x0000000000007b1d */ /* 0x000fe40000010000 */
[----:B------:R-:W-:-:S05]  /*6120*/  ISETP.GE.AND P5, PT, R4, R9, PT ;  /* 0x000000090400720c */ /* 0x000fca0003fa6270 */
[----:B------:R-:W-:Y:S01]  /*6130*/  HMMA.16816.F32 R32, R20, R6, R192 ;  /* 0x000000061420723c */ /* 0x000fe200000018c0 */
[----:B------:R-:W5:Y:S01]  /*6140*/  I2F R7, R4 ;  /* 0x0000000400077306 */ /* 0x000f620000201400 */
[----:B-1----:R-:W-:-:S05]  /*6150*/  IADD3 R3, R0, 0x9, RZ ;  /* 0x0000000900037810 */ /* 0x002fca0007ffe0ff */
[C---:B---3--:R-:W-:Y:S01]  /*6160*/  FFMA.FTZ R6, R5.reuse, UR4, R185 ;  /* 0x0000000405067c23 */ /* 0x048fe200080100b9 */
[-C--:B----4-:R-:W-:Y:S01]  /*6170*/  HMMA.16816.F32 R176, R24, R16.reuse, R176 ;  /* 0x0000001018b0723c */ /* 0x090fe200000018b0 */
[C---:B------:R-:W-:Y:S02]  /*6180*/  FFMA.FTZ R13, R5.reuse, UR4, R181 ;  /* 0x00000004050d7c23 */ /* 0x040fe400080100b5 */
[----:B------:R-:W-:Y:S01]  /*6190*/  FFMA.FTZ R8, R5, UR4, R183 ;  /* 0x0000000405087c23 */ /* 0x000fe200080100b7 */
[----:B------:R-:W-:Y:S02]  /*61a0*/  FSEL R185, R6, -INF , !P0 ;  /* 0xff80000006b97808 */ /* 0x000fe40004000000 */
[----:B------:R-:W-:Y:S01]  /*61b0*/  FSEL R132, R13, -INF , !P4 ;  /* 0xff8000000d847808 */ /* 0x000fe20006000000 */
[----:B------:R-:W1:Y:S01]  /*61c0*/  I2F R6, R3 ;  /* 0x0000000300067306 */ /* 0x000e620000201400 */
[----:B------:R-:W-:Y:S01]  /*61d0*/  FSEL R138, R8, -INF , !P1 ;  /* 0xff800000088a7808 */ /* 0x000fe20004800000 */
[C---:B-----5:R-:W-:Y:S01]  /*61e0*/  FFMA.FTZ R13, R7.reuse, UR4, R28 ;  /* 0x00000004070d7c23 */ /* 0x060fe2000801001c */
[C---:B------:R-:W-:Y:S01]  /*61f0*/  ISETP.GE.AND P4, PT, R4.reuse, R10, PT ;  /* 0x0000000a0400720c */ /* 0x040fe20003f86270 */
[----:B------:R-:W-:Y:S01]  /*6200*/  FFMA.FTZ R8, R7, UR4, R30 ;  /* 0x0000000407087c23 */ /* 0x000fe2000801001e */
[C---:B------:R-:W-:Y:S01]  /*6210*/  ISETP.GE.AND P1, PT, R4.reuse, R12, PT ;  /* 0x0000000c0400720c */ /* 0x040fe20003f26270 */
[----:B------:R-:W-:Y:S01]  /*6220*/  HMMA.16816.F32 R172, R20, R16, R200 ;  /* 0x0000001014ac723c */ /* 0x000fe200000018c8 */
[----:B------:R-:W-:Y:S01]  /*6230*/  ISETP.GE.AND P0, PT, R4, R11, PT ;  /* 0x0000000b0400720c */ /* 0x000fe20003f06270 */
[----:B------:R-:W-:Y:S01]  /*6240*/  FFMA.FTZ R4, R5, UR4, R187 ;  /* 0x0000000405047c23 */ /* 0x000fe200080100bb */
[----:B------:R-:W-:-:S02]  /*6250*/  IADD3 R5, R0, 0x10, RZ ;  /* 0x0000001000057810 */ /* 0x000fc40007ffe0ff */
[----:B------:R-:W-:Y:S02]  /*6260*/  FSEL R30, R13, -INF , !P5 ;  /* 0xff8000000d1e7808 */ /* 0x000fe40006800000 */
[----:B------:R-:W-:Y:S01]  /*6270*/  FSEL R183, R4, -INF , !P6 ;  /* 0xff80000004b77808 */ /* 0x000fe20007000000 */
[----:B------:R-:W-:Y:S01]  /*6280*/  FFMA.FTZ R4, R7, UR4, R32 ;  /* 0x0000000407047c23 */ /* 0x000fe20008010020 */
[----:B------:R-:W-:Y:S01]  /*6290*/  FSEL R133, R8, -INF , !P4 ;  /* 0xff80000008857808 */ /* 0x000fe20006000000 */
[C---:B-1----:R-:W-:Y:S01]  /*62a0*/  FFMA.FTZ R13, R6.reuse, UR4, R29 ;  /* 0x00000004060d7c23 */ /* 0x042fe2000801001d */
[C---:B------:R-:W-:Y:S01]  /*62b0*/  ISETP.GE.AND P6, PT, R3.reuse, R9, PT ;  /* 0x000000090300720c */ /* 0x040fe20003fc6270 */
[----:B------:R-:W-:Y:S01]  /*62c0*/  FFMA.FTZ R8, R6, UR4, R31 ;  /* 0x0000000406087c23 */ /* 0x000fe2000801001f */
[----:B------:R-:W-:Y:S01]  /*62d0*/  FSEL R139, R4, -INF , !P1 ;  /* 0xff800000048b7808 */ /* 0x000fe20004800000 */
[----:B------:R-:W-:Y:S01]  /*62e0*/  HMMA.16816.F32 R20, R20, R18, R224 ;  /* 0x000000121414723c */ /* 0x000fe200000018e0 */
[----:B------:R-:W-:-:S02]  /*62f0*/  ISETP.GE.AND P5, PT, R3, R10, PT ;  /* 0x0000000a0300720c */ /* 0x000fc40003fa6270 */
[C---:B------:R-:W-:Y:S02]  /*6300*/  ISETP.GE.AND P4, PT, R3.reuse, R12, PT ;  /* 0x0000000c0300720c */ /* 0x040fe40003f86270 */
[----:B------:R-:W-:Y:S01]  /*6310*/  ISETP.GE.AND P1, PT, R3, R11, PT ;  /* 0x0000000b0300720c */ /* 0x000fe20003f26270 */
[----:B------:R-:W-:Y:S01]  /*6320*/  FFMA.FTZ R3, R7, UR4, R34 ;  /* 0x0000000407037c23 */ /* 0x000fe20008010022 */
[----:B------:R-:W-:Y:S01]  /*6330*/  IADD3 R4, R0, 0x11, RZ ;  /* 0x0000001100047810 */ /* 0x000fe20007ffe0ff */
[----:B------:R-:W1:Y:S01]  /*6340*/  I2F R7, R5 ;  /* 0x0000000500077306 */ /* 0x000e620000201400 */
[----:B------:R-:W-:Y:S01]  /*6350*/  FSEL R28, R13, -INF , !P6 ;  /* 0xff8000000d1c7808 */ /* 0x000fe20007000000 */
[----:B------:R-:W-:Y:S01]  /*6360*/  HMMA.16816.F32 R24, R24, R18, R188 ;  /* 0x000000121818723c */ /* 0x000fe200000018bc */
[----:B------:R-:W-:Y:S01]  /*6370*/  FSEL R181, R3, -INF , !P0 ;  /* 0xff80000003b57808 */ /* 0x000fe20004000000 */
[----:B------:R-:W-:Y:S01]  /*6380*/  FFMA.FTZ R3, R6, UR4, R33 ;  /* 0x0000000406037c23 */ /* 0x000fe20008010021 */
[----:B------:R-:W-:Y:S01]  /*6390*/  FSEL R29, R8, -INF , !P5 ;  /* 0xff800000081d7808 */ /* 0x000fe20006800000 */
[----:B------:R-:W-:Y:S01]  /*63a0*/  FFMA.FTZ R13, R6, UR4, R35 ;  /* 0x00000004060d7c23 */ /* 0x000fe20008010023 */
[----:B------:R-:W-:-:S02]  /*63b0*/  ISETP.GE.AND P0, PT, R5, R9, PT ;  /* 0x000000090500720c */ /* 0x000fc40003f06270 */
[----:B------:R-:W-:Y:S02]  /*63c0*/  FSEL R137, R3, -INF , !P4 ;  /* 0xff80000003897808 */ /* 0x000fe40006000000 */
[C---:B------:R-:W-:Y:S02]  /*63d0*/  ISETP.GE.AND P6, PT, R5.reuse, R10, PT ;  /* 0x0000000a0500720c */ /* 0x040fe40003fc6270 */
[C---:B------:R-:W-:Y:S02]  /*63e0*/  ISETP.GE.AND P5, PT, R5.reuse, R12, PT ;  /* 0x0000000c0500720c */ /* 0x040fe40003fa6270 */
[----:B------:R-:W-:Y:S01]  /*63f0*/  ISETP.GE.AND P4, PT, R5, R11, PT ;  /* 0x0000000b0500720c */ /* 0x000fe20003f86270 */
[C---:B-1----:R-:W-:Y:S01]  /*6400*/  FFMA.FTZ R6, R7.reuse, UR4, R178 ;  /* 0x0000000407067c23 */ /* 0x042fe200080100b2 */
[----:B------:R-:W2:Y:S01]  /*6410*/  I2F R5, R4 ;  /* 0x0000000400057306 */ /* 0x000ea20000201400 */
[----:B------:R-:W-:Y:S01]  /*6420*/  IADD3 R3, R0, 0x18, RZ ;  /* 0x0000001800037810 */ /* 0x000fe20007ffe0ff */
[----:B------:R-:W-:Y:S01]  /*6430*/  FFMA.FTZ R8, R7, UR4, R176 ;  /* 0x0000000407087c23 */ /* 0x000fe200080100b0 */
[----:B------:R-:W-:Y:S01]  /*6440*/  FSEL R34, R13, -INF , !P1 ;  /* 0xff8000000d227808 */ /* 0x000fe20004800000 */
[C---:B------:R-:W-:Y:S01]  /*6450*/  FFMA.FTZ R13, R7.reuse, UR4, R172 ;  /* 0x00000004070d7c23 */ /* 0x040fe200080100ac */
[----:B------:R-:W-:Y:S01]  /*6460*/  FSEL R192, R6, -INF , !P6 ;  /* 0xff80000006c07808 */ /* 0x000fe20007000000 */
[----:B------:R-:W-:Y:S01]  /*6470*/  FFMA.FTZ R7, R7, UR4, R174 ;  /* 0x0000000407077c23 */ /* 0x000fe200080100ae */
[----:B------:R-:W-:Y:S01]  /*6480*/  FSEL R191, R8, -INF , !P0 ;  /* 0xff80000008bf7808 */ /* 0x000fe20004000000 */
[----:B------:R-:W1:Y:S01]  /*6490*/  I2F R6, R3 ;  /* 0x0000000300067306 */ /* 0x000e620000201400 */
[----:B------:R-:W-:-:S02]  /*64a0*/  FSEL R197, R13, -INF , !P5 ;  /* 0xff8000000dc57808 */ /* 0x000fc40006800000 */
[CC--:B------:R-:W-:Y:S02]  /*64b0*/  ISETP.GE.AND P1, PT, R4.reuse, R9.reuse, PT ;  /* 0x000000090400720c */ /* 0x0c0fe40003f26270 */
[C---:B------:R-:W-:Y:S02]  /*64c0*/  ISETP.GE.AND P0, PT, R4.reuse, R10, PT ;  /* 0x0000000a0400720c */ /* 0x040fe40003f06270 */
[----:B------:R-:W-:Y:S01]  /*64d0*/  ISETP.GE.AND P6, PT, R4, R12, PT ;  /* 0x0000000c0400720c */ /* 0x000fe20003fc6270 */
[----:B--2---:R-:W-:Y:S01]  /*64e0*/  FFMA.FTZ R14, R5, UR4, R177 ;  /* 0x00000004050e7c23 */ /* 0x004fe200080100b1 */
[----:B------:R-:W-:Y:S01]  /*64f0*/  FSEL R198, R7, -INF , !P4 ;  /* 0xff80000007c67808 */ /* 0x000fe20006000000 */
[----:B------:R-:W-:Y:S01]  /*6500*/  FFMA.FTZ R13, R5, UR4, R179 ;  /* 0x00000004050d7c23 */ /* 0x000fe200080100b3 */
[----:B------:R-:W-:Y:S01]  /*6510*/  ISETP.GE.AND P4, PT, R3, R9, PT ;  /* 0x000000090300720c */ /* 0x000fe20003f86270 */
[C---:B------:R-:W-:Y:S01]  /*6520*/  FFMA.FTZ R8, R5.reuse, UR4, R173 ;  /* 0x0000000405087c23 */ /* 0x040fe200080100ad */
[----:B------:R-:W-:Y:S01]  /*6530*/  FSEL R188, R14, -INF , !P1 ;  /* 0xff8000000ebc7808 */ /* 0x000fe20004800000 */
[----:B------:R-:W-:Y:S01]  /*6540*/  FFMA.FTZ R15, R5, UR4, R175 ;  /* 0x00000004050f7c23 */ /* 0x000fe200080100af */
[----:B------:R-:W-:Y:S01]  /*6550*/  FSEL R190, R13, -INF , !P0 ;  /* 0xff8000000dbe7808 */ /* 0x000fe20004000000 */
[----:B-1----:R-:W-:Y:S01]  /*6560*/  FFMA.FTZ R7, R6, UR4, R24 ;  /* 0x0000000406077c23 */ /* 0x002fe20008010018 */
[----:B------:R-:W-:Y:S01]  /*6570*/  FSEL R195, R8, -INF , !P6 ;  /* 0xff80000008c37808 */ /* 0x000fe20007000000 */
[----:B------:R-:W-:Y:S01]  /*6580*/  FFMA.FTZ R5, R6, UR4, R26 ;  /* 0x0000000406057c23 */ /* 0x000fe2000801001a */
[----:B------:R-:W-:-:S02]  /*6590*/  ISETP.GE.AND P1, PT, R3, R10, PT ;  /* 0x0000000a0300720c */ /* 0x000fc40003f26270 */
[C---:B------:R-:W-:Y:S02]  /*65a0*/  ISETP.GE.AND P0, PT, R3.reuse, R12, PT ;  /* 0x0000000c0300720c */ /* 0x040fe40003f06270 */
[-C--:B------:R-:W-:Y:S01]  /*65b0*/  ISETP.GE.AND P6, PT, R3, R11.reuse, PT ;  /* 0x0000000b0300720c */ /* 0x080fe20003fc6270 */
[----:B------:R-:W-:Y:S01]  /*65c0*/  FFMA.FTZ R3, R6, UR4, R20 ;  /* 0x0000000406037c23 */ /* 0x000fe20008010014 */
[----:B------:R-:W-:Y:S01]  /*65d0*/  ISETP.GE.AND P5, PT, R4, R11, PT ;  /* 0x0000000b0400720c */ /* 0x000fe20003fa6270 */
[----:B------:R-:W-:Y:S01]  /*65e0*/  FFMA.FTZ R6, R6, UR4, R22 ;  /* 0x0000000406067c23 */ /* 0x000fe20008010016 */
[----:B------:R-:W-:Y:S01]  /*65f0*/  FSEL R187, R7, -INF , !P4 ;  /* 0xff80000007bb7808 */ /* 0x000fe20006000000 */
[----:B------:R-:W1:Y:S01]  /*6600*/  I2F R4, R0 ;  /* 0x0000000000047306 */ /* 0x000e620000201400 */
[----:B------:R-:W-:Y:S02]  /*6610*/  FSEL R196, R15, -INF , !P5 ;  /* 0xff8000000fc47808 */ /* 0x000fe40006800000 */
[----:B------:R-:W-:-:S02]  /*6620*/  FSEL R189, R5, -INF , !P1 ;  /* 0xff80000005bd7808 */ /* 0x000fc40004800000 */
[----:B------:R-:W-:Y:S02]  /*6630*/  FSEL R194, R3, -INF , !P0 ;  /* 0xff80000003c27808 */ /* 0x000fe40004000000 */
[C---:B------:R-:W-:Y:S02]  /*6640*/  ISETP.GE.AND P5, PT, R0.reuse, R9, PT ;  /* 0x000000090000720c */ /* 0x040fe40003fa6270 */
[C---:B------:R-:W-:Y:S02]  /*6650*/  ISETP.GE.AND P4, PT, R0.reuse, R10, PT ;  /* 0x0000000a0000720c */ /* 0x040fe40003f86270 */
[C---:B------:R-:W-:Y:S02]  /*6660*/  ISETP.GE.AND P1, PT, R0.reuse, R12, PT ;  /* 0x0000000c0000720c */ /* 0x040fe40003f26270 */
[----:B------:R-:W-:Y:S02]  /*6670*/  ISETP.GE.AND P0, PT, R0, R11, PT ;  /* 0x0000000b0000720c */ /* 0x000fe40003f06270 */
[----:B------:R-:W-:Y:S01]  /*6680*/  FSEL R193, R6, -INF , !P6 ;  /* 0xff80000006c17808 */ /* 0x000fe20007000000 */
[----:B-1----:R-:W-:Y:S01]  /*6690*/  FFMA.FTZ R14, R4, UR4, R186 ;  /* 0x00000004040e7c23 */ /* 0x002fe200080100ba */
[----:B------:R-:W-:Y:S01]  /*66a0*/  IADD3 R0, R0, 0x19, RZ ;  /* 0x0000001900007810 */ /* 0x000fe20007ffe0ff */
[----:B------:R-:W-:-:S02]  /*66b0*/  FFMA.FTZ R5, R4, UR4, R180 ;  /* 0x0000000404057c23 */ /* 0x000fc400080100b4 */
[C---:B------:R-:W-:Y:S01]  /*66c0*/  FFMA.FTZ R8, R4.reuse, UR4, R182 ;  /* 0x0000000404087c23 */ /* 0x040fe200080100b6 */
[----:B------:R-:W1:Y:S01]  /*66d0*/  I2F R3, R0 ;  /* 0x0000000000037306 */ /* 0x000e620000201400 */
[----:B------:R-:W-:Y:S01]  /*66e0*/  FFMA.FTZ R7, R4, UR4, R184 ;  /* 0x0000000404077c23 */ /* 0x000fe200080100b8 */
[----:B------:R-:W-:Y:S02]  /*66f0*/  FSEL R13, R5, -INF , !P5 ;  /* 0xff800000050d7808 */ /* 0x000fe40006800000 */
[----:B------:R-:W-:Y:S02]  /*6700*/  FSEL R19, R8, -INF , !P4 ;  /* 0xff80000008137808 */ /* 0x000fe40006000000 */
[----:B------:R-:W-:Y:S02]  /*6710*/  FSEL R26, R7, -INF , !P1 ;  /* 0xff800000071a7808 */ /* 0x000fe40004800000 */
[C---:B------:R-:W-:Y:S02]  /*6720*/  ISETP.GE.AND P6, PT, R0.reuse, R9, PT ;  /* 0x000000090000720c */ /* 0x040fe40003fc6270 */
[----:B------:R-:W-:-:S02]  /*6730*/  ISETP.GE.AND P5, PT, R0, R10, PT ;  /* 0x0000000a0000720c */ /* 0x000fc40003fa6270 */
[C---:B------:R-:W-:Y:S02]  /*6740*/  ISETP.GE.AND P4, PT, R0.reuse, R12, PT ;  /* 0x0000000c0000720c */ /* 0x040fe40003f86270 */
[----:B------:R-:W-:Y:S01]  /*6750*/  ISETP.GE.AND P1, PT, R0, R11, PT ;  /* 0x0000000b0000720c */ /* 0x000fe20003f26270 */
[C---:B-1----:R-:W-:Y:S01]  /*6760*/  FFMA.FTZ R4, R3.reuse, UR4, R27 ;  /* 0x0000000403047c23 */ /* 0x042fe2000801001b */
[----:B------:R-:W-:Y:S01]  /*6770*/  FSEL R27, R14, -INF , !P0 ;  /* 0xff8000000e1b7808 */ /* 0x000fe20004000000 */
[C---:B------:R-:W-:Y:S01]  /*6780*/  FFMA.FTZ R5, R3.reuse, UR4, R25 ;  /* 0x0000000403057c23 */ /* 0x040fe20008010019 */
[----:B------:R-:W-:Y:S01]  /*6790*/  PLOP3.LUT P0, PT, PT, PT, UP0, 0x80, 0x0 ;  /* 0x000000000000781c */ /* 0x000fe20003f0f008 */
[C---:B------:R-:W-:Y:S01]  /*67a0*/  FFMA.FTZ R0, R3.reuse, UR4, R21 ;  /* 0x0000000403007c23 */ /* 0x040fe20008010015 */
[----:B------:R-:W-:Y:S01]  /*67b0*/  FSEL R182, R4, -INF , !P5 ;  /* 0xff80000004b67808 */ /* 0x000fe20006800000 */
[----:B------:R-:W-:Y:S01]  /*67c0*/  FFMA.FTZ R3, R3, UR4, R23 ;  /* 0x0000000403037c23 */ /* 0x000fe20008010017 */
[----:B------:R-:W-:-:S02]  /*67d0*/  FSEL R180, R5, -INF , !P6 ;  /* 0xff80000005b47808 */ /* 0x000fc40007000000 */
[----:B------:R-:W-:Y:S02]  /*67e0*/  FSEL R184, R0, -INF , !P4 ;  /* 0xff80000000b87808 */ /* 0x000fe40006000000 */
[----:B------:R-:W-:-:S05]  /*67f0*/  FSEL R186, R3, -INF , !P1 ;  /* 0xff80000003ba7808 */ /* 0x000fca0004800000 */
[----:B------:R-:W-:Y:S05]  /*6800*/  @!P0 BRA `(.L_x_1010) ;  /* 0x0000030000008947 */ /* 0x000fea0003800000 */
[----:B------:R-:W2:Y:S04]  /*6810*/  LDL.64 R234, [R1+0x18] ;  /* 0x0000180001ea7983 */ /* 0x000ea80000100a00 */
[----:B------:R-:W3:Y:S01]  /*6820*/  LDL.64 R240, [R1+0x10] ;  /* 0x0000100001f07983 */ /* 0x000ee20000100a00 */
[----:B------:R-:W-:Y:S01]  /*6830*/  UIADD3 UR34, UR27, -0x3, URZ ;  /* 0xfffffffd1b227890 */ /* 0x000fe2000fffe03f */
[----:B------:R-:W-:Y:S01]  /*6840*/  BSSY B0, `(.L_x_1011) ;  /* 0x000002b000007945 */ /* 0x000fe20003800000 */
[----:B------:R-:W-:Y:S01]  /*6850*/  ULDC.64 UR6, c[0x0][0x198] ;  /* 0x0000660000067ab9 */ /* 0x000fe20000000a00 */
[----:B------:R1:W-:Y:S01]  /*6860*/  @P3 STS.128 [R219+0x8000], RZ ;  /* 0x008000ffdb003388 */ /* 0x0003e20000000c00 */
[----:B------:R-:W-:Y:S02]  /*6870*/  USHF.R.S32.HI UR33, URZ, 0x1f, UR34 ;  /* 0x0000001f3f217899 */ /* 0x000fe40008011422 */
[----:B------:R-:W-:-:S02]  /*6880*/  UIMAD.WIDE.U32 UR36, UR34, UR6, URZ ;  /* 0x00000006222472a5 */ /* 0x000fc4000f8e003f */
        /* <DEDUP_REMOVED lines=38> */
.L_x_1012:
[----:B------:R-:W-:Y:S05]  /*6af0*/  BSYNC B0 ;  /* 0x0000000000007941 */ /* 0x000fea0003800000 */
.L_x_1011:
[----:B------:R-:W0:Y:S02]  /*6b00*/  LDGDEPBAR ;  /* 0x00000000000079af */ /* 0x000e240000000000 */
.L_x_1010:
[----:B--2---:R-:W2:Y:S01]  /*6b10*/  LDL R5, [R1+0x2c] ;  /* 0x00002c0001057983 */ /* 0x004ea20000100800 */
[----:B------:R-:W-:Y:S01]  /*6b20*/  FMNMX.FTZ R0, R136, R13, !PT ;  /* 0x0000000d88007209 */ /* 0x000fe20007810000 */
[----:B-1----:R-:W-:-:S03]  /*6b30*/  IMAD R14, R243, -0x326172a9, RZ ;  /* 0xcd9e8d57f30e7824 */ /* 0x002fc600078e02ff */
        /* <DEDUP_REMOVED lines=13> */
[----:B------:R-:W-:-:S04]  /*6c10*/  FMNMX.FTZ R3, R190, R3, !PT ;  /* 0x00000003be037209 */ /* 0x000fc80007810000 */
[----:B------:R-:W-:-:S04]  /*6c20*/  FMNMX.FTZ R3, R189, R3, !PT ;  /* 0x00000003bd037209 */ /* 0x000fc80007810000 */
[----:B------:R-:W-:-:S05]  /*6c30*/  FMNMX.FTZ R3, R182, R3, !PT ;  /* 0x00000003b6037209 */ /* 0x000fca0007810000 */
[----:B------:R-:W-:Y:S01]  /*6c40*/  SHFL.BFLY PT, R20, R3, 0x2, 0x1f ;  /* 0x0c401f0003147f89 */ /* 0x000fe200000e0000 */
[----:B-1----:R-:W-:-:S05]  /*6c50*/  FMNMX.FTZ R0, R0, R15, !PT ;  /* 0x0000000f00007209 */ /* 0x002fca0007810000 */
[----:B------:R-:W1:Y:S02]  /*6c60*/  SHFL.BFLY PT, R21, R0, 0x1, 0x1f ;  /* 0x0c201f0000157f89 */ /* 0x000e6400000e0000 */
[----:B-1----:R-:W-:-:S04]  /*6c70*/  FMNMX.FTZ R227, R0, R21, !PT ;  /* 0x0000001500e37209 */ /* 0x002fc80007810000 */
[----:B------:R-:W-:Y:S02]  /*6c80*/  FSETP.NEU.FTZ.AND P6, PT, R227, -INF , PT ;  /* 0xff800000e300780b */ /* 0x000fe40003fdd000 */
[----:B--2---:R-:W-:Y:S02]  /*6c90*/  LOP3.LUT R6, R239, R5, RZ, 0x3c, !PT ;  /* 0x00000005ef067212 */ /* 0x004fe400078e3cff */
[----:B------:R-:W-:-:S03]  /*6ca0*/  MOV R5, UR31 ;  /* 0x0000001f00057c02 */ /* 0x000fc60008000f00 */
[----:B------:R-:W-:Y:S01]  /*6cb0*/  IMAD.WIDE.U32 R6, R6, -0x2daee0ad, RZ ;  /* 0xd2511f5306067825 */ /* 0x000fe200078e00ff */
[----:B------:R-:W-:-:S04]  /*6cc0*/  LOP3.LUT R5, R237, UR32, R5, 0x96, !PT ;  /* 0x00000020ed057c12 */ /* 0x000fc8000f8e9605 */
[----:B------:R-:W-:Y:S01]  /*6cd0*/  LOP3.LUT R4, R7, UR15, R236, 0x96, !PT ;  /* 0x0000000f07047c12 */ /* 0x000fe2000f8e96ec */
[----:B------:R-:W-:-:S04]  /*6ce0*/  IMAD.WIDE.U32 R16, R5, -0x326172a9, RZ ;  /* 0xcd9e8d5705107825 */ /* 0x000fc800078e00ff */
[----:B------:R-:W-:Y:S01]  /*6cf0*/  IMAD.WIDE.U32 R4, R4, -0x326172a9, RZ ;  /* 0xcd9e8d5704047825 */ /* 0x000fe200078e00ff */
[----:B------:R-:W-:Y:S02]  /*6d00*/  LOP3.LUT R7, R17, UR16, R238, 0x96, !PT ;  /* 0x0000001011077c12 */ /* 0x000fe4000f8e96ee */
[--C-:B------:R-:W-:Y:S02]  /*6d10*/  LOP3.LUT R8, R245, UR14, R16.reuse, 0x96, !PT ;  /* 0x0000000ef5087c12 */ /* 0x100fe4000f8e9610 */
[----:B------:R-:W-:Y:S01]  /*6d20*/  LOP3.LUT R16, R5, UR14, R16, 0x96, !PT ;  /* 0x0000000e05107c12 */ /* 0x000fe2000f8e9610 */
        /* <DEDUP_REMOVED lines=8> */
[----:B------:R-:W-:Y:S01]  /*6db0*/  FMNMX.FTZ R8, R3, R20, !PT ;  /* 0x0000001403087209 */ /* 0x000fe20007810000 */
        /* <DEDUP_REMOVED lines=8> */
[----:B------:R-:W-:Y:S02]  /*6e40*/  LOP3.LUT R6, R23, UR12, R244, 0x96, !PT ;  /* 0x0000000c17067c12 */ /* 0x000fe4000f8e96f4 */
[----:B------:R-:W-:Y:S01]  /*6e50*/  FMNMX.FTZ R3, R185, R15, !PT ;  /* 0x0000000fb9037209 */ /* 0x000fe20007810000 */
        /* <DEDUP_REMOVED lines=17> */
[----:B------:R-:W-:Y:S01]  /*6f70*/  FMNMX.FTZ R14, R195, R3, !PT ;  /* 0x00000003c30e7209 */ /* 0x000fe20007810000 */
[----:B------:R-:W-:Y:S01]  /*6f80*/  IMAD.WIDE.U32 R6, R6, -0x326172a9, RZ ;  /* 0xcd9e8d5706067825 */ /* 0x000fe200078e00ff */
[----:B------:R-:W-:Y:S02]  /*6f90*/  FMNMX.FTZ R0, R181, R0, !PT ;  /* 0x00000000b5007209 */ /* 0x000fe40007810000 */
[----:B------:R-:W-:-:S02]  /*6fa0*/  FMNMX.FTZ R14, R194, R14, !PT ;  /* 0x0000000ec20e7209 */ /* 0x000fc40007810000 */
[----:B------:R-:W-:Y:S02]  /*6fb0*/  LOP3.LUT R173, R5, UR8, R32, 0x96, !PT ;  /* 0x0000000805ad7c12 */ /* 0x000fe4000f8e9620 */
[----:B------:R-:W-:Y:S01]  /*6fc0*/  LOP3.LUT R3, R7, UR17, R4, 0x96, !PT ;  /* 0x0000001107037c12 */ /* 0x000fe2000f8e9604 */
[----:B------:R-:W-:Y:S01]  /*6fd0*/  IMAD.WIDE.U32 R4, R15, -0x326172a9, RZ ;  /* 0xcd9e8d570f047825 */ /* 0x000fe200078e00ff */
[----:B------:R-:W-:Y:S02]  /*6fe0*/  FMNMX.FTZ R0, R34, R0, !PT ;  /* 0x0000000022007209 */ /* 0x000fe40007810000 */
[----:B------:R-:W-:Y:S02]  /*6ff0*/  LOP3.LUT R15, R6, 0xffff, RZ, 0xc0, !PT ;  /* 0x0000ffff060f7812 */ /* 0x000fe400078ec0ff */
[----:B------:R-:W-:Y:S02]  /*7000*/  FMNMX.FTZ R7, R184, R14, !PT ;  /* 0x0000000eb8077209 */ /* 0x000fe40007810000 */
[----:B------:R-:W-:Y:S01]  /*7010*/  LOP3.LUT R17, R6, 0xff, RZ, 0xc0, !PT ;  /* 0x000000ff06117812 */ /* 0x000fe200078ec0ff */
[----:B------:R-:W1:Y:S01]  /*7020*/  SHFL.BFLY PT, R14, R8, 0x1, 0x1f ;  /* 0x0c201f00080e7f89 */ /* 0x000e6200000e0000 */
[----:B------:R-:W-:-:S02]  /*7030*/  SHF.R.U32.HI R22, RZ, 0x10, R6 ;  /* 0x00000010ff167819 */ /* 0x000fc40000011606 */
[----:B------:R-:W-:Y:S02]  /*7040*/  SHF.R.U32.HI R23, RZ, 0x18, R6 ;  /* 0x00000018ff177819 */ /* 0x000fe40000011606 */
[----:B------:R-:W-:Y:S02]  /*7050*/  FMNMX.FTZ R0, R198, R0, !PT ;  /* 0x00000000c6007209 */ /* 0x000fe40007810000 */
[----:B------:R-:W-:Y:S02]  /*7060*/  LOP3.LUT R6, R5, UR17, R16, 0x96, !PT ;  /* 0x0000001105067c12 */ /* 0x000fe4000f8e9610 */
[C---:B------:R-:W-:Y:S02]  /*7070*/  LOP3.LUT R16, R4.reuse, 0xffff, RZ, 0xc0, !PT ;  /* 0x0000ffff04107812 */ /* 0x040fe400078ec0ff */
[----:B------:R-:W-:Y:S01]  /*7080*/  LOP3.LUT R21, R4, 0xff, RZ, 0xc0, !PT ;  /* 0x000000ff04157812 */ /* 0x000fe200078ec0ff */
[----:B------:R-:W2:Y:S01]  /*7090*/  SHFL.BFLY PT, R5, R7, 0x2, 0x1f ;  /* 0x0c401f0007057f89 */ /* 0x000ea200000e0000 */
[----:B------:R-:W-:-:S02]  /*70a0*/  SHF.R.U32.HI R18, RZ, 0x10, R4 ;  /* 0x00000010ff127819 */ /* 0x000fc40000011604 */
[----:B------:R-:W-:Y:S02]  /*70b0*/  SHF.R.U32.HI R20, RZ, 0x18, R4 ;  /* 0x00000018ff147819 */ /* 0x000fe40000011604 */
[----:B------:R-:W-:Y:S01]  /*70c0*/  FMNMX.FTZ R4, R196, R0, !PT ;  /* 0x00000000c4047209 */ /* 0x000fe20007810000 */
[----:B------:R-:W-:Y:S01]  /*70d0*/  FMUL.FTZ R0, R227, c[0x0][0x23c] ;  /* 0x00008f00e3007a20 */ /* 0x000fe20000410000 */
[----:B------:R-:W-:Y:S02]  /*70e0*/  SHF.R.U32.HI R15, RZ, 0x8, R15 ;  /* 0x00000008ff0f7819 */ /* 0x000fe4000001160f */
[----:B------:R-:W-:Y:S02]  /*70f0*/  FMNMX.FTZ R4, R193, R4, !PT ;  /* 0x00000004c1047209 */ /* 0x000fe40007810000 */
[----:B------:R-:W-:Y:S02]  /*7100*/  PRMT R31, R17, 0x5410, R15 ;  /* 0x00005410111f7816 */ /* 0x000fe4000000000f */
[----:B------:R-:W-:-:S02]  /*7110*/  FMNMX.FTZ R4, R186, R4, !PT ;  /* 0x00000004ba047209 */ /* 0x000fc40007810000 */
[----:B------:R-:W-:Y:S02]  /*7120*/  FSEL R0, R0, RZ, P6 ;  /* 0x000000ff00007208 */ /* 0x000fe40003000000 */
[----:B-1----:R-:W-:Y:S01]  /*7130*/  FMNMX.FTZ R226, R8, R14, !PT ;  /* 0x0000000e08e27209 */ /* 0x002fe20007810000 */
[----:B------:R-:W1:Y:S01]  /*7140*/  SHFL.BFLY PT, R15, R4, 0x2, 0x1f ;  /* 0x0c401f00040f7f89 */ /* 0x000e6200000e0000 */
[----:B------:R-:W-:Y:S01]  /*7150*/  LOP3.LUT R14, R18, 0xff, RZ, 0xc0, !PT ;  /* 0x000000ff120e7812 */ /* 0x000fe200078ec0ff */
[----:B------:R-:W-:Y:S01]  /*7160*/  FFMA.FTZ R13, R13, c[0x0][0x23c], -R0 ;  /* 0x00008f000d0d7a23 */ /* 0x000fe20000010800 */
[C---:B------:R-:W-:Y:S01]  /*7170*/  FSETP.NEU.FTZ.AND P5, PT, R226.reuse, -INF , PT ;  /* 0xff800000e200780b */ /* 0x040fe20003fbd000 */
[----:B------:R-:W-:Y:S01]  /*7180*/  FMUL.FTZ R8, R226, c[0x0][0x23c] ;  /* 0x00008f00e2087a20 */ /* 0x000fe20000410000 */
[----:B------:R-:W-:Y:S01]  /*7190*/  PRMT R24, R14, 0x5410, R20 ;  /* 0x000054100e187816 */ /* 0x000fe20000000014 */
[----:B------:R3:W-:Y:S01]  /*71a0*/  MUFU.EX2 R178, R13 ;  /* 0x0000000d00b27308 */ /* 0x0007e20000000800 */
[----:B--2---:R-:W-:Y:S01]  /*71b0*/  FMNMX.FTZ R5, R7, R5, !PT ;  /* 0x0000000507057209 */ /* 0x004fe20007810000 */
[----:B------:R-:W-:Y:S01]  /*71c0*/  FFMA.FTZ R7, R30, c[0x0][0x23c], -R0 ;  /* 0x00008f001e077a23 */ /* 0x000fe20000010800 */
[----:B------:R-:W-:-:S02]  /*71d0*/  FSEL R8, R8, RZ, P5 ;  /* 0x000000ff08087208 */ /* 0x000fc40002800000 */
[----:B------:R-:W-:Y:S01]  /*71e0*/  LOP3.LUT R14, R3, 0xff, RZ, 0xc0, !PT ;  /* 0x000000ff030e7812 */ /* 0x000fe200078ec0ff */
[----:B------:R-:W2:Y:S02]  /*71f0*/  SHFL.BFLY PT, R17, R5, 0x1, 0x1f ;  /* 0x0c201f0005117f89 */ /* 0x000ea400000e0000 */
[----:B------:R4:W-:Y:S01]  /*7200*/  MUFU.EX2 R222, R7 ;  /* 0x0000000700de7308 */ /* 0x0009e20000000800 */
[----:B---3--:R-:W-:Y:S01]  /*7210*/  FFMA.FTZ R13, R132, c[0x0][0x23c], -R0 ;  /* 0x00008f00840d7a23 */ /* 0x008fe20000010800 */
[----:B-1----:R-:W-:-:S06]  /*7220*/  FMNMX.FTZ R4, R4, R15, !PT ;  /* 0x0000000f04047209 */ /* 0x002fcc0007810000 */
[----:B------:R1:W3:Y:S01]  /*7230*/  MUFU.EX2 R35, R13 ;  /* 0x0000000d00237308 */ /* 0x0002e20000000800 */
[----:B----4-:R-:W-:-:S07]  /*7240*/  FFMA.FTZ R7, R28, c[0x0][0x23c], -R0 ;  /* 0x00008f001c077a23 */ /* 0x010fce0000010800 */
[----:B------:R4:W-:Y:S01]  /*7250*/  MUFU.EX2 R202, R7 ;  /* 0x0000000700ca7308 */ /* 0x0009e20000000800 */
[----:B--2---:R-:W-:Y:S02]  /*7260*/  FMNMX.FTZ R225, R5, R17, !PT ;  /* 0x0000001105e17209 */ /* 0x004fe40007810000 */
[----:B------:R-:W-:Y:S02]  /*7270*/  LOP3.LUT R5, R6, 0xffff, RZ, 0xc0, !PT ;  /* 0x0000ffff06057812 */ /* 0x000fe400078ec0ff */
[----:B------:R-:W-:Y:S02]  /*7280*/  FSETP.NEU.FTZ.AND P4, PT, R225, -INF , PT ;  /* 0xff800000e100780b */ /* 0x000fe40003f9d000 */
[----:B-1----:R-:W-:Y:S02]  /*7290*/  LOP3.LUT R13, R22, 0xff, RZ, 0xc0, !PT ;  /* 0x000000ff160d7812 */ /* 0x002fe400078ec0ff */
[----:B------:R-:W-:Y:S02]  /*72a0*/  SHF.R.U32.HI R5, RZ, 0x8, R5 ;  /* 0x00000008ff057819 */ /* 0x000fe40000011605 */
[----:B------:R-:W-:-:S02]  /*72b0*/  PRMT R25, R13, 0x5410, R23 ;  /* 0x000054100d197816 */ /* 0x000fc40000000017 */
[----:B------:R-:W-:Y:S02]  /*72c0*/  SHF.R.U32.HI R13, RZ, 0x8, R16 ;  /* 0x00000008ff0d7819 */ /* 0x000fe40000011610 */
[----:B----4-:R-:W-:Y:S02]  /*72d0*/  LOP3.LUT R7, R3, 0xffff, RZ, 0xc0, !PT ;  /* 0x0000ffff03077812 */ /* 0x010fe400078ec0ff */
[----:B------:R-:W-:Y:S01]  /*72e0*/  PRMT R21, R21, 0x5410, R13 ;  /* 0x0000541015157816 */ /* 0x000fe2000000000d */
[----:B------:R-:W-:Y:S01]  /*72f0*/  FFMA.FTZ R13, R19, c[0x0][0x23c], -R8 ;  /* 0x00008f00130d7a23 */ /* 0x000fe20000010808 */
[----:B------:R-:W-:Y:S02]  /*7300*/  SHF.R.U32.HI R15, RZ, 0x8, R7 ;  /* 0x00000008ff0f7819 */ /* 0x000fe40000011607 */
[----:B------:R-:W-:Y:S01]  /*7310*/  SHF.R.U32.HI R16, RZ, 0x10, R3 ;  /* 0x00000010ff107819 */ /* 0x000fe20000011603 */
[----:B------:R1:W-:Y:S01]  /*7320*/  MUFU.EX2 R179, R13 ;  /* 0x0000000d00b37308 */ /* 0x0003e20000000800 */
[----:B------:R-:W-:-:S02]  /*7330*/  PRMT R19, R14, 0x5410, R15 ;  /* 0x000054100e137816 */ /* 0x000fc4000000000f */
[----:B------:R-:W2:Y:S01]  /*7340*/  SHFL.BFLY PT, R14, R4, 0x1, 0x1f ;  /* 0x0c201f00040e7f89 */ /* 0x000ea200000e0000 */
[----:B------:R-:W-:Y:S02]  /*7350*/  SHF.R.U32.HI R7, RZ, 0x18, R3 ;  /* 0x00000018ff077819 */ /* 0x000fe40000011603 */
[----:B------:R-:W-:-:S04]  /*7360*/  LOP3.LUT R3, R16, 0xff, RZ, 0xc0, !PT ;  /* 0x000000ff10037812 */ /* 0x000fc800078ec0ff */
[----:B------:R-:W-:Y:S01]  /*7370*/  PRMT R20, R3, 0x5410, R7 ;  /* 0x0000541003147816 */ /* 0x000fe20000000007 */
[--C-:B------:R-:W-:Y:S02]  /*7380*/  FFMA.FTZ R3, R133, c[0x0][0x23c], -R8.reuse ;  /* 0x00008f0085037a23 */ /* 0x100fe40000010808 */
[--C-:B------:R-:W-:Y:S02]  /*7390*/  FFMA.FTZ R7, R29, c[0x0][0x23c], -R8.reuse ;  /* 0x00008f001d077a23 */ /* 0x100fe40000010808 */
[----:B------:R4:W-:Y:S01]  /*73a0*/  MUFU.EX2 R223, R3 ;  /* 0x0000000300df7308 */ /* 0x0009e20000000800 */
[----:B-1----:R-:W-:Y:S01]  /*73b0*/  FFMA.FTZ R13, R138, c[0x0][0x23c], -R8 ;  /* 0x00008f008a0d7a23 */ /* 0x002fe20000010808 */
[----:B---3--:R-:W-:-:S06]  /*73c0*/  MOV R138, R35 ;  /* 0x00000023008a7202 */ /* 0x008fcc0000000f00 */
[----:B------:R-:W1:Y:S01]  /*73d0*/  MUFU.EX2 R18, R13 ;  /* 0x0000000d00127308 */ /* 0x000e620000000800 */
[----:B--2---:R-:W-:Y:S02]  /*73e0*/  FMNMX.FTZ R224, R4, R14, !PT ;  /* 0x0000000e04e07209 */ /* 0x004fe40007810000 */
[----:B------:R-:W-:Y:S02]  /*73f0*/  FSEL R4, R227, RZ, P6 ;  /* 0x000000ffe3047208 */ /* 0x000fe40003000000 */
[----:B----4-:R-:W-:Y:S01]  /*7400*/  LOP3.LUT R3, R6, 0xff, RZ, 0xc0, !PT ;  /* 0x000000ff06037812 */ /* 0x010fe200078ec0ff */
[C---:B------:R-:W-:Y:S01]  /*7410*/  FMUL.FTZ R14, R224.reuse, c[0x0][0x23c] ;  /* 0x00008f00e00e7a20 */ /* 0x040fe20000410000 */
[----:B------:R-:W-:Y:S01]  /*7420*/  FSETP.NEU.FTZ.AND P1, PT, R224, -INF , PT ;  /* 0xff800000e000780b */ /* 0x000fe20003f3d000 */
[----:B------:R-:W-:Y:S01]  /*7430*/  FADD.FTZ R15, R136, -R4 ;  /* 0x80000004880f7221 */ /* 0x000fe20000010000 */
[----:B------:R-:W-:Y:S01]  /*7440*/  PRMT R16, R3, 0x5410, R5 ;  /* 0x0000541003107816 */ /* 0x000fe20000000005 */
[----:B------:R2:W-:Y:S01]  /*7450*/  MUFU.EX2 R203, R7 ;  /* 0x0000000700cb7308 */ /* 0x0005e20000000800 */
[----:B------:R-:W-:Y:S01]  /*7460*/  FSEL R14, R14, RZ, P1 ;  /* 0x000000ff0e0e7208 */ /* 0x000fe20000800000 */
[----:B------:R-:W-:Y:S01]  /*7470*/  FMUL.FTZ R15, R15, c[0x0][0x23c] ;  /* 0x00008f000f0f7a20 */ /* 0x000fe20000410000 */
[----:B-1----:R-:W-:Y:S01]  /*7480*/  MOV R133, R18 ;  /* 0x0000001200857202 */ /* 0x002fe20000000f00 */
[C---:B------:R-:W-:Y:S01]  /*7490*/  FMUL.FTZ R13, R225.reuse, c[0x0][0x23c] ;  /* 0x00008f00e10d7a20 */ /* 0x040fe20000410000 */
[----:B------:R-:W1:Y:S01]  /*74a0*/  LDC.U8 R18, c[0x0][0x2d8] ;  /* 0x0000b600ff127b82 */ /* 0x000e620000000000 */
[----:B------:R-:W-:-:S02]  /*74b0*/  FSEL R4, R225, RZ, P4 ;  /* 0x000000ffe1047208 */ /* 0x000fc40002000000 */
[--C-:B------:R-:W-:Y:S01]  /*74c0*/  SHF.R.U32.HI R5, RZ, 0x10, R6.reuse ;  /* 0x00000010ff057819 */ /* 0x100fe20000011606 */
[----:B------:R-:W3:Y:S01]  /*74d0*/  MUFU.EX2 R29, R15 ;  /* 0x0000000f001d7308 */ /* 0x000ee20000000800 */
[----:B------:R-:W-:Y:S02]  /*74e0*/  FSEL R13, R13, RZ, P4 ;  /* 0x000000ff0d0d7208 */ /* 0x000fe40002000000 */
[----:B------:R-:W-:Y:S02]  /*74f0*/  SHF.R.U32.HI R6, RZ, 0x18, R6 ;  /* 0x00000018ff067819 */ /* 0x000fe40000011606 */
[----:B------:R-:W-:Y:S01]  /*7500*/  LOP3.LUT R5, R5, 0xff, RZ, 0xc0, !PT ;  /* 0x000000ff05057812 */ /* 0x000fe200078ec0ff */
[----:B------:R-:W-:Y:S02]  /*7510*/  FFMA.FTZ R3, R26, c[0x0][0x23c], -R13 ;  /* 0x00008f001a037a23 */ /* 0x000fe4000001080d */
[----:B--2---:R-:W-:Y:S01]  /*7520*/  FADD.FTZ R7, R134, -R4 ;  /* 0x8000000486077221 */ /* 0x004fe20000010000 */
[----:B------:R-:W-:Y:S01]  /*7530*/  FSEL R4, R224, RZ, P1 ;  /* 0x000000ffe0047208 */ /* 0x000fe20000800000 */
[----:B------:R2:W-:Y:S01]  /*7540*/  MUFU.EX2 R199, R3 ;  /* 0x0000000300c77308 */ /* 0x0005e20000000800 */
[----:B------:R-:W-:Y:S01]  /*7550*/  PRMT R6, R5, 0x5410, R6 ;  /* 0x0000541005067816 */ /* 0x000fe20000000006 */
[----:B------:R-:W-:Y:S01]  /*7560*/  FMUL.FTZ R7, R7, c[0x0][0x23c] ;  /* 0x00008f0007077a20 */ /* 0x000fe20000410000 */
[----:B------:R-:W-:Y:S01]  /*7570*/  FSEL R5, R226, RZ, P5 ;  /* 0x000000ffe2057208 */ /* 0x000fe20002800000 */
[----:B---3--:R-:W-:-:S04]  /*7580*/  FMUL.FTZ R140, R140, R29 ;  /* 0x0000001d8c8c7220 */ /* 0x008fc80000410000 */
[----:B------:R-:W-:Y:S01]  /*7590*/  FADD.FTZ R17, R135, -R5 ;  /* 0x8000000587117221 */ /* 0x000fe20000010000 */
[----:B-1----:R-:W-:Y:S01]  /*75a0*/  PRMT R30, R18, 0x7054, R18 ;  /* 0x00007054121e7816 */ /* 0x002fe20000000012 */
[----:B------:R-:W-:Y:S02]  /*75b0*/  FADD.FTZ R18, R2, -R4 ;  /* 0x8000000402127221 */ /* 0x000fe40000010000 */
[----:B------:R-:W-:Y:S02]  /*75c0*/  FMUL.FTZ R17, R17, c[0x0][0x23c] ;  /* 0x00008f0011117a20 */ /* 0x000fe40000410000 */
[--C-:B------:R-:W-:Y:S01]  /*75d0*/  HSET2.LE.AND R4, R16, R30.reuse, PT ;  /* 0x0000001e10047233 */ /* 0x100fe20003803000 */
[----:B--2---:R-:W-:Y:S01]  /*75e0*/  FFMA.FTZ R3, R185, c[0x0][0x23c], -R13 ;  /* 0x00008f00b9037a23 */ /* 0x004fe2000001080d */
[--C-:B------:R-:W-:Y:S01]  /*75f0*/  HSET2.LE.AND R5, R6, R30.reuse, PT ;  /* 0x0000001e06057233 */ /* 0x100fe20003803000 */
[----:B------:R-:W-:Y:S01]  /*7600*/  FMUL.FTZ R26, R18, c[0x0][0x23c] ;  /* 0x00008f00121a7a20 */ /* 0x000fe20000410000 */
[--C-:B------:R-:W-:Y:S01]  /*7610*/  HSET2.LE.AND R6, R21, R30.reuse, PT ;  /* 0x0000001e15067233 */ /* 0x100fe20003803000 */
[----:B------:R-:W1:Y:S01]  /*7620*/  MUFU.EX2 R220, R3 ;  /* 0x0000000300dc7308 */ /* 0x000e620000000800 */
[----:B------:R-:W-:Y:S01]  /*7630*/  HSET2.LE.AND R16, R19, R30, PT ;  /* 0x0000001e13107233 */ /* 0x000fe20003803000 */
[----:B------:R-:W-:-:S02]  /*7640*/  FMUL.FTZ R141, R141, R29 ;  /* 0x0000001d8d8d7220 */ /* 0x000fc40000410000 */
[-C--:B------:R-:W-:Y:S02]  /*7650*/  FMUL.FTZ R152, R152, R29.reuse ;  /* 0x0000001d98987220 */ /* 0x080fe40000410000 */
[-C--:B------:R-:W-:Y:S02]  /*7660*/  FMUL.FTZ R153, R153, R29.reuse ;  /* 0x0000001d99997220 */ /* 0x080fe40000410000 */
[----:B------:R-:W2:Y:S01]  /*7670*/  MUFU.EX2 R28, R17 ;  /* 0x00000011001c7308 */ /* 0x000ea20000000800 */
[-C--:B------:R-:W-:Y:S02]  /*7680*/  FMUL.FTZ R48, R48, R29.reuse ;  /* 0x0000001d30307220 */ /* 0x080fe40000410000 */
[-C--:B------:R-:W-:Y:S02]  /*7690*/  FMUL.FTZ R49, R49, R29.reuse ;  /* 0x0000001d31317220 */ /* 0x080fe40000410000 */
[-C--:B------:R-:W-:Y:S02]  /*76a0*/  FMUL.FTZ R36, R36, R29.reuse ;  /* 0x0000001d24247220 */ /* 0x080fe40000410000 */
[----:B------:R-:W-:Y:S01]  /*76b0*/  FMUL.FTZ R37, R37, R29 ;  /* 0x0000001d25257220 */ /* 0x000fe20000410000 */
[----:B-1----:R-:W-:Y:S01]  /*76c0*/  F2FP.PACK_AB R2, R220, R199 ;  /* 0x000000c7dc02723e */ /* 0x002fe200000000ff */
[----:B------:R-:W-:Y:S01]  /*76d0*/  FFMA.FTZ R3, R139, c[0x0][0x23c], -R13 ;  /* 0x00008f008b037a23 */ /* 0x000fe2000001080d */
[----:B------:R-:W1:Y:S01]  /*76e0*/  MUFU.EX2 R26, R26 ;  /* 0x0000001a001a7308 */ /* 0x000e620000000800 */
[-C--:B------:R-:W-:Y:S01]  /*76f0*/  FMUL.FTZ R52, R52, R29.reuse ;  /* 0x0000001d34347220 */ /* 0x080fe20000410000 */
[----:B------:R-:W-:Y:S01]  /*7700*/  LOP3.LUT R4, R4, R2, RZ, 0xc0, !PT ;  /* 0x0000000204047212 */ /* 0x000fe200078ec0ff */
[----:B------:R-:W-:-:S02]  /*7710*/  FMUL.FTZ R53, R53, R29 ;  /* 0x0000001d35357220 */ /* 0x000fc40000410000 */
[----:B------:R-:W-:Y:S02]  /*7720*/  FMUL.FTZ R64, R64, R29 ;  /* 0x0000001d40407220 */ /* 0x000fe40000410000 */
[-C--:B--2---:R-:W-:Y:S01]  /*7730*/  FMUL.FTZ R142, R142, R28.reuse ;  /* 0x0000001c8e8e7220 */ /* 0x084fe20000410000 */
[----:B------:R2:W-:Y:S01]  /*7740*/  MUFU.EX2 R200, R3 ;  /* 0x0000000300c87308 */ /* 0x0005e20000000800 */
[-C--:B------:R-:W-:Y:S02]  /*7750*/  FMUL.FTZ R143, R143, R28.reuse ;  /* 0x0000001c8f8f7220 */ /* 0x080fe40000410000 */
[-C--:B------:R-:W-:Y:S02]  /*7760*/  FMUL.FTZ R154, R154, R28.reuse ;  /* 0x0000001c9a9a7220 */ /* 0x080fe40000410000 */
[-C--:B------:R-:W-:Y:S02]  /*7770*/  FMUL.FTZ R155, R155, R28.reuse ;  /* 0x0000001c9b9b7220 */ /* 0x080fe40000410000 */
[----:B------:R-:W-:-:S02]  /*7780*/  FMUL.FTZ R50, R50, R28 ;  /* 0x0000001c32327220 */ /* 0x000fc40000410000 */
[-C--:B-1----:R-:W-:Y:S02]  /*7790*/  FMUL.FTZ R146, R146, R26.reuse ;  /* 0x0000001a92927220 */ /* 0x082fe40000410000 */
[-C--:B------:R-:W-:Y:S02]  /*77a0*/  FMUL.FTZ R147, R147, R26.reuse ;  /* 0x0000001a93937220 */ /* 0x080fe40000410000 */
[-C--:B------:R-:W-:Y:S02]  /*77b0*/  FMUL.FTZ R150, R150, R26.reuse ;  /* 0x0000001a96967220 */ /* 0x080fe40000410000 */
[----:B------:R-:W-:Y:S02]  /*77c0*/  FMUL.FTZ R151, R151, R26 ;  /* 0x0000001a97977220 */ /* 0x000fe40000410000 */
[----:B--2---:R-:W-:Y:S02]  /*77d0*/  FFMA.FTZ R3, R27, c[0x0][0x23c], -R14 ;  /* 0x00008f001b037a23 */ /* 0x004fe4000001080e */
[----:B------:R-:W1:Y:S01]  /*77e0*/  MUFU.EX2 R27, R7 ;  /* 0x00000007001b7308 */ /* 0x000e620000000800 */
[----:B------:R-:W-:-:S02]  /*77f0*/  FMUL.FTZ R51, R51, R28 ;  /* 0x0000001c33337220 */ /* 0x000fc40000410000 */
[-C--:B------:R-:W-:Y:S02]  /*7800*/  FMUL.FTZ R38, R38, R28.reuse ;  /* 0x0000001c26267220 */ /* 0x080fe40000410000 */
[----:B------:R-:W-:Y:S02]  /*7810*/  FMUL.FTZ R39, R39, R28 ;  /* 0x0000001c27277220 */ /* 0x000fe40000410000 */
[-C--:B------:R-:W-:Y:S01]  /*7820*/  FMUL.FTZ R42, R42, R26.reuse ;  /* 0x0000001a2a2a7220 */ /* 0x080fe20000410000 */
[----:B------:R2:W-:Y:S01]  /*7830*/  MUFU.EX2 R132, R3 ;  /* 0x0000000300847308 */ /* 0x0005e20000000800 */
[-C--:B------:R-:W-:Y:S02]  /*7840*/  FMUL.FTZ R43, R43, R26.reuse ;  /* 0x0000001a2b2b7220 */ /* 0x080fe40000410000 */
[-C--:B------:R-:W-:Y:S02]  /*7850*/  FMUL.FTZ R46, R46, R26.reuse ;  /* 0x0000001a2e2e7220 */ /* 0x080fe40000410000 */
[----:B------:R-:W-:-:S02]  /*7860*/  FMUL.FTZ R47, R47, R26 ;  /* 0x0000001a2f2f7220 */ /* 0x000fc40000410000 */
[----:B------:R-:W-:Y:S02]  /*7870*/  FMUL.FTZ R54, R54, R28 ;  /* 0x0000001c36367220 */ /* 0x000fe40000410000 */
[-C--:B-1----:R-:W-:Y:S02]  /*7880*/  FMUL.FTZ R144, R144, R27.reuse ;  /* 0x0000001b90907220 */ /* 0x082fe40000410000 */
[-C--:B------:R-:W-:Y:S02]  /*7890*/  FMUL.FTZ R145, R145, R27.reuse ;  /* 0x0000001b91917220 */ /* 0x080fe40000410000 */
[-C--:B------:R-:W-:Y:S02]  /*78a0*/  FMUL.FTZ R148, R148, R27.reuse ;  /* 0x0000001b94947220 */ /* 0x080fe40000410000 */
[----:B------:R-:W-:Y:S02]  /*78b0*/  FMUL.FTZ R149, R149, R27 ;  /* 0x0000001b95957220 */ /* 0x000fe40000410000 */
[----:B--2---:R-:W-:-:S02]  /*78c0*/  FFMA.FTZ R3, R183, c[0x0][0x23c], -R14 ;  /* 0x00008f00b7037a23 */ /* 0x004fc4000001080e */
[-C--:B------:R-:W-:Y:S02]  /*78d0*/  FMUL.FTZ R40, R40, R27.reuse ;  /* 0x0000001b28287220 */ /* 0x080fe40000410000 */
[----:B------:R-:W1:Y:S01]  /*78e0*/  MUFU.EX2 R221, R3 ;  /* 0x0000000300dd7308 */ /* 0x000e620000000800 */
[-C--:B------:R-:W-:Y:S02]  /*78f0*/  FMUL.FTZ R41, R41, R27.reuse ;  /* 0x0000001b29297220 */ /* 0x080fe40000410000 */
[-C--:B------:R-:W-:Y:S02]  /*7900*/  FMUL.FTZ R44, R44, R27.reuse ;  /* 0x0000001b2c2c7220 */ /* 0x080fe40000410000 */
[-C--:B------:R-:W-:Y:S02]  /*7910*/  FMUL.FTZ R45, R45, R27.reuse ;  /* 0x0000001b2d2d7220 */ /* 0x080fe40000410000 */
[----:B------:R-:W-:Y:S02]  /*7920*/  FMUL.FTZ R55, R55, R28 ;  /* 0x0000001c37377220 */ /* 0x000fe40000410000 */
[----:B------:R-:W-:-:S02]  /*7930*/  FMUL.FTZ R56, R56, R27 ;  /* 0x0000001b38387220 */ /* 0x000fc40000410000 */
[-C--:B------:R-:W-:Y:S02]  /*7940*/  FMUL.FTZ R57, R57, R27.reuse ;  /* 0x0000001b39397220 */ /* 0x080fe40000410000 */
[-C--:B------:R-:W-:Y:S02]  /*7950*/  FMUL.FTZ R58, R58, R26.reuse ;  /* 0x0000001a3a3a7220 */ /* 0x080fe40000410000 */
[----:B------:R-:W-:Y:S01]  /*7960*/  FMUL.FTZ R59, R59, R26 ;  /* 0x0000001a3b3b7220 */ /* 0x000fe20000410000 */
[----:B-1----:R-:W-:Y:S01]  /*7970*/  F2FP.PACK_AB R2, R221, R132 ;  /* 0x00000084dd02723e */ /* 0x002fe200000000ff */
[----:B------:R-:W-:Y:S02]  /*7980*/  FFMA.FTZ R3, R137, c[0x0][0x23c], -R13 ;  /* 0x00008f0089037a23 */ /* 0x000fe4000001080d */
[-C--:B------:R-:W-:Y:S01]  /*7990*/  FMUL.FTZ R60, R60, R27.reuse ;  /* 0x0000001b3c3c7220 */ /* 0x080fe20000410000 */
[----:B------:R-:W-:Y:S01]  /*79a0*/  LOP3.LUT R5, R5, R2, RZ, 0xc0, !PT ;  /* 0x0000000205057212 */ /* 0x000fe200078ec0ff */
[----:B------:R-:W1:Y:S01]  /*79b0*/  MUFU.EX2 R32, R3 ;  /* 0x0000000300207308 */ /* 0x000e620000000800 */
[----:B------:R-:W-:-:S02]  /*79c0*/  FMUL.FTZ R61, R61, R27 ;  /* 0x0000001b3d3d7220 */ /* 0x000fc40000410000 */
[-C--:B------:R-:W-:Y:S02]  /*79d0*/  FMUL.FTZ R62, R62, R26.reuse ;  /* 0x0000001a3e3e7220 */ /* 0x080fe40000410000 */
[----:B------:R-:W-:Y:S02]  /*79e0*/  FMUL.FTZ R63, R63, R26 ;  /* 0x0000001a3f3f7220 */ /* 0x000fe40000410000 */
[----:B------:R-:W-:Y:S02]  /*79f0*/  FMUL.FTZ R65, R65, R29 ;  /* 0x0000001d41417220 */ /* 0x000fe40000410000 */
[-C--:B------:R-:W-:Y:S02]  /*7a00*/  FMUL.FTZ R66, R66, R28.reuse ;  /* 0x0000001c42427220 */ /* 0x080fe40000410000 */
[----:B------:R-:W-:Y:S02]  /*7a10*/  FMUL.FTZ R67, R67, R28 ;  /* 0x0000001c43437220 */ /* 0x000fe40000410000 */
[----:B------:R-:W-:-:S02]  /*7a20*/  FMUL.FTZ R72, R72, R27 ;  /* 0x0000001b48487220 */ /* 0x000fc40000410000 */
[-C--:B------:R-:W-:Y:S01]  /*7a30*/  FMUL.FTZ R73, R73, R27.reuse ;  /* 0x0000001b49497220 */ /* 0x080fe20000410000 */
[----:B-1----:R-:W-:Y:S01]  /*7a40*/  F2FP.PACK_AB R2, R32, R200 ;  /* 0x000000c82002723e */ /* 0x002fe200000000ff */
[----:B------:R-:W-:Y:S02]  /*7a50*/  FFMA.FTZ R3, R181, c[0x0][0x23c], -R14 ;  /* 0x00008f00b5037a23 */ /* 0x000fe4000001080e */
[----:B------:R-:W-:Y:S01]  /*7a60*/  FMUL.FTZ R74, R74, R26 ;  /* 0x0000001a4a4a7220 */ /* 0x000fe20000410000 */
[----:B------:R-:W-:Y:S01]  /*7a70*/  LOP3.LUT R6, R6, R2, RZ, 0xc0, !PT ;  /* 0x0000000206067212 */ /* 0x000fe200078ec0ff */
[----:B------:R1:W-:Y:S01]  /*7a80*/  MUFU.EX2 R201, R3 ;  /* 0x0000000300c97308 */ /* 0x0003e20000000800 */
[----:B------:R-:W-:Y:S01]  /*7a90*/  F2FP.PACK_AB R2, R138, R178 ;  /* 0x000000b28a02723e */ /* 0x000fe200000000ff */
[----:B------:R-:W-:Y:S02]  /*7aa0*/  FMUL.FTZ R75, R75, R26 ;  /* 0x0000001a4b4b7220 */ /* 0x000fe40000410000 */
[-C--:B------:R-:W-:Y:S01]  /*7ab0*/  FMUL.FTZ R76, R76, R27.reuse ;  /* 0x0000001b4c4c7220 */ /* 0x080fe20000410000 */
[----:B------:R-:W-:Y:S01]  /*7ac0*/  LOP3.LUT R16, R16, R2, RZ, 0xc0, !PT ;  /* 0x0000000210107212 */ /* 0x000fe200078ec0ff */
[----:B------:R-:W-:Y:S01]  /*7ad0*/  HSET2.LE.AND R2, R20, R30, PT ;  /* 0x0000001e14027233 */ /* 0x000fe20003803000 */
[-C--:B------:R-:W-:Y:S01]  /*7ae0*/  FMUL.FTZ R77, R77, R27.reuse ;  /* 0x0000001b4d4d7220 */ /* 0x080fe20000410000 */
[----:B------:R-:W2:Y:S01]  /*7af0*/  LDSM.16.MT88.4 R20, [R205+0xa000] ;  /* 0x00a00000cd14783b */ /* 0x000ea20000004200 */
[----:B------:R-:W-:-:S02]  /*7b00*/  FMUL.FTZ R88, R88, R27 ;  /* 0x0000001b58587220 */ /* 0x000fc40000410000 */
[-C--:B------:R-:W-:Y:S02]  /*7b10*/  FMUL.FTZ R78, R78, R26.reuse ;  /* 0x0000001a4e4e7220 */ /* 0x080fe40000410000 */
[----:B------:R-:W-:Y:S02]  /*7b20*/  FMUL.FTZ R79, R79, R26 ;  /* 0x0000001a4f4f7220 */ /* 0x000fe40000410000 */
[-C--:B------:R-:W-:Y:S02]  /*7b30*/  FMUL.FTZ R89, R89, R27.reuse ;  /* 0x0000001b59597220 */ /* 0x080fe40000410000 */
[----:B-1----:R-:W-:Y:S02]  /*7b40*/  FFMA.FTZ R3, R34, c[0x0][0x23c], -R14 ;  /* 0x00008f0022037a23 */ /* 0x002fe4000001080e */
[-C--:B------:R-:W-:Y:S02]  /*7b50*/  FMUL.FTZ R92, R92, R27.reuse ;  /* 0x0000001b5c5c7220 */ /* 0x080fe40000410000 */
[----:B------:R1:W3:Y:S01]  /*7b60*/  MUFU.EX2 R33, R3 ;  /* 0x0000000300217308 */ /* 0x0002e20000000800 */
        /* <DEDUP_REMOVED lines=8> */
[----:B-1----:R-:W-:Y:S01]  /*7bf0*/  F2FP.PACK_AB R3, R133, R179 ;  /* 0x000000b38503723e */ /* 0x002fe200000000ff */
[----:B------:R-:W-:Y:S02]  /*7c00*/  FMUL.FTZ R159, R159, R26 ;  /* 0x0000001a9f9f7220 */ /* 0x000fe40000410000 */
[----:B------:R-:W-:Y:S01]  /*7c10*/  FMUL.FTZ R104, R104, R27 ;  /* 0x0000001b68687220 */ /* 0x000fe20000410000 */
[----:B------:R-:W-:Y:S01]  /*7c20*/  LOP3.LUT R17, R2, R3, RZ, 0xc0, !PT ;  /* 0x0000000302117212 */ /* 0x000fe200078ec0ff */
[--C-:B------:R-:W-:Y:S01]  /*7c30*/  HSET2.LE.AND R2, R31, R30.reuse, PT ;  /* 0x0000001e1f027233 */ /* 0x100fe20003803000 */
[----:B------:R-:W-:Y:S01]  /*7c40*/  F2FP.PACK_AB R3, R202, R222 ;  /* 0x000000deca03723e */ /* 0x000fe200000000ff */
[----:B------:R-:W-:Y:S01]  /*7c50*/  FMUL.FTZ R105, R105, R27 ;  /* 0x0000001b69697220 */ /* 0x000fe20000410000 */
[----:B---3--:R-:W-:Y:S01]  /*7c60*/  MOV R31, R33 ;  /* 0x00000021001f7202 */ /* 0x008fe20000000f00 */
[-C--:B------:R-:W-:Y:S01]  /*7c70*/  FMUL.FTZ R106, R106, R26.reuse ;  /* 0x0000001a6a6a7220 */ /* 0x080fe20000410000 */
[----:B------:R-:W-:Y:S01]  /*7c80*/  LOP3.LUT R18, R2, R3, RZ, 0xc0, !PT ;  /* 0x0000000302127212 */ /* 0x000fe200078ec0ff */
[--C-:B------:R-:W-:Y:S01]  /*7c90*/  HSET2.LE.AND R2, R25, R30.reuse, PT ;  /* 0x0000001e19027233 */ /* 0x100fe20003803000 */
[----:B------:R-:W-:Y:S01]  /*7ca0*/  F2FP.PACK_AB R3, R203, R223 ;  /* 0x000000dfcb03723e */ /* 0x000fe200000000ff */
[----:B------:R-:W-:Y:S01]  /*7cb0*/  FMUL.FTZ R107, R107, R26 ;  /* 0x0000001a6b6b7220 */ /* 0x000fe20000410000 */
[----:B------:R-:W-:Y:S01]  /*7cc0*/  MOV R25, R32 ;  /* 0x0000002000197202 */ /* 0x000fe20000000f00 */
[----:B------:R-:W-:Y:S01]  /*7cd0*/  FMUL.FTZ R160, R160, R27 ;  /* 0x0000001ba0a07220 */ /* 0x000fe20000410000 */
[----:B------:R-:W-:Y:S01]  /*7ce0*/  LOP3.LUT R19, R2, R3, RZ, 0xc0, !PT ;  /* 0x0000000302137212 */ /* 0x000fe200078ec0ff */
[----:B------:R-:W-:Y:S01]  /*7cf0*/  HSET2.LE.AND R3, R24, R30, PT ;  /* 0x0000001e18037233 */ /* 0x000fe20003803000 */
[----:B------:R-:W-:Y:S01]  /*7d00*/  F2FP.PACK_AB R2, R31, R201 ;  /* 0x000000c91f02723e */ /* 0x000fe200000000ff */
[----:B------:R-:W1:Y:S01]  /*7d10*/  LDSM.16.MT88.4 R32, [R207+0xa000] ;  /* 0x00a00000cf20783b */ /* 0x000e620000004200 */
[----:B------:R-:W-:-:S02]  /*7d20*/  FMUL.FTZ R161, R161, R27 ;  /* 0x0000001ba1a17220 */ /* 0x000fc40000410000 */
[----:B------:R-:W-:Y:S01]  /*7d30*/  LOP3.LUT R7, R3, R2, RZ, 0xc0, !PT ;  /* 0x0000000203077212 */ /* 0x000fe200078ec0ff */
[-C--:B--2---:R-:W-:Y:S01]  /*7d40*/  HMMA.16816.F32 R140, R16, R20.reuse, R140 ;  /* 0x00000014108c723c */ /* 0x084fe2000000188c */
[----:B------:R-:W-:Y:S02]  /*7d50*/  FFMA.FTZ R2, R191, c[0x0][0x23c], -R0 ;  /* 0x00008f00bf027a23 */ /* 0x000fe40000010800 */
        /* <DEDUP_REMOVED lines=11> */
[----:B--2---:R-:W-:-:S02]  /*7e10*/  FFMA.FTZ R2, R188, c[0x0][0x23c], -R0 ;  /* 0x00008f00bc027a23 */ /* 0x004fc40000010800 */
[-C--:B------:R-:W-:Y:S01]  /*7e20*/  FMUL.FTZ R128, R128, R27.reuse ;  /* 0x0000001b80807220 */ /* 0x080fe20000410000 */
[C---:B------:R-:W-:Y:S01]  /*7e30*/  HMMA.16816.F32 R244, R16.reuse, R22, R152 ;  /* 0x0000001610f4723c */ /* 0x040fe20000001898 */
[----:B------:R-:W2:Y:S01]  /*7e40*/  LDSM.16.MT88.4 R20, [R210+0xa000] ;  /* 0x00a00000d214783b */ /* 0x000ea20000004200 */
[----:B------:R3:W-:Y:S01]  /*7e50*/  MUFU.EX2 R188, R2 ;  /* 0x0000000200bc7308 */ /* 0x0007e20000000800 */
[----:B------:R-:W-:Y:S02]  /*7e60*/  FMUL.FTZ R129, R129, R27 ;  /* 0x0000001b81817220 */ /* 0x000fe40000410000 */
[-C--:B------:R-:W-:Y:S02]  /*7e70*/  FMUL.FTZ R126, R126, R26.reuse ;  /* 0x0000001a7e7e7220 */ /* 0x080fe40000410000 */
[----:B------:R-:W-:Y:S01]  /*7e80*/  MOV R155, R203 ;  /* 0x000000cb009b7202 */ /* 0x000fe20000000f00 */
[----:B------:R-:W-:Y:S01]  /*7e90*/  FMUL.FTZ R127, R127, R26 ;  /* 0x0000001a7f7f7220 */ /* 0x000fe20000410000 */
[----:B------:R-:W-:Y:S01]  /*7ea0*/  MOV R154, R202 ;  /* 0x000000ca009a7202 */ /* 0x000fe20000000f00 */
[----:B------:R-:W-:Y:S01]  /*7eb0*/  FMUL.FTZ R130, R130, R26 ;  /* 0x0000001a82827220 */ /* 0x000fe20000410000 */
[----:B------:R-:W-:Y:S01]  /*7ec0*/  MOV R153, R201 ;  /* 0x000000c900997202 */ /* 0x000fe20000000f00 */
[----:B-1----:R-:W-:Y:S01]  /*7ed0*/  HMMA.16816.F32 R228, R16, R34, R48 ;  /* 0x0000002210e4723c */ /* 0x002fe20000001830 */
[----:B------:R-:W-:Y:S01]  /*7ee0*/  MOV R152, R200 ;  /* 0x000000c800987202 */ /* 0x000fe20000000f00 */
[----:B------:R-:W-:-:S02]  /*7ef0*/  FMUL.FTZ R131, R131, R26 ;  /* 0x0000001a83837220 */ /* 0x000fc40000410000 */
[----:B------:R-:W-:Y:S02]  /*7f00*/  FMUL.FTZ R84, R84, R29 ;  /* 0x0000001d54547220 */ /* 0x000fe40000410000 */
[--C-:B---3--:R-:W-:Y:S01]  /*7f10*/  FFMA.FTZ R2, R187, c[0x0][0x23c], -R0.reuse ;  /* 0x00008f00bb027a23 */ /* 0x108fe20000010800 */
[----:B------:R-:W-:Y:S01]  /*7f20*/  MOV R51, R223 ;  /* 0x000000df00337202 */ /* 0x000fe20000000f00 */
[----:B------:R-:W-:Y:S01]  /*7f30*/  HMMA.16816.F32 R236, R16, R32, R36 ;  /* 0x0000002010ec723c */ /* 0x000fe20000001824 */
[----:B------:R-:W-:Y:S01]  /*7f40*/  MOV R50, R222 ;  /* 0x000000de00327202 */ /* 0x000fe20000000f00 */
[----:B------:R-:W1:Y:S01]  /*7f50*/  LDSM.16.MT88.4 R36, [R209+0xa000] ;  /* 0x00a00000d124783b */ /* 0x000e620000004200 */
[----:B------:R-:W-:Y:S01]  /*7f60*/  MOV R49, R221 ;  /* 0x000000dd00317202 */ /* 0x000fe20000000f00 */
[----:B------:R-:W-:Y:S01]  /*7f70*/  FFMA.FTZ R0, R180, c[0x0][0x23c], -R0 ;  /* 0x00008f00b4007a23 */ /* 0x000fe20000010800 */
[----:B------:R-:W-:Y:S01]  /*7f80*/  MOV R48, R220 ;  /* 0x000000dc00307202 */ /* 0x000fe20000000f00 */
[----:B------:R-:W-:-:S02]  /*7f90*/  FMUL.FTZ R85, R85, R29 ;  /* 0x0000001d55557220 */ /* 0x000fc40000410000 */
[C---:B------:R-:W-:Y:S01]  /*7fa0*/  HMMA.16816.F32 R232, R4.reuse, R32, R40 ;  /* 0x0000002004e8723c */ /* 0x040fe20000001828 */
[----:B------:R-:W-:Y:S01]  /*7fb0*/  LDSM.16.MT88.4 R40, [R210+0xb000] ;  /* 0x00b00000d228783b */ /* 0x000fe20000004200 */
[----:B------:R3:W-:Y:S01]  /*7fc0*/  MUFU.EX2 R187, R0 ;  /* 0x0000000000bb7308 */ /* 0x0007e20000000800 */
[-C--:B------:R-:W-:Y:S02]  /*7fd0*/  FMUL.FTZ R86, R86, R28.reuse ;  /* 0x0000001c56567220 */ /* 0x080fe40000410000 */
[----:B------:R-:W-:Y:S02]  /*7fe0*/  FMUL.FTZ R87, R87, R28 ;  /* 0x0000001c57577220 */ /* 0x000fe40000410000 */
[-C--:B------:R-:W-:Y:S01]  /*7ff0*/  FMUL.FTZ R68, R68, R29.reuse ;  /* 0x0000001d44447220 */ /* 0x080fe20000410000 */
[----:B------:R-:W-:Y:S01]  /*8000*/  HMMA.16816.F32 R200, R4, R34, R44 ;  /* 0x0000002204c8723c */ /* 0x000fe2000000182c */
[----:B------:R-:W4:Y:S01]  /*8010*/  LDSM.16.MT88.4 R32, [R207+0xb000] ;  /* 0x00b00000cf20783b */ /* 0x000f220000004200 */
[----:B------:R-:W-:-:S02]  /*8020*/  FMUL.FTZ R69, R69, R29 ;  /* 0x0000001d45457220 */ /* 0x000fc40000410000 */
[-C--:B------:R-:W-:Y:S01]  /*8030*/  FMUL.FTZ R70, R70, R28.reuse ;  /* 0x0000001c46467220 */ /* 0x080fe20000410000 */
[----:B------:R-:W-:Y:S01]  /*8040*/  LDSM.16.MT88.4 R44, [R209+0xb000] ;  /* 0x00b00000d12c783b */ /* 0x000fe20000004200 */
[-C--:B------:R-:W-:Y:S02]  /*8050*/  FMUL.FTZ R71, R71, R28.reuse ;  /* 0x0000001c47477220 */ /* 0x080fe40000410000 */
[-C--:B--2---:R-:W-:Y:S01]  /*8060*/  HMMA.16816.F32 R240, R16, R20.reuse, R52 ;  /* 0x0000001410f0723c */ /* 0x084fe20000001834 */
[-C--:B------:R-:W-:Y:S02]  /*8070*/  FMUL.FTZ R96, R96, R29.reuse ;  /* 0x0000001d60607220 */ /* 0x080fe40000410000 */
[----:B---3--:R-:W-:Y:S02]  /*8080*/  FFMA.FTZ R0, R192, c[0x0][0x23c], -R8 ;  /* 0x00008f00c0007a23 */ /* 0x008fe40000010808 */
[----:B------:R-:W-:Y:S02]  /*8090*/  FMUL.FTZ R97, R97, R29 ;  /* 0x0000001d61617220 */ /* 0x000fe40000410000 */
[----:B------:R2:W-:Y:S01]  /*80a0*/  MUFU.EX2 R181, R0 ;  /* 0x0000000000b57308 */ /* 0x0005e20000000800 */
        /* <DEDUP_REMOVED lines=10> */
[----:B------:R-:W-:Y:S01]  /*8150*/  HMMA.16816.F32 R220, R16, R22, R64 ;  /* 0x0000001610dc723c */ /* 0x000fe20000001840 */
[----:B------:R-:W2:Y:S01]  /*8160*/  LDSM.16.MT88.4 R20, [R205+0xb000] ;  /* 0x00b00000cd14783b */ /* 0x000ea20000004200 */
[----:B------:R-:W-:Y:S01]  /*8170*/  FMUL.FTZ R109, R109, R29 ;  /* 0x0000001d6d6d7220 */ /* 0x000fe20000410000 */
[----:B------:R3:W-:Y:S01]  /*8180*/  MUFU.EX2 R183, R0 ;  /* 0x0000000000b77308 */ /* 0x0007e20000000800 */
[-C--:B------:R-:W-:Y:S02]  /*8190*/  FMUL.FTZ R110, R110, R28.reuse ;  /* 0x0000001c6e6e7220 */ /* 0x080fe40000410000 */
[----:B------:R-:W-:Y:S01]  /*81a0*/  FMUL.FTZ R111, R111, R28 ;  /* 0x0000001c6f6f7220 */ /* 0x000fe20000410000 */
[----:B------:R-:W-:Y:S01]  /*81b0*/  MOV R65, R199 ;  /* 0x000000c700417202 */ /* 0x000fe20000000f00 */
[C---:B-1----:R-:W-:Y:S01]  /*81c0*/  HMMA.16816.F32 R72, R4.reuse, R36, R72 ;  /* 0x000000240448723c */ /* 0x042fe20000001848 */
[-C--:B------:R-:W-:Y:S01]  /*81d0*/  FMUL.FTZ R80, R80, R29.reuse ;  /* 0x0000001d50507220 */ /* 0x080fe20000410000 */
[----:B------:R-:W-:Y:S01]  /*81e0*/  MOV R64, R132 ;  /* 0x0000008400407202 */ /* 0x000fe20000000f00 */
[----:B------:R1:W-:Y:S01]  /*81f0*/  MUFU.EX2 R199, R2 ;  /* 0x0000000200c77308 */ /* 0x0003e20000000800 */
[----:B------:R-:W-:Y:S01]  /*8200*/  FMUL.FTZ R81, R81, R29 ;  /* 0x0000001d51517220 */ /* 0x000fe20000410000 */
[----:B------:R-:W-:Y:S01]  /*8210*/  MOV R66, R179 ;  /* 0x000000b300427202 */ /* 0x000fe20000000f00 */
[----:B------:R-:W-:Y:S01]  /*8220*/  FMUL.FTZ R82, R82, R28 ;  /* 0x0000001c52527220 */ /* 0x000fe20000410000 */
[----:B------:R-:W-:Y:S01]  /*8230*/  MOV R67, R178 ;  /* 0x000000b200437202 */ /* 0x000fe20000000f00 */
[----:B------:R-:W-:Y:S01]  /*8240*/  HMMA.16816.F32 R76, R4, R38, R76 ;  /* 0x00000026044c723c */ /* 0x000fe2000000184c */
[----:B------:R-:W-:-:S02]  /*8250*/  FMUL.FTZ R83, R83, R28 ;  /* 0x0000001c53537220 */ /* 0x000fc40000410000 */
[----:B---3--:R-:W-:Y:S02]  /*8260*/  FFMA.FTZ R0, R189, c[0x0][0x23c], -R8 ;  /* 0x00008f00bd007a23 */ /* 0x008fe40000010808 */
[-C--:B------:R-:W-:Y:S02]  /*8270*/  FMUL.FTZ R112, R112, R29.reuse ;  /* 0x0000001d70707220 */ /* 0x080fe40000410000 */
[----:B------:R3:W-:Y:S01]  /*8280*/  MUFU.EX2 R185, R0 ;  /* 0x0000000000b97308 */ /* 0x0007e20000000800 */
[----:B----4-:R-:W-:Y:S01]  /*8290*/  HMMA.16816.F32 R156, R4, R32, R156 ;  /* 0x00000020049c723c */ /* 0x010fe2000000189c */
[----:B------:R-:W-:Y:S02]  /*82a0*/  FMUL.FTZ R113, R113, R29 ;  /* 0x0000001d71717220 */ /* 0x000fe40000410000 */
[----:B-1----:R-:W-:-:S04]  /*82b0*/  IMAD.WIDE.U32 R2, R172, -0x2daee0ad, RZ ;  /* 0xd2511f53ac027825 */ /* 0x002fc800078e00ff */
[-C--:B------:R-:W-:Y:S01]  /*82c0*/  FMUL.FTZ R114, R114, R28.reuse ;  /* 0x0000001c72727220 */ /* 0x080fe20000410000 */
[C---:B------:R-:W-:Y:S01]  /*82d0*/  HMMA.16816.F32 R104, R4.reuse, R34, R104 ;  /* 0x000000220468723c */ /* 0x040fe20000001868 */
[--C-:B------:R-:W-:Y:S01]  /*82e0*/  SHF.R.U32.HI R15, RZ, 0x10, R2.reuse ;  /* 0x00000010ff0f7819 */ /* 0x100fe20000011602 */
[----:B------:R-:W-:Y:S01]  /*82f0*/  FMUL.FTZ R115, R115, R28 ;  /* 0x0000001c73737220 */ /* 0x000fe20000410000 */
[----:B------:R-:W-:Y:S01]  /*8300*/  SHF.R.U32.HI R24, RZ, 0x18, R2 ;  /* 0x00000018ff187819 */ /* 0x000fe20000011602 */
[-C--:B------:R-:W-:Y:S02]  /*8310*/  FMUL.FTZ R120, R120, R29.reuse ;  /* 0x0000001d78787220 */ /* 0x080fe40000410000 */
[----:B------:R-:W-:Y:S02]  /*8320*/  FMUL.FTZ R121, R121, R29 ;  /* 0x0000001d79797220 */ /* 0x000fe40000410000 */
[----:B---3--:R-:W-:Y:S01]  /*8330*/  FFMA.FTZ R0, R182, c[0x0][0x23c], -R8 ;  /* 0x00008f00b6007a23 */ /* 0x008fe20000010808 */
[----:B--2---:R-:W-:Y:S01]  /*8340*/  HMMA.16816.F32 R88, R4, R20, R88 ;  /* 0x000000140458723c */ /* 0x004fe20000001858 */
[----:B------:R-:W-:-:S02]  /*8350*/  FFMA.FTZ R8, R198, c[0x0][0x23c], -R14 ;  /* 0x00008f00c6087a23 */ /* 0x000fc4000001080e */
[----:B------:R1:W-:Y:S01]  /*8360*/  MUFU.EX2 R180, R0 ;  /* 0x0000000000b47308 */ /* 0x0003e20000000800 */
[-C--:B------:R-:W-:Y:S02]  /*8370*/  FMUL.FTZ R122, R122, R28.reuse ;  /* 0x0000001c7a7a7220 */ /* 0x080fe40000410000 */
[-C--:B------:R-:W-:Y:S02]  /*8380*/  FMUL.FTZ R123, R123, R28.reuse ;  /* 0x0000001c7b7b7220 */ /* 0x080fe40000410000 */
[----:B------:R-:W-:Y:S01]  /*8390*/  HMMA.16816.F32 R92, R4, R22, R92 ;  /* 0x00000016045c723c */ /* 0x000fe2000000185c */
[-C--:B------:R-:W-:Y:S02]  /*83a0*/  FMUL.FTZ R164, R164, R29.reuse ;  /* 0x0000001da4a47220 */ /* 0x080fe40000410000 */
[----:B------:R-:W-:Y:S02]  /*83b0*/  FMUL.FTZ R165, R165, R29 ;  /* 0x0000001da5a57220 */ /* 0x000fe40000410000 */
[----:B------:R-:W-:-:S02]  /*83c0*/  FMUL.FTZ R166, R166, R28 ;  /* 0x0000001ca6a67220 */ /* 0x000fc40000410000 */
[-C--:B------:R-:W-:Y:S01]  /*83d0*/  FMUL.FTZ R167, R167, R28.reuse ;  /* 0x0000001ca7a77220 */ /* 0x080fe20000410000 */
[C---:B------:R-:W-:Y:S01]  /*83e0*/  HMMA.16816.F32 R160, R4.reuse, R40, R160 ;  /* 0x0000002804a0723c */ /* 0x040fe200000018a0 */
[-C--:B------:R-:W-:Y:S02]  /*83f0*/  FMUL.FTZ R168, R168, R29.reuse ;  /* 0x0000001da8a87220 */ /* 0x080fe40000410000 */
[----:B-1----:R-:W-:Y:S02]  /*8400*/  FFMA.FTZ R0, R197, c[0x0][0x23c], -R13 ;  /* 0x00008f00c5007a23 */ /* 0x002fe4000001080d */
[----:B------:R-:W-:Y:S02]  /*8410*/  FMUL.FTZ R169, R169, R29 ;  /* 0x0000001da9a97220 */ /* 0x000fe40000410000 */
[----:B------:R1:W-:Y:S01]  /*8420*/  MUFU.EX2 R175, R0 ;  /* 0x0000000000af7308 */ /* 0x0003e20000000800 */
[----:B------:R-:W-:Y:S01]  /*8430*/  HMMA.16816.F32 R116, R4, R42, R116 ;  /* 0x0000002a0474723c */ /* 0x000fe20000001874 */
[----:B------:R-:W-:-:S02]  /*8440*/  FMUL.FTZ R170, R170, R28 ;  /* 0x0000001caaaa7220 */ /* 0x000fc40000410000 */
[----:B------:R-:W-:-:S05]  /*8450*/  FMUL.FTZ R171, R171, R28 ;  /* 0x0000001cabab7220 */ /* 0x000fca0000410000 */
[C---:B------:R-:W-:Y:S08]  /*8460*/  HMMA.16816.F32 R124, R4.reuse, R44, R124 ;  /* 0x0000002c047c723c */ /* 0x040ff0000000187c */
[----:B------:R-:W-:Y:S07]  /*8470*/  HMMA.16816.F32 R52, R4, R46, R128 ;  /* 0x0000002e0434723c */ /* 0x000fee0000001880 */
[----:B------:R-:W-:Y:S01]  /*8480*/  LOP3.LUT R4, R3, UR18, R174, 0x96, !PT ;  /* 0x0000001203047c12 */ /* 0x000fe2000f8e96ae */
[----:B------:R-:W-:Y:S01]  /*8490*/  HMMA.16816.F32 R84, R16, R20, R84 ;  /* 0x000000141054723c */ /* 0x000fe20000001854 */
[----:B------:R-:W-:Y:S01]  /*84a0*/  LOP3.LUT R6, R2, 0xffff, RZ, 0xc0, !PT ;  /* 0x0000ffff02067812 */ /* 0x000fe200078ec0ff */
[----:B------:R-:W-:Y:S01]  /*84b0*/  FFMA.FTZ R5, R195, c[0x0][0x23c], -R13 ;  /* 0x00008f00c3057a23 */ /* 0x000fe2000001080d */
[----:B------:R-:W-:-:S02]  /*84c0*/  MOV R130, R176 ;  /* 0x000000b000827202 */ /* 0x000fc40000000f00 */
[----:B------:R-:W-:Y:S01]  /*84d0*/  MOV R131, R177 ;  /* 0x000000b100837202 */ /* 0x000fe20000000f00 */
[----:B------:R2:W-:Y:S01]  /*84e0*/  MUFU.EX2 R174, R5 ;  /* 0x0000000500ae7308 */ /* 0x0005e20000000800 */
[----:B------:R-:W-:Y:S01]  /*84f0*/  LOP3.LUT R21, R2, 0xff, RZ, 0xc0, !PT ;  /* 0x000000ff02157812 */ /* 0x000fe200078ec0ff */
[----:B------:R-:W-:Y:S01]  /*8500*/  IMAD.WIDE.U32 R2, R173, -0x2daee0ad, RZ ;  /* 0xd2511f53ad027825 */ /* 0x000fe200078e00ff */
[----:B------:R-:W-:Y:S01]  /*8510*/  HMMA.16816.F32 R68, R16, R36, R68 ;  /* 0x000000241044723c */ /* 0x000fe20000001844 */
[----:B------:R-:W-:-:S03]  /*8520*/  MOV R129, R48 ;  /* 0x0000003000817202 */ /* 0x000fc60000000f00 */
[----:B-1----:R-:W-:Y:S02]  /*8530*/  LOP3.LUT R0, R3, UR18, R130, 0x96, !PT ;  /* 0x0000001203007c12 */ /* 0x002fe4000f8e9682 */
[----:B------:R-:W-:Y:S01]  /*8540*/  LOP3.LUT R7, R2, 0xffff, RZ, 0xc0, !PT ;  /* 0x0000ffff02077812 */ /* 0x000fe200078ec0ff */
[----:B------:R-:W-:Y:S01]  /*8550*/  FFMA.FTZ R3, R184, c[0x0][0x23c], -R13 ;  /* 0x00008f00b8037a23 */ /* 0x000fe2000001080d */
[----:B------:R-:W-:Y:S01]  /*8560*/  MOV R37, R138 ;  /* 0x0000008a00257202 */ /* 0x000fe20000000f00 */
[----:B------:R-:W-:Y:S01]  /*8570*/  HMMA.16816.F32 R100, R16, R32, R100 ;  /* 0x000000201064723c */ /* 0x000fe20000001864 */
[----:B------:R-:W-:Y:S01]  /*8580*/  SHF.R.U32.HI R20, RZ, 0x10, R2 ;  /* 0x00000010ff147819 */ /* 0x000fe20000011602 */
[----:B------:R-:W-:Y:S01]  /*8590*/  MUFU.EX2 R172, R3 ;  /* 0x0000000300ac7308 */ /* 0x000fe20000000800 */
[----:B------:R-:W-:Y:S02]  /*85a0*/  SHF.R.U32.HI R7, RZ, 0x8, R7 ;  /* 0x00000008ff077819 */ /* 0x000fe40000011607 */
[----:B--2---:R-:W-:-:S02]  /*85b0*/  SHF.R.U32.HI R5, RZ, 0x8, R6 ;  /* 0x00000008ff057819 */ /* 0x004fc40000011606 */
[----:B------:R-:W-:Y:S01]  /*85c0*/  LOP3.LUT R6, R20, 0xff, RZ, 0xc0, !PT ;  /* 0x000000ff14067812 */ /* 0x000fe200078ec0ff */
[C---:B------:R-:W-:Y:S01]  /*85d0*/  HMMA.16816.F32 R136, R16.reuse, R22, R96 ;  /* 0x000000161088723c */ /* 0x040fe20000001860 */
[----:B------:R-:W-:Y:S02]  /*85e0*/  PRMT R21, R21, 0x5410, R5 ;  /* 0x0000541015157816 */ /* 0x000fe40000000005 */
[----:B------:R-:W-:Y:S02]  /*85f0*/  LOP3.LUT R5, R15, 0xff, RZ, 0xc0, !PT ;  /* 0x000000ff0f057812 */ /* 0x000fe400078ec0ff */
[----:B------:R-:W-:Y:S02]  /*8600*/  MOV R36, R133 ;  /* 0x0000008500247202 */ /* 0x000fe40000000f00 */
[----:B------:R-:W-:Y:S01]  /*8610*/  LOP3.LUT R23, R2, 0xff, RZ, 0xc0, !PT ;  /* 0x000000ff02177812 */ /* 0x000fe200078ec0ff */
[C---:B------:R-:W-:Y:S01]  /*8620*/  HMMA.16816.F32 R132, R16.reuse, R34, R108 ;  /* 0x000000221084723c */ /* 0x040fe2000000186c */
[----:B------:R-:W-:Y:S01]  /*8630*/  SHF.R.U32.HI R22, RZ, 0x18, R2 ;  /* 0x00000018ff167819 */ /* 0x000fe20000011602 */
[----:B------:R-:W-:Y:S01]  /*8640*/  FFMA.FTZ R2, R194, c[0x0][0x23c], -R13 ;  /* 0x00008f00c2027a23 */ /* 0x000fe2000001080d */
[----:B------:R-:W-:Y:S01]  /*8650*/  MOV R96, R30 ;  /* 0x0000001e00607202 */ /* 0x000fe20000000f00 */
[--C-:B------:R-:W-:Y:S01]  /*8660*/  FFMA.FTZ R30, R186, c[0x0][0x23c], -R14.reuse ;  /* 0x00008f00ba1e7a23 */ /* 0x100fe2000001080e */
[----:B------:R-:W-:Y:S01]  /*8670*/  MOV R98, R25 ;  /* 0x0000001900627202 */ /* 0x000fe20000000f00 */
[----:B------:R1:W2:Y:S01]  /*8680*/  MUFU.EX2 R173, R2 ;  /* 0x0000000200ad7308 */ /* 0x0002a20000000800 */
[----:B------:R-:W-:Y:S01]  /*8690*/  MOV R97, R31 ;  /* 0x0000001f00617202 */ /* 0x000fe20000000f00 */
[----:B------:R-:W-:Y:S01]  /*86a0*/  FFMA.FTZ R31, R196, c[0x0][0x23c], -R14 ;  /* 0x00008f00c41f7a23 */ /* 0x000fe2000001080e */
[----:B------:R-:W-:Y:S01]  /*86b0*/  PRMT R20, R5, 0x5410, R24 ;  /* 0x0000541005147816 */ /* 0x000fe20000000018 */
[----:B------:R-:W-:Y:S01]  /*86c0*/  FFMA.FTZ R25, R193, c[0x0][0x23c], -R14 ;  /* 0x00008f00c1197a23 */ /* 0x000fe2000001080e */
[----:B------:R-:W-:Y:S01]  /*86d0*/  PRMT R13, R6, 0x5410, R22 ;  /* 0x00005410060d7816 */ /* 0x000fe20000000016 */
[----:B------:R-:W-:Y:S01]  /*86e0*/  HMMA.16816.F32 R176, R16, R38, R80 ;  /* 0x0000002610b0723c */ /* 0x000fe20000001850 */
[----:B------:R-:W-:Y:S01]  /*86f0*/  PRMT R14, R23, 0x5410, R7 ;  /* 0x00005410170e7816 */ /* 0x000fe20000000007 */
[----:B------:R3:W-:Y:S01]  /*8700*/  MUFU.EX2 R22, R8 ;  /* 0x0000000800167308 */ /* 0x0007e20000000800 */
[--C-:B------:R-:W-:Y:S01]  /*8710*/  SHF.R.U32.HI R5, RZ, 0x10, R4.reuse ;  /* 0x00000010ff057819 */ /* 0x100fe20000011604 */
[----:B------:R-:W4:Y:S01]  /*8720*/  LDSM.16.MT88.4 R108, [R207+0xb800] ;  /* 0x00b80000cf6c783b */ /* 0x000f220000004200 */
[----:B------:R-:W-:-:S02]  /*8730*/  SHF.R.U32.HI R7, RZ, 0x18, R4 ;  /* 0x00000018ff077819 */ /* 0x000fc40000011604 */
[----:B------:R-:W-:Y:S01]  /*8740*/  SHF.R.U32.HI R6, RZ, 0x18, R0 ;  /* 0x00000018ff067819 */ /* 0x000fe20000011600 */
[C---:B------:R-:W-:Y:S01]  /*8750*/  HMMA.16816.F32 R112, R16.reuse, R40, R112 ;  /* 0x000000281070723c */ /* 0x040fe20000001870 */
[----:B------:R-:W-:Y:S01]  /*8760*/  LOP3.LUT R5, R5, 0xff, RZ, 0xc0, !PT ;  /* 0x000000ff05057812 */ /* 0x000fe200078ec0ff */
[----:B------:R-:W-:Y:S01]  /*8770*/  MUFU.EX2 R25, R25 ;  /* 0x0000001900197308 */ /* 0x000fe20000000800 */
[C---:B-1----:R-:W-:Y:S02]  /*8780*/  LOP3.LUT R2, R4.reuse, 0xffff, RZ, 0xc0, !PT ;  /* 0x0000ffff04027812 */ /* 0x042fe400078ec0ff */
[----:B------:R-:W-:Y:S02]  /*8790*/  PRMT R7, R5, 0x5410, R7 ;  /* 0x0000541005077816 */ /* 0x000fe40000000007 */
[----:B------:R-:W-:Y:S01]  /*87a0*/  SHF.R.U32.HI R3, RZ, 0x8, R2 ;  /* 0x00000008ff037819 */ /* 0x000fe20000011602 */
[----:B------:R-:W-:Y:S01]  /*87b0*/  HMMA.16816.F32 R32, R16, R42, R120 ;  /* 0x0000002a1020723c */ /* 0x000fe20000001878 */
[----:B------:R-:W-:Y:S01]  /*87c0*/  LOP3.LUT R2, R4, 0xff, RZ, 0xc0, !PT ;  /* 0x000000ff04027812 */ /* 0x000fe200078ec0ff */
[----:B------:R-:W1:Y:S01]  /*87d0*/  MUFU.EX2 R30, R30 ;  /* 0x0000001e001e7308 */ /* 0x000e620000000800 */
[----:B---3--:R-:W-:Y:S01]  /*87e0*/  LOP3.LUT R8, R0, 0xff, RZ, 0xc0, !PT ;  /* 0x000000ff00087812 */ /* 0x008fe200078ec0ff */
[----:B------:R-:W3:Y:S01]  /*87f0*/  LDSM.16.MT88.4 R120, [R210+0xb800] ;  /* 0x00b80000d278783b */ /* 0x000ee20000004200 */
[----:B------:R-:W-:-:S02]  /*8800*/  PRMT R15, R2, 0x5410, R3 ;  /* 0x00005410020f7816 */ /* 0x000fc40000000003 */
[----:B------:R-:W-:Y:S01]  /*8810*/  LOP3.LUT R2, R0, 0xffff, RZ, 0xc0, !PT ;  /* 0x0000ffff00027812 */ /* 0x000fe200078ec0ff */
[C---:B------:R-:W-:Y:S01]  /*8820*/  HMMA.16816.F32 R164, R16.reuse, R44, R164 ;  /* 0x0000002c10a4723c */ /* 0x040fe200000018a4 */
[----:B------:R-:W-:Y:S01]  /*8830*/  SHF.R.U32.HI R3, RZ, 0x10, R0 ;  /* 0x00000010ff037819 */ /* 0x000fe20000011600 */
[--C-:B------:R-:W-:Y:S01]  /*8840*/  HSET2.LE.AND R0, R21, R96.reuse, PT ;  /* 0x0000006015007233 */ /* 0x100fe20003803000 */
[----:B------:R-:W-:Y:S01]  /*8850*/  SHF.R.U32.HI R4, RZ, 0x8, R2 ;  /* 0x00000008ff047819 */ /* 0x000fe20000011602 */
[----:B------:R-:W5:Y:S01]  /*8860*/  MUFU.EX2 R31, R31 ;  /* 0x0000001f001f7308 */ /* 0x000f620000000800 */
[----:B--2---:R-:W-:Y:S02]  /*8870*/  F2FP.PACK_AB R2, R172, R173 ;  /* 0x000000adac02723e */ /* 0x004fe400000000ff */
[----:B------:R-:W-:Y:S01]  /*8880*/  LOP3.LUT R3, R3, 0xff, RZ, 0xc0, !PT ;  /* 0x000000ff03037812 */ /* 0x000fe200078ec0ff */
[----:B------:R-:W-:Y:S01]  /*8890*/  HMMA.16816.F32 R16, R16, R46, R168 ;  /* 0x0000002e1010723c */ /* 0x000fe200000018a8 */
[----:B------:R-:W-:Y:S01]  /*88a0*/  LOP3.LUT R130, R0, R2, RZ, 0xc0, !PT ;  /* 0x0000000200827212 */ /* 0x000fe200078ec0ff */
[--C-:B------:R-:W-:Y:S01]  /*88b0*/  HSET2.LE.AND R0, R13, R96.reuse, PT ;  /* 0x000000600d007233 */ /* 0x100fe20003803000 */
[----:B------:R-:W-:Y:S01]  /*88c0*/  PRMT R6, R3, 0x5410, R6 ;  /* 0x0000541003067816 */ /* 0x000fe20000000006 */
[----:B------:R-:W-:Y:S01]  /*88d0*/  HSET2.LE.AND R2, R14, R96, PT ;  /* 0x000000600e027233 */ /* 0x000fe20003803000 */
[----:B------:R-:W-:-:S02]  /*88e0*/  PRMT R5, R8, 0x5410, R4 ;  /* 0x0000541008057816 */ /* 0x000fc40000000004 */
[----:B------:R-:W-:Y:S02]  /*88f0*/  F2FP.PACK_AB R3, R180, R185 ;  /* 0x000000b9b403723e */ /* 0x000fe400000000ff */
[----:B------:R-:W-:Y:S02]  /*8900*/  F2FP.PACK_AB R4, R187, R199 ;  /* 0x000000c7bb04723e */ /* 0x000fe400000000ff */
[----:B------:R-:W-:Y:S01]  /*8910*/  LOP3.LUT R171, R0, R3, RZ, 0xc0, !PT ;  /* 0x0000000300ab7212 */ /* 0x000fe200078ec0ff */
[--C-:B------:R-:W-:Y:S01]  /*8920*/  HSET2.LE.AND R0, R6, R96.reuse, PT ;  /* 0x0000006006007233 */ /* 0x100fe20003803000 */
[----:B------:R-:W-:Y:S01]  /*8930*/  LOP3.LUT R170, R2, R4, RZ, 0xc0, !PT ;  /* 0x0000000402aa7212 */ /* 0x000fe200078ec0ff */
[----:B------:R-:W-:Y:S01]  /*8940*/  HSET2.LE.AND R2, R5, R96, PT ;  /* 0x0000006005027233 */ /* 0x000fe20003803000 */
[----:B------:R-:W-:Y:S02]  /*8950*/  F2FP.PACK_AB R4, R183, R181 ;  /* 0x000000b5b704723e */ /* 0x000fe400000000ff */
[----:B------:R-:W-:-:S02]  /*8960*/  F2FP.PACK_AB R3, R188, R191 ;  /* 0x000000bfbc03723e */ /* 0x000fc400000000ff */
[----:B------:R-:W-:Y:S01]  /*8970*/  LOP3.LUT R169, R0, R4, RZ, 0xc0, !PT ;  /* 0x0000000400a97212 */ /* 0x000fe200078ec0ff */
[--C-:B------:R-:W-:Y:S01]  /*8980*/  HSET2.LE.AND R0, R20, R96.reuse, PT ;  /* 0x0000006014007233 */ /* 0x100fe20003803000 */
[----:B------:R-:W-:Y:S01]  /*8990*/  LOP3.LUT R168, R2, R3, RZ, 0xc0, !PT ;  /* 0x0000000302a87212 */ /* 0x000fe200078ec0ff */
[--C-:B------:R-:W-:Y:S01]  /*89a0*/  HSET2.LE.AND R3, R15, R96.reuse, PT ;  /* 0x000000600f037233 */ /* 0x100fe20003803000 */
[----:B-1----:R-:W-:Y:S02]  /*89b0*/  F2FP.PACK_AB R2, R30, R25 ;  /* 0x000000191e02723e */ /* 0x002fe400000000ff */
[----:B------:R-:W-:Y:S02]  /*89c0*/  F2FP.PACK_AB R4, R174, R175 ;  /* 0x000000afae04723e */ /* 0x000fe400000000ff */
[----:B------:R-:W-:Y:S01]  /*89d0*/  LOP3.LUT R131, R0, R2, RZ, 0xc0, !PT ;  /* 0x0000000200837212 */ /* 0x000fe200078ec0ff */
[----:B------:R-:W-:Y:S01]  /*89e0*/  HSET2.LE.AND R0, R7, R96, PT ;  /* 0x0000006007007233 */ /* 0x000fe20003803000 */
[----:B------:R-:W-:Y:S01]  /*89f0*/  LOP3.LUT R128, R3, R4, RZ, 0xc0, !PT ;  /* 0x0000000403807212 */ /* 0x000fe200078ec0ff */
[----:B----4-:R-:W-:Y:S01]  /*8a00*/  HMMA.16816.F32 R100, R168, R108, R100 ;  /* 0x0000006ca864723c */ /* 0x010fe20000001864 */
[----:B------:R-:W1:Y:S01]  /*8a10*/  LDSM.16.MT88.4 R4, [R209+0xb800] ;  /* 0x00b80000d104783b */ /* 0x000e620000004200 */
[----:B------:R-:W-:-:S02]  /*8a20*/  MOV R83, R49 ;  /* 0x0000003100537202 */ /* 0x000fc40000000f00 */
[----:B------:R-:W-:Y:S02]  /*8a30*/  MOV R82, R50 ;  /* 0x0000003200527202 */ /* 0x000fe40000000f00 */
[----:B------:R-:W-:Y:S02]  /*8a40*/  MOV R81, R51 ;  /* 0x0000003300517202 */ /* 0x000fe40000000f00 */
[----:B------:R-:W-:Y:S01]  /*8a50*/  MOV R80, R152 ;  /* 0x0000009800507202 */ /* 0x000fe20000000f00 */
[----:B------:R-:W-:Y:S01]  /*8a60*/  LDSM.16.MT88.4 R48, [R207+0xa800] ;  /* 0x00a80000cf30783b */ /* 0x000fe20000004200 */
[----:B------:R-:W-:Y:S01]  /*8a70*/  MOV R99, R155 ;  /* 0x0000009b00637202 */ /* 0x000fe20000000f00 */
[----:B---3--:R-:W-:Y:S01]  /*8a80*/  HMMA.16816.F32 R112, R168, R120, R112 ;  /* 0x00000078a870723c */ /* 0x008fe20000001870 */
[----:B------:R-:W-:Y:S02]  /*8a90*/  MOV R39, R153 ;  /* 0x0000009900277202 */ /* 0x000fe40000000f00 */
[----:B------:R-:W-:-:S02]  /*8aa0*/  MOV R38, R154 ;  /* 0x0000009a00267202 */ /* 0x000fc40000000f00 */
[----:B------:R-:W-:Y:S01]  /*8ab0*/  MOV R192, R97 ;  /* 0x0000006100c07202 */ /* 0x000fe20000000f00 */
[----:B------:R-:W2:Y:S01]  /*8ac0*/  LDSM.16.MT88.4 R152, [R205+0xa800] ;  /* 0x00a80000cd98783b */ /* 0x000ea20000004200 */
[----:B------:R-:W-:Y:S02]  /*8ad0*/  MOV R190, R98 ;  /* 0x0000006200be7202 */ /* 0x000fe40000000f00 */
[----:B------:R-:W-:Y:S02]  /*8ae0*/  MOV R189, R99 ;  /* 0x0000006300bd7202 */ /* 0x000fe40000000f00 */
[----:B------:R-:W-:Y:S01]  /*8af0*/  MOV R195, R80 ;  /* 0x0000005000c37202 */ /* 0x000fe20000000f00 */
[----:B------:R-:W-:Y:S01]  /*8b00*/  LDSM.16.MT88.4 R96, [R205+0xb800] ;  /* 0x00b80000cd60783b */ /* 0x000fe20000004200 */
[----:B------:R-:W-:Y:S02]  /*8b10*/  MOV R194, R81 ;  /* 0x0000005100c27202 */ /* 0x000fe40000000f00 */
[----:B------:R-:W-:-:S02]  /*8b20*/  MOV R184, R82 ;  /* 0x0000005200b87202 */ /* 0x000fc40000000f00 */
[----:B------:R-:W-:Y:S02]  /*8b30*/  MOV R198, R83 ;  /* 0x0000005300c67202 */ /* 0x000fe40000000f00 */
[----:B------:R-:W-:Y:S01]  /*8b40*/  MOV R24, R64 ;  /* 0x0000004000187202 */ /* 0x000fe20000000f00 */
[----:B------:R-:W-:Y:S01]  /*8b50*/  LDSM.16.MT88.4 R80, [R209+0xa800] ;  /* 0x00a80000d150783b */ /* 0x000fe20000004200 */
[----:B------:R-:W-:Y:S02]  /*8b60*/  MOV R23, R65 ;  /* 0x0000004100177202 */ /* 0x000fe40000000f00 */
[----:B------:R-:W-:Y:S02]  /*8b70*/  MOV R21, R66 ;  /* 0x0000004200157202 */ /* 0x000fe40000000f00 */
[----:B------:R-:W-:Y:S01]  /*8b80*/  MOV R8, R67 ;  /* 0x0000004300087202 */ /* 0x000fe20000000f00 */
[----:B------:R-:W-:Y:S01]  /*8b90*/  FFMA.FTZ R3, R251, R27, R23 ;  /* 0x0000001bfb037223 */ /* 0x000fe20000010017 */
[----:B------:R-:W3:Y:S01]  /*8ba0*/  LDSM.16.MT88.4 R64, [R210+0xa800] ;  /* 0x00a80000d240783b */ /* 0x000ee20000004200 */
[----:B-----5:R-:W-:-:S02]  /*8bb0*/  F2FP.PACK_AB R2, R31, R22 ;  /* 0x000000161f02723e */ /* 0x020fc400000000ff */
[----:B------:R-:W-:Y:S01]  /*8bc0*/  MOV R196, R129 ;  /* 0x0000008100c47202 */ /* 0x000fe20000000f00 */
[-C--:B-1----:R-:W-:Y:S01]  /*8bd0*/  HMMA.16816.F32 R164, R168, R4.reuse, R164 ;  /* 0x00000004a8a4723c */ /* 0x082fe200000018a4 */
[----:B------:R-:W-:Y:S02]  /*8be0*/  MOV R186, R37 ;  /* 0x0000002500ba7202 */ /* 0x000fe40000000f00 */
[----:B------:R-:W-:Y:S01]  /*8bf0*/  LOP3.LUT R129, R0, R2, RZ, 0xc0, !PT ;  /* 0x0000000200817212 */ /* 0x000fe200078ec0ff */
[----:B------:R-:W-:Y:S01]  /*8c00*/  FFMA.FTZ R0, R248, R29, R8 ;  /* 0x0000001df8007223 */ /* 0x000fe20000010008 */
[----:B------:R-:W-:Y:S01]  /*8c10*/  MOV R193, R36 ;  /* 0x0000002400c17202 */ /* 0x000fe20000000f00 */
[----:B------:R-:W-:Y:S01]  /*8c20*/  FFMA.FTZ R8, R249, R28, R21 ;  /* 0x0000001cf9087223 */ /* 0x000fe20000010015 */
[----:B------:R-:W-:Y:S01]  /*8c30*/  MOV R197, R39 ;  /* 0x0000002700c57202 */ /* 0x000fe20000000f00 */
[----:B------:R-:W-:Y:S01]  /*8c40*/  FFMA.FTZ R2, R250, R26, R24 ;  /* 0x0000001afa027223 */ /* 0x000fe20000010018 */
[----:B------:R-:W-:Y:S01]  /*8c50*/  MOV R182, R38 ;  /* 0x0000002600b67202 */ /* 0x000fe20000000f00 */
[----:B------:R-:W-:Y:S01]  /*8c60*/  FADD.FTZ R14, R186, R0 ;  /* 0x00000000ba0e7221 */ /* 0x000fe20000010000 */
[----:B------:R-:W-:Y:S01]  /*8c70*/  HMMA.16816.F32 R124, R128, R4, R124 ;  /* 0x00000004807c723c */ /* 0x000fe2000000187c */
[----:B------:R-:W-:-:S02]  /*8c80*/  FADD.FTZ R13, R193, R8 ;  /* 0x00000008c10d7221 */ /* 0x000fc40000010000 */
[----:B------:R-:W-:Y:S02]  /*8c90*/  FADD.FTZ R0, R196, R3 ;  /* 0x00000003c4007221 */ /* 0x000fe40000010000 */
[----:B------:R-:W-:Y:S02]  /*8ca0*/  FADD.FTZ R8, R198, R2 ;  /* 0x00000002c6087221 */ /* 0x000fe40000010000 */
[----:B------:R-:W-:Y:S01]  /*8cb0*/  FADD.FTZ R3, R184, R14 ;  /* 0x0000000eb8037221 */ /* 0x000fe20000010000 */
[----:B--2---:R-:W-:Y:S01]  /*8cc0*/  HMMA.16816.F32 R144, R128, R152, R144 ;  /* 0x000000988090723c */ /* 0x004fe20000001890 */
        /* <DEDUP_REMOVED lines=19> */
[C---:B---3--:R-:W-:Y:S01]  /*8e00*/  HMMA.16816.F32 R56, R128.reuse, R64, R56 ;  /* 0x000000408038723c */ /* 0x048fe20000001838 */
[----:B------:R-:W-:Y:S02]  /*8e10*/  FADD.FTZ R3, R185, R2 ;  /* 0x00000002b9037221 */ /* 0x000fe40000010000 */
[----:B------:R-:W-:Y:S02]  /*8e20*/  FADD.FTZ R2, R173, R0 ;  /* 0x00000000ad027221 */ /* 0x000fe40000010000 */
[----:B------:R-:W-:Y:S02]  /*8e30*/  FADD.FTZ R0, R25, R4 ;  /* 0x0000000419007221 */ /* 0x000fe40000010000 */
[----:B------:R-:W-:Y:S01]  /*8e40*/  FADD.FTZ R251, R172, R2 ;  /* 0x00000002acfb7221 */ /* 0x000fe20000010000 */
[----:B------:R-:W-:Y:S01]  /*8e50*/  HMMA.16816.F32 R60, R128, R66, R60 ;  /* 0x00000042803c723c */ /* 0x000fe2000000183c */
[----:B------:R-:W-:Y:S01]  /*8e60*/  FADD.FTZ R248, R187, R5 ;  /* 0x00000005bbf87221 */ /* 0x000fe20000010000 */
[----:B------:R-:W-:Y:S01]  /*8e70*/  MOV R2, R224 ;  /* 0x000000e000027202 */ /* 0x000fe20000000f00 */
[----:B------:R-:W-:-:S02]  /*8e80*/  FADD.FTZ R249, R180, R3 ;  /* 0x00000003b4f97221 */ /* 0x000fc40000010000 */
        /* <DEDUP_REMOVED lines=69> */
[C---:B------:R-:W-:Y:S01]  /*92e0*/  IADD3 R2, R0.reuse, 0x1, RZ ;  /* 0x0000000100027810 */ /* 0x040fe20007ffe0ff */
[----:B------:R-:W-:Y:S01]  /*92f0*/  @P3 STS.128 [R219+0xa800], RZ ;  /* 0x00a800ffdb003388 */ /* 0x000fe20000000c00 */
[----:B------:R-:W-:Y:S02]  /*9300*/  IADD3 R3, R0, 0x8, RZ ;  /* 0x0000000800037810 */ /* 0x000fe40007ffe0ff */
[CC--:B------:R-:W-:Y:S01]  /*9310*/  ISETP.GE.AND P4, PT, R2.reuse, R9.reuse, PT ;  /* 0x000000090200720c */ /* 0x0c0fe20003f86270 */
[----:B------:R-:W-:Y:S01]  /*9320*/  @!PT LDS RZ, [RZ] ;  /* 0x00000000fffff984 */ /* 0x000fe20000000800 */
[----:B------:R-:W-:Y:S01]  /*9330*/  @!PT LDS RZ, [RZ] ;  /* 0x00000000fffff984 */ /* 0x000fe20000000800 */
[----:B------:R-:W-:Y:S01]  /*9340*/  @!PT LDS RZ, [RZ] ;  /* 0x00000000fffff984 */ /* 0x000fe20000000800 */
[----:B------:R3:W-:Y:S01]  /*9350*/  @!P3 LDGSTS.E.BYPASS.LTC128B.128 [R219+0xa800], [R14.64] ;  /* 0x0a8000000edbbfae */ /* 0x0007e2000b901d5c */
[C---:B------:R-:W-:Y:S02]  /*9360*/  ISETP.GE.AND P1, PT, R2.reuse, R10, PT ;  /* 0x0000000a0200720c */ /* 0x040fe40003f26270 */
[----:B------:R-:W-:Y:S01]  /*9370*/  ISETP.GE.AND P0, PT, R2, R12, PT ;  /* 0x0000000c0200720c */ /* 0x000fe20003f06270 */
[----:B------:R-:W-:Y:S01]  /*9380*/  @P2 STS.128 [R219+0xb800], RZ ;  /* 0x00b800ffdb002388 */ /* 0x000fe20000000c00 */
[----:B------:R-:W-:-:S02]  /*9390*/  ISETP.GE.AND P5, PT, R3, R9, PT ;  /* 0x000000090300720c */ /* 0x000fc40003fa6270 */
[----:B------:R-:W-:Y:S01]  /*93a0*/  ISETP.GE.AND P6, PT, R2, R11, PT ;  /* 0x0000000b0200720c */ /* 0x000fe20003fc6270 */
[----:B------:R-:W-:Y:S01]  /*93b0*/  @!PT LDS RZ, [RZ] ;  /* 0x00000000fffff984 */ /* 0x000fe20000000800 */
[----:B------:R-:W-:Y:S01]  /*93c0*/  @!PT LDS RZ, [RZ] ;  /* 0x00000000fffff984 */ /* 0x000fe20000000800 */
[----:B------:R-:W-:Y:S01]  /*93d0*/  @!PT LDS RZ, [RZ] ;  /* 0x00000000fffff984 */ /* 0x000fe20000000800 */
[----:B------:R2:W-:Y:S04]  /*93e0*/  @!P2 LDGSTS.E.BYPASS.LTC128B.128 [R219+0xb800], [R4.64+0x80] ;  /* 0x0b80008004dbafae */ /* 0x0005e8000b901d5c */
[----:B-1----:R-:W-:Y:S04]  /*93f0*/  LDSM.16.M88.4 R16, [R206+0x2000] ;  /* 0x00200000ce10783b */ /* 0x002fe80000000200 */
[----:B------:R-:W1:Y:S04]  /*9400*/  LDSM.16.M88.4 R28, [R204+0x8800] ;  /* 0x00880000cc1c783b */ /* 0x000e680000000200 */
[----:B------:R-:W4:Y:S04]  /*9410*/  LDSM.16.M88.4 R32, [R204+0x8000] ;  /* 0x00800000cc20783b */ /* 0x000f280000000200 */
[----:B------:R-:W-:Y:S04]  /*9420*/  LDSM.16.M88.4 R132, [R218] ;  /* 0x00000000da84783b */ /* 0x000fe80000000200 */
[----:B------:R-:W-:Y:S04]  /*9430*/  LDSM.16.M88.4 R20, [R206] ;  /* 0x00000000ce14783b */ /* 0x000fe80000000200 */
[----:B------:R-:W-:Y:S04]  /*9440*/  LDSM.16.M88.4 R136, [R215] ;  /* 0x00000000d788783b */ /* 0x000fe80000000200 */
[----:B--2---:R-:W2:Y:S04]  /*9450*/  LDSM.16.M88.4 R4, [R208+0x2000] ;  /* 0x00200000d004783b */ /* 0x004ea80000000200 */
[----:B------:R-:W5:Y:S04]  /*9460*/  LDSM.16.M88.4 R24, [R208] ;  /* 0x00000000d018783b */ /* 0x000f680000000200 */
[----:B------:R-:W0:Y:S01]  /*9470*/  LDGDEPBAR ;  /* 0x00000000000079af */ /* 0x000e220000000000 */
[C---:B-1----:R-:W-:Y:S08]  /*9480*/  HMMA.16816.F32 R172, R16.reuse, R28, RZ ;  /* 0x0000001c10ac723c */ /* 0x042ff000000018ff */
[C---:B----4-:R-:W-:Y:S08]  /*9490*/  HMMA.16816.F32 R180, R16.reuse, R32, RZ ;  /* 0x0000002010b4723c */ /* 0x050ff000000018ff */
[C---:B------:R-:W-:Y:S08]  /*94a0*/  HMMA.16816.F32 R176, R16.reuse, R34, RZ ;  /* 0x0000002210b0723c */ /* 0x040ff000000018ff */
[----:B------:R-:W-:Y:S08]  /*94b0*/  HMMA.16816.F32 R16, R16, R30, RZ ;  /* 0x0000001e1010723c */ /* 0x000ff000000018ff */
[----:B--2---:R-:W-:Y:S08]  /*94c0*/  HMMA.16816.F32 R220, R4, R132, R172 ;  /* 0x0000008404dc723c */ /* 0x004ff000000018ac */
[C---:B------:R-:W-:Y:S08]  /*94d0*/  HMMA.16816.F32 R184, R20.reuse, R32, RZ ;  /* 0x0000002014b8723c */ /* 0x040ff000000018ff */
[C---:B------:R-:W-:Y:S01]  /*94e0*/  HMMA.16816.F32 R172, R20.reuse, R34, RZ ;  /* 0x0000002214ac723c */ /* 0x040fe200000018ff */
[----:B------:R-:W-:Y:S07]  /*94f0*/  LDSM.16.M88.4 R32, [R213+0x8800] ;  /* 0x00880000d520783b */ /* 0x000fee0000000200 */
[----:B------:R-:W-:Y:S08]  /*9500*/  HMMA.16816.F32 R188, R20, R28, RZ ;  /* 0x0000001c14bc723c */ /* 0x000ff000000018ff */
[C---:B------:R-:W-:Y:S08]  /*9510*/  HMMA.16816.F32 R180, R4.reuse, R136, R180 ;  /* 0x0000008804b4723c */ /* 0x040ff000000018b4 */
[C---:B------:R-:W-:Y:S08]  /*9520*/  HMMA.16816.F32 R200, R4.reuse, R138, R176 ;  /* 0x0000008a04c8723c */ /* 0x040ff000000018b0 */
[----:B------:R-:W-:Y:S01]  /*9530*/  HMMA.16816.F32 R192, R4, R134, R16 ;  /* 0x0000008604c0723c */ /* 0x000fe20000001810 */
[----:B------:R-:W1:Y:S04]  /*9540*/  LDSM.16.M88.4 R4, [R214+0x2000] ;  /* 0x00200000d604783b */ /* 0x000e680000000200 */
[----:B------:R-:W2:Y:S03]  /*9550*/  LDSM.16.M88.4 R16, [R213+0x8000] ;  /* 0x00800000d510783b */ /* 0x000ea60000000200 */
[----:B------:R-:W-:Y:S01]  /*9560*/  HMMA.16816.F32 R28, R20, R30, RZ ;  /* 0x0000001e141c723c */ /* 0x000fe200000018ff */
[----:B------:R-:W4:Y:S07]  /*9570*/  LDSM.16.M88.4 R20, [R214] ;  /* 0x00000000d614783b */ /* 0x000f2e0000000200 */
[C---:B-----5:R-:W-:Y:S08]  /*9580*/  HMMA.16816.F32 R176, R24.reuse, R136, R184 ;  /* 0x0000008818b0723c */ /* 0x060ff000000018b8 */
[C---:B------:R-:W-:Y:S08]  /*9590*/  HMMA.16816.F32 R172, R24.reuse, R138, R172 ;  /* 0x0000008a18ac723c */ /* 0x040ff000000018ac */
[C---:B------:R-:W-:Y:S08]  /*95a0*/  HMMA.16816.F32 R184, R24.reuse, R132, R188 ;  /* 0x0000008418b8723c */ /* 0x040ff000000018bc */
[----:B------:R-:W-:Y:S01]  /*95b0*/  HMMA.16816.F32 R136, R24, R134, R28 ;  /* 0x000000861888723c */ /* 0x000fe2000000181c */
[----:B------:R-:W-:Y:S04]  /*95c0*/  LDSM.16.M88.4 R24, [R212+0x2000] ;  /* 0x00200000d418783b */ /* 0x000fe80000000200 */
[----:B------:R-:W5:Y:S03]  /*95d0*/  LDSM.16.M88.4 R132, [R211] ;  /* 0x00000000d384783b */ /* 0x000f660000000200 */
[C---:B-1----:R-:W-:Y:S01]  /*95e0*/  HMMA.16816.F32 R196, R4.reuse, R34, R192 ;  /* 0x0000002204c4723c */ /* 0x042fe200000018c0 */
[----:B------:R-:W1:Y:S07]  /*95f0*/  LDSM.16.M88.4 R28, [R211+0x800] ;  /* 0x00080000d31c783b */ /* 0x000e6e0000000200 */
[C---:B--2---:R-:W-:Y:S08]  /*9600*/  HMMA.16816.F32 R180, R4.reuse, R16, R180 ;  /* 0x0000001004b4723c */ /* 0x044ff000000018b4 */
[----:B------:R-:W-:Y:S08]  /*9610*/  HMMA.16816.F32 R200, R4, R18, R200 ;  /* 0x0000001204c8723c */ /* 0x000ff000000018c8 */
[C---:B----4-:R-:W-:Y:S08]  /*9620*/  HMMA.16816.F32 R192, R20.reuse, R16, R176 ;  /* 0x0000001014c0723c */ /* 0x050ff000000018b0 */
[----:B------:R-:W-:Y:S01]  /*9630*/  HMMA.16816.F32 R188, R20, R18, R172 ;  /* 0x0000001214bc723c */ /* 0x000fe200000018ac */
[----:B------:R-:W2:Y:S07]  /*9640*/  LDSM.16.M88.4 R16, [R212] ;  /* 0x00000000d410783b */ /* 0x000eae0000000200 */
[-C--:B------:R-:W-:Y:S01]  /*9650*/  HMMA.16816.F32 R220, R4, R32.reuse, R220 ;  /* 0x0000002004dc723c */ /* 0x080fe200000018dc */
[----:B------:R-:W-:Y:S07]  /*9660*/  LDSM.16.M88.4 R4, [R206+0x6000] ;  /* 0x00600000ce04783b */ /* 0x000fee0000000200 */
[C---:B------:R-:W-:Y:S08]  /*9670*/  HMMA.16816.F32 R184, R20.reuse, R32, R184 ;  /* 0x0000002014b8723c */ /* 0x040ff000000018b8 */
[----:B------:R-:W-:Y:S01]  /*9680*/  HMMA.16816.F32 R136, R20, R34, R136 ;  /* 0x000000221488723c */ /* 0x000fe20000001888 */
[----:B------:R-:W4:Y:S04]  /*9690*/  LDSM.16.M88.4 R32, [R204+0x9000] ;  /* 0x00900000cc20783b */ /* 0x000f280000000200 */
[----:B------:R-:W3:Y:S03]  /*96a0*/  LDSM.16.M88.4 R20, [R204+0x9800] ;  /* 0x00980000cc14783b */ /* 0x000ee60000000200 */
[C---:B-----5:R-:W-:Y:S08]  /*96b0*/  HMMA.16816.F32 R180, R24.reuse, R132, R180 ;  /* 0x0000008418b4723c */ /* 0x060ff000000018b4 */
[C---:B------:R-:W-:Y:S08]  /*96c0*/  HMMA.16816.F32 R176, R24.reuse, R134, R200 ;  /* 0x0000008618b0723c */ /* 0x040ff000000018c8 */
[C---:B-1----:R-:W-:Y:S08]  /*96d0*/  HMMA.16816.F32 R172, R24.reuse, R28, R220 ;  /* 0x0000001c18ac723c */ /* 0x042ff000000018dc */
[----:B------:R-:W-:Y:S08]  /*96e0*/  HMMA.16816.F32 R24, R24, R30, R196 ;  /* 0x0000001e1818723c */ /* 0x000ff000000018c4 */
[C---:B--2---:R-:W-:Y:S08]  /*96f0*/  HMMA.16816.F32 R220, R16.reuse, R132, R192 ;  /* 0x0000008410dc723c */ /* 0x044ff000000018c0 */
[C---:B------:R-:W-:Y:S08]  /*9700*/  HMMA.16816.F32 R200, R16.reuse, R134, R188 ;  /* 0x0000008610c8723c */ /* 0x040ff000000018bc */
[C---:B------:R-:W-:Y:S08]  /*9710*/  HMMA.16816.F32 R192, R16.reuse, R28, R184 ;  /* 0x0000001c10c0723c */ /* 0x040ff000000018b8 */
[----:B------:R-:W-:Y:S01]  /*9720*/  HMMA.16816.F32 R188, R16, R30, R136 ;  /* 0x0000001e10bc723c */ /* 0x000fe20000001888 */
[----:B------:R-:W1:Y:S04]  /*9730*/  LDSM.16.M88.4 R16, [R206+0x4000] ;  /* 0x00400000ce10783b */ /* 0x000e680000000200 */
[----:B------:R-:W-:Y:S03]  /*9740*/  LDSM.16.M88.4 R136, [R216] ;  /* 0x00000000d888783b */ /* 0x000fe60000000200 */
[C---:B----4-:R-:W-:Y:S08]  /*9750*/  HMMA.16816.F32 R196, R4.reuse, R32, R180 ;  /* 0x0000002004c4723c */ /* 0x050ff000000018b4 */
[C---:B------:R-:W-:Y:S08]  /*9760*/  HMMA.16816.F32 R184, R4.reuse, R34, R176 ;  /* 0x0000002204b8723c */ /* 0x040ff000000018b0 */
[C---:B---3--:R-:W-:Y:S08]  /*9770*/  HMMA.16816.F32 R132, R4.reuse, R20, R172 ;  /* 0x000000140484723c */ /* 0x048ff000000018ac */
[----:B------:R-:W-:Y:S01]  /*9780*/  HMMA.16816.F32 R28, R4, R22, R24 ;  /* 0x00000016041c723c */ /* 0x000fe20000001818 */
[----:B------:R-:W2:Y:S04]  /*9790*/  LDSM.16.M88.4 R4, [R208+0x6000] ;  /* 0x00600000d004783b */ /* 0x000ea80000000200 */
[----:B------:R-:W3:Y:S03]  /*97a0*/  LDSM.16.M88.4 R24, [R217] ;  /* 0x00000000d918783b */ /* 0x000ee60000000200 */
[C---:B-1----:R-:W-:Y:S08]  /*97b0*/  HMMA.16816.F32 R192, R16.reuse, R20, R192 ;  /* 0x0000001410c0723c */ /* 0x042ff000000018c0 */
[C---:B------:R-:W-:Y:S01]  /*97c0*/  HMMA.16816.F32 R176, R16.reuse, R22, R188 ;  /* 0x0000001610b0723c */ /* 0x040fe200000018bc */
[----:B------:R-:W1:Y:S07]  /*97d0*/  LDSM.16.M88.4 R20, [R208+0x4000] ;  /* 0x00400000d014783b */ /* 0x000e6e0000000200 */
[C---:B------:R-:W-:Y:S08]  /*97e0*/  HMMA.16816.F32 R172, R16.reuse, R32, R220 ;  /* 0x0000002010ac723c */ /* 0x040ff000000018dc */
[----:B------:R-:W-:Y:S01]  /*97f0*/  HMMA.16816.F32 R180, R16, R34, R200 ;  /* 0x0000002210b4723c */ /* 0x000fe200000018c8 */
[----:B------:R-:W-:Y:S04]  /*9800*/  LDSM.16.M88.4 R16, [R214+0x4000] ;  /* 0x00400000d610783b */ /* 0x000fe80000000200 */
[----:B------:R-:W-:Y:S03]  /*9810*/  LDSM.16.M88.4 R32, [R211+0x1000] ;  /* 0x00100000d320783b */ /* 0x000fe60000000200 */
[C---:B--2---:R-:W-:Y:S01]  /*9820*/  HMMA.16816.F32 R200, R4.reuse, R136, R132 ;  /* 0x0000008804c8723c */ /* 0x044fe20000001884 */
[----:B------:R-:W2:Y:S07]  /*9830*/  LDSM.16.M88.4 R132, [R213+0x9000] ;  /* 0x00900000d584783b */ /* 0x000eae0000000200 */
[C---:B---3--:R-:W-:Y:S08]  /*9840*/  HMMA.16816.F32 R188, R4.reuse, R24, R196 ;  /* 0x0000001804bc723c */ /* 0x048ff000000018c4 */
[C---:B------:R-:W-:Y:S08]  /*9850*/  HMMA.16816.F32 R184, R4.reuse, R26, R184 ;  /* 0x0000001a04b8723c */ /* 0x040ff000000018b8 */
[----:B------:R-:W-:Y:S01]  /*9860*/  HMMA.16816.F32 R196, R4, R138, R28 ;  /* 0x0000008a04c4723c */ /* 0x000fe2000000181c */
[----:B------:R-:W3:Y:S04]  /*9870*/  LDSM.16.M88.4 R4, [R214+0x6000] ;  /* 0x00600000d604783b */ /* 0x000ee80000000200 */
[----:B------:R-:W4:Y:S03]  /*9880*/  LDSM.16.M88.4 R28, [R213+0x9800] ;  /* 0x00980000d51c783b */ /* 0x000f260000000200 */
[C---:B-1----:R-:W-:Y:S08]  /*9890*/  HMMA.16816.F32 R172, R20.reuse, R24, R172 ;  /* 0x0000001814ac723c */ /* 0x042ff000000018ac */
[C---:B------:R-:W-:Y:S01]  /*98a0*/  HMMA.16816.F32 R180, R20.reuse, R26, R180 ;  /* 0x0000001a14b4723c */ /* 0x040fe200000018b4 */
[----:B------:R-:W1:Y:S07]  /*98b0*/  LDSM.16.M88.4 R24, [R212+0x4000] ;  /* 0x00400000d418783b */ /* 0x000e6e0000000200 */
[C---:B------:R-:W-:Y:S08]  /*98c0*/  HMMA.16816.F32 R192, R20.reuse, R136, R192 ;  /* 0x0000008814c0723c */ /* 0x040ff000000018c0 */
[----:B------:R-:W-:Y:S01]  /*98d0*/  HMMA.16816.F32 R176, R20, R138, R176 ;  /* 0x0000008a14b0723c */ /* 0x000fe200000018b0 */
[----:B------:R-:W5:Y:S07]  /*98e0*/  LDSM.16.M88.4 R20, [R212+0x6000] ;  /* 0x00600000d414783b */ /* 0x000f6e0000000200 */
[-C--:B--2---:R-:W-:Y:S08]  /*98f0*/  HMMA.16816.F32 R136, R16, R132.reuse, R172 ;  /* 0x000000841088723c */ /* 0x084ff000000018ac */
[C---:B---3--:R-:W-:Y:S08]  /*9900*/  HMMA.16816.F32 R188, R4.reuse, R132, R188 ;  /* 0x0000008404bc723c */ /* 0x048ff000000018bc */
[-C--:B------:R-:W-:Y:S08]  /*9910*/  HMMA.16816.F32 R184, R4, R134.reuse, R184 ;  /* 0x0000008604b8723c */ /* 0x080ff000000018b8 */
[C---:B------:R-:W-:Y:S08]  /*9920*/  HMMA.16816.F32 R132, R16.reuse, R134, R180 ;  /* 0x000000861084723c */ /* 0x040ff000000018b4 */
[C---:B----4-:R-:W-:Y:S08]  /*9930*/  HMMA.16816.F32 R172, R16.reuse, R28, R192 ;  /* 0x0000001c10ac723c */ /* 0x050ff000000018c0 */
[----:B------:R-:W-:Y:S01]  /*9940*/  HMMA.16816.F32 R176, R16, R30, R176 ;  /* 0x0000001e10b0723c */ /* 0x000fe200000018b0 */
[----:B------:R-:W2:Y:S01]  /*9950*/  LDSM.16.M88.4 R16, [R211+0x1800] ;  /* 0x00180000d310783b */ /* 0x000ea20000000200 */
[----:B------:R-:W-:-:S06]  /*9960*/  DEPBAR.LE SB0, 0x0 ;  /* 0x000080000000791a */ /* 0x000fcc0000000000 */
[-C--:B-1----:R-:W-:Y:S08]  /*9970*/  HMMA.16816.F32 R136, R24, R32.reuse, R136 ;  /* 0x000000201888723c */ /* 0x082ff00000001888 */
[----:B-----5:R-:W-:Y:S08]  /*9980*/  HMMA.16816.F32 R188, R20, R32, R188 ;  /* 0x0000002014bc723c */ /* 0x020ff000000018bc */
[C---:B------:R-:W-:Y:S08]  /*9990*/  HMMA.16816.F32 R200, R4.reuse, R28, R200 ;  /* 0x0000001c04c8723c */ /* 0x040ff000000018c8 */
[----:B------:R-:W-:Y:S01]  /*99a0*/  HMMA.16816.F32 R196, R4, R30, R196 ;  /* 0x0000001e04c4723c */ /* 0x000fe200000018c4 */
[----:B------:R-:W1:Y:S07]  /*99b0*/  I2F R4, R2 ;  /* 0x0000000200047306 */ /* 0x000e6e0000201400 */
[-C--:B------:R-:W-:Y:S01]  /*99c0*/  HMMA.16816.F32 R132, R24, R34.reuse, R132 ;  /* 0x000000221884723c */ /* 0x080fe20000001884 */
[----:B------:R-:W3:Y:S07]  /*99d0*/  I2F R6, R3 ;  /* 0x0000000300067306 */ /* 0x000eee0000201400 */
[----:B------:R-:W-:Y:S01]  /*99e0*/  HMMA.16816.F32 R32, R20, R34, R184 ;  /* 0x000000221420723c */ /* 0x000fe200000018b8 */
[----:B-1----:R-:W-:Y:S01]  /*99f0*/  FFMA.FTZ R8, R4, UR4, R137 ;  /* 0x0000000404087c23 */ /* 0x002fe20008010089 */
[----:B------:R-:W-:Y:S01]  /*9a00*/  IADD3 R2, R0, 0x9, RZ ;  /* 0x0000000900027810 */ /* 0x000fe20007ffe0ff */
[----:B------:R-:W-:-:S02]  /*9a10*/  FFMA.FTZ R7, R4, UR4, R139 ;  /* 0x0000000404077c23 */ /* 0x000fc4000801008b */
[----:B------:R-:W-:Y:S01]  /*9a20*/  FFMA.FTZ R5, R4, UR4, R189 ;  /* 0x0000000404057c23 */ /* 0x000fe200080100bd */
[----:B------:R-:W-:Y:S02]  /*9a30*/  FSEL R139, R8, -INF , !P4 ;  /* 0xff800000088b7808 */ /* 0x000fe40006000000 */
[----:B------:R-:W-:Y:S01]  /*9a40*/  FSEL R182, R7, -INF , !P1 ;  /* 0xff80000007b67808 */ /* 0x000fe20004800000 */
[-C--:B--2---:R-:W-:Y:S01]  /*9a50*/  HMMA.16816.F32 R172, R24, R16.reuse, R172 ;  /* 0x0000001018ac723c */ /* 0x084fe200000018ac */
[----:B------:R-:W-:Y:S02]  /*9a60*/  FSEL R184, R5, -INF , !P0 ;  /* 0xff80000005b87808 */ /* 0x000fe40004000000 */
[C---:B------:R-:W-:Y:S01]  /*9a70*/  ISETP.GE.AND P4, PT, R3.reuse, R10, PT ;  /* 0x0000000a0300720c */ /* 0x040fe20003f86270 */
[----:B------:R-:W1:Y:S01]  /*9a80*/  I2F R5, R2 ;  /* 0x0000000200057306 */ /* 0x000e620000201400 */
[----:B------:R-:W-:Y:S01]  /*9a90*/  BAR.SYNC.DEFER_BLOCKING 0x0 ;  /* 0x0000000000007b1d */ /* 0x000fe20000010000 */
[C---:B------:R-:W-:Y:S01]  /*9aa0*/  ISETP.GE.AND P1, PT, R3.reuse, R12, PT ;  /* 0x0000000c0300720c */ /* 0x040fe20003f26270 */
[----:B---3--:R-:W-:Y:S01]  /*9ab0*/  FFMA.FTZ R8, R6, UR4, R132 ;  /* 0x0000000406087c23 */ /* 0x008fe20008010084 */
[----:B------:R-:W-:Y:S01]  /*9ac0*/  ISETP.GE.AND P0, PT, R3, R11, PT ;  /* 0x0000000b0300720c */ /* 0x000fe20003f06270 */
[----:B------:R-:W-:Y:S01]  /*9ad0*/  FFMA.FTZ R3, R4, UR4, R191 ;  /* 0x0000000404037c23 */ /* 0x000fe200080100bf */
[----:B------:R-:W-:Y:S01]  /*9ae0*/  IADD3 R4, R0, 0x10, RZ ;  /* 0x0000001000047810 */ /* 0x000fe20007ffe0ff */
[----:B------:R-:W-:Y:S01]  /*9af0*/  FFMA.FTZ R7, R6, UR4, R134 ;  /* 0x0000000406077c23 */ /* 0x000fe20008010086 */
[----:B------:R-:W-:Y:S01]  /*9b00*/  FSEL R132, R8, -INF , !P5 ;  /* 0xff80000008847808 */ /* 0x000fe20006800000 */
[----:B------:R-:W-:Y:S01]  /*9b10*/  HMMA.16816.F32 R28, R20, R16, R200 ;  /* 0x00000010141c723c */ /* 0x000fe200000018c8 */
[----:B------:R-:W-:Y:S01]  /*9b20*/  FSEL R183, R3, -INF , !P6 ;  /* 0xff80000003b77808 */ /* 0x000fe20007000000 */
[----:B------:R-:W-:Y:S01]  /*9b30*/  FFMA.FTZ R3, R6, UR4, R32 ;  /* 0x0000000406037c23 */ /* 0x000fe20008010020 */
[----:B------:R-:W-:-:S02]  /*9b40*/  FSEL R137, R7, -INF , !P4 ;  /* 0xff80000007897808 */ /* 0x000fc40006000000 */
[C---:B------:R-:W-:Y:S02]  /*9b50*/  ISETP.GE.AND P6, PT, R2.reuse, R9, PT ;  /* 0x000000090200720c */ /* 0x040fe40003fc6270 */
[----:B------:R-:W-:Y:S01]  /*9b60*/  FSEL R181, R3, -INF , !P1 ;  /* 0xff80000003b57808 */ /* 0x000fe20004800000 */
[C---:B-1----:R-:W-:Y:S01]  /*9b70*/  FFMA.FTZ R8, R5.reuse, UR4, R133 ;  /* 0x0000000405087c23 */ /* 0x042fe20008010085 */
[C---:B------:R-:W-:Y:S01]  /*9b80*/  ISETP.GE.AND P5, PT, R2.reuse, R10, PT ;  /* 0x0000000a0200720c */ /* 0x040fe20003fa6270 */
[C---:B------:R-:W-:Y:S01]  /*9b90*/  FFMA.FTZ R7, R5.reuse, UR4, R135 ;  /* 0x0000000405077c23 */ /* 0x040fe20008010087 */
[C---:B------:R-:W-:Y:S01]  /*9ba0*/  ISETP.GE.AND P4, PT, R2.reuse, R12, PT ;  /* 0x0000000c0200720c */ /* 0x040fe20003f86270 */
[-C--:B------:R-:W-:Y:S01]  /*9bb0*/  HMMA.16816.F32 R20, R20, R18.reuse, R196 ;  /* 0x000000121414723c */ /* 0x080fe200000018c4 */
[----:B------:R-:W-:Y:S01]  /*9bc0*/  ISETP.GE.AND P1, PT, R2, R11, PT ;  /* 0x0000000b0200720c */ /* 0x000fe20003f26270 */
[----:B------:R-:W-:Y:S01]  /*9bd0*/  FFMA.FTZ R2, R6, UR4, R34 ;  /* 0x0000000406027c23 */ /* 0x000fe20008010022 */
[----:B------:R-:W-:Y:S01]  /*9be0*/  IADD3 R3, R0, 0x11, RZ ;  /* 0x0000001100037810 */ /* 0x000fe20007ffe0ff */
        /* <DEDUP_REMOVED lines=8> */
[----:B------:R-:W-:Y:S02]  /*9c70*/  FSEL R133, R2, -INF , !P4 ;  /* 0xff80000002857808 */ /* 0x000fe40006000000 */
[C---:B------:R-:W-:Y:S02]  /*9c80*/  ISETP.GE.AND P6, PT, R4.reuse, R10, PT ;  /* 0x0000000a0400720c */ /* 0x040fe40003fc6270 */
[C---:B------:R-:W-:Y:S02]  /*9c90*/  ISETP.GE.AND P5, PT, R4.reuse, R12, PT ;  /* 0x0000000c0400720c */ /* 0x040fe40003fa6270 */
[----:B------:R-:W-:Y:S01]  /*9ca0*/  ISETP.GE.AND P4, PT, R4, R11, PT ;  /* 0x0000000b0400720c */ /* 0x000fe20003f86270 */
[----:B-1----:R-:W-:Y:S01]  /*9cb0*/  FFMA.FTZ R5, R6, UR4, R174 ;  /* 0x0000000406057c23 */ /* 0x002fe200080100ae */
[----:B------:R-:W1:Y:S01]  /*9cc0*/  I2F R4, R3 ;  /* 0x0000000300047306 */ /* 0x000e620000201400 */
[----:B------:R-:W-:Y:S01]  /*9cd0*/  IADD3 R2, R0, 0x18, RZ ;  /* 0x0000001800027810 */ /* 0x000fe20007ffe0ff */
[----:B------:R-:W-:Y:S01]  /*9ce0*/  FFMA.FTZ R7, R6, UR4, R172 ;  /* 0x0000000406077c23 */ /* 0x000fe200080100ac */
[----:B------:R-:W-:Y:S01]  /*9cf0*/  FSEL R34, R8, -INF , !P1 ;  /* 0xff80000008227808 */ /* 0x000fe20004800000 */
[C---:B------:R-:W-:Y:S01]  /*9d00*/  FFMA.FTZ R8, R6.reuse, UR4, R28 ;  /* 0x0000000406087c23 */ /* 0x040fe2000801001c */
[----:B------:R-:W-:Y:S01]  /*9d10*/  FSEL R197, R5, -INF , !P6 ;  /* 0xff80000005c57808 */ /* 0x000fe20007000000 */
[----:B------:R-:W-:Y:S01]  /*9d20*/  FFMA.FTZ R6, R6, UR4, R30 ;  /* 0x0000000406067c23 */ /* 0x000fe2000801001e */
[----:B------:R-:W-:Y:S01]  /*9d30*/  FSEL R174, R7, -INF , !P0 ;  /* 0xff80000007ae7808 */ /* 0x000fe20004000000 */
[----:B------:R-:W2:Y:S01]  /*9d40*/  I2F R5, R2 ;  /* 0x0000000200057306 */ /* 0x000ea20000201400 */
[----:B------:R-:W-:-:S02]  /*9d50*/  FSEL R202, R8, -INF , !P5 ;  /* 0xff80000008ca7808 */ /* 0x000fc40006800000 */
[CC--:B------:R-:W-:Y:S02]  /*9d60*/  ISETP.GE.AND P1, PT, R3.reuse, R9.reuse, PT ;  /* 0x000000090300720c */ /* 0x0c0fe40003f26270 */
[C---:B------:R-:W-:Y:S02]  /*9d70*/  ISETP.GE.AND P0, PT, R3.reuse, R10, PT ;  /* 0x0000000a0300720c */ /* 0x040fe40003f06270 */
[----:B------:R-:W-:Y:S01]  /*9d80*/  ISETP.GE.AND P6, PT, R3, R12, PT ;  /* 0x0000000c0300720c */ /* 0x000fe20003fc6270 */
[----:B-1----:R-:W-:Y:S01]  /*9d90*/  FFMA.FTZ R13, R4, UR4, R173 ;  /* 0x00000004040d7c23 */ /* 0x002fe200080100ad */
[----:B------:R-:W-:Y:S01]  /*9da0*/  FSEL R203, R6, -INF , !P4 ;  /* 0xff80000006cb7808 */ /* 0x000fe20006000000 */
[----:B------:R-:W-:Y:S01]  /*9db0*/  FFMA.FTZ R8, R4, UR4, R175 ;  /* 0x0000000404087c23 */ /* 0x000fe200080100af */
[----:B------:R-:W-:Y:S01]  /*9dc0*/  ISETP.GE.AND P4, PT, R2, R9, PT ;  /* 0x000000090200720c */ /* 0x000fe20003f86270 */
[C---:B------:R-:W-:Y:S01]  /*9dd0*/  FFMA.FTZ R7, R4.reuse, UR4, R29 ;  /* 0x0000000404077c23 */ /* 0x040fe2000801001d */
[----:B------:R-:W-:Y:S01]  /*9de0*/  FSEL R173, R13, -INF , !P1 ;  /* 0xff8000000dad7808 */ /* 0x000fe20004800000 */
[----:B------:R-:W-:Y:S01]  /*9df0*/  FFMA.FTZ R14, R4, UR4, R31 ;  /* 0x00000004040e7c23 */ /* 0x000fe2000801001f */
[----:B------:R-:W-:Y:S01]  /*9e00*/  FSEL R191, R8, -INF , !P0 ;  /* 0xff80000008bf7808 */ /* 0x000fe20004000000 */
[----:B--2---:R-:W-:Y:S01]  /*9e10*/  FFMA.FTZ R6, R5, UR4, R24 ;  /* 0x0000000405067c23 */ /* 0x004fe20008010018 */
        /* <DEDUP_REMOVED lines=8> */
[----:B------:R-:W1:Y:S01]  /*9ea0*/  I2F R3, R0 ;  /* 0x0000000000037306 */ /* 0x000e620000201400 */
[----:B------:R-:W-:Y:S02]  /*9eb0*/  FSEL R172, R6, -INF , !P4 ;  /* 0xff80000006ac7808 */ /* 0x000fe40006000000 */
[----:B------:R-:W-:Y:S02]  /*9ec0*/  FSEL R201, R14, -INF , !P5 ;  /* 0xff8000000ec97808 */ /* 0x000fe40006800000 */
[----:B------:R-:W-:-:S02]  /*9ed0*/  FSEL R185, R4, -INF , !P1 ;  /* 0xff80000004b97808 */ /* 0x000fc40004800000 */
[----:B------:R-:W-:Y:S02]  /*9ee0*/  FSEL R199, R2, -INF , !P0 ;  /* 0xff80000002c77808 */ /* 0x000fe40004000000 */
[C---:B------:R-:W-:Y:S02]  /*9ef0*/  ISETP.GE.AND P5, PT, R0.reuse, R9, PT ;  /* 0x000000090000720c */ /* 0x040fe40003fa6270 */
[C---:B------:R-:W-:Y:S02]  /*9f00*/  ISETP.GE.AND P4, PT, R0.reuse, R10, PT ;  /* 0x0000000a0000720c */ /* 0x040fe40003f86270 */
[C---:B------:R-:W-:Y:S02]  /*9f10*/  ISETP.GE.AND P1, PT, R0.reuse, R12, PT ;  /* 0x0000000c0000720c */ /* 0x040fe40003f26270 */
[C---:B------:R-:W-:Y:S01]  /*9f20*/  ISETP.GE.AND P0, PT, R0.reuse, R11, PT ;  /* 0x0000000b0000720c */ /* 0x040fe20003f06270 */
[C---:B-1----:R-:W-:Y:S01]  /*9f30*/  FFMA.FTZ R4, R3.reuse, UR4, R188 ;  /* 0x0000000403047c23 */ /* 0x042fe200080100bc */
[----:B------:R-:W-:Y:S01]  /*9f40*/  IADD3 R0, R0, 0x19, RZ ;  /* 0x0000001900007810 */ /* 0x000fe20007ffe0ff */
[----:B------:R-:W-:Y:S01]  /*9f50*/  FFMA.FTZ R8, R3, UR4, R190 ;  /* 0x0000000403087c23 */ /* 0x000fe200080100be */
[----:B------:R-:W-:Y:S01]  /*9f60*/  FSEL R198, R5, -INF , !P6 ;  /* 0xff80000005c67808 */ /* 0x000fe20007000000 */
[C---:B------:R-:W-:Y:S01]  /*9f70*/  FFMA.FTZ R7, R3.reuse, UR4, R136 ;  /* 0x0000000403077c23 */ /* 0x040fe20008010088 */
[----:B------:R-:W1:Y:S01]  /*9f80*/  I2F R2, R0 ;  /* 0x0000000000027306 */ /* 0x000e620000201400 */
[----:B------:R-:W-:Y:S01]  /*9f90*/  FSEL R28, R4, -INF , !P1 ;  /* 0xff800000041c7808 */ /* 0x000fe20004800000 */
[----:B------:R-:W-:Y:S01]  /*9fa0*/  FFMA.FTZ R6, R3, UR4, R138 ;  /* 0x0000000403067c23 */ /* 0x000fe2000801008a */
[----:B------:R-:W-:-:S02]  /*9fb0*/  ISETP.GE.AND P6, PT, R0, R9, PT ;  /* 0x000000090000720c */ /* 0x000fc40003fc6270 */
[----:B------:R-:W-:Y:S02]  /*9fc0*/  FSEL R24, R7, -INF , !P5 ;  /* 0xff80000007187808 */ /* 0x000fe40006800000 */
[----:B------:R-:W-:Y:S02]  /*9fd0*/  FSEL R26, R6, -INF , !P4 ;  /* 0xff800000061a7808 */ /* 0x000fe40006000000 */
[C---:B------:R-:W-:Y:S02]  /*9fe0*/  ISETP.GE.AND P5, PT, R0.reuse, R10, PT ;  /* 0x0000000a0000720c */ /* 0x040fe40003fa6270 */
[C---:B------:R-:W-:Y:S02]  /*9ff0*/  ISETP.GE.AND P4, PT, R0.reuse, R12, PT ;  /* 0x0000000c0000720c */ /* 0x040fe40003f86270 */
[----:B------:R-:W-:Y:S01]  /*a000*/  ISETP.GE.AND P1, PT, R0, R11, PT ;  /* 0x0000000b0000720c */ /* 0x000fe20003f26270 */
[----:B-1----:R-:W-:Y:S01]  /*a010*/  FFMA.FTZ R4, R2, UR4, R25 ;  /* 0x0000000402047c23 */ /* 0x002fe20008010019 */
[----:B------:R-:W-:Y:S01]  /*a020*/  FSEL R25, R8, -INF , !P0 ;  /* 0xff80000008197808 */ /* 0x000fe20004000000 */
[C---:B------:R-:W-:Y:S01]  /*a030*/  FFMA.FTZ R3, R2.reuse, UR4, R27 ;  /* 0x0000000402037c23 */ /* 0x040fe2000801001b */
[----:B------:R-:W-:Y:S01]  /*a040*/  PLOP3.LUT P0, PT, PT, PT, UP0, 0x80, 0x0 ;  /* 0x000000000000781c */ /* 0x000fe20003f0f008 */
[----:B------:R-:W-:Y:S01]  /*a050*/  FFMA.FTZ R0, R2, UR4, R21 ;  /* 0x0000000402007c23 */ /* 0x000fe20008010015 */
        /* <DEDUP_REMOVED lines=52> */
.L_x_1015:
[----:B------:R-:W-:Y:S05]  /*a3a0*/  BSYNC B0 ;  /* 0x0000000000007941 */ /* 0x000fea0003800000 */
.L_x_1014:
[----:B------:R-:W0:Y:S02]  /*a3b0*/  LDGDEPBAR ;  /* 0x00000000000079af */ /* 0x000e240000000000 */
.L_x_1013:
[----:B-1----:R-:W2:Y:S04]  /*a3c0*/  LDL R4, [R1+0x48] ;  /* 0x0000480001047983 */ /* 0x002ea80000100800 */
[----:B------:R-:W3:Y:S04]  /*a3d0*/  LDL R6, [R1+0x4c] ;  /* 0x00004c0001067983 */ /* 0x000ee80000100800 */
[----:B------:R-:W4:Y:S04]  /*a3e0*/  LDL R3, [R1+0x2c] ;  /* 0x00002c0001037983 */ /* 0x000f280000100800 */
[----:B------:R-:W5:Y:S04]  /*a3f0*/  LDL R8, [R1+0x28] ;  /* 0x0000280001087983 */ /* 0x000f680000100800 */
[----:B------:R-:W5:Y:S04]  /*a400*/  LDL.64 R134, [R1+0x20] ;  /* 0x0000200001867983 */ /* 0x000f680000100a00 */
[----:B------:R-:W5:Y:S01]  /*a410*/  LDL.64 R18, [R1+0x38] ;  /* 0x0000380001127983 */ /* 0x000f620000100a00 */
[----:B------:R-:W-:-:S02]  /*a420*/  MOV R2, UR31 ;  /* 0x0000001f00027c02 */ /* 0x000fc40008000f00 */
        /* <DEDUP_REMOVED lines=9> */
[----:B-1----:R-:W-:-:S05]  /*a4c0*/  FMNMX.FTZ R0, R0, R13, !PT ;  /* 0x0000000d00007209 */ /* 0x002fca0007810000 */
[----:B------:R-:W1:Y:S02]  /*a4d0*/  SHFL.BFLY PT, R136, R0, 0x1, 0x1f ;  /* 0x0c201f0000887f89 */ /* 0x000e6400000e0000 */
[----:B-1----:R-:W-:-:S04]  /*a4e0*/  FMNMX.FTZ R136, R0, R136, !PT ;  /* 0x0000008800887209 */ /* 0x002fc80007810000 */
[C---:B------:R-:W-:Y:S01]  /*a4f0*/  FSETP.NEU.FTZ.AND P6, PT, R136.reuse, -INF , PT ;  /* 0xff8000008800780b */ /* 0x040fe20003fdd000 */
[----:B------:R-:W-:-:S05]  /*a500*/  FMUL.FTZ R0, R136, c[0x0][0x23c] ;  /* 0x00008f0088007a20 */ /* 0x000fca0000410000 */
[----:B------:R-:W-:Y:S01]  /*a510*/  FSEL R0, R0, RZ, P6 ;  /* 0x000000ff00007208 */ /* 0x000fe20003000000 */
[----:B------:R-:W1:Y:S08]  /*a520*/  LDC.U8 R244, c[0x0][0x2d8] ;  /* 0x0000b600fff47b82 */ /* 0x000e700000000000 */
[----:B------:R-:W1:Y:S01]  /*a530*/  LDC.U8 R175, c[0x0][0x2d8] ;  /* 0x0000b600ffaf7b82 */ /* 0x000e620000000000 */
[----:B--2---:R-:W-:-:S04]  /*a540*/  IMAD.WIDE.U32 R4, R4, -0x2daee0ad, RZ ;  /* 0xd2511f5304047825 */ /* 0x004fc800078e00ff */
[----:B---3--:R-:W-:Y:S01]  /*a550*/  IMAD.WIDE.U32 R16, R6, -0x326172a9, RZ ;  /* 0xcd9e8d5706107825 */ /* 0x008fe200078e00ff */
[----:B------:R-:W-:-:S04]  /*a560*/  LOP3.LUT R2, R5, UR32, R2, 0x96, !PT ;  /* 0x0000002005027c12 */ /* 0x000fc8000f8e9602 */
[----:B----4-:R-:W-:Y:S01]  /*a570*/  LOP3.LUT R6, R17, R3, RZ, 0x3c, !PT ;  /* 0x0000000311067212 */ /* 0x010fe200078e3cff */
[----:B------:R-:W-:-:S04]  /*a580*/  IMAD.WIDE.U32 R2, R2, -0x326172a9, RZ ;  /* 0xcd9e8d5702027825 */ /* 0x000fc800078e00ff */
[----:B------:R-:W-:Y:S01]  /*a590*/  IMAD.WIDE.U32 R6, R6, -0x2daee0ad, RZ ;  /* 0xd2511f5306067825 */ /* 0x000fe200078e00ff */
[----:B------:R-:W-:-:S03]  /*a5a0*/  LOP3.LUT R16, R3, UR16, R16, 0x96, !PT ;  /* 0x0000001003107c12 */ /* 0x000fc6000f8e9610 */
[----:B-----5:R-:W-:Y:S01]  /*a5b0*/  IMAD R5, R8, -0x326172a9, RZ ;  /* 0xcd9e8d5708057824 */ /* 0x020fe200078e02ff */
[----:B------:R-:W-:Y:S01]  /*a5c0*/  LOP3.LUT R14, R7, UR15, R4, 0x96, !PT ;  /* 0x0000000f070e7c12 */ /* 0x000fe2000f8e9604 */
[----:B------:R-:W-:Y:S01]  /*a5d0*/  IMAD.WIDE.U32 R16, R16, -0x2daee0ad, RZ ;  /* 0xd2511f5310107825 */ /* 0x000fe200078e00ff */
[----:B------:R-:W-:Y:S02]  /*a5e0*/  LOP3.LUT R22, R135, UR14, R2, 0x96, !PT ;  /* 0x0000000e87167c12 */ /* 0x000fe4000f8e9602 */
[----:B------:R-:W-:Y:S01]  /*a5f0*/  LOP3.LUT R4, R3, UR16, R5, 0x96, !PT ;  /* 0x0000001003047c12 */ /* 0x000fe2000f8e9605 */
[----:B------:R-:W-:Y:S01]  /*a600*/  IMAD.WIDE.U32 R14, R14, -0x326172a9, RZ ;  /* 0xcd9e8d570e0e7825 */ /* 0x000fe200078e00ff */
[----:B------:R-:W-:-:S03]  /*a610*/  LOP3.LUT R6, R17, UR13, R6, 0x96, !PT ;  /* 0x0000000d11067c12 */ /* 0x000fc6000f8e9606 */
[----:B------:R-:W-:Y:S01]  /*a620*/  IMAD.WIDE.U32 R4, R4, -0x2daee0ad, RZ ;  /* 0xd2511f5304047825 */ /* 0x000fe200078e00ff */
[----:B------:R-:W-:-:S03]  /*a630*/  LOP3.LUT R7, R15, UR14, R2, 0x96, !PT ;  /* 0x0000000e0f077c12 */ /* 0x000fc6000f8e9602 */
[----:B------:R-:W-:Y:S01]  /*a640*/  IMAD.WIDE.U32 R22, R22, -0x2daee0ad, RZ ;  /* 0xd2511f5316167825 */ /* 0x000fe200078e00ff */
[----:B------:R-:W-:-:S04]  /*a650*/  LOP3.LUT R2, R5, UR13, R18, 0x96, !PT ;  /* 0x0000000d05027c12 */ /* 0x000fc8000f8e9612 */
[----:B------:R-:W-:Y:S01]  /*a660*/  LOP3.LUT R20, R23, UR11, R4, 0x96, !PT ;  /* 0x0000000b17147c12 */ /* 0x000fe2000f8e9604 */
[----:B------:R-:W-:-:S04]  /*a670*/  IMAD.WIDE.U32 R4, R6, -0x326172a9, RZ ;  /* 0xcd9e8d5706047825 */ /* 0x000fc800078e00ff */
[----:B------:R-:W-:Y:S01]  /*a680*/  IMAD.WIDE.U32 R6, R7, -0x2daee0ad, RZ ;  /* 0xd2511f5307067825 */ /* 0x000fe200078e00ff */
[----:B------:R-:W-:-:S03]  /*a690*/  FMNMX.FTZ R8, R226, R26, !PT ;  /* 0x0000001ae2087209 */ /* 0x000fc60007810000 */
[----:B------:R-:W-:Y:S01]  /*a6a0*/  IMAD.WIDE.U32 R2, R2, -0x326172a9, RZ ;  /* 0xcd9e8d5702027825 */ /* 0x000fe200078e00ff */
[----:B------:R-:W-:-:S03]  /*a6b0*/  LOP3.LUT R16, R7, UR11, R16, 0x96, !PT ;  /* 0x0000000b07107c12 */ /* 0x000fc6000f8e9610 */
[----:B------:R-:W-:Y:S01]  /*a6c0*/  IMAD.WIDE.U32 R20, R20, -0x326172a9, RZ ;  /* 0xcd9e8d5714147825 */ /* 0x000fe200078e00ff */
[----:B------:R-:W-:Y:S02]  /*a6d0*/  LOP3.LUT R18, R5, UR12, R14, 0x96, !PT ;  /* 0x0000000c05127c12 */ /* 0x000fe4000f8e960e */
[----:B------:R-:W-:Y:S01]  /*a6e0*/  FMNMX.FTZ R5, R182, R8, !PT ;  /* 0x00000008b6057209 */ /* 0x000fe20007810000 */
[----:B------:R-:W-:Y:S01]  /*a6f0*/  IMAD.WIDE.U32 R16, R16, -0x326172a9, RZ ;  /* 0xcd9e8d5710107825 */ /* 0x000fe200078e00ff */
[----:B------:R-:W-:Y:S02]  /*a700*/  LOP3.LUT R7, R21, UR10, R2, 0x96, !PT ;  /* 0x0000000a15077c12 */ /* 0x000fe4000f8e9602 */
[----:B------:R-:W-:Y:S02]  /*a710*/  LOP3.LUT R3, R3, UR12, R134, 0x96, !PT ;  /* 0x0000000c03037c12 */ /* 0x000fe4000f8e9686 */
[----:B------:R-:W-:Y:S01]  /*a720*/  FMNMX.FTZ R5, R137, R5, !PT ;  /* 0x0000000589057209 */ /* 0x000fe20007810000 */
[----:B------:R-:W-:Y:S01]  /*a730*/  IMAD.WIDE.U32 R188, R7, -0x2daee0ad, RZ ;  /* 0xd2511f5307bc7825 */ /* 0x000fe200078e00ff */
[----:B------:R-:W-:-:S02]  /*a740*/  LOP3.LUT R7, R17, UR10, R4, 0x96, !PT ;  /* 0x0000000a11077c12 */ /* 0x000fc4000f8e9604 */
[----:B------:R-:W-:Y:S01]  /*a750*/  FMNMX.FTZ R5, R33, R5, !PT ;  /* 0x0000000521057209 */ /* 0x000fe20007810000 */
[----:B------:R-:W-:-:S04]  /*a760*/  IMAD.WIDE.U32 R18, R18, -0x2daee0ad, RZ ;  /* 0xd2511f5312127825 */ /* 0x000fc800078e00ff */
[----:B------:R-:W-:Y:S01]  /*a770*/  IMAD.WIDE.U32 R2, R3, -0x2daee0ad, RZ ;  /* 0xd2511f5303027825 */ /* 0x000fe200078e00ff */
[----:B------:R-:W-:Y:S02]  /*a780*/  LOP3.LUT R14, R19, UR9, R6, 0x96, !PT ;  /* 0x00000009130e7c12 */ /* 0x000fe4000f8e9606 */
[----:B------:R-:W-:Y:S01]  /*a790*/  FMNMX.FTZ R4, R197, R5, !PT ;  /* 0x00000005c5047209 */ /* 0x000fe20007810000 */
[----:B------:R-:W-:Y:S01]  /*a7a0*/  IMAD.WIDE.U32 R186, R7, -0x2daee0ad, RZ ;  /* 0xd2511f5307ba7825 */ /* 0x000fe200078e00ff */
[----:B------:R-:W-:Y:S02]  /*a7b0*/  LOP3.LUT R6, R3, UR9, R22, 0x96, !PT ;  /* 0x0000000903067c12 */ /* 0x000fe4000f8e9616 */
[----:B------:R-:W-:Y:S02]  /*a7c0*/  LOP3.LUT R5, R189, UR5, R2, 0x96, !PT ;  /* 0x00000005bd057c12 */ /* 0x000fe4000f8e9602 */
[----:B------:R-:W-:Y:S01]  /*a7d0*/  LOP3.LUT R2, R187, UR5, R18, 0x96, !PT ;  /* 0x00000005bb027c12 */ /* 0x000fe2000f8e9612 */
[----:B------:R-:W-:Y:S01]  /*a7e0*/  IMAD.WIDE.U32 R6, R6, -0x326172a9, RZ ;  /* 0xcd9e8d5706067825 */ /* 0x000fe200078e00ff */
[----:B------:R-:W-:-:S03]  /*a7f0*/  FMNMX.FTZ R135, R191, R4, !PT ;  /* 0x00000004bf877209 */ /* 0x000fc60007810000 */
[----:B------:R-:W-:-:S04]  /*a800*/  IMAD.WIDE.U32 R4, R5, -0x326172a9, RZ ;  /* 0xcd9e8d5705047825 */ /* 0x000fc800078e00ff */
[----:B------:R-:W-:Y:S01]  /*a810*/  IMAD.WIDE.U32 R14, R14, -0x326172a9, RZ ;  /* 0xcd9e8d570e0e7825 */ /* 0x000fe200078e00ff */
[----:B------:R-:W-:-:S03]  /*a820*/  LOP3.LUT R6, R5, UR17, R6, 0x96, !PT ;  /* 0x0000001105067c12 */ /* 0x000fc6000f8e9606 */
[----:B------:R-:W-:Y:S01]  /*a830*/  IMAD.WIDE.U32 R2, R2, -0x326172a9, RZ ;  /* 0xcd9e8d5702027825 */ /* 0x000fe200078e00ff */
[C---:B------:R-:W-:Y:S02]  /*a840*/  LOP3.LUT R8, R4.reuse, 0xffff, RZ, 0xc0, !PT ;  /* 0x0000ffff04087812 */ /* 0x040fe400078ec0ff */
[----:B------:R-:W-:Y:S02]  /*a850*/  FMNMX.FTZ R5, R225, R28, !PT ;  /* 0x0000001ce1057209 */ /* 0x000fe40007810000 */
[----:B------:R-:W-:Y:S02]  /*a860*/  LOP3.LUT R187, R15, UR8, R16, 0x96, !PT ;  /* 0x000000080fbb7c12 */ /* 0x000fe4000f8e9610 */
[----:B------:R-:W-:Y:S02]  /*a870*/  LOP3.LUT R189, R7, UR8, R20, 0x96, !PT ;  /* 0x0000000807bd7c12 */ /* 0x000fe4000f8e9614 */
[----:B------:R-:W-:Y:S02]  /*a880*/  LOP3.LUT R16, R4, 0xff, RZ, 0xc0, !PT ;  /* 0x000000ff04107812 */ /* 0x000fe400078ec0ff */
[----:B------:R-:W-:-:S02]  /*a890*/  SHF.R.U32.HI R13, RZ, 0x10, R4 ;  /* 0x00000010ff0d7819 */ /* 0x000fc40000011604 */
[----:B------:R-:W-:Y:S02]  /*a8a0*/  SHF.R.U32.HI R15, RZ, 0x18, R4 ;  /* 0x00000018ff0f7819 */ /* 0x000fe40000011604 */
[C---:B------:R-:W-:Y:S02]  /*a8b0*/  LOP3.LUT R17, R2.reuse, 0xffff, RZ, 0xc0, !PT ;  /* 0x0000ffff02117812 */ /* 0x040fe400078ec0ff */
[----:B------:R-:W-:Y:S02]  /*a8c0*/  LOP3.LUT R18, R2, 0xff, RZ, 0xc0, !PT ;  /* 0x000000ff02127812 */ /* 0x000fe400078ec0ff */
[--C-:B------:R-:W-:Y:S02]  /*a8d0*/  SHF.R.U32.HI R20, RZ, 0x10, R2.reuse ;  /* 0x00000010ff147819 */ /* 0x100fe40000011602 */
[----:B------:R-:W-:Y:S02]  /*a8e0*/  SHF.R.U32.HI R19, RZ, 0x18, R2 ;  /* 0x00000018ff137819 */ /* 0x000fe40000011602 */
[----:B------:R-:W-:-:S02]  /*a8f0*/  LOP3.LUT R4, R3, UR17, R14, 0x96, !PT ;  /* 0x0000001103047c12 */ /* 0x000fc4000f8e960e */
        /* <DEDUP_REMOVED lines=16> */
[----:B------:R-:W-:-:S05]  /*aa00*/  FMNMX.FTZ R2, R190, R3, !PT ;  /* 0x00000003be027209 */ /* 0x000fca0007810000 */
[----:B------:R-:W3:Y:S01]  /*aa10*/  SHFL.BFLY PT, R134, R2, 0x2, 0x1f ;  /* 0x0c401f0002867f89 */ /* 0x000ee200000e0000 */
[----:B------:R-:W-:Y:S02]  /*aa20*/  SHF.R.U32.HI R8, RZ, 0x8, R8 ;  /* 0x00000008ff087819 */ /* 0x000fe40000011608 */
[----:B------:R-:W-:Y:S02]  /*aa30*/  FMNMX.FTZ R3, R196, R5, !PT ;  /* 0x00000005c4037209 */ /* 0x000fe40007810000 */
[----:B--2---:R-:W-:Y:S02]  /*aa40*/  FMNMX.FTZ R135, R7, R135, !PT ;  /* 0x0000008707877209 */ /* 0x004fe40007810000 */
[----:B------:R-:W-:-:S04]  /*aa50*/  LOP3.LUT R7, R13, 0xff, RZ, 0xc0, !PT ;  /* 0x000000ff0d077812 */ /* 0x000fc800078ec0ff */
[----:B------:R-:W-:Y:S02]  /*aa60*/  PRMT R27, R7, 0x5410, R15 ;  /* 0x00005410071b7816 */ /* 0x000fe4000000000f */
[----:B------:R-:W2:Y:S01]  /*aa70*/  SHFL.BFLY PT, R15, R135, 0x1, 0x1f ;  /* 0x0c201f00870f7f89 */ /* 0x000ea200000e0000 */
[----:B------:R-:W-:-:S03]  /*aa80*/  PRMT R23, R16, 0x5410, R8 ;  /* 0x0000541010177816 */ /* 0x000fc60000000008 */
[----:B------:R-:W4:Y:S01]  /*aa90*/  SHFL.BFLY PT, R16, R3, 0x2, 0x1f ;  /* 0x0c401f0003107f89 */ /* 0x000f2200000e0000 */
[----:B------:R-:W-:Y:S02]  /*aaa0*/  LOP3.LUT R5, R6, 0xffff, RZ, 0xc0, !PT ;  /* 0x0000ffff06057812 */ /* 0x000fe400078ec0ff */
[--C-:B------:R-:W-:Y:S02]  /*aab0*/  SHF.R.U32.HI R7, RZ, 0x10, R6.reuse ;  /* 0x00000010ff077819 */ /* 0x100fe40000011606 */
[----:B---3--:R-:W-:Y:S02]  /*aac0*/  FMNMX.FTZ R134, R134, R2, !PT ;  /* 0x0000000286867209 */ /* 0x008fe40007810000 */
[----:B------:R-:W-:Y:S02]  /*aad0*/  SHF.R.U32.HI R8, RZ, 0x8, R5 ;  /* 0x00000008ff087819 */ /* 0x000fe40000011605 */
[----:B------:R-:W-:Y:S02]  /*aae0*/  LOP3.LUT R5, R7, 0xff, RZ, 0xc0, !PT ;  /* 0x000000ff07057812 */ /* 0x000fe400078ec0ff */
[----:B------:R-:W-:Y:S01]  /*aaf0*/  SHF.R.U32.HI R13, RZ, 0x18, R6 ;  /* 0x00000018ff0d7819 */ /* 0x000fe20000011606 */
[----:B------:R-:W3:Y:S03]  /*ab00*/  SHFL.BFLY PT, R7, R134, 0x1, 0x1f ;  /* 0x0c201f0086077f89 */ /* 0x000ee600000e0000 */
[----:B------:R-:W-:Y:S01]  /*ab10*/  PRMT R21, R5, 0x5410, R13 ;  /* 0x0000541005157816 */ /* 0x000fe2000000000d */
[----:B------:R-:W-:-:S04]  /*ab20*/  FFMA.FTZ R5, R139, c[0x0][0x23c], -R0 ;  /* 0x00008f008b057a23 */ /* 0x000fc80000010800 */
[----:B------:R5:W-:Y:S01]  /*ab30*/  MUFU.EX2 R193, R5 ;  /* 0x0000000500c17308 */ /* 0x000be20000000800 */
[----:B--2---:R-:W-:Y:S02]  /*ab40*/  FMNMX.FTZ R135, R135, R15, !PT ;  /* 0x0000000f87877209 */ /* 0x004fe40007810000 */
[----:B----4-:R-:W-:-:S03]  /*ab50*/  FMNMX.FTZ R2, R16, R3, !PT ;  /* 0x0000000310027209 */ /* 0x010fc60007810000 */
[C---:B------:R-:W-:Y:S01]  /*ab60*/  FMUL.FTZ R3, R135.reuse, c[0x0][0x23c] ;  /* 0x00008f0087037a20 */ /* 0x040fe20000410000 */
[----:B------:R-:W-:Y:S01]  /*ab70*/  FSETP.NEU.FTZ.AND P5, PT, R135, -INF , PT ;  /* 0xff8000008700780b */ /* 0x000fe20003fbd000 */
[----:B-----5:R-:W-:-:S04]  /*ab80*/  FFMA.FTZ R5, R132, c[0x0][0x23c], -R0 ;  /* 0x00008f0084057a23 */ /* 0x020fc80000010800 */
[----:B------:R2:W-:Y:S01]  /*ab90*/  MUFU.EX2 R139, R5 ;  /* 0x00000005008b7308 */ /* 0x0005e20000000800 */
[----:B------:R-:W-:Y:S01]  /*aba0*/  FSEL R3, R3, RZ, P5 ;  /* 0x000000ff03037208 */ /* 0x000fe20002800000 */
[----:B------:R-:W4:Y:S01]  /*abb0*/  SHFL.BFLY PT, R13, R2, 0x1, 0x1f ;  /* 0x0c201f00020d7f89 */ /* 0x000f2200000e0000 */
[----:B------:R-:W-:Y:S01]  /*abc0*/  LOP3.LUT R14, R6, 0xff, RZ, 0xc0, !PT ;  /* 0x000000ff060e7812 */ /* 0x000fe200078ec0ff */
[--C-:B------:R-:W-:Y:S01]  /*abd0*/  FFMA.FTZ R6, R24, c[0x0][0x23c], -R0.reuse ;  /* 0x00008f0018067a23 */ /* 0x100fe20000010800 */
[----:B---3--:R-:W-:Y:S01]  /*abe0*/  FMNMX.FTZ R134, R134, R7, !PT ;  /* 0x0000000786867209 */ /* 0x008fe20007810000 */
[----:B--2---:R-:W-:-:S04]  /*abf0*/  FFMA.FTZ R5, R32, c[0x0][0x23c], -R0 ;  /* 0x00008f0020057a23 */ /* 0x004fc80000010800 */
[----:B------:R2:W-:Y:S01]  /*ac00*/  MUFU.EX2 R179, R5 ;  /* 0x0000000500b37308 */ /* 0x0005e20000000800 */
[----:B------:R-:W-:Y:S01]  /*ac10*/  PRMT R22, R14, 0x5410, R8 ;  /* 0x000054100e167816 */ /* 0x000fe20000000008 */
[C---:B------:R-:W-:Y:S01]  /*ac20*/  FMUL.FTZ R8, R134.reuse, c[0x0][0x23c] ;  /* 0x00008f0086087a20 */ /* 0x040fe20000410000 */
[----:B------:R-:W-:-:S05]  /*ac30*/  FSETP.NEU.FTZ.AND P4, PT, R134, -INF , PT ;  /* 0xff8000008600780b */ /* 0x000fca0003f9d000 */
[----:B------:R3:W5:Y:S01]  /*ac40*/  MUFU.EX2 R29, R6 ;  /* 0x00000006001d7308 */ /* 0x0007620000000800 */
[----:B--2---:R-:W-:-:S04]  /*ac50*/  SHF.R.U32.HI R5, RZ, 0x8, R17 ;  /* 0x00000008ff057819 */ /* 0x004fc80000011611 */
[----:B------:R-:W-:Y:S01]  /*ac60*/  PRMT R18, R18, 0x5410, R5 ;  /* 0x0000541012127816 */ /* 0x000fe20000000005 */
[--C-:B------:R-:W-:Y:S02]  /*ac70*/  FFMA.FTZ R5, R182, c[0x0][0x23c], -R3.reuse ;  /* 0x00008f00b6057a23 */ /* 0x100fe40000010803 */
[----:B---3--:R-:W-:Y:S02]  /*ac80*/  FFMA.FTZ R6, R26, c[0x0][0x23c], -R3 ;  /* 0x00008f001a067a23 */ /* 0x008fe40000010803 */
[----:B------:R2:W-:Y:S01]  /*ac90*/  MUFU.EX2 R192, R5 ;  /* 0x0000000500c07308 */ /* 0x0005e20000000800 */
[----:B------:R-:W-:-:S07]  /*aca0*/  FSEL R8, R8, RZ, P4 ;  /* 0x000000ff08087208 */ /* 0x000fce0002000000 */
[----:B------:R3:W-:Y:S01]  /*acb0*/  MUFU.EX2 R30, R6 ;  /* 0x00000006001e7308 */ /* 0x0007e20000000800 */
[----:B--2---:R-:W-:-:S04]  /*acc0*/  LOP3.LUT R5, R20, 0xff, RZ, 0xc0, !PT ;  /* 0x000000ff14057812 */ /* 0x004fc800078ec0ff */
[----:B------:R-:W-:Y:S01]  /*acd0*/  PRMT R19, R5, 0x5410, R19 ;  /* 0x0000541005137816 */ /* 0x000fe20000000013 */
[--C-:B------:R-:W-:Y:S02]  /*ace0*/  FFMA.FTZ R5, R33, c[0x0][0x23c], -R3.reuse ;  /* 0x00008f0021057a23 */ /* 0x100fe40000010803 */
[----:B---3--:R-:W-:Y:S02]  /*acf0*/  FFMA.FTZ R6, R137, c[0x0][0x23c], -R3 ;  /* 0x00008f0089067a23 */ /* 0x008fe40000010803 */
[----:B------:R2:W-:Y:S01]  /*ad00*/  MUFU.EX2 R178, R5 ;  /* 0x0000000500b27308 */ /* 0x0005e20000000800 */
[----:B----4-:R-:W-:-:S07]  /*ad10*/  FMNMX.FTZ R2, R2, R13, !PT ;  /* 0x0000000d02027209 */ /* 0x010fce0007810000 */
[----:B------:R3:W-:Y:S01]  /*ad20*/  MUFU.EX2 R247, R6 ;  /* 0x0000000600f77308 */ /* 0x0007e20000000800 */
[----:B--2---:R-:W-:Y:S01]  /*ad30*/  LOP3.LUT R5, R4, 0xffff, RZ, 0xc0, !PT ;  /* 0x0000ffff04057812 */ /* 0x004fe200078ec0ff */
[----:B---3--:R-:W-:-:S06]  /*ad40*/  FFMA.FTZ R6, R28, c[0x0][0x23c], -R8 ;  /* 0x00008f001c067a23 */ /* 0x008fcc0000010808 */
[----:B------:R2:W-:Y:S01]  /*ad50*/  MUFU.EX2 R195, R6 ;  /* 0x0000000600c37308 */ /* 0x0005e20000000800 */
[C---:B------:R-:W-:Y:S01]  /*ad60*/  FMUL.FTZ R13, R2.reuse, c[0x0][0x23c] ;  /* 0x00008f00020d7a20 */ /* 0x040fe20000410000 */
[----:B------:R-:W-:Y:S01]  /*ad70*/  FSETP.NEU.FTZ.AND P1, PT, R2, -INF , PT ;  /* 0xff8000000200780b */ /* 0x000fe20003f3d000 */
[----:B------:R-:W-:Y:S01]  /*ad80*/  FFMA.FTZ R7, R181, c[0x0][0x23c], -R8 ;  /* 0x00008f00b5077a23 */ /* 0x000fe20000010808 */
[----:B--2---:R-:W-:Y:S02]  /*ad90*/  SHF.R.U32.HI R6, RZ, 0x8, R5 ;  /* 0x00000008ff067819 */ /* 0x004fe40000011605 */
[----:B------:R-:W-:-:S04]  /*ada0*/  LOP3.LUT R5, R4, 0xff, RZ, 0xc0, !PT ;  /* 0x000000ff04057812 */ /* 0x000fc800078ec0ff */
[----:B------:R-:W-:Y:S01]  /*adb0*/  PRMT R24, R5, 0x5410, R6 ;  /* 0x0000541005187816 */ /* 0x000fe20000000006 */
[----:B------:R-:W-:Y:S01]  /*adc0*/  FFMA.FTZ R6, R133, c[0x0][0x23c], -R8 ;  /* 0x00008f0085067a23 */ /* 0x000fe20000010808 */
[--C-:B------:R-:W-:Y:S02]  /*add0*/  SHF.R.U32.HI R5, RZ, 0x10, R4.reuse ;  /* 0x00000010ff057819 */ /* 0x100fe40000011604 */
[----:B------:R-:W-:Y:S01]  /*ade0*/  FSEL R13, R13, RZ, P1 ;  /* 0x000000ff0d0d7208 */ /* 0x000fe20000800000 */
[----:B------:R2:W-:Y:S08]  /*adf0*/  MUFU.EX2 R177, R6 ;  /* 0x0000000600b17308 */ /* 0x0005f00000000800 */
[----:B------:R-:W3:Y:S01]  /*ae00*/  MUFU.EX2 R246, R7 ;  /* 0x0000000700f67308 */ /* 0x000ee20000000800 */
[----:B--2---:R-:W-:-:S02]  /*ae10*/  SHF.R.U32.HI R6, RZ, 0x18, R4 ;  /* 0x00000018ff067819 */ /* 0x004fc40000011604 */
[----:B------:R-:W-:Y:S01]  /*ae20*/  LOP3.LUT R4, R5, 0xff, RZ, 0xc0, !PT ;  /* 0x000000ff05047812 */ /* 0x000fe200078ec0ff */
[----:B------:R-:W-:-:S03]  /*ae30*/  FFMA.FTZ R5, R180, c[0x0][0x23c], -R13 ;  /* 0x00008f00b4057a23 */ /* 0x000fc6000001080d */
[----:B------:R-:W-:Y:S01]  /*ae40*/  PRMT R17, R4, 0x5410, R6 ;  /* 0x0000541004117816 */ /* 0x000fe20000000006 */
[----:B------:R-:W-:Y:S01]  /*ae50*/  FFMA.FTZ R4, R34, c[0x0][0x23c], -R13 ;  /* 0x00008f0022047a23 */ /* 0x000fe2000001080d */
[----:B------:R2:W-:Y:S01]  /*ae60*/  MUFU.EX2 R245, R5 ;  /* 0x0000000500f57308 */ /* 0x0005e20000000800 */
[----:B-1----:R-:W-:Y:S01]  /*ae70*/  PRMT R175, R175, 0x7054, R244 ;  /* 0x00007054afaf7816 */ /* 0x002fe200000000f4 */
[----:B------:R-:W-:Y:S06]  /*ae80*/  LDSM.16.MT88.4 R32, [R207+0xa000] ;  /* 0x00a00000cf20783b */ /* 0x000fec0000004200 */
[----:B------:R1:W4:Y:S01]  /*ae90*/  MUFU.EX2 R176, R4 ;  /* 0x0000000400b07308 */ /* 0x0003220000000800 */
[----:B--2---:R-:W-:-:S05]  /*aea0*/  FSEL R5, R135, RZ, P5 ;  /* 0x000000ff87057208 */ /* 0x004fca0002800000 */
[----:B------:R-:W-:Y:S01]  /*aeb0*/  FADD.FTZ R15, R226, -R5 ;  /* 0x80000005e20f7221 */ /* 0x000fe20000010000 */
[----:B------:R-:W-:Y:S01]  /*aec0*/  FSEL R5, R2, RZ, P1 ;  /* 0x000000ff02057208 */ /* 0x000fe20000800000 */
[----:B-1----:R-:W-:Y:S01]  /*aed0*/  FFMA.FTZ R4, R184, c[0x0][0x23c], -R8 ;  /* 0x00008f00b8047a23 */ /* 0x002fe20000010808 */
[----:B------:R-:W-:-:S03]  /*aee0*/  HSET2.LE.AND R18, R18, R175, PT ;  /* 0x000000af12127233 */ /* 0x000fc60003803000 */
[----:B------:R-:W-:Y:S01]  /*aef0*/  FADD.FTZ R16, R224, -R5 ;  /* 0x80000005e0107221 */ /* 0x000fe20000010000 */
[----:B------:R3:W1:Y:S01]  /*af00*/  MUFU.EX2 R26, R4 ;  /* 0x00000004001a7308 */ /* 0x0006620000000800 */
[----:B------:R-:W-:Y:S01]  /*af10*/  FFMA.FTZ R5, R25, c[0x0][0x23c], -R13 ;  /* 0x00008f0019057a23 */ /* 0x000fe2000001080d */
[----:B------:R-:W-:Y:S01]  /*af20*/  HSET2.LE.AND R19, R19, R175, PT ;  /* 0x000000af13137233 */ /* 0x000fe20003803000 */
[----:B------:R-:W-:Y:S02]  /*af30*/  FSEL R6, R136, RZ, P6 ;  /* 0x000000ff88067208 */ /* 0x000fe40003000000 */
[----:B-----5:R-:W-:-:S03]  /*af40*/  MOV R137, R29 ;  /* 0x0000001d00897202 */ /* 0x020fc60000000f00 */
[----:B------:R2:W-:Y:S01]  /*af50*/  MUFU.EX2 R194, R5 ;  /* 0x0000000500c27308 */ /* 0x0005e20000000800 */
[----:B---3--:R-:W-:-:S04]  /*af60*/  F2FP.PACK_AB R4, R177, R246 ;  /* 0x000000f6b104723e */ /* 0x008fc800000000ff */
[----:B------:R-:W-:Y:S02]  /*af70*/  LOP3.LUT R18, R18, R4, RZ, 0xc0, !PT ;  /* 0x0000000412127212 */ /* 0x000fe400078ec0ff */
[----:B----4-:R-:W-:Y:S01]  /*af80*/  F2FP.PACK_AB R4, R176, R245 ;  /* 0x000000f5b004723e */ /* 0x010fe200000000ff */
[----:B--2---:R-:W-:-:S03]  /*af90*/  FFMA.FTZ R5, R183, c[0x0][0x23c], -R13 ;  /* 0x00008f00b7057a23 */ /* 0x004fc6000001080d */
[----:B------:R-:W-:Y:S01]  /*afa0*/  LOP3.LUT R19, R19, R4, RZ, 0xc0, !PT ;  /* 0x0000000413137212 */ /* 0x000fe200078ec0ff */
[----:B------:R-:W-:Y:S01]  /*afb0*/  FADD.FTZ R7, R227, -R6 ;  /* 0x80000006e3077221 */ /* 0x000fe20000010000 */
[----:B------:R2:W-:Y:S01]  /*afc0*/  MUFU.EX2 R132, R5 ;  /* 0x0000000500847308 */ /* 0x0005e20000000800 */
[----:B------:R-:W-:Y:S01]  /*afd0*/  HSET2.LE.AND R4, R22, R175, PT ;  /* 0x000000af16047233 */ /* 0x000fe20003803000 */
[----:B------:R-:W-:Y:S02]  /*afe0*/  FSEL R6, R134, RZ, P4 ;  /* 0x000000ff86067208 */ /* 0x000fe40002000000 */
[----:B------:R-:W-:-:S03]  /*aff0*/  MOV R182, R30 ;  /* 0x0000001e00b67202 */ /* 0x000fc60000000f00 */
[----:B------:R-:W-:Y:S01]  /*b000*/  FADD.FTZ R14, R225, -R6 ;  /* 0x80000006e10e7221 */ /* 0x000fe20000010000 */
[----:B------:R-:W-:Y:S02]  /*b010*/  F2FP.PACK_AB R6, R192, R182 ;  /* 0x000000b6c006723e */ /* 0x000fe400000000ff */
[----:B--2---:R-:W-:-:S04]  /*b020*/  F2FP.PACK_AB R5, R193, R137 ;  /* 0x00000089c105723e */ /* 0x004fc800000000ff */
[----:B------:R-:W-:Y:S01]  /*b030*/  LOP3.LUT R4, R4, R5, RZ, 0xc0, !PT ;  /* 0x0000000504047212 */ /* 0x000fe200078ec0ff */
[----:B------:R-:W-:-:S05]  /*b040*/  HSET2.LE.AND R5, R21, R175, PT ;  /* 0x000000af15057233 */ /* 0x000fca0003803000 */
[----:B------:R-:W-:Y:S01]  /*b050*/  LOP3.LUT R5, R5, R6, RZ, 0xc0, !PT ;  /* 0x0000000605057212 */ /* 0x000fe200078ec0ff */
[----:B------:R-:W-:Y:S02]  /*b060*/  HSET2.LE.AND R6, R23, R175, PT ;  /* 0x000000af17067233 */ /* 0x000fe40003803000 */
[----:B------:R-:W2:Y:S01]  /*b070*/  LDSM.16.MT88.4 R20, [R205+0xa000] ;  /* 0x00a00000cd14783b */ /* 0x000ea20000004200 */
[----:B------:R-:W-:Y:S02]  /*b080*/  FMUL.FTZ R7, R7, c[0x0][0x23c] ;  /* 0x00008f0007077a20 */ /* 0x000fe40000410000 */
[----:B------:R-:W-:Y:S02]  /*b090*/  FMUL.FTZ R14, R14, c[0x0][0x23c] ;  /* 0x00008f000e0e7a20 */ /* 0x000fe40000410000 */
[----:B------:R3:W4:Y:S01]  /*b0a0*/  MUFU.EX2 R30, R7 ;  /* 0x00000007001e7308 */ /* 0x0007220000000800 */
[----:B------:R-:W-:Y:S02]  /*b0b0*/  FMUL.FTZ R15, R15, c[0x0][0x23c] ;  /* 0x00008f000f0f7a20 */ /* 0x000fe40000410000 */
[----:B------:R-:W-:-:S05]  /*b0c0*/  FMUL.FTZ R16, R16, c[0x0][0x23c] ;  /* 0x00008f0010107a20 */ /* 0x000fca0000410000 */
[----:B------:R5:W-:Y:S01]  /*b0d0*/  MUFU.EX2 R28, R14 ;  /* 0x0000000e001c7308 */ /* 0x000be20000000800 */
[----:B---3--:R-:W-:-:S07]  /*b0e0*/  F2FP.PACK_AB R7, R179, R139 ;  /* 0x0000008bb307723e */ /* 0x008fce00000000ff */
[----:B------:R1:W3:Y:S01]  /*b0f0*/  MUFU.EX2 R29, R15 ;  /* 0x0000000f001d7308 */ /* 0x0002e20000000800 */
[----:B------:R-:W-:Y:S01]  /*b100*/  LOP3.LUT R6, R6, R7, RZ, 0xc0, !PT ;  /* 0x0000000706067212 */ /* 0x000fe200078ec0ff */
[----:B------:R-:W-:Y:S01]  /*b110*/  HSET2.LE.AND R7, R27, R175, PT ;  /* 0x000000af1b077233 */ /* 0x000fe20003803000 */
[----:B-----5:R-:W-:-:S05]  /*b120*/  F2FP.PACK_AB R14, R178, R247 ;  /* 0x000000f7b20e723e */ /* 0x020fca00000000ff */
[----:B------:R5:W2:Y:S01]  /*b130*/  MUFU.EX2 R27, R16 ;  /* 0x00000010001b7308 */ /* 0x000aa20000000800 */
[----:B------:R-:W-:Y:S01]  /*b140*/  LOP3.LUT R7, R7, R14, RZ, 0xc0, !PT ;  /* 0x0000000e07077212 */ /* 0x000fe200078ec0ff */
[----:B------:R-:W-:Y:S01]  /*b150*/  HSET2.LE.AND R14, R24, R175, PT ;  /* 0x000000af180e7233 */ /* 0x000fe20003803000 */
[----:B-1----:R-:W-:Y:S01]  /*b160*/  F2FP.PACK_AB R15, R26, R195 ;  /* 0x000000c31a0f723e */ /* 0x002fe200000000ff */
[----:B----4-:R-:W-:-:S03]  /*b170*/  FMUL.FTZ R140, R140, R30 ;  /* 0x0000001e8c8c7220 */ /* 0x010fc60000410000 */
[----:B-----5:R-:W-:Y:S01]  /*b180*/  LOP3.LUT R16, R14, R15, RZ, 0xc0, !PT ;  /* 0x0000000f0e107212 */ /* 0x020fe200078ec0ff */
[----:B------:R-:W-:Y:S01]  /*b190*/  HSET2.LE.AND R14, R17, R175, PT ;  /* 0x000000af110e7233 */ /* 0x000fe20003803000 */
[----:B------:R-:W-:Y:S01]  /*b1a0*/  F2FP.PACK_AB R15, R132, R194 ;  /* 0x000000c2840f723e */ /* 0x000fe200000000ff */
[----:B------:R-:W-:Y:S02]  /*b1b0*/  FMUL.FTZ R141, R141, R30 ;  /* 0x0000001e8d8d7220 */ /* 0x000fe40000410000 */
[----:B---3--:R-:W-:Y:S01]  /*b1c0*/  FMUL.FTZ R142, R142, R29 ;  /* 0x0000001d8e8e7220 */ /* 0x008fe20000410000 */
[----:B------:R-:W-:Y:S01]  /*b1d0*/  LOP3.LUT R17, R14, R15, RZ, 0xc0, !PT ;  /* 0x0000000f0e117212 */ /* 0x000fe200078ec0ff */
[----:B------:R-:W-:Y:S02]  /*b1e0*/  FMUL.FTZ R143, R143, R29 ;  /* 0x0000001d8f8f7220 */ /* 0x000fe40000410000 */
[-C--:B------:R-:W-:Y:S02]  /*b1f0*/  FMUL.FTZ R144, R144, R28.reuse ;  /* 0x0000001c90907220 */ /* 0x080fe40000410000 */
[----:B------:R-:W-:-:S02]  /*b200*/  FMUL.FTZ R145, R145, R28 ;  /* 0x0000001c91917220 */ /* 0x000fc40000410000 */
[-C--:B--2---:R-:W-:Y:S02]  /*b210*/  FMUL.FTZ R146, R146, R27.reuse ;  /* 0x0000001b92927220 */ /* 0x084fe40000410000 */
        /* <DEDUP_REMOVED lines=10> */
[----:B------:R-:W-:Y:S08]  /*b2c0*/  HMMA.16816.F32 R144, R16, R20, R144 ;  /* 0x000000141090723c */ /* 0x000ff00000001890 */
[-C--:B------:R-:W-:Y:S08]  /*b2d0*/  HMMA.16816.F32 R152, R4, R22.reuse, R152 ;  /* 0x000000160498723c */ /* 0x080ff00000001898 */
[----:B------:R-:W-:Y:S01]  /*b2e0*/  HMMA.16816.F32 R240, R16, R22, R148 ;  /* 0x0000001610f0723c */ /* 0x000fe20000001894 */
[----:B------:R-:W1:Y:S01]  /*b2f0*/  LDSM.16.MT88.4 R20, [R210+0xa000] ;  /* 0x00a00000d214783b */ /* 0x000e620000004200 */
[----:B------:R-:W-:-:S02]  /*b300*/  FMUL.FTZ R36, R36, R30 ;  /* 0x0000001e24247220 */ /* 0x000fc40000410000 */
[----:B------:R-:W-:Y:S01]  /*b310*/  FMUL.FTZ R37, R37, R30 ;  /* 0x0000001e25257220 */ /* 0x000fe20000410000 */
[----:B------:R-:W-:Y:S01]  /*b320*/  LDSM.16.MT88.4 R148, [R205+0xa800] ;  /* 0x00a80000cd94783b */ /* 0x000fe20000004200 */
        /* <DEDUP_REMOVED lines=30> */
[-C--:B------:R-:W-:Y:S01]  /*b510*/  HMMA.16816.F32 R232, R4, R32.reuse, R36 ;  /* 0x0000002004e8723c */ /* 0x080fe20000001824 */
[----:B------:R-:W2:Y:S07]  /*b520*/  LDSM.16.MT88.4 R36, [R209+0xa000] ;  /* 0x00a00000d124783b */ /* 0x000eae0000004200 */
[----:B------:R-:W-:Y:S01]  /*b530*/  HMMA.16816.F32 R228, R16, R32, R40 ;  /* 0x0000002010e4723c */ /* 0x000fe20000001828 */
[----:B------:R-:W-:Y:S07]  /*b540*/  LDSM.16.MT88.4 R40, [R210+0xb000] ;  /* 0x00b00000d228783b */ /* 0x000fee0000004200 */
[-C--:B------:R-:W-:Y:S08]  /*b550*/  HMMA.16816.F32 R48, R4, R34.reuse, R48 ;  /* 0x000000220430723c */ /* 0x080ff00000001830 */
[----:B------:R-:W-:Y:S01]  /*b560*/  HMMA.16816.F32 R224, R16, R34, R44 ;  /* 0x0000002210e0723c */ /* 0x000fe2000000182c */
[----:B------:R-:W-:Y:S04]  /*b570*/  LDSM.16.MT88.4 R32, [R207+0xb000] ;  /* 0x00b00000cf20783b */ /* 0x000fe80000004200 */
[----:B------:R-:W-:Y:S03]  /*b580*/  LDSM.16.MT88.4 R44, [R209+0xb000] ;  /* 0x00b00000d12c783b */ /* 0x000fe60000004200 */
[-C--:B-1----:R-:W-:Y:S08]  /*b590*/  HMMA.16816.F32 R52, R4, R20.reuse, R52 ;  /* 0x000000140434723c */ /* 0x082ff00000001834 */
[----:B------:R-:W-:Y:S08]  /*b5a0*/  HMMA.16816.F32 R236, R16, R20, R56 ;  /* 0x0000001410ec723c */ /* 0x000ff00000001838 */
        /* <DEDUP_REMOVED lines=51> */
[----:B--2---:R-:W-:Y:S01]  /*b8e0*/  HMMA.16816.F32 R68, R4, R36, R68 ;  /* 0x000000240444723c */ /* 0x004fe20000001844 */
[----:B------:R-:W-:-:S02]  /*b8f0*/  MOV R61, R195 ;  /* 0x000000c3003d7202 */ /* 0x000fc40000000f00 */
[----:B------:R-:W-:-:S05]  /*b900*/  MOV R60, R194 ;  /* 0x000000c2003c7202 */ /* 0x000fca0000000f00 */
        /* <DEDUP_REMOVED lines=8> */
[----:B------:R-:W-:Y:S07]  /*b990*/  HMMA.16816.F32 R56, R4, R46, R168 ;  /* 0x0000002e0438723c */ /* 0x000fee00000018a8 */
[----:B------:R-:W-:Y:S01]  /*b9a0*/  FFMA.FTZ R4, R174, c[0x0][0x23c], -R0 ;  /* 0x00008f00ae047a23 */ /* 0x000fe20000010800 */
[----:B------:R-:W-:Y:S07]  /*b9b0*/  HMMA.16816.F32 R72, R16, R36, R72 ;  /* 0x000000241048723c */ /* 0x000fee0000001848 */
[----:B------:R-:W-:-:S02]  /*b9c0*/  MOV R37, R193 ;  /* 0x000000c100257202 */ /* 0x000fc40000000f00 */
[----:B------:R-:W-:Y:S02]  /*b9d0*/  MOV R36, R192 ;  /* 0x000000c000247202 */ /* 0x000fe40000000f00 */
[----:B------:R-:W-:Y:S07]  /*b9e0*/  HMMA.16816.F32 R192, R16, R38, R76 ;  /* 0x0000002610c0723c */ /* 0x000fee000000184c */
[----:B------:R-:W-:Y:S02]  /*b9f0*/  MOV R38, R245 ;  /* 0x000000f500267202 */ /* 0x000fe40000000f00 */
[----:B------:R1:W-:Y:S01]  /*ba00*/  MUFU.EX2 R245, R4 ;  /* 0x0000000400f57308 */ /* 0x0003e20000000800 */
[----:B------:R-:W-:Y:S01]  /*ba10*/  MOV R39, R246 ;  /* 0x000000f600277202 */ /* 0x000fe20000000f00 */
[----:B-1----:R-:W-:-:S06]  /*ba20*/  FFMA.FTZ R4, R173, c[0x0][0x23c], -R0 ;  /* 0x00008f00ad047a23 */ /* 0x002fcc0000010800 */
[----:B------:R1:W-:Y:S01]  /*ba30*/  MUFU.EX2 R246, R4 ;  /* 0x0000000400f67308 */ /* 0x0003e20000000800 */
[----:B------:R-:W-:Y:S01]  /*ba40*/  MOV R63, R137 ;  /* 0x00000089003f7202 */ /* 0x000fe20000000f00 */
[----:B------:R-:W-:Y:S02]  /*ba50*/  FMUL.FTZ R88, R88, R28 ;  /* 0x0000001c58587220 */ /* 0x000fe40000410000 */
[--C-:B-1----:R-:W-:Y:S02]  /*ba60*/  FFMA.FTZ R4, R172, c[0x0][0x23c], -R0.reuse ;  /* 0x00008f00ac047a23 */ /* 0x102fe40000010800 */
[----:B------:R-:W-:-:S04]  /*ba70*/  FFMA.FTZ R0, R31, c[0x0][0x23c], -R0 ;  /* 0x00008f001f007a23 */ /* 0x000fc80000010800 */
[----:B------:R1:W-:Y:S01]  /*ba80*/  MUFU.EX2 R244, R0 ;  /* 0x0000000000f47308 */ /* 0x0003e20000000800 */
[----:B------:R-:W-:Y:S01]  /*ba90*/  MOV R77, R139 ;  /* 0x0000008b004d7202 */ /* 0x000fe20000000f00 */
[----:B------:R-:W-:Y:S01]  /*baa0*/  FMUL.FTZ R89, R89, R28 ;  /* 0x0000001c59597220 */ /* 0x000fe20000410000 */
[----:B------:R-:W-:Y:S01]  /*bab0*/  MOV R76, R247 ;  /* 0x000000f7004c7202 */ /* 0x000fe20000000f00 */
[-C--:B------:R-:W-:Y:S02]  /*bac0*/  FMUL.FTZ R90, R90, R27.reuse ;  /* 0x0000001b5a5a7220 */ /* 0x080fe40000410000 */
[----:B------:R-:W-:Y:S02]  /*bad0*/  FMUL.FTZ R91, R91, R27 ;  /* 0x0000001b5b5b7220 */ /* 0x000fe40000410000 */
[----:B-1----:R-:W-:-:S04]  /*bae0*/  FFMA.FTZ R0, R197, c[0x0][0x23c], -R3 ;  /* 0x00008f00c5007a23 */ /* 0x002fc80000010803 */
[----:B------:R1:W-:Y:S01]  /*baf0*/  MUFU.EX2 R137, R0 ;  /* 0x0000000000897308 */ /* 0x0003e20000000800 */
[-C--:B------:R-:W-:Y:S01]  /*bb00*/  FMUL.FTZ R92, R92, R28.reuse ;  /* 0x0000001c5c5c7220 */ /* 0x080fe20000410000 */
[----:B------:R-:W-:Y:S01]  /*bb10*/  HMMA.16816.F32 R88, R16, R20, R88 ;  /* 0x000000141058723c */ /* 0x000fe20000001858 */
[----:B------:R-:W-:-:S05]  /*bb20*/  FMUL.FTZ R93, R93, R28 ;  /* 0x0000001c5d5d7220 */ /* 0x000fca0000410000 */
[----:B------:R2:W-:Y:S01]  /*bb30*/  MUFU.EX2 R247, R4 ;  /* 0x0000000400f77308 */ /* 0x0005e20000000800 */
[----:B-1----:R-:W-:-:S07]  /*bb40*/  FFMA.FTZ R0, R191, c[0x0][0x23c], -R3 ;  /* 0x00008f00bf007a23 */ /* 0x002fce0000010803 */
[----:B------:R1:W-:Y:S01]  /*bb50*/  MUFU.EX2 R139, R0 ;  /* 0x00000000008b7308 */ /* 0x0003e20000000800 */
[----:B------:R-:W-:Y:S02]  /*bb60*/  FMUL.FTZ R94, R94, R27 ;  /* 0x0000001b5e5e7220 */ /* 0x000fe40000410000 */
[----:B--2---:R-:W-:-:S04]  /*bb70*/  IMAD.WIDE.U32 R4, R187, -0x2daee0ad, RZ ;  /* 0xd2511f53bb047825 */ /* 0x004fc800078e00ff */
[----:B------:R-:W-:Y:S01]  /*bb80*/  FMUL.FTZ R95, R95, R27 ;  /* 0x0000001b5f5f7220 */ /* 0x000fe20000410000 */
[C---:B------:R-:W-:Y:S01]  /*bb90*/  LOP3.LUT R14, R4.reuse, 0xffff, RZ, 0xc0, !PT ;  /* 0x0000ffff040e7812 */ /* 0x040fe200078ec0ff */
[----:B-1----:R-:W-:Y:S01]  /*bba0*/  FFMA.FTZ R0, R185, c[0x0][0x23c], -R3 ;  /* 0x00008f00b9007a23 */ /* 0x002fe20000010803 */
[----:B------:R-:W-:-:S03]  /*bbb0*/  LOP3.LUT R21, R4, 0xff, RZ, 0xc0, !PT ;  /* 0x000000ff04157812 */ /* 0x000fc600078ec0ff */
[----:B------:R1:W-:Y:S01]  /*bbc0*/  MUFU.EX2 R184, R0 ;  /* 0x0000000000b87308 */ /* 0x0003e20000000800 */
[--C-:B------:R-:W-:Y:S02]  /*bbd0*/  SHF.R.U32.HI R15, RZ, 0x10, R4.reuse ;  /* 0x00000010ff0f7819 */ /* 0x100fe40000011604 */
[----:B------:R-:W-:Y:S02]  /*bbe0*/  SHF.R.U32.HI R25, RZ, 0x18, R4 ;  /* 0x00000018ff197819 */ /* 0x000fe40000011604 */
[----:B------:R-:W-:Y:S02]  /*bbf0*/  MOV R62, R182 ;  /* 0x000000b6003e7202 */ /* 0x000fe40000000f00 */
[----:B------:R-:W-:Y:S01]  /*bc00*/  HMMA.16816.F32 R180, R16, R22, R92 ;  /* 0x0000001610b4723c */ /* 0x000fe2000000185c */
[----:B------:R-:W-:Y:S02]  /*bc10*/  FMUL.FTZ R104, R104, R28 ;  /* 0x0000001c68687220 */ /* 0x000fe40000410000 */
[----:B-1----:R-:W-:Y:S01]  /*bc20*/  FFMA.FTZ R0, R138, c[0x0][0x23c], -R3 ;  /* 0x00008f008a007a23 */ /* 0x002fe20000010803 */
[----:B------:R-:W-:Y:S01]  /*bc30*/  LOP3.LUT R3, R5, UR18, R186, 0x96, !PT ;  /* 0x0000001205037c12 */ /* 0x000fe2000f8e96ba */
[----:B------:R-:W-:-:S02]  /*bc40*/  IMAD.WIDE.U32 R4, R189, -0x2daee0ad, RZ ;  /* 0xd2511f53bd047825 */ /* 0x000fc400078e00ff */
[----:B------:R1:W2:Y:S01]  /*bc50*/  MUFU.EX2 R133, R0 ;  /* 0x0000000000857308 */ /* 0x0002a20000000800 */
[----:B------:R-:W-:Y:S01]  /*bc60*/  MOV R78, R132 ;  /* 0x00000084004e7202 */ /* 0x000fe20000000f00 */
[----:B------:R-:W-:Y:S01]  /*bc70*/  FMUL.FTZ R105, R105, R28 ;  /* 0x0000001c69697220 */ /* 0x000fe20000410000 */
[----:B------:R-:W-:Y:S01]  /*bc80*/  LOP3.LUT R7, R4, 0xffff, RZ, 0xc0, !PT ;  /* 0x0000ffff04077812 */ /* 0x000fe200078ec0ff */
[-C--:B------:R-:W-:Y:S01]  /*bc90*/  FMUL.FTZ R106, R106, R27.reuse ;  /* 0x0000001b6a6a7220 */ /* 0x080fe20000410000 */
[----:B------:R-:W-:Y:S01]  /*bca0*/  LOP3.LUT R24, R4, 0xff, RZ, 0xc0, !PT ;  /* 0x000000ff04187812 */ /* 0x000fe200078ec0ff */
[----:B------:R-:W-:Y:S01]  /*bcb0*/  FMUL.FTZ R107, R107, R27 ;  /* 0x0000001b6b6b7220 */ /* 0x000fe20000410000 */
[--C-:B------:R-:W-:Y:S02]  /*bcc0*/  SHF.R.U32.HI R20, RZ, 0x10, R4.reuse ;  /* 0x00000010ff147819 */ /* 0x100fe40000011604 */
[----:B------:R-:W-:Y:S02]  /*bcd0*/  SHF.R.U32.HI R23, RZ, 0x18, R4 ;  /* 0x00000018ff177819 */ /* 0x000fe40000011604 */
[----:B------:R-:W-:Y:S01]  /*bce0*/  SHF.R.U32.HI R4, RZ, 0x8, R14 ;  /* 0x00000008ff047819 */ /* 0x000fe2000001160e */
[----:B-1----:R-:W-:-:S03]  /*bcf0*/  FFMA.FTZ R0, R202, c[0x0][0x23c], -R8 ;  /* 0x00008f00ca007a23 */ /* 0x002fc60000010808 */
[----:B------:R-:W-:Y:S01]  /*bd00*/  PRMT R21, R21, 0x5410, R4 ;  /* 0x0000541015157816 */ /* 0x000fe20000000004 */
[-C--:B------:R-:W-:Y:S01]  /*bd10*/  FMUL.FTZ R156, R156, R28.reuse ;  /* 0x0000001c9c9c7220 */ /* 0x080fe20000410000 */
[----:B------:R1:W-:Y:S01]  /*bd20*/  MUFU.EX2 R132, R0 ;  /* 0x0000000000847308 */ /* 0x0003e20000000800 */
[----:B------:R-:W-:Y:S01]  /*bd30*/  FMUL.FTZ R157, R157, R28 ;  /* 0x0000001c9d9d7220 */ /* 0x000fe20000410000 */
[----:B------:R-:W-:Y:S01]  /*bd40*/  LOP3.LUT R4, R3, 0xffff, RZ, 0xc0, !PT ;  /* 0x0000ffff03047812 */ /* 0x000fe200078ec0ff */
[-C--:B------:R-:W-:Y:S02]  /*bd50*/  FMUL.FTZ R158, R158, R27.reuse ;  /* 0x0000001b9e9e7220 */ /* 0x080fe40000410000 */
[----:B------:R-:W-:Y:S02]  /*bd60*/  FMUL.FTZ R159, R159, R27 ;  /* 0x0000001b9f9f7220 */ /* 0x000fe40000410000 */
[----:B------:R-:W-:Y:S01]  /*bd70*/  FFMA.FTZ R6, R200, c[0x0][0x23c], -R8 ;  /* 0x00008f00c8067a23 */ /* 0x000fe20000010808 */
[----:B------:R-:W-:-:S02]  /*bd80*/  MOV R95, R179 ;  /* 0x000000b3005f7202 */ /* 0x000fc40000000f00 */
[----:B------:R-:W-:Y:S02]  /*bd90*/  MOV R94, R178 ;  /* 0x000000b2005e7202 */ /* 0x000fe40000000f00 */
[----:B------:R-:W-:Y:S02]  /*bda0*/  MOV R93, R177 ;  /* 0x000000b1005d7202 */ /* 0x000fe40000000f00 */
[----:B-1----:R-:W-:Y:S01]  /*bdb0*/  LOP3.LUT R0, R5, UR18, R188, 0x96, !PT ;  /* 0x0000001205007c12 */ /* 0x002fe2000f8e96bc */
[----:B------:R-:W-:Y:S01]  /*bdc0*/  FFMA.FTZ R5, R199, c[0x0][0x23c], -R8 ;  /* 0x00008f00c7057a23 */ /* 0x000fe20000010808 */
[----:B------:R-:W-:Y:S02]  /*bdd0*/  MOV R92, R176 ;  /* 0x000000b0005c7202 */ /* 0x000fe40000000f00 */
[----:B------:R-:W-:Y:S01]  /*bde0*/  HMMA.16816.F32 R176, R16, R34, R104 ;  /* 0x0000002210b0723c */ /* 0x000fe20000001868 */
[----:B------:R1:W-:Y:S01]  /*bdf0*/  MUFU.EX2 R35, R6 ;  /* 0x0000000600237308 */ /* 0x0003e20000000800 */
[----:B------:R-:W-:Y:S01]  /*be00*/  MOV R79, R26 ;  /* 0x0000001a004f7202 */ /* 0x000fe20000000f00 */
[----:B------:R-:W-:-:S02]  /*be10*/  FFMA.FTZ R22, R203, c[0x0][0x23c], -R13 ;  /* 0x00008f00cb167a23 */ /* 0x000fc4000001080d */
[----:B------:R-:W-:-:S04]  /*be20*/  FFMA.FTZ R26, R198, c[0x0][0x23c], -R13 ;  /* 0x00008f00c61a7a23 */ /* 0x000fc8000001080d */
[----:B------:R3:W-:Y:S01]  /*be30*/  MUFU.EX2 R34, R5 ;  /* 0x0000000500227308 */ /* 0x0007e20000000800 */
[----:B------:R-:W-:Y:S01]  /*be40*/  HMMA.16816.F32 R156, R16, R32, R156 ;  /* 0x00000020109c723c */ /* 0x000fe2000000189c */
[----:B------:R-:W-:Y:S02]  /*be50*/  FFMA.FTZ R31, R196, c[0x0][0x23c], -R13 ;  /* 0x00008f00c41f7a23 */ /* 0x000fe4000001080d */
[----:B-1----:R-:W-:Y:S01]  /*be60*/  FFMA.FTZ R6, R190, c[0x0][0x23c], -R8 ;  /* 0x00008f00be067a23 */ /* 0x002fe20000010808 */
[----:B------:R-:W-:-:S03]  /*be70*/  SHF.R.U32.HI R8, RZ, 0x8, R7 ;  /* 0x00000008ff087819 */ /* 0x000fc60000011607 */
[----:B------:R-:W-:Y:S01]  /*be80*/  FFMA.FTZ R32, R201, c[0x0][0x23c], -R13 ;  /* 0x00008f00c9207a23 */ /* 0x000fe2000001080d */
[----:B------:R-:W-:Y:S02]  /*be90*/  LOP3.LUT R13, R15, 0xff, RZ, 0xc0, !PT ;  /* 0x000000ff0f0d7812 */ /* 0x000fe400078ec0ff */
[----:B---3--:R-:W-:Y:S02]  /*bea0*/  SHF.R.U32.HI R5, RZ, 0x8, R4 ;  /* 0x00000008ff057819 */ /* 0x008fe40000011604 */
[----:B------:R-:W-:Y:S01]  /*beb0*/  LOP3.LUT R4, R3, 0xff, RZ, 0xc0, !PT ;  /* 0x000000ff03047812 */ /* 0x000fe200078ec0ff */
[----:B------:R1:W3:Y:S01]  /*bec0*/  MUFU.EX2 R33, R6 ;  /* 0x0000000600217308 */ /* 0x0002e20000000800 */
[----:B------:R-:W-:Y:S02]  /*bed0*/  LOP3.LUT R7, R20, 0xff, RZ, 0xc0, !PT ;  /* 0x000000ff14077812 */ /* 0x000fe400078ec0ff */
[----:B------:R-:W-:Y:S02]  /*bee0*/  PRMT R15, R24, 0x5410, R8 ;  /* 0x00005410180f7816 */ /* 0x000fe40000000008 */
[----:B------:R-:W-:-:S02]  /*bef0*/  PRMT R20, R4, 0x5410, R5 ;  /* 0x0000541004147816 */ /* 0x000fc40000000005 */
[--C-:B------:R-:W-:Y:S02]  /*bf00*/  SHF.R.U32.HI R5, RZ, 0x10, R3.reuse ;  /* 0x00000010ff057819 */ /* 0x100fe40000011603 */
[----:B------:R-:W-:Y:S02]  /*bf10*/  SHF.R.U32.HI R8, RZ, 0x18, R3 ;  /* 0x00000018ff087819 */ /* 0x000fe40000011603 */
[----:B------:R-:W-:Y:S02]  /*bf20*/  SHF.R.U32.HI R4, RZ, 0x10, R0 ;  /* 0x00000010ff047819 */ /* 0x000fe40000011600 */
[----:B------:R-:W-:Y:S02]  /*bf30*/  LOP3.LUT R3, R0, 0xffff, RZ, 0xc0, !PT ;  /* 0x0000ffff00037812 */ /* 0x000fe400078ec0ff */
[----:B------:R-:W-:Y:S02]  /*bf40*/  PRMT R14, R7, 0x5410, R23 ;  /* 0x00005410070e7816 */ /* 0x000fe40000000017 */
[----:B------:R-:W-:-:S02]  /*bf50*/  MOV R107, R175 ;  /* 0x000000af006b7202 */ /* 0x000fc40000000f00 */
[----:B------:R-:W-:Y:S02]  /*bf60*/  PRMT R25, R13, 0x5410, R25 ;  /* 0x000054100d197816 */ /* 0x000fe40000000019 */
[----:B------:R-:W-:Y:S02]  /*bf70*/  SHF.R.U32.HI R7, RZ, 0x18, R0 ;  /* 0x00000018ff077819 */ /* 0x000fe40000011600 */
[----:B-1----:R-:W-:Y:S02]  /*bf80*/  LOP3.LUT R6, R5, 0xff, RZ, 0xc0, !PT ;  /* 0x000000ff05067812 */ /* 0x002fe400078ec0ff */
[----:B------:R-:W-:Y:S02]  /*bf90*/  LOP3.LUT R4, R4, 0xff, RZ, 0xc0, !PT ;  /* 0x000000ff04047812 */ /* 0x000fe400078ec0ff */
[----:B------:R-:W-:Y:S02]  /*bfa0*/  LOP3.LUT R13, R0, 0xff, RZ, 0xc0, !PT ;  /* 0x000000ff000d7812 */ /* 0x000fe400078ec0ff */
[----:B------:R-:W-:-:S02]  /*bfb0*/  SHF.R.U32.HI R5, RZ, 0x8, R3 ;  /* 0x00000008ff057819 */ /* 0x000fc40000011603 */
[----:B------:R-:W-:Y:S02]  /*bfc0*/  PRMT R8, R6, 0x5410, R8 ;  /* 0x0000541006087816 */ /* 0x000fe40000000008 */
[----:B------:R-:W-:Y:S01]  /*bfd0*/  PRMT R7, R4, 0x5410, R7 ;  /* 0x0000541004077816 */ /* 0x000fe20000000007 */
[----:B------:R-:W-:Y:S01]  /*bfe0*/  HSET2.LE.AND R4, R14, R107, PT ;  /* 0x0000006b0e047233 */ /* 0x000fe20003803000 */
[----:B------:R-:W-:Y:S01]  /*bff0*/  PRMT R6, R13, 0x5410, R5 ;  /* 0x000054100d067816 */ /* 0x000fe20000000005 */
[----:B------:R-:W-:Y:S01]  /*c000*/  FMUL.FTZ R160, R160, R28 ;  /* 0x0000001ca0a07220 */ /* 0x000fe20000410000 */
[----:B--2---:R-:W-:Y:S01]  /*c010*/  F2FP.PACK_AB R5, R133, R184 ;  /* 0x000000b88505723e */ /* 0x004fe200000000ff */
        /* <DEDUP_REMOVED lines=15> */
[--C-:B------:R-:W-:Y:S01]  /*c110*/  HSET2.LE.AND R0, R21, R107.reuse, PT ;  /* 0x0000006b15007233 */ /* 0x100fe20003803000 */
[----:B------:R-:W-:Y:S01]  /*c120*/  LOP3.LUT R171, R4, R5, RZ, 0xc0, !PT ;  /* 0x0000000504ab7212 */ /* 0x000fe200078ec0ff */
[----:B------:R-:W-:Y:S01]  /*c130*/  HSET2.LE.AND R4, R7, R107, PT ;  /* 0x0000006b07047233 */ /* 0x000fe20003803000 */
[----:B---3--:R-:W-:Y:S01]  /*c140*/  F2FP.PACK_AB R3, R33, R34 ;  /* 0x000000222103723e */ /* 0x008fe200000000ff */
[----:B------:R-:W-:Y:S01]  /*c150*/  HMMA.16816.F32 R160, R16, R40, R160 ;  /* 0x0000002810a0723c */ /* 0x000fe200000018a0 */
[----:B------:R-:W-:Y:S01]  /*c160*/  F2FP.PACK_AB R5, R139, R137 ;  /* 0x000000898b05723e */ /* 0x000fe200000000ff */
[----:B------:R-:W-:Y:S03]  /*c170*/  MUFU.EX2 R26, R26 ;  /* 0x0000001a001a7308 */ /* 0x000fe60000000800 */
[----:B------:R-:W-:-:S03]  /*c180*/  LOP3.LUT R169, R4, R5, RZ, 0xc0, !PT ;  /* 0x0000000504a97212 */ /* 0x000fc600078ec0ff */
[C---:B------:R-:W-:Y:S02]  /*c190*/  HMMA.16816.F32 R172, R16.reuse, R42, R116 ;  /* 0x0000002a10ac723c */ /* 0x040fe40000001874 */
[----:B------:R-:W1:Y:S01]  /*c1a0*/  MUFU.EX2 R31, R31 ;  /* 0x0000001f001f7308 */ /* 0x000e620000000800 */
[--C-:B------:R-:W-:Y:S01]  /*c1b0*/  HSET2.LE.AND R4, R20, R107.reuse, PT ;  /* 0x0000006b14047233 */ /* 0x100fe20003803000 */
[----:B------:R-:W-:Y:S01]  /*c1c0*/  F2FP.PACK_AB R5, R35, R132 ;  /* 0x000000842305723e */ /* 0x000fe200000000ff */
[----:B------:R-:W-:Y:S03]  /*c1d0*/  LDSM.16.MT88.4 R116, [R210+0xb800] ;  /* 0x00b80000d274783b */ /* 0x000fe60000004200 */
[C---:B------:R-:W-:Y:S08]  /*c1e0*/  HMMA.16816.F32 R124, R16.reuse, R44, R124 ;  /* 0x0000002c107c723c */ /* 0x040ff0000000187c */
[----:B------:R-:W-:Y:S01]  /*c1f0*/  HMMA.16816.F32 R16, R16, R46, R128 ;  /* 0x0000002e1010723c */ /* 0x000fe20000001880 */
[----:B------:R-:W-:Y:S01]  /*c200*/  MUFU.EX2 R22, R22 ;  /* 0x0000001600167308 */ /* 0x000fe20000000800 */
[----:B------:R-:W-:Y:S01]  /*c210*/  MOV R197, R92 ;  /* 0x0000005c00c57202 */ /* 0x000fe20000000f00 */
[----:B------:R-:W-:Y:S04]  /*c220*/  LDSM.16.MT88.4 R44, [R207+0xa800] ;  /* 0x00a80000cf2c783b */ /* 0x000fe80000004200 */
[----:B------:R-:W-:Y:S01]  /*c230*/  LOP3.LUT R130, R0, R3, RZ, 0xc0, !PT ;  /* 0x0000000300827212 */ /* 0x000fe200078ec0ff */
[----:B------:R-:W-:Y:S01]  /*c240*/  HSET2.LE.AND R0, R15, R107, PT ;  /* 0x0000006b0f007233 */ /* 0x000fe20003803000 */
[----:B------:R-:W-:-:S02]  /*c250*/  F2FP.PACK_AB R3, R244, R247 ;  /* 0x000000f7f403723e */ /* 0x000fc400000000ff */
[----:B------:R-:W-:Y:S02]  /*c260*/  LOP3.LUT R128, R4, R5, RZ, 0xc0, !PT ;  /* 0x0000000504807212 */ /* 0x000fe400078ec0ff */
[----:B------:R-:W-:Y:S01]  /*c270*/  LOP3.LUT R170, R0, R3, RZ, 0xc0, !PT ;  /* 0x0000000300aa7212 */ /* 0x000fe200078ec0ff */
[----:B------:R-:W-:Y:S02]  /*c280*/  HSET2.LE.AND R0, R6, R107, PT ;  /* 0x0000006b06007233 */ /* 0x000fe40003803000 */
[----:B------:R-:W2:Y:S01]  /*c290*/  LDSM.16.MT88.4 R4, [R209+0xb800] ;  /* 0x00b80000d104783b */ /* 0x000ea20000004200 */
[----:B------:R-:W-:-:S04]  /*c2a0*/  F2FP.PACK_AB R3, R246, R245 ;  /* 0x000000f5f603723e */ /* 0x000fc800000000ff */
[----:B------:R-:W-:Y:S01]  /*c2b0*/  LOP3.LUT R168, R0, R3, RZ, 0xc0, !PT ;  /* 0x0000000300a87212 */ /* 0x000fe200078ec0ff */
[--C-:B------:R-:W-:Y:S01]  /*c2c0*/  HSET2.LE.AND R0, R25, R107.reuse, PT ;  /* 0x0000006b19007233 */ /* 0x100fe20003803000 */
[----:B-1----:R-:W-:Y:S01]  /*c2d0*/  F2FP.PACK_AB R3, R31, R26 ;  /* 0x0000001a1f03723e */ /* 0x002fe200000000ff */
[----:B------:R-:W1:Y:S01]  /*c2e0*/  MUFU.EX2 R32, R32 ;  /* 0x0000002000207308 */ /* 0x000e620000000800 */
[----:B------:R-:W-:Y:S02]  /*c2f0*/  MOV R191, R93 ;  /* 0x0000005d00bf7202 */ /* 0x000fe40000000f00 */
[----:B------:R-:W-:Y:S01]  /*c300*/  LOP3.LUT R131, R0, R3, RZ, 0xc0, !PT ;  /* 0x0000000300837212 */ /* 0x000fe200078ec0ff */
[----:B------:R-:W-:Y:S01]  /*c310*/  HSET2.LE.AND R0, R8, R107, PT ;  /* 0x0000006b08007233 */ /* 0x000fe20003803000 */
[----:B------:R-:W-:Y:S01]  /*c320*/  MOV R185, R94 ;  /* 0x0000005e00b97202 */ /* 0x000fe20000000f00 */
[----:B------:R-:W-:Y:S01]  /*c330*/  LDSM.16.MT88.4 R104, [R207+0xb800] ;  /* 0x00b80000cf68783b */ /* 0x000fe20000004200 */
[----:B------:R-:W-:-:S02]  /*c340*/  MOV R138, R95 ;  /* 0x0000005f008a7202 */ /* 0x000fc40000000f00 */
[----:B------:R-:W-:Y:S01]  /*c350*/  MOV R202, R76 ;  /* 0x0000004c00ca7202 */ /* 0x000fe20000000f00 */
[----:B------:R-:W-:Y:S01]  /*c360*/  LDSM.16.MT88.4 R92, [R205+0xb800] ;  /* 0x00b80000cd5c783b */ /* 0x000fe20000004200 */
[----:B------:R-:W-:Y:S02]  /*c370*/  MOV R189, R77 ;  /* 0x0000004d00bd7202 */ /* 0x000fe40000000f00 */
[----:B------:R-:W-:Y:S02]  /*c380*/  MOV R188, R78 ;  /* 0x0000004e00bc7202 */ /* 0x000fe40000000f00 */
[----:B------:R-:W-:Y:S02]  /*c390*/  MOV R200, R79 ;  /* 0x0000004f00c87202 */ /* 0x000fe40000000f00 */
[----:B------:R-:W-:Y:S01]  /*c3a0*/  MOV R203, R60 ;  /* 0x0000003c00cb7202 */ /* 0x000fe20000000f00 */
[----:B------:R-:W-:Y:S01]  /*c3b0*/  LDSM.16.MT88.4 R76, [R209+0xa800] ;  /* 0x00a80000d14c783b */ /* 0x000fe20000004200 */
[----:B------:R-:W-:-:S02]  /*c3c0*/  MOV R201, R61 ;  /* 0x0000003d00c97202 */ /* 0x000fc40000000f00 */
[----:B------:R-:W-:Y:S02]  /*c3d0*/  MOV R198, R62 ;  /* 0x0000003e00c67202 */ /* 0x000fe40000000f00 */
[----:B------:R-:W-:Y:S02]  /*c3e0*/  MOV R196, R63 ;  /* 0x0000003f00c47202 */ /* 0x000fe40000000f00 */
[----:B------:R-:W3:Y:S01]  /*c3f0*/  LDSM.16.MT88.4 R60, [R210+0xa800] ;  /* 0x00a80000d23c783b */ /* 0x000ee20000004200 */
[----:B-1----:R-:W-:Y:S02]  /*c400*/  F2FP.PACK_AB R3, R32, R22 ;  /* 0x000000162003723e */ /* 0x002fe400000000ff */
[----:B------:R-:W-:Y:S02]  /*c410*/  MOV R190, R37 ;  /* 0x0000002500be7202 */ /* 0x000fe40000000f00 */
[----:B------:R-:W-:Y:S01]  /*c420*/  LOP3.LUT R129, R0, R3, RZ, 0xc0, !PT ;  /* 0x0000000300817212 */ /* 0x000fe200078ec0ff */
[----:B------:R-:W-:Y:S01]  /*c430*/  FFMA.FTZ R0, R248, R30, R196 ;  /* 0x0000001ef8007223 */ /* 0x000fe200000100c4 */
[----:B------:R-:W-:Y:S01]  /*c440*/  MOV R199, R36 ;  /* 0x0000002400c77202 */ /* 0x000fe20000000f00 */
[----:B------:R-:W-:-:S02]  /*c450*/  FFMA.FTZ R13, R249, R29, R198 ;  /* 0x0000001df90d7223 */ /* 0x000fc400000100c6 */
[----:B------:R-:W-:Y:S02]  /*c460*/  FFMA.FTZ R8, R251, R28, R201 ;  /* 0x0000001cfb087223 */ /* 0x000fe400000100c9 */
[----:B------:R-:W-:Y:S01]  /*c470*/  FFMA.FTZ R3, R250, R27, R203 ;  /* 0x0000001bfa037223 */ /* 0x000fe200000100cb */
[----:B------:R-:W-:Y:S01]  /*c480*/  MOV R186, R39 ;  /* 0x0000002700ba7202 */ /* 0x000fe20000000f00 */
[----:B------:R-:W-:Y:S01]  /*c490*/  FADD.FTZ R0, R190, R0 ;  /* 0x00000000be007221 */ /* 0x000fe20000010000 */
[----:B--2---:R-:W-:Y:S01]  /*c4a0*/  HMMA.16816.F32 R164, R168, R4, R164 ;  /* 0x00000004a8a4723c */ /* 0x004fe200000018a4 */
[----:B------:R-:W-:Y:S01]  /*c4b0*/  FADD.FTZ R13, R199, R13 ;  /* 0x0000000dc70d7221 */ /* 0x000fe20000010000 */
[----:B------:R-:W-:Y:S01]  /*c4c0*/  MOV R187, R38 ;  /* 0x0000002600bb7202 */ /* 0x000fe20000000f00 */
[----:B------:R-:W-:-:S05]  /*c4d0*/  FADD.FTZ R0, R189, R0 ;  /* 0x00000000bd007221 */ /* 0x000fca0000010000 */
        /* <DEDUP_REMOVED lines=17> */
[----:B------:R-:W-:Y:S02]  /*c5f0*/  FADD.FTZ R3, R139, R3 ;  /* 0x000000038b037221 */ /* 0x000fe40000010000 */
[----:B------:R-:W-:-:S05]  /*c600*/  FADD.FTZ R0, R35, R0 ;  /* 0x0000000023007221 */ /* 0x000fca0000010000 */
[----:B------:R-:W-:Y:S01]  /*c610*/  HMMA.16816.F32 R36, R168, R44, R232 ;  /* 0x0000002ca824723c */ /* 0x000fe200000018e8 */
[----:B------:R-:W-:-:S07]  /*c620*/  FADD.FTZ R5, R32, R5 ;  /* 0x0000000520057221 */ /* 0x000fce0000010000 */
        /* <DEDUP_REMOVED lines=35> */
[----:B------:R-:W-:Y:S05]  /*c860*/  @!P0 BRA `(.L_x_1009) ;  /* 0x000070c000008947 */ /* 0x000fea0003800000 */
        /* <DEDUP_REMOVED lines=42> */
[----:B------:R-:W-:Y:S01]  /*cb10*/  IADD3 R3, R0, 0x1, RZ ;  /* 0x0000000100037810 */ /* 0x000fe20007ffe0ff */
[----:B------:R-:W-:Y:S03]  /*cb20*/  @P3 STS.128 [R219+0xa800], RZ ;  /* 0x00a800ffdb003388 */ /* 0x000fe60000000c00 */
[C---:B------:R-:W-:Y:S01]  /*cb30*/  ISETP.GE.AND P4, PT, R3.reuse, R9, PT ;  /* 0x000000090300720c */ /* 0x040fe20003f86270 */
[----:B------:R-:W-:Y:S01]  /*cb40*/  @!PT LDS RZ, [RZ] ;  /* 0x00000000fffff984 */ /* 0x000fe20000000800 */
[----:B------:R-:W-:Y:S01]  /*cb50*/  @!PT LDS RZ, [RZ] ;  /* 0x00000000fffff984 */ /* 0x000fe20000000800 */
[----:B------:R-:W-:Y:S01]  /*cb60*/  @!PT LDS RZ, [RZ] ;  /* 0x00000000fffff984 */ /* 0x000fe20000000800 */
[----:B------:R1:W-:Y:S01]  /*cb70*/  @!P3 LDGSTS.E.BYPASS.LTC128B.128 [R219+0xa800], [R16.64] ;  /* 0x0a80000010dbbfae */ /* 0x0003e2000b901d5c */
[C---:B------:R-:W-:Y:S02]  /*cb80*/  ISETP.GE.AND P1, PT, R3.reuse, R10, PT ;  /* 0x0000000a0300720c */ /* 0x040fe40003f26270 */
[C---:B------:R-:W-:Y:S01]  /*cb90*/  ISETP.GE.AND P0, PT, R3.reuse, R12, PT ;  /* 0x0000000c0300720c */ /* 0x040fe20003f06270 */
[----:B------:R-:W-:Y:S01]  /*cba0*/  @P2 STS.128 [R219+0xb800], RZ ;  /* 0x00b800ffdb002388 */ /* 0x000fe20000000c00 */
[----:B------:R-:W-:-:S03]  /*cbb0*/  ISETP.GE.AND P6, PT, R3, R11, PT ;  /* 0x0000000b0300720c */ /* 0x000fc60003fc6270 */
[----:B------:R-:W-:Y:S01]  /*cbc0*/  @!PT LDS RZ, [RZ] ;  /* 0x00000000fffff984 */ /* 0x000fe20000000800 */
[----:B------:R-:W-:Y:S01]  /*cbd0*/  @!PT LDS RZ, [RZ] ;  /* 0x00000000fffff984 */ /* 0x000fe20000000800 */
[----:B------:R-:W-:Y:S01]  /*cbe0*/  @!PT LDS RZ, [RZ] ;  /* 0x00000000fffff984 */ /* 0x000fe20000000800 */
[----:B------:R3:W-:Y:S04]  /*cbf0*/  @!P2 LDGSTS.E.BYPASS.LTC128B.128 [R219+0xb800], [R6.64+0x80] ;  /* 0x0b80008006dbafae */ /* 0x0007e8000b901d5c */
[----:B------:R-:W-:Y:S04]  /*cc00*/  LDSM.16.M88.4 R28, [R204+0x8800] ;  /* 0x00880000cc1c783b */ /* 0x000fe80000000200 */
[----:B------:R-:W-:Y:S04]  /*cc10*/  LDSM.16.M88.4 R32, [R204+0x8000] ;  /* 0x00800000cc20783b */ /* 0x000fe80000000200 */
[----:B------:R-:W-:Y:S04]  /*cc20*/  LDSM.16.M88.4 R172, [R218] ;  /* 0x00000000daac783b */ /* 0x000fe80000000200 */
[----:B------:R-:W4:Y:S04]  /*cc30*/  LDSM.16.M88.4 R20, [R206] ;  /* 0x00000000ce14783b */ /* 0x000f280000000200 */
        /* <DEDUP_REMOVED lines=9> */
[----:B------:R-:W-:Y:S08]  /*ccd0*/  HMMA.16816.F32 R16, R16, R30, RZ ;  /* 0x0000001e1010723c */ /* 0x000ff000000018ff */
[----:B---3--:R-:W-:Y:S08]  /*cce0*/  HMMA.16816.F32 R228, R4, R172, R180 ;  /* 0x000000ac04e4723c */ /* 0x008ff000000018b4 */
[C---:B------:R-:W-:Y:S01]  /*ccf0*/  HMMA.16816.F32 R180, R20.reuse, R34, RZ ;  /* 0x0000002214b4723c */ /* 0x040fe200000018ff */
[----:B------:R-:W-:Y:S07]  /*cd00*/  LDSM.16.M88.4 R32, [R213+0x8800] ;  /* 0x00880000d520783b */ /* 0x000fee0000000200 */
[----:B------:R-:W-:Y:S08]  /*cd10*/  HMMA.16816.F32 R196, R20, R28, RZ ;  /* 0x0000001c14c4723c */ /* 0x000ff000000018ff */
[C---:B------:R-:W-:Y:S08]  /*cd20*/  HMMA.16816.F32 R188, R4.reuse, R176, R188 ;  /* 0x000000b004bc723c */ /* 0x040ff000000018bc */
[C---:B------:R-:W-:Y:S08]  /*cd30*/  HMMA.16816.F32 R224, R4.reuse, R178, R184 ;  /* 0x000000b204e0723c */ /* 0x040ff000000018b8 */
[----:B------:R-:W-:Y:S01]  /*cd40*/  HMMA.16816.F32 R200, R4, R174, R16 ;  /* 0x000000ae04c8723c */ /* 0x000fe20000001810 */
[----:B------:R-:W1:Y:S04]  /*cd50*/  LDSM.16.M88.4 R4, [R214+0x2000] ;  /* 0x00200000d604783b */ /* 0x000e680000000200 */
[----:B------:R-:W3:Y:S03]  /*cd60*/  LDSM.16.M88.4 R16, [R213+0x8000] ;  /* 0x00800000d510783b */ /* 0x000ee60000000200 */
        /* <DEDUP_REMOVED lines=10> */
[C---:B---3--:R-:W-:Y:S08]  /*ce10*/  HMMA.16816.F32 R188, R4.reuse, R16, R188 ;  /* 0x0000001004bc723c */ /* 0x048ff000000018bc */
[----:B------:R-:W-:Y:S08]  /*ce20*/  HMMA.16816.F32 R224, R4, R18, R224 ;  /* 0x0000001204e0723c */ /* 0x000ff000000018e0 */
[C---:B----4-:R-:W-:Y:S08]  /*ce30*/  HMMA.16816.F32 R200, R20.reuse, R16, R184 ;  /* 0x0000001014c8723c */ /* 0x050ff000000018b8 */
[----:B------:R-:W-:Y:S01]  /*ce40*/  HMMA.16816.F32 R196, R20, R18, R180 ;  /* 0x0000001214c4723c */ /* 0x000fe200000018b4 */
[----:B------:R-:W3:Y:S07]  /*ce50*/  LDSM.16.M88.4 R16, [R212] ;  /* 0x00000000d410783b */ /* 0x000eee0000000200 */
[-C--:B------:R-:W-:Y:S01]  /*ce60*/  HMMA.16816.F32 R228, R4, R32.reuse, R228 ;  /* 0x0000002004e4723c */ /* 0x080fe200000018e4 */
[----:B------:R-:W-:Y:S07]  /*ce70*/  LDSM.16.M88.4 R4, [R206+0x6000] ;  /* 0x00600000ce04783b */ /* 0x000fee0000000200 */
[C---:B------:R-:W-:Y:S08]  /*ce80*/  HMMA.16816.F32 R192, R20.reuse, R32, R192 ;  /* 0x0000002014c0723c */ /* 0x040ff000000018c0 */
[----:B------:R-:W-:Y:S01]  /*ce90*/  HMMA.16816.F32 R176, R20, R34, R176 ;  /* 0x0000002214b0723c */ /* 0x000fe200000018b0 */
[----:B------:R-:W4:Y:S04]  /*cea0*/  LDSM.16.M88.4 R32, [R204+0x9000] ;  /* 0x00900000cc20783b */ /* 0x000f280000000200 */
[----:B------:R-:W2:Y:S03]  /*ceb0*/  LDSM.16.M88.4 R20, [R204+0x9800] ;  /* 0x00980000cc14783b */ /* 0x000ea60000000200 */
[C---:B-----5:R-:W-:Y:S08]  /*cec0*/  HMMA.16816.F32 R188, R24.reuse, R172, R188 ;  /* 0x000000ac18bc723c */ /* 0x060ff000000018bc */
[C---:B------:R-:W-:Y:S08]  /*ced0*/  HMMA.16816.F32 R184, R24.reuse, R174, R224 ;  /* 0x000000ae18b8723c */ /* 0x040ff000000018e0 */
[C---:B-1----:R-:W-:Y:S08]  /*cee0*/  HMMA.16816.F32 R180, R24.reuse, R28, R228 ;  /* 0x0000001c18b4723c */ /* 0x042ff000000018e4 */
[----:B------:R-:W-:Y:S08]  /*cef0*/  HMMA.16816.F32 R24, R24, R30, R220 ;  /* 0x0000001e1818723c */ /* 0x000ff000000018dc */
[C---:B---3--:R-:W-:Y:S08]  /*cf00*/  HMMA.16816.F32 R228, R16.reuse, R172, R200 ;  /* 0x000000ac10e4723c */ /* 0x048ff000000018c8 */
[C---:B------:R-:W-:Y:S08]  /*cf10*/  HMMA.16816.F32 R224, R16.reuse, R174, R196 ;  /* 0x000000ae10e0723c */ /* 0x040ff000000018c4 */
[C---:B------:R-:W-:Y:S08]  /*cf20*/  HMMA.16816.F32 R200, R16.reuse, R28, R192 ;  /* 0x0000001c10c8723c */ /* 0x040ff000000018c0 */
[----:B------:R-:W-:Y:S01]  /*cf30*/  HMMA.16816.F32 R196, R16, R30, R176 ;  /* 0x0000001e10c4723c */ /* 0x000fe200000018b0 */
[----:B------:R-:W1:Y:S04]  /*cf40*/  LDSM.16.M88.4 R16, [R206+0x4000] ;  /* 0x00400000ce10783b */ /* 0x000e680000000200 */
[----:B------:R-:W-:Y:S03]  /*cf50*/  LDSM.16.M88.4 R176, [R216] ;  /* 0x00000000d8b0783b */ /* 0x000fe60000000200 */
[C---:B----4-:R-:W-:Y:S08]  /*cf60*/  HMMA.16816.F32 R220, R4.reuse, R32, R188 ;  /* 0x0000002004dc723c */ /* 0x050ff000000018bc */
[C---:B------:R-:W-:Y:S08]  /*cf70*/  HMMA.16816.F32 R192, R4.reuse, R34, R184 ;  /* 0x0000002204c0723c */ /* 0x040ff000000018b8 */
[C---:B--2---:R-:W-:Y:S08]  /*cf80*/  HMMA.16816.F32 R172, R4.reuse, R20, R180 ;  /* 0x0000001404ac723c */ /* 0x044ff000000018b4 */
        /* <DEDUP_REMOVED lines=35> */
[----:B------:R-:W1:Y:S06]  /*d1c0*/  I2F R5, R3 ;  /* 0x0000000300057306 */ /* 0x000e6c0000201400 */
[----:B------:R-:W-:Y:S01]  /*d1d0*/  IADD3 R4, R0, 0x8, RZ ;  /* 0x0000000800047810 */ /* 0x000fe20007ffe0ff */
[----:B------:R-:W-:Y:S03]  /*d1e0*/  HMMA.16816.F32 R172, R24, R34, R172 ;  /* 0x0000002218ac723c */ /* 0x000fe600000018ac */
[----:B------:R-:W3:Y:S01]  /*d1f0*/  I2F R7, R4 ;  /* 0x0000000400077306 */ /* 0x000ee20000201400 */
[----:B------:R-:W-:-:S04]  /*d200*/  ISETP.GE.AND P5, PT, R4, R9, PT ;  /* 0x000000090400720c */ /* 0x000fc80003fa6270 */
[----:B------:R-:W-:Y:S01]  /*d210*/  HMMA.16816.F32 R32, R20, R34, R192 ;  /* 0x000000221420723c */ /* 0x000fe200000018c0 */
[C---:B-1----:R-:W-:Y:S01]  /*d220*/  FFMA.FTZ R13, R5.reuse, UR4, R177 ;  /* 0x00000004050d7c23 */ /* 0x042fe200080100b1 */
[----:B------:R-:W-:Y:S01]  /*d230*/  IADD3 R3, R0, 0x9, RZ ;  /* 0x0000000900037810 */ /* 0x000fe20007ffe0ff */
[C---:B------:R-:W-:Y:S02]  /*d240*/  FFMA.FTZ R8, R5.reuse, UR4, R179 ;  /* 0x0000000405087c23 */ /* 0x040fe400080100b3 */
[----:B------:R-:W-:Y:S01]  /*d250*/  FFMA.FTZ R6, R5, UR4, R197 ;  /* 0x0000000405067c23 */ /* 0x000fe200080100c5 */
[----:B------:R-:W-:Y:S02]  /*d260*/  FSEL R138, R13, -INF , !P4 ;  /* 0xff8000000d8a7808 */ /* 0x000fe40006000000 */
[----:B------:R-:W-:Y:S01]  /*d270*/  FSEL R177, R8, -INF , !P1 ;  /* 0xff80000008b17808 */ /* 0x000fe20004800000 */
[----:B--2---:R-:W-:Y:S01]  /*d280*/  HMMA.16816.F32 R180, R24, R16, R180 ;  /* 0x0000001018b4723c */ /* 0x004fe200000018b4 */
[----:B------:R-:W-:-:S02]  /*d290*/  FSEL R179, R6, -INF , !P0 ;  /* 0xff80000006b37808 */ /* 0x000fc40004000000 */
        /* <DEDUP_REMOVED lines=8> */
[C---:B------:R-:W-:Y:S01]  /*d320*/  FFMA.FTZ R13, R7.reuse, UR4, R172 ;  /* 0x00000004070d7c23 */ /* 0x040fe200080100ac */
        /* <DEDUP_REMOVED lines=9> */
[----:B------:R-:W-:Y:S01]  /*d3c0*/  FFMA.FTZ R8, R6, UR4, R175 ;  /* 0x0000000406087c23 */ /* 0x000fe200080100af */
        /* <DEDUP_REMOVED lines=17> */
[C---:B-1----:R-:W-:Y:S01]  /*d4e0*/  FFMA.FTZ R6, R7.reuse, UR4, R182 ;  /* 0x0000000407067c23 */ /* 0x042fe200080100b6 */
        /* <DEDUP_REMOVED lines=38> */
[----:B------:R-:W-:Y:S01]  /*d750*/  ISETP.GE.AND P0, PT, R0, R11, PT ;  /* 0x0000000b0000720c */ /* 0x000fe20003f06270 */
[----:B-1----:R-:W-:Y:S01]  /*d760*/  FFMA.FTZ R5, R4, UR4, R196 ;  /* 0x0000000404057c23 */ /* 0x002fe200080100c4 */
        /* <DEDUP_REMOVED lines=70> */
.L_x_1018:
[----:B------:R-:W-:Y:S05]  /*dbd0*/  BSYNC B0 ;  /* 0x0000000000007941 */ /* 0x000fea0003800000 */
.L_x_1017:
[----:B------:R-:W0:Y:S02]  /*dbe0*/  LDGDEPBAR ;  /* 0x00000000000079af */ /* 0x000e240000000000 */
.L_x_1016:
[----:B-1----:R-:W3:Y:S04]  /*dbf0*/  LDL R6, [R1+0x48] ;  /* 0x0000480001067983 */ /* 0x002ee80000100800 */
[----:B------:R-:W4:Y:S04]  /*dc00*/  LDL R8, [R1+0x4c] ;  /* 0x00004c0001087983 */ /* 0x000f280000100800 */
[----:B--2---:R-:W2:Y:S04]  /*dc10*/  LDL R5, [R1+0x2c] ;  /* 0x00002c0001057983 */ /* 0x004ea80000100800 */
[----:B------:R-:W5:Y:S04]  /*dc20*/  LDL R3, [R1+0x28] ;  /* 0x0000280001037983 */ /* 0x000f680000100800 */
[----:B------:R-:W5:Y:S04]  /*dc30*/  LDL.64 R30, [R1+0x20] ;  /* 0x00002000011e7983 */ /* 0x000f680000100a00 */
[----:B------:R-:W5:Y:S01]  /*dc40*/  LDL.64 R20, [R1+0x38] ;  /* 0x0000380001147983 */ /* 0x000f620000100a00 */
[----:B------:R-:W-:-:S04]  /*dc50*/  FMNMX.FTZ R0, R136, R24, !PT ;  /* 0x0000001888007209 */ /* 0x000fc80007810000 */
[----:B------:R-:W-:-:S04]  /*dc60*/  FMNMX.FTZ R0, R138, R0, !PT ;  /* 0x000000008a007209 */ /* 0x000fc80007810000 */
[----:B------:R-:W-:-:S04]  /*dc70*/  FMNMX.FTZ R0, R132, R0, !PT ;  /* 0x0000000084007209 */ /* 0x000fc80007810000 */
[----:B------:R-:W-:Y:S02]  /*dc80*/  FMNMX.FTZ R0, R32, R0, !PT ;  /* 0x0000000020007209 */ /* 0x000fe40007810000 */
[----:B------:R-:W-:Y:S02]  /*dc90*/  MOV R4, UR31 ;  /* 0x0000001f00047c02 */ /* 0x000fe40008000f00 */
[----:B------:R-:W-:-:S04]  /*dca0*/  FMNMX.FTZ R0, R189, R0, !PT ;  /* 0x00000000bd007209 */ /* 0x000fc80007810000 */
[----:B------:R-:W-:-:S04]  /*dcb0*/  FMNMX.FTZ R0, R185, R0, !PT ;  /* 0x00000000b9007209 */ /* 0x000fc80007810000 */
[----:B------:R-:W-:-:S04]  /*dcc0*/  FMNMX.FTZ R0, R184, R0, !PT ;  /* 0x00000000b8007209 */ /* 0x000fc80007810000 */
[----:B------:R-:W-:Y:S01]  /*dcd0*/  FMNMX.FTZ R0, R176, R0, !PT ;  /* 0x00000000b0007209 */ /* 0x000fe20007810000 */
[----:B---3--:R-:W-:-:S04]  /*dce0*/  IMAD.WIDE.U32 R6, R6, -0x2daee0ad, RZ ;  /* 0xd2511f5306067825 */ /* 0x008fc800078e00ff */
[----:B----4-:R-:W-:Y:S01]  /*dcf0*/  IMAD.WIDE.U32 R18, R8, -0x326172a9, RZ ;  /* 0xcd9e8d5708127825 */ /* 0x010fe200078e00ff */
[----:B------:R-:W-:-:S04]  /*dd00*/  LOP3.LUT R4, R7, UR32, R4, 0x96, !PT ;  /* 0x0000002007047c12 */ /* 0x000fc8000f8e9604 */
[----:B--2---:R-:W-:Y:S01]  /*dd10*/  LOP3.LUT R14, R19, R5, RZ, 0x3c, !PT ;  /* 0x00000005130e7212 */ /* 0x004fe200078e3cff */
[----:B------:R-:W-:-:S04]  /*dd20*/  IMAD.WIDE.U32 R4, R4, -0x326172a9, RZ ;  /* 0xcd9e8d5704047825 */ /* 0x000fc800078e00ff */
[----:B------:R-:W-:Y:S01]  /*dd30*/  IMAD.WIDE.U32 R14, R14, -0x2daee0ad, RZ ;  /* 0xd2511f530e0e7825 */ /* 0x000fe200078e00ff */
[----:B------:R-:W-:-:S03]  /*dd40*/  LOP3.LUT R18, R5, UR16, R18, 0x96, !PT ;  /* 0x0000001005127c12 */ /* 0x000fc6000f8e9612 */
[----:B-----5:R-:W-:Y:S01]  /*dd50*/  IMAD R3, R3, -0x326172a9, RZ ;  /* 0xcd9e8d5703037824 */ /* 0x020fe200078e02ff */
[----:B------:R-:W-:Y:S01]  /*dd60*/  LOP3.LUT R16, R15, UR15, R6, 0x96, !PT ;  /* 0x0000000f0f107c12 */ /* 0x000fe2000f8e9606 */
[----:B------:R-:W1:Y:S01]  /*dd70*/  SHFL.BFLY PT, R8, R0, 0x2, 0x1f ;  /* 0x0c401f0000087f89 */ /* 0x000e6200000e0000 */
[----:B------:R-:W-:Y:S02]  /*dd80*/  LOP3.LUT R22, R31, UR14, R4, 0x96, !PT ;  /* 0x0000000e1f167c12 */ /* 0x000fe4000f8e9604 */
[----:B------:R-:W-:Y:S01]  /*dd90*/  LOP3.LUT R6, R5, UR16, R3, 0x96, !PT ;  /* 0x0000001005067c12 */ /* 0x000fe2000f8e9603 */
[----:B------:R-:W-:-:S04]  /*dda0*/  IMAD.WIDE.U32 R18, R18, -0x2daee0ad, RZ ;  /* 0xd2511f5312127825 */ /* 0x000fc800078e00ff */
[----:B------:R-:W-:Y:S01]  /*ddb0*/  IMAD.WIDE.U32 R16, R16, -0x326172a9, RZ ;  /* 0xcd9e8d5710107825 */ /* 0x000fe200078e00ff */
[----:B------:R-:W-:-:S03]  /*ddc0*/  LOP3.LUT R14, R19, UR13, R14, 0x96, !PT ;  /* 0x0000000d130e7c12 */ /* 0x000fc6000f8e960e */
[----:B------:R-:W-:Y:S01]  /*ddd0*/  IMAD.WIDE.U32 R6, R6, -0x2daee0ad, RZ ;  /* 0xd2511f5306067825 */ /* 0x000fe200078e00ff */
[----:B------:R-:W-:-:S03]  /*dde0*/  LOP3.LUT R15, R17, UR14, R4, 0x96, !PT ;  /* 0x0000000e110f7c12 */ /* 0x000fc6000f8e9604 */
[----:B------:R-:W-:Y:S01]  /*ddf0*/  IMAD.WIDE.U32 R22, R22, -0x2daee0ad, RZ ;  /* 0xd2511f5316167825 */ /* 0x000fe200078e00ff */
[----:B------:R-:W-:Y:S02]  /*de00*/  LOP3.LUT R4, R7, UR13, R20, 0x96, !PT ;  /* 0x0000000d07047c12 */ /* 0x000fe4000f8e9614 */
[----:B------:R-:W-:Y:S02]  /*de10*/  FMNMX.FTZ R3, R135, R26, !PT ;  /* 0x0000001a87037209 */ /* 0x000fe40007810000 */
[----:B------:R-:W-:Y:S01]  /*de20*/  LOP3.LUT R20, R23, UR11, R6, 0x96, !PT ;  /* 0x0000000b17147c12 */ /* 0x000fe2000f8e9606 */
[----:B------:R-:W-:Y:S01]  /*de30*/  IMAD.WIDE.U32 R6, R14, -0x326172a9, RZ ;  /* 0xcd9e8d570e067825 */ /* 0x000fe200078e00ff */
[----:B------:R-:W-:-:S03]  /*de40*/  FMNMX.FTZ R3, R177, R3, !PT ;  /* 0x00000003b1037209 */ /* 0x000fc60007810000 */
[----:B------:R-:W-:Y:S01]  /*de50*/  IMAD.WIDE.U32 R14, R15, -0x2daee0ad, RZ ;  /* 0xd2511f530f0e7825 */ /* 0x000fe200078e00ff */
[----:B------:R-:W-:-:S03]  /*de60*/  LOP3.LUT R19, R7, UR12, R16, 0x96, !PT ;  /* 0x0000000c07137c12 */ /* 0x000fc6000f8e9610 */
[----:B------:R-:W-:Y:S01]  /*de70*/  IMAD.WIDE.U32 R4, R4, -0x326172a9, RZ ;  /* 0xcd9e8d5704047825 */ /* 0x000fe200078e00ff */
[----:B------:R-:W-:-:S03]  /*de80*/  LOP3.LUT R16, R15, UR11, R18, 0x96, !PT ;  /* 0x0000000b0f107c12 */ /* 0x000fc6000f8e9612 */
[----:B------:R-:W-:Y:S01]  /*de90*/  IMAD.WIDE.U32 R20, R20, -0x326172a9, RZ ;  /* 0xcd9e8d5714147825 */ /* 0x000fe200078e00ff */
[----:B------:R-:W-:Y:S02]  /*dea0*/  FMNMX.FTZ R3, R137, R3, !PT ;  /* 0x0000000389037209 */ /* 0x000fe40007810000 */
[----:B------:R-:W-:Y:S01]  /*deb0*/  LOP3.LUT R5, R5, UR12, R30, 0x96, !PT ;  /* 0x0000000c05057c12 */ /* 0x000fe2000f8e961e */
[----:B------:R-:W-:Y:S01]  /*dec0*/  IMAD.WIDE.U32 R16, R16, -0x326172a9, RZ ;  /* 0xcd9e8d5710107825 */ /* 0x000fe200078e00ff */
[----:B------:R-:W-:Y:S02]  /*ded0*/  LOP3.LUT R7, R21, UR10, R4, 0x96, !PT ;  /* 0x0000000a15077c12 */ /* 0x000fe4000f8e9604 */
[----:B-1----:R-:W-:Y:S02]  /*dee0*/  FMNMX.FTZ R8, R0, R8, !PT ;  /* 0x0000000800087209 */ /* 0x002fe40007810000 */
[----:B------:R-:W-:Y:S01]  /*def0*/  FMNMX.FTZ R0, R33, R3, !PT ;  /* 0x0000000321007209 */ /* 0x000fe20007810000 */
[----:B------:R-:W-:-:S03]  /*df00*/  IMAD.WIDE.U32 R4, R5, -0x2daee0ad, RZ ;  /* 0xd2511f5305047825 */ /* 0x000fc600078e00ff */
[----:B------:R-:W-:Y:S01]  /*df10*/  FMNMX.FTZ R0, R191, R0, !PT ;  /* 0x00000000bf007209 */ /* 0x000fe20007810000 */
[----:B------:R-:W-:Y:S01]  /*df20*/  IMAD.WIDE.U32 R182, R7, -0x2daee0ad, RZ ;  /* 0xd2511f5307b67825 */ /* 0x000fe200078e00ff */
[----:B------:R-:W-:-:S03]  /*df30*/  LOP3.LUT R7, R17, UR10, R6, 0x96, !PT ;  /* 0x0000000a11077c12 */ /* 0x000fc6000f8e9606 */
[----:B------:R-:W-:Y:S01]  /*df40*/  IMAD.WIDE.U32 R18, R19, -0x2daee0ad, RZ ;  /* 0xd2511f5313127825 */ /* 0x000fe200078e00ff */
[----:B------:R-:W-:Y:S02]  /*df50*/  FMNMX.FTZ R0, R188, R0, !PT ;  /* 0x00000000bc007209 */ /* 0x000fe40007810000 */
[----:B------:R-:W-:Y:S01]  /*df60*/  LOP3.LUT R5, R5, UR9, R22, 0x96, !PT ;  /* 0x0000000905057c12 */ /* 0x000fe2000f8e9616 */
[----:B------:R-:W-:Y:S01]  /*df70*/  IMAD.WIDE.U32 R180, R7, -0x2daee0ad, RZ ;  /* 0xd2511f5307b47825 */ /* 0x000fe200078e00ff */
[----:B------:R-:W-:Y:S02]  /*df80*/  LOP3.LUT R6, R183, UR5, R4, 0x96, !PT ;  /* 0x00000005b7067c12 */ /* 0x000fe4000f8e9604 */
[----:B------:R-:W-:Y:S02]  /*df90*/  LOP3.LUT R14, R19, UR9, R14, 0x96, !PT ;  /* 0x00000009130e7c12 */ /* 0x000fe4000f8e960e */
[----:B------:R-:W-:Y:S01]  /*dfa0*/  FMNMX.FTZ R0, R186, R0, !PT ;  /* 0x00000000ba007209 */ /* 0x000fe20007810000 */
[----:B------:R-:W-:Y:S01]  /*dfb0*/  IMAD.WIDE.U32 R4, R5, -0x326172a9, RZ ;  /* 0xcd9e8d5705047825 */ /* 0x000fe200078e00ff */
[----:B------:R-:W-:-:S03]  /*dfc0*/  LOP3.LUT R18, R181, UR5, R18, 0x96, !PT ;  /* 0x00000005b5127c12 */ /* 0x000fc6000f8e9612 */
[----:B------:R-:W-:Y:S01]  /*dfd0*/  IMAD.WIDE.U32 R6, R6, -0x326172a9, RZ ;  /* 0xcd9e8d5706067825 */ /* 0x000fe200078e00ff */
[----:B------:R-:W-:-:S03]  /*dfe0*/  FMNMX.FTZ R0, R178, R0, !PT ;  /* 0x00000000b2007209 */ /* 0x000fc60007810000 */
[----:B------:R-:W-:Y:S01]  /*dff0*/  IMAD.WIDE.U32 R14, R14, -0x326172a9, RZ ;  /* 0xcd9e8d570e0e7825 */ /* 0x000fe200078e00ff */
[----:B------:R-:W-:Y:S02]  /*e000*/  LOP3.LUT R183, R5, UR8, R20, 0x96, !PT ;  /* 0x0000000805b77c12 */ /* 0x000fe4000f8e9614 */
[----:B------:R-:W-:Y:S01]  /*e010*/  LOP3.LUT R3, R7, UR17, R4, 0x96, !PT ;  /* 0x0000001107037c12 */ /* 0x000fe2000f8e9604 */
[----:B------:R-:W-:Y:S01]  /*e020*/  IMAD.WIDE.U32 R4, R18, -0x326172a9, RZ ;  /* 0xcd9e8d5712047825 */ /* 0x000fe200078e00ff */
[----:B------:R-:W-:Y:S01]  /*e030*/  LOP3.LUT R181, R15, UR8, R16, 0x96, !PT ;  /* 0x000000080fb57c12 */ /* 0x000fe2000f8e9610 */
[----:B------:R-:W1:Y:S01]  /*e040*/  SHFL.BFLY PT, R13, R0, 0x2, 0x1f ;  /* 0x0c401f00000d7f89 */ /* 0x000e6200000e0000 */
[----:B------:R-:W-:Y:S02]  /*e050*/  LOP3.LUT R15, R6, 0xffff, RZ, 0xc0, !PT ;  /* 0x0000ffff060f7812 */ /* 0x000fe400078ec0ff */
[----:B------:R-:W-:Y:S02]  /*e060*/  FMNMX.FTZ R7, R134, R28, !PT ;  /* 0x0000001c86077209 */ /* 0x000fe40007810000 */
[----:B------:R-:W-:-:S02]  /*e070*/  LOP3.LUT R18, R6, 0xff, RZ, 0xc0, !PT ;  /* 0x000000ff06127812 */ /* 0x000fc400078ec0ff */
[--C-:B------:R-:W-:Y:S02]  /*e080*/  SHF.R.U32.HI R16, RZ, 0x10, R6.reuse ;  /* 0x00000010ff107819 */ /* 0x100fe40000011606 */
[----:B------:R-:W-:Y:S02]  /*e090*/  SHF.R.U32.HI R17, RZ, 0x18, R6 ;  /* 0x00000018ff117819 */ /* 0x000fe40000011606 */
[C---:B------:R-:W-:Y:S02]  /*e0a0*/  LOP3.LUT R20, R4.reuse, 0xffff, RZ, 0xc0, !PT ;  /* 0x0000ffff04147812 */ /* 0x040fe400078ec0ff */
[----:B------:R-:W-:Y:S02]  /*e0b0*/  LOP3.LUT R21, R4, 0xff, RZ, 0xc0, !PT ;  /* 0x000000ff04157812 */ /* 0x000fe400078ec0ff */
[--C-:B------:R-:W-:Y:S02]  /*e0c0*/  SHF.R.U32.HI R23, RZ, 0x10, R4.reuse ;  /* 0x00000010ff177819 */ /* 0x100fe40000011604 */
[----:B------:R-:W-:-:S02]  /*e0d0*/  SHF.R.U32.HI R22, RZ, 0x18, R4 ;  /* 0x00000018ff167819 */ /* 0x000fc40000011604 */
[----:B------:R-:W-:Y:S02]  /*e0e0*/  LOP3.LUT R6, R5, UR17, R14, 0x96, !PT ;  /* 0x0000001105067c12 */ /* 0x000fe4000f8e960e */
[----:B------:R-:W-:Y:S02]  /*e0f0*/  FMNMX.FTZ R4, R2, R25, !PT ;  /* 0x0000001902047209 */ /* 0x000fe40007810000 */
[----:B------:R-:W-:Y:S02]  /*e100*/  FMNMX.FTZ R5, R179, R7, !PT ;  /* 0x00000007b3057209 */ /* 0x000fe40007810000 */
[----:B------:R-:W-:Y:S02]  /*e110*/  FMNMX.FTZ R4, R174, R4, !PT ;  /* 0x00000004ae047209 */ /* 0x000fe40007810000 */
[----:B------:R-:W-:Y:S01]  /*e120*/  FMNMX.FTZ R5, R172, R5, !PT ;  /* 0x00000005ac057209 */ /* 0x000fe20007810000 */
[----:B------:R-:W2:Y:S01]  /*e130*/  SHFL.BFLY PT, R14, R8, 0x1, 0x1f ;  /* 0x0c201f00080e7f89 */ /* 0x000ea200000e0000 */
        /* <DEDUP_REMOVED lines=9> */
[----:B------:R-:W-:Y:S02]  /*e1d0*/  SHF.R.U32.HI R13, RZ, 0x8, R15 ;  /* 0x00000008ff0d7819 */ /* 0x000fe4000001160f */
[----:B------:R-:W-:Y:S02]  /*e1e0*/  LOP3.LUT R7, R16, 0xff, RZ, 0xc0, !PT ;  /* 0x000000ff10077812 */ /* 0x000fe400078ec0ff */
[----:B------:R-:W-:Y:S02]  /*e1f0*/  FMNMX.FTZ R4, R187, R4, !PT ;  /* 0x00000004bb047209 */ /* 0x000fe40007810000 */
[----:B------:R-:W-:-:S02]  /*e200*/  PRMT R30, R18, 0x5410, R13 ;  /* 0x00005410121e7816 */ /* 0x000fc4000000000d */
[----:B------:R-:W1:Y:S01]  /*e210*/  SHFL.BFLY PT, R18, R5, 0x1, 0x1f ;  /* 0x0c201f0005127f89 */ /* 0x000e6200000e0000 */
[----:B------:R-:W-:-:S03]  /*e220*/  PRMT R31, R7, 0x5410, R17 ;  /* 0x00005410071f7816 */ /* 0x000fc60000000011 */
[----:B------:R-:W3:Y:S01]  /*e230*/  SHFL.BFLY PT, R17, R4, 0x2, 0x1f ;  /* 0x0c401f0004117f89 */ /* 0x000ee200000e0000 */
[----:B------:R-:W-:Y:S02]  /*e240*/  FMNMX.FTZ R0, R192, R0, !PT ;  /* 0x00000000c0007209 */ /* 0x000fe40007810000 */
[----:B--2---:R-:W-:Y:S02]  /*e250*/  FMNMX.FTZ R231, R8, R14, !PT ;  /* 0x0000000e08e77209 */ /* 0x004fe40007810000 */
[----:B------:R-:W-:Y:S02]  /*e260*/  FMNMX.FTZ R7, R190, R0, !PT ;  /* 0x00000000be077209 */ /* 0x000fe40007810000 */
[C---:B------:R-:W-:Y:S01]  /*e270*/  FSETP.NEU.FTZ.AND P6, PT, R231.reuse, -INF , PT ;  /* 0xff800000e700780b */ /* 0x040fe20003fdd000 */
[----:B------:R-:W-:Y:S01]  /*e280*/  FMUL.FTZ R0, R231, c[0x0][0x23c] ;  /* 0x00008f00e7007a20 */ /* 0x000fe20000410000 */
[----:B------:R-:W-:Y:S01]  /*e290*/  LOP3.LUT R8, R3, 0xffff, RZ, 0xc0, !PT ;  /* 0x0000ffff03087812 */ /* 0x000fe200078ec0ff */
[----:B------:R-:W2:Y:S03]  /*e2a0*/  SHFL.BFLY PT, R19, R7, 0x2, 0x1f ;  /* 0x0c401f0007137f89 */ /* 0x000ea600000e0000 */
[----:B------:R-:W-:-:S02]  /*e2b0*/  FSEL R0, R0, RZ, P6 ;  /* 0x000000ff00007208 */ /* 0x000fc40003000000 */
[--C-:B------:R-:W-:Y:S02]  /*e2c0*/  SHF.R.U32.HI R13, RZ, 0x10, R3.reuse ;  /* 0x00000010ff0d7819 */ /* 0x100fe40000011603 */
[----:B------:R-:W-:Y:S01]  /*e2d0*/  SHF.R.U32.HI R14, RZ, 0x8, R8 ;  /* 0x00000008ff0e7819 */ /* 0x000fe20000011608 */
[----:B------:R-:W-:Y:S01]  /*e2e0*/  FFMA.FTZ R8, R24, c[0x0][0x23c], -R0 ;  /* 0x00008f0018087a23 */ /* 0x000fe20000010800 */
[----:B------:R-:W-:Y:S02]  /*e2f0*/  LOP3.LUT R16, R3, 0xff, RZ, 0xc0, !PT ;  /* 0x000000ff03107812 */ /* 0x000fe400078ec0ff */
[----:B------:R-:W-:Y:S02]  /*e300*/  SHF.R.U32.HI R15, RZ, 0x18, R3 ;  /* 0x00000018ff0f7819 */ /* 0x000fe40000011603 */
[----:B------:R-:W-:Y:S01]  /*e310*/  LOP3.LUT R3, R13, 0xff, RZ, 0xc0, !PT ;  /* 0x000000ff0d037812 */ /* 0x000fe200078ec0ff */
[----:B------:R4:W-:Y:S01]  /*e320*/  MUFU.EX2 R35, R8 ;  /* 0x0000000800237308 */ /* 0x0009e20000000800 */
[----:B-1----:R-:W-:-:S02]  /*e330*/  FMNMX.FTZ R230, R5, R18, !PT ;  /* 0x0000001205e67209 */ /* 0x002fc40007810000 */
[----:B------:R-:W-:Y:S02]  /*e340*/  PRMT R27, R3, 0x5410, R15 ;  /* 0x00005410031b7816 */ /* 0x000fe4000000000f */
[----:B---3--:R-:W-:Y:S02]  /*e350*/  FMNMX.FTZ R3, R4, R17, !PT ;  /* 0x0000001104037209 */ /* 0x008fe40007810000 */
[----:B------:R-:W-:Y:S01]  /*e360*/  FSETP.NEU.FTZ.AND P5, PT, R230, -INF , PT ;  /* 0xff800000e600780b */ /* 0x000fe20003fbd000 */
[--C-:B----4-:R-:W-:Y:S02]  /*e370*/  FFMA.FTZ R8, R138, c[0x0][0x23c], -R0.reuse ;  /* 0x00008f008a087a23 */ /* 0x110fe40000010800 */
[----:B------:R-:W1:Y:S02]  /*e380*/  SHFL.BFLY PT, R13, R3, 0x1, 0x1f ;  /* 0x0c201f00030d7f89 */ /* 0x000e6400000e0000 */
[----:B------:R3:W-:Y:S01]  /*e390*/  MUFU.EX2 R198, R8 ;  /* 0x0000000800c67308 */ /* 0x0007e20000000800 */
[----:B--2---:R-:W-:Y:S01]  /*e3a0*/  FMNMX.FTZ R4, R7, R19, !PT ;  /* 0x0000001307047209 */ /* 0x004fe20007810000 */
[----:B------:R-:W-:-:S02]  /*e3b0*/  FFMA.FTZ R5, R132, c[0x0][0x23c], -R0 ;  /* 0x00008f0084057a23 */ /* 0x000fc40000010800 */
[----:B---3--:R-:W-:-:S05]  /*e3c0*/  FMUL.FTZ R8, R230, c[0x0][0x23c] ;  /* 0x00008f00e6087a20 */ /* 0x008fca0000410000 */
[----:B------:R-:W-:-:S05]  /*e3d0*/  FSEL R8, R8, RZ, P5 ;  /* 0x000000ff08087208 */ /* 0x000fca0002800000 */
[----:B------:R-:W-:Y:S01]  /*e3e0*/  FFMA.FTZ R7, R26, c[0x0][0x23c], -R8 ;  /* 0x00008f001a077a23 */ /* 0x000fe20000010808 */
[----:B------:R2:W-:Y:S08]  /*e3f0*/  MUFU.EX2 R173, R5 ;  /* 0x0000000500ad7308 */ /* 0x0005f00000000800 */
[----:B------:R3:W-:Y:S01]  /*e400*/  MUFU.EX2 R196, R7 ;  /* 0x0000000700c47308 */ /* 0x0007e20000000800 */
[----:B--2---:R-:W-:-:S07]  /*e410*/  FFMA.FTZ R5, R32, c[0x0][0x23c], -R0 ;  /* 0x00008f0020057a23 */ /* 0x004fce0000010800 */
[----:B------:R2:W4:Y:S01]  /*e420*/  MUFU.EX2 R175, R5 ;  /* 0x0000000500af7308 */ /* 0x0005220000000800 */
[----:B---3--:R-:W3:Y:S01]  /*e430*/  SHFL.BFLY PT, R7, R4, 0x1, 0x1f ;  /* 0x0c201f0004077f89 */ /* 0x008ee200000e0000 */
[----:B-1----:R-:W-:Y:S02]  /*e440*/  FMNMX.FTZ R228, R3, R13, !PT ;  /* 0x0000000d03e47209 */ /* 0x002fe40007810000 */
[----:B------:R-:W-:Y:S02]  /*e450*/  LOP3.LUT R3, R23, 0xff, RZ, 0xc0, !PT ;  /* 0x000000ff17037812 */ /* 0x000fe400078ec0ff */
[C---:B------:R-:W-:Y:S01]  /*e460*/  FSETP.NEU.FTZ.AND P4, PT, R228.reuse, -INF , PT ;  /* 0xff800000e400780b */ /* 0x040fe20003f9d000 */
[----:B------:R-:W-:Y:S01]  /*e470*/  FMUL.FTZ R13, R228, c[0x0][0x23c] ;  /* 0x00008f00e40d7a20 */ /* 0x000fe20000410000 */
[----:B--2---:R-:W-:-:S04]  /*e480*/  SHF.R.U32.HI R5, RZ, 0x8, R20 ;  /* 0x00000008ff057819 */ /* 0x004fc80000011614 */
[----:B------:R-:W-:Y:S01]  /*e490*/  PRMT R18, R21, 0x5410, R5 ;  /* 0x0000541015127816 */ /* 0x000fe20000000005 */
[----:B------:R-:W-:Y:S01]  /*e4a0*/  FFMA.FTZ R5, R177, c[0x0][0x23c], -R8 ;  /* 0x00008f00b1057a23 */ /* 0x000fe20000010808 */
[----:B----4-:R-:W-:Y:S02]  /*e4b0*/  MOV R177, R175 ;  /* 0x000000af00b17202 */ /* 0x010fe40000000f00 */
[----:B------:R-:W-:Y:S01]  /*e4c0*/  PRMT R19, R3, 0x5410, R22 ;  /* 0x0000541003137816 */ /* 0x000fe20000000016 */
[----:B------:R1:W-:Y:S01]  /*e4d0*/  MUFU.EX2 R175, R5 ;  /* 0x0000000500af7308 */ /* 0x0003e20000000800 */
[----:B------:R-:W-:Y:S01]  /*e4e0*/  FSEL R13, R13, RZ, P4 ;  /* 0x000000ff0d0d7208 */ /* 0x000fe20002000000 */
[----:B------:R-:W-:Y:S01]  /*e4f0*/  FFMA.FTZ R3, R33, c[0x0][0x23c], -R8 ;  /* 0x00008f0021037a23 */ /* 0x000fe20000010808 */
[----:B---3--:R-:W-:Y:S01]  /*e500*/  FMNMX.FTZ R229, R4, R7, !PT ;  /* 0x0000000704e57209 */ /* 0x008fe20007810000 */
[----:B------:R-:W2:Y:S01]  /*e510*/  LDSM.16.MT88.4 R20, [R205+0xa000] ;  /* 0x00a00000cd14783b */ /* 0x000ea20000004200 */
[----:B------:R-:W-:Y:S01]  /*e520*/  PRMT R29, R16, 0x5410, R14 ;  /* 0x00005410101d7816 */ /* 0x000fe2000000000e */
[----:B------:R-:W-:-:S02]  /*e530*/  FFMA.FTZ R4, R28, c[0x0][0x23c], -R13 ;  /* 0x00008f001c047a23 */ /* 0x000fc4000001080d */
[----:B------:R3:W-:Y:S01]  /*e540*/  MUFU.EX2 R132, R3 ;  /* 0x0000000300847308 */ /* 0x0007e20000000800 */
[----:B-1----:R-:W-:-:S07]  /*e550*/  FFMA.FTZ R5, R137, c[0x0][0x23c], -R8 ;  /* 0x00008f0089057a23 */ /* 0x002fce0000010808 */
[----:B------:R1:W-:Y:S01]  /*e560*/  MUFU.EX2 R15, R4 ;  /* 0x00000004000f7308 */ /* 0x0003e20000000800 */
[----:B------:R-:W-:Y:S01]  /*e570*/  FMUL.FTZ R14, R229, c[0x0][0x23c] ;  /* 0x00008f00e50e7a20 */ /* 0x000fe20000410000 */
[----:B---3--:R-:W-:-:S06]  /*e580*/  LOP3.LUT R3, R6, 0xffff, RZ, 0xc0, !PT ;  /* 0x0000ffff06037812 */ /* 0x008fcc00078ec0ff */
[----:B------:R3:W-:Y:S01]  /*e590*/  MUFU.EX2 R16, R5 ;  /* 0x0000000500107308 */ /* 0x0007e20000000800 */
[----:B------:R-:W-:Y:S02]  /*e5a0*/  FSETP.NEU.FTZ.AND P1, PT, R229, -INF , PT ;  /* 0xff800000e500780b */ /* 0x000fe40003f3d000 */
[----:B-1----:R-:W-:Y:S02]  /*e5b0*/  SHF.R.U32.HI R4, RZ, 0x8, R3 ;  /* 0x00000008ff047819 */ /* 0x002fe40000011603 */
[----:B------:R-:W-:Y:S01]  /*e5c0*/  LOP3.LUT R3, R6, 0xff, RZ, 0xc0, !PT ;  /* 0x000000ff06037812 */ /* 0x000fe200078ec0ff */
[----:B---3--:R-:W-:-:S04]  /*e5d0*/  FFMA.FTZ R5, R172, c[0x0][0x23c], -R13 ;  /* 0x00008f00ac057a23 */ /* 0x008fc8000001080d */
[----:B------:R1:W3:Y:S01]  /*e5e0*/  MUFU.EX2 R17, R5 ;  /* 0x0000000500117308 */ /* 0x0002e20000000800 */
[----:B------:R-:W-:Y:S01]  /*e5f0*/  PRMT R24, R3, 0x5410, R4 ;  /* 0x0000541003187816 */ /* 0x000fe20000000004 */
[----:B------:R-:W-:Y:S01]  /*e600*/  FFMA.FTZ R4, R133, c[0x0][0x23c], -R13 ;  /* 0x00008f0085047a23 */ /* 0x000fe2000001080d */
[----:B------:R-:W-:Y:S02]  /*e610*/  FSEL R14, R14, RZ, P1 ;  /* 0x000000ff0e0e7208 */ /* 0x000fe40000800000 */
[----:B------:R-:W-:-:S03]  /*e620*/  SHF.R.U32.HI R3, RZ, 0x10, R6 ;  /* 0x00000010ff037819 */ /* 0x000fc60000011606 */
[----:B------:R4:W5:Y:S01]  /*e630*/  MUFU.EX2 R138, R4 ;  /* 0x00000004008a7308 */ /* 0x0009620000000800 */
[----:B------:R-:W-:Y:S02]  /*e640*/  SHF.R.U32.HI R6, RZ, 0x18, R6 ;  /* 0x00000018ff067819 */ /* 0x000fe40000011606 */
[----:B------:R-:W-:Y:S02]  /*e650*/  LOP3.LUT R3, R3, 0xff, RZ, 0xc0, !PT ;  /* 0x000000ff03037812 */ /* 0x000fe400078ec0ff */
[----:B-1----:R-:W-:Y:S02]  /*e660*/  FSEL R5, R231, RZ, P6 ;  /* 0x000000ffe7057208 */ /* 0x002fe40003000000 */
[----:B---3--:R-:W-:Y:S01]  /*e670*/  MOV R133, R17 ;  /* 0x0000001100857202 */ /* 0x008fe20000000f00 */
[----:B----4-:R-:W-:Y:S01]  /*e680*/  FFMA.FTZ R4, R139, c[0x0][0x23c], -R14 ;  /* 0x00008f008b047a23 */ /* 0x010fe2000001080e */
[----:B------:R-:W-:-:S03]  /*e690*/  PRMT R17, R3, 0x5410, R6 ;  /* 0x0000541003117816 */ /* 0x000fc60000000006 */
[----:B------:R1:W-:Y:S01]  /*e6a0*/  MUFU.EX2 R137, R4 ;  /* 0x0000000400897308 */ /* 0x0003e20000000800 */
[----:B------:R-:W-:Y:S01]  /*e6b0*/  FADD.FTZ R6, R136, -R5 ;  /* 0x8000000588067221 */ /* 0x000fe20000010000 */
[----:B------:R-:W-:Y:S02]  /*e6c0*/  MOV R136, R15 ;  /* 0x0000000f00887202 */ /* 0x000fe40000000f00 */
[----:B------:R-:W-:Y:S02]  /*e6d0*/  MOV R172, R198 ;  /* 0x000000c600ac7202 */ /* 0x000fe40000000f00 */
[----:B------:R-:W3:Y:S01]  /*e6e0*/  LDC.U8 R198, c[0x0][0x2d8] ;  /* 0x0000b600ffc67b82 */ /* 0x000ee20000000000 */
[----:B-1----:R-:W-:-:S05]  /*e6f0*/  FSEL R4, R230, RZ, P5 ;  /* 0x000000ffe6047208 */ /* 0x002fca0002800000 */
[----:B------:R-:W-:Y:S01]  /*e700*/  FADD.FTZ R15, R135, -R4 ;  /* 0x80000004870f7221 */ /* 0x000fe20000010000 */
[----:B------:R-:W-:Y:S02]  /*e710*/  MOV R135, R196 ;  /* 0x000000c400877202 */ /* 0x000fe40000000f00 */
[----:B------:R-:W3:Y:S01]  /*e720*/  LDC.U8 R196, c[0x0][0x2d8] ;  /* 0x0000b600ffc47b82 */ /* 0x000ee20000000000 */
[----:B------:R-:W-:-:S04]  /*e730*/  FFMA.FTZ R3, R34, c[0x0][0x23c], -R14 ;  /* 0x00008f0022037a23 */ /* 0x000fc8000001080e */
[----:B------:R1:W4:Y:S01]  /*e740*/  MUFU.EX2 R244, R3 ;  /* 0x0000000300f47308 */ /* 0x0003220000000800 */
[----:B------:R-:W-:Y:S02]  /*e750*/  FSEL R4, R229, RZ, P1 ;  /* 0x000000ffe5047208 */ /* 0x000fe40000800000 */
[----:B------:R-:W-:-:S03]  /*e760*/  MOV R139, R16 ;  /* 0x00000010008b7202 */ /* 0x000fc60000000f00 */
[----:B------:R-:W-:Y:S01]  /*e770*/  FADD.FTZ R16, R2, -R4 ;  /* 0x8000000402107221 */ /* 0x000fe20000010000 */
[----:B-----5:R-:W-:Y:S02]  /*e780*/  F2FP.PACK_AB R2, R138, R133 ;  /* 0x000000858a02723e */ /* 0x020fe400000000ff */
[----:B---3--:R-:W-:-:S05]  /*e790*/  PRMT R196, R196, 0x7054, R198 ;  /* 0x00007054c4c47816 */ /* 0x008fca00000000c6 */
[--C-:B------:R-:W-:Y:S01]  /*e7a0*/  HSET2.LE.AND R18, R18, R196.reuse, PT ;  /* 0x000000c412127233 */ /* 0x100fe20003803000 */
[----:B-1----:R-:W-:Y:S01]  /*e7b0*/  FFMA.FTZ R3, R179, c[0x0][0x23c], -R13 ;  /* 0x00008f00b3037a23 */ /* 0x002fe2000001080d */
[--C-:B------:R-:W-:Y:S01]  /*e7c0*/  HSET2.LE.AND R19, R19, R196.reuse, PT ;  /* 0x000000c413137233 */ /* 0x100fe20003803000 */
[----:B------:R-:W-:Y:S02]  /*e7d0*/  MOV R179, R35 ;  /* 0x0000002300b37202 */ /* 0x000fe40000000f00 */
[----:B------:R-:W-:Y:S01]  /*e7e0*/  LOP3.LUT R18, R18, R2, RZ, 0xc0, !PT ;  /* 0x0000000212127212 */ /* 0x000fe200078ec0ff */
[--C-:B------:R-:W-:Y:S01]  /*e7f0*/  HSET2.LE.AND R4, R29, R196.reuse, PT ;  /* 0x000000c41d047233 */ /* 0x100fe20003803000 */
[----:B----4-:R-:W-:Y:S02]  /*e800*/  F2FP.PACK_AB R2, R244, R137 ;  /* 0x00000089f402723e */ /* 0x010fe400000000ff */
[----:B------:R-:W-:Y:S01]  /*e810*/  FSEL R5, R228, RZ, P4 ;  /* 0x000000ffe4057208 */ /* 0x000fe20002000000 */
[----:B------:R1:W3:Y:S01]  /*e820*/  MUFU.EX2 R247, R3 ;  /* 0x0000000300f77308 */ /* 0x0002e20000000800 */
[----:B------:R-:W-:Y:S01]  /*e830*/  LOP3.LUT R19, R19, R2, RZ, 0xc0, !PT ;  /* 0x0000000213137212 */ /* 0x000fe200078ec0ff */
[----:B------:R-:W-:Y:S01]  /*e840*/  FMUL.FTZ R6, R6, c[0x0][0x23c] ;  /* 0x00008f0006067a20 */ /* 0x000fe20000410000 */
[----:B------:R-:W-:Y:S01]  /*e850*/  F2FP.PACK_AB R2, R172, R179 ;  /* 0x000000b3ac02723e */ /* 0x000fe200000000ff */
[----:B------:R-:W-:Y:S01]  /*e860*/  FADD.FTZ R7, R134, -R5 ;  /* 0x8000000586077221 */ /* 0x000fe20000010000 */
[----:B------:R-:W-:Y:S01]  /*e870*/  HSET2.LE.AND R5, R27, R196, PT ;  /* 0x000000c41b057233 */ /* 0x000fe20003803000 */
[----:B------:R-:W-:Y:S01]  /*e880*/  FMUL.FTZ R15, R15, c[0x0][0x23c] ;  /* 0x00008f000f0f7a20 */ /* 0x000fe20000410000 */
[----:B------:R-:W-:Y:S01]  /*e890*/  LOP3.LUT R4, R4, R2, RZ, 0xc0, !PT ;  /* 0x0000000204047212 */ /* 0x000fe200078ec0ff */
[----:B------:R-:W-:Y:S01]  /*e8a0*/  FMUL.FTZ R16, R16, c[0x0][0x23c] ;  /* 0x00008f0010107a20 */ /* 0x000fe20000410000 */
[----:B------:R-:W-:Y:S01]  /*e8b0*/  F2FP.PACK_AB R2, R175, R135 ;  /* 0x00000087af02723e */ /* 0x000fe200000000ff */
[----:B------:R-:W4:Y:S01]  /*e8c0*/  LDSM.16.MT88.4 R32, [R207+0xa000] ;  /* 0x00a00000cf20783b */ /* 0x000f220000004200 */
[----:B-1----:R-:W-:-:S04]  /*e8d0*/  FFMA.FTZ R3, R25, c[0x0][0x23c], -R14 ;  /* 0x00008f0019037a23 */ /* 0x002fc8000001080e */
[----:B------:R1:W-:Y:S01]  /*e8e0*/  MUFU.EX2 R246, R3 ;  /* 0x0000000300f67308 */ /* 0x0003e20000000800 */
[----:B------:R-:W-:Y:S01]  /*e8f0*/  LOP3.LUT R5, R5, R2, RZ, 0xc0, !PT ;  /* 0x0000000205057212 */ /* 0x000fe200078ec0ff */
[----:B------:R-:W-:Y:S01]  /*e900*/  HSET2.LE.AND R2, R30, R196, PT ;  /* 0x000000c41e027233 */ /* 0x000fe20003803000 */
[----:B------:R-:W-:-:S05]  /*e910*/  FMUL.FTZ R7, R7, c[0x0][0x23c] ;  /* 0x00008f0007077a20 */ /* 0x000fca0000410000 */
[----:B------:R-:W-:Y:S01]  /*e920*/  MUFU.EX2 R28, R6 ;  /* 0x00000006001c7308 */ /* 0x000fe20000000800 */
[----:B-1----:R-:W-:-:S07]  /*e930*/  FFMA.FTZ R3, R174, c[0x0][0x23c], -R14 ;  /* 0x00008f00ae037a23 */ /* 0x002fce000001080e */
[----:B------:R1:W5:Y:S08]  /*e940*/  MUFU.EX2 R245, R3 ;  /* 0x0000000300f57308 */ /* 0x0003700000000800 */
[----:B------:R-:W2:Y:S01]  /*e950*/  MUFU.EX2 R27, R15 ;  /* 0x0000000f001b7308 */ /* 0x000ea20000000800 */
[----:B-1----:R-:W-:-:S07]  /*e960*/  F2FP.PACK_AB R3, R177, R173 ;  /* 0x000000adb103723e */ /* 0x002fce00000000ff */
[----:B------:R1:W1:Y:S01]  /*e970*/  MUFU.EX2 R26, R7 ;  /* 0x00000007001a7308 */ /* 0x0002620000000800 */
[----:B------:R-:W-:Y:S01]  /*e980*/  LOP3.LUT R6, R2, R3, RZ, 0xc0, !PT ;  /* 0x0000000302067212 */ /* 0x000fe200078ec0ff */
[----:B------:R-:W-:Y:S01]  /*e990*/  HSET2.LE.AND R2, R31, R196, PT ;  /* 0x000000c41f027233 */ /* 0x000fe20003803000 */
[----:B------:R-:W-:-:S05]  /*e9a0*/  F2FP.PACK_AB R3, R132, R139 ;  /* 0x0000008b8403723e */ /* 0x000fca00000000ff */
[----:B------:R2:W2:Y:S01]  /*e9b0*/  MUFU.EX2 R25, R16 ;  /* 0x0000001000197308 */ /* 0x0004a20000000800 */
[----:B-1----:R-:W-:Y:S01]  /*e9c0*/  LOP3.LUT R7, R2, R3, RZ, 0xc0, !PT ;  /* 0x0000000302077212 */ /* 0x002fe200078ec0ff */
[----:B------:R-:W-:Y:S01]  /*e9d0*/  HSET2.LE.AND R2, R24, R196, PT ;  /* 0x000000c418027233 */ /* 0x000fe20003803000 */
[----:B---3--:R-:W-:-:S04]  /*e9e0*/  F2FP.PACK_AB R3, R247, R136 ;  /* 0x00000088f703723e */ /* 0x008fc800000000ff */
[----:B--2---:R-:W-:Y:S01]  /*e9f0*/  LOP3.LUT R16, R2, R3, RZ, 0xc0, !PT ;  /* 0x0000000302107212 */ /* 0x004fe200078ec0ff */
[----:B------:R-:W-:Y:S01]  /*ea00*/  HSET2.LE.AND R2, R17, R196, PT ;  /* 0x000000c411027233 */ /* 0x000fe20003803000 */
[----:B-----5:R-:W-:Y:S01]  /*ea10*/  F2FP.PACK_AB R3, R245, R246 ;  /* 0x000000f6f503723e */ /* 0x020fe200000000ff */
[-C--:B------:R-:W-:Y:S02]  /*ea20*/  FMUL.FTZ R140, R140, R28.reuse ;  /* 0x0000001c8c8c7220 */ /* 0x080fe40000410000 */
[----:B------:R-:W-:Y:S01]  /*ea30*/  FMUL.FTZ R141, R141, R28 ;  /* 0x0000001c8d8d7220 */ /* 0x000fe20000410000 */
[----:B------:R-:W-:Y:S01]  /*ea40*/  LOP3.LUT R17, R2, R3, RZ, 0xc0, !PT ;  /* 0x0000000302117212 */ /* 0x000fe200078ec0ff */
        /* <DEDUP_REMOVED lines=20> */
[-C--:B------:R-:W-:Y:S01]  /*eb90*/  FMUL.FTZ R37, R37, R28.reuse ;  /* 0x0000001c25257220 */ /* 0x080fe20000410000 */
[----:B------:R-:W-:Y:S01]  /*eba0*/  LDSM.16.MT88.4 R148, [R205+0xa800] ;  /* 0x00a80000cd94783b */ /* 0x000fe20000004200 */
        /* <DEDUP_REMOVED lines=18> */
[C---:B----4-:R-:W-:Y:S01]  /*ecd0*/  HMMA.16816.F32 R232, R4.reuse, R32, R36 ;  /* 0x0000002004e8723c */ /* 0x050fe20000001824 */
[----:B------:R-:W2:Y:S07]  /*ece0*/  LDSM.16.MT88.4 R36, [R209+0xa000] ;  /* 0x00a00000d124783b */ /* 0x000eae0000004200 */
[-C--:B-1----:R-:W-:Y:S08]  /*ecf0*/  HMMA.16816.F32 R52, R4, R20.reuse, R52 ;  /* 0x000000140434723c */ /* 0x082ff00000001834 */
[----:B------:R-:W-:Y:S08]  /*ed00*/  HMMA.16816.F32 R236, R16, R20, R56 ;  /* 0x0000001410ec723c */ /* 0x000ff00000001838 */
        /* <DEDUP_REMOVED lines=23> */
[----:B------:R-:W-:Y:S01]  /*ee80*/  HMMA.16816.F32 R224, R16, R32, R40 ;  /* 0x0000002010e0723c */ /* 0x000fe20000001828 */
[-C--:B------:R-:W-:Y:S01]  /*ee90*/  FMUL.FTZ R80, R80, R28.reuse ;  /* 0x0000001c50507220 */ /* 0x080fe20000410000 */
[----:B------:R-:W-:Y:S01]  /*eea0*/  LDSM.16.MT88.4 R40, [R210+0xb000] ;  /* 0x00b00000d228783b */ /* 0x000fe20000004200 */
[----:B------:R-:W-:Y:S02]  /*eeb0*/  FMUL.FTZ R81, R81, R28 ;  /* 0x0000001c51517220 */ /* 0x000fe40000410000 */
        /* <DEDUP_REMOVED lines=8> */
[----:B------:R-:W3:Y:S01]  /*ef40*/  LDSM.16.MT88.4 R32, [R207+0xb000] ;  /* 0x00b00000cf20783b */ /* 0x000ee20000004200 */
[-C--:B------:R-:W-:Y:S02]  /*ef50*/  FMUL.FTZ R92, R92, R26.reuse ;  /* 0x0000001a5c5c7220 */ /* 0x080fe40000410000 */
[----:B------:R-:W-:Y:S01]  /*ef60*/  FMUL.FTZ R93, R93, R26 ;  /* 0x0000001a5d5d7220 */ /* 0x000fe20000410000 */
[----:B------:R-:W4:Y:S01]  /*ef70*/  LDSM.16.MT88.4 R44, [R209+0xb000] ;  /* 0x00b00000d12c783b */ /* 0x000f220000004200 */
[----:B------:R-:W-:-:S02]  /*ef80*/  FMUL.FTZ R94, R94, R25 ;  /* 0x000000195e5e7220 */ /* 0x000fc40000410000 */
[----:B------:R-:W-:Y:S01]  /*ef90*/  FMUL.FTZ R95, R95, R25 ;  /* 0x000000195f5f7220 */ /* 0x000fe20000410000 */
[----:B--2---:R-:W-:Y:S01]  /*efa0*/  HMMA.16816.F32 R68, R4, R36, R68 ;  /* 0x000000240444723c */ /* 0x004fe20000001844 */
[----:B------:R-:W-:Y:S01]  /*efb0*/  MOV R60, R172 ;  /* 0x000000ac003c7202 */ /* 0x000fe20000000f00 */
[----:B------:R-:W-:Y:S01]  /*efc0*/  FFMA.FTZ R2, R189, c[0x0][0x23c], -R0 ;  /* 0x00008f00bd027a23 */ /* 0x000fe20000010800 */
[----:B------:R-:W-:-:S05]  /*efd0*/  MOV R61, R136 ;  /* 0x00000088003d7202 */ /* 0x000fca0000000f00 */
[----:B------:R-:W-:Y:S07]  /*efe0*/  HMMA.16816.F32 R72, R16, R36, R72 ;  /* 0x000000241048723c */ /* 0x000fee0000001848 */
[----:B------:R-:W-:Y:S01]  /*eff0*/  MOV R37, R175 ;  /* 0x000000af00257202 */ /* 0x000fe20000000f00 */
[----:B------:R-:W-:Y:S01]  /*f000*/  HMMA.16816.F32 R80, R4, R38, R80 ;  /* 0x000000260450723c */ /* 0x000fe20000001850 */
[----:B------:R-:W-:-:S07]  /*f010*/  MOV R36, R173 ;  /* 0x000000ad00247202 */ /* 0x000fce0000000f00 */
[----:B------:R-:W-:Y:S07]  /*f020*/  HMMA.16816.F32 R172, R16, R38, R76 ;  /* 0x0000002610ac723c */ /* 0x000fee000000184c */
[----:B------:R-:W-:Y:S02]  /*f030*/  MOV R79, R139 ;  /* 0x0000008b004f7202 */ /* 0x000fe40000000f00 */
[----:B------:R-:W-:Y:S02]  /*f040*/  MOV R77, R137 ;  /* 0x00000089004d7202 */ /* 0x000fe40000000f00 */
[----:B------:R-:W-:-:S02]  /*f050*/  MOV R38, R138 ;  /* 0x0000008a00267202 */ /* 0x000fc40000000f00 */
[----:B-1----:R-:W-:Y:S07]  /*f060*/  HMMA.16816.F32 R136, R16, R22, R92 ;  /* 0x000000161088723c */ /* 0x002fee000000185c */
[----:B------:R-:W-:Y:S02]  /*f070*/  MOV R94, R196 ;  /* 0x000000c4005e7202 */ /* 0x000fe40000000f00 */
[----:B------:R1:W-:Y:S02]  /*f080*/  MUFU.EX2 R196, R2 ;  /* 0x0000000200c47308 */ /* 0x0003e40000000800 */
[----:B-1----:R-:W-:-:S06]  /*f090*/  FFMA.FTZ R2, R185, c[0x0][0x23c], -R0 ;  /* 0x00008f00b9027a23 */ /* 0x002fcc0000010800 */
[----:B------:R1:W-:Y:S02]  /*f0a0*/  MUFU.EX2 R198, R2 ;  /* 0x0000000200c67308 */ /* 0x0003e40000000800 */
[--C-:B-1----:R-:W-:Y:S02]  /*f0b0*/  FFMA.FTZ R2, R184, c[0x0][0x23c], -R0.reuse ;  /* 0x00008f00b8027a23 */ /* 0x102fe40000010800 */
[----:B------:R-:W-:-:S04]  /*f0c0*/  FFMA.FTZ R0, R176, c[0x0][0x23c], -R0 ;  /* 0x00008f00b0007a23 */ /* 0x000fc80000010800 */
[----:B------:R1:W-:Y:S01]  /*f0d0*/  MUFU.EX2 R189, R0 ;  /* 0x0000000000bd7308 */ /* 0x0003e20000000800 */
[----:B------:R-:W-:Y:S01]  /*f0e0*/  FMUL.FTZ R84, R84, R28 ;  /* 0x0000001c54547220 */ /* 0x000fe20000410000 */
[----:B------:R-:W-:Y:S01]  /*f0f0*/  MOV R95, R244 ;  /* 0x000000f4005f7202 */ /* 0x000fe20000000f00 */
        /* <DEDUP_REMOVED lines=39> */
[----:B------:R-:W-:Y:S01]  /*f370*/  FMUL.FTZ R91, R91, R25 ;  /* 0x000000195b5b7220 */ /* 0x000fe20000410000 */
[----:B------:R1:W-:Y:S01]  /*f380*/  MUFU.EX2 R244, R2 ;  /* 0x0000000200f47308 */ /* 0x0003e20000000800 */
[----:B------:R-:W-:Y:S01]  /*f390*/  MOV R63, R179 ;  /* 0x000000b3003f7202 */ /* 0x000fe20000000f00 */
[C---:B------:R-:W-:Y:S06]  /*f3a0*/  HMMA.16816.F32 R84, R4.reuse, R20, R84 ;  /* 0x000000140454723c */ /* 0x040fec0000001854 */
[----:B------:R2:W-:Y:S02]  /*f3b0*/  MUFU.EX2 R186, R0 ;  /* 0x0000000000ba7308 */ /* 0x0005e40000000800 */
[----:B------:R-:W-:Y:S01]  /*f3c0*/  HMMA.16816.F32 R96, R4, R22, R96 ;  /* 0x000000160460723c */ /* 0x000fe20000001860 */
[----:B-1----:R-:W-:-:S07]  /*f3d0*/  IMAD.WIDE.U32 R2, R181, -0x2daee0ad, RZ ;  /* 0xd2511f53b5027825 */ /* 0x002fce00078e00ff */
[----:B---3--:R-:W-:Y:S01]  /*f3e0*/  HMMA.16816.F32 R100, R4, R32, R100 ;  /* 0x000000200464723c */ /* 0x008fe20000001864 */
[----:B--2---:R-:W-:Y:S01]  /*f3f0*/  FFMA.FTZ R0, R178, c[0x0][0x23c], -R8 ;  /* 0x00008f00b2007a23 */ /* 0x004fe20000010808 */
[----:B------:R-:W-:-:S06]  /*f400*/  SHF.R.U32.HI R8, RZ, 0x10, R2 ;  /* 0x00000010ff087819 */ /* 0x000fcc0000011602 */
[C---:B------:R-:W-:Y:S01]  /*f410*/  HMMA.16816.F32 R108, R4.reuse, R34, R108 ;  /* 0x00000022046c723c */ /* 0x040fe2000000186c */
[----:B------:R-:W-:Y:S01]  /*f420*/  SHF.R.U32.HI R23, RZ, 0x18, R2 ;  /* 0x00000018ff177819 */ /* 0x000fe20000011602 */
[----:B------:R1:W-:Y:S06]  /*f430*/  MUFU.EX2 R179, R0 ;  /* 0x0000000000b37308 */ /* 0x0003ec0000000800 */
[----:B------:R-:W-:Y:S01]  /*f440*/  HMMA.16816.F32 R112, R4, R40, R112 ;  /* 0x000000280470723c */ /* 0x000fe20000001870 */
[----:B------:R-:W-:-:S07]  /*f450*/  MOV R76, R177 ;  /* 0x000000b1004c7202 */ /* 0x000fce0000000f00 */
[----:B------:R-:W-:Y:S01]  /*f460*/  HMMA.16816.F32 R120, R4, R42, R120 ;  /* 0x0000002a0478723c */ /* 0x000fe20000001878 */
[----:B-1----:R-:W-:-:S07]  /*f470*/  FFMA.FTZ R0, R197, c[0x0][0x23c], -R13 ;  /* 0x00008f00c5007a23 */ /* 0x002fce000001080d */
[C---:B----4-:R-:W-:Y:S01]  /*f480*/  HMMA.16816.F32 R164, R4.reuse, R44, R164 ;  /* 0x0000002c04a4723c */ /* 0x050fe200000018a4 */
[----:B------:R1:W-:Y:S07]  /*f490*/  MUFU.EX2 R178, R0 ;  /* 0x0000000000b27308 */ /* 0x0003ee0000000800 */
[----:B------:R-:W-:Y:S07]  /*f4a0*/  HMMA.16816.F32 R56, R4, R46, R168 ;  /* 0x0000002e0438723c */ /* 0x000fee00000018a8 */
[----:B------:R-:W-:Y:S01]  /*f4b0*/  LOP3.LUT R4, R3, UR18, R180, 0x96, !PT ;  /* 0x0000001203047c12 */ /* 0x000fe2000f8e96b4 */
[----:B------:R-:W-:Y:S01]  /*f4c0*/  HMMA.16816.F32 R88, R16, R20, R88 ;  /* 0x000000141058723c */ /* 0x000fe20000001858 */
[----:B------:R-:W-:Y:S01]  /*f4d0*/  LOP3.LUT R7, R2, 0xffff, RZ, 0xc0, !PT ;  /* 0x0000ffff02077812 */ /* 0x000fe200078ec0ff */
[----:B------:R-:W-:-:S05]  /*f4e0*/  FFMA.FTZ R5, R194, c[0x0][0x23c], -R13 ;  /* 0x00008f00c2057a23 */ /* 0x000fca000001080d */
[----:B------:R-:W-:Y:S01]  /*f4f0*/  LOP3.LUT R20, R2, 0xff, RZ, 0xc0, !PT ;  /* 0x000000ff02147812 */ /* 0x000fe200078ec0ff */
[----:B------:R-:W-:Y:S01]  /*f500*/  IMAD.WIDE.U32 R2, R183, -0x2daee0ad, RZ ;  /* 0xd2511f53b7027825 */ /* 0x000fe200078e00ff */
[----:B------:R2:W-:Y:S04]  /*f510*/  MUFU.EX2 R177, R5 ;  /* 0x0000000500b17308 */ /* 0x0005e80000000800 */
[----:B-1----:R-:W-:Y:S02]  /*f520*/  LOP3.LUT R0, R3, UR18, R182, 0x96, !PT ;  /* 0x0000001203007c12 */ /* 0x002fe4000f8e96b6 */
[C---:B------:R-:W-:Y:S01]  /*f530*/  LOP3.LUT R6, R2.reuse, 0xffff, RZ, 0xc0, !PT ;  /* 0x0000ffff02067812 */ /* 0x040fe200078ec0ff */
[----:B------:R-:W-:Y:S01]  /*f540*/  FFMA.FTZ R3, R193, c[0x0][0x23c], -R13 ;  /* 0x00008f00c1037a23 */ /* 0x000fe2000001080d */
[----:B------:R-:W-:-:S02]  /*f550*/  LOP3.LUT R22, R2, 0xff, RZ, 0xc0, !PT ;  /* 0x000000ff02167812 */ /* 0x000fc400078ec0ff */
[--C-:B------:R-:W-:Y:S02]  /*f560*/  SHF.R.U32.HI R15, RZ, 0x10, R2.reuse ;  /* 0x00000010ff0f7819 */ /* 0x100fe40000011602 */
[----:B------:R-:W-:Y:S02]  /*f570*/  SHF.R.U32.HI R21, RZ, 0x18, R2 ;  /* 0x00000018ff157819 */ /* 0x000fe40000011602 */
[----:B------:R-:W-:Y:S01]  /*f580*/  SHF.R.U32.HI R2, RZ, 0x8, R7 ;  /* 0x00000008ff027819 */ /* 0x000fe20000011607 */
[----:B--2---:R-:W-:Y:S01]  /*f590*/  FFMA.FTZ R5, R187, c[0x0][0x23c], -R13 ;  /* 0x00008f00bb057a23 */ /* 0x004fe2000001080d */
[----:B------:R1:W-:Y:S02]  /*f5a0*/  MUFU.EX2 R176, R3 ;  /* 0x0000000300b07308 */ /* 0x0003e40000000800 */
[----:B------:R-:W-:Y:S02]  /*f5b0*/  PRMT R20, R20, 0x5410, R2 ;  /* 0x0000541014147816 */ /* 0x000fe40000000002 */
[----:B------:R-:W-:-:S04]  /*f5c0*/  LOP3.LUT R2, R4, 0xffff, RZ, 0xc0, !PT ;  /* 0x0000ffff04027812 */ /* 0x000fc800078ec0ff */
[----:B------:R2:W3:Y:S01]  /*f5d0*/  MUFU.EX2 R31, R5 ;  /* 0x00000005001f7308 */ /* 0x0004e20000000800 */
[----:B------:R-:W-:Y:S02]  /*f5e0*/  SHF.R.U32.HI R7, RZ, 0x8, R6 ;  /* 0x00000008ff077819 */ /* 0x000fe40000011606 */
[----:B------:R-:W-:Y:S01]  /*f5f0*/  LOP3.LUT R6, R15, 0xff, RZ, 0xc0, !PT ;  /* 0x000000ff0f067812 */ /* 0x000fe200078ec0ff */
[----:B------:R-:W-:Y:S01]  /*f600*/  FFMA.FTZ R13, R199, c[0x0][0x23c], -R14 ;  /* 0x00008f00c70d7a23 */ /* 0x000fe2000001080e */
[----:B-1----:R-:W-:Y:S02]  /*f610*/  SHF.R.U32.HI R3, RZ, 0x8, R2 ;  /* 0x00000008ff037819 */ /* 0x002fe40000011602 */
[----:B------:R-:W-:Y:S01]  /*f620*/  LOP3.LUT R2, R4, 0xff, RZ, 0xc0, !PT ;  /* 0x000000ff04027812 */ /* 0x000fe200078ec0ff */
[--C-:B------:R-:W-:Y:S01]  /*f630*/  FFMA.FTZ R30, R195, c[0x0][0x23c], -R14.reuse ;  /* 0x00008f00c31e7a23 */ /* 0x100fe2000001080e */
[----:B------:R-:W-:Y:S01]  /*f640*/  LOP3.LUT R8, R8, 0xff, RZ, 0xc0, !PT ;  /* 0x000000ff08087812 */ /* 0x000fe200078ec0ff */
[----:B------:R-:W-:-:S02]  /*f650*/  FFMA.FTZ R24, R192, c[0x0][0x23c], -R14 ;  /* 0x00008f00c0187a23 */ /* 0x000fc4000001080e */
[----:B------:R-:W-:Y:S01]  /*f660*/  FFMA.FTZ R29, R190, c[0x0][0x23c], -R14 ;  /* 0x00008f00be1d7a23 */ /* 0x000fe2000001080e */
[----:B------:R-:W-:Y:S01]  /*f670*/  PRMT R14, R6, 0x5410, R21 ;  /* 0x00005410060e7816 */ /* 0x000fe20000000015 */
[-C--:B------:R-:W-:Y:S01]  /*f680*/  FMUL.FTZ R156, R156, R26.reuse ;  /* 0x0000001a9c9c7220 */ /* 0x080fe20000410000 */
[----:B------:R-:W-:Y:S01]  /*f690*/  PRMT R21, R2, 0x5410, R3 ;  /* 0x0000541002157816 */ /* 0x000fe20000000003 */
[-C--:B------:R-:W-:Y:S01]  /*f6a0*/  FMUL.FTZ R157, R157, R26.reuse ;  /* 0x0000001a9d9d7220 */ /* 0x080fe20000410000 */
[----:B------:R-:W-:Y:S01]  /*f6b0*/  LOP3.LUT R2, R0, 0xffff, RZ, 0xc0, !PT ;  /* 0x0000ffff00027812 */ /* 0x000fe200078ec0ff */
        /* <DEDUP_REMOVED lines=17> */
[-C--:B------:R-:W-:Y:S01]  /*f7d0*/  FMUL.FTZ R127, R127, R25.reuse ;  /* 0x000000197f7f7220 */ /* 0x080fe20000410000 */
[----:B------:R-:W-:Y:S01]  /*f7e0*/  PRMT R23, R8, 0x5410, R23 ;  /* 0x0000541008177816 */ /* 0x000fe20000000017 */
[-C--:B------:R-:W-:Y:S01]  /*f7f0*/  FMUL.FTZ R128, R128, R26.reuse ;  /* 0x0000001a80807220 */ /* 0x080fe20000410000 */
[----:B------:R-:W-:Y:S01]  /*f800*/  PRMT R15, R22, 0x5410, R7 ;  /* 0x00005410160f7816 */ /* 0x000fe20000000007 */
[----:B------:R-:W-:Y:S01]  /*f810*/  FMUL.FTZ R129, R129, R26 ;  /* 0x0000001a81817220 */ /* 0x000fe20000410000 */
[----:B--2---:R-:W-:Y:S01]  /*f820*/  SHF.R.U32.HI R5, RZ, 0x10, R4 ;  /* 0x00000010ff057819 */ /* 0x004fe20000011604 */
[-C--:B------:R-:W-:Y:S01]  /*f830*/  FMUL.FTZ R130, R130, R25.reuse ;  /* 0x0000001982827220 */ /* 0x080fe20000410000 */
[----:B------:R-:W-:Y:S01]  /*f840*/  SHF.R.U32.HI R3, RZ, 0x10, R0 ;  /* 0x00000010ff037819 */ /* 0x000fe20000011600 */
[----:B------:R-:W-:Y:S01]  /*f850*/  FMUL.FTZ R131, R131, R25 ;  /* 0x0000001983837220 */ /* 0x000fe20000410000 */
[----:B------:R-:W-:-:S02]  /*f860*/  SHF.R.U32.HI R7, RZ, 0x18, R4 ;  /* 0x00000018ff077819 */ /* 0x000fc40000011604 */
[----:B------:R-:W-:Y:S02]  /*f870*/  LOP3.LUT R8, R0, 0xff, RZ, 0xc0, !PT ;  /* 0x000000ff00087812 */ /* 0x000fe400078ec0ff */
[----:B------:R-:W-:Y:S01]  /*f880*/  SHF.R.U32.HI R6, RZ, 0x18, R0 ;  /* 0x00000018ff067819 */ /* 0x000fe20000011600 */
[----:B------:R-:W-:Y:S01]  /*f890*/  HSET2.LE.AND R0, R20, R94, PT ;  /* 0x0000005e14007233 */ /* 0x000fe20003803000 */
[----:B------:R-:W-:Y:S01]  /*f8a0*/  SHF.R.U32.HI R4, RZ, 0x8, R2 ;  /* 0x00000008ff047819 */ /* 0x000fe20000011602 */
[----:B------:R-:W-:Y:S01]  /*f8b0*/  HMMA.16816.F32 R156, R16, R32, R156 ;  /* 0x00000020109c723c */ /* 0x000fe2000000189c */
[----:B------:R-:W-:Y:S02]  /*f8c0*/  MOV R62, R135 ;  /* 0x00000087003e7202 */ /* 0x000fe40000000f00 */
[----:B------:R-:W-:Y:S02]  /*f8d0*/  MOV R78, R133 ;  /* 0x00000085004e7202 */ /* 0x000fe40000000f00 */
[----:B------:R-:W-:-:S02]  /*f8e0*/  MOV R39, R132 ;  /* 0x0000008400277202 */ /* 0x000fc40000000f00 */
[----:B---3--:R-:W-:Y:S01]  /*f8f0*/  F2FP.PACK_AB R2, R31, R176 ;  /* 0x000000b01f02723e */ /* 0x008fe200000000ff */
[----:B------:R-:W-:Y:S01]  /*f900*/  HMMA.16816.F32 R132, R16, R34, R104 ;  /* 0x000000221084723c */ /* 0x000fe20000001868 */
[----:B------:R-:W-:Y:S01]  /*f910*/  LOP3.LUT R5, R5, 0xff, RZ, 0xc0, !PT ;  /* 0x000000ff05057812 */ /* 0x000fe200078ec0ff */
[----:B------:R-:W-:Y:S01]  /*f920*/  MUFU.EX2 R24, R24 ;  /* 0x0000001800187308 */ /* 0x000fe20000000800 */
[----:B------:R-:W-:Y:S01]  /*f930*/  LOP3.LUT R3, R3, 0xff, RZ, 0xc0, !PT ;  /* 0x000000ff03037812 */ /* 0x000fe200078ec0ff */
[----:B------:R-:W-:Y:S01]  /*f940*/  LDSM.16.MT88.4 R104, [R207+0xb800] ;  /* 0x00b80000cf68783b */ /* 0x000fe20000004200 */
[----:B------:R-:W-:-:S03]  /*f950*/  PRMT R7, R5, 0x5410, R7 ;  /* 0x0000541005077816 */ /* 0x000fc60000000007 */
[----:B------:R-:W-:Y:S02]  /*f960*/  HMMA.16816.F32 R160, R16, R40, R160 ;  /* 0x0000002810a0723c */ /* 0x000fe400000018a0 */
[----:B------:R-:W1:Y:S01]  /*f970*/  MUFU.EX2 R29, R29 ;  /* 0x0000001d001d7308 */ /* 0x000e620000000800 */
[----:B------:R-:W-:Y:S01]  /*f980*/  PRMT R6, R3, 0x5410, R6 ;  /* 0x0000541003067816 */ /* 0x000fe20000000006 */
[----:B------:R-:W-:-:S04]  /*f990*/  HSET2.LE.AND R3, R14, R94, PT ;  /* 0x0000005e0e037233 */ /* 0x000fc80003803000 */
[----:B------:R-:W-:Y:S01]  /*f9a0*/  HMMA.16816.F32 R32, R16, R42, R116 ;  /* 0x0000002a1020723c */ /* 0x000fe20000001874 */
[----:B------:R-:W-:-:S07]  /*f9b0*/  PRMT R5, R8, 0x5410, R4 ;  /* 0x0000541008057816 */ /* 0x000fce0000000004 */
[C---:B------:R-:W-:Y:S01]  /*f9c0*/  HMMA.16816.F32 R124, R16.reuse, R44, R124 ;  /* 0x0000002c107c723c */ /* 0x040fe2000000187c */
[----:B------:R-:W-:Y:S01]  /*f9d0*/  F2FP.PACK_AB R4, R179, R186 ;  /* 0x000000bab304723e */ /* 0x000fe200000000ff */
[----:B------:R-:W-:Y:S01]  /*f9e0*/  MUFU.EX2 R22, R13 ;  /* 0x0000000d00167308 */ /* 0x000fe20000000800 */
[----:B------:R-:W-:Y:S01]  /*f9f0*/  MOV R191, R95 ;  /* 0x0000005f00bf7202 */ /* 0x000fe20000000f00 */
[----:B------:R-:W-:Y:S04]  /*fa00*/  LDSM.16.MT88.4 R116, [R210+0xb800] ;  /* 0x00b80000d274783b */ /* 0x000fe80000004200 */
[----:B------:R-:W-:Y:S01]  /*fa10*/  HMMA.16816.F32 R16, R16, R46, R128 ;  /* 0x0000002e1010723c */ /* 0x000fe20000001880 */
[----:B------:R-:W-:Y:S01]  /*fa20*/  LOP3.LUT R171, R3, R4, RZ, 0xc0, !PT ;  /* 0x0000000403ab7212 */ /* 0x000fe200078ec0ff */
[----:B------:R-:W2:Y:S01]  /*fa30*/  MUFU.EX2 R30, R30 ;  /* 0x0000001e001e7308 */ /* 0x000ea20000000800 */
[----:B------:R-:W-:Y:S01]  /*fa40*/  MOV R180, R76 ;  /* 0x0000004c00b47202 */ /* 0x000fe20000000f00 */
[----:B------:R-:W-:Y:S03]  /*fa50*/  LDSM.16.MT88.4 R44, [R207+0xa800] ;  /* 0x00a80000cf2c783b */ /* 0x000fe60000004200 */
[----:B------:R-:W-:Y:S01]  /*fa60*/  LOP3.LUT R130, R0, R2, RZ, 0xc0, !PT ;  /* 0x0000000200827212 */ /* 0x000fe200078ec0ff */
[--C-:B------:R-:W-:Y:S01]  /*fa70*/  HSET2.LE.AND R0, R15, R94.reuse, PT ;  /* 0x0000005e0f007233 */ /* 0x100fe20003803000 */
[----:B------:R-:W-:Y:S01]  /*fa80*/  F2FP.PACK_AB R2, R189, R244 ;  /* 0x000000f4bd02723e */ /* 0x000fe200000000ff */
[----:B------:R-:W-:-:S03]  /*fa90*/  HSET2.LE.AND R3, R6, R94, PT ;  /* 0x0000005e06037233 */ /* 0x000fc60003803000 */
[----:B------:R-:W-:Y:S01]  /*faa0*/  LOP3.LUT R170, R0, R2, RZ, 0xc0, !PT ;  /* 0x0000000200aa7212 */ /* 0x000fe200078ec0ff */
[--C-:B------:R-:W-:Y:S01]  /*fab0*/  HSET2.LE.AND R0, R5, R94.reuse, PT ;  /* 0x0000005e05007233 */ /* 0x100fe20003803000 */
[----:B------:R-:W-:Y:S02]  /*fac0*/  F2FP.PACK_AB R2, R198, R196 ;  /* 0x000000c4c602723e */ /* 0x000fe400000000ff */
[----:B------:R-:W-:Y:S02]  /*fad0*/  F2FP.PACK_AB R4, R185, R184 ;  /* 0x000000b8b904723e */ /* 0x000fe400000000ff */
[----:B------:R-:W-:Y:S01]  /*fae0*/  LOP3.LUT R168, R0, R2, RZ, 0xc0, !PT ;  /* 0x0000000200a87212 */ /* 0x000fe200078ec0ff */
[--C-:B------:R-:W-:Y:S01]  /*faf0*/  HSET2.LE.AND R0, R23, R94.reuse, PT ;  /* 0x0000005e17007233 */ /* 0x100fe20003803000 */
[----:B------:R-:W-:Y:S01]  /*fb00*/  LOP3.LUT R169, R3, R4, RZ, 0xc0, !PT ;  /* 0x0000000403a97212 */ /* 0x000fe200078ec0ff */
[----:B------:R-:W-:Y:S01]  /*fb10*/  HSET2.LE.AND R3, R21, R94, PT ;  /* 0x0000005e15037233 */ /* 0x000fe20003803000 */
[----:B-1----:R-:W-:-:S02]  /*fb20*/  F2FP.PACK_AB R2, R29, R24 ;  /* 0x000000181d02723e */ /* 0x002fc400000000ff */
[----:B------:R-:W-:Y:S02]  /*fb30*/  F2FP.PACK_AB R4, R177, R178 ;  /* 0x000000b2b104723e */ /* 0x000fe400000000ff */
[----:B------:R-:W-:Y:S01]  /*fb40*/  LOP3.LUT R131, R0, R2, RZ, 0xc0, !PT ;  /* 0x0000000200837212 */ /* 0x000fe200078ec0ff */
[----:B------:R-:W-:Y:S01]  /*fb50*/  HSET2.LE.AND R0, R7, R94, PT ;  /* 0x0000005e07007233 */ /* 0x000fe20003803000 */
[----:B------:R-:W-:Y:S01]  /*fb60*/  LOP3.LUT R128, R3, R4, RZ, 0xc0, !PT ;  /* 0x0000000403807212 */ /* 0x000fe200078ec0ff */
[----:B------:R-:W-:Y:S04]  /*fb70*/  LDSM.16.MT88.4 R92, [R205+0xb800] ;  /* 0x00b80000cd5c783b */ /* 0x000fe80000004200 */
[----:B------:R-:W1:Y:S01]  /*fb80*/  LDSM.16.MT88.4 R4, [R209+0xb800] ;  /* 0x00b80000d104783b */ /* 0x000e620000004200 */
[----:B------:R-:W-:-:S02]  /*fb90*/  MOV R197, R77 ;  /* 0x0000004d00c57202 */ /* 0x000fc40000000f00 */
[----:B------:R-:W-:Y:S02]  /*fba0*/  MOV R183, R78 ;  /* 0x0000004e00b77202 */ /* 0x000fe40000000f00 */
[----:B------:R-:W-:Y:S02]  /*fbb0*/  MOV R182, R79 ;  /* 0x0000004f00b67202 */ /* 0x000fe40000000f00 */
[----:B------:R-:W-:Y:S01]  /*fbc0*/  MOV R187, R60 ;  /* 0x0000003c00bb7202 */ /* 0x000fe20000000f00 */
[----:B------:R-:W-:Y:S01]  /*fbd0*/  LDSM.16.MT88.4 R76, [R209+0xa800] ;  /* 0x00a80000d14c783b */ /* 0x000fe20000004200 */
[----:B------:R-:W-:Y:S02]  /*fbe0*/  MOV R199, R61 ;  /* 0x0000003d00c77202 */ /* 0x000fe40000000f00 */
[----:B------:R-:W-:Y:S02]  /*fbf0*/  MOV R195, R62 ;  /* 0x0000003e00c37202 */ /* 0x000fe40000000f00 */
[----:B------:R-:W-:-:S02]  /*fc00*/  MOV R192, R63 ;  /* 0x0000003f00c07202 */ /* 0x000fc40000000f00 */
[----:B------:R-:W3:Y:S01]  /*fc10*/  LDSM.16.MT88.4 R60, [R210+0xa800] ;  /* 0x00a80000d23c783b */ /* 0x000ee20000004200 */
[----:B--2---:R-:W-:Y:S01]  /*fc20*/  F2FP.PACK_AB R2, R30, R22 ;  /* 0x000000161e02723e */ /* 0x004fe200000000ff */
[----:B------:R-:W-:Y:S01]  /*fc30*/  FFMA.FTZ R8, R249, R27, R195 ;  /* 0x0000001bf9087223 */ /* 0x000fe200000100c3 */
[----:B------:R-:W-:Y:S02]  /*fc40*/  MOV R193, R37 ;  /* 0x0000002500c17202 */ /* 0x000fe40000000f00 */
[----:B------:R-:W-:Y:S01]  /*fc50*/  LOP3.LUT R129, R0, R2, RZ, 0xc0, !PT ;  /* 0x0000000200817212 */ /* 0x000fe200078ec0ff */
[----:B------:R-:W-:Y:S01]  /*fc60*/  FFMA.FTZ R0, R248, R28, R192 ;  /* 0x0000001cf8007223 */ /* 0x000fe200000100c0 */
[----:B------:R-:W-:Y:S01]  /*fc70*/  MOV R194, R36 ;  /* 0x0000002400c27202 */ /* 0x000fe20000000f00 */
[----:B------:R-:W-:Y:S02]  /*fc80*/  FFMA.FTZ R3, R251, R26, R199 ;  /* 0x0000001afb037223 */ /* 0x000fe400000100c7 */
[----:B------:R-:W-:-:S02]  /*fc90*/  FFMA.FTZ R2, R250, R25, R246 ;  /* 0x00000019fa027223 */ /* 0x000fc400000100f6 */
[----:B------:R-:W-:Y:S02]  /*fca0*/  FADD.FTZ R13, R187, R0 ;  /* 0x00000000bb0d7221 */ /* 0x000fe40000010000 */
[----:B------:R-:W-:Y:S02]  /*fcb0*/  FADD.FTZ R8, R193, R8 ;  /* 0x00000008c1087221 */ /* 0x000fe40000010000 */
[----:B------:R-:W-:Y:S01]  /*fcc0*/  FADD.FTZ R0, R247, R3 ;  /* 0x00000003f7007221 */ /* 0x000fe20000010000 */
[----:B------:R-:W-:Y:S01]  /*fcd0*/  MOV R181, R39 ;  /* 0x0000002700b57202 */ /* 0x000fe20000000f00 */
[----:B------:R-:W-:Y:S01]  /*fce0*/  FADD.FTZ R3, R194, R13 ;  /* 0x0000000dc2037221 */ /* 0x000fe20000010000 */
[----:B------:R-:W-:Y:S01]  /*fcf0*/  MOV R188, R38 ;  /* 0x0000002600bc7202 */ /* 0x000fe20000000f00 */
[----:B------:R-:W-:Y:S01]  /*fd00*/  FADD.FTZ R0, R183, R0 ;  /* 0x00000000b7007221 */ /* 0x000fe20000010000 */
[----:B-1----:R-:W-:Y:S01]  /*fd10*/  HMMA.16816.F32 R164, R168, R4, R164 ;  /* 0x00000004a8a4723c */ /* 0x002fe200000018a4 */
        /* <DEDUP_REMOVED lines=20> */
[----:B------:R-:W-:Y:S02]  /*fe60*/  FADD.FTZ R2, R176, R0 ;  /* 0x00000000b0027221 */ /* 0x000fe40000010000 */
[----:B------:R-:W-:-:S05]  /*fe70*/  FADD.FTZ R0, R24, R4 ;  /* 0x0000000418007221 */ /* 0x000fca0000010000 */
[----:B------:R-:W-:Y:S01]  /*fe80*/  HMMA.16816.F32 R36, R168, R44, R232 ;  /* 0x0000002ca824723c */ /* 0x000fe200000018e8 */
[----:B------:R-:W-:-:S07]  /*fe90*/  FADD.FTZ R251, R31, R2 ;  /* 0x000000021ffb7221 */ /* 0x000fce0000010000 */
[----:B------:R-:W-:Y:S01]  /*fea0*/  HMMA.16816.F32 R48, R168, R46, R48 ;  /* 0x0000002ea830723c */ /* 0x000fe20000001830 */
[----:B------:R-:W-:-:S07]  /*feb0*/  FADD.FTZ R248, R189, R5 ;  /* 0x00000005bdf87221 */ /* 0x000fce0000010000 */
[----:B---3--:R-:W-:Y:S01]  /*fec0*/  HMMA.16816.F32 R52, R168, R60, R52 ;  /* 0x0000003ca834723c */ /* 0x008fe20000001834 */
[----:B------:R-:W-:-:S07]  /*fed0*/  FADD.FTZ R249, R179, R3 ;  /* 0x00000003b3f97221 */ /* 0x000fce0000010000 */
[----:B------:R-:W-:Y:S01]  /*fee0*/  HMMA.16816.F32 R64, R168, R62, R64 ;  /* 0x0000003ea840723c */ /* 0x000fe20000001840 */
[----:B------:R-:W-:-:S07]  /*fef0*/  FADD.FTZ R250, R29, R0 ;  /* 0x000000001dfa7221 */ /* 0x000fce0000010000 */
        /* <DEDUP_REMOVED lines=73> */
[C---:B------:R-:W-:Y:S02]  /*10390*/  IADD3 R2, R0.reuse, 0x18, RZ ;  /* 0x0000001800027810 */ /* 0x040fe40007ffe0ff */
[C---:B------:R-:W-:Y:S01]  /*103a0*/  ISETP.GE.AND P4, PT, R0.reuse, R9, PT ;  /* 0x000000090000720c */ /* 0x040fe20003f86270 */
[----:B------:R-:W-:Y:S01]  /*103b0*/  @!PT LDS RZ, [RZ] ;  /* 0x00000000fffff984 */ /* 0x000fe20000000800 */
[----:B------:R-:W-:Y:S01]  /*103c0*/  @!PT LDS RZ, [RZ] ;  /* 0x00000000fffff984 */ /* 0x000fe20000000800 */
[----:B------:R-:W-:Y:S01]  /*103d0*/  @!PT LDS RZ, [RZ] ;  /* 0x00000000fffff984 */ /* 0x000fe20000000800 */
[----:B------:R3:W-:Y:S01]  /*103e0*/  @!P3 LDGSTS.E.BYPASS.LTC128B.128 [R219+0xa800], [R14.64] ;  /* 0x0a8000000edbbfae */ /* 0x0007e2000b901d5c */
[----:B------:R-:W-:Y:S01]  /*103f0*/  I2F R13, R2 ;  /* 0x00000002000d7306 */ /* 0x000fe20000201400 */
[----:B------:R-:W-:-:S02]  /*10400*/  ISETP.GE.AND P6, PT, R0, R10, PT ;  /* 0x0000000a0000720c */ /* 0x000fc40003fc6270 */
[----:B------:R-:W-:Y:S01]  /*10410*/  @P2 STS.128 [R219+0xb800], RZ ;  /* 0x00b800ffdb002388 */ /* 0x000fe20000000c00 */
[C---:B------:R-:W-:Y:S02]  /*10420*/  ISETP.GE.AND P1, PT, R0.reuse, R12, PT ;  /* 0x0000000c0000720c */ /* 0x040fe40003f26270 */
[----:B------:R-:W-:Y:S01]  /*10430*/  ISETP.GE.AND P0, PT, R0, R11, PT ;  /* 0x0000000b0000720c */ /* 0x000fe20003f06270 */
[----:B------:R-:W-:Y:S01]  /*10440*/  @!PT LDS RZ, [RZ] ;  /* 0x00000000fffff984 */ /* 0x000fe20000000800 */
[----:B------:R-:W-:Y:S01]  /*10450*/  @!PT LDS RZ, [RZ] ;  /* 0x00000000fffff984 */ /* 0x000fe20000000800 */
[----:B------:R-:W-:Y:S01]  /*10460*/  @!PT LDS RZ, [RZ] ;  /* 0x00000000fffff984 */ /* 0x000fe20000000800 */
[----:B------:R2:W-:Y:S04]  /*10470*/  @!P2 LDGSTS.E.BYPASS.LTC128B.128 [R219+0xb800], [R4.64+0x80] ;  /* 0x0b80008004dbafae */ /* 0x0005e8000b901d5c */
[----:B------:R-:W-:Y:S04]  /*10480*/  LDSM.16.M88.4 R24, [R204+0x8000] ;  /* 0x00800000cc18783b */ /* 0x000fe80000000200 */
[----:B-1----:R-:W1:Y:S04]  /*10490*/  LDSM.16.M88.4 R16, [R206+0x2000] ;  /* 0x00200000ce10783b */ /* 0x002e680000000200 */
[----:B------:R-:W4:Y:S04]  /*104a0*/  LDSM.16.M88.4 R32, [R204+0x8800] ;  /* 0x00880000cc20783b */ /* 0x000f280000000200 */
[----:B------:R-:W-:Y:S01]  /*104b0*/  LDSM.16.M88.4 R28, [R215] ;  /* 0x00000000d71c783b */ /* 0x000fe20000000200 */
[----:B---3--:R-:W-:Y:S03]  /*104c0*/  I2F R14, R3 ;  /* 0x00000003000e7306 */ /* 0x008fe60000201400 */
[----:B------:R-:W-:Y:S04]  /*104d0*/  LDSM.16.M88.4 R132, [R218] ;  /* 0x00000000da84783b */ /* 0x000fe80000000200 */
[----:B------:R-:W-:Y:S04]  /*104e0*/  LDSM.16.M88.4 R20, [R206] ;  /* 0x00000000ce14783b */ /* 0x000fe80000000200 */
[----:B--2---:R-:W2:Y:S04]  /*104f0*/  LDSM.16.M88.4 R4, [R208+0x2000] ;  /* 0x00200000d004783b */ /* 0x004ea80000000200 */
[----:B------:R-:W0:Y:S01]  /*10500*/  LDGDEPBAR ;  /* 0x00000000000079af */ /* 0x000e220000000000 */
[C---:B-1----:R-:W-:Y:S08]  /*10510*/  HMMA.16816.F32 R180, R16.reuse, R24, RZ ;  /* 0x0000001810b4723c */ /* 0x042ff000000018ff */
[C---:B----4-:R-:W-:Y:S08]  /*10520*/  HMMA.16816.F32 R172, R16.reuse, R32, RZ ;  /* 0x0000002010ac723c */ /* 0x050ff000000018ff */
[C---:B------:R-:W-:Y:S08]  /*10530*/  HMMA.16816.F32 R176, R16.reuse, R26, RZ ;  /* 0x0000001a10b0723c */ /* 0x040ff000000018ff */
[----:B------:R-:W-:Y:S01]  /*10540*/  HMMA.16816.F32 R136, R16, R34, RZ ;  /* 0x000000221088723c */ /* 0x000fe200000018ff */
[----:B------:R-:W1:Y:S07]  /*10550*/  LDSM.16.M88.4 R16, [R208] ;  /* 0x00000000d010783b */ /* 0x000e6e0000000200 */
[C---:B--2---:R-:W-:Y:S08]  /*10560*/  HMMA.16816.F32 R220, R4.reuse, R28, R180 ;  /* 0x0000001c04dc723c */ /* 0x044ff000000018b4 */
[C---:B------:R-:W-:Y:S01]  /*10570*/  HMMA.16816.F32 R192, R4.reuse, R132, R172 ;  /* 0x0000008404c0723c */ /* 0x040fe200000018ac */
[----:B------:R-:W-:Y:S07]  /*10580*/  LDSM.16.M88.4 R172, [R213+0x8000] ;  /* 0x00800000d5ac783b */ /* 0x000fee0000000200 */
[C---:B------:R-:W-:Y:S08]  /*10590*/  HMMA.16816.F32 R200, R4.reuse, R30, R176 ;  /* 0x0000001e04c8723c */ /* 0x040ff000000018b0 */
[----:B------:R-:W-:Y:S01]  /*105a0*/  HMMA.16816.F32 R184, R4, R134, R136 ;  /* 0x0000008604b8723c */ /* 0x000fe20000001888 */
[----:B------:R-:W2:Y:S04]  /*105b0*/  LDSM.16.M88.4 R4, [R214+0x2000] ;  /* 0x00200000d604783b */ /* 0x000ea80000000200 */
[----:B------:R-:W3:Y:S03]  /*105c0*/  LDSM.16.M88.4 R136, [R213+0x8800] ;  /* 0x00880000d588783b */ /* 0x000ee60000000200 */
[C---:B------:R-:W-:Y:S08]  /*105d0*/  HMMA.16816.F32 R180, R20.reuse, R24, RZ ;  /* 0x0000001814b4723c */ /* 0x040ff000000018ff */
[C---:B------:R-:W-:Y:S08]  /*105e0*/  HMMA.16816.F32 R176, R20.reuse, R26, RZ ;  /* 0x0000001a14b0723c */ /* 0x040ff000000018ff */
[C---:B------:R-:W-:Y:S08]  /*105f0*/  HMMA.16816.F32 R24, R20.reuse, R32, RZ ;  /* 0x000000201418723c */ /* 0x040ff000000018ff */
[----:B------:R-:W-:Y:S01]  /*10600*/  HMMA.16816.F32 R32, R20, R34, RZ ;  /* 0x000000221420723c */ /* 0x000fe200000018ff */
[----:B------:R-:W4:Y:S07]  /*10610*/  LDSM.16.M88.4 R20, [R214] ;  /* 0x00000000d614783b */ /* 0x000f2e0000000200 */
[C---:B-1----:R-:W-:Y:S08]  /*10620*/  HMMA.16816.F32 R196, R16.reuse, R28, R180 ;  /* 0x0000001c10c4723c */ /* 0x042ff000000018b4 */
[C---:B------:R-:W-:Y:S01]  /*10630*/  HMMA.16816.F32 R188, R16.reuse, R132, R24 ;  /* 0x0000008410bc723c */ /* 0x040fe20000001818 */
[----:B------:R-:W-:Y:S07]  /*10640*/  LDSM.16.M88.4 R24, [R211] ;  /* 0x00000000d318783b */ /* 0x000fee0000000200 */
[----:B------:R-:W-:Y:S08]  /*10650*/  HMMA.16816.F32 R132, R16, R134, R32 ;  /* 0x000000861084723c */ /* 0x000ff00000001820 */
[C---:B--2---:R-:W-:Y:S08]  /*10660*/  HMMA.16816.F32 R32, R4.reuse, R172, R220 ;  /* 0x000000ac0420723c */ /* 0x044ff000000018dc */
[C---:B---3--:R-:W-:Y:S08]  /*10670*/  HMMA.16816.F32 R192, R4.reuse, R136, R192 ;  /* 0x0000008804c0723c */ /* 0x048ff000000018c0 */
[C---:B------:R-:W-:Y:S08]  /*10680*/  HMMA.16816.F32 R180, R4.reuse, R174, R200 ;  /* 0x000000ae04b4723c */ /* 0x040ff000000018c8 */
[----:B------:R-:W-:Y:S01]  /*10690*/  HMMA.16816.F32 R184, R4, R138, R184 ;  /* 0x0000008a04b8723c */ /* 0x000fe200000018b8 */
[----:B------:R-:W1:Y:S07]  /*106a0*/  LDSM.16.M88.4 R4, [R212+0x2000] ;  /* 0x00200000d404783b */ /* 0x000e6e0000000200 */
[----:B------:R-:W-:Y:S01]  /*106b0*/  HMMA.16816.F32 R176, R16, R30, R176 ;  /* 0x0000001e10b0723c */ /* 0x000fe200000018b0 */
[----:B------:R-:W2:Y:S04]  /*106c0*/  LDSM.16.M88.4 R28, [R211+0x800] ;  /* 0x00080000d31c783b */ /* 0x000ea80000000200 */
[----:B------:R-:W3:Y:S03]  /*106d0*/  LDSM.16.M88.4 R16, [R212] ;  /* 0x00000000d410783b */ /* 0x000ee60000000200 */
[C---:B----4-:R-:W-:Y:S08]  /*106e0*/  HMMA.16816.F32 R220, R20.reuse, R172, R196 ;  /* 0x000000ac14dc723c */ /* 0x050ff000000018c4 */
[C---:B------:R-:W-:Y:S08]  /*106f0*/  HMMA.16816.F32 R188, R20.reuse, R136, R188 ;  /* 0x0000008814bc723c */ /* 0x040ff000000018bc */
[C---:B------:R-:W-:Y:S08]  /*10700*/  HMMA.16816.F32 R196, R20.reuse, R174, R176 ;  /* 0x000000ae14c4723c */ /* 0x040ff000000018b0 */
[----:B------:R-:W-:Y:S01]  /*10710*/  HMMA.16816.F32 R176, R20, R138, R132 ;  /* 0x0000008a14b0723c */ /* 0x000fe20000001884 */
[----:B------:R-:W-:Y:S04]  /*10720*/  LDSM.16.M88.4 R132, [R204+0x9000] ;  /* 0x00900000cc84783b */ /* 0x000fe80000000200 */
[----:B------:R-:W-:Y:S03]  /*10730*/  LDSM.16.M88.4 R136, [R204+0x9800] ;  /* 0x00980000cc88783b */ /* 0x000fe60000000200 */
[C---:B-1----:R-:W-:Y:S01]  /*10740*/  HMMA.16816.F32 R172, R4.reuse, R24, R32 ;  /* 0x0000001804ac723c */ /* 0x042fe20000001820 */
[----:B------:R-:W1:Y:S07]  /*10750*/  LDSM.16.M88.4 R20, [R206+0x4000] ;  /* 0x00400000ce14783b */ /* 0x000e6e0000000200 */
[C---:B------:R-:W-:Y:S08]  /*10760*/  HMMA.16816.F32 R32, R4.reuse, R26, R180 ;  /* 0x0000001a0420723c */ /* 0x040ff000000018b4 */
[C---:B--2---:R-:W-:Y:S08]  /*10770*/  HMMA.16816.F32 R192, R4.reuse, R28, R192 ;  /* 0x0000001c04c0723c */ /* 0x044ff000000018c0 */
[----:B------:R-:W-:Y:S01]  /*10780*/  HMMA.16816.F32 R184, R4, R30, R184 ;  /* 0x0000001e04b8723c */ /* 0x000fe200000018b8 */
[----:B------:R-:W2:Y:S07]  /*10790*/  LDSM.16.M88.4 R4, [R206+0x6000] ;  /* 0x00600000ce04783b */ /* 0x000eae0000000200 */
[C---:B---3--:R-:W-:Y:S08]  /*107a0*/  HMMA.16816.F32 R200, R16.reuse, R28, R188 ;  /* 0x0000001c10c8723c */ /* 0x048ff000000018bc */
[C---:B------:R-:W-:Y:S08]  /*107b0*/  HMMA.16816.F32 R220, R16.reuse, R24, R220 ;  /* 0x0000001810dc723c */ /* 0x040ff000000018dc */
[C---:B------:R-:W-:Y:S08]  /*107c0*/  HMMA.16816.F32 R196, R16.reuse, R26, R196 ;  /* 0x0000001a10c4723c */ /* 0x040ff000000018c4 */
[----:B------:R-:W-:Y:S01]  /*107d0*/  HMMA.16816.F32 R188, R16, R30, R176 ;  /* 0x0000001e10bc723c */ /* 0x000fe200000018b0 */
[----:B------:R-:W-:Y:S04]  /*107e0*/  LDSM.16.M88.4 R28, [R217] ;  /* 0x00000000d91c783b */ /* 0x000fe80000000200 */
[----:B------:R-:W-:Y:S03]  /*107f0*/  LDSM.16.M88.4 R16, [R208+0x4000] ;  /* 0x00400000d010783b */ /* 0x000fe60000000200 */
[-C--:B-1----:R-:W-:Y:S08]  /*10800*/  HMMA.16816.F32 R220, R20, R132.reuse, R220 ;  /* 0x0000008414dc723c */ /* 0x082ff000000018dc */
[C---:B--2---:R-:W-:Y:S08]  /*10810*/  HMMA.16816.F32 R180, R4.reuse, R132, R172 ;  /* 0x0000008404b4723c */ /* 0x044ff000000018ac */
[C---:B------:R-:W-:Y:S01]  /*10820*/  HMMA.16816.F32 R176, R4.reuse, R134, R32 ;  /* 0x0000008604b0723c */ /* 0x040fe20000001820 */
[----:B------:R-:W1:Y:S07]  /*10830*/  LDSM.16.M88.4 R32, [R216] ;  /* 0x00000000d820783b */ /* 0x000e6e0000000200 */
[C---:B------:R-:W-:Y:S08]  /*10840*/  HMMA.16816.F32 R172, R4.reuse, R136, R192 ;  /* 0x0000008804ac723c */ /* 0x040ff000000018c0 */
[----:B------:R-:W-:Y:S01]  /*10850*/  HMMA.16816.F32 R24, R4, R138, R184 ;  /* 0x0000008a0418723c */ /* 0x000fe200000018b8 */
[----:B------:R-:W2:Y:S07]  /*10860*/  LDSM.16.M88.4 R4, [R208+0x6000] ;  /* 0x00600000d004783b */ /* 0x000eae0000000200 */
[C---:B------:R-:W-:Y:S01]  /*10870*/  HMMA.16816.F32 R224, R20.reuse, R134, R196 ;  /* 0x0000008614e0723c */ /* 0x040fe200000018c4 */
[----:B------:R-:W-:Y:S07]  /*10880*/  LDSM.16.M88.4 R132, [R213+0x9800] ;  /* 0x00980000d584783b */ /* 0x000fee0000000200 */
[C---:B------:R-:W-:Y:S08]  /*10890*/  HMMA.16816.F32 R200, R20.reuse, R136, R200 ;  /* 0x0000008814c8723c */ /* 0x040ff000000018c8 */
[----:B------:R-:W-:Y:S01]  /*108a0*/  HMMA.16816.F32 R192, R20, R138, R188 ;  /* 0x0000008a14c0723c */ /* 0x000fe200000018bc */
[----:B------:R-:W-:Y:S11]  /*108b0*/  LDSM.16.M88.4 R20, [R214+0x4000] ;  /* 0x00400000d614783b */ /* 0x000ff60000000200 */
[----:B------:R-:W-:Y:S04]  /*108c0*/  @!UPT UIADD3 URZ, URZ, URZ, URZ ;  /* 0x0000003f3f3ff290 */ /* 0x000fe8000fffe03f */
[----:B-1----:R-:W-:Y:S08]  /*108d0*/  HMMA.16816.F32 R188, R16, R32, R200 ;  /* 0x0000002010bc723c */ /* 0x002ff000000018c8 */
[C---:B--2---:R-:W-:Y:S01]  /*108e0*/  HMMA.16816.F32 R136, R4.reuse, R34, R24 ;  /* 0x000000220488723c */ /* 0x044fe20000001818 */
[----:B------:R-:W1:Y:S07]  /*108f0*/  LDSM.16.M88.4 R24, [R213+0x9000] ;  /* 0x00900000d518783b */ /* 0x000e6e0000000200 */
[C---:B------:R-:W-:Y:S08]  /*10900*/  HMMA.16816.F32 R184, R4.reuse, R30, R176 ;  /* 0x0000001e04b8723c */ /* 0x040ff000000018b0 */
[C---:B------:R-:W-:Y:S08]  /*10910*/  HMMA.16816.F32 R196, R4.reuse, R28, R180 ;  /* 0x0000001c04c4723c */ /* 0x040ff000000018b4 */
[----:B------:R-:W-:Y:S01]  /*10920*/  HMMA.16816.F32 R176, R4, R32, R172 ;  /* 0x0000002004b0723c */ /* 0x000fe200000018ac */
[----:B------:R-:W2:Y:S07]  /*10930*/  LDSM.16.M88.4 R4, [R214+0x6000] ;  /* 0x00600000d604783b */ /* 0x000eae0000000200 */
[C---:B------:R-:W-:Y:S08]  /*10940*/  HMMA.16816.F32 R172, R16.reuse, R28, R220 ;  /* 0x0000001c10ac723c */ /* 0x040ff000000018dc */
[C---:B------:R-:W-:Y:S01]  /*10950*/  HMMA.16816.F32 R180, R16.reuse, R30, R224 ;  /* 0x0000001e10b4723c */ /* 0x040fe200000018e0 */
[----:B------:R-:W-:Y:S07]  /*10960*/  LDSM.16.M88.4 R28, [R211+0x1000] ;  /* 0x00100000d31c783b */ /* 0x000fee0000000200 */
[----:B------:R-:W-:Y:S01]  /*10970*/  HMMA.16816.F32 R192, R16, R34, R192 ;  /* 0x0000002210c0723c */ /* 0x000fe200000018c0 */
[----:B------:R-:W3:Y:S04]  /*10980*/  LDSM.16.M88.4 R16, [R212+0x4000] ;  /* 0x00400000d410783b */ /* 0x000ee80000000200 */
[----:B------:R-:W4:Y:S03]  /*10990*/  LDSM.16.M88.4 R32, [R211+0x1800] ;  /* 0x00180000d320783b */ /* 0x000f260000000200 */
[-C--:B-1----:R-:W-:Y:S08]  /*109a0*/  HMMA.16816.F32 R172, R20, R24.reuse, R172 ;  /* 0x0000001814ac723c */ /* 0x082ff000000018ac */
[C---:B--2---:R-:W-:Y:S08]  /*109b0*/  HMMA.16816.F32 R196, R4.reuse, R24, R196 ;  /* 0x0000001804c4723c */ /* 0x044ff000000018c4 */
[C---:B------:R-:W-:Y:S08]  /*109c0*/  HMMA.16816.F32 R200, R4.reuse, R26, R184 ;  /* 0x0000001a04c8723c */ /* 0x040ff000000018b8 */
[C---:B------:R-:W-:Y:S08]  /*109d0*/  HMMA.16816.F32 R220, R4.reuse, R132, R176 ;  /* 0x0000008404dc723c */ /* 0x040ff000000018b0 */
[----:B------:R-:W-:Y:S08]  /*109e0*/  HMMA.16816.F32 R224, R4, R134, R136 ;  /* 0x0000008604e0723c */ /* 0x000ff00000001888 */
[----:B------:R-:W-:Y:S01]  /*109f0*/  HMMA.16816.F32 R4, R20, R26, R180 ;  /* 0x0000001a1404723c */ /* 0x000fe200000018b4 */
[----:B------:R-:W1:Y:S01]  /*10a00*/  LDSM.16.M88.4 R24, [R212+0x6000] ;  /* 0x00600000d418783b */ /* 0x000e620000000200 */
[----:B------:R-:W-:-:S06]  /*10a10*/  DEPBAR.LE SB0, 0x0 ;  /* 0x000080000000791a */ /* 0x000fcc0000000000 */
[C---:B------:R-:W-:Y:S08]  /*10a20*/  HMMA.16816.F32 R136, R20.reuse, R132, R188 ;  /* 0x000000841488723c */ /* 0x040ff000000018bc */
[----:B------:R-:W-:Y:S01]  /*10a30*/  HMMA.16816.F32 R132, R20, R134, R192 ;  /* 0x000000861484723c */ /* 0x000fe200000018c0 */
[----:B------:R-:W2:Y:S07]  /*10a40*/  I2F R21, R0 ;  /* 0x0000000000157306 */ /* 0x000eae0000201400 */
[C---:B---3--:R-:W-:Y:S08]  /*10a50*/  HMMA.16816.F32 R180, R16.reuse, R28, R172 ;  /* 0x0000001c10b4723c */ /* 0x048ff000000018ac */
[C---:B------:R-:W-:Y:S07]  /*10a60*/  HMMA.16816.F32 R176, R16.reuse, R30, R4 ;  /* 0x0000001e10b0723c */ /* 0x040fee0000001804 */
[C---:B------:R-:W-:Y:S01]  /*10a70*/  IADD3 R7, R0.reuse, 0x1, RZ ;  /* 0x0000000100077810 */ /* 0x040fe20007ffe0ff */
[----:B----4-:R-:W-:Y:S01]  /*10a80*/  HMMA.16816.F32 R172, R16, R32, R136 ;  /* 0x0000002010ac723c */ /* 0x010fe20000001888 */
[----:B------:R-:W-:-:S02]  /*10a90*/  IADD3 R6, R0, 0x8, RZ ;  /* 0x0000000800067810 */ /* 0x000fc40007ffe0ff */
[----:B------:R-:W3:Y:S01]  /*10aa0*/  I2F R20, R7 ;  /* 0x0000000700147306 */ /* 0x000ee20000201400 */
[C---:B------:R-:W-:Y:S02]  /*10ab0*/  IADD3 R5, R0.reuse, 0x9, RZ ;  /* 0x0000000900057810 */ /* 0x040fe40007ffe0ff */
[C---:B------:R-:W-:Y:S02]  /*10ac0*/  IADD3 R4, R0.reuse, 0x10, RZ ;  /* 0x0000001000047810 */ /* 0x040fe40007ffe0ff */
[----:B------:R-:W-:Y:S01]  /*10ad0*/  HMMA.16816.F32 R132, R16, R34, R132 ;  /* 0x000000221084723c */ /* 0x000fe20000001884 */
[----:B--2---:R-:W-:Y:S01]  /*10ae0*/  FFMA.FTZ R8, R21, UR4, R180 ;  /* 0x0000000415087c23 */ /* 0x004fe200080100b4 */
[----:B------:R-:W-:Y:S01]  /*10af0*/  ISETP.GE.AND P5, PT, R7, R9, PT ;  /* 0x000000090700720c */ /* 0x000fe20003fa6270 */
[----:B------:R-:W2:Y:S01]  /*10b00*/  I2F R17, R6 ;  /* 0x0000000600117306 */ /* 0x000ea20000201400 */
[----:B------:R-:W-:Y:S02]  /*10b10*/  IADD3 R0, R0, 0x19, RZ ;  /* 0x0000001900007810 */ /* 0x000fe40007ffe0ff */
[----:B------:R-:W-:-:S02]  /*10b20*/  FSEL R22, R8, -INF , !P4 ;  /* 0xff80000008167808 */ /* 0x000fc40006000000 */
[----:B------:R-:W-:Y:S01]  /*10b30*/  ISETP.GE.AND P4, PT, R6, R9, PT ;  /* 0x000000090600720c */ /* 0x000fe20003f86270 */
[----:B-1----:R-:W-:Y:S02]  /*10b40*/  HMMA.16816.F32 R188, R24, R30, R200 ;  /* 0x0000001e18bc723c */ /* 0x002fe400000018c8 */
[----:B------:R-:W1:Y:S01]  /*10b50*/  I2F R16, R5 ;  /* 0x0000000500107306 */ /* 0x000e620000201400 */
[----:B---3--:R-:W-:-:S05]  /*10b60*/  FFMA.FTZ R18, R20, UR4, R181 ;  /* 0x0000000414127c23 */ /* 0x008fca00080100b5 */
[----:B------:R-:W-:Y:S01]  /*10b70*/  FSEL R137, R18, -INF , !P5 ;  /* 0xff80000012897808 */ /* 0x000fe20006800000 */
[C---:B------:R-:W-:Y:S01]  /*10b80*/  HMMA.16816.F32 R184, R24.reuse, R28, R196 ;  /* 0x0000001c18b8723c */ /* 0x040fe200000018c4 */
[----:B------:R-:W3:Y:S01]  /*10b90*/  I2F R15, R4 ;  /* 0x00000004000f7306 */ /* 0x000ee20000201400 */
[----:B--2---:R-:W-:Y:S01]  /*10ba0*/  FFMA.FTZ R8, R17, UR4, R176 ;  /* 0x0000000411087c23 */ /* 0x004fe200080100b0 */
[----:B------:R-:W-:Y:S01]  /*10bb0*/  BAR.SYNC.DEFER_BLOCKING 0x0 ;  /* 0x0000000000007b1d */ /* 0x000fe20000010000 */
[-C--:B------:R-:W-:Y:S01]  /*10bc0*/  ISETP.GE.AND P5, PT, R5, R9.reuse, PT ;  /* 0x000000090500720c */ /* 0x080fe20003fa6270 */
[----:B------:R-:W-:Y:S02]  /*10bd0*/  FFMA.FTZ R23, R17, UR4, R178 ;  /* 0x0000000411177c23 */ /* 0x000fe400080100b2 */
[----:B------:R-:W-:Y:S01]  /*10be0*/  FSEL R138, R8, -INF , !P4 ;  /* 0xff800000088a7808 */ /* 0x000fe20006000000 */
[----:B------:R-:W-:Y:S01]  /*10bf0*/  FFMA.FTZ R8, R14, UR4, R173 ;  /* 0x000000040e087c23 */ /* 0x000fe200080100ad */
[-C--:B------:R-:W-:Y:S01]  /*10c00*/  ISETP.GE.AND P4, PT, R4, R9.reuse, PT ;  /* 0x000000090400720c */ /* 0x080fe20003f86270 */
[C---:B-1----:R-:W-:Y:S01]  /*10c10*/  FFMA.FTZ R19, R16.reuse, UR4, R177 ;  /* 0x0000000410137c23 */ /* 0x042fe200080100b1 */
[C---:B------:R-:W-:Y:S04]  /*10c20*/  HMMA.16816.F32 R28, R24.reuse, R32, R220 ;  /* 0x00000020181c723c */ /* 0x040fe800000018dc */
[----:B------:R-:W-:Y:S01]  /*10c30*/  FSEL R139, R19, -INF , !P5 ;  /* 0xff800000138b7808 */ /* 0x000fe20006800000 */
[----:B------:R-:W-:Y:S01]  /*10c40*/  FFMA.FTZ R19, R16, UR4, R179 ;  /* 0x0000000410137c23 */ /* 0x000fe200080100b3 */
[-C--:B------:R-:W-:Y:S01]  /*10c50*/  ISETP.GE.AND P5, PT, R3, R9.reuse, PT ;  /* 0x000000090300720c */ /* 0x080fe20003fa6270 */
[----:B---3--:R-:W-:Y:S01]  /*10c60*/  FFMA.FTZ R18, R15, UR4, R172 ;  /* 0x000000040f127c23 */ /* 0x008fe200080100ac */
[----:B------:R-:W-:Y:S02]  /*10c70*/  HMMA.16816.F32 R24, R24, R34, R224 ;  /* 0x000000221818723c */ /* 0x000fe400000018e0 */
[----:B------:R-:W-:Y:S01]  /*10c80*/  FSEL R199, R8, -INF , !P5 ;  /* 0xff80000008c77808 */ /* 0x000fe20006800000 */
[----:B------:R-:W-:Y:S01]  /*10c90*/  FFMA.FTZ R8, R20, UR4, R183 ;  /* 0x0000000414087c23 */ /* 0x000fe200080100b7 */
[----:B------:R-:W-:Y:S01]  /*10ca0*/  FSEL R200, R18, -INF , !P4 ;  /* 0xff80000012c87808 */ /* 0x000fe20006000000 */
[----:B------:R-:W-:Y:S01]  /*10cb0*/  FFMA.FTZ R18, R13, UR4, R132 ;  /* 0x000000040d127c23 */ /* 0x000fe20008010084 */
[----:B------:R-:W-:-:S02]  /*10cc0*/  ISETP.GE.AND P4, PT, R2, R9, PT ;  /* 0x000000090200720c */ /* 0x000fc40003f86270 */
[----:B------:R-:W-:Y:S01]  /*10cd0*/  ISETP.GE.AND P5, PT, R0, R9, PT ;  /* 0x000000090000720c */ /* 0x000fe20003fa6270 */
[----:B------:R-:W-:Y:S01]  /*10ce0*/  FFMA.FTZ R9, R21, UR4, R182 ;  /* 0x0000000415097c23 */ /* 0x000fe200080100b6 */
[----:B------:R-:W-:Y:S01]  /*10cf0*/  FSEL R197, R18, -INF , !P4 ;  /* 0xff80000012c57808 */ /* 0x000fe20006000000 */
[----:B------:R-:W-:Y:S01]  /*10d00*/  FFMA.FTZ R18, R15, UR4, R174 ;  /* 0x000000040f127c23 */ /* 0x000fe200080100ae */
[-C--:B------:R-:W-:Y:S02]  /*10d10*/  ISETP.GE.AND P4, PT, R7, R10.reuse, PT ;  /* 0x0000000a0700720c */ /* 0x080fe40003f86270 */
[----:B------:R-:W-:Y:S01]  /*10d20*/  FSEL R132, R9, -INF , !P6 ;  /* 0xff80000009847808 */ /* 0x000fe20007000000 */
[----:B------:R-:W-:Y:S01]  /*10d30*/  FFMA.FTZ R9, R14, UR4, R175 ;  /* 0x000000040e097c23 */ /* 0x000fe200080100af */
[----:B------:R-:W-:Y:S02]  /*10d40*/  FSEL R172, R8, -INF , !P4 ;  /* 0xff80000008ac7808 */ /* 0x000fe40006000000 */
[----:B------:R-:W1:Y:S01]  /*10d50*/  I2F R8, R0 ;  /* 0x0000000000087306 */ /* 0x000e620000201400 */
[----:B------:R-:W-:-:S02]  /*10d60*/  ISETP.GE.AND P6, PT, R6, R10, PT ;  /* 0x0000000a0600720c */ /* 0x000fc40003fc6270 */
[-C--:B------:R-:W-:Y:S02]  /*10d70*/  ISETP.GE.AND P4, PT, R5, R10.reuse, PT ;  /* 0x0000000a0500720c */ /* 0x080fe40003f86270 */
[----:B------:R-:W-:Y:S02]  /*10d80*/  FSEL R23, R23, -INF , !P6 ;  /* 0xff80000017177808 */ /* 0x000fe40007000000 */
[----:B------:R-:W-:Y:S02]  /*10d90*/  FSEL R173, R19, -INF , !P4 ;  /* 0xff80000013ad7808 */ /* 0x000fe40006000000 */
[-C--:B------:R-:W-:Y:S02]  /*10da0*/  ISETP.GE.AND P6, PT, R4, R10.reuse, PT ;  /* 0x0000000a0400720c */ /* 0x080fe40003fc6270 */
[----:B------:R-:W-:Y:S02]  /*10db0*/  ISETP.GE.AND P4, PT, R3, R10, PT ;  /* 0x0000000a0300720c */ /* 0x000fe40003f86270 */
[----:B------:R-:W-:-:S02]  /*10dc0*/  FSEL R198, R18, -INF , !P6 ;  /* 0xff80000012c67808 */ /* 0x000fc40007000000 */
[----:B------:R-:W-:Y:S01]  /*10dd0*/  FSEL R202, R9, -INF , !P4 ;  /* 0xff80000009ca7808 */ /* 0x000fe20006000000 */
[----:B------:R-:W-:Y:S01]  /*10de0*/  FFMA.FTZ R9, R13, UR4, R134 ;  /* 0x000000040d097c23 */ /* 0x000fe20008010086 */
[-C--:B------:R-:W-:Y:S02]  /*10df0*/  ISETP.GE.AND P6, PT, R2, R10.reuse, PT ;  /* 0x0000000a0200720c */ /* 0x080fe40003fc6270 */
[----:B------:R-:W-:Y:S01]  /*10e00*/  ISETP.GE.AND P4, PT, R0, R10, PT ;  /* 0x0000000a0000720c */ /* 0x000fe20003f86270 */
[----:B-1----:R-:W-:Y:S01]  /*10e10*/  FFMA.FTZ R10, R8, UR4, R133 ;  /* 0x00000004080a7c23 */ /* 0x002fe20008010085 */
[----:B------:R-:W-:Y:S01]  /*10e20*/  FSEL R201, R9, -INF , !P6 ;  /* 0xff80000009c97808 */ /* 0x000fe20007000000 */
[----:B------:R-:W-:Y:S01]  /*10e30*/  FFMA.FTZ R9, R21, UR4, R184 ;  /* 0x0000000415097c23 */ /* 0x000fe200080100b8 */
[C---:B------:R-:W-:Y:S02]  /*10e40*/  ISETP.GE.AND P6, PT, R7.reuse, R12, PT ;  /* 0x0000000c0700720c */ /* 0x040fe40003fc6270 */
[----:B------:R-:W-:Y:S01]  /*10e50*/  FSEL R196, R10, -INF , !P5 ;  /* 0xff8000000ac47808 */ /* 0x000fe20006800000 */
[----:B------:R-:W-:Y:S01]  /*10e60*/  FFMA.FTZ R10, R8, UR4, R135 ;  /* 0x00000004080a7c23 */ /* 0x000fe20008010087 */
[----:B------:R-:W-:Y:S01]  /*10e70*/  ISETP.GE.AND P5, PT, R7, R11, PT ;  /* 0x0000000b0700720c */ /* 0x000fe20003fa6270 */
[----:B------:R-:W-:Y:S01]  /*10e80*/  FFMA.FTZ R7, R21, UR4, R186 ;  /* 0x0000000415077c23 */ /* 0x000fe200080100ba */
[----:B------:R-:W-:Y:S01]  /*10e90*/  FSEL R19, R9, -INF , !P1 ;  /* 0xff80000009137808 */ /* 0x000fe20004800000 */
[----:B------:R-:W-:Y:S01]  /*10ea0*/  FFMA.FTZ R9, R20, UR4, R185 ;  /* 0x0000000414097c23 */ /* 0x000fe200080100b9 */
[----:B------:R-:W-:-:S02]  /*10eb0*/  FSEL R186, R10, -INF , !P4 ;  /* 0xff8000000aba7808 */ /* 0x000fc40006000000 */
[CC--:B------:R-:W-:Y:S02]  /*10ec0*/  ISETP.GE.AND P4, PT, R6.reuse, R12.reuse, PT ;  /* 0x0000000c0600720c */ /* 0x0c0fe40003f86270 */
[-C--:B------:R-:W-:Y:S01]  /*10ed0*/  ISETP.GE.AND P1, PT, R6, R11.reuse, PT ;  /* 0x0000000b0600720c */ /* 0x080fe20003f26270 */
[----:B------:R-:W-:Y:S01]  /*10ee0*/  FFMA.FTZ R6, R20, UR4, R187 ;  /* 0x0000000414067c23 */ /* 0x000fe200080100bb */
[----:B------:R-:W-:Y:S01]  /*10ef0*/  FSEL R33, R7, -INF , !P0 ;  /* 0xff80000007217808 */ /* 0x000fe20004000000 */
[----:B------:R-:W-:Y:S01]  /*10f00*/  FFMA.FTZ R7, R17, UR4, R188 ;  /* 0x0000000411077c23 */ /* 0x000fe200080100bc */
[----:B------:R-:W-:Y:S02]  /*10f10*/  FSEL R20, R9, -INF , !P6 ;  /* 0xff80000009147808 */ /* 0x000fe40007000000 */
[C---:B------:R-:W-:Y:S02]  /*10f20*/  ISETP.GE.AND P0, PT, R5.reuse, R12, PT ;  /* 0x0000000c0500720c */ /* 0x040fe40003f06270 */
[----:B------:R-:W-:Y:S01]  /*10f30*/  ISETP.GE.AND P6, PT, R5, R11, PT ;  /* 0x0000000b0500720c */ /* 0x000fe20003fc6270 */
[----:B------:R-:W-:Y:S01]  /*10f40*/  FFMA.FTZ R5, R17, UR4, R190 ;  /* 0x0000000411057c23 */ /* 0x000fe200080100be */
[----:B------:R-:W-:Y:S01]  /*10f50*/  FSEL R133, R6, -INF , !P5 ;  /* 0xff80000006857808 */ /* 0x000fe20006800000 */
[----:B------:R-:W-:Y:S01]  /*10f60*/  FFMA.FTZ R6, R16, UR4, R189 ;  /* 0x0000000410067c23 */ /* 0x000fe200080100bd */
[----:B------:R-:W-:-:S02]  /*10f70*/  FSEL R32, R7, -INF , !P4 ;  /* 0xff80000007207808 */ /* 0x000fc40006000000 */
[----:B------:R-:W-:Y:S01]  /*10f80*/  FSEL R34, R5, -INF , !P1 ;  /* 0xff80000005227808 */ /* 0x000fe20004800000 */
[----:B------:R-:W-:Y:S01]  /*10f90*/  FFMA.FTZ R5, R15, UR4, R28 ;  /* 0x000000040f057c23 */ /* 0x000fe2000801001c */
[----:B------:R-:W-:Y:S02]  /*10fa0*/  FSEL R21, R6, -INF , !P0 ;  /* 0xff80000006157808 */ /* 0x000fe40004000000 */
[CC--:B------:R-:W-:Y:S02]  /*10fb0*/  ISETP.GE.AND P1, PT, R3.reuse, R12.reuse, PT ;  /* 0x0000000c0300720c */ /* 0x0c0fe40003f26270 */
[-C--:B------:R-:W-:Y:S01]  /*10fc0*/  ISETP.GE.AND P0, PT, R3, R11.reuse, PT ;  /* 0x0000000b0300720c */ /* 0x080fe20003f06270 */
[----:B------:R-:W-:Y:S01]  /*10fd0*/  FFMA.FTZ R3, R15, UR4, R30 ;  /* 0x000000040f037c23 */ /* 0x000fe2000801001e */
        /* <DEDUP_REMOVED lines=9> */
[----:B------:R-:W-:Y:S02]  /*11070*/  PLOP3.LUT P0, PT, PT, PT, UP0, 0x80, 0x0 ;  /* 0x000000000000781c */ /* 0x000fe40003f0f008 */
[----:B------:R-:W-:Y:S02]  /*11080*/  FSEL R220, R4, -INF , !P1 ;  /* 0xff80000004dc7808 */ /* 0x000fe40004800000 */
[-C--:B------:R-:W-:Y:S02]  /*11090*/  ISETP.GE.AND P6, PT, R2, R12.reuse, PT ;  /* 0x0000000c0200720c */ /* 0x080fe40003fc6270 */
[----:B------:R-:W-:-:S02]  /*110a0*/  ISETP.GE.AND P5, PT, R0, R12, PT ;  /* 0x0000000c0000720c */ /* 0x000fc40003fa6270 */
[-C--:B------:R-:W-:Y:S01]  /*110b0*/  ISETP.GE.AND P4, PT, R2, R11.reuse, PT ;  /* 0x0000000b0200720c */ /* 0x080fe20003f86270 */
[C---:B------:R-:W-:Y:S01]  /*110c0*/  FFMA.FTZ R2, R13.reuse, UR4, R24 ;  /* 0x000000040d027c23 */ /* 0x040fe20008010018 */
[----:B------:R-:W-:Y:S01]  /*110d0*/  ISETP.GE.AND P1, PT, R0, R11, PT ;  /* 0x0000000b0000720c */ /* 0x000fe20003f26270 */
[----:B------:R-:W-:Y:S02]  /*110e0*/  FFMA.FTZ R0, R8, UR4, R25 ;  /* 0x0000000408007c23 */ /* 0x000fe40008010019 */
[----:B------:R-:W-:Y:S01]  /*110f0*/  FFMA.FTZ R13, R13, UR4, R26 ;  /* 0x000000040d0d7c23 */ /* 0x000fe2000801001a */
[----:B------:R-:W-:Y:S01]  /*11100*/  FSEL R203, R2, -INF , !P6 ;  /* 0xff80000002cb7808 */ /* 0x000fe20007000000 */
[----:B------:R-:W-:Y:S01]  /*11110*/  FFMA.FTZ R8, R8, UR4, R27 ;  /* 0x0000000408087c23 */ /* 0x000fe2000801001b */
[----:B------:R-:W-:Y:S02]  /*11120*/  FSEL R187, R0, -INF , !P5 ;  /* 0xff80000000bb7808 */ /* 0x000fe40006800000 */
[----:B------:R-:W-:-:S02]  /*11130*/  FSEL R222, R13, -INF , !P4 ;  /* 0xff8000000dde7808 */ /* 0x000fc40006000000 */
        /* <DEDUP_REMOVED lines=48> */
.L_x_1021:
[----:B------:R-:W-:Y:S05]  /*11440*/  BSYNC B0 ;  /* 0x0000000000007941 */ /* 0x000fea0003800000 */
.L_x_1020:
[----:B------:R-:W0:Y:S02]  /*11450*/  LDGDEPBAR ;  /* 0x00000000000079af */ /* 0x000e240000000000 */
.L_x_1019:
[----:B------:R-:W2:Y:S04]  /*11460*/  LDL.LU.64 R24, [R1+0x20] ;  /* 0x0000200001187983 */ /* 0x000ea80000300a00 */
[----:B------:R-:W3:Y:S04]  /*11470*/  LDL.LU.64 R26, [R1+0x38] ;  /* 0x00003800011a7983 */ /* 0x000ee80000300a00 */
[----:B-1----:R-:W4:Y:S04]  /*11480*/  LDL R5, [R1+0x48] ;  /* 0x0000480001057983 */ /* 0x002f280000100800 */
[----:B------:R-:W5:Y:S04]  /*11490*/  LDL R8, [R1+0x4c] ;  /* 0x00004c0001087983 */ /* 0x000f680000100800 */
[----:B------:R-:W2:Y:S04]  /*114a0*/  LDL R6, [R1+0x2c] ;  /* 0x00002c0001067983 */ /* 0x000ea80000100800 */
[----:B------:R-:W3:Y:S01]  /*114b0*/  LDL R7, [R1+0x28] ;  /* 0x0000280001077983 */ /* 0x000ee20000100800 */
        /* <DEDUP_REMOVED lines=17> */
[----:B------:R-:W1:Y:S01]  /*115d0*/  SHFL.BFLY PT, R135, R0, 0x2, 0x1f ;  /* 0x0c401f0000877f89 */ /* 0x000e6200000e0000 */
[----:B------:R-:W-:-:S04]  /*115e0*/  FMNMX.FTZ R3, R228, R19, !PT ;  /* 0x00000013e4037209 */ /* 0x000fc80007810000 */
[----:B------:R-:W-:Y:S02]  /*115f0*/  FMNMX.FTZ R3, R20, R3, !PT ;  /* 0x0000000314037209 */ /* 0x000fe40007810000 */
[----:B-1----:R-:W-:Y:S02]  /*11600*/  FMNMX.FTZ R136, R136, R2, !PT ;  /* 0x0000000288887209 */ /* 0x002fe40007810000 */
        /* <DEDUP_REMOVED lines=15> */
[----:B------:R-:W-:-:S03]  /*11700*/  FMNMX.FTZ R13, R221, R0, !PT ;  /* 0x00000000dd0d7209 */ /* 0x000fc60007810000 */
[----:B------:R-:W1:Y:S02]  /*11710*/  SHFL.BFLY PT, R134, R12, 0x2, 0x1f ;  /* 0x0c401f000c867f89 */ /* 0x000e6400000e0000 */
[----:B-1----:R-:W-:Y:S02]  /*11720*/  FMNMX.FTZ R136, R136, R4, !PT ;  /* 0x0000000488887209 */ /* 0x002fe40007810000 */
[----:B------:R-:W-:Y:S01]  /*11730*/  MOV R3, UR31 ;  /* 0x0000001f00037c02 */ /* 0x000fe20008000f00 */
[----:B------:R-:W1:Y:S04]  /*11740*/  SHFL.BFLY PT, R18, R13, 0x2, 0x1f ;  /* 0x0c401f000d127f89 */ /* 0x000e6800000e0000 */
[----:B------:R-:W1:Y:S01]  /*11750*/  SHFL.BFLY PT, R15, R135, 0x1, 0x1f ;  /* 0x0c201f00870f7f89 */ /* 0x000e6200000e0000 */
[C---:B------:R-:W-:Y:S01]  /*11760*/  FMUL.FTZ R0, R136.reuse, c[0x0][0x23c] ;  /* 0x00008f0088007a20 */ /* 0x040fe20000410000 */
[----:B------:R-:W-:-:S04]  /*11770*/  FSETP.NEU.FTZ.AND P3, PT, R136, -INF , PT ;  /* 0xff8000008800780b */ /* 0x000fc80003f7d000 */
[----:B------:R-:W-:Y:S02]  /*11780*/  FSEL R0, R0, RZ, P3 ;  /* 0x000000ff00007208 */ /* 0x000fe40001800000 */
[----:B------:R-:W-:Y:S02]  /*11790*/  FMNMX.FTZ R134, R134, R12, !PT ;  /* 0x0000000c86867209 */ /* 0x000fe40007810000 */
[----:B-1----:R-:W-:-:S05]  /*117a0*/  FMNMX.FTZ R13, R18, R13, !PT ;  /* 0x0000000d120d7209 */ /* 0x002fca0007810000 */
[----:B------:R-:W-:Y:S01]  /*117b0*/  SHFL.BFLY PT, R18, R13, 0x1, 0x1f ;  /* 0x0c201f000d127f89 */ /* 0x000fe200000e0000 */
[----:B------:R-:W-:-:S04]  /*117c0*/  FMNMX.FTZ R135, R135, R15, !PT ;  /* 0x0000000f87877209 */ /* 0x000fc80007810000 */
[C---:B------:R-:W-:Y:S01]  /*117d0*/  FSETP.NEU.FTZ.AND P2, PT, R135.reuse, -INF , PT ;  /* 0xff8000008700780b */ /* 0x040fe20003f5d000 */
[----:B------:R-:W-:-:S05]  /*117e0*/  FMUL.FTZ R12, R135, c[0x0][0x23c] ;  /* 0x00008f00870c7a20 */ /* 0x000fca0000410000 */
[----:B------:R-:W-:Y:S01]  /*117f0*/  FSEL R12, R12, RZ, P2 ;  /* 0x000000ff0c0c7208 */ /* 0x000fe20001000000 */
[----:B------:R-:W1:Y:S08]  /*11800*/  LDC.U8 R183, c[0x0][0x2d8] ;  /* 0x0000b600ffb77b82 */ /* 0x000e700000000000 */
[----:B------:R-:W1:Y:S02]  /*11810*/  LDC.U8 R182, c[0x0][0x2d8] ;  /* 0x0000b600ffb67b82 */ /* 0x000e640000000000 */
[----:B-1----:R-:W-:Y:S01]  /*11820*/  PRMT R182, R182, 0x7054, R183 ;  /* 0x00007054b6b67816 */ /* 0x002fe200000000b7 */
[----:B----4-:R-:W-:-:S04]  /*11830*/  IMAD.WIDE.U32 R4, R5, -0x2daee0ad, RZ ;  /* 0xd2511f5305047825 */ /* 0x010fc800078e00ff */
[----:B-----5:R-:W-:Y:S01]  /*11840*/  IMAD.WIDE.U32 R10, R8, -0x326172a9, RZ ;  /* 0xcd9e8d57080a7825 */ /* 0x020fe200078e00ff */
[----:B------:R-:W-:-:S04]  /*11850*/  LOP3.LUT R2, R5, UR32, R3, 0x96, !PT ;  /* 0x0000002005027c12 */ /* 0x000fc8000f8e9603 */
[----:B--2---:R-:W-:Y:S01]  /*11860*/  LOP3.LUT R6, R11, R6, RZ, 0x3c, !PT ;  /* 0x000000060b067212 */ /* 0x004fe200078e3cff */
[----:B------:R-:W-:-:S04]  /*11870*/  IMAD.WIDE.U32 R2, R2, -0x326172a9, RZ ;  /* 0xcd9e8d5702027825 */ /* 0x000fc800078e00ff */
[----:B---3--:R-:W-:Y:S01]  /*11880*/  IMAD R8, R7, -0x326172a9, RZ ;  /* 0xcd9e8d5707087824 */ /* 0x008fe200078e02ff */
[----:B------:R-:W-:Y:S01]  /*11890*/  LOP3.LUT R16, R25, UR14, R2, 0x96, !PT ;  /* 0x0000000e19107c12 */ /* 0x000fe2000f8e9602 */
[----:B------:R-:W-:-:S03]  /*118a0*/  IMAD.WIDE.U32 R6, R6, -0x2daee0ad, RZ ;  /* 0xd2511f5306067825 */ /* 0x000fc600078e00ff */
[----:B------:R-:W-:Y:S01]  /*118b0*/  LOP3.LUT R5, R3, UR16, R8, 0x96, !PT ;  /* 0x0000001003057c12 */ /* 0x000fe2000f8e9608 */
[----:B------:R-:W-:Y:S01]  /*118c0*/  IMAD.WIDE.U32 R16, R16, -0x2daee0ad, RZ ;  /* 0xd2511f5310107825 */ /* 0x000fe200078e00ff */
[----:B------:R-:W-:-:S03]  /*118d0*/  LOP3.LUT R9, R7, UR15, R4, 0x96, !PT ;  /* 0x0000000f07097c12 */ /* 0x000fc6000f8e9604 */
[----:B------:R-:W-:Y:S01]  /*118e0*/  IMAD.WIDE.U32 R4, R5, -0x2daee0ad, RZ ;  /* 0xd2511f5305047825 */ /* 0x000fe200078e00ff */
[----:B------:R-:W-:-:S03]  /*118f0*/  LOP3.LUT R10, R3, UR16, R10, 0x96, !PT ;  /* 0x00000010030a7c12 */ /* 0x000fc6000f8e960a */
[----:B------:R-:W-:Y:S01]  /*11900*/  FFMA.FTZ R8, R22, c[0x0][0x23c], -R0 ;  /* 0x00008f0016087a23 */ /* 0x000fe20000010800 */
[----:B------:R-:W-:Y:S02]  /*11910*/  LOP3.LUT R14, R17, UR11, R4, 0x96, !PT ;  /* 0x0000000b110e7c12 */ /* 0x000fe4000f8e9604 */
[----:B------:R-:W1:Y:S01]  /*11920*/  SHFL.BFLY PT, R17, R134, 0x1, 0x1f ;  /* 0x0c201f0086117f89 */ /* 0x000e6200000e0000 */
[----:B------:R2:W-:Y:S01]  /*11930*/  MUFU.EX2 R175, R8 ;  /* 0x0000000800af7308 */ /* 0x0005e20000000800 */
[----:B------:R-:W-:Y:S01]  /*11940*/  IMAD.WIDE.U32 R10, R10, -0x2daee0ad, RZ ;  /* 0xd2511f530a0a7825 */ /* 0x000fe200078e00ff */
[----:B------:R-:W-:-:S03]  /*11950*/  LOP3.LUT R5, R5, UR13, R26, 0x96, !PT ;  /* 0x0000000d05057c12 */ /* 0x000fc6000f8e961a */
[--C-:B------:R-:W-:Y:S02]  /*11960*/  FFMA.FTZ R4, R138, c[0x0][0x23c], -R0.reuse ;  /* 0x00008f008a047a23 */ /* 0x100fe40000010800 */
[----:B------:R-:W-:Y:S01]  /*11970*/  FFMA.FTZ R3, R137, c[0x0][0x23c], -R0 ;  /* 0x00008f0089037a23 */ /* 0x000fe20000010800 */
[----:B------:R-:W-:Y:S01]  /*11980*/  LOP3.LUT R6, R11, UR13, R6, 0x96, !PT ;  /* 0x0000000d0b067c12 */ /* 0x000fe2000f8e9606 */
[----:B------:R3:W-:Y:S01]  /*11990*/  MUFU.EX2 R181, R4 ;  /* 0x0000000400b57308 */ /* 0x0007e20000000800 */
[----:B--2---:R-:W-:-:S07]  /*119a0*/  IMAD.WIDE.U32 R8, R9, -0x326172a9, RZ ;  /* 0xcd9e8d5709087825 */ /* 0x004fce00078e00ff */
[----:B------:R2:W-:Y:S01]  /*119b0*/  MUFU.EX2 R188, R3 ;  /* 0x0000000300bc7308 */ /* 0x0005e20000000800 */
[----:B------:R-:W-:Y:S01]  /*119c0*/  LOP3.LUT R7, R9, UR14, R2, 0x96, !PT ;  /* 0x0000000e09077c12 */ /* 0x000fe2000f8e9602 */
[----:B------:R-:W-:-:S04]  /*119d0*/  IMAD.WIDE.U32 R14, R14, -0x326172a9, RZ ;  /* 0xcd9e8d570e0e7825 */ /* 0x000fc800078e00ff */
[----:B---3--:R-:W-:-:S04]  /*119e0*/  FFMA.FTZ R4, R139, c[0x0][0x23c], -R0 ;  /* 0x00008f008b047a23 */ /* 0x008fc80000010800 */
[----:B------:R3:W-:Y:S01]  /*119f0*/  MUFU.EX2 R180, R4 ;  /* 0x0000000400b47308 */ /* 0x0007e20000000800 */
[----:B--2---:R-:W-:-:S05]  /*11a00*/  IMAD.WIDE.U32 R2, R5, -0x326172a9, RZ ;  /* 0xcd9e8d5705027825 */ /* 0x004fca00078e00ff */
[----:B------:R-:W-:Y:S02]  /*11a10*/  LOP3.LUT R3, R3, UR12, R24, 0x96, !PT ;  /* 0x0000000c03037c12 */ /* 0x000fe4000f8e9618 */
[----:B------:R-:W-:Y:S01]  /*11a20*/  LOP3.LUT R9, R15, UR10, R2, 0x96, !PT ;  /* 0x0000000a0f097c12 */ /* 0x000fe2000f8e9602 */
[----:B---3--:R-:W-:-:S04]  /*11a30*/  IMAD.WIDE.U32 R4, R6, -0x326172a9, RZ ;  /* 0xcd9e8d5706047825 */ /* 0x008fc800078e00ff */
[----:B------:R-:W-:Y:S01]  /*11a40*/  IMAD.WIDE.U32 R6, R7, -0x2daee0ad, RZ ;  /* 0xd2511f5307067825 */ /* 0x000fe200078e00ff */
[----:B------:R-:W-:-:S03]  /*11a50*/  LOP3.LUT R8, R5, UR12, R8, 0x96, !PT ;  /* 0x0000000c05087c12 */ /* 0x000fc6000f8e9608 */
[----:B------:R-:W-:Y:S01]  /*11a60*/  IMAD.WIDE.U32 R2, R3, -0x2daee0ad, RZ ;  /* 0xd2511f5303027825 */ /* 0x000fe200078e00ff */
[----:B------:R-:W-:-:S03]  /*11a70*/  LOP3.LUT R10, R7, UR11, R10, 0x96, !PT ;  /* 0x0000000b070a7c12 */ /* 0x000fc6000f8e960a */
[----:B------:R-:W-:Y:S01]  /*11a80*/  IMAD.WIDE.U32 R138, R9, -0x2daee0ad, RZ ;  /* 0xd2511f53098a7825 */ /* 0x000fe200078e00ff */
[----:B-1----:R-:W-:-:S03]  /*11a90*/  FMNMX.FTZ R134, R134, R17, !PT ;  /* 0x0000001186867209 */ /* 0x002fc60007810000 */
[----:B------:R-:W-:Y:S02]  /*11aa0*/  FFMA.FTZ R11, R132, c[0x0][0x23c], -R12 ;  /* 0x00008f00840b7a23 */ /* 0x000fe4000001080c */
[----:B------:R-:W-:Y:S01]  /*11ab0*/  IMAD.WIDE.U32 R8, R8, -0x2daee0ad, RZ ;  /* 0xd2511f5308087825 */ /* 0x000fe200078e00ff */
[----:B------:R-:W-:-:S03]  /*11ac0*/  LOP3.LUT R7, R3, UR9, R16, 0x96, !PT ;  /* 0x0000000903077c12 */ /* 0x000fc6000f8e9610 */
[----:B------:R-:W-:Y:S01]  /*11ad0*/  IMAD.WIDE.U32 R184, R10, -0x326172a9, RZ ;  /* 0xcd9e8d570ab87825 */ /* 0x000fe200078e00ff */
[----:B------:R-:W-:Y:S01]  /*11ae0*/  LOP3.LUT R10, R139, UR5, R2, 0x96, !PT ;  /* 0x000000058b0a7c12 */ /* 0x000fe2000f8e9602 */
[----:B------:R1:W-:Y:S02]  /*11af0*/  MUFU.EX2 R35, R11 ;  /* 0x0000000b00237308 */ /* 0x0003e40000000800 */
[--C-:B------:R-:W-:Y:S01]  /*11b00*/  FFMA.FTZ R5, R172, c[0x0][0x23c], -R12.reuse ;  /* 0x00008f00ac057a23 */ /* 0x100fe2000001080c */
[----:B------:R-:W-:Y:S01]  /*11b10*/  FMNMX.FTZ R2, R13, R18, !PT ;  /* 0x000000120d027209 */ /* 0x000fe20007810000 */
[----:B------:R-:W-:Y:S01]  /*11b20*/  FFMA.FTZ R3, R23, c[0x0][0x23c], -R12 ;  /* 0x00008f0017037a23 */ /* 0x000fe2000001080c */
[C---:B------:R-:W-:Y:S01]  /*11b30*/  FSETP.NEU.FTZ.AND P1, PT, R134.reuse, -INF , PT ;  /* 0xff8000008600780b */ /* 0x040fe20003f3d000 */
[----:B------:R-:W-:Y:S02]  /*11b40*/  FMUL.FTZ R13, R134, c[0x0][0x23c] ;  /* 0x00008f00860d7a20 */ /* 0x000fe40000410000 */
[----:B------:R2:W-:Y:S01]  /*11b50*/  MUFU.EX2 R174, R5 ;  /* 0x0000000500ae7308 */ /* 0x0005e20000000800 */
[----:B-1----:R-:W-:Y:S01]  /*11b60*/  LOP3.LUT R11, R9, UR9, R6, 0x96, !PT ;  /* 0x00000009090b7c12 */ /* 0x002fe2000f8e9606 */
[----:B------:R-:W-:Y:S01]  /*11b70*/  IMAD.WIDE.U32 R6, R7, -0x326172a9, RZ ;  /* 0xcd9e8d5707067825 */ /* 0x000fe200078e00ff */
[----:B------:R-:W-:-:S05]  /*11b80*/  LOP3.LUT R9, R185, UR10, R4, 0x96, !PT ;  /* 0x0000000ab9097c12 */ /* 0x000fca000f8e9604 */
[----:B------:R1:W-:Y:S01]  /*11b90*/  MUFU.EX2 R189, R3 ;  /* 0x0000000300bd7308 */ /* 0x0003e20000000800 */
[----:B------:R-:W-:Y:S01]  /*11ba0*/  FSEL R13, R13, RZ, P1 ;  /* 0x000000ff0d0d7208 */ /* 0x000fe20000800000 */
[----:B--2---:R-:W-:Y:S01]  /*11bb0*/  IMAD.WIDE.U32 R4, R10, -0x326172a9, RZ ;  /* 0xcd9e8d570a047825 */ /* 0x004fe200078e00ff */
[----:B------:R-:W-:-:S03]  /*11bc0*/  LOP3.LUT R132, R7, UR8, R14, 0x96, !PT ;  /* 0x0000000807847c12 */ /* 0x000fc6000f8e960e */
[----:B------:R-:W-:Y:S01]  /*11bd0*/  IMAD.WIDE.U32 R178, R9, -0x2daee0ad, RZ ;  /* 0xd2511f5309b27825 */ /* 0x000fe200078e00ff */
[----:B------:R-:W-:-:S03]  /*11be0*/  SHF.R.U32.HI R7, RZ, 0x10, R4 ;  /* 0x00000010ff077819 */ /* 0x000fc60000011604 */
[----:B-1----:R-:W-:Y:S01]  /*11bf0*/  FFMA.FTZ R3, R173, c[0x0][0x23c], -R12 ;  /* 0x00008f00ad037a23 */ /* 0x002fe2000001080c */
[----:B------:R-:W-:Y:S02]  /*11c00*/  LOP3.LUT R6, R5, UR17, R6, 0x96, !PT ;  /* 0x0000001105067c12 */ /* 0x000fe4000f8e9606 */
[----:B------:R-:W-:Y:S01]  /*11c10*/  LOP3.LUT R10, R4, 0xff, RZ, 0xc0, !PT ;  /* 0x000000ff040a7812 */ /* 0x000fe200078ec0ff */
[----:B------:R1:W2:Y:S01]  /*11c20*/  MUFU.EX2 R22, R3 ;  /* 0x0000000300167308 */ /* 0x0002a20000000800 */
[----:B------:R-:W-:Y:S02]  /*11c30*/  SHF.R.U32.HI R9, RZ, 0x18, R4 ;  /* 0x00000018ff097819 */ /* 0x000fe40000011604 */
[----:B------:R-:W-:Y:S01]  /*11c40*/  LOP3.LUT R7, R7, 0xff, RZ, 0xc0, !PT ;  /* 0x000000ff07077812 */ /* 0x000fe200078ec0ff */
[----:B------:R-:W-:Y:S02]  /*11c50*/  FMUL.FTZ R14, R2, c[0x0][0x23c] ;  /* 0x00008f00020e7a20 */ /* 0x000fe40000410000 */
[----:B------:R-:W-:Y:S01]  /*11c60*/  IMAD.WIDE.U32 R176, R11, -0x326172a9, RZ ;  /* 0xcd9e8d570bb07825 */ /* 0x000fe200078e00ff */
[----:B-1----:R-:W-:-:S03]  /*11c70*/  LOP3.LUT R3, R4, 0xffff, RZ, 0xc0, !PT ;  /* 0x0000ffff04037812 */ /* 0x002fc600078ec0ff */
[----:B------:R-:W-:Y:S01]  /*11c80*/  FFMA.FTZ R5, R19, c[0x0][0x23c], -R13 ;  /* 0x00008f0013057a23 */ /* 0x000fe2000001080d */
[----:B------:R-:W-:Y:S02]  /*11c90*/  LOP3.LUT R4, R179, UR5, R8, 0x96, !PT ;  /* 0x00000005b3047c12 */ /* 0x000fe4000f8e9608 */
[----:B------:R-:W-:Y:S01]  /*11ca0*/  PRMT R19, R7, 0x5410, R9 ;  /* 0x0000541007137816 */ /* 0x000fe20000000009 */
[----:B------:R1:W-:Y:S01]  /*11cb0*/  MUFU.EX2 R190, R5 ;  /* 0x0000000500be7308 */ /* 0x0003e20000000800 */
[----:B------:R-:W-:Y:S01]  /*11cc0*/  SHF.R.U32.HI R8, RZ, 0x8, R3 ;  /* 0x00000008ff087819 */ /* 0x000fe20000011603 */
[----:B------:R-:W-:Y:S01]  /*11cd0*/  FFMA.FTZ R3, R20, c[0x0][0x23c], -R13 ;  /* 0x00008f0014037a23 */ /* 0x000fe2000001080d */
[----:B------:R-:W-:Y:S02]  /*11ce0*/  FSEL R7, R135, RZ, P2 ;  /* 0x000000ff87077208 */ /* 0x000fe40001000000 */
[----:B------:R-:W-:-:S03]  /*11cf0*/  FSETP.NEU.FTZ.AND P2, PT, R2, -INF , PT ;  /* 0xff8000000200780b */ /* 0x000fc60003f5d000 */
[----:B------:R3:W-:Y:S01]  /*11d00*/  MUFU.EX2 R137, R3 ;  /* 0x0000000300897308 */ /* 0x0007e20000000800 */
[----:B------:R-:W-:Y:S01]  /*11d10*/  FSEL R14, R14, RZ, P2 ;  /* 0x000000ff0e0e7208 */ /* 0x000fe20001000000 */
[----:B-1----:R-:W-:-:S05]  /*11d20*/  IMAD.WIDE.U32 R4, R4, -0x326172a9, RZ ;  /* 0xcd9e8d5704047825 */ /* 0x002fca00078e00ff */
[C---:B------:R-:W-:Y:S02]  /*11d30*/  LOP3.LUT R11, R4.reuse, 0xffff, RZ, 0xc0, !PT ;  /* 0x0000ffff040b7812 */ /* 0x040fe400078ec0ff */
[----:B------:R-:W-:Y:S02]  /*11d40*/  LOP3.LUT R15, R4, 0xff, RZ, 0xc0, !PT ;  /* 0x000000ff040f7812 */ /* 0x000fe400078ec0ff */
[--C-:B------:R-:W-:Y:S02]  /*11d50*/  SHF.R.U32.HI R17, RZ, 0x10, R4.reuse ;  /* 0x00000010ff117819 */ /* 0x100fe40000011604 */
[----:B------:R-:W-:Y:S01]  /*11d60*/  SHF.R.U32.HI R18, RZ, 0x18, R4 ;  /* 0x00000018ff127819 */ /* 0x000fe20000011604 */
[--C-:B------:R-:W-:Y:S01]  /*11d70*/  FFMA.FTZ R4, R21, c[0x0][0x23c], -R13.reuse ;  /* 0x00008f0015047a23 */ /* 0x100fe2000001080d */
[----:B---3--:R-:W-:Y:S01]  /*11d80*/  LOP3.LUT R3, R5, UR17, R176, 0x96, !PT ;  /* 0x0000001105037c12 */ /* 0x008fe2000f8e96b0 */
[----:B------:R-:W-:Y:S02]  /*11d90*/  FFMA.FTZ R5, R32, c[0x0][0x23c], -R13 ;  /* 0x00008f0020057a23 */ /* 0x000fe4000001080d */
[----:B------:R1:W3:Y:S01]  /*11da0*/  MUFU.EX2 R27, R4 ;  /* 0x00000004001b7308 */ /* 0x0002e20000000800 */
[----:B------:R-:W-:Y:S01]  /*11db0*/  PRMT R23, R10, 0x5410, R8 ;  /* 0x000054100a177816 */ /* 0x000fe20000000008 */
[----:B------:R-:W-:Y:S01]  /*11dc0*/  FADD.FTZ R25, R230, -R7 ;  /* 0x80000007e6197221 */ /* 0x000fe20000010000 */
[----:B------:R-:W-:-:S05]  /*11dd0*/  LOP3.LUT R7, R6, 0xffff, RZ, 0xc0, !PT ;  /* 0x0000ffff06077812 */ /* 0x000fca00078ec0ff */
[----:B------:R4:W5:Y:S01]  /*11de0*/  MUFU.EX2 R26, R5 ;  /* 0x00000005001a7308 */ /* 0x0009620000000800 */
[----:B------:R-:W-:Y:S02]  /*11df0*/  LOP3.LUT R10, R6, 0xff, RZ, 0xc0, !PT ;  /* 0x000000ff060a7812 */ /* 0x000fe400078ec0ff */
[----:B------:R-:W-:Y:S01]  /*11e00*/  SHF.R.U32.HI R9, RZ, 0x18, R6 ;  /* 0x00000018ff097819 */ /* 0x000fe20000011606 */
[----:B-1----:R-:W-:Y:S01]  /*11e10*/  FFMA.FTZ R4, R33, c[0x0][0x23c], -R14 ;  /* 0x00008f0021047a23 */ /* 0x002fe2000001080e */
[----:B------:R-:W-:-:S03]  /*11e20*/  FSEL R8, R136, RZ, P3 ;  /* 0x000000ff88087208 */ /* 0x000fc60001800000 */
[----:B------:R1:W-:Y:S01]  /*11e30*/  MUFU.EX2 R227, R4 ;  /* 0x0000000400e37308 */ /* 0x0003e20000000800 */
[----:B----4-:R-:W-:-:S04]  /*11e40*/  SHF.R.U32.HI R5, RZ, 0x10, R6 ;  /* 0x00000010ff057819 */ /* 0x010fc80000011606 */
[----:B------:R-:W-:Y:S01]  /*11e50*/  LOP3.LUT R6, R5, 0xff, RZ, 0xc0, !PT ;  /* 0x000000ff05067812 */ /* 0x000fe200078ec0ff */
[----:B------:R-:W-:Y:S01]  /*11e60*/  FFMA.FTZ R5, R133, c[0x0][0x23c], -R14 ;  /* 0x00008f0085057a23 */ /* 0x000fe2000001080e */
[----:B--2---:R-:W-:Y:S02]  /*11e70*/  MOV R133, R22 ;  /* 0x0000001600857202 */ /* 0x004fe40000000f00 */
[----:B-1----:R-:W-:Y:S01]  /*11e80*/  SHF.R.U32.HI R4, RZ, 0x8, R11 ;  /* 0x00000008ff047819 */ /* 0x002fe2000001160b */
[----:B------:R-:W-:-:S03]  /*11e90*/  FADD.FTZ R20, R231, -R8 ;  /* 0x80000008e7147221 */ /* 0x000fc60000010000 */
[----:B------:R-:W-:Y:S02]  /*11ea0*/  PRMT R22, R15, 0x5410, R4 ;  /* 0x000054100f167816 */ /* 0x000fe40000000004 */
[C---:B------:R-:W-:Y:S02]  /*11eb0*/  LOP3.LUT R4, R3.reuse, 0xffff, RZ, 0xc0, !PT ;  /* 0x0000ffff03047812 */ /* 0x040fe400078ec0ff */
[----:B------:R-:W-:Y:S02]  /*11ec0*/  FSEL R8, R134, RZ, P1 ;  /* 0x000000ff86087208 */ /* 0x000fe40000800000 */
[----:B------:R-:W-:Y:S02]  /*11ed0*/  SHF.R.U32.HI R7, RZ, 0x8, R7 ;  /* 0x00000008ff077819 */ /* 0x000fe40000011607 */
[----:B------:R-:W-:Y:S02]  /*11ee0*/  PRMT R16, R6, 0x5410, R9 ;  /* 0x0000541006107816 */ /* 0x000fe40000000009 */
[----:B------:R-:W-:-:S02]  /*11ef0*/  LOP3.LUT R9, R3, 0xff, RZ, 0xc0, !PT ;  /* 0x000000ff03097812 */ /* 0x000fc400078ec0ff */
[----:B------:R-:W-:Y:S02]  /*11f00*/  SHF.R.U32.HI R4, RZ, 0x8, R4 ;  /* 0x00000008ff047819 */ /* 0x000fe40000011604 */
[----:B------:R-:W-:Y:S01]  /*11f10*/  SHF.R.U32.HI R6, RZ, 0x10, R3 ;  /* 0x00000010ff067819 */ /* 0x000fe20000011603 */
[----:B------:R-:W-:Y:S01]  /*11f20*/  FADD.FTZ R24, R228, -R8 ;  /* 0x80000008e4187221 */ /* 0x000fe20000010000 */
[----:B------:R-:W-:Y:S01]  /*11f30*/  PRMT R11, R10, 0x5410, R7 ;  /* 0x000054100a0b7816 */ /* 0x000fe20000000007 */
[----:B------:R1:W-:Y:S01]  /*11f40*/  MUFU.EX2 R226, R5 ;  /* 0x0000000500e27308 */ /* 0x0003e20000000800 */
[----:B------:R-:W-:Y:S02]  /*11f50*/  FSEL R7, R2, RZ, P2 ;  /* 0x000000ff02077208 */ /* 0x000fe40001000000 */
[----:B------:R-:W-:Y:S02]  /*11f60*/  SHF.R.U32.HI R8, RZ, 0x18, R3 ;  /* 0x00000018ff087819 */ /* 0x000fe40000011603 */
[----:B------:R-:W-:Y:S01]  /*11f70*/  PRMT R9, R9, 0x5410, R4 ;  /* 0x0000541009097816 */ /* 0x000fe20000000004 */
[--C-:B------:R-:W-:Y:S01]  /*11f80*/  FFMA.FTZ R4, R28, c[0x0][0x23c], -R14.reuse ;  /* 0x00008f001c047a23 */ /* 0x100fe2000001080e */
[----:B------:R-:W-:Y:S01]  /*11f90*/  LOP3.LUT R3, R6, 0xff, RZ, 0xc0, !PT ;  /* 0x000000ff06037812 */ /* 0x000fe200078ec0ff */
[--C-:B------:R-:W-:Y:S01]  /*11fa0*/  HSET2.LE.AND R6, R23, R182.reuse, PT ;  /* 0x000000b617067233 */ /* 0x100fe20003803000 */
[----:B------:R-:W-:Y:S01]  /*11fb0*/  FFMA.FTZ R10, R34, c[0x0][0x23c], -R14 ;  /* 0x00008f00220a7a23 */ /* 0x000fe2000001080e */
[----:B------:R2:W-:Y:S01]  /*11fc0*/  MUFU.EX2 R179, R4 ;  /* 0x0000000400b37308 */ /* 0x0005e20000000800 */
[----:B------:R-:W-:Y:S01]  /*11fd0*/  PRMT R21, R3, 0x5410, R8 ;  /* 0x0000541003157816 */ /* 0x000fe20000000008 */
[----:B------:R-:W4:Y:S01]  /*11fe0*/  LDSM.16.MT88.4 R28, [R205+0xa000] ;  /* 0x00a00000cd1c783b */ /* 0x000f220000004200 */
[----:B-1----:R-:W-:Y:S01]  /*11ff0*/  LOP3.LUT R5, R17, 0xff, RZ, 0xc0, !PT ;  /* 0x000000ff11057812 */ /* 0x002fe200078ec0ff */
[----:B------:R-:W-:Y:S01]  /*12000*/  FADD.FTZ R17, R229, -R7 ;  /* 0x80000007e5117221 */ /* 0x000fe20000010000 */
[----:B------:R-:W-:Y:S01]  /*12010*/  HSET2.LE.AND R7, R19, R182, PT ;  /* 0x000000b613077233 */ /* 0x000fe20003803000 */
[----:B------:R-:W-:-:S02]  /*12020*/  F2FP.PACK_AB R3, R180, R181 ;  /* 0x000000b5b403723e */ /* 0x000fc400000000ff */
[----:B------:R-:W-:Y:S01]  /*12030*/  PRMT R15, R5, 0x5410, R18 ;  /* 0x00005410050f7816 */ /* 0x000fe20000000012 */
[--C-:B------:R-:W-:Y:S01]  /*12040*/  HSET2.LE.AND R5, R11, R182.reuse, PT ;  /* 0x000000b60b057233 */ /* 0x100fe20003803000 */
[----:B------:R-:W-:Y:S02]  /*12050*/  F2FP.PACK_AB R8, R188, R175 ;  /* 0x000000afbc08723e */ /* 0x000fe400000000ff */
[----:B--2---:R-:W-:Y:S02]  /*12060*/  F2FP.PACK_AB R4, R133, R189 ;  /* 0x000000bd8504723e */ /* 0x004fe400000000ff */
[----:B------:R-:W-:Y:S01]  /*12070*/  LOP3.LUT R6, R6, R3, RZ, 0xc0, !PT ;  /* 0x0000000306067212 */ /* 0x000fe200078ec0ff */
[----:B------:R-:W-:Y:S01]  /*12080*/  HSET2.LE.AND R3, R16, R182, PT ;  /* 0x000000b610037233 */ /* 0x000fe20003803000 */
[----:B------:R-:W-:Y:S02]  /*12090*/  LOP3.LUT R7, R7, R4, RZ, 0xc0, !PT ;  /* 0x0000000407077212 */ /* 0x000fe400078ec0ff */
[----:B------:R-:W-:-:S02]  /*120a0*/  LOP3.LUT R4, R5, R8, RZ, 0xc0, !PT ;  /* 0x0000000805047212 */ /* 0x000fc400078ec0ff */
[----:B------:R-:W-:Y:S01]  /*120b0*/  F2FP.PACK_AB R5, R174, R35 ;  /* 0x00000023ae05723e */ /* 0x000fe200000000ff */
[----:B------:R-:W-:Y:S01]  /*120c0*/  FMUL.FTZ R19, R25, c[0x0][0x23c] ;  /* 0x00008f0019137a20 */ /* 0x000fe20000410000 */
[----:B---3--:R-:W-:Y:S02]  /*120d0*/  MOV R23, R27 ;  /* 0x0000001b00177202 */ /* 0x008fe40000000f00 */
[----:B------:R-:W-:Y:S01]  /*120e0*/  LOP3.LUT R5, R3, R5, RZ, 0xc0, !PT ;  /* 0x0000000503057212 */ /* 0x000fe200078ec0ff */
[----:B------:R-:W-:Y:S01]  /*120f0*/  HSET2.LE.AND R3, R22, R182, PT ;  /* 0x000000b616037233 */ /* 0x000fe20003803000 */
[----:B------:R-:W-:Y:S01]  /*12100*/  FMUL.FTZ R18, R24, c[0x0][0x23c] ;  /* 0x00008f0018127a20 */ /* 0x000fe20000410000 */
[----:B-----5:R-:W-:Y:S01]  /*12110*/  MOV R22, R26 ;  /* 0x0000001a00167202 */ /* 0x020fe20000000f00 */
[----:B------:R1:W2:Y:S01]  /*12120*/  MUFU.EX2 R185, R10 ;  /* 0x0000000a00b97308 */ /* 0x0002a20000000800 */
[----:B------:R-:W3:Y:S01]  /*12130*/  LDSM.16.MT88.4 R24, [R207+0xa000] ;  /* 0x00a00000cf18783b */ /* 0x000ee20000004200 */
[----:B------:R-:W-:-:S02]  /*12140*/  FMUL.FTZ R17, R17, c[0x0][0x23c] ;  /* 0x00008f0011117a20 */ /* 0x000fc40000410000 */
[----:B------:R-:W-:-:S04]  /*12150*/  FMUL.FTZ R20, R20, c[0x0][0x23c] ;  /* 0x00008f0014147a20 */ /* 0x000fc80000410000 */
[----:B------:R-:W5:Y:S01]  /*12160*/  MUFU.EX2 R18, R18 ;  /* 0x0000001200127308 */ /* 0x000f620000000800 */
[----:B-1----:R-:W-:-:S07]  /*12170*/  F2FP.PACK_AB R10, R23, R22 ;  /* 0x00000016170a723e */ /* 0x002fce00000000ff */
[----:B------:R-:W1:Y:S01]  /*12180*/  MUFU.EX2 R17, R17 ;  /* 0x0000001100117308 */ /* 0x000e620000000800 */
[----:B--2---:R-:W-:Y:S02]  /*12190*/  F2FP.PACK_AB R11, R179, R185 ;  /* 0x000000b9b30b723e */ /* 0x004fe400000000ff */
[----:B------:R-:W-:Y:S01]  /*121a0*/  LOP3.LUT R10, R3, R10, RZ, 0xc0, !PT ;  /* 0x0000000a030a7212 */ /* 0x000fe200078ec0ff */
[----:B------:R-:W-:-:S04]  /*121b0*/  HSET2.LE.AND R3, R15, R182, PT ;  /* 0x000000b60f037233 */ /* 0x000fc80003803000 */
[----:B------:R-:W2:Y:S01]  /*121c0*/  MUFU.EX2 R20, R20 ;  /* 0x0000001400147308 */ /* 0x000ea20000000800 */
[----:B------:R-:W-:Y:S01]  /*121d0*/  LOP3.LUT R11, R3, R11, RZ, 0xc0, !PT ;  /* 0x0000000b030b7212 */ /* 0x000fe200078ec0ff */
[----:B------:R-:W-:-:S06]  /*121e0*/  HSET2.LE.AND R3, R9, R182, PT ;  /* 0x000000b609037233 */ /* 0x000fcc0003803000 */
[----:B------:R-:W2:Y:S01]  /*121f0*/  MUFU.EX2 R19, R19 ;  /* 0x0000001300137308 */ /* 0x000ea20000000800 */
[----:B------:R-:W-:Y:S01]  /*12200*/  F2FP.PACK_AB R8, R137, R190 ;  /* 0x000000be8908723e */ /* 0x000fe200000000ff */
[----:B------:R-:W-:-:S03]  /*12210*/  HSET2.LE.AND R9, R21, R182, PT ;  /* 0x000000b615097233 */ /* 0x000fc60003803000 */
[----:B------:R-:W-:Y:S02]  /*12220*/  LOP3.LUT R8, R3, R8, RZ, 0xc0, !PT ;  /* 0x0000000803087212 */ /* 0x000fe400078ec0ff */
[----:B------:R-:W-:Y:S01]  /*12230*/  F2FP.PACK_AB R3, R226, R227 ;  /* 0x000000e3e203723e */ /* 0x000fe200000000ff */
[-C--:B-----5:R-:W-:Y:S02]  /*12240*/  FMUL.FTZ R144, R144, R18.reuse ;  /* 0x0000001290907220 */ /* 0x0a0fe40000410000 */
[-C--:B------:R-:W-:Y:S01]  /*12250*/  FMUL.FTZ R145, R145, R18.reuse ;  /* 0x0000001291917220 */ /* 0x080fe20000410000 */
[----:B------:R-:W-:Y:S01]  /*12260*/  LOP3.LUT R9, R9, R3, RZ, 0xc0, !PT ;  /* 0x0000000309097212 */ /* 0x000fe200078ec0ff */
[-C--:B-1----:R-:W-:Y:S02]  /*12270*/  FMUL.FTZ R146, R146, R17.reuse ;  /* 0x0000001192927220 */ /* 0x082fe40000410000 */
[----:B------:R-:W-:Y:S02]  /*12280*/  FMUL.FTZ R147, R147, R17 ;  /* 0x0000001193937220 */ /* 0x000fe40000410000 */
[----:B------:R-:W-:-:S02]  /*12290*/  FMUL.FTZ R148, R148, R18 ;  /* 0x0000001294947220 */ /* 0x000fc40000410000 */
[----:B------:R-:W-:Y:S02]  /*122a0*/  FMUL.FTZ R149, R149, R18 ;  /* 0x0000001295957220 */ /* 0x000fe40000410000 */
[-C--:B------:R-:W-:Y:S02]  /*122b0*/  FMUL.FTZ R150, R150, R17.reuse ;  /* 0x0000001196967220 */ /* 0x080fe40000410000 */
[----:B------:R-:W-:Y:S02]  /*122c0*/  FMUL.FTZ R151, R151, R17 ;  /* 0x0000001197977220 */ /* 0x000fe40000410000 */
[-C--:B--2---:R-:W-:Y:S02]  /*122d0*/  FMUL.FTZ R36, R36, R20.reuse ;  /* 0x0000001424247220 */ /* 0x084fe40000410000 */
        /* <DEDUP_REMOVED lines=23> */
[C---:B----4-:R-:W-:Y:S08]  /*12450*/  HMMA.16816.F32 R244, R8.reuse, R28, R144 ;  /* 0x0000001c08f4723c */ /* 0x050ff00000001890 */
[----:B------:R-:W-:Y:S07]  /*12460*/  HMMA.16816.F32 R240, R8, R30, R148 ;  /* 0x0000001e08f0723c */ /* 0x000fee0000001894 */
[----:B------:R-:W-:Y:S01]  /*12470*/  MOV R148, R35 ;  /* 0x0000002300947202 */ /* 0x000fe20000000f00 */
[C---:B---3--:R-:W-:Y:S01]  /*12480*/  HMMA.16816.F32 R144, R4.reuse, R24, R36 ;  /* 0x000000180490723c */ /* 0x048fe20000001824 */
[----:B------:R-:W1:Y:S04]  /*12490*/  LDSM.16.MT88.4 R36, [R210+0xa000] ;  /* 0x00a00000d224783b */ /* 0x000e680000004200 */
[----:B------:R-:W2:Y:S03]  /*124a0*/  LDSM.16.MT88.4 R32, [R209+0xa000] ;  /* 0x00a00000d120783b */ /* 0x000ea60000004200 */
[C---:B------:R-:W-:Y:S08]  /*124b0*/  HMMA.16816.F32 R140, R4.reuse, R28, R140 ;  /* 0x0000001c048c723c */ /* 0x040ff0000000188c */
[----:B------:R-:W-:Y:S01]  /*124c0*/  HMMA.16816.F32 R152, R4, R30, R152 ;  /* 0x0000001e0498723c */ /* 0x000fe20000001898 */
[----:B------:R-:W3:Y:S07]  /*124d0*/  LDSM.16.MT88.4 R28, [R205+0xb000] ;  /* 0x00b00000cd1c783b */ /* 0x000eee0000004200 */
[----:B------:R-:W-:Y:S01]  /*124e0*/  HMMA.16816.F32 R236, R8, R24, R40 ;  /* 0x0000001808ec723c */ /* 0x000fe20000001828 */
[----:B------:R-:W-:Y:S07]  /*124f0*/  LDSM.16.MT88.4 R40, [R210+0xb000] ;  /* 0x00b00000d228783b */ /* 0x000fee0000004200 */
[-C--:B------:R-:W-:Y:S08]  /*12500*/  HMMA.16816.F32 R48, R4, R26.reuse, R48 ;  /* 0x0000001a0430723c */ /* 0x080ff00000001830 */
[----:B------:R-:W-:Y:S01]  /*12510*/  HMMA.16816.F32 R232, R8, R26, R44 ;  /* 0x0000001a08e8723c */ /* 0x000fe2000000182c */
[----:B------:R-:W4:Y:S04]  /*12520*/  LDSM.16.MT88.4 R24, [R207+0xb000] ;  /* 0x00b00000cf18783b */ /* 0x000f280000004200 */
[----:B------:R-:W5:Y:S01]  /*12530*/  LDSM.16.MT88.4 R44, [R209+0xb000] ;  /* 0x00b00000d12c783b */ /* 0x000f620000004200 */
[----:B------:R-:W-:Y:S01]  /*12540*/  FFMA.FTZ R3, R200, c[0x0][0x23c], -R0 ;  /* 0x00008f00c8037a23 */ /* 0x000fe20000010800 */
[----:B------:R-:W-:Y:S01]  /*12550*/  MOV R150, R137 ;  /* 0x0000008900967202 */ /* 0x000fe20000000f00 */
[----:B------:R-:W-:-:S02]  /*12560*/  FMUL.FTZ R56, R56, R18 ;  /* 0x0000001238387220 */ /* 0x000fc40000410000 */
[----:B------:R-:W-:Y:S01]  /*12570*/  FMUL.FTZ R57, R57, R18 ;  /* 0x0000001239397220 */ /* 0x000fe20000410000 */
[----:B------:R1:W-:Y:S01]  /*12580*/  MUFU.EX2 R137, R3 ;  /* 0x0000000300897308 */ /* 0x0003e20000000800 */
        /* <DEDUP_REMOVED lines=50> */
[----:B-1----:R-:W-:Y:S02]  /*128b0*/  FFMA.FTZ R3, R199, c[0x0][0x23c], -R0 ;  /* 0x00008f00c7037a23 */ /* 0x002fe40000010800 */
[-C--:B------:R-:W-:Y:S02]  /*128c0*/  FMUL.FTZ R160, R160, R18.reuse ;  /* 0x00000012a0a07220 */ /* 0x080fe40000410000 */
[----:B------:R-:W-:Y:S01]  /*128d0*/  FMUL.FTZ R161, R161, R18 ;  /* 0x00000012a1a17220 */ /* 0x000fe20000410000 */
[----:B------:R1:W-:Y:S01]  /*128e0*/  MUFU.EX2 R176, R3 ;  /* 0x0000000300b07308 */ /* 0x0003e20000000800 */
[----:B------:R-:W-:-:S02]  /*128f0*/  FMUL.FTZ R162, R162, R17 ;  /* 0x00000011a2a27220 */ /* 0x000fc40000410000 */
[----:B------:R-:W-:Y:S01]  /*12900*/  FMUL.FTZ R163, R163, R17 ;  /* 0x00000011a3a37220 */ /* 0x000fe20000410000 */
[----:B------:R-:W-:Y:S01]  /*12910*/  HMMA.16816.F32 R228, R8, R36, R56 ;  /* 0x0000002408e4723c */ /* 0x000fe20000001838 */
[----:B------:R-:W-:Y:S02]  /*12920*/  MOV R151, R174 ;  /* 0x000000ae00977202 */ /* 0x000fe40000000f00 */
[----:B------:R-:W-:Y:S02]  /*12930*/  MOV R16, R180 ;  /* 0x000000b400107202 */ /* 0x000fe40000000f00 */
[----:B------:R-:W-:-:S03]  /*12940*/  MOV R15, R175 ;  /* 0x000000af000f7202 */ /* 0x000fc60000000f00 */
[----:B------:R-:W-:Y:S01]  /*12950*/  HMMA.16816.F32 R52, R4, R36, R52 ;  /* 0x000000240434723c */ /* 0x000fe20000001834 */
[----:B-1----:R-:W-:-:S07]  /*12960*/  FFMA.FTZ R3, R197, c[0x0][0x23c], -R0 ;  /* 0x00008f00c5037a23 */ /* 0x002fce0000010800 */
[C---:B------:R-:W-:Y:S01]  /*12970*/  HMMA.16816.F32 R64, R4.reuse, R38, R64 ;  /* 0x000000260440723c */ /* 0x040fe20000001840 */
[----:B------:R1:W-:Y:S07]  /*12980*/  MUFU.EX2 R139, R3 ;  /* 0x00000003008b7308 */ /* 0x0003ee0000000800 */
[----:B--2---:R-:W-:Y:S01]  /*12990*/  HMMA.16816.F32 R68, R4, R32, R68 ;  /* 0x000000200444723c */ /* 0x004fe20000001844 */
[----:B------:R-:W-:-:S07]  /*129a0*/  MOV R149, R15 ;  /* 0x0000000f00957202 */ /* 0x000fce0000000f00 */
[----:B------:R-:W-:Y:S01]  /*129b0*/  HMMA.16816.F32 R80, R4, R34, R80 ;  /* 0x000000220450723c */ /* 0x000fe20000001850 */
[----:B-1----:R-:W-:-:S07]  /*129c0*/  FFMA.FTZ R3, R198, c[0x0][0x23c], -R12 ;  /* 0x00008f00c6037a23 */ /* 0x002fce000001080c */
[C---:B---3--:R-:W-:Y:S08]  /*129d0*/  HMMA.16816.F32 R84, R4.reuse, R28, R84 ;  /* 0x0000001c0454723c */ /* 0x048ff00000001854 */
[C---:B------:R-:W-:Y:S08]  /*129e0*/  HMMA.16816.F32 R96, R4.reuse, R30, R96 ;  /* 0x0000001e0460723c */ /* 0x040ff00000001860 */
[C---:B----4-:R-:W-:Y:S08]  /*129f0*/  HMMA.16816.F32 R100, R4.reuse, R24, R100 ;  /* 0x000000180464723c */ /* 0x050ff00000001864 */
[C---:B------:R-:W-:Y:S08]  /*12a00*/  HMMA.16816.F32 R108, R4.reuse, R26, R108 ;  /* 0x0000001a046c723c */ /* 0x040ff0000000186c */
[C---:B------:R-:W-:Y:S08]  /*12a10*/  HMMA.16816.F32 R112, R4.reuse, R40, R112 ;  /* 0x000000280470723c */ /* 0x040ff00000001870 */
[C---:B------:R-:W-:Y:S08]  /*12a20*/  HMMA.16816.F32 R120, R4.reuse, R42, R120 ;  /* 0x0000002a0478723c */ /* 0x040ff00000001878 */
[C---:B-----5:R-:W-:Y:S08]  /*12a30*/  HMMA.16816.F32 R164, R4.reuse, R44, R164 ;  /* 0x0000002c04a4723c */ /* 0x060ff000000018a4 */
[----:B------:R-:W-:Y:S07]  /*12a40*/  HMMA.16816.F32 R56, R4, R46, R168 ;  /* 0x0000002e0438723c */ /* 0x000fee00000018a8 */
[----:B------:R-:W-:Y:S01]  /*12a50*/  IMAD.WIDE.U32 R4, R132, -0x2daee0ad, RZ ;  /* 0xd2511f5384047825 */ /* 0x000fe200078e00ff */
[----:B------:R-:W-:Y:S03]  /*12a60*/  HMMA.16816.F32 R160, R8, R40, R160 ;  /* 0x0000002808a0723c */ /* 0x000fe600000018a0 */
[----:B------:R-:W-:Y:S01]  /*12a70*/  FFMA.FTZ R6, R196, c[0x0][0x23c], -R0 ;  /* 0x00008f00c4067a23 */ /* 0x000fe20000010800 */
[----:B------:R-:W-:-:S03]  /*12a80*/  LOP3.LUT R0, R5, UR18, R138, 0x96, !PT ;  /* 0x0000001205007c12 */ /* 0x000fc6000f8e968a */
[----:B------:R-:W-:Y:S01]  /*12a90*/  MOV R41, R150 ;  /* 0x0000009600297202 */ /* 0x000fe20000000f00 */
[----:B------:R1:W2:Y:S01]  /*12aa0*/  MUFU.EX2 R138, R6 ;  /* 0x00000006008a7308 */ /* 0x0002a20000000800 */
[----:B------:R-:W-:Y:S02]  /*12ab0*/  MOV R40, R151 ;  /* 0x0000009700287202 */ /* 0x000fe40000000f00 */
[----:B------:R-:W-:Y:S02]  /*12ac0*/  MOV R150, R22 ;  /* 0x0000001600967202 */ /* 0x000fe40000000f00 */
[----:B------:R-:W-:Y:S02]  /*12ad0*/  MOV R151, R16 ;  /* 0x0000001000977202 */ /* 0x000fe40000000f00 */
[----:B------:R-:W-:Y:S02]  /*12ae0*/  MOV R22, R133 ;  /* 0x0000008500167202 */ /* 0x000fe40000000f00 */
[C---:B------:R-:W-:Y:S01]  /*12af0*/  LOP3.LUT R5, R4.reuse, 0xffff, RZ, 0xc0, !PT ;  /* 0x0000ffff04057812 */ /* 0x040fe200078ec0ff */
[----:B------:R3:W-:Y:S01]  /*12b00*/  MUFU.EX2 R133, R3 ;  /* 0x0000000300857308 */ /* 0x0007e20000000800 */
[----:B------:R-:W-:-:S02]  /*12b10*/  LOP3.LUT R16, R4, 0xff, RZ, 0xc0, !PT ;  /* 0x000000ff04107812 */ /* 0x000fc400078ec0ff */
[--C-:B------:R-:W-:Y:S02]  /*12b20*/  SHF.R.U32.HI R15, RZ, 0x18, R4.reuse ;  /* 0x00000018ff0f7819 */ /* 0x100fe40000011604 */
[----:B-1----:R-:W-:Y:S01]  /*12b30*/  SHF.R.U32.HI R6, RZ, 0x10, R4 ;  /* 0x00000010ff067819 */ /* 0x002fe20000011604 */
[--C-:B------:R-:W-:Y:S01]  /*12b40*/  FFMA.FTZ R4, R186, c[0x0][0x23c], -R12.reuse ;  /* 0x00008f00ba047a23 */ /* 0x100fe2000001080c */
[----:B------:R-:W-:Y:S02]  /*12b50*/  MOV R200, R23 ;  /* 0x0000001700c87202 */ /* 0x000fe40000000f00 */
[----:B------:R-:W-:Y:S01]  /*12b60*/  SHF.R.U32.HI R5, RZ, 0x8, R5 ;  /* 0x00000008ff057819 */ /* 0x000fe20000011605 */
[----:B------:R-:W-:Y:S01]  /*12b70*/  MUFU.EX2 R23, R4 ;  /* 0x0000000400177308 */ /* 0x000fe20000000800 */
[----:B---3--:R-:W-:-:S07]  /*12b80*/  FFMA.FTZ R3, R201, c[0x0][0x23c], -R12 ;  /* 0x00008f00c9037a23 */ /* 0x008fce000001080c */
[----:B------:R1:W3:Y:S01]  /*12b90*/  MUFU.EX2 R132, R3 ;  /* 0x0000000300847308 */ /* 0x0002e20000000800 */
[-C--:B------:R-:W-:Y:S02]  /*12ba0*/  FMUL.FTZ R88, R88, R18.reuse ;  /* 0x0000001258587220 */ /* 0x080fe40000410000 */
[-C--:B------:R-:W-:Y:S02]  /*12bb0*/  FMUL.FTZ R89, R89, R18.reuse ;  /* 0x0000001259597220 */ /* 0x080fe40000410000 */
[-C--:B------:R-:W-:Y:S02]  /*12bc0*/  FMUL.FTZ R90, R90, R17.reuse ;  /* 0x000000115a5a7220 */ /* 0x080fe40000410000 */
[-C--:B------:R-:W-:Y:S02]  /*12bd0*/  FMUL.FTZ R91, R91, R17.reuse ;  /* 0x000000115b5b7220 */ /* 0x080fe40000410000 */
[-C--:B------:R-:W-:Y:S02]  /*12be0*/  FMUL.FTZ R92, R92, R18.reuse ;  /* 0x000000125c5c7220 */ /* 0x080fe40000410000 */
[-C--:B------:R-:W-:Y:S01]  /*12bf0*/  FMUL.FTZ R93, R93, R18.reuse ;  /* 0x000000125d5d7220 */ /* 0x080fe20000410000 */
[----:B-1----:R-:W-:Y:S01]  /*12c00*/  LOP3.LUT R3, R6, 0xff, RZ, 0xc0, !PT ;  /* 0x000000ff06037812 */ /* 0x002fe200078ec0ff */
[-C--:B------:R-:W-:Y:S01]  /*12c10*/  FMUL.FTZ R94, R94, R17.reuse ;  /* 0x000000115e5e7220 */ /* 0x080fe20000410000 */
[----:B------:R-:W-:Y:S01]  /*12c20*/  PRMT R6, R16, 0x5410, R5 ;  /* 0x0000541010067816 */ /* 0x000fe20000000005 */
[----:B------:R-:W-:Y:S01]  /*12c30*/  FMUL.FTZ R95, R95, R17 ;  /* 0x000000115f5f7220 */ /* 0x000fe20000410000 */
[----:B------:R-:W-:Y:S01]  /*12c40*/  PRMT R5, R3, 0x5410, R15 ;  /* 0x0000541003057816 */ /* 0x000fe2000000000f */
[-C--:B------:R-:W-:Y:S01]  /*12c50*/  FMUL.FTZ R128, R128, R18.reuse ;  /* 0x0000001280807220 */ /* 0x080fe20000410000 */
[----:B------:R-:W-:Y:S01]  /*12c60*/  LOP3.LUT R3, R0, 0xffff, RZ, 0xc0, !PT ;  /* 0x0000ffff00037812 */ /* 0x000fe200078ec0ff */
[----:B------:R-:W-:-:S02]  /*12c70*/  FMUL.FTZ R129, R129, R18 ;  /* 0x0000001281817220 */ /* 0x000fc40000410000 */
[-C--:B------:R-:W-:Y:S02]  /*12c80*/  FMUL.FTZ R130, R130, R17.reuse ;  /* 0x0000001182827220 */ /* 0x080fe40000410000 */
[-C--:B------:R-:W-:Y:S01]  /*12c90*/  FMUL.FTZ R131, R131, R17.reuse ;  /* 0x0000001183837220 */ /* 0x080fe20000410000 */
[----:B------:R-:W-:Y:S01]  /*12ca0*/  MOV R21, R182 ;  /* 0x000000b600157202 */ /* 0x000fe20000000f00 */
[----:B------:R-:W-:Y:S01]  /*12cb0*/  FFMA.FTZ R7, R202, c[0x0][0x23c], -R12 ;  /* 0x00008f00ca077a23 */ /* 0x000fe2000001080c */
[----:B------:R-:W-:Y:S01]  /*12cc0*/  SHF.R.U32.HI R4, RZ, 0x10, R0 ;  /* 0x00000010ff047819 */ /* 0x000fe20000011600 */
[----:B------:R-:W-:Y:S01]  /*12cd0*/  FMUL.FTZ R72, R72, R18 ;  /* 0x0000001248487220 */ /* 0x000fe20000410000 */
[----:B------:R-:W-:Y:S01]  /*12ce0*/  MOV R199, R22 ;  /* 0x0000001600c77202 */ /* 0x000fe20000000f00 */
[----:B------:R-:W-:Y:S01]  /*12cf0*/  FMUL.FTZ R73, R73, R18 ;  /* 0x0000001249497220 */ /* 0x000fe20000410000 */
[----:B------:R-:W-:Y:S01]  /*12d00*/  LOP3.LUT R16, R0, 0xff, RZ, 0xc0, !PT ;  /* 0x000000ff00107812 */ /* 0x000fe200078ec0ff */
[-C--:B------:R-:W-:Y:S01]  /*12d10*/  FMUL.FTZ R74, R74, R17.reuse ;  /* 0x000000114a4a7220 */ /* 0x080fe20000410000 */
[----:B------:R-:W-:Y:S01]  /*12d20*/  SHF.R.U32.HI R12, RZ, 0x8, R3 ;  /* 0x00000008ff0c7819 */ /* 0x000fe20000011603 */
[----:B------:R-:W-:-:S02]  /*12d30*/  FMUL.FTZ R75, R75, R17 ;  /* 0x000000114b4b7220 */ /* 0x000fc40000410000 */
[-C--:B------:R-:W-:Y:S02]  /*12d40*/  FMUL.FTZ R76, R76, R18.reuse ;  /* 0x000000124c4c7220 */ /* 0x080fe40000410000 */
[-C--:B------:R-:W-:Y:S02]  /*12d50*/  FMUL.FTZ R77, R77, R18.reuse ;  /* 0x000000124d4d7220 */ /* 0x080fe40000410000 */
[-C--:B------:R-:W-:Y:S02]  /*12d60*/  FMUL.FTZ R78, R78, R17.reuse ;  /* 0x000000114e4e7220 */ /* 0x080fe40000410000 */
[----:B------:R-:W-:Y:S01]  /*12d70*/  FMUL.FTZ R79, R79, R17 ;  /* 0x000000114f4f7220 */ /* 0x000fe20000410000 */
[----:B------:R-:W-:Y:S01]  /*12d80*/  MOV R170, R181 ;  /* 0x000000b500aa7202 */ /* 0x000fe20000000f00 */
[-C--:B------:R-:W-:Y:S01]  /*12d90*/  FMUL.FTZ R116, R116, R18.reuse ;  /* 0x0000001274747220 */ /* 0x080fe20000410000 */
[----:B------:R1:W4:Y:S01]  /*12da0*/  MUFU.EX2 R22, R7 ;  /* 0x0000000700167308 */ /* 0x0003220000000800 */
[----:B------:R-:W-:-:S02]  /*12db0*/  FMUL.FTZ R117, R117, R18 ;  /* 0x0000001275757220 */ /* 0x000fc40000410000 */
[-C--:B------:R-:W-:Y:S02]  /*12dc0*/  FMUL.FTZ R118, R118, R17.reuse ;  /* 0x0000001176767220 */ /* 0x080fe40000410000 */
[----:B------:R-:W-:Y:S01]  /*12dd0*/  FMUL.FTZ R119, R119, R17 ;  /* 0x0000001177777220 */ /* 0x000fe20000410000 */
[----:B------:R-:W-:Y:S01]  /*12de0*/  HMMA.16816.F32 R88, R8, R28, R88 ;  /* 0x0000001c0858723c */ /* 0x000fe20000001858 */
[----:B------:R-:W-:Y:S01]  /*12df0*/  SHF.R.U32.HI R15, RZ, 0x18, R0 ;  /* 0x00000018ff0f7819 */ /* 0x000fe20000011600 */
[----:B------:R-:W-:Y:S01]  /*12e00*/  HSET2.LE.AND R5, R5, R21, PT ;  /* 0x0000001505057233 */ /* 0x000fe20003803000 */
[----:B------:R-:W-:Y:S02]  /*12e10*/  MOV R171, R188 ;  /* 0x000000bc00ab7202 */ /* 0x000fe40000000f00 */
[----:B--2---:R-:W-:-:S03]  /*12e20*/  F2FP.PACK_AB R0, R138, R139 ;  /* 0x0000008b8a00723e */ /* 0x004fc600000000ff */
[C---:B------:R-:W-:Y:S01]  /*12e30*/  HMMA.16816.F32 R180, R8.reuse, R30, R92 ;  /* 0x0000001e08b4723c */ /* 0x040fe2000000185c */
[----:B------:R-:W-:Y:S01]  /*12e40*/  MOV R37, R190 ;  /* 0x000000be00257202 */ /* 0x000fe20000000f00 */
[-C--:B------:R-:W-:Y:S01]  /*12e50*/  FMUL.FTZ R60, R60, R18.reuse ;  /* 0x000000123c3c7220 */ /* 0x080fe20000410000 */
[----:B-1----:R-:W-:Y:S01]  /*12e60*/  LOP3.LUT R7, R4, 0xff, RZ, 0xc0, !PT ;  /* 0x000000ff04077812 */ /* 0x002fe200078ec0ff */
[----:B------:R-:W-:Y:S01]  /*12e70*/  HSET2.LE.AND R4, R6, R21, PT ;  /* 0x0000001506047233 */ /* 0x000fe20003803000 */
[----:B------:R-:W-:Y:S01]  /*12e80*/  PRMT R6, R16, 0x5410, R12 ;  /* 0x0000541010067816 */ /* 0x000fe2000000000c */
[----:B------:R-:W-:Y:S02]  /*12e90*/  FMUL.FTZ R61, R61, R18 ;  /* 0x000000123d3d7220 */ /* 0x000fe40000410000 */
[C---:B------:R-:W-:Y:S01]  /*12ea0*/  HMMA.16816.F32 R28, R8.reuse, R46, R128 ;  /* 0x0000002e081c723c */ /* 0x040fe20000001880 */
[----:B------:R-:W-:Y:S01]  /*12eb0*/  MOV R36, R189 ;  /* 0x000000bd00247202 */ /* 0x000fe20000000f00 */
[-C--:B------:R-:W-:Y:S01]  /*12ec0*/  FMUL.FTZ R62, R62, R17.reuse ;  /* 0x000000113e3e7220 */ /* 0x080fe20000410000 */
[----:B---3--:R-:W-:Y:S01]  /*12ed0*/  F2FP.PACK_AB R3, R23, R132 ;  /* 0x000000841703723e */ /* 0x008fe200000000ff */
[----:B------:R-:W-:Y:S01]  /*12ee0*/  FMUL.FTZ R63, R63, R17 ;  /* 0x000000113f3f7220 */ /* 0x000fe20000410000 */
[----:B------:R-:W-:Y:S01]  /*12ef0*/  MOV R201, R170 ;  /* 0x000000aa00c97202 */ /* 0x000fe20000000f00 */
[----:B------:R-:W-:Y:S01]  /*12f00*/  FMUL.FTZ R156, R156, R18 ;  /* 0x000000129c9c7220 */ /* 0x000fe20000410000 */
[----:B------:R-:W-:Y:S01]  /*12f10*/  MOV R131, R21 ;  /* 0x0000001500837202 */ /* 0x000fe20000000f00 */
[----:B------:R-:W-:Y:S01]  /*12f20*/  HMMA.16816.F32 R72, R8, R32, R72 ;  /* 0x000000200848723c */ /* 0x000fe20000001848 */
[----:B------:R-:W-:Y:S01]  /*12f30*/  LOP3.LUT R170, R4, R0, RZ, 0xc0, !PT ;  /* 0x0000000004aa7212 */ /* 0x000fe200078ec0ff */
[----:B------:R-:W-:-:S02]  /*12f40*/  FMUL.FTZ R157, R157, R18 ;  /* 0x000000129d9d7220 */ /* 0x000fc40000410000 */
[-C--:B------:R-:W-:Y:S01]  /*12f50*/  FMUL.FTZ R158, R158, R17.reuse ;  /* 0x000000119e9e7220 */ /* 0x080fe20000410000 */
[----:B------:R-:W-:Y:S01]  /*12f60*/  HSET2.LE.AND R0, R6, R131, PT ;  /* 0x0000008306007233 */ /* 0x000fe20003803000 */
[-C--:B------:R-:W-:Y:S02]  /*12f70*/  FMUL.FTZ R159, R159, R17.reuse ;  /* 0x000000119f9f7220 */ /* 0x080fe40000410000 */
[-C--:B------:R-:W-:Y:S01]  /*12f80*/  FMUL.FTZ R104, R104, R18.reuse ;  /* 0x0000001268687220 */ /* 0x080fe20000410000 */
[----:B------:R-:W-:Y:S01]  /*12f90*/  HMMA.16816.F32 R188, R8, R34, R76 ;  /* 0x0000002208bc723c */ /* 0x000fe2000000184c */
[----:B------:R-:W-:Y:S01]  /*12fa0*/  PRMT R7, R7, 0x5410, R15 ;  /* 0x0000541007077816 */ /* 0x000fe2000000000f */
[----:B------:R-:W-:Y:S02]  /*12fb0*/  FMUL.FTZ R105, R105, R18 ;  /* 0x0000001269697220 */ /* 0x000fe40000410000 */
[-C--:B------:R-:W-:Y:S02]  /*12fc0*/  FMUL.FTZ R106, R106, R17.reuse ;  /* 0x000000116a6a7220 */ /* 0x080fe40000410000 */
[----:B------:R-:W-:-:S02]  /*12fd0*/  FMUL.FTZ R107, R107, R17 ;  /* 0x000000116b6b7220 */ /* 0x000fc40000410000 */
[-C--:B------:R-:W-:Y:S01]  /*12fe0*/  FMUL.FTZ R124, R124, R18.reuse ;  /* 0x000000127c7c7220 */ /* 0x080fe20000410000 */
[C---:B------:R-:W-:Y:S01]  /*12ff0*/  HMMA.16816.F32 R32, R8.reuse, R42, R116 ;  /* 0x0000002a0820723c */ /* 0x040fe20000001874 */
[----:B------:R-:W-:Y:S01]  /*13000*/  HSET2.LE.AND R4, R7, R131, PT ;  /* 0x0000008307047233 */ /* 0x000fe20003803000 */
[----:B------:R-:W-:Y:S02]  /*13010*/  FMUL.FTZ R125, R125, R18 ;  /* 0x000000127d7d7220 */ /* 0x000fe40000410000 */
[-C--:B------:R-:W-:Y:S02]  /*13020*/  FMUL.FTZ R126, R126, R17.reuse ;  /* 0x000000117e7e7220 */ /* 0x080fe40000410000 */
[----:B------:R-:W-:Y:S01]  /*13030*/  FMUL.FTZ R127, R127, R17 ;  /* 0x000000117f7f7220 */ /* 0x000fe20000410000 */
[----:B------:R-:W-:Y:S01]  /*13040*/  MOV R43, R171 ;  /* 0x000000ab002b7202 */ /* 0x000fe20000000f00 */
[C---:B------:R-:W-:Y:S01]  /*13050*/  HMMA.16816.F32 R192, R8.reuse, R38, R60 ;  /* 0x0000002608c0723c */ /* 0x040fe2000000183c */
[----:B------:R-:W-:Y:S01]  /*13060*/  LOP3.LUT R171, R5, R3, RZ, 0xc0, !PT ;  /* 0x0000000305ab7212 */ /* 0x000fe200078ec0ff */
[--C-:B------:R-:W-:Y:S01]  /*13070*/  FFMA.FTZ R6, R187, c[0x0][0x23c], -R13.reuse ;  /* 0x00008f00bb067a23 */ /* 0x100fe2000001080d */
[----:B------:R-:W-:Y:S01]  /*13080*/  F2FP.PACK_AB R3, R176, R137 ;  /* 0x00000089b003723e */ /* 0x000fe200000000ff */
[----:B------:R-:W-:Y:S01]  /*13090*/  FFMA.FTZ R7, R222, c[0x0][0x23c], -R14 ;  /* 0x00008f00de077a23 */ /* 0x000fe2000001080e */
[----:B------:R-:W-:Y:S01]  /*130a0*/  MOV R186, R148 ;  /* 0x0000009400ba7202 */ /* 0x000fe20000000f00 */
[----:B------:R-:W-:Y:S01]  /*130b0*/  LDSM.16.MT88.4 R60, [R210+0xa800] ;  /* 0x00a80000d23c783b */ /* 0x000fe20000004200 */
[----:B------:R-:W-:Y:S01]  /*130c0*/  LOP3.LUT R168, R0, R3, RZ, 0xc0, !PT ;  /* 0x0000000300a87212 */ /* 0x000fe200078ec0ff */
[----:B------:R-:W-:Y:S01]  /*130d0*/  FFMA.FTZ R0, R224, c[0x0][0x23c], -R13 ;  /* 0x00008f00e0007a23 */ /* 0x000fe2000001080d */
[----:B----4-:R-:W-:Y:S01]  /*130e0*/  F2FP.PACK_AB R5, R22, R133 ;  /* 0x000000851605723e */ /* 0x010fe200000000ff */
[----:B------:R-:W-:Y:S01]  /*130f0*/  HMMA.16816.F32 R156, R8, R24, R156 ;  /* 0x00000018089c723c */ /* 0x000fe2000000189c */
[----:B------:R-:W-:Y:S01]  /*13100*/  LOP3.LUT R3, R177, UR8, R184, 0x96, !PT ;  /* 0x00000008b1037c12 */ /* 0x000fe2000f8e96b8 */
[----:B------:R1:W-:Y:S01]  /*13110*/  MUFU.EX2 R15, R0 ;  /* 0x00000000000f7308 */ /* 0x0003e20000000800 */
[----:B------:R-:W-:Y:S01]  /*13120*/  LOP3.LUT R169, R4, R5, RZ, 0xc0, !PT ;  /* 0x0000000504a97212 */ /* 0x000fe200078ec0ff */
[----:B------:R-:W-:Y:S02]  /*13130*/  LDSM.16.MT88.4 R76, [R209+0xa800] ;  /* 0x00a80000d14c783b */ /* 0x000fe40000004200 */
[----:B------:R-:W-:-:S02]  /*13140*/  IMAD.WIDE.U32 R4, R3, -0x2daee0ad, RZ ;  /* 0xd2511f5303047825 */ /* 0x000fc400078e00ff */
[C---:B------:R-:W-:Y:S01]  /*13150*/  HMMA.16816.F32 R172, R8.reuse, R26, R104 ;  /* 0x0000001a08ac723c */ /* 0x040fe20000001868 */
[----:B------:R-:W-:Y:S01]  /*13160*/  MOV R202, R149 ;  /* 0x0000009500ca7202 */ /* 0x000fe20000000f00 */
[----:B------:R-:W-:Y:S01]  /*13170*/  LDSM.16.MT88.4 R92, [R205+0xb800] ;  /* 0x00b80000cd5c783b */ /* 0x000fe20000004200 */
[----:B------:R-:W-:Y:S02]  /*13180*/  MOV R196, R150 ;  /* 0x0000009600c47202 */ /* 0x000fe40000000f00 */
[----:B------:R-:W-:Y:S01]  /*13190*/  MOV R197, R151 ;  /* 0x0000009700c57202 */ /* 0x000fe20000000f00 */
[----:B------:R-:W-:Y:S01]  /*131a0*/  LDSM.16.MT88.4 R116, [R210+0xb800] ;  /* 0x00b80000d274783b */ /* 0x000fe20000004200 */
[----:B-1----:R-:W-:Y:S01]  /*131b0*/  FFMA.FTZ R0, R220, c[0x0][0x23c], -R13 ;  /* 0x00008f00dc007a23 */ /* 0x002fe2000001080d */
[----:B------:R-:W-:Y:S01]  /*131c0*/  HMMA.16816.F32 R124, R8, R44, R124 ;  /* 0x0000002c087c723c */ /* 0x000fe2000000187c */
[C---:B------:R-:W-:Y:S01]  /*131d0*/  LOP3.LUT R3, R4.reuse, 0xffff, RZ, 0xc0, !PT ;  /* 0x0000ffff04037812 */ /* 0x040fe200078ec0ff */
[----:B------:R-:W-:Y:S01]  /*131e0*/  MUFU.EX2 R12, R7 ;  /* 0x00000007000c7308 */ /* 0x000fe20000000800 */
[----:B------:R-:W1:Y:S04]  /*131f0*/  LDSM.16.MT88.4 R148, [R205+0xa800] ;  /* 0x00a80000cd94783b */ /* 0x000e680000004200 */
[----:B------:R-:W-:Y:S03]  /*13200*/  LDSM.16.MT88.4 R104, [R207+0xb800] ;  /* 0x00b80000cf68783b */ /* 0x000fe60000004200 */
[----:B------:R2:W-:Y:S01]  /*13210*/  MUFU.EX2 R16, R0 ;  /* 0x0000000000107308 */ /* 0x0005e20000000800 */
[----:B------:R-:W-:Y:S01]  /*13220*/  SHF.R.U32.HI R8, RZ, 0x10, R4 ;  /* 0x00000010ff087819 */ /* 0x000fe20000011604 */
[----:B------:R-:W-:Y:S01]  /*13230*/  LDSM.16.MT88.4 R24, [R209+0xb800] ;  /* 0x00b80000d118783b */ /* 0x000fe20000004200 */
[----:B------:R-:W-:Y:S01]  /*13240*/  LOP3.LUT R9, R4, 0xff, RZ, 0xc0, !PT ;  /* 0x000000ff04097812 */ /* 0x000fe200078ec0ff */
[----:B------:R-:W-:-:S02]  /*13250*/  FFMA.FTZ R10, R225, c[0x0][0x23c], -R14 ;  /* 0x00008f00e10a7a23 */ /* 0x000fc4000001080e */
[----:B------:R-:W-:Y:S01]  /*13260*/  FFMA.FTZ R11, R223, c[0x0][0x23c], -R14 ;  /* 0x00008f00df0b7a23 */ /* 0x000fe2000001080e */
[----:B------:R-:W3:Y:S01]  /*13270*/  LDSM.16.MT88.4 R44, [R207+0xa800] ;  /* 0x00a80000cf2c783b */ /* 0x000ee20000004200 */
[----:B--2---:R-:W-:-:S04]  /*13280*/  FFMA.FTZ R0, R203, c[0x0][0x23c], -R13 ;  /* 0x00008f00cb007a23 */ /* 0x004fc8000001080d */
[----:B------:R2:W-:Y:S08]  /*13290*/  MUFU.EX2 R21, R0 ;  /* 0x0000000000157308 */ /* 0x0005f00000000800 */
[----:B------:R4:W5:Y:S01]  /*132a0*/  MUFU.EX2 R13, R6 ;  /* 0x00000006000d7308 */ /* 0x0009620000000800 */
[----:B--2---:R-:W-:Y:S02]  /*132b0*/  LOP3.LUT R0, R5, UR18, R178, 0x96, !PT ;  /* 0x0000001205007c12 */ /* 0x004fe4000f8e96b2 */
[----:B------:R-:W-:-:S02]  /*132c0*/  SHF.R.U32.HI R5, RZ, 0x18, R4 ;  /* 0x00000018ff057819 */ /* 0x000fc40000011604 */
[----:B------:R-:W-:Y:S02]  /*132d0*/  SHF.R.U32.HI R4, RZ, 0x8, R3 ;  /* 0x00000008ff047819 */ /* 0x000fe40000011603 */
[----:B------:R-:W-:Y:S01]  /*132e0*/  LOP3.LUT R3, R8, 0xff, RZ, 0xc0, !PT ;  /* 0x000000ff08037812 */ /* 0x000fe200078ec0ff */
[----:B----4-:R-:W-:-:S03]  /*132f0*/  FFMA.FTZ R6, R221, c[0x0][0x23c], -R14 ;  /* 0x00008f00dd067a23 */ /* 0x010fc6000001080e */
[----:B------:R-:W-:Y:S02]  /*13300*/  PRMT R7, R3, 0x5410, R5 ;  /* 0x0000541003077816 */ /* 0x000fe40000000005 */
[C---:B------:R-:W-:Y:S02]  /*13310*/  LOP3.LUT R3, R0.reuse, 0xffff, RZ, 0xc0, !PT ;  /* 0x0000ffff00037812 */ /* 0x040fe400078ec0ff */
[----:B------:R-:W-:Y:S01]  /*13320*/  PRMT R9, R9, 0x5410, R4 ;  /* 0x0000541009097816 */ /* 0x000fe20000000004 */
[----:B------:R2:W4:Y:S01]  /*13330*/  MUFU.EX2 R8, R6 ;  /* 0x0000000600087308 */ /* 0x0005220000000800 */
[----:B------:R-:W-:Y:S02]  /*13340*/  SHF.R.U32.HI R4, RZ, 0x10, R0 ;  /* 0x00000010ff047819 */ /* 0x000fe40000011600 */
[----:B------:R-:W-:Y:S02]  /*13350*/  LOP3.LUT R5, R0, 0xff, RZ, 0xc0, !PT ;  /* 0x000000ff00057812 */ /* 0x000fe400078ec0ff */
[----:B--2---:R-:W-:-:S02]  /*13360*/  SHF.R.U32.HI R6, RZ, 0x8, R3 ;  /* 0x00000008ff067819 */ /* 0x004fc40000011603 */
[----:B------:R-:W-:Y:S02]  /*13370*/  SHF.R.U32.HI R3, RZ, 0x18, R0 ;  /* 0x00000018ff037819 */ /* 0x000fe40000011600 */
[----:B------:R-:W-:-:S04]  /*13380*/  LOP3.LUT R0, R4, 0xff, RZ, 0xc0, !PT ;  /* 0x000000ff04007812 */ /* 0x000fc800078ec0ff */
[----:B------:R-:W-:Y:S01]  /*13390*/  PRMT R3, R0, 0x5410, R3 ;  /* 0x0000541000037816 */ /* 0x000fe20000000003 */
[--C-:B------:R-:W-:Y:S01]  /*133a0*/  HSET2.LE.AND R4, R7, R131.reuse, PT ;  /* 0x0000008307047233 */ /* 0x100fe20003803000 */
[----:B------:R-:W-:Y:S01]  /*133b0*/  PRMT R5, R5, 0x5410, R6 ;  /* 0x0000541005057816 */ /* 0x000fe20000000006 */
[----:B------:R-:W-:Y:S01]  /*133c0*/  MUFU.EX2 R10, R10 ;  /* 0x0000000a000a7308 */ /* 0x000fe20000000800 */
[--C-:B------:R-:W-:Y:S02]  /*133d0*/  HSET2.LE.AND R0, R9, R131.reuse, PT ;  /* 0x0000008309007233 */ /* 0x100fe40003803000 */
[----:B------:R-:W-:Y:S01]  /*133e0*/  HSET2.LE.AND R6, R3, R131, PT ;  /* 0x0000008303067233 */ /* 0x000fe20003803000 */
[----:B-----5:R-:W-:-:S04]  /*133f0*/  F2FP.PACK_AB R3, R13, R21 ;  /* 0x000000150d03723e */ /* 0x020fc800000000ff */
[----:B------:R-:W2:Y:S01]  /*13400*/  MUFU.EX2 R7, R11 ;  /* 0x0000000b00077308 */ /* 0x000ea20000000800 */
[----:B------:R-:W-:Y:S02]  /*13410*/  LOP3.LUT R130, R0, R3, RZ, 0xc0, !PT ;  /* 0x0000000300827212 */ /* 0x000fe400078ec0ff */
[----:B----4-:R-:W-:Y:S01]  /*13420*/  F2FP.PACK_AB R0, R8, R12 ;  /* 0x0000000c0800723e */ /* 0x010fe200000000ff */
[----:B------:R-:W-:-:S03]  /*13430*/  HSET2.LE.AND R5, R5, R131, PT ;  /* 0x0000008305057233 */ /* 0x000fc60003803000 */
[----:B------:R-:W-:Y:S02]  /*13440*/  LOP3.LUT R131, R4, R0, RZ, 0xc0, !PT ;  /* 0x0000000004837212 */ /* 0x000fe400078ec0ff */
[----:B------:R-:W-:Y:S02]  /*13450*/  F2FP.PACK_AB R0, R16, R15 ;  /* 0x0000000f1000723e */ /* 0x000fe400000000ff */
[----:B------:R-:W-:Y:S02]  /*13460*/  MOV R42, R37 ;  /* 0x00000025002a7202 */ /* 0x000fe40000000f00 */
[----:B------:R-:W-:Y:S02]  /*13470*/  LOP3.LUT R128, R5, R0, RZ, 0xc0, !PT ;  /* 0x0000000005807212 */ /* 0x000fe400078ec0ff */
[----:B------:R-:W-:Y:S02]  /*13480*/  MOV R220, R202 ;  /* 0x000000ca00dc7202 */ /* 0x000fe40000000f00 */
[----:B--2---:R-:W-:-:S02]  /*13490*/  F2FP.PACK_AB R0, R7, R10 ;  /* 0x0000000a0700723e */ /* 0x004fc400000000ff */
[----:B------:R-:W-:Y:S02]  /*134a0*/  MOV R224, R186 ;  /* 0x000000ba00e07202 */ /* 0x000fe40000000f00 */
[----:B------:R-:W-:Y:S02]  /*134b0*/  MOV R177, R42 ;  /* 0x0000002a00b17202 */ /* 0x000fe40000000f00 */
        /* <DEDUP_REMOVED lines=8> */
[----:B------:R-:W-:-:S02]  /*13540*/  FFMA.FTZ R3, R250, R17, R227 ;  /* 0x00000011fa037223 */ /* 0x000fc400000100e3 */
        /* <DEDUP_REMOVED lines=19> */
[----:B-1----:R-:W-:Y:S01]  /*13680*/  HMMA.16816.F32 R140, R168, R148, R140 ;  /* 0x00000094a88c723c */ /* 0x002fe2000000188c */
[----:B------:R-:W-:Y:S02]  /*13690*/  FADD.FTZ R5, R7, R5 ;  /* 0x0000000507057221 */ /* 0x000fe40000010000 */
[----:B------:R-:W-:Y:S02]  /*136a0*/  FADD.FTZ R6, R139, R4 ;  /* 0x000000048b067221 */ /* 0x000fe40000010000 */
[----:B------:R-:W-:-:S03]  /*136b0*/  FADD.FTZ R4, R132, R3 ;  /* 0x0000000384047221 */ /* 0x000fc60000010000 */
[----:B------:R-:W-:Y:S01]  /*136c0*/  HMMA.16816.F32 R152, R168, R150, R152 ;  /* 0x00000096a898723c */ /* 0x000fe20000001898 */
[----:B------:R-:W-:Y:S01]  /*136d0*/  FADD.FTZ R3, R21, R0 ;  /* 0x0000000015037221 */ /* 0x000fe20000010000 */
[----:B------:R-:W-:Y:S01]  /*136e0*/  @UP0 UIADD3 UR27, UR27, -0x6, URZ ;  /* 0xfffffffa1b1b0890 */ /* 0x000fe2000fffe03f */
[----:B------:R-:W-:-:S05]  /*136f0*/  FADD.FTZ R0, R12, R5 ;  /* 0x000000050c007221 */ /* 0x000fca0000010000 */
        /* <DEDUP_REMOVED lines=35> */
.L_x_1009:
[----:B------:R-:W-:-:S12]  /*13930*/  UIADD3 UR27, UR32, -0x1, URZ ;  /* 0xffffffff201b7890 */ /* 0x000fd8000fffe03f */
.L_x_1022:
        /* <DEDUP_REMOVED lines=27> */
.L_x_1026:
        /* <DEDUP_REMOVED lines=46> */
.L_x_1024:
        /* <DEDUP_REMOVED lines=139> */
.L_x_1025:
[----:B------:R-:W2:Y:S01]  /*14680*/  S2R R132, SR_TID.X ;  /* 0x0000000000847919 */ /* 0x000ea20000002100 */
[----:B------:R-:W-:Y:S02]  /*14690*/  MOV R2, UR27 ;  /* 0x0000001b00027c02 */ /* 0x000fe40008000f00 */
[----:B--2---:R-:W-:Y:S04]  /*146a0*/  SHF.L.U32 R132, R132, 0x1, RZ ;  /* 0x0000000184847819 */ /* 0x004fe800000006ff */
[----:B------:R-:W-:Y:S04]  /*146b0*/  LOP3.LUT R132, R132, 0x6, RZ, 0xc0, !PT ;  /* 0x0000000684847812 */ /* 0x000fe800078ec0ff */
[----:B------:R-:W-:Y:S04]  /*146c0*/  LEA R2, R2, R132, 0x5 ;  /* 0x0000008402027211 */ /* 0x000fe800078e28ff */
[----:B------:R-:W2:Y:S01]  /*146d0*/  I2F R132, R2 ;  /* 0x0000000200847306 */ /* 0x000ea20000201400 */
[C---:B-1----:R-:W-:Y:S02]  /*146e0*/  IADD3 R134, R2.reuse, 0x1, RZ ;  /* 0x0000000102867810 */ /* 0x042fe40007ffe0ff */
[C---:B------:R-:W-:Y:S02]  /*146f0*/  IADD3 R139, R2.reuse, 0x8, RZ ;  /* 0x00000008028b7810 */ /* 0x040fe40007ffe0ff */
[C---:B------:R-:W-:Y:S02]  /*14700*/  IADD3 R172, R2.reuse, 0x9, RZ ;  /* 0x0000000902ac7810 */ /* 0x040fe40007ffe0ff */
[C---:B------:R-:W-:Y:S02]  /*14710*/  IADD3 R173, R2.reuse, 0x10, RZ ;  /* 0x0000001002ad7810 */ /* 0x040fe40007ffe0ff */
[C---:B------:R-:W-:Y:S01]  /*14720*/  IADD3 R175, R2.reuse, 0x11, RZ ;  /* 0x0000001102af7810 */ /* 0x040fe20007ffe0ff */
[----:B------:R-:W1:Y:S01]  /*14730*/  I2F R134, R134 ;  /* 0x0000008600867306 */ /* 0x000e620000201400 */
[----:B------:R-:W-:Y:S09]  /*14740*/  IADD3 R174, R2, 0x18, RZ ;  /* 0x0000001802ae7810 */ /* 0x000ff20007ffe0ff */
[----:B------:R-:W3:Y:S01]  /*14750*/  I2F R139, R139 ;  /* 0x0000008b008b7306 */ /* 0x000ee20000201400 */
[----:B--2---:R-:W-:Y:S01]  /*14760*/  FFMA.FTZ R4, R132, UR4, R4 ;  /* 0x0000000484047c23 */ /* 0x004fe20008010004 */
[----:B------:R-:W-:Y:S01]  /*14770*/  IADD3 R2, R2, 0x19, RZ ;  /* 0x0000001902027810 */ /* 0x000fe20007ffe0ff */
[C---:B------:R-:W-:Y:S02]  /*14780*/  FFMA.FTZ R6, R132.reuse, UR4, R6 ;  /* 0x0000000484067c23 */ /* 0x040fe40008010006 */
[----:B------:R-:W-:Y:S01]  /*14790*/  FFMA.FTZ R8, R132, UR4, R8 ;  /* 0x0000000484087c23 */ /* 0x000fe20008010008 */
[----:B------:R-:W-:Y:S01]  /*147a0*/  FMNMX.FTZ R136, R4, R0, !PT ;  /* 0x0000000004887209 */ /* 0x000fe20007810000 */
[----:B------:R-:W-:Y:S03]  /*147b0*/  FFMA.FTZ R10, R132, UR4, R10 ;  /* 0x00000004840a7c23 */ /* 0x000fe6000801000a */
[----:B------:R-:W2:Y:S01]  /*147c0*/  I2F R172, R172 ;  /* 0x000000ac00ac7306 */ /* 0x000ea20000201400 */
[----:B------:R-:W-:Y:S01]  /*147d0*/  FMNMX.FTZ R135, R6, R3, !PT ;  /* 0x0000000306877209 */ /* 0x000fe20007810000 */
[----:B-1----:R-:W-:Y:S01]  /*147e0*/  FFMA.FTZ R5, R134, UR4, R5 ;  /* 0x0000000486057c23 */ /* 0x002fe20008010005 */
[----:B------:R-:W-:Y:S01]  /*147f0*/  FMNMX.FTZ R133, R8, R137, !PT ;  /* 0x0000008908857209 */ /* 0x000fe20007810000 */
[C---:B------:R-:W-:Y:S02]  /*14800*/  FFMA.FTZ R7, R134.reuse, UR4, R7 ;  /* 0x0000000486077c23 */ /* 0x040fe40008010007 */
[C---:B------:R-:W-:Y:S01]  /*14810*/  FFMA.FTZ R9, R134.reuse, UR4, R9 ;  /* 0x0000000486097c23 */ /* 0x040fe20008010009 */
[----:B------:R-:W-:Y:S01]  /*14820*/  FMNMX.FTZ R136, R5, R136, !PT ;  /* 0x0000008805887209 */ /* 0x000fe20007810000 */
[----:B------:R-:W-:Y:S02]  /*14830*/  FFMA.FTZ R11, R134, UR4, R11 ;  /* 0x00000004860b7c23 */ /* 0x000fe4000801000b */
[----:B------:R-:W1:Y:S01]  /*14840*/  I2F R173, R173 ;  /* 0x000000ad00ad7306 */ /* 0x000e620000201400 */
[----:B------:R-:W-:Y:S01]  /*14850*/  FMNMX.FTZ R135, R7, R135, !PT ;  /* 0x0000008707877209 */ /* 0x000fe20007810000 */
[----:B---3--:R-:W-:Y:S01]  /*14860*/  FFMA.FTZ R16, R139, UR4, R16 ;  /* 0x000000048b107c23 */ /* 0x008fe20008010010 */
[----:B------:R-:W-:Y:S01]  /*14870*/  FMNMX.FTZ R133, R9, R133, !PT ;  /* 0x0000008509857209 */ /* 0x000fe20007810000 */
[C---:B------:R-:W-:Y:S02]  /*14880*/  FFMA.FTZ R18, R139.reuse, UR4, R18 ;  /* 0x000000048b127c23 */ /* 0x040fe40008010012 */
[C---:B------:R-:W-:Y:S01]  /*14890*/  FFMA.FTZ R12, R139.reuse, UR4, R12 ;  /* 0x000000048b0c7c23 */ /* 0x040fe2000801000c */
[----:B------:R-:W-:Y:S01]  /*148a0*/  FMNMX.FTZ R136, R16, R136, !PT ;  /* 0x0000008810887209 */ /* 0x000fe20007810000 */
[----:B------:R-:W-:Y:S02]  /*148b0*/  FFMA.FTZ R14, R139, UR4, R14 ;  /* 0x000000048b0e7c23 */ /* 0x000fe4000801000e */
[----:B------:R-:W3:Y:S01]  /*148c0*/  I2F R175, R175 ;  /* 0x000000af00af7306 */ /* 0x000ee20000201400 */
[----:B------:R-:W-:Y:S02]  /*148d0*/  FMNMX.FTZ R135, R18, R135, !PT ;  /* 0x0000008712877209 */ /* 0x000fe40007810000 */
[----:B------:R-:W-:Y:S01]  /*148e0*/  FMNMX.FTZ R133, R12, R133, !PT ;  /* 0x000000850c857209 */ /* 0x000fe20007810000 */
[C---:B--2---:R-:W-:Y:S02]  /*148f0*/  FFMA.FTZ R17, R172.reuse, UR4, R17 ;  /* 0x00000004ac117c23 */ /* 0x044fe40008010011 */
[C---:B------:R-:W-:Y:S02]  /*14900*/  FFMA.FTZ R19, R172.reuse, UR4, R19 ;  /* 0x00000004ac137c23 */ /* 0x040fe40008010013 */
[C---:B------:R-:W-:Y:S01]  /*14910*/  FFMA.FTZ R13, R172.reuse, UR4, R13 ;  /* 0x00000004ac0d7c23 */ /* 0x040fe2000801000d */
[----:B------:R-:W-:Y:S01]  /*14920*/  FMNMX.FTZ R136, R17, R136, !PT ;  /* 0x0000008811887209 */ /* 0x000fe20007810000 */
[----:B------:R-:W-:Y:S01]  /*14930*/  FFMA.FTZ R15, R172, UR4, R15 ;  /* 0x00000004ac0f7c23 */ /* 0x000fe2000801000f */
        /* <DEDUP_REMOVED lines=10> */
[C---:B---3--:R-:W-:Y:S01]  /*149e0*/  FFMA.FTZ R21, R175.reuse, UR4, R21 ;  /* 0x00000004af157c23 */ /* 0x048fe20008010015 */
[----:B------:R-:W-:Y:S01]  /*149f0*/  FMNMX.FTZ R133, R24, R133, !PT ;  /* 0x0000008518857209 */ /* 0x000fe20007810000 */
[C---:B------:R-:W-:Y:S02]  /*14a00*/  FFMA.FTZ R23, R175.reuse, UR4, R23 ;  /* 0x00000004af177c23 */ /* 0x040fe40008010017 */
[----:B------:R-:W-:Y:S01]  /*14a10*/  FFMA.FTZ R25, R175, UR4, R25 ;  /* 0x00000004af197c23 */ /* 0x000fe20008010019 */
[----:B------:R-:W-:Y:S01]  /*14a20*/  FMNMX.FTZ R136, R21, R136, !PT ;  /* 0x0000008815887209 */ /* 0x000fe20007810000 */
[----:B------:R-:W-:Y:S01]  /*14a30*/  FFMA.FTZ R27, R175, UR4, R27 ;  /* 0x00000004af1b7c23 */ /* 0x000fe2000801001b */
[----:B------:R-:W-:Y:S02]  /*14a40*/  FMNMX.FTZ R135, R23, R135, !PT ;  /* 0x0000008717877209 */ /* 0x000fe40007810000 */
[----:B------:R-:W-:Y:S01]  /*14a50*/  FMNMX.FTZ R133, R25, R133, !PT ;  /* 0x0000008519857209 */ /* 0x000fe20007810000 */
[C---:B--2---:R-:W-:Y:S02]  /*14a60*/  FFMA.FTZ R32, R174.reuse, UR4, R32 ;  /* 0x00000004ae207c23 */ /* 0x044fe40008010020 */
[C---:B------:R-:W-:Y:S02]  /*14a70*/  FFMA.FTZ R34, R174.reuse, UR4, R34 ;  /* 0x00000004ae227c23 */ /* 0x040fe40008010022 */
[----:B------:R-:W-:Y:S01]  /*14a80*/  FFMA.FTZ R28, R174, UR4, R28 ;  /* 0x00000004ae1c7c23 */ /* 0x000fe2000801001c */
[----:B------:R-:W-:Y:S01]  /*14a90*/  FMNMX.FTZ R136, R32, R136, !PT ;  /* 0x0000008820887209 */ /* 0x000fe20007810000 */
[----:B------:R-:W-:Y:S01]  /*14aa0*/  FFMA.FTZ R30, R174, UR4, R30 ;  /* 0x00000004ae1e7c23 */ /* 0x000fe2000801001e */
[----:B------:R-:W-:Y:S02]  /*14ab0*/  FMNMX.FTZ R135, R34, R135, !PT ;  /* 0x0000008722877209 */ /* 0x000fe40007810000 */
[----:B------:R-:W-:Y:S01]  /*14ac0*/  FMNMX.FTZ R133, R28, R133, !PT ;  /* 0x000000851c857209 */ /* 0x000fe20007810000 */
[C---:B-1----:R-:W-:Y:S02]  /*14ad0*/  FFMA.FTZ R33, R2.reuse, UR4, R33 ;  /* 0x0000000402217c23 */ /* 0x042fe40008010021 */
[C---:B------:R-:W-:Y:S02]  /*14ae0*/  FFMA.FTZ R35, R2.reuse, UR4, R35 ;  /* 0x0000000402237c23 */ /* 0x040fe40008010023 */
[C---:B------:R-:W-:Y:S01]  /*14af0*/  FFMA.FTZ R29, R2.reuse, UR4, R29 ;  /* 0x00000004021d7c23 */ /* 0x040fe2000801001d */
[----:B------:R-:W-:Y:S01]  /*14b00*/  FMNMX.FTZ R136, R33, R136, !PT ;  /* 0x0000008821887209 */ /* 0x000fe20007810000 */
[----:B------:R-:W-:Y:S01]  /*14b10*/  FFMA.FTZ R31, R2, UR4, R31 ;  /* 0x00000004021f7c23 */ /* 0x000fe2000801001f */
[----:B------:R-:W-:Y:S02]  /*14b20*/  FMNMX.FTZ R135, R35, R135, !PT ;  /* 0x0000008723877209 */ /* 0x000fe40007810000 */
[----:B------:R-:W-:Y:S01]  /*14b30*/  FMNMX.FTZ R133, R29, R133, !PT ;  /* 0x000000851d857209 */ /* 0x000fe20007810000 */
[----:B------:R-:W1:Y:S08]  /*14b40*/  SHFL.BFLY PT, R178, R136, 0x2, 0x1f ;  /* 0x0c401f0088b27f89 */ /* 0x000e7000000e0000 */
[----:B------:R-:W2:Y:S08]  /*14b50*/  SHFL.BFLY PT, R177, R135, 0x2, 0x1f ;  /* 0x0c401f0087b17f89 */ /* 0x000eb000000e0000 */
[----:B------:R-:W3:Y:S01]  /*14b60*/  SHFL.BFLY PT, R176, R133, 0x2, 0x1f ;  /* 0x0c401f0085b07f89 */ /* 0x000ee200000e0000 */
[----:B-1----:R-:W-:Y:S07]  /*14b70*/  FMNMX.FTZ R136, R136, R178, !PT ;  /* 0x000000b288887209 */ /* 0x002fee0007810000 */
[----:B------:R-:W1:Y:S01]  /*14b80*/  SHFL.BFLY PT, R178, R136, 0x1, 0x1f ;  /* 0x0c201f0088b27f89 */ /* 0x000e6200000e0000 */
[----:B--2---:R-:W-:Y:S07]  /*14b90*/  FMNMX.FTZ R135, R135, R177, !PT ;  /* 0x000000b187877209 */ /* 0x004fee0007810000 */
[----:B------:R-:W2:Y:S01]  /*14ba0*/  SHFL.BFLY PT, R177, R135, 0x1, 0x1f ;  /* 0x0c201f0087b17f89 */ /* 0x000ea200000e0000 */
[----:B---3--:R-:W-:Y:S07]  /*14bb0*/  FMNMX.FTZ R176, R133, R176, !PT ;  /* 0x000000b085b07209 */ /* 0x008fee0007810000 */
[----:B------:R-:W3:Y:S01]  /*14bc0*/  SHFL.BFLY PT, R179, R176, 0x1, 0x1f ;  /* 0x0c201f00b0b37f89 */ /* 0x000ee200000e0000 */
[----:B-1----:R-:W-:Y:S04]  /*14bd0*/  FMNMX.FTZ R136, R136, R178, !PT ;  /* 0x000000b288887209 */ /* 0x002fe80007810000 */
[C---:B------:R-:W-:Y:S01]  /*14be0*/  FSETP.NEU.FTZ.AND P0, PT, R136.reuse, -INF , PT ;  /* 0xff8000008800780b */ /* 0x040fe20003f1d000 */
[----:B------:R-:W-:Y:S01]  /*14bf0*/  FADD.FTZ R0, -R136, R0 ;  /* 0x0000000088007221 */ /* 0x000fe20000010100 */
[----:B--2---:R-:W-:Y:S03]  /*14c00*/  FMNMX.FTZ R135, R135, R177, !PT ;  /* 0x000000b187877209 */ /* 0x004fe60007810000 */
[----:B------:R-:W-:Y:S04]  /*14c10*/  FMUL.FTZ R0, R0, c[0x0][0x23c] ;  /* 0x00008f0000007a20 */ /* 0x000fe80000410000 */
[----:B------:R1:W2:Y:S01]  /*14c20*/  MUFU.EX2 R133, R0 ;  /* 0x0000000000857308 */ /* 0x0002a20000000800 */
[C---:B------:R-:W-:Y:S01]  /*14c30*/  FMUL.FTZ R184, R135.reuse, c[0x0][0x23c] ;  /* 0x00008f0087b87a20 */ /* 0x040fe20000410000 */
[----:B---3--:R-:W-:Y:S02]  /*14c40*/  FMNMX.FTZ R134, R176, R179, !PT ;  /* 0x000000b3b0867209 */ /* 0x008fe40007810000 */
[----:B------:R-:W-:Y:S03]  /*14c50*/  LDSM.16.MT88.4 R176, [R205+0xa000] ;  /* 0x00a00000cdb0783b */ /* 0x000fe60000004200 */
[----:B------:R-:W-:Y:S02]  /*14c60*/  FMUL.FTZ R185, R134, c[0x0][0x23c] ;  /* 0x00008f0086b97a20 */ /* 0x000fe40000410000 */
[----:B-1----:R-:W-:Y:S01]  /*14c70*/  FADD.FTZ R0, -R135, R3 ;  /* 0x0000000387007221 */ /* 0x002fe20000010100 */
[----:B------:R-:W-:Y:S01]  /*14c80*/  FMNMX.FTZ R3, R10, R138, !PT ;  /* 0x0000008a0a037209 */ /* 0x000fe20007810000 */
[----:B--2---:R-:W-:Y:S02]  /*14c90*/  FMUL.FTZ R36, R133, R36 ;  /* 0x0000002485247220 */ /* 0x004fe40000410000 */
[----:B------:R-:W-:Y:S01]  /*14ca0*/  FMUL.FTZ R0, R0, c[0x0][0x23c] ;  /* 0x00008f0000007a20 */ /* 0x000fe20000410000 */
[----:B------:R-:W-:Y:S01]  /*14cb0*/  FMNMX.FTZ R139, R11, R3, !PT ;  /* 0x000000030b8b7209 */ /* 0x000fe20007810000 */
[C---:B------:R-:W-:Y:S02]  /*14cc0*/  FMUL.FTZ R37, R133.reuse, R37 ;  /* 0x0000002585257220 */ /* 0x040fe40000410000 */
[----:B------:R1:W2:Y:S01]  /*14cd0*/  MUFU.EX2 R132, R0 ;  /* 0x0000000000847308 */ /* 0x0002a20000000800 */
[----:B------:R-:W-:Y:S01]  /*14ce0*/  FMNMX.FTZ R139, R14, R139, !PT ;  /* 0x0000008b0e8b7209 */ /* 0x000fe20007810000 */
[C---:B------:R-:W-:Y:S02]  /*14cf0*/  FMUL.FTZ R48, R133.reuse, R48 ;  /* 0x0000003085307220 */ /* 0x040fe40000410000 */
[----:B------:R-:W-:Y:S01]  /*14d00*/  FMUL.FTZ R49, R133, R49 ;  /* 0x0000003185317220 */ /* 0x000fe20000410000 */
[----:B------:R-:W-:Y:S01]  /*14d10*/  FMNMX.FTZ R139, R15, R139, !PT ;  /* 0x0000008b0f8b7209 */ /* 0x000fe20007810000 */
        /* <DEDUP_REMOVED lines=23> */
[--C-:B------:R-:W-:Y:S01]  /*14e90*/  FFMA.FTZ R18, R18, c[0x0][0x23c], -R184.reuse ;  /* 0x00008f0012127a23 */ /* 0x100fe200000108b8 */
[----:B------:R-:W-:Y:S01]  /*14ea0*/  FSEL R185, R185, RZ, P0 ;  /* 0x000000ffb9b97208 */ /* 0x000fe20000000000 */
[--C-:B------:R-:W-:Y:S02]  /*14eb0*/  FFMA.FTZ R19, R19, c[0x0][0x23c], -R184.reuse ;  /* 0x00008f0013137a23 */ /* 0x100fe400000108b8 */
[----:B------:R-:W-:Y:S02]  /*14ec0*/  FFMA.FTZ R6, R6, c[0x0][0x23c], -R184 ;  /* 0x00008f0006067a23 */ /* 0x000fe400000108b8 */
[----:B------:R-:W-:Y:S02]  /*14ed0*/  FFMA.FTZ R5, R5, c[0x0][0x23c], -R137 ;  /* 0x00008f0005057a23 */ /* 0x000fe40000010889 */
[--C-:B------:R-:W-:Y:S01]  /*14ee0*/  FFMA.FTZ R8, R8, c[0x0][0x23c], -R185.reuse ;  /* 0x00008f0008087a23 */ /* 0x100fe200000108b9 */
[----:B------:R4:W-:Y:S01]  /*14ef0*/  MUFU.EX2 R233, R17 ;  /* 0x0000001100e97308 */ /* 0x0009e20000000800 */
[--C-:B------:R-:W-:Y:S02]  /*14f00*/  FFMA.FTZ R12, R12, c[0x0][0x23c], -R185.reuse ;  /* 0x00008f000c0c7a23 */ /* 0x100fe400000108b9 */
[--C-:B------:R-:W-:Y:S01]  /*14f10*/  FFMA.FTZ R13, R13, c[0x0][0x23c], -R185.reuse ;  /* 0x00008f000d0d7a23 */ /* 0x100fe200000108b9 */
[----:B-1----:R-:W-:Y:S01]  /*14f20*/  FMNMX.FTZ R0, R26, R139, !PT ;  /* 0x0000008b1a007209 */ /* 0x002fe20007810000 */
[C---:B--2---:R-:W-:Y:S02]  /*14f30*/  FMUL.FTZ R40, R3.reuse, R40 ;  /* 0x0000002803287220 */ /* 0x044fe40000410000 */
[----:B------:R-:W-:Y:S01]  /*14f40*/  FMUL.FTZ R41, R3, R41 ;  /* 0x0000002903297220 */ /* 0x000fe20000410000 */
[----:B------:R-:W-:Y:S01]  /*14f50*/  FMNMX.FTZ R0, R27, R0, !PT ;  /* 0x000000001b007209 */ /* 0x000fe20007810000 */
[C---:B------:R-:W-:Y:S01]  /*14f60*/  FMUL.FTZ R44, R3.reuse, R44 ;  /* 0x0000002c032c7220 */ /* 0x040fe20000410000 */
[----:B------:R1:W-:Y:S01]  /*14f70*/  MUFU.EX2 R231, R18 ;  /* 0x0000001200e77308 */ /* 0x0003e20000000800 */
[----:B------:R-:W-:Y:S01]  /*14f80*/  FMUL.FTZ R45, R3, R45 ;  /* 0x0000002d032d7220 */ /* 0x000fe20000410000 */
[----:B------:R-:W-:Y:S01]  /*14f90*/  FMNMX.FTZ R0, R30, R0, !PT ;  /* 0x000000001e007209 */ /* 0x000fe20007810000 */
[C---:B------:R-:W-:Y:S01]  /*14fa0*/  FMUL.FTZ R50, R132.reuse, R50 ;  /* 0x0000003284327220 */ /* 0x040fe20000410000 */
[----:B---3--:R-:W-:Y:S01]  /*14fb0*/  MOV R16, UR31 ;  /* 0x0000001f00107c02 */ /* 0x008fe20008000f00 */
[C---:B------:R-:W-:Y:S01]  /*14fc0*/  FMUL.FTZ R51, R132.reuse, R51 ;  /* 0x0000003384337220 */ /* 0x040fe20000410000 */
[----:B------:R-:W-:Y:S01]  /*14fd0*/  FMNMX.FTZ R0, R31, R0, !PT ;  /* 0x000000001f007209 */ /* 0x000fe20007810000 */
[C---:B------:R-:W-:Y:S01]  /*14fe0*/  FMUL.FTZ R54, R132.reuse, R54 ;  /* 0x0000003684367220 */ /* 0x040fe20000410000 */
[----:B------:R-:W-:Y:S01]  /*14ff0*/  LOP3.LUT R16, R237, UR27, R16, 0x96, !PT ;  /* 0x0000001bed107c12 */ /* 0x000fe2000f8e9610 */
[----:B------:R-:W-:Y:S01]  /*15000*/  FMUL.FTZ R55, R132, R55 ;  /* 0x0000003784377220 */ /* 0x000fe20000410000 */
[----:B------:R2:W3:Y:S01]  /*15010*/  MUFU.EX2 R232, R19 ;  /* 0x0000001300e87308 */ /* 0x0004e20000000800 */
[----:B------:R-:W5:Y:S01]  /*15020*/  SHFL.BFLY PT, R2, R0, 0x2, 0x1f ;  /* 0x0c401f0000027f89 */ /* 0x000f6200000e0000 */
[----:B------:R-:W-:Y:S01]  /*15030*/  FMUL.FTZ R56, R3, R56 ;  /* 0x0000003803387220 */ /* 0x000fe20000410000 */
[----:B------:R-:W-:Y:S01]  /*15040*/  UIADD3 UR27, UR27, -0x1, URZ ;  /* 0xffffffff1b1b7890 */ /* 0x000fe2000fffe03f */
[----:B------:R-:W-:Y:S01]  /*15050*/  IMAD.WIDE.U32 R174, R16, -0x326172a9, RZ ;  /* 0xcd9e8d5710ae7825 */ /* 0x000fe200078e00ff */
[--C-:B------:R-:W-:Y:S03]  /*15060*/  LOP3.LUT R16, R239, UR15, R236.reuse, 0x96, !PT ;  /* 0x0000000fef107c12 */ /* 0x100fe6000f8e96ec */
[----:B------:R-:W-:Y:S02]  /*15070*/  FMUL.FTZ R57, R3, R57 ;  /* 0x0000003903397220 */ /* 0x000fe40000410000 */
[----:B------:R3:W-:Y:S01]  /*15080*/  MUFU.EX2 R228, R6 ;  /* 0x0000000600e47308 */ /* 0x0007e20000000800 */
[----:B----4-:R-:W-:Y:S01]  /*15090*/  IMAD.WIDE.U32 R16, R16, -0x326172a9, RZ ;  /* 0xcd9e8d5710107825 */ /* 0x010fe200078e00ff */
[----:B-1----:R-:W-:Y:S03]  /*150a0*/  LOP3.LUT R18, R241, UR15, R236, 0x96, !PT ;  /* 0x0000000ff1127c12 */ /* 0x002fe6000f8e96ec */
[C---:B------:R-:W-:Y:S02]  /*150b0*/  FMUL.FTZ R60, R3.reuse, R60 ;  /* 0x0000003c033c7220 */ /* 0x040fe40000410000 */
[----:B------:R-:W-:Y:S02]  /*150c0*/  FMUL.FTZ R61, R3, R61 ;  /* 0x0000003d033d7220 */ /* 0x000fe40000410000 */
[C---:B------:R-:W-:Y:S01]  /*150d0*/  FMUL.FTZ R66, R132.reuse, R66 ;  /* 0x0000004284427220 */ /* 0x040fe20000410000 */
[----:B------:R1:W-:Y:S01]  /*150e0*/  MUFU.EX2 R230, R4 ;  /* 0x0000000400e67308 */ /* 0x0003e20000000800 */
[C---:B------:R-:W-:Y:S02]  /*150f0*/  FMUL.FTZ R67, R132.reuse, R67 ;  /* 0x0000004384437220 */ /* 0x040fe40000410000 */
[----:B------:R-:W-:Y:S01]  /*15100*/  FMUL.FTZ R70, R132, R70 ;  /* 0x0000004684467220 */ /* 0x000fe20000410000 */
[----:B-----5:R-:W-:Y:S01]  /*15110*/  FMNMX.FTZ R0, R0, R2, !PT ;  /* 0x0000000200007209 */ /* 0x020fe20007810000 */
[----:B--2---:R-:W-:Y:S04]  /*15120*/  IMAD.WIDE.U32 R18, R18, -0x326172a9, RZ ;  /* 0xcd9e8d5712127825 */ /* 0x004fe800078e00ff */
[----:B------:R-:W2:Y:S01]  /*15130*/  SHFL.BFLY PT, R2, R0, 0x1, 0x1f ;  /* 0x0c201f0000027f89 */ /* 0x000ea200000e0000 */
[----:B------:R4:W-:Y:S01]  /*15140*/  MUFU.EX2 R229, R5 ;  /* 0x0000000500e57308 */ /* 0x0009e20000000800 */
[--C-:B------:R-:W-:Y:S01]  /*15150*/  LOP3.LUT R172, R19, UR14, R174.reuse, 0x96, !PT ;  /* 0x0000000e13ac7c12 */ /* 0x100fe2000f8e96ae */
[----:B------:R-:W-:Y:S01]  /*15160*/  FMUL.FTZ R71, R132, R71 ;  /* 0x0000004784477220 */ /* 0x000fe20000410000 */
[----:B---3--:R-:W-:Y:S01]  /*15170*/  LOP3.LUT R6, R17, UR14, R174, 0x96, !PT ;  /* 0x0000000e11067c12 */ /* 0x008fe2000f8e96ae */
[----:B------:R-:W-:Y:S01]  /*15180*/  FFMA.FTZ R17, R7, c[0x0][0x23c], -R184 ;  /* 0x00008f0007117a23 */ /* 0x000fe200000108b8 */
[C---:B------:R-:W-:Y:S01]  /*15190*/  LOP3.LUT R19, R175.reuse, UR16, R242, 0x96, !PT ;  /* 0x00000010af137c12 */ /* 0x040fe2000f8e96f2 */
[----:B------:R-:W-:Y:S04]  /*151a0*/  IMAD.WIDE.U32 R172, R172, -0x2daee0ad, RZ ;  /* 0xd2511f53acac7825 */ /* 0x000fe800078e00ff */
[----:B------:R3:W5:Y:S01]  /*151b0*/  MUFU.EX2 R227, R17 ;  /* 0x0000001100e37308 */ /* 0x0007620000000800 */
[----:B------:R-:W-:Y:S01]  /*151c0*/  IMAD.WIDE.U32 R6, R6, -0x2daee0ad, RZ ;  /* 0xd2511f5306067825 */ /* 0x000fe200078e00ff */
[----:B-1----:R-:W-:Y:S03]  /*151d0*/  LOP3.LUT R4, R175, UR16, R244, 0x96, !PT ;  /* 0x00000010af047c12 */ /* 0x002fe6000f8e96f4 */
[----:B------:R-:W-:Y:S04]  /*151e0*/  IMAD.WIDE.U32 R174, R19, -0x2daee0ad, RZ ;  /* 0xd2511f5313ae7825 */ /* 0x000fe800078e00ff */
[----:B------:R-:W-:Y:S01]  /*151f0*/  FMUL.FTZ R72, R3, R72 ;  /* 0x0000004803487220 */ /* 0x000fe20000410000 */
[----:B------:R1:W-:Y:S01]  /*15200*/  MUFU.EX2 R226, R8 ;  /* 0x0000000800e27308 */ /* 0x0003e20000000800 */
[----:B------:R-:W-:Y:S01]  /*15210*/  LOP3.LUT R7, R7, UR11, R174, 0x96, !PT ;  /* 0x0000000b07077c12 */ /* 0x000fe2000f8e96ae */
[----:B------:R-:W-:Y:S01]  /*15220*/  FMUL.FTZ R73, R3, R73 ;  /* 0x0000004903497220 */ /* 0x000fe20000410000 */
[----:B--2---:R-:W-:Y:S01]  /*15230*/  FMNMX.FTZ R2, R0, R2, !PT ;  /* 0x0000000200027209 */ /* 0x004fe20007810000 */
[----:B----4-:R-:W-:Y:S03]  /*15240*/  IMAD.WIDE.U32 R4, R4, -0x2daee0ad, RZ ;  /* 0xd2511f5304047825 */ /* 0x010fe600078e00ff */
[C---:B------:R-:W-:Y:S01]  /*15250*/  FSETP.NEU.FTZ.AND P0, PT, R2.reuse, -INF , PT ;  /* 0xff8000000200780b */ /* 0x040fe20003f1d000 */
[----:B------:R-:W-:Y:S01]  /*15260*/  FMUL.FTZ R186, R2, c[0x0][0x23c] ;  /* 0x00008f0002ba7a20 */ /* 0x000fe20000410000 */
[----:B------:R-:W-:Y:S01]  /*15270*/  LOP3.LUT R5, R5, UR13, R240, 0x96, !PT ;  /* 0x0000000d05057c12 */ /* 0x000fe2000f8e96f0 */
[----:B------:R-:W-:Y:S01]  /*15280*/  IMAD.WIDE.U32 R194, R7, -0x326172a9, RZ ;  /* 0xcd9e8d5707c27825 */ /* 0x000fe200078e00ff */
[----:B------:R-:W-:Y:S01]  /*15290*/  LOP3.LUT R139, R173, UR11, R4, 0x96, !PT ;  /* 0x0000000bad8b7c12 */ /* 0x000fe2000f8e9604 */
[----:B------:R-:W-:Y:S01]  /*152a0*/  MUFU.EX2 R222, R12 ;  /* 0x0000000c00de7308 */ /* 0x000fe20000000800 */
[----:B------:R-:W-:Y:S01]  /*152b0*/  FSEL R186, R186, RZ, P0 ;  /* 0x000000ffbaba7208 */ /* 0x000fe20000000000 */
[----:B------:R-:W-:Y:S01]  /*152c0*/  FFMA.FTZ R7, R9, c[0x0][0x23c], -R185 ;  /* 0x00008f0009077a23 */ /* 0x000fe200000108b9 */
[----:B---3--:R-:W-:Y:S01]  /*152d0*/  LOP3.LUT R17, R175, UR13, R238, 0x96, !PT ;  /* 0x0000000daf117c12 */ /* 0x008fe2000f8e96ee */
[----:B------:R-:W-:Y:S01]  /*152e0*/  IMAD.WIDE.U32 R4, R5, -0x326172a9, RZ ;  /* 0xcd9e8d5705047825 */ /* 0x000fe200078e00ff */
[----:B------:R-:W-:Y:S02]  /*152f0*/  F2FP.PACK_AB R175, R232, R231 ;  /* 0x000000e7e8af723e */ /* 0x000fe400000000ff */
[----:B-----5:R-:W-:Y:S01]  /*15300*/  F2FP.PACK_AB R173, R227, R228 ;  /* 0x000000e4e3ad723e */ /* 0x020fe200000000ff */
[----:B------:R-:W-:Y:S01]  /*15310*/  FFMA.FTZ R10, R10, c[0x0][0x23c], -R186 ;  /* 0x00008f000a0a7a23 */ /* 0x000fe200000108ba */
[----:B------:R-:W-:Y:S01]  /*15320*/  LOP3.LUT R5, R5, UR12, R18, 0x96, !PT ;  /* 0x0000000c05057c12 */ /* 0x000fe2000f8e9612 */
[----:B------:R2:W-:Y:S01]  /*15330*/  MUFU.EX2 R225, R7 ;  /* 0x0000000700e17308 */ /* 0x0005e20000000800 */
[----:B------:R-:W-:Y:S04]  /*15340*/  IMAD.WIDE.U32 R18, R17, -0x326172a9, RZ ;  /* 0xcd9e8d5711127825 */ /* 0x000fe800078e00ff */
[----:B------:R-:W-:Y:S01]  /*15350*/  IMAD.WIDE.U32 R190, R139, -0x326172a9, RZ ;  /* 0xcd9e8d578bbe7825 */ /* 0x000fe200078e00ff */
[----:B-1----:R-:W-:Y:S02]  /*15360*/  LOP3.LUT R8, R19, UR12, R16, 0x96, !PT ;  /* 0x0000000c13087c12 */ /* 0x002fe4000f8e9610 */
[----:B------:R-:W-:Y:S01]  /*15370*/  LOP3.LUT R16, R195, UR10, R18, 0x96, !PT ;  /* 0x0000000ac3107c12 */ /* 0x000fe2000f8e9612 */
[----:B------:R-:W-:Y:S01]  /*15380*/  FFMA.FTZ R11, R11, c[0x0][0x23c], -R186 ;  /* 0x00008f000b0b7a23 */ /* 0x000fe200000108ba */
[----:B------:R1:W-:Y:S01]  /*15390*/  MUFU.EX2 R224, R10 ;  /* 0x0000000a00e07308 */ /* 0x0003e20000000800 */
[----:B------:R-:W-:Y:S01]  /*153a0*/  LOP3.LUT R0, R191, UR10, R4, 0x96, !PT ;  /* 0x0000000abf007c12 */ /* 0x000fe2000f8e9604 */
[----:B------:R-:W-:Y:S04]  /*153b0*/  IMAD.WIDE.U32 R4, R5, -0x2daee0ad, RZ ;  /* 0xd2511f5305047825 */ /* 0x000fe800078e00ff */
[----:B------:R-:W-:Y:S01]  /*153c0*/  IMAD.WIDE.U32 R198, R16, -0x2daee0ad, RZ ;  /* 0xd2511f5310c67825 */ /* 0x000fe200078e00ff */
[----:B------:R-:W-:Y:S02]  /*153d0*/  LOP3.LUT R5, R5, UR9, R172, 0x96, !PT ;  /* 0x0000000905057c12 */ /* 0x000fe4000f8e96ac */
[----:B------:R-:W-:Y:S01]  /*153e0*/  F2FP.PACK_AB R172, R229, R230 ;  /* 0x000000e6e5ac723e */ /* 0x000fe200000000ff */
[----:B------:R-:W-:Y:S01]  /*153f0*/  IMAD.WIDE.U32 R8, R8, -0x2daee0ad, RZ ;  /* 0xd2511f5308087825 */ /* 0x000fe200078e00ff */
[----:B------:R-:W3:Y:S03]  /*15400*/  MUFU.EX2 R223, R11 ;  /* 0x0000000b00df7308 */ /* 0x000ee60000000800 */
[----:B------:R-:W-:Y:S04]  /*15410*/  IMAD.WIDE.U32 R192, R0, -0x2daee0ad, RZ ;  /* 0xd2511f5300c07825 */ /* 0x000fe800078e00ff */
[----:B------:R-:W-:Y:S01]  /*15420*/  IMAD.WIDE.U32 R188, R5, -0x326172a9, RZ ;  /* 0xcd9e8d5705bc7825 */ /* 0x000fe200078e00ff */
[----:B--2---:R-:W-:Y:S02]  /*15430*/  LOP3.LUT R7, R193, UR5, R4, 0x96, !PT ;  /* 0x00000005c1077c12 */ /* 0x004fe4000f8e9604 */
[----:B------:R-:W-:Y:S01]  /*15440*/  LOP3.LUT R4, R199, UR5, R8, 0x96, !PT ;  /* 0x00000005c7047c12 */ /* 0x000fe2000f8e9608 */
[----:B------:R-:W-:Y:S01]  /*15450*/  FFMA.FTZ R14, R14, c[0x0][0x23c], -R186 ;  /* 0x00008f000e0e7a23 */ /* 0x000fe200000108ba */
[----:B------:R-:W-:Y:S01]  /*15460*/  LOP3.LUT R8, R9, UR9, R6, 0x96, !PT ;  /* 0x0000000909087c12 */ /* 0x000fe2000f8e9606 */
[----:B------:R-:W-:Y:S01]  /*15470*/  IMAD.WIDE.U32 R6, R7, -0x326172a9, RZ ;  /* 0xcd9e8d5707067825 */ /* 0x000fe200078e00ff */
[----:B------:R2:W4:Y:S03]  /*15480*/  MUFU.EX2 R221, R13 ;  /* 0x0000000d00dd7308 */ /* 0x0005260000000800 */
[----:B------:R-:W-:Y:S01]  /*15490*/  IMAD.WIDE.U32 R4, R4, -0x326172a9, RZ ;  /* 0xcd9e8d5704047825 */ /* 0x000fe200078e00ff */
[C---:B------:R-:W-:Y:S02]  /*154a0*/  LOP3.LUT R18, R6.reuse, 0xff, RZ, 0xc0, !PT ;  /* 0x000000ff06127812 */ /* 0x040fe400078ec0ff */
[----:B-1----:R-:W-:Y:S01]  /*154b0*/  LOP3.LUT R10, R6, 0xffff, RZ, 0xc0, !PT ;  /* 0x0000ffff060a7812 */ /* 0x002fe200078ec0ff */
[----:B------:R-:W-:Y:S01]  /*154c0*/  IMAD.WIDE.U32 R202, R8, -0x326172a9, RZ ;  /* 0xcd9e8d5708ca7825 */ /* 0x000fe200078e00ff */
[--C-:B------:R-:W-:Y:S02]  /*154d0*/  SHF.R.U32.HI R16, RZ, 0x10, R6.reuse ;  /* 0x00000010ff107819 */ /* 0x100fe40000011606 */
[----:B------:R-:W-:Y:S01]  /*154e0*/  SHF.R.U32.HI R17, RZ, 0x18, R6 ;  /* 0x00000018ff117819 */ /* 0x000fe20000011606 */
[----:B------:R-:W-:Y:S01]  /*154f0*/  FFMA.FTZ R15, R15, c[0x0][0x23c], -R186 ;  /* 0x00008f000f0f7a23 */ /* 0x000fe200000108ba */
[----:B------:R-:W-:Y:S01]  /*15500*/  LOP3.LUT R6, R7, UR17, R188, 0x96, !PT ;  /* 0x0000001107067c12 */ /* 0x000fe2000f8e96bc */
[----:B------:R-:W-:Y:S01]  /*15510*/  MUFU.EX2 R220, R14 ;  /* 0x0000000e00dc7308 */ /* 0x000fe20000000800 */
[----:B------:R-:W-:Y:S01]  /*15520*/  LOP3.LUT R0, R5, UR17, R202, 0x96, !PT ;  /* 0x0000001105007c12 */ /* 0x000fe2000f8e96ca */
[----:B------:R-:W-:Y:S01]  /*15530*/  FMUL.FTZ R19, R132, R155 ;  /* 0x0000009b84137220 */ /* 0x000fe20000410000 */
[----:B------:R-:W-:Y:S01]  /*15540*/  LOP3.LUT R7, R4, 0xffff, RZ, 0xc0, !PT ;  /* 0x0000ffff04077812 */ /* 0x000fe200078ec0ff */
[C---:B------:R-:W-:Y:S01]  /*15550*/  FMUL.FTZ R76, R3.reuse, R76 ;  /* 0x0000004c034c7220 */ /* 0x040fe20000410000 */
[----:B------:R-:W-:Y:S01]  /*15560*/  SHF.R.U32.HI R10, RZ, 0x8, R10 ;  /* 0x00000008ff0a7819 */ /* 0x000fe2000001160a */
[C---:B------:R-:W-:Y:S01]  /*15570*/  FMUL.FTZ R77, R3.reuse, R77 ;  /* 0x0000004d034d7220 */ /* 0x040fe20000410000 */
[--C-:B------:R-:W-:Y:S01]  /*15580*/  SHF.R.U32.HI R12, RZ, 0x18, R4.reuse ;  /* 0x00000018ff0c7819 */ /* 0x100fe20000011604 */
[----:B------:R-:W-:Y:S01]  /*15590*/  FMUL.FTZ R82, R132, R82 ;  /* 0x0000005284527220 */ /* 0x000fe20000410000 */
[----:B------:R-:W-:Y:S01]  /*155a0*/  LOP3.LUT R9, R4, 0xff, RZ, 0xc0, !PT ;  /* 0x000000ff04097812 */ /* 0x000fe200078ec0ff */
[----:B------:R-:W1:Y:S01]  /*155b0*/  MUFU.EX2 R202, R15 ;  /* 0x0000000f00ca7308 */ /* 0x000e620000000800 */
[----:B------:R-:W-:Y:S01]  /*155c0*/  SHF.R.U32.HI R8, RZ, 0x10, R4 ;  /* 0x00000010ff087819 */ /* 0x000fe20000011604 */
[----:B--2---:R-:W-:Y:S01]  /*155d0*/  FMUL.FTZ R13, R3, R149 ;  /* 0x00000095030d7220 */ /* 0x004fe20000410000 */
[----:B------:R-:W-:Y:S01]  /*155e0*/  LOP3.LUT R5, R16, 0xff, RZ, 0xc0, !PT ;  /* 0x000000ff10057812 */ /* 0x000fe200078ec0ff */
[----:B------:R-:W-:Y:S01]  /*155f0*/  FMUL.FTZ R83, R132, R83 ;  /* 0x0000005384537220 */ /* 0x000fe20000410000 */
[----:B------:R-:W-:Y:S01]  /*15600*/  SHF.R.U32.HI R7, RZ, 0x8, R7 ;  /* 0x00000008ff077819 */ /* 0x000fe20000011607 */
[----:B------:R-:W-:Y:S01]  /*15610*/  FMUL.FTZ R85, R133, R85 ;  /* 0x0000005585557220 */ /* 0x000fe20000410000 */
[----:B------:R-:W-:Y:S01]  /*15620*/  LOP3.LUT R4, R0, 0xffff, RZ, 0xc0, !PT ;  /* 0x0000ffff00047812 */ /* 0x000fe200078ec0ff */
[----:B------:R-:W-:Y:S01]  /*15630*/  FMUL.FTZ R86, R132, R86 ;  /* 0x0000005684567220 */ /* 0x000fe20000410000 */
[----:B------:R-:W-:Y:S01]  /*15640*/  PRMT R18, R18, 0x5410, R10 ;  /* 0x0000541012127816 */ /* 0x000fe2000000000a */
[----:B------:R-:W-:Y:S01]  /*15650*/  FMUL.FTZ R87, R132, R87 ;  /* 0x0000005784577220 */ /* 0x000fe20000410000 */
[----:B------:R-:W-:Y:S01]  /*15660*/  PRMT R17, R5, 0x5410, R17 ;  /* 0x0000541005117816 */ /* 0x000fe20000000011 */
[----:B------:R-:W-:Y:S01]  /*15670*/  FMUL.FTZ R88, R3, R88 ;  /* 0x0000005803587220 */ /* 0x000fe20000410000 */
[----:B------:R-:W-:Y:S01]  /*15680*/  PRMT R16, R9, 0x5410, R7 ;  /* 0x0000541009107816 */ /* 0x000fe20000000007 */
[--C-:B------:R-:W-:Y:S01]  /*15690*/  HSET2.LE.AND R174, R18, R235.reuse, PT ;  /* 0x000000eb12ae7233 */ /* 0x100fe20003803000 */
[----:B------:R-:W-:Y:S01]  /*156a0*/  LOP3.LUT R10, R8, 0xff, RZ, 0xc0, !PT ;  /* 0x000000ff080a7812 */ /* 0x000fe200078ec0ff */
[----:B------:R-:W-:Y:S01]  /*156b0*/  FMUL.FTZ R18, R132, R154 ;  /* 0x0000009a84127220 */ /* 0x000fe20000410000 */
[----:B------:R-:W-:Y:S01]  /*156c0*/  LOP3.LUT R5, R6, 0xffff, RZ, 0xc0, !PT ;  /* 0x0000ffff06057812 */ /* 0x000fe200078ec0ff */
[----:B------:R-:W-:Y:S01]  /*156d0*/  FMUL.FTZ R89, R3, R89 ;  /* 0x0000005903597220 */ /* 0x000fe20000410000 */
[----:B------:R-:W-:Y:S01]  /*156e0*/  SHF.R.U32.HI R7, RZ, 0x10, R6 ;  /* 0x00000010ff077819 */ /* 0x000fe20000011606 */
[--C-:B------:R-:W-:Y:S01]  /*156f0*/  FFMA.FTZ R32, R32, c[0x0][0x23c], -R137.reuse ;  /* 0x00008f0020207a23 */ /* 0x100fe20000010889 */
[----:B------:R-:W-:Y:S01]  /*15700*/  LOP3.LUT R8, R0, 0xff, RZ, 0xc0, !PT ;  /* 0x000000ff00087812 */ /* 0x000fe200078ec0ff */
[----:B------:R-:W-:Y:S01]  /*15710*/  FFMA.FTZ R33, R33, c[0x0][0x23c], -R137 ;  /* 0x00008f0021217a23 */ /* 0x000fe20000010889 */
[----:B------:R-:W-:Y:S01]  /*15720*/  SHF.R.U32.HI R4, RZ, 0x8, R4 ;  /* 0x00000008ff047819 */ /* 0x000fe20000011604 */
[--C-:B------:R-:W-:Y:S01]  /*15730*/  FFMA.FTZ R34, R34, c[0x0][0x23c], -R184.reuse ;  /* 0x00008f0022227a23 */ /* 0x100fe200000108b8 */
[----:B------:R-:W-:Y:S01]  /*15740*/  LOP3.LUT R11, R6, 0xff, RZ, 0xc0, !PT ;  /* 0x000000ff060b7812 */ /* 0x000fe200078ec0ff */
[----:B------:R-:W-:Y:S01]  /*15750*/  FFMA.FTZ R35, R35, c[0x0][0x23c], -R184 ;  /* 0x00008f0023237a23 */ /* 0x000fe200000108b8 */
[----:B------:R-:W-:Y:S01]  /*15760*/  PRMT R8, R8, 0x5410, R4 ;  /* 0x0000541008087816 */ /* 0x000fe20000000004 */
[----:B------:R2:W-:Y:S01]  /*15770*/  MUFU.EX2 R201, R32 ;  /* 0x0000002000c97308 */ /* 0x0005e20000000800 */
[----:B------:R-:W-:Y:S01]  /*15780*/  SHF.R.U32.HI R4, RZ, 0x10, R0 ;  /* 0x00000010ff047819 */ /* 0x000fe20000011600 */
[----:B------:R-:W-:Y:S01]  /*15790*/  FMUL.FTZ R92, R3, R92 ;  /* 0x0000005c035c7220 */ /* 0x000fe20000410000 */
[----:B------:R-:W-:Y:S01]  /*157a0*/  SHF.R.U32.HI R9, RZ, 0x18, R6 ;  /* 0x00000018ff097819 */ /* 0x000fe20000011606 */
[--C-:B------:R-:W-:Y:S01]  /*157b0*/  HSET2.LE.AND R180, R8, R235.reuse, PT ;  /* 0x000000eb08b47233 */ /* 0x100fe20003803000 */
[----:B------:R-:W-:Y:S01]  /*157c0*/  SHF.R.U32.HI R6, RZ, 0x8, R5 ;  /* 0x00000008ff067819 */ /* 0x000fe20000011605 */
[--C-:B------:R-:W-:Y:S01]  /*157d0*/  HSET2.LE.AND R8, R16, R235.reuse, PT ;  /* 0x000000eb10087233 */ /* 0x100fe20003803000 */
[----:B------:R-:W-:Y:S01]  /*157e0*/  LOP3.LUT R5, R7, 0xff, RZ, 0xc0, !PT ;  /* 0x000000ff07057812 */ /* 0x000fe200078ec0ff */
[----:B------:R-:W-:Y:S01]  /*157f0*/  FMUL.FTZ R16, R133, R152 ;  /* 0x0000009885107220 */ /* 0x000fe20000410000 */
[----:B------:R-:W-:Y:S01]  /*15800*/  SHF.R.U32.HI R7, RZ, 0x18, R0 ;  /* 0x00000018ff077819 */ /* 0x000fe20000011600 */
[----:B------:R-:W-:Y:S01]  /*15810*/  FADD.FTZ R0, -R2, R138 ;  /* 0x0000008a02007221 */ /* 0x000fe20000010100 */
[----:B------:R-:W-:Y:S01]  /*15820*/  PRMT R11, R11, 0x5410, R6 ;  /* 0x000054100b0b7816 */ /* 0x000fe20000000006 */
[----:B------:R-:W-:Y:S01]  /*15830*/  FMUL.FTZ R93, R3, R93 ;  /* 0x0000005d035d7220 */ /* 0x000fe20000410000 */
[----:B------:R-:W-:Y:S01]  /*15840*/  LOP3.LUT R6, R4, 0xff, RZ, 0xc0, !PT ;  /* 0x000000ff04067812 */ /* 0x000fe200078ec0ff */
[----:B------:R-:W-:Y:S01]  /*15850*/  FMUL.FTZ R0, R0, c[0x0][0x23c] ;  /* 0x00008f0000007a20 */ /* 0x000fe20000410000 */
[----:B------:R-:W-:Y:S01]  /*15860*/  PRMT R9, R5, 0x5410, R9 ;  /* 0x0000541005097816 */ /* 0x000fe20000000009 */
[--C-:B------:R-:W-:Y:S01]  /*15870*/  HSET2.LE.AND R5, R17, R235.reuse, PT ;  /* 0x000000eb11057233 */ /* 0x100fe20003803000 */
[----:B------:R-:W-:Y:S01]  /*15880*/  PRMT R6, R6, 0x5410, R7 ;  /* 0x0000541006067816 */ /* 0x000fe20000000007 */
[----:B------:R-:W-:Y:S01]  /*15890*/  FMUL.FTZ R17, R133, R153 ;  /* 0x0000009985117220 */ /* 0x000fe20000410000 */
[----:B------:R-:W-:Y:S01]  /*158a0*/  F2FP.PACK_AB R4, R233, R234 ;  /* 0x000000eae904723e */ /* 0x000fe200000000ff */
[----:B------:R-:W5:Y:S01]  /*158b0*/  MUFU.EX2 R0, R0 ;  /* 0x0000000000007308 */ /* 0x000f620000000800 */
[----:B------:R-:W-:Y:S01]  /*158c0*/  LOP3.LUT R175, R5, R175, RZ, 0xc0, !PT ;  /* 0x000000af05af7212 */ /* 0x000fe200078ec0ff */
[--C-:B------:R-:W-:Y:S01]  /*158d0*/  HSET2.LE.AND R5, R9, R235.reuse, PT ;  /* 0x000000eb09057233 */ /* 0x100fe20003803000 */
[----:B------:R-:W-:Y:S01]  /*158e0*/  LOP3.LUT R174, R174, R4, RZ, 0xc0, !PT ;  /* 0x00000004aeae7212 */ /* 0x000fe200078ec0ff */
[--C-:B------:R-:W-:Y:S01]  /*158f0*/  HSET2.LE.AND R4, R11, R235.reuse, PT ;  /* 0x000000eb0b047233 */ /* 0x100fe20003803000 */
[----:B---3--:R-:W-:Y:S01]  /*15900*/  F2FP.PACK_AB R7, R223, R224 ;  /* 0x000000e0df07723e */ /* 0x008fe200000000ff */
[--C-:B------:R-:W-:Y:S01]  /*15910*/  HSET2.LE.AND R181, R6, R235.reuse, PT ;  /* 0x000000eb06b57233 */ /* 0x100fe20003803000 */
[----:B------:R-:W-:Y:S01]  /*15920*/  F2FP.PACK_AB R6, R225, R226 ;  /* 0x000000e2e106723e */ /* 0x000fe200000000ff */
[----:B--2---:R-:W-:Y:S01]  /*15930*/  FMUL.FTZ R32, R3, R156 ;  /* 0x0000009c03207220 */ /* 0x004fe20000410000 */
        /* <DEDUP_REMOVED lines=9> */
[----:B------:R-:W2:Y:S01]  /*159d0*/  LDSM.16.MT88.4 R140, [R207+0xa000] ;  /* 0x00a00000cf8c783b */ /* 0x000ea20000004200 */
[----:B----4-:R-:W-:Y:S01]  /*159e0*/  F2FP.PACK_AB R182, R221, R222 ;  /* 0x000000deddb6723e */ /* 0x010fe200000000ff */
[C---:B------:R-:W-:Y:S01]  /*159f0*/  FMUL.FTZ R12, R3.reuse, R148 ;  /* 0x00000094030c7220 */ /* 0x040fe20000410000 */
[----:B-1----:R-:W-:Y:S01]  /*15a00*/  F2FP.PACK_AB R183, R202, R220 ;  /* 0x000000dccab7723e */ /* 0x002fe200000000ff */
[--C-:B------:R-:W-:Y:S01]  /*15a10*/  HSET2.LE.AND R9, R10, R235.reuse, PT ;  /* 0x000000eb0a097233 */ /* 0x100fe20003803000 */
[-C--:B------:R-:W-:Y:S01]  /*15a20*/  HMMA.16816.F32 R4, R172, R176.reuse, R4 ;  /* 0x000000b0ac04723c */ /* 0x080fe20000001804 */
[----:B-----5:R-:W-:Y:S01]  /*15a30*/  FMUL.FTZ R10, R0, R146 ;  /* 0x00000092000a7220 */ /* 0x020fe20000410000 */
[----:B------:R-:W-:Y:S01]  /*15a40*/  LOP3.LUT R182, R8, R182, RZ, 0xc0, !PT ;  /* 0x000000b608b67212 */ /* 0x000fe200078ec0ff */
[----:B------:R-:W-:Y:S01]  /*15a50*/  FMUL.FTZ R8, R3, R144 ;  /* 0x0000009003087220 */ /* 0x000fe20000410000 */
[----:B------:R-:W-:Y:S01]  /*15a60*/  LOP3.LUT R183, R9, R183, RZ, 0xc0, !PT ;  /* 0x000000b709b77212 */ /* 0x000fe200078ec0ff */
[----:B------:R-:W-:Y:S01]  /*15a70*/  FMUL.FTZ R9, R3, R145 ;  /* 0x0000009103097220 */ /* 0x000fe20000410000 */
[----:B------:R1:W-:Y:S01]  /*15a80*/  MUFU.EX2 R200, R33 ;  /* 0x0000002100c87308 */ /* 0x0003e20000000800 */
[C---:B------:R-:W-:Y:S01]  /*15a90*/  FMUL.FTZ R11, R0.reuse, R147 ;  /* 0x00000093000b7220 */ /* 0x040fe20000410000 */
[----:B------:R-:W-:Y:S01]  /*15aa0*/  LOP3.LUT R138, R189, UR8, R190, 0x96, !PT ;  /* 0x00000008bd8a7c12 */ /* 0x000fe2000f8e96be */
[----:B------:R-:W3:Y:S03]  /*15ab0*/  LDSM.16.MT88.4 R144, [R210+0xa000] ;  /* 0x00a00000d290783b */ /* 0x000ee60000004200 */
[C---:B------:R-:W-:Y:S01]  /*15ac0*/  FMUL.FTZ R14, R0.reuse, R150 ;  /* 0x00000096000e7220 */ /* 0x040fe20000410000 */
[----:B------:R-:W-:Y:S01]  /*15ad0*/  LOP3.LUT R148, R203, UR8, R194, 0x96, !PT ;  /* 0x00000008cb947c12 */ /* 0x000fe2000f8e96c2 */
[C---:B------:R-:W-:Y:S01]  /*15ae0*/  HMMA.16816.F32 R8, R180.reuse, R176, R8 ;  /* 0x000000b0b408723c */ /* 0x040fe20000001808 */
[C---:B------:R-:W-:Y:S01]  /*15af0*/  FMUL.FTZ R15, R0.reuse, R151 ;  /* 0x00000097000f7220 */ /* 0x040fe20000410000 */
[----:B------:R4:W-:Y:S01]  /*15b00*/  MUFU.EX2 R197, R34 ;  /* 0x0000002200c57308 */ /* 0x0009e20000000800 */
[C---:B------:R-:W-:Y:S02]  /*15b10*/  FMUL.FTZ R42, R0.reuse, R42 ;  /* 0x0000002a002a7220 */ /* 0x040fe40000410000 */
[C---:B------:R-:W-:Y:S02]  /*15b20*/  FMUL.FTZ R43, R0.reuse, R43 ;  /* 0x0000002b002b7220 */ /* 0x040fe40000410000 */
[C---:B------:R-:W-:Y:S01]  /*15b30*/  FMUL.FTZ R46, R0.reuse, R46 ;  /* 0x0000002e002e7220 */ /* 0x040fe20000410000 */
[-C--:B------:R-:W-:Y:S01]  /*15b40*/  HMMA.16816.F32 R12, R180, R178.reuse, R12 ;  /* 0x000000b2b40c723c */ /* 0x080fe2000000180c */
[C---:B------:R-:W-:Y:S03]  /*15b50*/  FMUL.FTZ R47, R0.reuse, R47 ;  /* 0x0000002f002f7220 */ /* 0x040fe60000410000 */
[C---:B------:R-:W-:Y:S01]  /*15b60*/  FMUL.FTZ R58, R0.reuse, R58 ;  /* 0x0000003a003a7220 */ /* 0x040fe20000410000 */
[----:B------:R-:W5:Y:S01]  /*15b70*/  MUFU.EX2 R199, R35 ;  /* 0x0000002300c77308 */ /* 0x000f620000000800 */
[C---:B------:R-:W-:Y:S02]  /*15b80*/  FMUL.FTZ R59, R0.reuse, R59 ;  /* 0x0000003b003b7220 */ /* 0x040fe40000410000 */
[C---:B------:R-:W-:Y:S01]  /*15b90*/  HMMA.16816.F32 R16, R172.reuse, R178, R16 ;  /* 0x000000b2ac10723c */ /* 0x040fe20000001810 */
[----:B-1----:R-:W-:Y:S03]  /*15ba0*/  FMUL.FTZ R33, R3, R157 ;  /* 0x0000009d03217220 */ /* 0x002fe60000410000 */
[C---:B------:R-:W-:Y:S02]  /*15bb0*/  FMUL.FTZ R62, R0.reuse, R62 ;  /* 0x0000003e003e7220 */ /* 0x040fe40000410000 */
[C---:B------:R-:W-:Y:S02]  /*15bc0*/  FMUL.FTZ R63, R0.reuse, R63 ;  /* 0x0000003f003f7220 */ /* 0x040fe40000410000 */
[-C--:B--2---:R-:W-:Y:S01]  /*15bd0*/  HMMA.16816.F32 R36, R172, R140.reuse, R36 ;  /* 0x0000008cac24723c */ /* 0x084fe20000001824 */
[C---:B------:R-:W-:Y:S03]  /*15be0*/  FMUL.FTZ R74, R0.reuse, R74 ;  /* 0x0000004a004a7220 */ /* 0x040fe60000410000 */
[C---:B----4-:R-:W-:Y:S02]  /*15bf0*/  FMUL.FTZ R34, R0.reuse, R158 ;  /* 0x0000009e00227220 */ /* 0x050fe40000410000 */
[C---:B------:R-:W-:Y:S02]  /*15c00*/  FMUL.FTZ R75, R0.reuse, R75 ;  /* 0x0000004b004b7220 */ /* 0x040fe40000410000 */
[C---:B------:R-:W-:Y:S01]  /*15c10*/  HMMA.16816.F32 R40, R180.reuse, R140, R40 ;  /* 0x0000008cb428723c */ /* 0x040fe20000001828 */
[C---:B------:R-:W-:Y:S03]  /*15c20*/  FMUL.FTZ R78, R0.reuse, R78 ;  /* 0x0000004e004e7220 */ /* 0x040fe60000410000 */
[C---:B------:R-:W-:Y:S01]  /*15c30*/  FMUL.FTZ R79, R0.reuse, R79 ;  /* 0x0000004f004f7220 */ /* 0x040fe20000410000 */
[----:B-----5:R-:W-:Y:S01]  /*15c40*/  F2FP.PACK_AB R179, R199, R197 ;  /* 0x000000c5c7b3723e */ /* 0x020fe200000000ff */
[C---:B------:R-:W-:Y:S02]  /*15c50*/  FMUL.FTZ R35, R0.reuse, R159 ;  /* 0x0000009f00237220 */ /* 0x040fe40000410000 */
[-C--:B------:R-:W-:Y:S01]  /*15c60*/  HMMA.16816.F32 R44, R180, R142.reuse, R44 ;  /* 0x0000008eb42c723c */ /* 0x080fe2000000182c */
[----:B------:R-:W-:Y:S03]  /*15c70*/  LDSM.16.MT88.4 R156, [R207+0xa800] ;  /* 0x00a80000cf9c783b */ /* 0x000fe60000004200 */
[C---:B------:R-:W-:Y:S02]  /*15c80*/  FMUL.FTZ R90, R0.reuse, R90 ;  /* 0x0000005a005a7220 */ /* 0x040fe40000410000 */
[C---:B------:R-:W-:Y:S02]  /*15c90*/  FMUL.FTZ R91, R0.reuse, R91 ;  /* 0x0000005b005b7220 */ /* 0x040fe40000410000 */
[C---:B------:R-:W-:Y:S01]  /*15ca0*/  HMMA.16816.F32 R48, R172.reuse, R142, R48 ;  /* 0x0000008eac30723c */ /* 0x040fe20000001830 */
[----:B------:R-:W1:Y:S03]  /*15cb0*/  LDSM.16.MT88.4 R140, [R209+0xa000] ;  /* 0x00a00000d18c783b */ /* 0x000e660000004200 */
[C---:B------:R-:W-:Y:S02]  /*15cc0*/  FMUL.FTZ R94, R0.reuse, R94 ;  /* 0x0000005e005e7220 */ /* 0x040fe40000410000 */
[----:B------:R-:W-:Y:S02]  /*15cd0*/  FMUL.FTZ R95, R0, R95 ;  /* 0x0000005f005f7220 */ /* 0x000fe40000410000 */
[-C--:B---3--:R-:W-:Y:S01]  /*15ce0*/  HMMA.16816.F32 R52, R172, R144.reuse, R52 ;  /* 0x00000090ac34723c */ /* 0x088fe20000001834 */
        /* <DEDUP_REMOVED lines=8> */
[C---:B------:R-:W-:Y:S03]  /*15d70*/  FMUL.FTZ R102, R132.reuse, R102 ;  /* 0x0000006684667220 */ /* 0x040fe60000410000 */
[----:B------:R-:W-:Y:S02]  /*15d80*/  FMUL.FTZ R103, R132, R103 ;  /* 0x0000006784677220 */ /* 0x000fe40000410000 */
[----:B------:R-:W-:Y:S02]  /*15d90*/  IMAD.WIDE.U32 R138, R138, -0x2daee0ad, RZ ;  /* 0xd2511f538a8a7825 */ /* 0x000fe400078e00ff */
[C---:B------:R-:W-:Y:S01]  /*15da0*/  HMMA.16816.F32 R64, R172.reuse, R146, R64 ;  /* 0x00000092ac40723c */ /* 0x040fe20000001840 */
[----:B------:R-:W2:Y:S03]  /*15db0*/  LDSM.16.MT88.4 R144, [R205+0xb000] ;  /* 0x00b00000cd90783b */ /* 0x000ea60000004200 */
[----:B------:R-:W-:Y:S01]  /*15dc0*/  LOP3.LUT R153, R138, 0xff, RZ, 0xc0, !PT ;  /* 0x000000ff8a997812 */ /* 0x000fe200078ec0ff */
[C---:B------:R-:W-:Y:S01]  /*15dd0*/  FMUL.FTZ R104, R3.reuse, R104 ;  /* 0x0000006803687220 */ /* 0x040fe20000410000 */
[--C-:B------:R-:W-:Y:S01]  /*15de0*/  SHF.R.U32.HI R152, RZ, 0x18, R138.reuse ;  /* 0x00000018ff987819 */ /* 0x100fe2000001168a */
[----:B------:R-:W-:Y:S01]  /*15df0*/  FMUL.FTZ R105, R3, R105 ;  /* 0x0000006903697220 */ /* 0x000fe20000410000 */
[----:B------:R-:W-:Y:S01]  /*15e00*/  SHF.R.U32.HI R151, RZ, 0x10, R138 ;  /* 0x00000010ff977819 */ /* 0x000fe2000001168a */
[-C--:B-1----:R-:W-:Y:S03]  /*15e10*/  HMMA.16816.F32 R68, R172, R140.reuse, R68 ;  /* 0x0000008cac44723c */ /* 0x082fe60000001844 */
[C---:B------:R-:W-:Y:S01]  /*15e20*/  FMUL.FTZ R106, R0.reuse, R106 ;  /* 0x0000006a006a7220 */ /* 0x040fe20000410000 */
[----:B------:R-:W-:Y:S01]  /*15e30*/  LOP3.LUT R150, R139, UR18, R192, 0x96, !PT ;  /* 0x000000128b967c12 */ /* 0x000fe2000f8e96c0 */
[----:B------:R-:W-:Y:S01]  /*15e40*/  FMUL.FTZ R107, R0, R107 ;  /* 0x0000006b006b7220 */ /* 0x000fe20000410000 */
[----:B------:R-:W-:Y:S01]  /*15e50*/  LOP3.LUT R139, R138, 0xffff, RZ, 0xc0, !PT ;  /* 0x0000ffff8a8b7812 */ /* 0x000fe200078ec0ff */
[C---:B------:R-:W-:Y:S01]  /*15e60*/  FMUL.FTZ R108, R133.reuse, R108 ;  /* 0x0000006c856c7220 */ /* 0x040fe20000410000 */
[C---:B------:R-:W-:Y:S01]  /*15e70*/  HMMA.16816.F32 R72, R180.reuse, R140, R72 ;  /* 0x0000008cb448723c */ /* 0x040fe20000001848 */
[----:B------:R-:W-:Y:S03]  /*15e80*/  FMUL.FTZ R109, R133, R109 ;  /* 0x0000006d856d7220 */ /* 0x000fe60000410000 */
[C---:B------:R-:W-:Y:S01]  /*15e90*/  FMUL.FTZ R110, R132.reuse, R110 ;  /* 0x0000006e846e7220 */ /* 0x040fe20000410000 */
[----:B------:R-:W-:Y:S01]  /*15ea0*/  SHF.R.U32.HI R138, RZ, 0x8, R139 ;  /* 0x00000008ff8a7819 */ /* 0x000fe2000001168b */
[----:B------:R-:W-:Y:S01]  /*15eb0*/  FMUL.FTZ R111, R132, R111 ;  /* 0x0000006f846f7220 */ /* 0x000fe20000410000 */
[----:B------:R-:W-:Y:S01]  /*15ec0*/  SHF.R.U32.HI R139, RZ, 0x10, R150 ;  /* 0x00000010ff8b7819 */ /* 0x000fe20000011696 */
[-C--:B------:R-:W-:Y:S01]  /*15ed0*/  HMMA.16816.F32 R76, R180, R142.reuse, R76 ;  /* 0x0000008eb44c723c */ /* 0x080fe2000000184c */
[----:B------:R-:W-:Y:S03]  /*15ee0*/  PRMT R178, R153, 0x5410, R138 ;  /* 0x0000541099b27816 */ /* 0x000fe6000000008a */
[C---:B------:R-:W-:Y:S01]  /*15ef0*/  FMUL.FTZ R112, R133.reuse, R112 ;  /* 0x0000007085707220 */ /* 0x040fe20000410000 */
[----:B------:R-:W-:Y:S01]  /*15f00*/  LOP3.LUT R138, R150, 0xffff, RZ, 0xc0, !PT ;  /* 0x0000ffff968a7812 */ /* 0x000fe200078ec0ff */
[----:B------:R-:W-:Y:S01]  /*15f10*/  FMUL.FTZ R113, R133, R113 ;  /* 0x0000007185717220 */ /* 0x000fe20000410000 */
[--C-:B------:R-:W-:Y:S01]  /*15f20*/  HSET2.LE.AND R178, R178, R235.reuse, PT ;  /* 0x000000ebb2b27233 */ /* 0x100fe20003803000 */
[C---:B------:R-:W-:Y:S01]  /*15f30*/  HMMA.16816.F32 R80, R172.reuse, R142, R80 ;  /* 0x0000008eac50723c */ /* 0x040fe20000001850 */
[----:B------:R-:W1:Y:S03]  /*15f40*/  LDSM.16.MT88.4 R140, [R207+0xb000] ;  /* 0x00b00000cf8c783b */ /* 0x000e660000004200 */
[C---:B------:R-:W-:Y:S01]  /*15f50*/  FMUL.FTZ R114, R132.reuse, R114 ;  /* 0x0000007284727220 */ /* 0x040fe20000410000 */
[----:B------:R-:W-:Y:S01]  /*15f60*/  SHF.R.U32.HI R138, RZ, 0x8, R138 ;  /* 0x00000008ff8a7819 */ /* 0x000fe2000001168a */
[----:B------:R-:W-:Y:S02]  /*15f70*/  FMUL.FTZ R115, R132, R115 ;  /* 0x0000007384737220 */ /* 0x000fe40000410000 */
[-C--:B--2---:R-:W-:Y:S01]  /*15f80*/  HMMA.16816.F32 R84, R172, R144.reuse, R84 ;  /* 0x00000090ac54723c */ /* 0x084fe20000001854 */
[--C-:B------:R-:W-:Y:S03]  /*15f90*/  FFMA.FTZ R25, R25, c[0x0][0x23c], -R185.reuse ;  /* 0x00008f0019197a23 */ /* 0x100fe600000108b9 */
[--C-:B------:R-:W-:Y:S01]  /*15fa0*/  FFMA.FTZ R26, R26, c[0x0][0x23c], -R186.reuse ;  /* 0x00008f001a1a7a23 */ /* 0x100fe200000108ba */
[----:B------:R2:W-:Y:S01]  /*15fb0*/  MUFU.EX2 R191, R25 ;  /* 0x0000001900bf7308 */ /* 0x0005e20000000800 */
[----:B------:R-:W-:Y:S02]  /*15fc0*/  FFMA.FTZ R27, R27, c[0x0][0x23c], -R186 ;  /* 0x00008f001b1b7a23 */ /* 0x000fe400000108ba */
[C---:B------:R-:W-:Y:S01]  /*15fd0*/  HMMA.16816.F32 R88, R180.reuse, R144, R88 ;  /* 0x00000090b458723c */ /* 0x040fe20000001858 */
[C---:B------:R-:W-:Y:S03]  /*15fe0*/  FMUL.FTZ R120, R133.reuse, R120 ;  /* 0x0000007885787220 */ /* 0x040fe60000410000 */
[----:B------:R-:W-:Y:S02]  /*15ff0*/  FMUL.FTZ R121, R133, R121 ;  /* 0x0000007985797220 */ /* 0x000fe40000410000 */
[C---:B------:R-:W-:Y:S01]  /*16000*/  FMUL.FTZ R122, R132.reuse, R122 ;  /* 0x0000007a847a7220 */ /* 0x040fe20000410000 */
[----:B------:R3:W-:Y:S01]  /*16010*/  MUFU.EX2 R189, R26 ;  /* 0x0000001a00bd7308 */ /* 0x0007e20000000800 */
[-C--:B------:R-:W-:Y:S01]  /*16020*/  HMMA.16816.F32 R92, R180, R146.reuse, R92 ;  /* 0x00000092b45c723c */ /* 0x080fe2000000185c */
[----:B------:R-:W-:Y:S03]  /*16030*/  FMUL.FTZ R123, R132, R123 ;  /* 0x0000007b847b7220 */ /* 0x000fe60000410000 */
[----:B------:R-:W-:Y:S02]  /*16040*/  FFMA.FTZ R24, R24, c[0x0][0x23c], -R185 ;  /* 0x00008f0018187a23 */ /* 0x000fe400000108b9 */
[C---:B------:R-:W-:Y:S02]  /*16050*/  FMUL.FTZ R116, R3.reuse, R116 ;  /* 0x0000007403747220 */ /* 0x040fe40000410000 */
[C---:B------:R-:W-:Y:S01]  /*16060*/  HMMA.16816.F32 R96, R172.reuse, R146, R96 ;  /* 0x00000092ac60723c */ /* 0x040fe20000001860 */
[----:B------:R-:W4:Y:S01]  /*16070*/  LDSM.16.MT88.4 R144, [R210+0xb000] ;  /* 0x00b00000d290783b */ /* 0x000f220000004200 */
[----:B------:R5:W-:Y:S02]  /*16080*/  MUFU.EX2 R187, R27 ;  /* 0x0000001b00bb7308 */ /* 0x000be40000000800 */
[----:B------:R-:W-:Y:S02]  /*16090*/  FMUL.FTZ R117, R3, R117 ;  /* 0x0000007503757220 */ /* 0x000fe40000410000 */
[----:B--2---:R-:W-:Y:S02]  /*160a0*/  FMUL.FTZ R25, R133, R165 ;  /* 0x000000a585197220 */ /* 0x004fe40000410000 */
[----:B------:R-:W-:Y:S01]  /*160b0*/  FMUL.FTZ R118, R0, R118 ;  /* 0x0000007600767220 */ /* 0x000fe20000410000 */
[-C--:B-1----:R-:W-:Y:S03]  /*160c0*/  HMMA.16816.F32 R100, R172, R140.reuse, R100 ;  /* 0x0000008cac64723c */ /* 0x082fe60000001864 */
[--C-:B------:R-:W-:Y:S01]  /*160d0*/  FFMA.FTZ R20, R20, c[0x0][0x23c], -R137.reuse ;  /* 0x00008f0014147a23 */ /* 0x100fe20000010889 */
[----:B------:R1:W-:Y:S01]  /*160e0*/  MUFU.EX2 R190, R24 ;  /* 0x0000001800be7308 */ /* 0x0003e20000000800 */
[----:B------:R-:W-:Y:S02]  /*160f0*/  FFMA.FTZ R22, R22, c[0x0][0x23c], -R184 ;  /* 0x00008f0016167a23 */ /* 0x000fe400000108b8 */
[----:B---3--:R-:W-:Y:S01]  /*16100*/  FMUL.FTZ R26, R132, R166 ;  /* 0x000000a6841a7220 */ /* 0x008fe20000410000 */
[C---:B------:R-:W-:Y:S01]  /*16110*/  HMMA.16816.F32 R32, R180.reuse, R140, R32 ;  /* 0x0000008cb420723c */ /* 0x040fe20000001820 */
[----:B------:R-:W-:Y:S03]  /*16120*/  FMUL.FTZ R119, R0, R119 ;  /* 0x0000007700777220 */ /* 0x000fe60000410000 */
[--C-:B------:R-:W-:Y:S02]  /*16130*/  FFMA.FTZ R30, R30, c[0x0][0x23c], -R186.reuse ;  /* 0x00008f001e1e7a23 */ /* 0x100fe400000108ba */
[----:B------:R2:W-:Y:S01]  /*16140*/  MUFU.EX2 R196, R20 ;  /* 0x0000001400c47308 */ /* 0x0005e20000000800 */
[----:B------:R-:W-:Y:S01]  /*16150*/  IMAD.WIDE.U32 R148, R148, -0x2daee0ad, RZ ;  /* 0xd2511f5394947825 */ /* 0x000fe200078e00ff */
[-C--:B------:R-:W-:Y:S04]  /*16160*/  HMMA.16816.F32 R104, R180, R142.reuse, R104 ;  /* 0x0000008eb468723c */ /* 0x080fe80000001868 */
[C---:B-----5:R-:W-:Y:S02]  /*16170*/  FMUL.FTZ R27, R132.reuse, R167 ;  /* 0x000000a7841b7220 */ /* 0x060fe40000410000 */
[----:B------:R-:W-:Y:S02]  /*16180*/  FFMA.FTZ R186, R31, c[0x0][0x23c], -R186 ;  /* 0x00008f001fba7a23 */ /* 0x000fe400000108ba */
[C---:B------:R-:W-:Y:S01]  /*16190*/  HMMA.16816.F32 R108, R172.reuse, R142, R108 ;  /* 0x0000008eac6c723c */ /* 0x040fe2000000186c */
[----:B------:R3:W-:Y:S01]  /*161a0*/  MUFU.EX2 R192, R22 ;  /* 0x0000001600c07308 */ /* 0x0007e20000000800 */
[----:B------:R-:W5:Y:S02]  /*161b0*/  LDSM.16.MT88.4 R140, [R209+0xb000] ;  /* 0x00b00000d18c783b */ /* 0x000f640000004200 */
[----:B-1----:R-:W-:Y:S01]  /*161c0*/  LOP3.LUT R24, R151, 0xff, RZ, 0xc0, !PT ;  /* 0x000000ff97187812 */ /* 0x002fe200078ec0ff */
[----:B------:R-:W-:Y:S02]  /*161d0*/  FMUL.FTZ R31, R132, R171 ;  /* 0x000000ab841f7220 */ /* 0x000fe40000410000 */
[----:B------:R-:W-:Y:S01]  /*161e0*/  FMUL.FTZ R128, R3, R128 ;  /* 0x0000008003807220 */ /* 0x000fe20000410000 */
[-C--:B----4-:R-:W-:Y:S01]  /*161f0*/  HMMA.16816.F32 R112, R172, R144.reuse, R112 ;  /* 0x00000090ac70723c */ /* 0x090fe20000001870 */
[----:B------:R-:W-:Y:S02]  /*16200*/  FFMA.FTZ R137, R21, c[0x0][0x23c], -R137 ;  /* 0x00008f0015897a23 */ /* 0x000fe40000010889 */
[----:B------:R-:W-:Y:S01]  /*16210*/  MUFU.EX2 R186, R186 ;  /* 0x000000ba00ba7308 */ /* 0x000fe20000000800 */
[----:B------:R-:W-:Y:S01]  /*16220*/  FFMA.FTZ R184, R23, c[0x0][0x23c], -R184 ;  /* 0x00008f0017b87a23 */ /* 0x000fe200000108b8 */
[----:B------:R-:W-:Y:S01]  /*16230*/  PRMT R151, R24, 0x5410, R152 ;  /* 0x0000541018977816 */ /* 0x000fe20000000098 */
[C---:B--2---:R-:W-:Y:S01]  /*16240*/  FMUL.FTZ R20, R3.reuse, R160 ;  /* 0x000000a003147220 */ /* 0x044fe20000410000 */
[----:B------:R-:W1:Y:S01]  /*16250*/  LDSM.16.MT88.4 R152, [R205+0xa800] ;  /* 0x00a80000cd98783b */ /* 0x000e620000004200 */
[----:B------:R-:W-:Y:S04]  /*16260*/  FMUL.FTZ R21, R3, R161 ;  /* 0x000000a103157220 */ /* 0x000fe80000410000 */
[----:B------:R-:W-:Y:S01]  /*16270*/  FMUL.FTZ R23, R0, R163 ;  /* 0x000000a300177220 */ /* 0x000fe20000410000 */
[----:B------:R2:W4:Y:S01]  /*16280*/  MUFU.EX2 R195, R137 ;  /* 0x0000008900c37308 */ /* 0x0005220000000800 */
[--C-:B------:R-:W-:Y:S02]  /*16290*/  FFMA.FTZ R28, R28, c[0x0][0x23c], -R185.reuse ;  /* 0x00008f001c1c7a23 */ /* 0x100fe400000108b9 */
[----:B------:R-:W-:Y:S02]  /*162a0*/  FMUL.FTZ R24, R133, R164 ;  /* 0x000000a485187220 */ /* 0x000fe40000410000 */
[C---:B---3--:R-:W-:Y:S01]  /*162b0*/  FMUL.FTZ R22, R0.reuse, R162 ;  /* 0x000000a200167220 */ /* 0x048fe20000410000 */
[----:B------:R-:W-:Y:S01]  /*162c0*/  LDSM.16.MT88.4 R164, [R210+0xb800] ;  /* 0x00b80000d2a4783b */ /* 0x000fe20000004200 */
[C---:B------:R-:W-:Y:S02]  /*162d0*/  FMUL.FTZ R129, R3.reuse, R129 ;  /* 0x0000008103817220 */ /* 0x040fe40000410000 */
[C---:B------:R-:W-:Y:S01]  /*162e0*/  FMUL.FTZ R130, R0.reuse, R130 ;  /* 0x0000008200827220 */ /* 0x040fe20000410000 */
[----:B------:R3:W-:Y:S01]  /*162f0*/  MUFU.EX2 R188, R28 ;  /* 0x0000001c00bc7308 */ /* 0x0007e20000000800 */
[C---:B------:R-:W-:Y:S01]  /*16300*/  FMUL.FTZ R131, R0.reuse, R131 ;  /* 0x0000008300837220 */ /* 0x040fe20000410000 */
[C---:B------:R-:W-:Y:S01]  /*16310*/  HMMA.16816.F32 R20, R180.reuse, R144, R20 ;  /* 0x00000090b414723c */ /* 0x040fe20000001814 */
[C---:B------:R-:W-:Y:S02]  /*16320*/  FMUL.FTZ R124, R3.reuse, R124 ;  /* 0x0000007c037c7220 */ /* 0x040fe40000410000 */
[----:B------:R-:W-:Y:S02]  /*16330*/  FMUL.FTZ R125, R3, R125 ;  /* 0x0000007d037d7220 */ /* 0x000fe40000410000 */
[----:B------:R-:W-:Y:S02]  /*16340*/  FMUL.FTZ R126, R0, R126 ;  /* 0x0000007e007e7220 */ /* 0x000fe40000410000 */
[----:B------:R-:W-:Y:S01]  /*16350*/  LOP3.LUT R144, R148, 0xffff, RZ, 0xc0, !PT ;  /* 0x0000ffff94907812 */ /* 0x000fe200078ec0ff */
[-C--:B------:R-:W-:Y:S01]  /*16360*/  HMMA.16816.F32 R116, R180, R146.reuse, R116 ;  /* 0x00000092b474723c */ /* 0x080fe20000001874 */
[----:B------:R-:W-:Y:S01]  /*16370*/  SHF.R.U32.HI R145, RZ, 0x10, R148 ;  /* 0x00000010ff917819 */ /* 0x000fe20000011694 */
[----:B------:R-:W1:Y:S02]  /*16380*/  MUFU.EX2 R193, R184 ;  /* 0x000000b800c17308 */ /* 0x000e640000000800 */
[----:B--2---:R-:W-:Y:S01]  /*16390*/  LOP3.LUT R137, R149, UR18, R198, 0x96, !PT ;  /* 0x0000001295897c12 */ /* 0x004fe2000f8e96c6 */
[----:B------:R-:W-:Y:S01]  /*163a0*/  FMUL.FTZ R127, R0, R127 ;  /* 0x0000007f007f7220 */ /* 0x000fe20000410000 */
[----:B------:R-:W-:Y:S01]  /*163b0*/  LOP3.LUT R149, R148, 0xff, RZ, 0xc0, !PT ;  /* 0x000000ff94957812 */ /* 0x000fe200078ec0ff */
[----:B------:R-:W-:Y:S01]  /*163c0*/  FFMA.FTZ R185, R29, c[0x0][0x23c], -R185 ;  /* 0x00008f001db97a23 */ /* 0x000fe200000108b9 */
[C---:B------:R-:W-:Y:S01]  /*163d0*/  HMMA.16816.F32 R120, R172.reuse, R146, R120 ;  /* 0x00000092ac78723c */ /* 0x040fe20000001878 */
[----:B------:R-:W-:Y:S03]  /*163e0*/  SHF.R.U32.HI R148, RZ, 0x18, R148 ;  /* 0x00000018ff947819 */ /* 0x000fe60000011694 */
[----:B------:R2:W-:Y:S01]  /*163f0*/  MUFU.EX2 R184, R30 ;  /* 0x0000001e00b87308 */ /* 0x0005e20000000800 */
[----:B------:R-:W-:Y:S01]  /*16400*/  LOP3.LUT R145, R145, 0xff, RZ, 0xc0, !PT ;  /* 0x000000ff91917812 */ /* 0x000fe200078ec0ff */
[----:B------:R-:W-:Y:S01]  /*16410*/  FFMA.FTZ R3, R3, R251, R226 ;  /* 0x000000fb03037223 */ /* 0x000fe200000100e2 */
[----:B------:R-:W-:Y:S01]  /*16420*/  SHF.R.U32.HI R146, RZ, 0x8, R144 ;  /* 0x00000008ff927819 */ /* 0x000fe20000011690 */
[-C--:B-----5:R-:W-:Y:S01]  /*16430*/  HMMA.16816.F32 R24, R172, R140.reuse, R24 ;  /* 0x0000008cac18723c */ /* 0x0a0fe20000001818 */
[----:B------:R-:W-:Y:S03]  /*16440*/  LOP3.LUT R144, R150, 0xff, RZ, 0xc0, !PT ;  /* 0x000000ff96907812 */ /* 0x000fe600078ec0ff */
[----:B------:R-:W-:Y:S01]  /*16450*/  SHF.R.U32.HI R150, RZ, 0x18, R150 ;  /* 0x00000018ff967819 */ /* 0x000fe20000011696 */
[----:B------:R-:W-:Y:S01]  /*16460*/  FFMA.FTZ R0, R0, R250, R224 ;  /* 0x000000fa00007223 */ /* 0x000fe200000100e0 */
[----:B---3--:R-:W-:Y:S01]  /*16470*/  LOP3.LUT R28, R139, 0xff, RZ, 0xc0, !PT ;  /* 0x000000ff8b1c7812 */ /* 0x008fe200078ec0ff */
[----:B------:R-:W3:Y:S01]  /*16480*/  MUFU.EX2 R185, R185 ;  /* 0x000000b900b97308 */ /* 0x000ee20000000800 */
[C---:B------:R-:W-:Y:S01]  /*16490*/  HMMA.16816.F32 R124, R180.reuse, R140, R124 ;  /* 0x0000008cb47c723c */ /* 0x040fe2000000187c */
[--C-:B------:R-:W-:Y:S03]  /*164a0*/  SHF.R.U32.HI R29, RZ, 0x10, R137.reuse ;  /* 0x00000010ff1d7819 */ /* 0x100fe60000011689 */
[----:B------:R-:W-:Y:S01]  /*164b0*/  PRMT R150, R28, 0x5410, R150 ;  /* 0x000054101c967816 */ /* 0x000fe20000000096 */
[----:B------:R-:W-:Y:S01]  /*164c0*/  FADD.FTZ R0, R223, R0 ;  /* 0x00000000df007221 */ /* 0x000fe20000010000 */
[C---:B------:R-:W-:Y:S02]  /*164d0*/  LOP3.LUT R28, R137.reuse, 0xffff, RZ, 0xc0, !PT ;  /* 0x0000ffff891c7812 */ /* 0x040fe400078ec0ff */
[-C--:B------:R-:W-:Y:S01]  /*164e0*/  HMMA.16816.F32 R128, R180, R142.reuse, R128 ;  /* 0x0000008eb480723c */ /* 0x080fe20000001880 */
[----:B------:R-:W-:Y:S03]  /*164f0*/  PRMT R144, R144, 0x5410, R138 ;  /* 0x0000541090907816 */ /* 0x000fe6000000008a */
[----:B------:R-:W-:Y:S01]  /*16500*/  LOP3.LUT R139, R137, 0xff, RZ, 0xc0, !PT ;  /* 0x000000ff898b7812 */ /* 0x000fe200078ec0ff */
[C---:B--2---:R-:W-:Y:S01]  /*16510*/  FMUL.FTZ R30, R132.reuse, R170 ;  /* 0x000000aa841e7220 */ /* 0x044fe20000410000 */
[----:B------:R-:W-:Y:S01]  /*16520*/  SHF.R.U32.HI R138, RZ, 0x18, R137 ;  /* 0x00000018ff8a7819 */ /* 0x000fe20000011689 */
[----:B------:R-:W-:Y:S01]  /*16530*/  FFMA.FTZ R132, R132, R249, R228 ;  /* 0x000000f984847223 */ /* 0x000fe200000100e4 */
[----:B------:R-:W-:Y:S01]  /*16540*/  SHF.R.U32.HI R137, RZ, 0x8, R28 ;  /* 0x00000008ff897819 */ /* 0x000fe2000001161c */
[----:B------:R-:W-:Y:S03]  /*16550*/  FADD.FTZ R0, R220, R0 ;  /* 0x00000000dc007221 */ /* 0x000fe60000010000 */
[----:B------:R-:W-:Y:S01]  /*16560*/  LOP3.LUT R29, R29, 0xff, RZ, 0xc0, !PT ;  /* 0x000000ff1d1d7812 */ /* 0x000fe200078ec0ff */
[----:B------:R-:W-:Y:S01]  /*16570*/  FADD.FTZ R132, R227, R132 ;  /* 0x00000084e3847221 */ /* 0x000fe20000010000 */
[----:B------:R-:W-:Y:S01]  /*16580*/  F2FP.PACK_AB R28, R200, R201 ;  /* 0x000000c9c81c723e */ /* 0x000fe200000000ff */
[----:B------:R-:W-:Y:S01]  /*16590*/  FADD.FTZ R0, R202, R0 ;  /* 0x00000000ca007221 */ /* 0x000fe20000010000 */
[----:B------:R-:W-:Y:S01]  /*165a0*/  PRMT R141, R29, 0x5410, R138 ;  /* 0x000054101d8d7816 */ /* 0x000fe2000000008a */
[C---:B------:R-:W-:Y:S01]  /*165b0*/  FMUL.FTZ R29, R133.reuse, R169 ;  /* 0x000000a9851d7220 */ /* 0x040fe20000410000 */
[----:B------:R-:W-:Y:S01]  /*165c0*/  LOP3.LUT R178, R178, R28, RZ, 0xc0, !PT ;  /* 0x0000001cb2b27212 */ /* 0x000fe200078ec0ff */
[----:B------:R-:W-:Y:S01]  /*165d0*/  FMUL.FTZ R28, R133, R168 ;  /* 0x000000a8851c7220 */ /* 0x000fe20000410000 */
[--C-:B------:R-:W-:Y:S01]  /*165e0*/  HSET2.LE.AND R138, R144, R235.reuse, PT ;  /* 0x000000eb908a7233 */ /* 0x100fe20003803000 */
[----:B------:R-:W-:Y:S01]  /*165f0*/  PRMT R140, R139, 0x5410, R137 ;  /* 0x000054108b8c7816 */ /* 0x000fe20000000089 */
[--C-:B------:R-:W-:Y:S01]  /*16600*/  HSET2.LE.AND R137, R151, R235.reuse, PT ;  /* 0x000000eb97897233 */ /* 0x100fe20003803000 */
[----:B----4-:R-:W-:Y:S01]  /*16610*/  F2FP.PACK_AB R176, R195, R196 ;  /* 0x000000c4c3b0723e */ /* 0x010fe200000000ff */
[--C-:B------:R-:W-:Y:S01]  /*16620*/  HSET2.LE.AND R139, R150, R235.reuse, PT ;  /* 0x000000eb968b7233 */ /* 0x100fe20003803000 */
[----:B-1----:R-:W-:Y:S01]  /*16630*/  F2FP.PACK_AB R177, R193, R192 ;  /* 0x000000c0c1b1723e */ /* 0x002fe200000000ff */
[----:B------:R-:W-:Y:S01]  /*16640*/  HMMA.16816.F32 R28, R172, R142, R28 ;  /* 0x0000008eac1c723c */ /* 0x000fe2000000181c */
[----:B------:R-:W-:Y:S01]  /*16650*/  PRMT R146, R149, 0x5410, R146 ;  /* 0x0000541095927816 */ /* 0x000fe20000000092 */
[--C-:B------:R-:W-:Y:S01]  /*16660*/  HSET2.LE.AND R140, R140, R235.reuse, PT ;  /* 0x000000eb8c8c7233 */ /* 0x100fe20003803000 */
[----:B------:R-:W-:Y:S01]  /*16670*/  PRMT R145, R145, 0x5410, R148 ;  /* 0x0000541091917816 */ /* 0x000fe20000000094 */
[--C-:B------:R-:W-:Y:S01]  /*16680*/  HSET2.LE.AND R169, R141, R235.reuse, PT ;  /* 0x000000eb8da97233 */ /* 0x100fe20003803000 */
[----:B------:R-:W-:Y:S01]  /*16690*/  LOP3.LUT R179, R137, R179, RZ, 0xc0, !PT ;  /* 0x000000b389b37212 */ /* 0x000fe200078ec0ff */
[--C-:B------:R-:W-:Y:S01]  /*166a0*/  HSET2.LE.AND R170, R146, R235.reuse, PT ;  /* 0x000000eb92aa7233 */ /* 0x100fe20003803000 */
[----:B------:R-:W-:Y:S01]  /*166b0*/  LOP3.LUT R176, R138, R176, RZ, 0xc0, !PT ;  /* 0x000000b08ab07212 */ /* 0x000fe200078ec0ff */
[----:B------:R-:W-:Y:S01]  /*166c0*/  HSET2.LE.AND R171, R145, R235, PT ;  /* 0x000000eb91ab7233 */ /* 0x000fe20003803000 */
[----:B------:R-:W-:Y:S01]  /*166d0*/  LOP3.LUT R177, R139, R177, RZ, 0xc0, !PT ;  /* 0x000000b18bb17212 */ /* 0x000fe200078ec0ff */
[----:B------:R-:W-:Y:S02]  /*166e0*/  LDSM.16.MT88.4 R172, [R209+0xb800] ;  /* 0x00b80000d1ac783b */ /* 0x000fe40000004200 */
[----:B------:R-:W-:Y:S01]  /*166f0*/  F2FP.PACK_AB R168, R191, R190 ;  /* 0x000000bebfa8723e */ /* 0x000fe200000000ff */
[----:B------:R-:W-:Y:S01]  /*16700*/  FFMA.FTZ R133, R133, R248, R230 ;  /* 0x000000f885857223 */ /* 0x000fe200000100e6 */
[----:B------:R-:W-:Y:S02]  /*16710*/  F2FP.PACK_AB R137, R187, R189 ;  /* 0x000000bdbb89723e */ /* 0x000fe400000000ff */
[----:B---3--:R-:W-:Y:S02]  /*16720*/  F2FP.PACK_AB R138, R185, R188 ;  /* 0x000000bcb98a723e */ /* 0x008fe400000000ff */
[----:B------:R-:W-:Y:S02]  /*16730*/  F2FP.PACK_AB R139, R186, R184 ;  /* 0x000000b8ba8b723e */ /* 0x000fe400000000ff */
[----:B------:R-:W-:Y:S02]  /*16740*/  LOP3.LUT R168, R140, R168, RZ, 0xc0, !PT ;  /* 0x000000a88ca87212 */ /* 0x000fe400078ec0ff */
[-C--:B------:R-:W-:Y:S01]  /*16750*/  HMMA.16816.F32 R140, R176, R152.reuse, R4 ;  /* 0x00000098b08c723c */ /* 0x080fe20000001804 */
[----:B------:R-:W-:Y:S01]  /*16760*/  LOP3.LUT R169, R169, R137, RZ, 0xc0, !PT ;  /* 0x00000089a9a97212 */ /* 0x000fe200078ec0ff */
[----:B------:R-:W1:Y:S01]  /*16770*/  LDSM.16.MT88.4 R4, [R210+0xa800] ;  /* 0x00a80000d204783b */ /* 0x000e620000004200 */
[----:B------:R-:W-:Y:S02]  /*16780*/  LOP3.LUT R170, R170, R138, RZ, 0xc0, !PT ;  /* 0x0000008aaaaa7212 */ /* 0x000fe400078ec0ff */
        /* <DEDUP_REMOVED lines=9> */
[-C--:B------:R-:W-:Y:S08]  /*16820*/  HMMA.16816.F32 R36, R176, R156.reuse, R36 ;  /* 0x0000009cb024723c */ /* 0x080ff00000001824 */
[C---:B------:R-:W-:Y:S08]  /*16830*/  HMMA.16816.F32 R40, R168.reuse, R156, R40 ;  /* 0x0000009ca828723c */ /* 0x040ff00000001828 */
[-C--:B------:R-:W-:Y:S08]  /*16840*/  HMMA.16816.F32 R44, R168, R158.reuse, R44 ;  /* 0x0000009ea82c723c */ /* 0x080ff0000000182c */
[C---:B------:R-:W-:Y:S08]  /*16850*/  HMMA.16816.F32 R48, R176.reuse, R158, R48 ;  /* 0x0000009eb030723c */ /* 0x040ff00000001830 */
[-C--:B-1----:R-:W-:Y:S08]  /*16860*/  HMMA.16816.F32 R52, R176, R4.reuse, R52 ;  /* 0x00000004b034723c */ /* 0x082ff00000001834 */
[C---:B------:R-:W-:Y:S07]  /*16870*/  HMMA.16816.F32 R56, R168.reuse, R4, R56 ;  /* 0x00000004a838723c */ /* 0x040fee0000001838 */
[----:B------:R-:W-:Y:S01]  /*16880*/  FADD.FTZ R4, R229, R133 ;  /* 0x00000085e5047221 */ /* 0x000fe20000010000 */
[-C--:B------:R-:W-:Y:S01]  /*16890*/  HMMA.16816.F32 R60, R168, R6.reuse, R60 ;  /* 0x00000006a83c723c */ /* 0x080fe2000000183c */
[----:B------:R-:W-:Y:S03]  /*168a0*/  FADD.FTZ R5, R225, R3 ;  /* 0x00000003e1057221 */ /* 0x000fe60000010000 */
[----:B------:R-:W-:Y:S02]  /*168b0*/  FADD.FTZ R4, R234, R4 ;  /* 0x00000004ea047221 */ /* 0x000fe40000010000 */
[----:B------:R-:W-:Y:S02]  /*168c0*/  FADD.FTZ R3, R231, R132 ;  /* 0x00000084e7037221 */ /* 0x000fe40000010000 */
[C---:B------:R-:W-:Y:S01]  /*168d0*/  HMMA.16816.F32 R64, R176.reuse, R6, R64 ;  /* 0x00000006b040723c */ /* 0x040fe20000001840 */
[----:B------:R-:W-:Y:S03]  /*168e0*/  FADD.FTZ R5, R222, R5 ;  /* 0x00000005de057221 */ /* 0x000fe60000010000 */
[----:B------:R-:W-:Y:S03]  /*168f0*/  FADD.FTZ R4, R233, R4 ;  /* 0x00000004e9047221 */ /* 0x000fe60000010000 */
[----:B------:R-:W-:Y:S01]  /*16900*/  FADD.FTZ R7, R232, R3 ;  /* 0x00000003e8077221 */ /* 0x000fe20000010000 */
[-C--:B--2---:R-:W-:Y:S01]  /*16910*/  HMMA.16816.F32 R68, R176, R8.reuse, R68 ;  /* 0x00000008b044723c */ /* 0x084fe20000001844 */
        /* <DEDUP_REMOVED lines=17> */
[----:B------:R-:W-:Y:S02]  /*16a30*/  FADD.FTZ R248, R200, R6 ;  /* 0x00000006c8f87221 */ /* 0x000fe40000010000 */
[----:B------:R-:W-:Y:S02]  /*16a40*/  FADD.FTZ R249, R199, R5 ;  /* 0x00000005c7f97221 */ /* 0x000fe40000010000 */
[C---:B------:R-:W-:Y:S01]  /*16a50*/  HMMA.16816.F32 R88, R168.reuse, R12, R88 ;  /* 0x0000000ca858723c */ /* 0x040fe20000001858 */
[----:B------:R-:W-:Y:S03]  /*16a60*/  FADD.FTZ R251, R185, R3 ;  /* 0x00000003b9fb7221 */ /* 0x000fe60000010000 */
[----:B------:R-:W-:Y:S01]  /*16a70*/  FADD.FTZ R250, R186, R0 ;  /* 0x00000000bafa7221 */ /* 0x000fe20000010000 */
[----:B------:R-:W-:Y:S02]  /*16a80*/  MOV R3, R135 ;  /* 0x0000008700037202 */ /* 0x000fe40000000f00 */
        /* <DEDUP_REMOVED lines=16> */
.L_x_1023:
[----:B------:R-:W1:Y:S01]  /*16b90*/  SHFL.BFLY PT, R3, R248, 0x2, 0x1f ;  /* 0x0c401f00f8037f89 */ /* 0x000e6200000e0000 */
[----:B------:R-:W2:Y:S01]  /*16ba0*/  S2UR UR6, SR_CTAID.Y ;  /* 0x00000000000679c3 */ /* 0x000ea20000002600 */
[----:B------:R-:W-:Y:S01]  /*16bb0*/  UISETP.NE.AND UP0, UPT, UR26, -0x1, UPT ;  /* 0xffffffff1a00788c */ /* 0x000fe2000bf05270 */
[----:B------:R-:W-:Y:S01]  /*16bc0*/  BSSY B0, `(.L_x_1027) ;  /* 0x00001b6000007945 */ /* 0x000fe20003800000 */
[----:B------:R-:W3:Y:S01]  /*16bd0*/  SHFL.BFLY PT, R0, R249, 0x2, 0x1f ;  /* 0x0c401f00f9007f89 */ /* 0x000ee200000e0000 */
[----:B------:R-:W-:-:S02]  /*16be0*/  ULDC.64 UR4, c[0x0][0x1e8] ;  /* 0x00007a0000047ab9 */ /* 0x000fc40000000a00 */
[----:B------:R-:W-:Y:S01]  /*16bf0*/  ULDC.U8 UR9, c[0x0][0x328] ;  /* 0x0000ca0000097ab9 */ /* 0x000fe20000000000 */
[----:B------:R-:W-:Y:S01]  /*16c00*/  SHFL.BFLY PT, R4, R251, 0x2, 0x1f ;  /* 0x0c401f00fb047f89 */ /* 0x000fe200000e0000 */
[----:B------:R-:W-:Y:S01]  /*16c10*/  UISETP.NE.AND UP3, UPT, UR9, URZ, UPT ;  /* 0x0000003f0900728c */ /* 0x000fe2000bf65270 */
[----:B------:R-:W4:Y:S01]  /*16c20*/  S2UR UR10, SR_CTAID.Z ;  /* 0x00000000000a79c3 */ /* 0x000f220000002700 */
[----:B------:R-:W-:Y:S01]  /*16c30*/  ULDC UR8, c[0x0][0x214] ;  /* 0x0000850000087ab9 */ /* 0x000fe20000000800 */
[----:B------:R-:W-:Y:S01]  /*16c40*/  SHFL.BFLY PT, R6, R250, 0x2, 0x1f ;  /* 0x0c401f00fa067f89 */ /* 0x000fe200000e0000 */
[----:B------:R-:W-:-:S03]  /*16c50*/  @UP0 UIMAD.WIDE.U32 UR12, UR26, UR4, URZ ;  /* 0x000000041a0c02a5 */ /* 0x000fc6000f8e003f */
[----:B------:R-:W5:Y:S01]  /*16c60*/  S2R R172, SR_TID.X ;  /* 0x0000000000ac7919 */ /* 0x000f620000002100 */
[----:B------:R-:W-:-:S03]  /*16c70*/  @UP0 UIMAD UR7, UR26, UR5, UR13 ;  /* 0x000000051a0702a4 */ /* 0x000fc6000f8e020d */
[----:B------:R-:W-:Y:S01]  /*16c80*/  ULDC.64 UR4, c[0x0][0x1e0] ;  /* 0x0000780000047ab9 */ /* 0x000fe20000000a00 */
[----:B-1----:R-:W-:Y:S01]  /*16c90*/  FADD.FTZ R3, R3, R248 ;  /* 0x000000f803037221 */ /* 0x002fe20000010000 */
[----:B--2---:R-:W-:Y:S02]  /*16ca0*/  @!UP0 USHF.R.S32.HI UR11, URZ, 0x1f, UR6 ;  /* 0x0000001f3f0b8899 */ /* 0x004fe40008011406 */
[----:B------:R-:W-:Y:S01]  /*16cb0*/  @!UP0 UIMAD.WIDE.U32 UR20, UR6, UR4, URZ ;  /* 0x00000004061482a5 */ /* 0x000fe2000f8e003f */
[----:B---3--:R-:W-:Y:S01]  /*16cc0*/  FADD.FTZ R0, R0, R249 ;  /* 0x000000f900007221 */ /* 0x008fe20000010000 */
[----:B------:R-:W1:Y:S01]  /*16cd0*/  SHFL.BFLY PT, R7, R3, 0x1, 0x1f ;  /* 0x0c201f0003077f89 */ /* 0x000e6200000e0000 */
[----:B------:R-:W-:-:S03]  /*16ce0*/  @!UP0 UIMAD UR11, UR11, UR4, URZ ;  /* 0x000000040b0b82a4 */ /* 0x000fc6000f8e023f */
[----:B------:R-:W2:Y:S01]  /*16cf0*/  SHFL.BFLY PT, R5, R0, 0x1, 0x1f ;  /* 0x0c201f0000057f89 */ /* 0x000ea200000e0000 */
[----:B------:R-:W-:Y:S02]  /*16d00*/  ULDC.U8 UR4, c[0x0][0x329] ;  /* 0x0000ca4000047ab9 */ /* 0x000fe40000000000 */
[----:B------:R-:W-:Y:S02]  /*16d10*/  UISETP.NE.AND UP2, UPT, UR4, URZ, UPT ;  /* 0x0000003f0400728c */ /* 0x000fe4000bf45270 */
[----:B------:R-:W-:Y:S01]  /*16d20*/  UISETP.EQ.AND UP3, UPT, UR4, URZ, UP3 ;  /* 0x0000003f0400728c */ /* 0x000fe20009f62270 */
[----:B-----5:R-:W-:Y:S01]  /*16d30*/  SHF.R.S32.HI R173, RZ, 0x1f, R172 ;  /* 0x0000001fffad7819 */ /* 0x020fe200000114ac */
[----:B------:R-:W-:Y:S02]  /*16d40*/  @!UP0 UIMAD UR11, UR6, UR5, UR11 ;  /* 0x00000005060b82a4 */ /* 0x000fe4000f8e020b */
[----:B------:R-:W-:Y:S01]  /*16d50*/  ULDC UR4, c[0x0][0x1c0] ;  /* 0x0000700000047ab9 */ /* 0x000fe20000000800 */
[----:B------:R-:W-:Y:S01]  /*16d60*/  LEA.HI R139, R173, R172, RZ, 0x2 ;  /* 0x000000acad8b7211 */ /* 0x000fe200078f10ff */
[----:B------:R-:W-:-:S03]  /*16d70*/  ULDC UR5, c[0x0][0x234] ;  /* 0x00008d0000057ab9 */ /* 0x000fc60000000800 */
[----:B------:R-:W-:Y:S01]  /*16d80*/  @!UP2 UISETP.NE.AND UP1, UPT, UR9, URZ, UPT ;  /* 0x0000003f0900a28c */ /* 0x000fe2000bf25270 */
[----:B------:R-:W-:Y:S01]  /*16d90*/  SHF.R.S32.HI R26, RZ, 0x2, R139 ;  /* 0x00000002ff1a7819 */ /* 0x000fe2000001148b */
[----:B------:R-:W3:Y:S01]  /*16da0*/  S2UR UR9, SR_CTAID.X ;  /* 0x00000000000979c3 */ /* 0x000ee20000002500 */
[----:B------:R-:W-:Y:S02]  /*16db0*/  @UP2 ULDC UR14, c[0x0][0x210] ;  /* 0x00008400000e2ab9 */ /* 0x000fe40000000800 */
[----:B------:R-:W-:Y:S01]  /*16dc0*/  @UP2 UIMAD UR14, UR14, UR8, URZ ;  /* 0x000000080e0e22a4 */ /* 0x000fe2000f8e023f */
[----:B-1----:R-:W-:Y:S01]  /*16dd0*/  FADD.FTZ R133, R3, R7 ;  /* 0x0000000703857221 */ /* 0x002fe20000010000 */
[----:B------:R-:W-:Y:S01]  /*16de0*/  @!UP2 USEL UR14, UR8, UR5, !UP1 ;  /* 0x00000005080ea287 */ /* 0x000fe2000c800000 */
[----:B------:R-:W-:Y:S01]  /*16df0*/  FADD.FTZ R3, R4, R251 ;  /* 0x000000fb04037221 */ /* 0x000fe20000010000 */
[----:B------:R-:W-:Y:S01]  /*16e00*/  MOV R4, 0x3f800000 ;  /* 0x3f80000000047802 */ /* 0x000fe20000000f00 */
[----:B--2---:R-:W-:Y:S01]  /*16e10*/  FADD.FTZ R132, R0, R5 ;  /* 0x0000000500847221 */ /* 0x004fe20000010000 */
[----:B------:R-:W-:Y:S01]  /*16e20*/  FSETP.NE.FTZ.AND P6, PT, R133, RZ, PT ;  /* 0x000000ff8500720b */ /* 0x000fe20003fd5000 */
[----:B------:R-:W-:Y:S01]  /*16e30*/  FADD.FTZ R5, R6, R250 ;  /* 0x000000fa06057221 */ /* 0x000fe20000010000 */
[----:B------:R-:W1:Y:S01]  /*16e40*/  SHFL.BFLY PT, R7, R3, 0x1, 0x1f ;  /* 0x0c201f0003077f89 */ /* 0x000e6200000e0000 */
[----:B------:R-:W-:Y:S01]  /*16e50*/  MOV R0, 0x3f800000 ;  /* 0x3f80000000007802 */ /* 0x000fe20000000f00 */
[----:B------:R-:W-:Y:S01]  /*16e60*/  @UP2 UMOV UR13, 0x1 ;  /* 0x00000001000d2882 */ /* 0x000fe20000000000 */
[----:B------:R-:W-:Y:S01]  /*16e70*/  SHF.R.S32.HI R6, RZ, 0x1f, R139 ;  /* 0x0000001fff067819 */ /* 0x000fe2000001148b */
[----:B------:R-:W2:Y:S01]  /*16e80*/  SHFL.BFLY PT, R8, R5, 0x1, 0x1f ;  /* 0x0c201f0005087f89 */ /* 0x000ea200000e0000 */
[----:B------:R-:W-:Y:S01]  /*16e90*/  FSETP.NE.FTZ.AND P5, PT, R132, RZ, PT ;  /* 0x000000ff8400720b */ /* 0x000fe20003fb5000 */
[----:B------:R-:W-:Y:S01]  /*16ea0*/  @!UP2 UIMAD UR13, UR14, UR4, URZ ;  /* 0x000000040e0da2a4 */ /* 0x000fe2000f8e023f */
[----:B------:R-:W-:Y:S01]  /*16eb0*/  LEA.HI R6, R6, R26, RZ, 0x3 ;  /* 0x0000001a06067211 */ /* 0x000fe200078f18ff */
[----:B------:R-:W-:-:S02]  /*16ec0*/  @UP3 UIMAD UR16, UR6, UR8, URZ ;  /* 0x00000008061032a4 */ /* 0x000fc4000f8e023f */
[----:B------:R-:W-:Y:S01]  /*16ed0*/  @UP2 ULDC UR15, c[0x0][0x210] ;  /* 0x00008400000f2ab9 */ /* 0x000fe20000000800 */
[----:B------:R-:W5:Y:S01]  /*16ee0*/  @P6 MUFU.RCP R0, R133 ;  /* 0x0000008500006308 */ /* 0x000f620000001000 */
[----:B------:R-:W-:Y:S01]  /*16ef0*/  LOP3.LUT R6, R6, 0xfffffff8, RZ, 0xc0, !PT ;  /* 0xfffffff806067812 */ /* 0x000fe200078ec0ff */
[----:B------:R-:W-:Y:S02]  /*16f00*/  UIMAD UR4, UR6, UR13, URZ ;  /* 0x0000000d060472a4 */ /* 0x000fe4000f8e023f */
[----:B------:R-:W-:Y:S01]  /*16f10*/  @!UP2 UMOV UR15, 0x1 ;  /* 0x00000001000fa882 */ /* 0x000fe20000000000 */
[----:B------:R-:W-:Y:S01]  /*16f20*/  IADD3 R26, R26, -R6, RZ ;  /* 0x800000061a1a7210 */ /* 0x000fe20007ffe0ff */
[----:B------:R-:W-:Y:S02]  /*16f30*/  @UP3 USEL UR16, UR16, UR26, !UP0 ;  /* 0x0000001a10103287 */ /* 0x000fe4000c000000 */
[----:B------:R-:W-:Y:S01]  /*16f40*/  @P5 MUFU.RCP R4, R132 ;  /* 0x0000008400045308 */ /* 0x000fe20000001000 */
[----:B---3--:R-:W-:-:S02]  /*16f50*/  UIMAD UR9, UR9, UR15, URZ ;  /* 0x0000000f090972a4 */ /* 0x008fc4000f8e023f */
[----:B------:R-:W-:Y:S01]  /*16f60*/  USEL UR4, UR4, URZ, !UP3 ;  /* 0x0000003f04047287 */ /* 0x000fe2000d800000 */
[----:B-1----:R-:W-:Y:S01]  /*16f70*/  FADD.FTZ R138, R3, R7 ;  /* 0x00000007038a7221 */ /* 0x002fe20000010000 */
[----:B------:R-:W-:Y:S01]  /*16f80*/  MOV R3, 0x3f800000 ;  /* 0x3f80000000037802 */ /* 0x000fe20000000f00 */
[----:B------:R-:W-:Y:S01]  /*16f90*/  USHF.L.U32 UR9, UR9, 0x7, URZ ;  /* 0x0000000709097899 */ /* 0x000fe2000800063f */
[----:B-----5:R-:W-:Y:S01]  /*16fa0*/  FMUL.FTZ R0, R0, c[0x0][0x2dc] ;  /* 0x0000b70000007a20 */ /* 0x020fe20000410000 */
[----:B----4-:R-:W-:Y:S01]  /*16fb0*/  UIMAD UR14, UR10, UR14, UR4 ;  /* 0x0000000e0a0e72a4 */ /* 0x010fe2000f8e0204 */
[----:B------:R-:W-:Y:S01]  /*16fc0*/  FSETP.NE.FTZ.AND P4, PT, R138, RZ, PT ;  /* 0x000000ff8a00720b */ /* 0x000fe20003f95000 */
[----:B--2---:R-:W-:Y:S01]  /*16fd0*/  FADD.FTZ R137, R5, R8 ;  /* 0x0000000805897221 */ /* 0x004fe20000010000 */
[----:B------:R-:W-:Y:S01]  /*16fe0*/  @!UP3 UMOV UR22, URZ ;  /* 0x0000003f0016bc82 */ /* 0x000fe20008000000 */
[C---:B------:R-:W-:Y:S01]  /*16ff0*/  FMUL.FTZ R140, R0.reuse, R140 ;  /* 0x0000008c008c7220 */ /* 0x040fe20000410000 */
[----:B------:R-:W-:Y:S01]  /*17000*/  @UP3 UMOV UR22, UR16 ;  /* 0x0000001000163c82 */ /* 0x000fe20008000000 */
[C---:B------:R-:W-:Y:S01]  /*17010*/  FMUL.FTZ R6, R0.reuse, R141 ;  /* 0x0000008d00067220 */ /* 0x040fe20000410000 */
[----:B------:R-:W-:Y:S01]  /*17020*/  FSETP.NE.FTZ.AND P3, PT, R137, RZ, PT ;  /* 0x000000ff8900720b */ /* 0x000fe20003f75000 */
[C---:B------:R-:W-:Y:S01]  /*17030*/  FMUL.FTZ R152, R0.reuse, R152 ;  /* 0x0000009800987220 */ /* 0x040fe20000410000 */
[----:B------:R-:W-:Y:S01]  /*17040*/  @!UP3 UMOV UR23, URZ ;  /* 0x0000003f0017bc82 */ /* 0x000fe20008000000 */
[----:B------:R-:W-:Y:S01]  /*17050*/  FMUL.FTZ R153, R0, R153 ;  /* 0x0000009900997220 */ /* 0x000fe20000410000 */
[----:B------:R-:W-:Y:S01]  /*17060*/  R2P PR, R26, 0x6 ;  /* 0x000000061a007804 */ /* 0x000fe20000000000 */
[----:B------:R-:W-:Y:S01]  /*17070*/  FMUL.FTZ R36, R0, R36 ;  /* 0x0000002400247220 */ /* 0x000fe20000410000 */
[----:B------:R-:W-:Y:S01]  /*17080*/  F2FP.PACK_AB R6, R6, R140 ;  /* 0x0000008c0606723e */ /* 0x000fe200000000ff */
[C---:B------:R-:W-:Y:S01]  /*17090*/  FMUL.FTZ R11, R0.reuse, R37 ;  /* 0x00000025000b7220 */ /* 0x040fe20000410000 */
[----:B------:R-:W1:Y:S01]  /*170a0*/  @P4 MUFU.RCP R3, R138 ;  /* 0x0000008a00034308 */ /* 0x000e620000001000 */
[C---:B------:R-:W-:Y:S01]  /*170b0*/  FMUL.FTZ R48, R0.reuse, R48 ;  /* 0x0000003000307220 */ /* 0x040fe20000410000 */
[----:B------:R-:W-:Y:S01]  /*170c0*/  USHF.R.S32.HI UR4, URZ, 0x1f, UR9 ;  /* 0x0000001f3f047899 */ /* 0x000fe20008011409 */
[C---:B------:R-:W-:Y:S01]  /*170d0*/  FMUL.FTZ R14, R0.reuse, R49 ;  /* 0x00000031000e7220 */ /* 0x040fe20000410000 */
[----:B------:R-:W-:Y:S01]  /*170e0*/  F2FP.PACK_AB R11, R11, R36 ;  /* 0x000000240b0b723e */ /* 0x000fe200000000ff */
[C---:B------:R-:W-:Y:S01]  /*170f0*/  FMUL.FTZ R52, R0.reuse, R52 ;  /* 0x0000003400347220 */ /* 0x040fe20000410000 */
[----:B------:R-:W-:Y:S01]  /*17100*/  @UP3 USHF.R.S32.HI UR23, URZ, 0x1f, UR16 ;  /* 0x0000001f3f173899 */ /* 0x000fe20008011410 */
[----:B------:R-:W-:Y:S01]  /*17110*/  FMUL.FTZ R21, R0, R53 ;  /* 0x0000003500157220 */ /* 0x000fe20000410000 */
[----:B------:R-:W-:Y:S01]  /*17120*/  F2FP.PACK_AB R14, R14, R48 ;  /* 0x000000300e0e723e */ /* 0x000fe200000000ff */
[C---:B------:R-:W-:Y:S01]  /*17130*/  FMUL.FTZ R64, R0.reuse, R64 ;  /* 0x0000004000407220 */ /* 0x040fe20000410000 */
[----:B------:R-:W-:Y:S01]  /*17140*/  USHF.R.S32.HI UR5, URZ, 0x1f, UR14 ;  /* 0x0000001f3f057899 */ /* 0x000fe2000801140e */
[C---:B------:R-:W-:Y:S01]  /*17150*/  FMUL.FTZ R28, R0.reuse, R65 ;  /* 0x00000041001c7220 */ /* 0x040fe20000410000 */
[----:B------:R-:W-:Y:S01]  /*17160*/  F2FP.PACK_AB R21, R21, R52 ;  /* 0x000000341515723e */ /* 0x000fe200000000ff */
[C---:B------:R-:W-:Y:S01]  /*17170*/  FMUL.FTZ R32, R0.reuse, R68 ;  /* 0x0000004400207220 */ /* 0x040fe20000410000 */
[----:B------:R-:W-:Y:S01]  /*17180*/  UIADD3 UR9, UP2, UP1, UR9, UR22, UR14 ;  /* 0x0000001609097290 */ /* 0x000fe2000f95e00e */
[C---:B------:R-:W-:Y:S01]  /*17190*/  FMUL.FTZ R69, R0.reuse, R69 ;  /* 0x0000004500457220 */ /* 0x040fe20000410000 */
[----:B------:R-:W-:Y:S01]  /*171a0*/  @!UP0 UIADD3 UR7, UR21, UR11, URZ ;  /* 0x0000000b15078290 */ /* 0x000fe2000fffe03f */
[C---:B------:R-:W-:Y:S01]  /*171b0*/  FMUL.FTZ R80, R0.reuse, R80 ;  /* 0x0000005000507220 */ /* 0x040fe20000410000 */
[----:B------:R-:W-:Y:S01]  /*171c0*/  UIADD3.X UR4, UR4, UR23, UR5, UP2, UP1 ;  /* 0x0000001704047290 */ /* 0x000fe200097e2405 */
[C---:B------:R-:W-:Y:S01]  /*171d0*/  FMUL.FTZ R81, R0.reuse, R81 ;  /* 0x0000005100517220 */ /* 0x040fe20000410000 */
[----:B------:R-:W-:Y:S01]  /*171e0*/  @!UP0 UMOV UR12, UR20 ;  /* 0x00000014000c8c82 */ /* 0x000fe20008000000 */
[----:B------:R-:W-:-:S02]  /*171f0*/  FMUL.FTZ R84, R0, R84 ;  /* 0x0000005400547220 */ /* 0x000fc40000410000 */
        /* <DEDUP_REMOVED lines=19> */
[----:B-1----:R-:W-:Y:S02]  /*17330*/  FMUL.FTZ R3, R3, c[0x0][0x2dc] ;  /* 0x0000b70003037a20 */ /* 0x002fe40000410000 */
[----:B------:R-:W-:Y:S02]  /*17340*/  FMUL.FTZ R4, R4, c[0x0][0x2dc] ;  /* 0x0000b70004047a20 */ /* 0x000fe40000410000 */
[C---:B------:R-:W-:Y:S01]  /*17350*/  FMUL.FTZ R56, R3.reuse, R56 ;  /* 0x0000003803387220 */ /* 0x040fe20000410000 */
[----:B------:R-:W1:Y:S01]  /*17360*/  @P3 MUFU.RCP R0, R137 ;  /* 0x0000008900003308 */ /* 0x000e620000001000 */
[----:B------:R-:W-:-:S02]  /*17370*/  FMUL.FTZ R19, R3, R57 ;  /* 0x0000003903137220 */ /* 0x000fc40000410000 */
[C---:B------:R-:W-:Y:S02]  /*17380*/  FMUL.FTZ R13, R4.reuse, R38 ;  /* 0x00000026040d7220 */ /* 0x040fe40000410000 */
[C---:B------:R-:W-:Y:S01]  /*17390*/  FMUL.FTZ R10, R4.reuse, R39 ;  /* 0x00000027040a7220 */ /* 0x040fe20000410000 */
[----:B------:R-:W-:Y:S01]  /*173a0*/  F2FP.PACK_AB R19, R19, R56 ;  /* 0x000000381313723e */ /* 0x000fe200000000ff */
[C---:B------:R-:W-:Y:S01]  /*173b0*/  FMUL.FTZ R17, R4.reuse, R50 ;  /* 0x0000003204117220 */ /* 0x040fe20000410000 */
[----:B------:R-:W-:Y:S01]  /*173c0*/  F2FP.PACK_AB R56, R85, R84 ;  /* 0x000000545538723e */ /* 0x000fe200000000ff */
[C---:B------:R-:W-:Y:S01]  /*173d0*/  FMUL.FTZ R51, R4.reuse, R51 ;  /* 0x0000003304337220 */ /* 0x040fe20000410000 */
[----:B------:R-:W-:Y:S01]  /*173e0*/  LEA.HI R84, R173, R172, RZ, 0x5 ;  /* 0x000000acad547211 */ /* 0x000fe200078f28ff */
[----:B------:R-:W-:Y:S01]  /*173f0*/  FMUL.FTZ R27, R4, R66 ;  /* 0x00000042041b7220 */ /* 0x000fe20000410000 */
[----:B------:R-:W-:Y:S01]  /*17400*/  F2FP.PACK_AB R10, R10, R13 ;  /* 0x0000000d0a0a723e */ /* 0x000fe200000000ff */
[C---:B------:R-:W-:Y:S01]  /*17410*/  FMUL.FTZ R18, R4.reuse, R54 ;  /* 0x0000003604127220 */ /* 0x040fe20000410000 */
[----:B------:R-:W-:Y:S01]  /*17420*/  F2FP.PACK_AB R13, R51, R17 ;  /* 0x00000011330d723e */ /* 0x000fe200000000ff */
[----:B------:R-:W-:-:S02]  /*17430*/  FMUL.FTZ R24, R4, R67 ;  /* 0x0000004304187220 */ /* 0x000fc40000410000 */
[----:B-1----:R-:W-:Y:S02]  /*17440*/  FMUL.FTZ R0, R0, c[0x0][0x2dc] ;  /* 0x0000b70000007a20 */ /* 0x002fe40000410000 */
[C---:B------:R-:W-:Y:S01]  /*17450*/  FMUL.FTZ R15, R3.reuse, R41 ;  /* 0x00000029030f7220 */ /* 0x040fe20000410000 */
[----:B------:R-:W-:Y:S01]  /*17460*/  F2FP.PACK_AB R17, R24, R27 ;  /* 0x0000001b1811723e */ /* 0x000fe200000000ff */
[C---:B------:R-:W-:Y:S01]  /*17470*/  FMUL.FTZ R23, R3.reuse, R45 ;  /* 0x0000002d03177220 */ /* 0x040fe20000410000 */
[----:B------:R-:W-:Y:S01]  /*17480*/  SHF.R.S32.HI R24, RZ, 0x5, R84 ;  /* 0x00000005ff187819 */ /* 0x000fe20000011454 */
[C---:B------:R-:W-:Y:S02]  /*17490*/  FMUL.FTZ R66, R3.reuse, R61 ;  /* 0x0000003d03427220 */ /* 0x040fe40000410000 */
[C---:B------:R-:W-:Y:S02]  /*174a0*/  FMUL.FTZ R144, R3.reuse, R144 ;  /* 0x0000009003907220 */ /* 0x040fe40000410000 */
[----:B------:R-:W-:-:S02]  /*174b0*/  FMUL.FTZ R67, R3, R145 ;  /* 0x0000009103437220 */ /* 0x000fc40000410000 */
        /* <DEDUP_REMOVED lines=18> */
[----:B------:R-:W-:-:S02]  /*175e0*/  FMUL.FTZ R54, R3, R89 ;  /* 0x0000005903367220 */ /* 0x000fc40000410000 */
[C---:B------:R-:W-:Y:S02]  /*175f0*/  FMUL.FTZ R92, R3.reuse, R92 ;  /* 0x0000005c035c7220 */ /* 0x040fe40000410000 */
[C---:B------:R-:W-:Y:S01]  /*17600*/  FMUL.FTZ R50, R3.reuse, R93 ;  /* 0x0000005d03327220 */ /* 0x040fe20000410000 */
[----:B------:R-:W-:Y:S01]  /*17610*/  F2FP.PACK_AB R54, R54, R88 ;  /* 0x000000583636723e */ /* 0x000fe200000000ff */
[C---:B------:R-:W-:Y:S02]  /*17620*/  FMUL.FTZ R156, R3.reuse, R156 ;  /* 0x0000009c039c7220 */ /* 0x040fe40000410000 */
[C---:B------:R-:W-:Y:S01]  /*17630*/  FMUL.FTZ R157, R3.reuse, R157 ;  /* 0x0000009d039d7220 */ /* 0x040fe20000410000 */
[----:B------:R-:W-:Y:S01]  /*17640*/  F2FP.PACK_AB R50, R50, R92 ;  /* 0x0000005c3232723e */ /* 0x000fe200000000ff */
[C---:B------:R-:W-:Y:S02]  /*17650*/  FMUL.FTZ R104, R3.reuse, R104 ;  /* 0x0000006803687220 */ /* 0x040fe40000410000 */
[----:B------:R-:W-:-:S02]  /*17660*/  FMUL.FTZ R105, R3, R105 ;  /* 0x0000006903697220 */ /* 0x000fc40000410000 */
[C---:B------:R-:W-:Y:S02]  /*17670*/  FMUL.FTZ R160, R3.reuse, R160 ;  /* 0x000000a003a07220 */ /* 0x040fe40000410000 */
[C---:B------:R-:W-:Y:S02]  /*17680*/  FMUL.FTZ R38, R3.reuse, R161 ;  /* 0x000000a103267220 */ /* 0x040fe40000410000 */
        /* <DEDUP_REMOVED lines=8> */
[----:B------:R-:W-:Y:S01]  /*17710*/  SHF.L.U32 R3, R26, 0x6, RZ ;  /* 0x000000061a037819 */ /* 0x000fe200000006ff */
[----:B------:R-:W-:Y:S01]  /*17720*/  FMUL.FTZ R146, R0, R146 ;  /* 0x0000009200927220 */ /* 0x000fe20000410000 */
[----:B------:R-:W-:Y:S01]  /*17730*/  LOP3.LUT R26, R26, 0x1, RZ, 0xc0, !PT ;  /* 0x000000011a1a7812 */ /* 0x000fe200078ec0ff */
[C---:B------:R-:W-:Y:S01]  /*17740*/  FMUL.FTZ R8, R0.reuse, R147 ;  /* 0x0000009300087220 */ /* 0x040fe20000410000 */
[----:B------:R-:W-:Y:S01]  /*17750*/  LOP3.LUT R3, R3, 0x1c0, RZ, 0xc0, !PT ;  /* 0x000001c003037812 */ /* 0x000fe200078ec0ff */
[----:B------:R-:W-:Y:S01]  /*17760*/  FMUL.FTZ R150, R0, R150 ;  /* 0x0000009600967220 */ /* 0x000fe20000410000 */
[----:B------:R-:W-:Y:S01]  /*17770*/  ISETP.NE.U32.AND P0, PT, R26, 0x1, PT ;  /* 0x000000011a00780c */ /* 0x000fe20003f05070 */
        /* <DEDUP_REMOVED lines=50> */
[----:B------:R-:W-:Y:S01]  /*17aa0*/  LOP3.LUT R0, R139, 0x3ffffffc, RZ, 0xc0, !PT ;  /* 0x3ffffffc8b007812 */ /* 0x000fe200078ec0ff */
[C---:B------:R-:W-:Y:S01]  /*17ab0*/  FMUL.FTZ R142, R4.reuse, R142 ;  /* 0x0000008e048e7220 */ /* 0x040fe20000410000 */
[----:B------:R-:W-:Y:S01]  /*17ac0*/  F2FP.PACK_AB R29, R29, R126 ;  /* 0x0000007e1d1d723e */ /* 0x000fe200000000ff */
[----:B------:R-:W-:Y:S01]  /*17ad0*/  FMUL.FTZ R5, R4, R143 ;  /* 0x0000008f04057220 */ /* 0x000fe20000410000 */
[----:B------:R-:W-:Y:S01]  /*17ae0*/  IADD3 R0, -R0, R172, RZ ;  /* 0x000000ac00007210 */ /* 0x000fe20007ffe1ff */
[----:B------:R-:W-:Y:S01]  /*17af0*/  FMUL.FTZ R20, R4, R55 ;  /* 0x0000003704147220 */ /* 0x000fe20000410000 */
[----:B------:R-:W-:Y:S01]  /*17b00*/  F2FP.PACK_AB R68, R68, R130 ;  /* 0x000000824444723e */ /* 0x000fe200000000ff */
[----:B------:R-:W-:Y:S01]  /*17b10*/  FMUL.FTZ R154, R4, R154 ;  /* 0x0000009a049a7220 */ /* 0x000fe20000410000 */
[----:B------:R-:W-:Y:S01]  /*17b20*/  LEA R0, R24, R0, 0x9 ;  /* 0x0000000018007211 */ /* 0x000fe200078e48ff */
[C---:B------:R-:W-:Y:S01]  /*17b30*/  FMUL.FTZ R7, R4.reuse, R155 ;  /* 0x0000009b04077220 */ /* 0x040fe20000410000 */
[----:B------:R-:W-:Y:S01]  /*17b40*/  F2FP.PACK_AB R5, R5, R142 ;  /* 0x0000008e0505723e */ /* 0x000fe200000000ff */
[----:B------:R-:W-:Y:S01]  /*17b50*/  FMUL.FTZ R70, R4, R70 ;  /* 0x0000004604467220 */ /* 0x000fe20000410000 */
[----:B------:R-:W-:Y:S01]  /*17b60*/  LEA R0, R0, R3, 0x1 ;  /* 0x0000000300007211 */ /* 0x000fe200078e08ff */
[----:B------:R-:W-:Y:S01]  /*17b70*/  FMUL.FTZ R71, R4, R71 ;  /* 0x0000004704477220 */ /* 0x000fe20000410000 */
[----:B------:R-:W-:Y:S01]  /*17b80*/  F2FP.PACK_AB R20, R20, R18 ;  /* 0x000000121414723e */ /* 0x000fe200000000ff */
[----:B------:R-:W-:Y:S01]  /*17b90*/  FMUL.FTZ R82, R4, R82 ;  /* 0x0000005204527220 */ /* 0x000fe20000410000 */
[----:B------:R-:W-:Y:S01]  /*17ba0*/  SHF.L.U32 R0, R0, 0x1, RZ ;  /* 0x0000000100007819 */ /* 0x000fe200000006ff */
[----:B------:R-:W-:Y:S01]  /*17bb0*/  FMUL.FTZ R83, R4, R83 ;  /* 0x0000005304537220 */ /* 0x000fe20000410000 */
[----:B------:R-:W-:Y:S01]  /*17bc0*/  F2FP.PACK_AB R18, R28, R64 ;  /* 0x000000401c12723e */ /* 0x000fe200000000ff */
[----:B------:R-:W-:Y:S01]  /*17bd0*/  FMUL.FTZ R86, R4, R86 ;  /* 0x0000005604567220 */ /* 0x000fe20000410000 */
[----:B------:R-:W-:Y:S01]  /*17be0*/  IADD3 R3, R0, -0x10, RZ ;  /* 0xfffffff000037810 */ /* 0x000fe20007ffe0ff */
[----:B------:R-:W-:Y:S01]  /*17bf0*/  FMUL.FTZ R55, R4, R87 ;  /* 0x0000005704377220 */ /* 0x000fe20000410000 */
[----:B------:R-:W-:Y:S01]  /*17c00*/  @P0 IADD3 R3, R0, 0x10, RZ ;  /* 0x0000001000030810 */ /* 0x000fe20007ffe0ff */
[C---:B------:R-:W-:Y:S01]  /*17c10*/  FMUL.FTZ R98, R4.reuse, R98 ;  /* 0x0000006204627220 */ /* 0x040fe20000410000 */
[----:B------:R-:W-:Y:S01]  /*17c20*/  F2FP.PACK_AB R64, R69, R32 ;  /* 0x000000204540723e */ /* 0x000fe200000000ff */
[C---:B------:R-:W-:Y:S01]  /*17c30*/  FMUL.FTZ R99, R4.reuse, R99 ;  /* 0x0000006304637220 */ /* 0x040fe20000410000 */
[----:B------:R-:W-:Y:S01]  /*17c40*/  MOV R69, 0x20 ;  /* 0x0000002000457802 */ /* 0x000fe20000000f00 */
[C---:B------:R-:W-:Y:S01]  /*17c50*/  FMUL.FTZ R102, R4.reuse, R102 ;  /* 0x0000006604667220 */ /* 0x040fe20000410000 */
[----:B------:R1:W-:Y:S01]  /*17c60*/  STS [R0], R6 ;  /* 0x0000000600007388 */ /* 0x0003e20000000800 */
        /* <DEDUP_REMOVED lines=23> */
[----:B-1----:R-:W-:Y:S01]  /*17de0*/  MOV R6, 0x40 ;  /* 0x0000004000067802 */ /* 0x002fe20000000f00 */
[----:B------:R1:W-:Y:S01]  /*17df0*/  STS [R3], R4 ;  /* 0x0000000403007388 */ /* 0x0003e20000000800 */
[----:B------:R-:W-:Y:S02]  /*17e00*/  F2FP.PACK_AB R32, R165, R164 ;  /* 0x000000a4a520723e */ /* 0x000fe400000000ff */
[----:B------:R-:W-:Y:S01]  /*17e10*/  SEL R6, R6, 0xffffffc0, !P2 ;  /* 0xffffffc006067807 */ /* 0x000fe20005000000 */
[----:B------:R-:W-:Y:S01]  /*17e20*/  STS [R0+0x2000], R67 ;  /* 0x0020004300007388 */ /* 0x000fe20000000800 */
[----:B------:R-:W-:Y:S02]  /*17e30*/  F2FP.PACK_AB R31, R31, R166 ;  /* 0x000000a61f1f723e */ /* 0x000fe400000000ff */
[----:B------:R-:W-:Y:S01]  /*17e40*/  F2FP.PACK_AB R28, R169, R168 ;  /* 0x000000a8a91c723e */ /* 0x000fe200000000ff */
[----:B------:R2:W-:Y:S01]  /*17e50*/  STS [R0+0x2400], R8 ;  /* 0x0024000800007388 */ /* 0x0005e20000000800 */
[----:B------:R-:W-:-:S03]  /*17e60*/  F2FP.PACK_AB R27, R171, R170 ;  /* 0x000000aaab1b723e */ /* 0x000fc600000000ff */
[----:B------:R3:W-:Y:S04]  /*17e70*/  STS [R3+0x2000], R9 ;  /* 0x0020000903007388 */ /* 0x0007e80000000800 */
[----:B------:R4:W-:Y:S01]  /*17e80*/  STS [R3+0x2400], R12 ;  /* 0x0024000c03007388 */ /* 0x0009e20000000800 */
[----:B-1----:R-:W-:-:S04]  /*17e90*/  SEL R4, R69, 0xffffffe0, !P1 ;  /* 0xffffffe045047807 */ /* 0x002fc80004800000 */
[----:B------:R-:W-:Y:S02]  /*17ea0*/  IADD3 R5, R0, R4, RZ ;  /* 0x0000000400057210 */ /* 0x000fe40007ffe0ff */
[-C--:B------:R-:W-:Y:S02]  /*17eb0*/  IADD3 R4, R4, R3.reuse, RZ ;  /* 0x0000000304047210 */ /* 0x080fe40007ffe0ff */
[-C--:B--2---:R-:W-:Y:S01]  /*17ec0*/  IADD3 R8, R0, R6.reuse, RZ ;  /* 0x0000000600087210 */ /* 0x084fe20007ffe0ff */
[----:B------:R-:W-:Y:S01]  /*17ed0*/  STS [R5], R11 ;  /* 0x0000000b05007388 */ /* 0x000fe20000000800 */
[-C--:B------:R-:W-:Y:S02]  /*17ee0*/  IADD3 R7, R5, R6.reuse, RZ ;  /* 0x0000000605077210 */ /* 0x080fe40007ffe0ff */
[----:B---3--:R-:W-:Y:S01]  /*17ef0*/  IADD3 R9, R6, R3, RZ ;  /* 0x0000000306097210 */ /* 0x008fe20007ffe0ff */
[----:B------:R-:W-:Y:S01]  /*17f00*/  STS [R5+0x400], R10 ;  /* 0x0004000a05007388 */ /* 0x000fe20000000800 */
[----:B------:R-:W-:-:S02]  /*17f10*/  IADD3 R6, R4, R6, RZ ;  /* 0x0000000604067210 */ /* 0x000fc40007ffe0ff */
[----:B----4-:R-:W-:Y:S01]  /*17f20*/  MOV R12, 0x7f800000 ;  /* 0x7f800000000c7802 */ /* 0x010fe20000000f00 */
[----:B------:R1:W-:Y:S04]  /*17f30*/  STS [R4], R14 ;  /* 0x0000000e04007388 */ /* 0x0003e80000000800 */
[----:B------:R2:W-:Y:S04]  /*17f40*/  STS [R4+0x400], R13 ;  /* 0x0004000d04007388 */ /* 0x0005e80000000800 */
[----:B------:R-:W-:Y:S04]  /*17f50*/  STS [R5+0x2000], R15 ;  /* 0x0020000f05007388 */ /* 0x000fe80000000800 */
[----:B------:R-:W-:Y:S04]  /*17f60*/  STS [R5+0x2400], R16 ;  /* 0x0024001005007388 */ /* 0x000fe80000000800 */
[----:B------:R-:W-:Y:S04]  /*17f70*/  STS [R4+0x2000], R23 ;  /* 0x0020001704007388 */ /* 0x000fe80000000800 */
[----:B------:R-:W-:Y:S04]  /*17f80*/  STS [R4+0x2400], R22 ;  /* 0x0024001604007388 */ /* 0x000fe80000000800 */
[----:B------:R-:W-:Y:S01]  /*17f90*/  STS [R8], R21 ;  /* 0x0000001508007388 */ /* 0x000fe20000000800 */
[----:B-1----:R-:W-:-:S03]  /*17fa0*/  MOV R14, 0x7f800000 ;  /* 0x7f800000000e7802 */ /* 0x002fc60000000f00 */
        /* <DEDUP_REMOVED lines=119> */
.L_x_1028:
[----:B--234-:R-:W-:Y:S05]  /*18720*/  BSYNC B0 ;  /* 0x0000000000007941 */ /* 0x01cfea0003800000 */
.L_x_1027:
        /* <DEDUP_REMOVED lines=30> */
.L_x_1030:
[----:B-1----:R-:W-:Y:S05]  /*18910*/  BSYNC B0 ;  /* 0x0000000000007941 */ /* 0x002fea0003800000 */
.L_x_1029:
        /* <DEDUP_REMOVED lines=18> */
.L_x_1032:
[----:B------:R-:W-:Y:S05]  /*18a40*/  BSYNC B0 ;  /* 0x0000000000007941 */ /* 0x000fea0003800000 */
.L_x_1031:
        /* <DEDUP_REMOVED lines=18> */
.L_x_1034:
[----:B------:R-:W-:Y:S05]  /*18b70*/  BSYNC B0 ;  /* 0x0000000000007941 */ /* 0x000fea0003800000 */
.L_x_1033:
        /* <DEDUP_REMOVED lines=18> */
.L_x_1036:
[----:B------:R-:W-:Y:S05]  /*18ca0*/  BSYNC B0 ;  /* 0x0000000000007941 */ /* 0x000fea0003800000 */
.L_x_1035:
        /* <DEDUP_REMOVED lines=18> */
.L_x_1038:
[----:B------:R-:W-:Y:S05]  /*18dd0*/  BSYNC B0 ;  /* 0x0000000000007941 */ /* 0x000fea0003800000 */
.L_x_1037:
        /* <DEDUP_REMOVED lines=18> */
.L_x_1040:
[----:B------:R-:W-:Y:S05]  /*18f00*/  BSYNC B0 ;  /* 0x0000000000007941 */ /* 0x000fea0003800000 */
.L_x_1039:
        /* <DEDUP_REMOVED lines=18> */
.L_x_1042:
[----:B------:R-:W-:Y:S05]  /*19030*/  BSYNC B0 ;  /* 0x0000000000007941 */ /* 0x000fea0003800000 */
.L_x_1041:
        /* <DEDUP_REMOVED lines=19> */
.L_x_979:
        /* <DEDUP_REMOVED lines=8> */
[----:B------:R-:W-:Y:S01]  /*191f0*/  ULDC.64 UR6, c[0x0][0x1e8] ;  /* 0x00007a0000067ab9 */ /* 0x000fe20000000a00 */
[----:B------:R-:W-:Y:S01]  /*19200*/  SHF.R.S32.HI R8, RZ, 0x3, R8 ;  /* 0x00000003ff087819 */ /* 0x000fe20000011408 */
[----:B------:R-:W-:Y:S01]  /*19210*/  USHF.R.S32.HI UR15, URZ, 0x1f, UR14 ;  /* 0x0000001f3f0f7899 */ /* 0x000fe2000801140e */
[----:B------:R-:W-:Y:S01]  /*19220*/  IMAD.IADD R15, R22, 0x1, -R0 ;  /* 0x00000001160f7824 */ /* 0x000fe200078e0a00 */
[----:B------:R-:W-:Y:S01]  /*19230*/  @!UP4 USHF.R.S32.HI UR18, URZ, 0x1f, UR13 ;  /* 0x0000001f3f12c899 */ /* 0x000fe2000801140d */
[----:B------:R-:W-:Y:S01]  /*19240*/  SHF.R.S32.HI R9, RZ, 0x1f, R8 ;  /* 0x0000001fff097819 */ /* 0x000fe20000011408 */
[----:B------:R-:W-:Y:S01]  /*19250*/  @UP4 UIMAD.WIDE.U32 UR8, UR26, UR6, URZ ;  /* 0x000000061a0842a5 */ /* 0x000fe2000f8e003f */
[----:B------:R-:W-:Y:S01]  /*19260*/  IMAD.SHL.U32 R14, R15, 0x8, RZ ;  /* 0x000000080f0e7824 */ /* 0x000fe200078e00ff */
[----:B------:R-:W-:Y:S01]  /*19270*/  @!UP4 UIMAD UR18, UR18, UR4, URZ ;  /* 0x000000041212c2a4 */ /* 0x000fe2000f8e023f */
[----:B------:R-:W-:Y:S01]  /*19280*/  BSSY B0, `(.L_x_1043) ;  /* 0x000003a000007945 */ /* 0x000fe20003800000 */
[----:B------:R-:W-:-:S02]  /*19290*/  ULDC.U8 UR17, c[0x0][0x328] ;  /* 0x0000ca0000117ab9 */ /* 0x000fc40000000000 */
[----:B------:R-:W-:Y:S01]  /*192a0*/  @!UP4 UIMAD.WIDE.U32 UR20, UR13, UR4, URZ ;  /* 0x000000040d14c2a5 */ /* 0x000fe2000f8e003f */
[----:B------:R-:W-:Y:S01]  /*192b0*/  IADD3 R23, R14, 0x40, RZ ;  /* 0x000000400e177810 */ /* 0x000fe20007ffe0ff */
[----:B------:R-:W-:Y:S02]  /*192c0*/  @!UP4 UIMAD UR18, UR13, UR5, UR18 ;  /* 0x000000050d12c2a4 */ /* 0x000fe4000f8e0212 */
[----:B------:R-:W-:Y:S02]  /*192d0*/  UISETP.NE.AND UP2, UPT, UR17, URZ, UPT ;  /* 0x0000003f1100728c */ /* 0x000fe4000bf45270 */
[----:B------:R-:W-:Y:S02]  /*192e0*/  ULDC.64 UR4, c[0x0][0x1f0] ;  /* 0x00007c0000047ab9 */ /* 0x000fe40000000a00 */
[----:B------:R-:W-:Y:S02]  /*192f0*/  UIMAD UR4, UR15, UR4, URZ ;  /* 0x000000040f0472a4 */ /* 0x000fe4000f8e023f */
[----:B------:R-:W-:Y:S01]  /*19300*/  @!UP3 UISETP.NE.AND UP1, UPT, UR17, URZ, UPT ;  /* 0x0000003f1100b28c */ /* 0x000fe2000bf25270 */
[----:B--2---:R-:W-:Y:S01]  /*19310*/  IMAD.WIDE R6, R6, 0x80, R8 ;  /* 0x0000008006067825 */ /* 0x004fe200078e0208 */
[----:B------:R-:W-:-:S02]  /*19320*/  @UP4 UMOV UR15, UR8 ;  /* 0x00000008000f4c82 */ /* 0x000fc40008000000 */
[----:B------:R-:W-:Y:S02]  /*19330*/  @UP4 UIMAD UR7, UR26, UR7, UR9 ;  /* 0x000000071a0742a4 */ /* 0x000fe4000f8e0209 */
[----:B------:R-:W-:Y:S02]  /*19340*/  ULDC UR12, c[0x0][0x214] ;  /* 0x00008500000c7ab9 */ /* 0x000fe40000000800 */
[----:B------:R-:W-:Y:S02]  /*19350*/  @UP3 ULDC UR8, c[0x0][0x210] ;  /* 0x0000840000083ab9 */ /* 0x000fe40000000800 */
[----:B------:R-:W-:Y:S02]  /*19360*/  UISETP.EQ.AND UP2, UPT, UR16, URZ, UP2 ;  /* 0x0000003f1000728c */ /* 0x000fe40009742270 */
[----:B------:R-:W-:Y:S02]  /*19370*/  ULDC UR9, c[0x0][0x234] ;  /* 0x00008d0000097ab9 */ /* 0x000fe40000000800 */
[----:B------:R-:W-:-:S02]  /*19380*/  @UP3 UIMAD UR8, UR8, UR12, URZ ;  /* 0x0000000c080832a4 */ /* 0x000fc4000f8e023f */
[----:B------:R-:W-:Y:S02]  /*19390*/  @!UP3 USEL UR8, UR12, UR9, !UP1 ;  /* 0x000000090c08b287 */ /* 0x000fe4000c800000 */
[----:B------:R-:W-:Y:S02]  /*193a0*/  UISETP.NE.OR UP0, UPT, UR26, -0x1, !UP2 ;  /* 0xffffffff1a00788c */ /* 0x000fe4000d705670 */
[----:B------:R-:W-:Y:S02]  /*193b0*/  ULDC UR6, c[0x0][0x1c0] ;  /* 0x0000700000067ab9 */ /* 0x000fe40000000800 */
[----:B------:R-:W-:Y:S02]  /*193c0*/  @UP3 UMOV UR19, 0x1 ;  /* 0x0000000100133882 */ /* 0x000fe40000000000 */
[----:B------:R-:W-:Y:S02]  /*193d0*/  @!UP3 UIMAD UR19, UR8, UR6, URZ ;  /* 0x000000060813b2a4 */ /* 0x000fe4000f8e023f */
[----:B------:R-:W-:-:S02]  /*193e0*/  @!UP4 UMOV UR15, UR20 ;  /* 0x00000014000fcc82 */ /* 0x000fc40008000000 */
[----:B------:R-:W-:Y:S01]  /*193f0*/  @!UP4 UIADD3 UR7, UR21, UR18, URZ ;  /* 0x000000121507c290 */ /* 0x000fe2000fffe03f */
[C---:B------:R-:W-:Y:S01]  /*19400*/  IADD3 R2, P0, R14.reuse, UR15, RZ ;  /* 0x0000000f0e027c10 */ /* 0x040fe2000ff1e0ff */
[----:B------:R-:W-:Y:S02]  /*19410*/  UIADD3 UR11, -UR10, UR11, URZ ;  /* 0x0000000b0a0b7290 */ /* 0x000fe4000fffe13f */
[----:B------:R-:W-:Y:S02]  /*19420*/  UIMAD UR19, UR13, UR19, URZ ;  /* 0x000000130d1372a4 */ /* 0x000fe4000f8e023f */
[----:B------:R-:W-:Y:S01]  /*19430*/  @!UP0 UIMAD UR26, UR13, UR12, URZ ;  /* 0x0000000c0d1a82a4 */ /* 0x000fe2000f8e023f */
[----:B------:R-:W-:Y:S01]  /*19440*/  LEA.HI.X.SX32 R3, R14, UR7, 0x1, P0 ;  /* 0x000000070e037c11 */ /* 0x000fe200080f0eff */
[----:B------:R-:W-:Y:S01]  /*19450*/  USEL UR19, UR19, URZ, !UP2 ;  /* 0x0000003f13137287 */ /* 0x000fe2000d000000 */
[----:B------:R-:W-:Y:S01]  /*19460*/  ISETP.GE.AND P0, PT, R8, UR11, PT ;  /* 0x0000000b08007c0c */ /* 0x000fe2000bf06270 */
[----:B------:R-:W-:-:S02]  /*19470*/  @UP3 ULDC UR22, c[0x0][0x210] ;  /* 0x0000840000163ab9 */ /* 0x000fc40000000800 */
[----:B------:R-:W-:Y:S01]  /*19480*/  @!UP3 UMOV UR22, 0x1 ;  /* 0x000000010016b882 */ /* 0x000fe20000000000 */
[----:B-1----:R-:W-:Y:S01]  /*19490*/  IMAD.WIDE.U32 R12, R12, c[0x0][0x1f0], R2 ;  /* 0x00007c000c0c7a25 */ /* 0x002fe200078e0002 */
[----:B------:R-:W-:Y:S02]  /*194a0*/  UIMAD UR8, UR14, UR8, UR19 ;  /* 0x000000080e0872a4 */ /* 0x000fe4000f8e0213 */
[----:B------:R-:W-:Y:S02]  /*194b0*/  UIMAD UR10, UR10, UR22, URZ ;  /* 0x000000160a0a72a4 */ /* 0x000fe4000f8e023f */
        /* <DEDUP_REMOVED lines=22> */
.L_x_1044:
[----:B------:R-:W-:Y:S05]  /*19620*/  BSYNC B0 ;  /* 0x0000000000007941 */ /* 0x000fea0003800000 */
.L_x_1043:
        /* <DEDUP_REMOVED lines=18> */
.L_x_1046:
[----:B------:R-:W-:Y:S05]  /*19750*/  BSYNC B0 ;  /* 0x0000000000007941 */ /* 0x000fea0003800000 */
.L_x_1045:
        /* <DEDUP_REMOVED lines=18> */
.L_x_1048:
[----:B------:R-:W-:Y:S05]  /*19880*/  BSYNC B0 ;  /* 0x0000000000007941 */ /* 0x000fea0003800000 */
.L_x_1047:
        /* <DEDUP_REMOVED lines=18> */
.L_x_1050:
[----:B------:R-:W-:Y:S05]  /*199b0*/  BSYNC B0 ;  /* 0x0000000000007941 */ /* 0x000fea0003800000 */
.L_x_1049:
        /* <DEDUP_REMOVED lines=18> */
.L_x_1052:
[----:B------:R-:W-:Y:S05]  /*19ae0*/  BSYNC B0 ;  /* 0x0000000000007941 */ /* 0x000fea0003800000 */
.L_x_1051:
        /* <DEDUP_REMOVED lines=18> */
.L_x_1054:
[----:B------:R-:W-:Y:S05]  /*19c10*/  BSYNC B0 ;  /* 0x0000000000007941 */ /* 0x000fea0003800000 */
.L_x_1053:
        /* <DEDUP_REMOVED lines=18> */
.L_x_1056:
[----:B------:R-:W-:Y:S05]  /*19d40*/  BSYNC B0 ;  /* 0x0000000000007941 */ /* 0x000fea0003800000 */
.L_x_1055:
        /* <DEDUP_REMOVED lines=18> */
.L_x_1058:
[----:B------:R-:W-:Y:S05]  /*19e70*/  BSYNC B0 ;  /* 0x0000000000007941 */ /* 0x000fea0003800000 */
.L_x_1057:
        /* <DEDUP_REMOVED lines=67> */
.L_x_1059:
        /* <DEDUP_REMOVED lines=13> */
.L_x_1413:


//--------------------- .text._ZN5flash16flash_fwd_kernelI23Flash_fwd_kernel_traitsILi128ELi128ELi32ELi4ELb0ELb0EN7cutlass6half_tE19Flash_kernel_traitsILi128ELi128ELi32ELi4ES3_EELb1ELb1ELb0ELb0ELb0ELb0ELb0ELb1EEEvNS_16Flash_fwd_paramsE --------------------------
	.section	.text._ZN5flash16flash_fwd_kernelI23Flash_fwd_kernel_traitsILi128ELi128ELi32ELi4ELb0ELb0EN7cutlass6half_tE19Flash_kernel_traitsILi128ELi128ELi32ELi4ES3_EELb1ELb1ELb0ELb0ELb0ELb0ELb0ELb1EEEvNS_16Flash_fwd_paramsE,"ax",@progbits
	.sectioninfo	@"SHI_REGISTERS=255"
	.align	128
        .global         _ZN5flash16flash_fwd_kernelI23Flash_fwd_kernel_traitsILi128ELi128ELi32ELi4ELb0ELb0EN7cutlass6half_tE19Flash_kernel_traitsILi128ELi128ELi32ELi4ES3_EELb1ELb1ELb0ELb0ELb0ELb0ELb0ELb1EEEvNS_16Flash_fwd_paramsE
        .type           _ZN5flash16flash_fwd_kernelI23Flash_fwd_kernel_traitsILi128ELi128ELi32ELi4ELb0ELb0EN7cutlass6half_tE19Flash_kernel_traitsILi128ELi128ELi32ELi4ES3_EELb1ELb1ELb0ELb0ELb0ELb0ELb0ELb1EEEvNS_16Flash_fwd_paramsE,@function
        .size           _ZN5flash16flash_fwd_kernelI23Flash_fwd_kernel_traitsILi128ELi128ELi32ELi4ELb0ELb0EN7cutlass6half_tE19Flash_kernel_traitsILi128ELi128ELi32ELi4ES3_EELb1ELb1ELb0ELb0ELb0ELb0ELb0ELb1EEEvNS_16Flash_fwd_paramsE,(.L_x_1414 - _ZN5flash16flash_fwd_kernelI23Flash_fwd_kernel_traitsILi128ELi128ELi32ELi4ELb0ELb0EN7cutlass6half_tE19Flash_kernel_traitsILi128ELi128ELi32ELi4ES3_EELb1ELb1ELb0ELb0ELb0ELb0ELb0ELb1EEEvNS_16Flash_fwd_paramsE)
        .other          _ZN5flash16flash_fwd_kernelI23Flash_fwd_kernel_traitsILi128ELi128ELi32ELi4ELb0ELb0EN7cutlass6half_tE19Flash_kernel_traitsILi128ELi128ELi32ELi4ES3_EELb1ELb1ELb0ELb0ELb0ELb0ELb0ELb1EEEvNS_16Flash_fwd_paramsE,@"STO_CUDA_ENTRY STV_DEFAULT"
_ZN5flash16flash_fwd_kernelI23Flash_fwd_kernel_traitsILi128ELi128ELi32ELi4ELb0ELb0EN7cutlass6half_tE19Flash_kernel_traitsILi128ELi128ELi32ELi4ES3_EELb1ELb1ELb0ELb0ELb0ELb0ELb0ELb1EEEvNS_16Flash_fwd_paramsE:
.text._ZN5flash16flash_fwd_kernelI23Flash_fwd_kernel_traitsILi128ELi128ELi32ELi4ELb0ELb0EN7cutlass6half_tE19Flash_kernel_traitsILi128ELi128ELi32ELi4ES3_EELb1ELb1ELb0ELb0ELb0ELb0ELb0ELb1EEEvNS_16Flash_fwd_paramsE:
        /* <DEDUP_REMOVED lines=12> */
[----:B------:R-:W-:-:S06]  /*00c0*/  ULDC.64 UR4, c[0x0][0x240] ;  /* 0x0000900000047ab9 */ /* 0x000fcc0000000a00 */
[----:B------:R-:W1:Y:S01]  /*00d0*/  S2UR UR12, SR_CTAID.Y ;  /* 0x00000000000c79c3 */ /* 0x000e620000002600 */
[----:B------:R3:W4:Y:S07]  /*00e0*/  @P2 LDG.E.64 R4, [R2.64] ;  /* 0x0000001c02042981 */ /* 0x00072e000c1e1b00 */
[----:B------:R-:W1:Y:S01]  /*00f0*/  S2UR UR11, SR_CTAID.Z ;  /* 0x00000000000b79c3 */ /* 0x000e620000002700 */
[----:B------:R-:W-:Y:S02]  /*0100*/  UMOV UR7, 0x4 ;  /* 0x0000000400077882 */ /* 0x000fe40000000000 */
[----:B------:R-:W-:-:S02]  /*0110*/  ULDC.64 UR14, c[0x0][0x240] ;  /* 0x00009000000e7ab9 */ /* 0x000fc40000000a00 */
[----:B------:R-:W-:Y:S01]  /*0120*/  ULDC.64 UR8, c[0x0][0x248] ;  /* 0x0000920000087ab9 */ /* 0x000fe20000000a00 */
[----:B---3--:R-:W-:Y:S01]  /*0130*/  @P2 MOV R2, R7 ;  /* 0x0000000700022202 */ /* 0x008fe20000000f00 */
[----:B------:R-:W-:-:S06]  /*0140*/  @P2 IMAD.MOV.U32 R3, RZ, RZ, R8 ;  /* 0x000000ffff032224 */ /* 0x000fcc00078e0008 */
[----:B------:R-:W3:Y:S01]  /*0150*/  @P2 LDG.E.64 R2, [R2.64] ;  /* 0x0000001c02022981 */ /* 0x000ee2000c1e1b00 */
[----:B-1----:R-:W-:Y:S02]  /*0160*/  ULOP3.LUT UR6, UR11, UR25, UR12, 0xfe, !UPT ;  /* 0x000000190b067292 */ /* 0x002fe4000f8efe0c */
[----:B------:R-:W-:Y:S02]  /*0170*/  UISETP.NE.U32.AND UP2, UPT, URZ, UR4, UPT ;  /* 0x000000043f00728c */ /* 0x000fe4000bf45070 */
[----:B------:R-:W-:Y:S02]  /*0180*/  UIMAD.WIDE UR14, UR12, UR7, UR14 ;  /* 0x000000070c0e72a5 */ /* 0x000fe4000f8e020e */
[----:B--2---:R-:W-:Y:S01]  /*0190*/  LOP3.LUT P3, RZ, R22, UR6, RZ, 0xfc, !PT ;  /* 0x0000000616ff7c12 */ /* 0x004fe2000f86fcff */
[----:B------:R-:W-:Y:S02]  /*01a0*/  UISETP.NE.AND.EX UP2, UPT, URZ, UR5, UPT, UP2 ;  /* 0x000000053f00728c */ /* 0x000fe4000bf45320 */
[----:B------:R-:W-:-:S02]  /*01b0*/  ULDC.U8 UR6, c[0x0][0x312] ;  /* 0x0000c48000067ab9 */ /* 0x000fc40000000000 */
[----:B------:R-:W-:Y:S02]  /*01c0*/  ULDC.64 UR4, c[0x0][0x250] ;  /* 0x0000940000047ab9 */ /* 0x000fe40000000a00 */
[----:B------:R-:W-:Y:S01]  /*01d0*/  PLOP3.LUT P0, PT, PT, PT, UP2, 0x80, 0x0 ;  /* 0x000000000000781c */ /* 0x000fe20003f0f028 */
[----:B------:R-:W-:Y:S02]  /*01e0*/  UISETP.NE.U32.AND UP0, UPT, URZ, UR4, UPT ;  /* 0x000000043f00728c */ /* 0x000fe4000bf05070 */
[----:B------:R-:W-:Y:S02]  /*01f0*/  UISETP.NE.AND UP3, UPT, UR6, URZ, UPT ;  /* 0x0000003f0600728c */ /* 0x000fe4000bf65270 */
[----:B------:R-:W-:Y:S01]  /*0200*/  UISETP.EQ.U32.AND UP1, UPT, URZ, UR8, UPT ;  /* 0x000000083f00728c */ /* 0x000fe2000bf22070 */
[----:B------:R-:W-:Y:S01]  /*0210*/  @!P3 IMAD.MOV.U32 R10, RZ, RZ, c[0x0][0x308] ;  /* 0x0000c200ff0ab624 */ /* 0x000fe200078e00ff */
[----:B------:R-:W-:Y:S01]  /*0220*/  UISETP.NE.AND.EX UP0, UPT, URZ, UR5, UPT, UP0 ;  /* 0x000000053f00728c */ /* 0x000fe2000bf05300 */
[----:B------:R-:W-:Y:S01]  /*0230*/  @!P3 IMAD.MOV.U32 R11, RZ, RZ, c[0x0][0x30c] ;  /* 0x0000c300ff0bb624 */ /* 0x000fe200078e00ff */
[----:B------:R-:W-:-:S02]  /*0240*/  UISETP.EQ.OR.EX UP1, UPT, URZ, UR9, !UP3, UP1 ;  /* 0x000000093f00728c */ /* 0x000fc4000df22710 */
[----:B------:R-:W-:Y:S02]  /*0250*/  ULDC.64 UR4, c[0x0][0x250] ;  /* 0x0000940000047ab9 */ /* 0x000fe40000000a00 */
[----:B------:R-:W-:Y:S02]  /*0260*/  ULDC.64 UR8, c[0x0][0x248] ;  /* 0x0000920000087ab9 */ /* 0x000fe40000000a00 */
[----:B------:R-:W-:-:S03]  /*0270*/  UIMAD.WIDE UR8, UR12, UR7, UR8 ;  /* 0x000000070c0872a5 */ /* 0x000fc6000f8e0208 */
[----:B------:R-:W-:Y:S01]  /*0280*/  @UP0 UIMAD.WIDE UR4, UR12, UR7, UR4 ;  /* 0x000000070c0402a5 */ /* 0x000fe2000f8e0204 */
[----:B----4-:R-:W1:Y:S08]  /*0290*/  @P2 R2UR UR30, R4 ;  /* 0x00000000041e23c2 */ /* 0x010e7000000e0000 */
[----:B------:R-:W2:Y:S01]  /*02a0*/  @P2 R2UR UR31, R5 ;  /* 0x00000000051f23c2 */ /* 0x000ea200000e0000 */
[----:B-1----:R-:W-:-:S02]  /*02b0*/  MOV R4, UR30 ;  /* 0x0000001e00047c02 */ /* 0x002fc40008000f00 */
[----:B---3--:R-:W-:Y:S01]  /*02c0*/  @P2 IADD3 R7, P1, R2, c[0x0][0x300], RZ ;  /* 0x0000c00002072a10 */ /* 0x008fe20007f3e0ff */
[----:B--2---:R-:W-:Y:S02]  /*02d0*/  IMAD.U32 R5, RZ, RZ, UR31 ;  /* 0x0000001fff057e24 */ /* 0x004fe4000f8e00ff */
[----:B------:R-:W-:Y:S02]  /*02e0*/  IMAD.U32 R2, RZ, RZ, UR14 ;  /* 0x0000000eff027e24 */ /* 0x000fe4000f8e00ff */
[----:B------:R-:W-:Y:S01]  /*02f0*/  @P2 IMAD.X R8, RZ, RZ, R3, P1 ;  /* 0x000000ffff082224 */ /* 0x000fe200008e0603 */
[----:B------:R1:W-:Y:S01]  /*0300*/  @!P3 STG.E.64 [R10.64], R4 ;  /* 0x000000040a00b986 */ /* 0x0003e2000c101b1c */
[----:B------:R-:W-:Y:S02]  /*0310*/  MOV R3, UR15 ;  /* 0x0000000f00037c02 */ /* 0x000fe40008000f00 */
[----:B------:R-:W-:Y:S02]  /*0320*/  PLOP3.LUT P2, PT, PT, PT, UP1, 0x80, 0x0 ;  /* 0x000000000000781c */ /* 0x000fe40003f4f018 */
[----:B------:R-:W-:Y:S01]  /*0330*/  PLOP3.LUT P1, PT, PT, PT, UP0, 0x80, 0x0 ;  /* 0x000000000000781c */ /* 0x000fe20003f2f008 */
[----:B-1----:R-:W-:-:S02]  /*0340*/  @!P3 IMAD.MOV.U32 R4, RZ, RZ, R7 ;  /* 0x000000ffff04b224 */ /* 0x002fc400078e0007 */
[----:B------:R-:W-:-:S05]  /*0350*/  @!P3 IMAD.MOV.U32 R5, RZ, RZ, R8 ;  /* 0x000000ffff05b224 */ /* 0x000fca00078e0008 */
[----:B------:R1:W-:Y:S04]  /*0360*/  @!P3 STG.E.64 [R10.64+0x8], R4 ;  /* 0x000008040a00b986 */ /* 0x0003e8000c101b1c */
[----:B------:R2:W3:Y:S04]  /*0370*/  @P0 LDG.E R9, [R2.64] ;  /* 0x0000001c02090981 */ /* 0x0004e8000c1e1900 */
[----:B------:R2:W4:Y:S01]  /*0380*/  @P0 LDG.E R6, [R2.64+0x4] ;  /* 0x0000041c02060981 */ /* 0x000522000c1e1900 */
[----:B-1----:R-:W-:Y:S01]  /*0390*/  MOV R4, UR4 ;  /* 0x0000000400047c02 */ /* 0x002fe20008000f00 */
[----:B------:R-:W-:-:S02]  /*03a0*/  IMAD.U32 R5, RZ, RZ, UR5 ;  /* 0x00000005ff057e24 */ /* 0x000fc4000f8e00ff */
[----:B--2---:R-:W-:Y:S01]  /*03b0*/  IMAD.U32 R2, RZ, RZ, UR8 ;  /* 0x00000008ff027e24 */ /* 0x004fe2000f8e00ff */
[----:B------:R-:W-:Y:S02]  /*03c0*/  MOV R3, UR9 ;  /* 0x0000000900037c02 */ /* 0x000fe40008000f00 */
[----:B------:R-:W2:Y:S04]  /*03d0*/  @P1 LDG.E R4, [R4.64] ;  /* 0x0000001c04041981 */ /* 0x000ea8000c1e1900 */
[----:B------:R-:W5:Y:S01]  /*03e0*/  @!P2 LDG.E R0, [R2.64] ;  /* 0x0000001c0200a981 */ /* 0x000f62000c1e1900 */
[----:B------:R-:W-:Y:S01]  /*03f0*/  UMOV UR24, 0xffffffff ;  /* 0xffffffff00187882 */ /* 0x000fe20000000000 */
[----:B------:R-:W1:Y:S01]  /*0400*/  LDC.U8 R165, c[0x0][0x2d8] ;  /* 0x0000b600ffa57b82 */ /* 0x000e620000000000 */
[----:B------:R-:W-:-:S02]  /*0410*/  UMOV UR15, 0xffffffff ;  /* 0xffffffff000f7882 */ /* 0x000fc40000000000 */
[----:B------:R-:W-:-:S05]  /*0420*/  UMOV UR14, URZ ;  /* 0x0000003f000e7c82 */ /* 0x000fca0008000000 */
[----:B---3--:R3:W1:Y:S08]  /*0430*/  @P0 R2UR UR24, R9 ;  /* 0x00000000091803c2 */ /* 0x00867000000e0000 */
[----:B----4-:R-:W1:Y:S01]  /*0440*/  @P0 R2UR UR26, R6 ;  /* 0x00000000061a03c2 */ /* 0x010e6200000e0000 */
[----:B------:R-:W-:-:S04]  /*0450*/  ISETP.NE.U32.AND P0, PT, RZ, c[0x0][0x248], PT ;  /* 0x00009200ff007a0c */ /* 0x000fc80003f05070 */
[----:B------:R-:W-:Y:S02]  /*0460*/  ISETP.NE.AND.EX P0, PT, RZ, c[0x0][0x24c], PT, P0 ;  /* 0x00009300ff007a0c */ /* 0x000fe40003f05300 */
[----:B---3--:R-:W-:-:S04]  /*0470*/  SHF.R.S32.HI R9, RZ, 0x1f, R22 ;  /* 0x0000001fff097819 */ /* 0x008fc80000011416 */
[----:B------:R-:W-:Y:S01]  /*0480*/  LEA.HI R16, R9, R22, RZ, 0x5 ;  /* 0x0000001609107211 */ /* 0x000fe200078f28ff */
[----:B--2---:R2:W3:Y:S01]  /*0490*/  @P1 R2UR UR14, R4 ;  /* 0x00000000040e13c2 */ /* 0x0044e200000e0000 */
[----:B-1----:R-:W-:-:S07]  /*04a0*/  @UP2 UIADD3 UR26, UR26, -UR24, URZ ;  /* 0x800000181a1a2290 */ /* 0x002fce000fffe03f */
[----:B-----5:R1:W4:Y:S01]  /*04b0*/  @!P2 R2UR UR15, R0 ;  /* 0x00000000000fa3c2 */ /* 0x02032200000e0000 */
[----:B------:R-:W-:Y:S01]  /*04c0*/  @!UP2 ULDC UR26, c[0x0][0x214] ;  /* 0x00008500001aaab9 */ /* 0x000fe20000000800 */
[----:B-1----:R-:W-:-:S05]  /*04d0*/  LOP3.LUT R0, R16, 0xffffffe0, RZ, 0xc0, !PT ;  /* 0xffffffe010007812 */ /* 0x002fca00078ec0ff */
[----:B------:R-:W-:Y:S01]  /*04e0*/  IMAD.IADD R91, R22, 0x1, -R0 ;  /* 0x00000001165b7824 */ /* 0x000fe200078e0a00 */
        /* <DEDUP_REMOVED lines=8> */
.L_x_1060:
[----:B------:R-:W-:Y:S02]  /*0570*/  ULDC UR8, c[0x0][0x218] ;  /* 0x0000860000087ab9 */ /* 0x000fe40000000800 */
.L_x_1061:
        /* <DEDUP_REMOVED lines=37> */
[----:B------:R-:W-:Y:S01]  /*07d0*/  SHF.R.S32.HI R0, RZ, 0x1f, R91 ;  /* 0x0000001fff007819 */ /* 0x000fe2000001145b */
[----:B------:R-:W-:Y:S02]  /*07e0*/  UISETP.NE.AND UP0, UPT, UR15, -0x1, UPT ;  /* 0xffffffff0f00788c */ /* 0x000fe4000bf05270 */
[----:B------:R-:W-:Y:S02]  /*07f0*/  ULDC.64 UR4, c[0x0][0x190] ;  /* 0x0000640000047ab9 */ /* 0x000fe40000000a00 */
[----:B------:R-:W-:Y:S02]  /*0800*/  ULDC.64 UR8, c[0x0][0x178] ;  /* 0x00005e0000087ab9 */ /* 0x000fe40000000a00 */
[----:B------:R-:W-:Y:S01]  /*0810*/  PLOP3.LUT P0, PT, PT, PT, UP0, 0x80, 0x0 ;  /* 0x000000000000781c */ /* 0x000fe20003f0f008 */
[----:B------:R-:W-:Y:S02]  /*0820*/  ULDC UR33, c[0x0][0x228] ;  /* 0x00008a0000217ab9 */ /* 0x000fe40000000800 */
[----:B------:R-:W-:-:S02]  /*0830*/  @UP1 UIMAD.WIDE.U32 UR18, UR24, UR4, URZ ;  /* 0x00000004181212a5 */ /* 0x000fc4000f8e003f */
[----:B------:R-:W-:Y:S02]  /*0840*/  @!UP1 USHF.R.S32.HI UR16, URZ, 0x1f, UR12 ;  /* 0x0000001f3f109899 */ /* 0x000fe4000801140c */
[----:B------:R-:W-:Y:S02]  /*0850*/  @UP0 UIADD3 UR17, UR14, UR15, URZ ;  /* 0x0000000f0e110290 */ /* 0x000fe4000fffe03f */
[----:B------:R-:W-:Y:S02]  /*0860*/  @UP1 UIMAD UR13, UR24, UR5, UR19 ;  /* 0x00000005180d12a4 */ /* 0x000fe4000f8e0213 */
[----:B------:R-:W-:Y:S02]  /*0870*/  @!UP1 UIMAD UR16, UR16, UR8, URZ ;  /* 0x00000008101092a4 */ /* 0x000fe4000f8e023f */
[----:B------:R-:W-:Y:S02]  /*0880*/  ULDC.64 UR4, c[0x0][0x198] ;  /* 0x0000660000047ab9 */ /* 0x000fe40000000a00 */
[----:B------:R-:W-:-:S02]  /*0890*/  @UP0 UIMAD.WIDE.U32 UR20, UR17, UR4, URZ ;  /* 0x00000004111402a5 */ /* 0x000fc4000f8e003f */
[----:B------:R-:W-:Y:S02]  /*08a0*/  @!UP1 UIMAD UR16, UR12, UR9, UR16 ;  /* 0x000000090c1092a4 */ /* 0x000fe4000f8e0210 */
[----:B------:R-:W-:Y:S02]  /*08b0*/  @UP0 UIMAD UR9, UR17, UR5, UR21 ;  /* 0x00000005110902a4 */ /* 0x000fe4000f8e0215 */
[----:B------:R-:W-:Y:S02]  /*08c0*/  ULDC UR4, c[0x0][0x224] ;  /* 0x0000890000047ab9 */ /* 0x000fe40000000800 */
[----:B------:R-:W-:Y:S02]  /*08d0*/  ULDC UR5, c[0x0][0x1c0] ;  /* 0x0000700000057ab9 */ /* 0x000fe40000000800 */
[----:B------:R-:W-:Y:S02]  /*08e0*/  UIMAD UR5, UR12, UR5, UR11 ;  /* 0x000000050c0572a4 */ /* 0x000fe4000f8e020b */
[----:B------:R-:W-:-:S02]  /*08f0*/  @!UP1 UIMAD.WIDE.U32 UR22, UR12, UR8, URZ ;  /* 0x000000080c1692a5 */ /* 0x000fc4000f8e003f */
[----:B------:R-:W-:Y:S02]  /*0900*/  UIMAD UR4, UR5, UR4, UR10 ;  /* 0x00000004050472a4 */ /* 0x000fe4000f8e020a */
[----:B------:R-:W-:Y:S02]  /*0910*/  USHF.L.U32 UR5, UR5, 0x5, URZ ;  /* 0x0000000505057899 */ /* 0x000fe4000800063f */
[----:B------:R-:W-:Y:S02]  /*0920*/  UIMAD UR33, UR4, UR33, URZ ;  /* 0x00000021042172a4 */ /* 0x000fe4000f8e023f */
[----:B------:R-:W-:Y:S02]  /*0930*/  USHF.R.S32.HI UR4, URZ, 0x1f, UR5 ;  /* 0x0000001f3f047899 */ /* 0x000fe40008011405 */
[----:B------:R-:W-:Y:S01]  /*0940*/  IADD3 R94, P2, P1, R7, UR5, R91 ;  /* 0x00000005075e7c10 */ /* 0x000fe2000f95e05b */
[----:B------:R-:W-:Y:S02]  /*0950*/  @UP1 UMOV UR8, UR18 ;  /* 0x0000001200081c82 */ /* 0x000fe40008000000 */
[----:B------:R-:W-:Y:S01]  /*0960*/  @!UP1 UIADD3 UR13, UR23, UR16, URZ ;  /* 0x00000010170d9290 */ /* 0x000fe2000fffe03f */
[----:B------:R-:W-:Y:S01]  /*0970*/  IADD3.X R92, R8, UR4, R0, P2, P1 ;  /* 0x00000004085c7c10 */ /* 0x000fe200097e2400 */
[----:B------:R1:W-:Y:S01]  /*0980*/  STL [R1+0xc0], R94 ;  /* 0x0000c05e01007387 */ /* 0x0003e20000100800 */
[----:B------:R-:W-:Y:S01]  /*0990*/  @!UP1 UMOV UR8, UR22 ;  /* 0x0000001600089c82 */ /* 0x000fe20008000000 */
[----:B------:R-:W-:Y:S05]  /*09a0*/  @P0 BRA `(.L_x_1063) ;  /* 0x000000d000000947 */ /* 0x000fea0003800000 */
[----:B------:R-:W-:Y:S02]  /*09b0*/  USHF.R.S32.HI UR16, URZ, 0x1f, UR14 ;  /* 0x0000001f3f107899 */ /* 0x000fe4000801140e */
[----:B------:R-:W-:-:S02]  /*09c0*/  ULDC.64 UR4, c[0x0][0x198] ;  /* 0x0000660000047ab9 */ /* 0x000fc40000000a00 */
[----:B------:R-:W-:Y:S02]  /*09d0*/  UIMAD UR16, UR16, UR4, URZ ;  /* 0x00000004101072a4 */ /* 0x000fe4000f8e023f */
[----:B------:R-:W-:Y:S02]  /*09e0*/  UIMAD.WIDE.U32 UR18, UR14, UR4, URZ ;  /* 0x000000040e1272a5 */ /* 0x000fe4000f8e003f */
[----:B------:R-:W-:Y:S02]  /*09f0*/  UIMAD UR16, UR14, UR5, UR16 ;  /* 0x000000050e1072a4 */ /* 0x000fe4000f8e0210 */
[----:B------:R-:W-:Y:S02]  /*0a00*/  USHF.R.S32.HI UR9, URZ, 0x1f, UR12 ;  /* 0x0000001f3f097899 */ /* 0x000fe4000801140c */
[----:B------:R-:W-:Y:S02]  /*0a10*/  ULDC.64 UR4, c[0x0][0x180] ;  /* 0x0000600000047ab9 */ /* 0x000fe40000000a00 */
[----:B------:R-:W-:-:S02]  /*0a20*/  UIADD3 UR17, UR19, UR16, URZ ;  /* 0x0000001013117290 */ /* 0x000fc4000fffe03f */
[----:B------:R-:W-:Y:S02]  /*0a30*/  UIMAD UR9, UR9, UR4, URZ ;  /* 0x00000004090972a4 */ /* 0x000fe4000f8e023f */
[----:B------:R-:W-:Y:S02]  /*0a40*/  UMOV UR16, UR18 ;  /* 0x0000001200107c82 */ /* 0x000fe40008000000 */
[----:B------:R-:W-:Y:S02]  /*0a50*/  UIMAD UR9, UR12, UR5, UR9 ;  /* 0x000000050c0972a4 */ /* 0x000fe4000f8e0209 */
[----:B------:R-:W-:-:S04]  /*0a60*/  UIMAD.WIDE.U32 UR20, UR12, UR4, UR16 ;  /* 0x000000040c1472a5 */ /* 0x000fc8000f8e0010 */
[----:B------:R-:W-:Y:S02]  /*0a70*/  UIADD3 UR9, UR21, UR9, URZ ;  /* 0x0000000915097290 */ /* 0x000fe4000fffe03f */
.L_x_1063:
[----:B------:R-:W-:Y:S01]  /*0a80*/  IABS R4, c[0x0][0x1c8] ;  /* 0x0000720000047a13 */ /* 0x000fe20000000000 */
[----:B------:R-:W2:Y:S01]  /*0a90*/  S2R R5, SR_CTAID.Z ;  /* 0x0000000000057919 */ /* 0x000ea20000002700 */
[----:B------:R-:W-:Y:S02]  /*0aa0*/  ULDC UR4, c[0x0][0x1c8] ;  /* 0x0000720000047ab9 */ /* 0x000fe40000000800 */
[----:B------:R-:W3:Y:S01]  /*0ab0*/  I2F.RP R2, R4 ;  /* 0x0000000400027306 */ /* 0x000ee20000209400 */
[----:B------:R-:W-:Y:S02]  /*0ac0*/  ULOP3.LUT UR4, UR11, UR4, URZ, 0x3c, !UPT ;  /* 0x000000040b047292 */ /* 0x000fe4000f8e3c3f */
[----:B------:R-:W-:-:S04]  /*0ad0*/  @UP0 UIADD3 UR15, UR14, UR15, URZ ;  /* 0x0000000f0e0f0290 */ /* 0x000fc8000fffe03f */
[----:B------:R-:W-:Y:S01]  /*0ae0*/  ISETP.LE.AND P1, PT, RZ, UR4, PT ;  /* 0x00000004ff007c0c */ /* 0x000fe2000bf23270 */
[----:B------:R-:W-:Y:S02]  /*0af0*/  ULDC.64 UR4, c[0x0][0x1a0] ;  /* 0x0000680000047ab9 */ /* 0x000fe40000000a00 */
[----:B------:R-:W-:-:S04]  /*0b00*/  @UP0 UIMAD.WIDE.U32 UR16, UR15, UR4, URZ ;  /* 0x000000040f1002a5 */ /* 0x000fc8000f8e003f */
[----:B------:R-:W-:Y:S01]  /*0b10*/  @UP0 UIMAD UR5, UR15, UR5, UR17 ;  /* 0x000000050f0502a4 */ /* 0x000fe2000f8e0211 */
[----:B---3--:R-:W3:Y:S01]  /*0b20*/  MUFU.RCP R2, R2 ;  /* 0x0000000200027308 */ /* 0x008ee20000001000 */
[----:B------:R-:W-:Y:S01]  /*0b30*/  USHF.R.S32.HI UR15, URZ, 0x1f, UR11 ;  /* 0x0000001f3f0f7899 */ /* 0x000fe2000801140b */
[----:B--2---:R-:W-:Y:S02]  /*0b40*/  IABS R5, R5 ;  /* 0x0000000500057213 */ /* 0x004fe40000000000 */
[----:B---3--:R-:W-:-:S04]  /*0b50*/  IADD3 R2, R2, 0xffffffe, RZ ;  /* 0x0ffffffe02027810 */ /* 0x008fc80007ffe0ff */
[----:B------:R-:W2:Y:S02]  /*0b60*/  F2I.FTZ.U32.TRUNC.NTZ R3, R2 ;  /* 0x0000000200037305 */ /* 0x000ea4000021f000 */
[----:B--2---:R-:W-:Y:S02]  /*0b70*/  IMAD.MOV R0, RZ, RZ, -R3 ;  /* 0x000000ffff007224 */ /* 0x004fe400078e0a03 */
        /* <DEDUP_REMOVED lines=29> */
.L_x_1064:
[CC--:B------:R-:W-:Y:S01]  /*0d50*/  LEA.HI R3, R9.reuse, R22.reuse, RZ, 0x3 ;  /* 0x0000001609037211 */ /* 0x0c0fe200078f18ff */
[----:B------:R-:W2:Y:S01]  /*0d60*/  S2R R14, SR_CTAID.Z ;  /* 0x00000000000e7919 */ /* 0x000ea20000002700 */
[-C--:B------:R-:W-:Y:S01]  /*0d70*/  LEA.HI R19, R9, R22.reuse, RZ, 0x4 ;  /* 0x0000001609137211 */ /* 0x080fe200078f20ff */
[----:B------:R-:W-:Y:S01]  /*0d80*/  IMAD.U32 R10, RZ, RZ, UR25 ;  /* 0x00000019ff0a7e24 */ /* 0x000fe2000f8e00ff */
[----:B------:R-:W-:Y:S01]  /*0d90*/  SHF.R.S32.HI R2, RZ, 0x3, R3 ;  /* 0x00000003ff027819 */ /* 0x000fe20000011403 */
[----:B------:R-:W-:Y:S01]  /*0da0*/  UIADD3 UR17, -UR10, UR26, URZ ;  /* 0x0000001a0a117290 */ /* 0x000fe2000fffe13f */
[----:B------:R-:W-:Y:S01]  /*0db0*/  LOP3.LUT R3, R3, 0xfffffff8, RZ, 0xc0, !PT ;  /* 0xfffffff803037812 */ /* 0x000fe200078ec0ff */
[----:B------:R-:W-:Y:S01]  /*0dc0*/  BSSY B0, `(.L_x_1065) ;  /* 0x000005c000007945 */ /* 0x000fe20003800000 */
        /* <DEDUP_REMOVED lines=8> */
[----:B------:R-:W-:Y:S01]  /*0e50*/  SHF.R.S32.HI R17, RZ, 0x5, R16 ;  /* 0x00000005ff117819 */ /* 0x000fe20000011410 */
[----:B------:R-:W-:Y:S01]  /*0e60*/  IMAD.SHL.U32 R9, R9, 0x8, RZ ;  /* 0x0000000809097824 */ /* 0x000fe200078e00ff */
[----:B------:R-:W-:Y:S01]  /*0e70*/  SHF.R.S32.HI R7, RZ, 0x1f, R4 ;  /* 0x0000001fff077819 */ /* 0x000fe20000011404 */
[----:B------:R-:W-:Y:S01]  /*0e80*/  IMAD R12, R3, c[0x0][0x1a0], RZ ;  /* 0x00006800030c7a24 */ /* 0x000fe200078e02ff */
[----:B------:R-:W-:Y:S01]  /*0e90*/  LOP3.LUT R6, R5, 0x38, R102, 0xf8, !PT ;  /* 0x0000003805067812 */ /* 0x000fe200078ef866 */
[----:B------:R-:W-:Y:S01]  /*0ea0*/  IMAD R13, R3, c[0x0][0x198], RZ ;  /* 0x00006600030d7a24 */ /* 0x000fe200078e02ff */
[----:B------:R-:W-:Y:S01]  /*0eb0*/  SHF.R.U32.HI R5, RZ, 0x3, R5 ;  /* 0x00000003ff057819 */ /* 0x000fe20000011605 */
[C---:B------:R-:W-:Y:S01]  /*0ec0*/  IMAD R12, R2.reuse, c[0x0][0x1a4], R12 ;  /* 0x00006900020c7a24 */ /* 0x040fe200078e020c */
[----:B------:R-:W-:Y:S01]  /*0ed0*/  LEA.HI R21, R7, R4, RZ, 0x3 ;  /* 0x0000000407157211 */ /* 0x000fe200078f18ff */
[----:B------:R-:W-:Y:S01]  /*0ee0*/  IMAD R13, R2, c[0x0][0x19c], R13 ;  /* 0x00006700020d7a24 */ /* 0x000fe200078e020d */
[----:B------:R-:W-:Y:S01]  /*0ef0*/  LOP3.LUT R8, R6, R5, RZ, 0x3c, !PT ;  /* 0x0000000506087212 */ /* 0x000fe200078e3cff */
[----:B------:R-:W-:Y:S01]  /*0f00*/  IMAD.WIDE R6, R10, 0x80, R2 ;  /* 0x000000800a067825 */ /* 0x000fe200078e0202 */
[----:B------:R-:W-:-:S02]  /*0f10*/  LOP3.LUT R5, R21, 0xfffffff8, RZ, 0xc0, !PT ;  /* 0xfffffff815057812 */ /* 0x000fc400078ec0ff */
[--C-:B------:R-:W-:Y:S02]  /*0f20*/  SHF.R.S32.HI R103, RZ, 0x1f, R102.reuse ;  /* 0x0000001fff677819 */ /* 0x100fe40000011466 */
[----:B------:R-:W-:Y:S01]  /*0f30*/  IADD3 R10, P0, R102, UR8, RZ ;  /* 0x00000008660a7c10 */ /* 0x000fe2000ff1e0ff */
[----:B------:R-:W-:Y:S01]  /*0f40*/  IMAD.IADD R20, R4, 0x1, -R5 ;  /* 0x0000000104147824 */ /* 0x000fe200078e0a05 */
[----:B------:R-:W-:Y:S01]  /*0f50*/  LOP3.LUT R215, R8, 0xfffffe00, R9, 0xf8, !PT ;  /* 0xfffffe0008d77812 */ /* 0x000fe200078ef809 */
[--C-:B------:R-:W-:Y:S01]  /*0f60*/  IMAD.WIDE.U32 R4, R2, c[0x0][0x1a0], R102.reuse ;  /* 0x0000680002047a25 */ /* 0x100fe200078e0066 */
[----:B------:R-:W-:Y:S01]  /*0f70*/  IADD3.X R11, R103, UR13, RZ, P0, !PT ;  /* 0x0000000d670b7c10 */ /* 0x000fe200087fe4ff */
[----:B------:R3:W-:Y:S01]  /*0f80*/  STL.64 [R1+0x88], R102 ;  /* 0x0000886601007387 */ /* 0x0007e20000100a00 */
[----:B------:R-:W-:Y:S01]  /*0f90*/  IADD3 R100, R102, 0x40, RZ ;  /* 0x0000004066647810 */ /* 0x000fe20007ffe0ff */
[----:B------:R-:W-:Y:S01]  /*0fa0*/  IMAD.WIDE.U32 R8, R2, c[0x0][0x198], R102 ;  /* 0x0000660002087a25 */ /* 0x000fe200078e0066 */
[----:B------:R-:W-:-:S03]  /*0fb0*/  IADD3 R4, P0, R4, UR16, RZ ;  /* 0x0000001004047c10 */ /* 0x000fc6000ff1e0ff */
[----:B--2---:R-:W-:Y:S01]  /*0fc0*/  IMAD.WIDE.U32 R14, R14, c[0x0][0x1a8], R10 ;  /* 0x00006a000e0e7a25 */ /* 0x004fe200078e000a */
[----:B------:R-:W-:Y:S02]  /*0fd0*/  SHF.R.S32.HI R10, RZ, 0x1f, R0 ;  /* 0x0000001fff0a7819 */ /* 0x000fe40000011400 */
[----:B------:R-:W-:Y:S01]  /*0fe0*/  IADD3 R8, P1, R8, UR20, RZ ;  /* 0x0000001408087c10 */ /* 0x000fe2000ff3e0ff */
[----:B------:R-:W-:Y:S01]  /*0ff0*/  IMAD.SHL.U32 R215, R215, 0x2, RZ ;  /* 0x00000002d7d77824 */ /* 0x000fe200078e00ff */
[----:B------:R-:W-:Y:S01]  /*1000*/  IADD3.X R5, R5, UR5, R12, P0, !PT ;  /* 0x0000000505057c10 */ /* 0x000fe200087fe40c */
[C---:B------:R-:W-:Y:S01]  /*1010*/  IMAD R12, R10.reuse, c[0x0][0x1b0], RZ ;  /* 0x00006c000a0c7a24 */ /* 0x040fe200078e02ff */
[----:B------:R-:W-:Y:S01]  /*1020*/  IADD3.X R9, R9, UR9, R13, P1, !PT ;  /* 0x0000000909097c10 */ /* 0x000fe20008ffe40d */
[----:B------:R-:W-:Y:S01]  /*1030*/  IMAD R10, R10, c[0x0][0x1b8], RZ ;  /* 0x00006e000a0a7a24 */ /* 0x000fe200078e02ff */
[----:B------:R-:W-:Y:S01]  /*1040*/  SHF.R.S32.HI R11, RZ, 0x1f, R16 ;  /* 0x0000001fff0b7819 */ /* 0x000fe20000011410 */
[----:B------:R-:W-:Y:S01]  /*1050*/  IMAD.WIDE.U32 R24, R0, c[0x0][0x1b8], R4 ;  /* 0x00006e0000187a25 */ /* 0x000fe200078e0004 */
[----:B------:R-:W-:Y:S01]  /*1060*/  R2P PR, R20, 0x6 ;  /* 0x0000000614007804 */ /* 0x000fe20000000000 */
[----:B------:R-:W-:Y:S01]  /*1070*/  ULDC.64 UR4, c[0x0][0x1a8] ;  /* 0x00006a0000047ab9 */ /* 0x000fe20000000a00 */
[----:B------:R-:W-:Y:S01]  /*1080*/  ISETP.GE.AND P0, PT, R2, UR17, PT ;  /* 0x0000001102007c0c */ /* 0x000fe2000bf06270 */
[C---:B------:R-:W-:Y:S01]  /*1090*/  IMAD R10, R0.reuse, c[0x0][0x1bc], R10 ;  /* 0x00006f00000a7a24 */ /* 0x040fe200078e020a */
[----:B------:R-:W-:Y:S01]  /*10a0*/  SHF.R.S32.HI R13, RZ, 0x1f, R91 ;  /* 0x0000001fff0d7819 */ /* 0x000fe2000001145b */
[C---:B------:R-:W-:Y:S01]  /*10b0*/  IMAD R12, R0.reuse, c[0x0][0x1b4], R12 ;  /* 0x00006d00000c7a24 */ /* 0x040fe200078e020c */
[----:B------:R-:W-:Y:S01]  /*10c0*/  UIMAD UR4, UR15, UR4, URZ ;  /* 0x000000040f0472a4 */ /* 0x000fe2000f8e023f */
[----:B------:R-:W-:Y:S01]  /*10d0*/  IMAD.WIDE.U32 R30, R0, c[0x0][0x1b0], R8 ;  /* 0x00006c00001e7a25 */ /* 0x000fe200078e0008 */
[----:B------:R-:W-:-:S02]  /*10e0*/  LEA.HI R11, R11, R17, RZ, 0x2 ;  /* 0x000000110b0b7211 */ /* 0x000fc400078f10ff */
[----:B------:R-:W-:Y:S01]  /*10f0*/  UIMAD UR4, UR11, UR5, UR4 ;  /* 0x000000050b0472a4 */ /* 0x000fe2000f8e0204 */
[----:B------:R-:W-:Y:S01]  /*1100*/  IMAD.IADD R27, R25, 0x1, R10 ;  /* 0x00000001191b7824 */ /* 0x000fe200078e020a */
[----:B------:R3:W-:Y:S01]  /*1110*/  STL.64 [R1+0xa0], R30 ;  /* 0x0000a01e01007387 */ /* 0x0007e20000100a00 */
[----:B------:R-:W-:Y:S01]  /*1120*/  IMAD.IADD R33, R31, 0x1, R12 ;  /* 0x000000011f217824 */ /* 0x000fe200078e020c */
[----:B------:R-:W-:Y:S01]  /*1130*/  LEA.HI R96, R13, R91, RZ, 0x2 ;  /* 0x0000005b0d607211 */ /* 0x000fe200078f10ff */
[----:B------:R-:W-:Y:S01]  /*1140*/  IMAD.MOV.U32 R4, RZ, RZ, 0x10 ;  /* 0x00000010ff047424 */ /* 0x000fe200078e00ff */
[----:B------:R3:W-:Y:S01]  /*1150*/  STL.64 [R1+0xb8], R24 ;  /* 0x0000b81801007387 */ /* 0x0007e20000100a00 */
[----:B------:R-:W-:Y:S01]  /*1160*/  LOP3.LUT R0, R11, 0xffffffc, RZ, 0xc0, !PT ;  /* 0x0ffffffc0b007812 */ /* 0x000fe200078ec0ff */
[----:B------:R-:W-:Y:S01]  /*1170*/  IMAD.MOV.U32 R5, RZ, RZ, 0x20 ;  /* 0x00000020ff057424 */ /* 0x000fe200078e00ff */
[----:B------:R-:W-:Y:S01]  /*1180*/  SHF.R.S32.HI R18, RZ, 0x2, R96 ;  /* 0x00000002ff127819 */ /* 0x000fe20000011460 */
[----:B------:R3:W-:Y:S01]  /*1190*/  STL [R1+0x98], R100 ;  /* 0x0000986401007387 */ /* 0x0007e20000100800 */
[----:B------:R-:W-:Y:S01]  /*11a0*/  IADD3 R9, R15, UR4, RZ ;  /* 0x000000040f097c10 */ /* 0x000fe2000fffe0ff */
[----:B------:R-:W-:Y:S01]  /*11b0*/  IMAD.IADD R0, R17, 0x1, -R0 ;  /* 0x0000000111007824 */ /* 0x000fe200078e0a00 */
[----:B------:R-:W-:Y:S01]  /*11c0*/  SEL R4, R4, 0xfffffff0, !P1 ;  /* 0xfffffff004047807 */ /* 0x000fe20004800000 */
[----:B------:R3:W-:Y:S01]  /*11d0*/  STL [R1+0xb4], R27 ;  /* 0x0000b41b01007387 */ /* 0x0007e20000100800 */
[----:B------:R-:W-:Y:S01]  /*11e0*/  SEL R5, R5, 0xffffffe0, !P2 ;  /* 0xffffffe005057807 */ /* 0x000fe20005000000 */
[----:B------:R-:W-:-:S02]  /*11f0*/  IMAD R97, R0, 0x10, R18 ;  /* 0x0000001000617824 */ /* 0x000fc400078e0212 */
[----:B------:R3:W-:Y:S01]  /*1200*/  STL [R1+0x94], R33 ;  /* 0x0000942101007387 */ /* 0x0007e20000100800 */
        /* <DEDUP_REMOVED lines=23> */
.L_x_1066:
[----:B------:R-:W-:Y:S05]  /*1380*/  BSYNC B0 ;  /* 0x0000000000007941 */ /* 0x000fea0003800000 */
.L_x_1065:
[----:B------:R-:W-:Y:S01]  /*1390*/  IADD3 R16, R2, 0x10, RZ ;  /* 0x0000001002107810 */ /* 0x000fe20007ffe0ff */
[----:B------:R-:W-:Y:S03]  /*13a0*/  BSSY B0, `(.L_x_1067) ;  /* 0x000001c000007945 */ /* 0x000fe60003800000 */
[----:B------:R-:W-:-:S13]  /*13b0*/  ISETP.GE.AND P0, PT, R16, UR17, PT ;  /* 0x0000001110007c0c */ /* 0x000fda000bf06270 */
[----:B------:R-:W-:Y:S05]  /*13c0*/  @P0 BRA `(.L_x_1068) ;  /* 0x0000019000000947 */ /* 0x000fea0003800000 */
[----:B------:R-:W-:Y:S02]  /*13d0*/  IADD3 R0, P0, R6, 0x10, RZ ;  /* 0x0000001006007810 */ /* 0x000fe40007f1e0ff */
[----:B------:R-:W-:Y:S02]  /*13e0*/  ISETP.GE.AND P1, PT, R102, c[0x0][0x220], PT ;  /* 0x0000880066007a0c */ /* 0x000fe40003f26270 */
[----:B--2---:R-:W-:Y:S01]  /*13f0*/  MOV R11, R9 ;  /* 0x00000009000b7202 */ /* 0x004fe20000000f00 */
        /* <DEDUP_REMOVED lines=22> */
.L_x_1068:
[----:B------:R-:W-:Y:S05]  /*1560*/  BSYNC B0 ;  /* 0x0000000000007941 */ /* 0x000fea0003800000 */
.L_x_1067:
        /* <DEDUP_REMOVED lines=29> */
.L_x_1070:
[----:B------:R-:W-:Y:S05]  /*1740*/  BSYNC B0 ;  /* 0x0000000000007941 */ /* 0x000fea0003800000 */
.L_x_1069:
        /* <DEDUP_REMOVED lines=29> */
.L_x_1072:
[----:B------:R-:W-:Y:S05]  /*1920*/  BSYNC B0 ;  /* 0x0000000000007941 */ /* 0x000fea0003800000 */
.L_x_1071:
        /* <DEDUP_REMOVED lines=29> */
.L_x_1074:
[----:B------:R-:W-:Y:S05]  /*1b00*/  BSYNC B0 ;  /* 0x0000000000007941 */ /* 0x000fea0003800000 */
.L_x_1073:
        /* <DEDUP_REMOVED lines=29> */
.L_x_1076:
[----:B------:R-:W-:Y:S05]  /*1ce0*/  BSYNC B0 ;  /* 0x0000000000007941 */ /* 0x000fea0003800000 */
.L_x_1075:
        /* <DEDUP_REMOVED lines=29> */
.L_x_1078:
[----:B------:R-:W-:Y:S05]  /*1ec0*/  BSYNC B0 ;  /* 0x0000000000007941 */ /* 0x000fea0003800000 */
.L_x_1077:
        /* <DEDUP_REMOVED lines=26> */
[----:B----4-:R-:W-:-:S04]  /*2070*/  LEA R6, P0, R8, c[0x0][0x160], 0x1 ;  /* 0x0000580008067a11 */ /* 0x010fc800078008ff */
[----:B------:R-:W-:-:S05]  /*2080*/  LEA.HI.X R7, R8, c[0x0][0x164], R0, 0x1, P0 ;  /* 0x0000590008077a11 */ /* 0x000fca00000f0c00 */
[----:B------:R-:W-:Y:S01]  /*2090*/  @!PT LDS RZ, [RZ] ;  /* 0x00000000fffff984 */ /* 0x000fe20000000800 */
[----:B------:R-:W-:Y:S01]  /*20a0*/  @!PT LDS RZ, [RZ] ;  /* 0x00000000fffff984 */ /* 0x000fe20000000800 */
[----:B------:R-:W-:Y:S01]  /*20b0*/  @!PT LDS RZ, [RZ] ;  /* 0x00000000fffff984 */ /* 0x000fe20000000800 */
[----:B------:R4:W-:Y:S04]  /*20c0*/  LDGSTS.E.BYPASS.LTC128B.128 [R215+0x7800], [R6.64+0x80] ;  /* 0x0780008006d77fae */ /* 0x0009e8000b901d5c */
.L_x_1080:
[----:B------:R-:W-:Y:S05]  /*20d0*/  BSYNC B0 ;  /* 0x0000000000007941 */ /* 0x000fea0003800000 */
.L_x_1079:
[----:B------:R-:W-:Y:S01]  /*20e0*/  IMAD.MOV.U32 R98, RZ, RZ, R32 ;  /* 0x000000ffff627224 */ /* 0x000fe200078e0020 */
[----:B------:R-:W-:Y:S01]  /*20f0*/  UIADD3 UR32, UR27, -0x1, URZ ;  /* 0xffffffff1b207890 */ /* 0x000fe2000fffe03f */
[----:B------:R-:W-:Y:S01]  /*2100*/  IMAD.MOV.U32 R99, RZ, RZ, R33 ;  /* 0x000000ffff637224 */ /* 0x000fe200078e0021 */
[----:B------:R-:W-:Y:S01]  /*2110*/  MOV R98, R30 ;  /* 0x0000001e00627202 */ /* 0x000fe20000000f00 */
[----:B------:R-:W-:Y:S01]  /*2120*/  BSSY B0, `(.L_x_1081) ;  /* 0x000001c000007945 */ /* 0x000fe20003800000 */
[----:B------:R-:W-:Y:S02]  /*2130*/  UIMAD UR8, UR32, -0x20, UR6 ;  /* 0xffffffe0200878a4 */ /* 0x000fe4000f8e0206 */
[----:B------:R-:W-:Y:S01]  /*2140*/  USHF.R.S32.HI UR9, URZ, 0x1f, UR32 ;  /* 0x0000001f3f097899 */ /* 0x000fe20008011420 */
[----:B------:R1:W-:Y:S01]  /*2150*/  STL.64 [R1+0x90], R98 ;  /* 0x0000906201007387 */ /* 0x0003e20000100a00 */
[----:B------:R-:W-:Y:S01]  /*2160*/  UIMAD UR11, UR4, UR32, URZ ;  /* 0x00000020040b72a4 */ /* 0x000fe2000f8e023f */
[----:B--2---:R-:W-:-:S02]  /*2170*/  MOV R11, UR32 ;  /* 0x00000020000b7c02 */ /* 0x004fc40008000f00 */
[----:B------:R-:W-:Y:S01]  /*2180*/  ISETP.GE.AND P0, PT, R2, UR8, PT ;  /* 0x0000000802007c0c */ /* 0x000fe2000bf06270 */
[----:B------:R-:W-:Y:S02]  /*2190*/  UIMAD UR11, UR9, UR5, UR11 ;  /* 0x00000005090b72a4 */ /* 0x000fe4000f8e020b */
[----:B----4-:R-:W-:-:S05]  /*21a0*/  IMAD.WIDE.U32 R6, R11, UR5, R98 ;  /* 0x000000050b067c25 */ /* 0x010fca000f8e0062 */
        /* <DEDUP_REMOVED lines=19> */
.L_x_1082:
[----:B------:R-:W-:Y:S05]  /*22e0*/  BSYNC B0 ;  /* 0x0000000000007941 */ /* 0x000fea0003800000 */
.L_x_1081:
        /* <DEDUP_REMOVED lines=28> */
.L_x_1084:
[----:B------:R-:W-:Y:S05]  /*24b0*/  BSYNC B0 ;  /* 0x0000000000007941 */ /* 0x000fea0003800000 */
.L_x_1083:
[----:B------:R-:W0:Y:S01]  /*24c0*/  LDGDEPBAR ;  /* 0x00000000000079af */ /* 0x000e220000000000 */
[----:B------:R-:W-:Y:S01]  /*24d0*/  ISETP.GE.AND P0, PT, R2, UR8, PT ;  /* 0x0000000802007c0c */ /* 0x000fe2000bf06270 */
[----:B--2---:R-:W-:Y:S01]  /*24e0*/  IMAD.U32 R9, RZ, RZ, UR25 ;  /* 0x00000019ff097e24 */ /* 0x004fe2000f8e00ff */
[----:B------:R-:W-:Y:S01]  /*24f0*/  LEA R8, R17, UR10, 0x4 ;  /* 0x0000000a11087c11 */ /* 0x000fe2000f8e20ff */
[----:B----4-:R-:W-:Y:S01]  /*2500*/  IMAD.MOV.U32 R6, RZ, RZ, R26 ;  /* 0x000000ffff067224 */ /* 0x010fe200078e001a */
[----:B------:R-:W-:Y:S01]  /*2510*/  UIMAD UR10, UR18, UR32, URZ ;  /* 0x00000020120a72a4 */ /* 0x000fe2000f8e023f */
[----:B------:R-:W-:Y:S01]  /*2520*/  IMAD.MOV.U32 R7, RZ, RZ, R27 ;  /* 0x000000ffff077224 */ /* 0x000fe200078e001b */
[----:B------:R-:W-:Y:S01]  /*2530*/  LEA R93, R9, R17, 0x3 ;  /* 0x00000011095d7211 */ /* 0x000fe200078e18ff */
[----:B------:R-:W-:Y:S01]  /*2540*/  IMAD.MOV.U32 R6, RZ, RZ, R24 ;  /* 0x000000ffff067224 */ /* 0x000fe200078e0018 */
[----:B------:R-:W-:Y:S01]  /*2550*/  UIMAD UR9, UR9, UR19, UR10 ;  /* 0x00000013090972a4 */ /* 0x000fe2000f8e020a */
[----:B------:R-:W-:Y:S01]  /*2560*/  IADD3 R8, R8, 0x1, R18 ;  /* 0x0000000108087810 */ /* 0x000fe20007ffe012 */
[----:B------:R-:W-:Y:S01]  /*2570*/  IMAD.SHL.U32 R22, R22, 0x2, RZ ;  /* 0x0000000216167824 */ /* 0x000fe200078e00ff */
[----:B------:R-:W-:Y:S01]  /*2580*/  MOV R0, UR6 ;  /* 0x0000000600007c02 */ /* 0x000fe20008000f00 */
[----:B------:R2:W-:Y:S01]  /*2590*/  STL.64 [R1+0xb0], R6 ;  /* 0x0000b00601007387 */ /* 0x0005e20000100a00 */
[----:B------:R-:W-:Y:S01]  /*25a0*/  UIADD3 UR16, UR31, 0x646e171e, URZ ;  /* 0x646e171e1f107890 */ /* 0x000fe2000fffe03f */
[----:B------:R-:W-:Y:S01]  /*25b0*/  BSSY B0, `(.L_x_1085) ;  /* 0x000001d000007945 */ /* 0x000fe20003800000 */
[----:B------:R-:W-:Y:S01]  /*25c0*/  IADD3 R0, R0, -UR26, R8 ;  /* 0x8000001a00007c10 */ /* 0x000fe2000fffe008 */
[----:B------:R4:W-:Y:S01]  /*25d0*/  STL [R1+0x9c], R93 ;  /* 0x00009c5d01007387 */ /* 0x0009e20000100800 */
[----:B------:R-:W-:-:S02]  /*25e0*/  LOP3.LUT R95, R22, 0x6, RZ, 0xc0, !PT ;  /* 0x00000006165f7812 */ /* 0x000fc400078ec0ff */
[----:B------:R-:W-:Y:S01]  /*25f0*/  IADD3 R88, R0, c[0x0][0x2e8], RZ ;  /* 0x0000ba0000587a10 */ /* 0x000fe20007ffe0ff */
[----:B------:R-:W-:-:S04]  /*2600*/  DEPBAR.LE SB0, 0x0 ;  /* 0x000080000000791a */ /* 0x000fc80000000000 */
[----:B------:R-:W-:Y:S01]  /*2610*/  BAR.SYNC.DEFER_BLOCKING 0x0 ;  /* 0x0000000000007b1d */ /* 0x000fe20000010000 */
[----:B--2---:R-:W-:-:S05]  /*2620*/  IMAD.WIDE.U32 R6, R11, UR19, R6 ;  /* 0x000000130b067c25 */ /* 0x004fca000f8e0006 */
[----:B------:R-:W-:Y:S01]  /*2630*/  IADD3 R10, R7, UR9, RZ ;  /* 0x00000009070a7c10 */ /* 0x000fe2000fffe0ff */
[----:B------:R4:W-:Y:S04]  /*2640*/  @P0 STS.128 [R215+0xa000], RZ ;  /* 0x00a000ffd7000388 */ /* 0x0009e80000000c00 */
        /* <DEDUP_REMOVED lines=19> */
.L_x_1086:
[----:B------:R-:W-:Y:S05]  /*2780*/  BSYNC B0 ;  /* 0x0000000000007941 */ /* 0x000fea0003800000 */
.L_x_1085:
        /* <DEDUP_REMOVED lines=27> */
.L_x_1088:
[----:B------:R-:W-:Y:S05]  /*2940*/  BSYNC B0 ;  /* 0x0000000000007941 */ /* 0x000fea0003800000 */
.L_x_1087:
[----:B-1----:R-:W-:Y:S01]  /*2950*/  SHF.R.S32.HI R7, RZ, 0x4, R19 ;  /* 0x00000004ff077819 */ /* 0x002fe20000011413 */
[----:B------:R-:W-:Y:S01]  /*2960*/  IMAD.SHL.U32 R6, R20, 0x40, RZ ;  /* 0x0000004014067824 */ /* 0x000fe200078e00ff */
[C---:B------:R-:W-:Y:S01]  /*2970*/  R2P PR, R28.reuse, 0x6 ;  /* 0x000000061c007804 */ /* 0x040fe20000000000 */
[----:B--2---:R-:W-:Y:S01]  /*2980*/  IMAD.SHL.U32 R9, R28, 0x40, RZ ;  /* 0x000000401c097824 */ /* 0x004fe200078e00ff */
[----:B------:R-:W-:Y:S01]  /*2990*/  LEA.HI R0, R19, R7, RZ, 0x1 ;  /* 0x0000000713007211 */ /* 0x000fe200078f08ff */
[----:B------:R-:W-:Y:S01]  /*29a0*/  IMAD.SHL.U32 R8, R21, 0x40, RZ ;  /* 0x0000004015087824 */ /* 0x000fe200078e00ff */
[----:B------:R-:W0:Y:S01]  /*29b0*/  LDGDEPBAR ;  /* 0x00000000000079af */ /* 0x000e220000000000 */
[----:B------:R-:W-:Y:S01]  /*29c0*/  IMAD.SHL.U32 R3, R2, 0x8, RZ ;  /* 0x0000000802037824 */ /* 0x000fe200078e00ff */
[----:B------:R-:W-:Y:S01]  /*29d0*/  LOP3.LUT R0, R0, 0xfffffffe, RZ, 0xc0, !PT ;  /* 0xfffffffe00007812 */ /* 0x000fe200078ec0ff */
[----:B------:R-:W-:Y:S01]  /*29e0*/  UISETP.GE.AND UP0, UPT, UR27, 0x2, UPT ;  /* 0x000000021b00788c */ /* 0x000fe2000bf06270 */
[----:B------:R-:W-:-:S02]  /*29f0*/  LOP3.LUT R2, R6, 0x1c0, RZ, 0xc0, !PT ;  /* 0x000001c006027812 */ /* 0x000fc400078ec0ff */
[----:B------:R-:W-:Y:S01]  /*2a00*/  LOP3.LUT R90, R8, 0xfffffe00, RZ, 0xc0, !PT ;  /* 0xfffffe00085a7812 */ /* 0x000fe200078ec0ff */
[----:B------:R-:W-:Y:S01]  /*2a10*/  IMAD.IADD R7, R7, 0x1, -R0 ;  /* 0x0000000107077824 */ /* 0x000fe200078e0a00 */
[----:B------:R-:W-:Y:S02]  /*2a20*/  LOP3.LUT R0, R9, 0x1c0, RZ, 0xc0, !PT ;  /* 0x000001c009007812 */ /* 0x000fe400078ec0ff */
[----:B------:R-:W-:Y:S01]  /*2a30*/  PLOP3.LUT P0, PT, PT, PT, UP0, 0x80, 0x0 ;  /* 0x000000000000781c */ /* 0x000fe20003f0f008 */
[----:B------:R-:W-:Y:S01]  /*2a40*/  IMAD.SHL.U32 R6, R7, 0x8, RZ ;  /* 0x0000000807067824 */ /* 0x000fe200078e00ff */
[----:B------:R-:W-:Y:S02]  /*2a50*/  LOP3.LUT R8, R0, 0x8, R3, 0xf8, !PT ;  /* 0x0000000800087812 */ /* 0x000fe400078ef803 */
[----:B------:R-:W-:Y:S02]  /*2a60*/  SHF.R.U32.HI R0, RZ, 0x3, R0 ;  /* 0x00000003ff007819 */ /* 0x000fe40000011600 */
[----:B------:R-:W-:-:S02]  /*2a70*/  LOP3.LUT R6, R2, 0x8, R6, 0xf8, !PT ;  /* 0x0000000802067812 */ /* 0x000fc400078ef806 */
[----:B------:R-:W-:Y:S01]  /*2a80*/  SHF.R.U32.HI R3, RZ, 0x3, R2 ;  /* 0x00000003ff037819 */ /* 0x000fe20000011602 */
[----:B------:R-:W-:Y:S01]  /*2a90*/  IMAD R2, R17, 0x400, R90 ;  /* 0x0000040011027824 */ /* 0x000fe200078e025a */
[----:B------:R-:W-:Y:S02]  /*2aa0*/  LOP3.LUT R0, R8, R0, RZ, 0x3c, !PT ;  /* 0x0000000008007212 */ /* 0x000fe400078e3cff */
[----:B------:R-:W-:Y:S02]  /*2ab0*/  LOP3.LUT R89, R6, R3, RZ, 0x3c, !PT ;  /* 0x0000000306597212 */ /* 0x000fe400078e3cff */
[C---:B------:R-:W-:Y:S01]  /*2ac0*/  IADD3 R3, R88.reuse, 0x8, RZ ;  /* 0x0000000858037810 */ /* 0x040fe20007ffe0ff */
[----:B------:R-:W-:Y:S01]  /*2ad0*/  IMAD R0, R7, 0x200, R0 ;  /* 0x0000020007007824 */ /* 0x000fe200078e0200 */
[----:B------:R-:W-:Y:S01]  /*2ae0*/  IMNMX R172, R88, UR6, PT ;  /* 0x0000000658ac7c17 */ /* 0x000fe2000b800200 */
[----:B------:R-:W-:Y:S01]  /*2af0*/  IMAD.IADD R2, R89, 0x1, R2 ;  /* 0x0000000159027824 */ /* 0x000fe200078e0202 */
[----:B------:R-:W-:Y:S01]  /*2b00*/  IMNMX R173, R3, UR6, PT ;  /* 0x0000000603ad7c17 */ /* 0x000fe2000b800200 */
[----:B------:R-:W-:-:S02]  /*2b10*/  IMAD.SHL.U32 R200, R0, 0x2, RZ ;  /* 0x0000000200c87824 */ /* 0x000fc400078e00ff */
[----:B------:R-:W-:Y:S01]  /*2b20*/  IMAD.SHL.U32 R202, R2, 0x2, RZ ;  /* 0x0000000202ca7824 */ /* 0x000fe200078e00ff */
[----:B------:R-:W-:Y:S02]  /*2b30*/  IADD3 R2, R88, 0x40, RZ ;  /* 0x0000004058027810 */ /* 0x000fe40007ffe0ff */
[----:B------:R-:W-:Y:S01]  /*2b40*/  LDSM.16.M88.4 R20, [R200+0x8000] ;  /* 0x00800000c814783b */ /* 0x000fe20000000200 */
[----:B------:R-:W-:Y:S01]  /*2b50*/  IADD3 R0, R200, 0x8000, RZ ;  /* 0x00008000c8007810 */ /* 0x000fe20007ffe0ff */
[--C-:B------:R-:W-:Y:S01]  /*2b60*/  IMAD R204, R4, 0x2, R202.reuse ;  /* 0x0000000204cc7824 */ /* 0x100fe200078e02ca */
[----:B------:R-:W-:Y:S01]  /*2b70*/  IADD3 R211, R200, 0x8020, RZ ;  /* 0x00008020c8d37810 */ /* 0x000fe20007ffe0ff */
[----:B------:R-:W1:Y:S01]  /*2b80*/  LDSM.16.M88.4 R12, [R202] ;  /* 0x00000000ca0c783b */ /* 0x000e620000000200 */
[----:B------:R-:W-:Y:S01]  /*2b90*/  @P1 IADD3 R211, R0, -0x20, RZ ;  /* 0xffffffe000d31810 */ /* 0x000fe20007ffe0ff */
[----:B------:R-:W-:Y:S01]  /*2ba0*/  IMAD.MOV.U32 R0, RZ, RZ, 0x40 ;  /* 0x00000040ff007424 */ /* 0x000fe200078e00ff */
[----:B------:R-:W-:Y:S01]  /*2bb0*/  IMNMX R175, R2, UR6, PT ;  /* 0x0000000602af7c17 */ /* 0x000fe2000b800200 */
[----:B------:R-:W2:Y:S01]  /*2bc0*/  LDSM.16.M88.4 R8, [R202+0x2000] ;  /* 0x00200000ca08783b */ /* 0x000ea20000000200 */
[----:B------:R-:W-:Y:S01]  /*2bd0*/  IMAD R210, R5, 0x2, R202 ;  /* 0x0000000205d27824 */ /* 0x000fe200078e02ca */
[----:B------:R-:W-:Y:S01]  /*2be0*/  IADD3 R214, R211, 0x800, RZ ;  /* 0x00000800d3d67810 */ /* 0x000fe20007ffe0ff */
[----:B------:R-:W-:Y:S01]  /*2bf0*/  IMAD R208, R5, 0x2, R204 ;  /* 0x0000000205d07824 */ /* 0x000fe200078e02cc */
[----:B---3--:R-:W3:Y:S01]  /*2c00*/  LDSM.16.M88.4 R24, [R200+0x8800] ;  /* 0x00880000c818783b */ /* 0x008ee20000000200 */
[----:B------:R-:W-:-:S02]  /*2c10*/  SEL R0, R0, 0xffffffc0, !P2 ;  /* 0xffffffc000007807 */ /* 0x000fc40005000000 */
[C---:B------:R-:W-:Y:S01]  /*2c20*/  IADD3 R213, R211.reuse, 0x1000, RZ ;  /* 0x00001000d3d57810 */ /* 0x040fe20007ffe0ff */
[----:B------:R-:W-:Y:S01]  /*2c30*/  LDSM.16.M88.4 R28, [R211] ;  /* 0x00000000d31c783b */ /* 0x000fe20000000200 */
[----:B------:R-:W-:Y:S01]  /*2c40*/  IADD3 R212, R211, 0x1800, RZ ;  /* 0x00001800d3d47810 */ /* 0x000fe20007ffe0ff */
[----:B------:R-:W-:Y:S02]  /*2c50*/  IMAD.IADD R209, R200, 0x1, R0 ;  /* 0x00000001c8d17824 */ /* 0x000fe400078e0200 */
[----:B------:R-:W5:Y:S01]  /*2c60*/  LDSM.16.M88.4 R16, [R204+0x2000] ;  /* 0x00200000cc10783b */ /* 0x000f620000000200 */
[----:B------:R-:W-:Y:S01]  /*2c70*/  IMAD.IADD R207, R0, 0x1, R211 ;  /* 0x0000000100cf7824 */ /* 0x000fe200078e02d3 */
[----:B------:R-:W-:Y:S02]  /*2c80*/  IADD3 R0, R88, 0x48, RZ ;  /* 0x0000004858007810 */ /* 0x000fe40007ffe0ff */
[----:B------:R-:W4:Y:S02]  /*2c90*/  LDSM.16.M88.4 R32, [R211+0x800] ;  /* 0x00080000d320783b */ /* 0x000f240000000200 */
[----:B------:R-:W-:-:S02]  /*2ca0*/  IMNMX R174, R0, UR6, PT ;  /* 0x0000000600ae7c17 */ /* 0x000fc4000b800200 */
[----:B------:R-:W-:Y:S04]  /*2cb0*/  LDSM.16.M88.4 R40, [R209+0x8000] ;  /* 0x00800000d128783b */ /* 0x000fe80000000200 */
[----:B------:R-:W-:Y:S01]  /*2cc0*/  LDSM.16.M88.4 R36, [R209+0x8800] ;  /* 0x00880000d124783b */ /* 0x000fe20000000200 */
[-C--:B-1----:R-:W-:Y:S08]  /*2cd0*/  HMMA.16816.F32 R64, R12, R20.reuse, RZ ;  /* 0x000000140c40723c */ /* 0x082ff000000018ff */
[C---:B--2---:R-:W-:Y:S08]  /*2ce0*/  HMMA.16816.F32 R60, R8.reuse, R20, RZ ;  /* 0x00000014083c723c */ /* 0x044ff000000018ff */
[-C--:B------:R-:W-:Y:S08]  /*2cf0*/  HMMA.16816.F32 R56, R8, R22.reuse, RZ ;  /* 0x000000160838723c */ /* 0x080ff000000018ff */
[----:B------:R-:W-:Y:S01]  /*2d00*/  HMMA.16816.F32 R68, R12, R22, RZ ;  /* 0x000000160c44723c */ /* 0x000fe200000018ff */
[----:B------:R-:W1:Y:S07]  /*2d10*/  LDSM.16.M88.4 R20, [R204] ;  /* 0x00000000cc14783b */ /* 0x000e6e0000000200 */
[C---:B---3--:R-:W-:Y:S08]  /*2d20*/  HMMA.16816.F32 R52, R8.reuse, R24, RZ ;  /* 0x000000180834723c */ /* 0x048ff000000018ff */
[----:B------:R-:W-:Y:S01]  /*2d30*/  HMMA.16816.F32 R48, R8, R26, RZ ;  /* 0x0000001a0830723c */ /* 0x000fe200000018ff */
[----:B------:R-:W2:Y:S07]  /*2d40*/  LDSM.16.M88.4 R8, [R210+0x2000] ;  /* 0x00200000d208783b */ /* 0x000eae0000000200 */
[C---:B------:R-:W-:Y:S08]  /*2d50*/  HMMA.16816.F32 R44, R12.reuse, R24, RZ ;  /* 0x000000180c2c723c */ /* 0x040ff000000018ff */
[----:B------:R-:W-:Y:S01]  /*2d60*/  HMMA.16816.F32 R24, R12, R26, RZ ;  /* 0x0000001a0c18723c */ /* 0x000fe200000018ff */
[----:B------:R-:W3:Y:S07]  /*2d70*/  LDSM.16.M88.4 R12, [R210] ;  /* 0x00000000d20c783b */ /* 0x000eee0000000200 */
[C---:B-----5:R-:W-:Y:S08]  /*2d80*/  HMMA.16816.F32 R80, R16.reuse, R28, R60 ;  /* 0x0000001c1050723c */ /* 0x060ff0000000183c */
[C---:B------:R-:W-:Y:S08]  /*2d90*/  HMMA.16816.F32 R60, R16.reuse, R30, R56 ;  /* 0x0000001e103c723c */ /* 0x040ff00000001838 */
[C---:B----4-:R-:W-:Y:S08]  /*2da0*/  HMMA.16816.F32 R72, R16.reuse, R32, R52 ;  /* 0x000000201048723c */ /* 0x050ff00000001834 */
[----:B------:R-:W-:Y:S01]  /*2db0*/  HMMA.16816.F32 R56, R16, R34, R48 ;  /* 0x000000221038723c */ /* 0x000fe20000001830 */
[----:B------:R-:W-:Y:S07]  /*2dc0*/  LDSM.16.M88.4 R16, [R208+0x2000] ;  /* 0x00200000d010783b */ /* 0x000fee0000000200 */
[C---:B-1----:R-:W-:Y:S08]  /*2dd0*/  HMMA.16816.F32 R52, R20.reuse, R28, R64 ;  /* 0x0000001c1434723c */ /* 0x042ff00000001840 */
[C---:B------:R-:W-:Y:S08]  /*2de0*/  HMMA.16816.F32 R48, R20.reuse, R32, R44 ;  /* 0x000000201430723c */ /* 0x040ff0000000182c */
[C---:B------:R-:W-:Y:S01]  /*2df0*/  HMMA.16816.F32 R44, R20.reuse, R30, R68 ;  /* 0x0000001e142c723c */ /* 0x040fe20000001844 */
[----:B------:R-:W1:Y:S07]  /*2e00*/  LDSM.16.M88.4 R28, [R207] ;  /* 0x00000000cf1c783b */ /* 0x000e6e0000000200 */
[----:B------:R-:W-:Y:S01]  /*2e10*/  HMMA.16816.F32 R32, R20, R34, R24 ;  /* 0x000000221420723c */ /* 0x000fe20000001818 */
[----:B------:R-:W4:Y:S04]  /*2e20*/  LDSM.16.M88.4 R24, [R207+0x800] ;  /* 0x00080000cf18783b */ /* 0x000f280000000200 */
[----:B------:R-:W5:Y:S03]  /*2e30*/  LDSM.16.M88.4 R20, [R208] ;  /* 0x00000000d014783b */ /* 0x000f660000000200 */
[C---:B--2---:R-:W-:Y:S08]  /*2e40*/  HMMA.16816.F32 R64, R8.reuse, R42, R60 ;  /* 0x0000002a0840723c */ /* 0x044ff0000000183c */
[C---:B------:R-:W-:Y:S08]  /*2e50*/  HMMA.16816.F32 R60, R8.reuse, R38, R56 ;  /* 0x00000026083c723c */ /* 0x040ff00000001838 */
[C---:B------:R-:W-:Y:S08]  /*2e60*/  HMMA.16816.F32 R80, R8.reuse, R40, R80 ;  /* 0x000000280850723c */ /* 0x040ff00000001850 */
[----:B------:R-:W-:Y:S01]  /*2e70*/  HMMA.16816.F32 R72, R8, R36, R72 ;  /* 0x000000240848723c */ /* 0x000fe20000001848 */
[----:B------:R-:W-:Y:S07]  /*2e80*/  LDSM.16.M88.4 R8, [R202+0x6000] ;  /* 0x00600000ca08783b */ /* 0x000fee0000000200 */
[C---:B---3--:R-:W-:Y:S08]  /*2e90*/  HMMA.16816.F32 R56, R12.reuse, R40, R52 ;  /* 0x000000280c38723c */ /* 0x048ff00000001834 */
[C---:B------:R-:W-:Y:S01]  /*2ea0*/  HMMA.16816.F32 R52, R12.reuse, R42, R44 ;  /* 0x0000002a0c34723c */ /* 0x040fe2000000182c */
[----:B------:R-:W2:Y:S04]  /*2eb0*/  LDSM.16.M88.4 R44, [R200+0x9000] ;  /* 0x00900000c82c783b */ /* 0x000ea80000000200 */
[----:B------:R-:W3:Y:S03]  /*2ec0*/  LDSM.16.M88.4 R40, [R200+0x9800] ;  /* 0x00980000c828783b */ /* 0x000ee60000000200 */
[C---:B------:R-:W-:Y:S08]  /*2ed0*/  HMMA.16816.F32 R48, R12.reuse, R36, R48 ;  /* 0x000000240c30723c */ /* 0x040ff00000001830 */
        /* <DEDUP_REMOVED lines=8> */
[C---:B------:R-:W-:Y:S01]  /*2f60*/  HMMA.16816.F32 R52, R20.reuse, R30, R52 ;  /* 0x0000001e1434723c */ /* 0x040fe20000001834 */
[----:B------:R-:W-:Y:S07]  /*2f70*/  LDSM.16.M88.4 R28, [R204+0x4000] ;  /* 0x00400000cc1c783b */ /* 0x000fee0000000200 */
[C---:B------:R-:W-:Y:S08]  /*2f80*/  HMMA.16816.F32 R16, R20.reuse, R24, R48 ;  /* 0x000000181410723c */ /* 0x040ff00000001830 */
[----:B------:R-:W-:Y:S01]  /*2f90*/  HMMA.16816.F32 R20, R20, R26, R36 ;  /* 0x0000001a1414723c */ /* 0x000fe20000001824 */
[----:B------:R-:W-:Y:S04]  /*2fa0*/  LDSM.16.M88.4 R36, [R211+0x1000] ;  /* 0x00100000d324783b */ /* 0x000fe80000000200 */
[----:B------:R-:W1:Y:S03]  /*2fb0*/  LDSM.16.M88.4 R24, [R204+0x6000] ;  /* 0x00600000cc18783b */ /* 0x000e660000000200 */
[C---:B--2---:R-:W-:Y:S08]  /*2fc0*/  HMMA.16816.F32 R64, R8.reuse, R46, R64 ;  /* 0x0000002e0840723c */ /* 0x044ff00000001840 */
[C---:B------:R-:W-:Y:S08]  /*2fd0*/  HMMA.16816.F32 R80, R8.reuse, R44, R80 ;  /* 0x0000002c0850723c */ /* 0x040ff00000001850 */
[C---:B---3--:R-:W-:Y:S08]  /*2fe0*/  HMMA.16816.F32 R84, R8.reuse, R40, R84 ;  /* 0x000000280854723c */ /* 0x048ff00000001854 */
[----:B------:R-:W-:Y:S08]  /*2ff0*/  HMMA.16816.F32 R60, R8, R42, R60 ;  /* 0x0000002a083c723c */ /* 0x000ff0000000183c */
[C---:B------:R-:W-:Y:S08]  /*3000*/  HMMA.16816.F32 R56, R12.reuse, R44, R56 ;  /* 0x0000002c0c38723c */ /* 0x040ff00000001838 */
[C---:B------:R-:W-:Y:S01]  /*3010*/  HMMA.16816.F32 R48, R12.reuse, R46, R52 ;  /* 0x0000002e0c30723c */ /* 0x040fe20000001834 */
[----:B------:R-:W-:Y:S07]  /*3020*/  LDSM.16.M88.4 R44, [R209+0x9000] ;  /* 0x00900000d12c783b */ /* 0x000fee0000000200 */
[C---:B------:R-:W-:Y:S01]  /*3030*/  HMMA.16816.F32 R8, R12.reuse, R40, R16 ;  /* 0x000000280c08723c */ /* 0x040fe20000001810 */
[----:B------:R-:W2:Y:S07]  /*3040*/  LDSM.16.M88.4 R16, [R210+0x6000] ;  /* 0x00600000d210783b */ /* 0x000eae0000000200 */
        /* <DEDUP_REMOVED lines=13> */
[----:B------:R-:W1:Y:S04]  /*3120*/  LDSM.16.M88.4 R28, [R207+0x1000] ;  /* 0x00100000cf1c783b */ /* 0x000e680000000200 */
[----:B------:R-:W5:Y:S01]  /*3130*/  LDSM.16.M88.4 R12, [R208+0x4000] ;  /* 0x00400000d00c783b */ /* 0x000f620000000200 */
[----:B------:R-:W-:-:S04]  /*3140*/  DEPBAR.LE SB0, 0x0 ;  /* 0x000080000000791a */ /* 0x000fc80000000000 */
[C---:B--2---:R-:W-:Y:S08]  /*3150*/  HMMA.16816.F32 R56, R16.reuse, R46, R52 ;  /* 0x0000002e1038723c */ /* 0x044ff00000001834 */
[C---:B------:R-:W-:Y:S08]  /*3160*/  HMMA.16816.F32 R60, R16.reuse, R44, R80 ;  /* 0x0000002c103c723c */ /* 0x040ff00000001850 */
[C---:B---3--:R-:W-:Y:S08]  /*3170*/  HMMA.16816.F32 R52, R16.reuse, R40, R84 ;  /* 0x000000281034723c */ /* 0x048ff00000001854 */
[----:B------:R-:W-:Y:S08]  /*3180*/  HMMA.16816.F32 R36, R16, R42, R76 ;  /* 0x0000002a1024723c */ /* 0x000ff0000000184c */
[C---:B----4-:R-:W-:Y:S08]  /*3190*/  HMMA.16816.F32 R32, R20.reuse, R44, R72 ;  /* 0x0000002c1420723c */ /* 0x050ff00000001848 */
[C---:B------:R-:W-:Y:S08]  /*31a0*/  HMMA.16816.F32 R44, R20.reuse, R46, R68 ;  /* 0x0000002e142c723c */ /* 0x040ff00000001844 */
[C---:B------:R-:W-:Y:S08]  /*31b0*/  HMMA.16816.F32 R16, R20.reuse, R40, R64 ;  /* 0x000000281410723c */ /* 0x040ff00000001840 */
[----:B------:R-:W-:Y:S08]  /*31c0*/  HMMA.16816.F32 R20, R20, R42, R48 ;  /* 0x0000002a1414723c */ /* 0x000ff00000001830 */
[C---:B-1----:R-:W-:Y:S08]  /*31d0*/  HMMA.16816.F32 R60, R8.reuse, R28, R60 ;  /* 0x0000001c083c723c */ /* 0x042ff0000000183c */
[----:B------:R-:W-:Y:S08]  /*31e0*/  HMMA.16816.F32 R56, R8, R30, R56 ;  /* 0x0000001e0838723c */ /* 0x000ff00000001838 */
[C---:B-----5:R-:W-:Y:S08]  /*31f0*/  HMMA.16816.F32 R32, R12.reuse, R28, R32 ;  /* 0x0000001c0c20723c */ /* 0x060ff00000001820 */
[----:B------:R-:W-:Y:S08]  /*3200*/  HMMA.16816.F32 R44, R12, R30, R44 ;  /* 0x0000001e0c2c723c */ /* 0x000ff0000000182c */
[C---:B------:R-:W-:Y:S08]  /*3210*/  HMMA.16816.F32 R52, R8.reuse, R24, R52 ;  /* 0x000000180834723c */ /* 0x040ff00000001834 */
[----:B------:R-:W-:Y:S08]  /*3220*/  HMMA.16816.F32 R48, R8, R26, R36 ;  /* 0x0000001a0830723c */ /* 0x000ff00000001824 */
[C---:B------:R-:W-:Y:S08]  /*3230*/  HMMA.16816.F32 R28, R12.reuse, R24, R16 ;  /* 0x000000180c1c723c */ /* 0x040ff00000001810 */
[----:B------:R-:W-:Y:S01]  /*3240*/  HMMA.16816.F32 R20, R12, R26, R20 ;  /* 0x0000001a0c14723c */ /* 0x000fe20000001814 */
[----:B------:R-:W-:Y:S06]  /*3250*/  BAR.SYNC.DEFER_BLOCKING 0x0 ;  /* 0x0000000000007b1d */ /* 0x000fec0000010000 */
[----:B------:R-:W-:Y:S05]  /*3260*/  @!P0 BRA `(.L_x_1089) ;  /* 0x000002b000008947 */ /* 0x000fea0003800000 */
[----:B------:R-:W-:Y:S01]  /*3270*/  UIADD3 UR8, UR27, -0x2, URZ ;  /* 0xfffffffe1b087890 */ /* 0x000fe2000fffe03f */
[----:B------:R-:W-:Y:S01]  /*3280*/  ISETP.GE.AND P3, PT, R102, c[0x0][0x220], PT ;  /* 0x0000880066007a0c */ /* 0x000fe20003f66270 */
[----:B------:R-:W-:Y:S01]  /*3290*/  BSSY B0, `(.L_x_1090) ;  /* 0x0000027000007945 */ /* 0x000fe20003800000 */
[----:B------:R-:W-:Y:S01]  /*32a0*/  ISETP.GE.AND P2, PT, R100, c[0x0][0x220], PT ;  /* 0x0000880064007a0c */ /* 0x000fe20003f46270 */
[----:B------:R-:W-:-:S02]  /*32b0*/  USHF.R.S32.HI UR7, URZ, 0x1f, UR8 ;  /* 0x0000001f3f077899 */ /* 0x000fc40008011408 */
[----:B------:R-:W-:Y:S01]  /*32c0*/  UIMAD UR6, UR4, UR8, URZ ;  /* 0x00000008040672a4 */ /* 0x000fe2000f8e023f */
[----:B------:R-:W-:-:S03]  /*32d0*/  IMAD.U32 R2, RZ, RZ, UR8 ;  /* 0x00000008ff027e24 */ /* 0x000fc6000f8e00ff */
[----:B------:R-:W-:Y:S01]  /*32e0*/  UIMAD UR6, UR7, UR5, UR6 ;  /* 0x00000005070672a4 */ /* 0x000fe2000f8e0206 */
[----:B------:R-:W-:-:S03]  /*32f0*/  IMAD.WIDE.U32 R2, R2, UR5, R98 ;  /* 0x0000000502027c25 */ /* 0x000fc6000f8e0062 */
[----:B------:R1:W-:Y:S02]  /*3300*/  @P3 STS.128 [R215+0x8000], RZ ;  /* 0x008000ffd7003388 */ /* 0x0003e40000000c00 */
[----:B------:R-:W-:Y:S02]  /*3310*/  IADD3 R3, R3, UR6, RZ ;  /* 0x0000000603037c10 */ /* 0x000fe4000fffe0ff */
[C---:B------:R-:W-:Y:S02]  /*3320*/  IADD3 R0, P4, R2.reuse, UR21, RZ ;  /* 0x0000001502007c10 */ /* 0x040fe4000ff9e0ff */
[C---:B------:R-:W-:Y:S02]  /*3330*/  @!P3 LEA R10, P5, R2.reuse, c[0x0][0x168], 0x1 ;  /* 0x00005a00020aba11 */ /* 0x040fe400078a08ff */
[----:B------:R-:W-:Y:S02]  /*3340*/  @!P2 LEA R6, P1, R2, c[0x0][0x168], 0x1 ;  /* 0x00005a000206aa11 */ /* 0x000fe400078208ff */
[----:B------:R-:W-:-:S02]  /*3350*/  IADD3.X R12, R3, UR20, RZ, P4, !PT ;  /* 0x00000014030c7c10 */ /* 0x000fc4000a7fe4ff */
[----:B------:R-:W-:Y:S02]  /*3360*/  @!P3 LEA R8, P4, R0, c[0x0][0x168], 0x1 ;  /* 0x00005a000008ba11 */ /* 0x000fe400078808ff */
        /* <DEDUP_REMOVED lines=25> */
.L_x_1091:
[----:B------:R-:W-:Y:S05]  /*3500*/  BSYNC B0 ;  /* 0x0000000000007941 */ /* 0x000fea0003800000 */
.L_x_1090:
[----:B------:R-:W0:Y:S02]  /*3510*/  LDGDEPBAR ;  /* 0x00000000000079af */ /* 0x000e240000000000 */
.L_x_1089:
[----:B--2---:R-:W-:Y:S01]  /*3520*/  IMAD.U32 R2, RZ, RZ, UR32 ;  /* 0x00000020ff027e24 */ /* 0x004fe2000f8e00ff */
[----:B------:R-:W-:Y:S01]  /*3530*/  ULOP3.LUT UR6, UR32, UR31, URZ, 0x3c, !UPT ;  /* 0x0000001f20067292 */ /* 0x000fe2000f8e3c3f */
[----:B------:R-:W-:Y:S01]  /*3540*/  IMAD.WIDE.U32 R36, R94, -0x2daee0ad, RZ ;  /* 0xd2511f535e247825 */ /* 0x000fe200078e00ff */
[----:B------:R-:W-:Y:S01]  /*3550*/  UIADD3 UR34, UR31, -0x4498517b, URZ ;  /* 0xbb67ae851f227890 */ /* 0x000fe2000fffe03f */
[----:B------:R-:W-:Y:S01]  /*3560*/  IADD3 R252, R93, 0x4, RZ ;  /* 0x000000045dfc7810 */ /* 0x000fe20007ffe0ff */
[----:B------:R-:W-:Y:S01]  /*3570*/  UIADD3 UR13, UR30, 0x3c6ef372, URZ ;  /* 0x3c6ef3721e0d7890 */ /* 0x000fe2000fffe03f */
[----:B------:R-:W-:Y:S01]  /*3580*/  IMAD R2, R2, 0x20, R95 ;  /* 0x0000002002027824 */ /* 0x000fe200078e025f */
[----:B------:R-:W-:Y:S01]  /*3590*/  UIADD3 UR14, UR30, -0x61c88647, URZ ;  /* 0x9e3779b91e0e7890 */ /* 0x000fe2000fffe03f */
[----:B------:R-:W-:Y:S01]  /*35a0*/  STL.64 [R1+0x20], R36 ;  /* 0x0000202401007387 */ /* 0x000fe20000100a00 */
[----:B-1----:R-:W-:Y:S01]  /*35b0*/  IMAD.WIDE.U32 R10, R252, -0x326172a9, RZ ;  /* 0xcd9e8d57fc0a7825 */ /* 0x002fe200078e00ff */
[----:B------:R-:W-:Y:S01]  /*35c0*/  UIADD3 UR12, UR31, 0x76cf5d0a, URZ ;  /* 0x76cf5d0a1f0c7890 */ /* 0x000fe2000fffe03f */
[C---:B------:R-:W-:Y:S01]  /*35d0*/  IADD3 R3, R2.reuse, 0x1, RZ ;  /* 0x0000000102037810 */ /* 0x040fe20007ffe0ff */
[----:B------:R-:W-:Y:S01]  /*35e0*/  UIADD3 UR10, UR31, 0x32370b8f, URZ ;  /* 0x32370b8f1f0a7890 */ /* 0x000fe2000fffe03f */
[-C--:B------:R-:W-:Y:S01]  /*35f0*/  ISETP.GE.AND P3, PT, R2, R173.reuse, PT ;  /* 0x000000ad0200720c */ /* 0x080fe20003f66270 */
[----:B------:R-:W-:Y:S01]  /*3600*/  IMAD.WIDE.U32 R16, R252, -0x326172a9, RZ ;  /* 0xcd9e8d57fc107825 */ /* 0x000fe200078e00ff */
[C---:B------:R-:W-:Y:S01]  /*3610*/  ISETP.GE.AND P5, PT, R3.reuse, R172, PT ;  /* 0x000000ac0300720c */ /* 0x040fe20003fa6270 */
[----:B------:R-:W-:Y:S01]  /*3620*/  UIADD3 UR11, UR30, -0x255992d5, URZ ;  /* 0xdaa66d2b1e0b7890 */ /* 0x000fe2000fffe03f */
[C---:B------:R-:W-:Y:S01]  /*3630*/  ISETP.GE.AND P1, PT, R3.reuse, R173, PT ;  /* 0x000000ad0300720c */ /* 0x040fe20003f26270 */
[----:B------:R-:W-:Y:S01]  /*3640*/  UIADD3 UR8, UR31, -0x126145ec, URZ ;  /* 0xed9eba141f087890 */ /* 0x000fe2000fffe03f */
[CC--:B------:R-:W-:Y:S01]  /*3650*/  ISETP.GE.AND P4, PT, R3.reuse, R175.reuse, PT ;  /* 0x000000af0300720c */ /* 0x0c0fe20003f86270 */
[----:B------:R-:W-:Y:S01]  /*3660*/  UIADD3 UR9, UR30, 0x78dde6e4, URZ ;  /* 0x78dde6e41e097890 */ /* 0x000fe2000fffe03f */
[----:B------:R-:W-:Y:S01]  /*3670*/  ISETP.GE.AND P2, PT, R3, R174, PT ;  /* 0x000000ae0300720c */ /* 0x000fe20003f46270 */
[----:B------:R-:W-:Y:S01]  /*3680*/  UIADD3 UR7, UR30, 0x1715609d, URZ ;  /* 0x1715609d1e077890 */ /* 0x000fe2000fffe03f */
[----:B------:R-:W-:Y:S01]  /*3690*/  IADD3 R3, R2, 0x8, RZ ;  /* 0x0000000802037810 */ /* 0x000fe20007ffe0ff */
[----:B------:R-:W-:Y:S01]  /*36a0*/  UIADD3 UR15, UR30, -0x4ab325aa, URZ ;  /* 0xb54cda561e0f7890 */ /* 0x000fe2000fffe03f */
[----:B------:R-:W-:Y:S01]  /*36b0*/  FSEL R34, R34, -INF , !P3 ;  /* 0xff80000022227808 */ /* 0x000fe20005800000 */
[----:B------:R-:W-:Y:S01]  /*36c0*/  IMAD.IADD R0, R90, 0x1, R89 ;  /* 0x000000015a007824 */ /* 0x000fe200078e0259 */
[----:B------:R-:W-:Y:S01]  /*36d0*/  FSEL R19, R33, -INF , !P5 ;  /* 0xff80000021137808 */ /* 0x000fe20006800000 */
[----:B------:R-:W-:Y:S01]  /*36e0*/  ULEA UR33, UR27, UR33, 0x5 ;  /* 0x000000211b217291 */ /* 0x000fe2000f8e283f */
[----:B------:R-:W-:Y:S01]  /*36f0*/  FSEL R35, R35, -INF , !P1 ;  /* 0xff80000023237808 */ /* 0x000fe20004800000 */
[----:B------:R-:W-:Y:S01]  /*3700*/  IMAD.SHL.U32 R201, R0, 0x2, RZ ;  /* 0x0000000200c97824 */ /* 0x000fe200078e00ff */
[C---:B------:R-:W-:Y:S01]  /*3710*/  ISETP.GE.AND P6, PT, R2.reuse, R172, PT ;  /* 0x000000ac0200720c */ /* 0x040fe20003fc6270 */
[----:B------:R-:W-:Y:S01]  /*3720*/  UIADD3 UR33, UR33, -0x20, URZ ;  /* 0xffffffe021217890 */ /* 0x000fe2000fffe03f */
[----:B------:R-:W-:Y:S01]  /*3730*/  ISETP.GE.AND P3, PT, R2, R175, PT ;  /* 0x000000af0200720c */ /* 0x000fe20003f66270 */
[--C-:B------:R-:W-:Y:S01]  /*3740*/  IMAD R203, R4, 0x2, R201.reuse ;  /* 0x0000000204cb7824 */ /* 0x100fe200078e02c9 */
[C---:B------:R-:W-:Y:S01]  /*3750*/  ISETP.GE.AND P1, PT, R2.reuse, R174, PT ;  /* 0x000000ae0200720c */ /* 0x040fe20003f26270 */
[----:B------:R-:W-:Y:S01]  /*3760*/  IMAD R206, R5, 0x2, R201 ;  /* 0x0000000205ce7824 */ /* 0x000fe200078e02c9 */
[----:B------:R-:W-:Y:S01]  /*3770*/  ISETP.GE.AND P5, PT, R3, R172, PT ;  /* 0x000000ac0300720c */ /* 0x000fe20003fa6270 */
[----:B------:R-:W-:Y:S01]  /*3780*/  IMAD R205, R5, 0x2, R203 ;  /* 0x0000000205cd7824 */ /* 0x000fe200078e02cb */
[----:B------:R-:W-:Y:S01]  /*3790*/  IADD3 R6, R2, 0x9, RZ ;  /* 0x0000000902067810 */ /* 0x000fe20007ffe0ff */
[----:B------:R-:W-:Y:S01]  /*37a0*/  LDSM.16.MT88.4 R148, [R201+0xa000] ;  /* 0x00a00000c994783b */ /* 0x000fe20000004200 */
[----:B------:R-:W-:-:S02]  /*37b0*/  FSEL R18, R32, -INF , !P6 ;  /* 0xff80000020127808 */ /* 0x000fc40007000000 */
[----:B------:R-:W-:Y:S01]  /*37c0*/  FSEL R38, R60, -INF , !P3 ;  /* 0xff8000003c267808 */ /* 0x000fe20005800000 */
[----:B------:R-:W-:Y:S01]  /*37d0*/  LDSM.16.MT88.4 R192, [R203+0xa000] ;  /* 0x00a00000cbc0783b */ /* 0x000fe20000004200 */
[----:B------:R-:W-:Y:S02]  /*37e0*/  FSEL R62, R62, -INF , !P1 ;  /* 0xff8000003e3e7808 */ /* 0x000fe40004800000 */
[----:B------:R-:W-:Y:S01]  /*37f0*/  FSEL R63, R63, -INF , !P2 ;  /* 0xff8000003f3f7808 */ /* 0x000fe20005000000 */
[----:B------:R-:W-:Y:S01]  /*3800*/  LDSM.16.MT88.4 R184, [R206+0xa000] ;  /* 0x00a00000ceb8783b */ /* 0x000fe20000004200 */
[----:B------:R-:W-:Y:S02]  /*3810*/  FSEL R24, R44, -INF , !P5 ;  /* 0xff8000002c187808 */ /* 0x000fe40006800000 */
[C---:B------:R-:W-:Y:S01]  /*3820*/  ISETP.GE.AND P6, PT, R3.reuse, R173, PT ;  /* 0x000000ad0300720c */ /* 0x040fe20003fc6270 */
[----:B------:R-:W-:Y:S01]  /*3830*/  LDSM.16.MT88.4 R176, [R205+0xa000] ;  /* 0x00a00000cdb0783b */ /* 0x000fe20000004200 */
[----:B------:R-:W-:-:S02]  /*3840*/  ISETP.GE.AND P3, PT, R3, R175, PT ;  /* 0x000000af0300720c */ /* 0x000fc40003f66270 */
[----:B------:R-:W-:Y:S01]  /*3850*/  ISETP.GE.AND P1, PT, R3, R174, PT ;  /* 0x000000ae0300720c */ /* 0x000fe20003f26270 */
[----:B------:R-:W-:Y:S01]  /*3860*/  LDSM.16.MT88.4 R136, [R201+0xb000] ;  /* 0x00b00000c988783b */ /* 0x000fe20000004200 */
[C---:B------:R-:W-:Y:S02]  /*3870*/  ISETP.GE.AND P2, PT, R6.reuse, R172, PT ;  /* 0x000000ac0600720c */ /* 0x040fe40003f46270 */
[----:B------:R-:W-:Y:S01]  /*3880*/  ISETP.GE.AND P5, PT, R6, R173, PT ;  /* 0x000000ad0600720c */ /* 0x000fe20003fa6270 */
[----:B------:R-:W-:Y:S01]  /*3890*/  LDSM.16.MT88.4 R188, [R201+0xa800] ;  /* 0x00a80000c9bc783b */ /* 0x000fe20000004200 */
[----:B------:R-:W-:Y:S02]  /*38a0*/  IADD3 R3, R2, 0x10, RZ ;  /* 0x0000001002037810 */ /* 0x000fe40007ffe0ff */
[----:B------:R-:W-:Y:S01]  /*38b0*/  FSEL R43, R61, -INF , !P4 ;  /* 0xff8000003d2b7808 */ /* 0x000fe20006000000 */
        /* <DEDUP_REMOVED lines=8> */
[C---:B------:R-:W-:Y:S02]  /*3940*/  ISETP.GE.AND P4, PT, R6.reuse, R175, PT ;  /* 0x000000af0600720c */ /* 0x040fe40003f86270 */
[----:B------:R-:W-:-:S02]  /*3950*/  ISETP.GE.AND P2, PT, R6, R174, PT ;  /* 0x000000ae0600720c */ /* 0x000fc40003f46270 */
[C---:B------:R-:W-:Y:S02]  /*3960*/  ISETP.GE.AND P6, PT, R3.reuse, R172, PT ;  /* 0x000000ac0300720c */ /* 0x040fe40003fc6270 */
[C---:B------:R-:W-:Y:S02]  /*3970*/  ISETP.GE.AND P5, PT, R3.reuse, R173, PT ;  /* 0x000000ad0300720c */ /* 0x040fe40003fa6270 */
[C---:B------:R-:W-:Y:S02]  /*3980*/  ISETP.GE.AND P3, PT, R3.reuse, R175, PT ;  /* 0x000000af0300720c */ /* 0x040fe40003f66270 */
[----:B------:R-:W-:Y:S02]  /*3990*/  ISETP.GE.AND P1, PT, R3, R174, PT ;  /* 0x000000ae0300720c */ /* 0x000fe40003f26270 */
[C---:B------:R-:W-:Y:S02]  /*39a0*/  IADD3 R3, R2.reuse, 0x11, RZ ;  /* 0x0000001102037810 */ /* 0x040fe40007ffe0ff */
[----:B------:R-:W-:-:S02]  /*39b0*/  IADD3 R6, R2, 0x18, RZ ;  /* 0x0000001802067810 */ /* 0x000fc40007ffe0ff */
[----:B------:R-:W-:Y:S02]  /*39c0*/  IADD3 R7, R2, 0x19, RZ ;  /* 0x0000001902077810 */ /* 0x000fe40007ffe0ff */
[----:B------:R-:W-:Y:S02]  /*39d0*/  FMNMX.FTZ R2, R18, R19, !PT ;  /* 0x0000001312027209 */ /* 0x000fe40007810000 */
[----:B------:R-:W-:Y:S02]  /*39e0*/  FSEL R60, R59, -INF , !P2 ;  /* 0xff8000003b3c7808 */ /* 0x000fe40005000000 */
[----:B------:R-:W-:Y:S02]  /*39f0*/  FMNMX.FTZ R2, R24, R2, !PT ;  /* 0x0000000218027209 */ /* 0x000fe40007810000 */
[----:B------:R-:W-:Y:S02]  /*3a00*/  ISETP.GE.AND P2, PT, R3, R172, PT ;  /* 0x000000ac0300720c */ /* 0x000fe40003f46270 */
[----:B------:R-:W-:-:S02]  /*3a10*/  FSEL R26, R28, -INF , !P6 ;  /* 0xff8000001c1a7808 */ /* 0x000fc40007000000 */
[----:B------:R-:W-:Y:S02]  /*3a20*/  FMNMX.FTZ R2, R25, R2, !PT ;  /* 0x0000000219027209 */ /* 0x000fe40007810000 */
[----:B------:R-:W-:Y:S02]  /*3a30*/  FSEL R45, R57, -INF , !P4 ;  /* 0xff800000392d7808 */ /* 0x000fe40006000000 */
[----:B------:R-:W-:Y:S02]  /*3a40*/  ISETP.GE.AND P4, PT, R6, R172, PT ;  /* 0x000000ac0600720c */ /* 0x000fe40003f86270 */
[----:B------:R-:W-:Y:S02]  /*3a50*/  FSEL R27, R29, -INF , !P2 ;  /* 0xff8000001d1b7808 */ /* 0x000fe40005000000 */
[----:B------:R-:W-:Y:S02]  /*3a60*/  FMNMX.FTZ R2, R26, R2, !PT ;  /* 0x000000021a027209 */ /* 0x000fe40007810000 */
[----:B------:R-:W-:-:S02]  /*3a70*/  ISETP.GE.AND P2, PT, R7, R172, PT ;  /* 0x000000ac0700720c */ /* 0x000fc40003f46270 */
[----:B------:R-:W-:Y:S02]  /*3a80*/  FSEL R59, R20, -INF , !P4 ;  /* 0xff800000143b7808 */ /* 0x000fe40006000000 */
[----:B------:R-:W-:Y:S02]  /*3a90*/  FMNMX.FTZ R2, R27, R2, !PT ;  /* 0x000000021b027209 */ /* 0x000fe40007810000 */
[----:B------:R-:W-:Y:S01]  /*3aa0*/  FSEL R57, R21, -INF , !P2 ;  /* 0xff80000015397808 */ /* 0x000fe20005000000 */
[----:B------:R-:W-:Y:S01]  /*3ab0*/  IMAD.WIDE.U32 R20, R93, -0x326172a9, RZ ;  /* 0xcd9e8d575d147825 */ /* 0x000fe200078e00ff */
[----:B------:R-:W-:Y:S02]  /*3ac0*/  FMNMX.FTZ R2, R59, R2, !PT ;  /* 0x000000023b027209 */ /* 0x000fe40007810000 */
[----:B------:R-:W-:Y:S02]  /*3ad0*/  ISETP.GE.AND P6, PT, R3, R173, PT ;  /* 0x000000ad0300720c */ /* 0x000fe40003fc6270 */
[----:B------:R-:W-:-:S02]  /*3ae0*/  FMNMX.FTZ R2, R57, R2, !PT ;  /* 0x0000000239027209 */ /* 0x000fc40007810000 */
[C---:B------:R-:W-:Y:S02]  /*3af0*/  ISETP.GE.AND P4, PT, R3.reuse, R175, PT ;  /* 0x000000af0300720c */ /* 0x040fe40003f86270 */
[----:B------:R-:W-:Y:S02]  /*3b00*/  ISETP.GE.AND P2, PT, R3, R174, PT ;  /* 0x000000ae0300720c */ /* 0x000fe40003f46270 */
[----:B------:R-:W-:Y:S02]  /*3b10*/  FSEL R56, R30, -INF , !P5 ;  /* 0xff8000001e387808 */ /* 0x000fe40006800000 */
[----:B------:R-:W-:Y:S02]  /*3b20*/  FSEL R40, R52, -INF , !P3 ;  /* 0xff80000034287808 */ /* 0x000fe40005800000 */
[----:B------:R-:W-:Y:S02]  /*3b30*/  FSEL R54, R54, -INF , !P1 ;  /* 0xff80000036367808 */ /* 0x000fe40004800000 */
[----:B------:R-:W-:-:S02]  /*3b40*/  ISETP.GE.AND P5, PT, R6, R173, PT ;  /* 0x000000ad0600720c */ /* 0x000fc40003fa6270 */
[C---:B------:R-:W-:Y:S02]  /*3b50*/  ISETP.GE.AND P3, PT, R6.reuse, R175, PT ;  /* 0x000000af0600720c */ /* 0x040fe40003f66270 */
[----:B------:R-:W-:Y:S02]  /*3b60*/  ISETP.GE.AND P1, PT, R6, R174, PT ;  /* 0x000000ae0600720c */ /* 0x000fe40003f26270 */
[----:B------:R-:W-:Y:S01]  /*3b70*/  LOP3.LUT R3, R37, UR6, RZ, 0x3c, !PT ;  /* 0x0000000625037c12 */ /* 0x000fe2000f8e3cff */
[----:B------:R-:W1:Y:S01]  /*3b80*/  SHFL.BFLY PT, R6, R2, 0x2, 0x1f ;  /* 0x0c401f0002067f89 */ /* 0x000e6200000e0000 */
[----:B------:R-:W-:Y:S01]  /*3b90*/  FSEL R52, R31, -INF , !P6 ;  /* 0xff8000001f347808 */ /* 0x000fe20007000000 */
[----:B------:R-:W-:Y:S01]  /*3ba0*/  UIADD3 UR6, UR31, -0x56f99767, URZ ;  /* 0xa90668991f067890 */ /* 0x000fe2000fffe03f */
[----:B------:R-:W-:Y:S01]  /*3bb0*/  LOP3.LUT R28, R92, UR30, RZ, 0x3c, !PT ;  /* 0x0000001e5c1c7c12 */ /* 0x000fe2000f8e3cff */
[----:B------:R-:W-:Y:S01]  /*3bc0*/  IMAD.WIDE.U32 R14, R3, -0x326172a9, RZ ;  /* 0xcd9e8d57030e7825 */ /* 0x000fe200078e00ff */
[----:B------:R-:W-:-:S02]  /*3bd0*/  FMNMX.FTZ R3, R34, R35, !PT ;  /* 0x0000002322037209 */ /* 0x000fc40007810000 */
[----:B------:R-:W-:Y:S01]  /*3be0*/  ISETP.GE.AND P6, PT, R7, R173, PT ;  /* 0x000000ad0700720c */ /* 0x000fe20003fc6270 */
[----:B------:R-:W-:Y:S01]  /*3bf0*/  STL [R1+0xa8], R28 ;  /* 0x0000a81c01007387 */ /* 0x000fe20000100800 */
[----:B------:R-:W-:Y:S02]  /*3c00*/  FMNMX.FTZ R3, R32, R3, !PT ;  /* 0x0000000320037209 */ /* 0x000fe40007810000 */
[----:B------:R-:W-:Y:S01]  /*3c10*/  FSEL R47, R22, -INF , !P5 ;  /* 0xff800000162f7808 */ /* 0x000fe20006800000 */
[----:B------:R2:W-:Y:S01]  /*3c20*/  STL.64 [R1+0xc8], R20 ;  /* 0x0000c81401007387 */ /* 0x0005e20000100a00 */
[----:B------:R-:W-:Y:S02]  /*3c30*/  FMNMX.FTZ R3, R33, R3, !PT ;  /* 0x0000000321037209 */ /* 0x000fe40007810000 */
[----:B------:R-:W-:Y:S02]  /*3c40*/  FSEL R42, R53, -INF , !P4 ;  /* 0xff800000352a7808 */ /* 0x000fe40006000000 */
[----:B------:R-:W-:-:S02]  /*3c50*/  FMNMX.FTZ R3, R56, R3, !PT ;  /* 0x0000000338037209 */ /* 0x000fc40007810000 */
[----:B------:R-:W-:Y:S02]  /*3c60*/  FSEL R55, R55, -INF , !P2 ;  /* 0xff80000037377808 */ /* 0x000fe40005000000 */
[----:B------:R-:W-:Y:S02]  /*3c70*/  FMNMX.FTZ R3, R52, R3, !PT ;  /* 0x0000000334037209 */ /* 0x000fe40007810000 */
[C---:B------:R-:W-:Y:S02]  /*3c80*/  ISETP.GE.AND P4, PT, R7.reuse, R175, PT ;  /* 0x000000af0700720c */ /* 0x040fe40003f86270 */
[----:B------:R-:W-:Y:S02]  /*3c90*/  ISETP.GE.AND P2, PT, R7, R174, PT ;  /* 0x000000ae0700720c */ /* 0x000fe40003f46270 */
[----:B-1----:R-:W-:Y:S02]  /*3ca0*/  FMNMX.FTZ R133, R2, R6, !PT ;  /* 0x0000000602857209 */ /* 0x002fe40007810000 */
[----:B------:R-:W-:-:S02]  /*3cb0*/  FSEL R46, R23, -INF , !P6 ;  /* 0xff800000172e7808 */ /* 0x000fc40007000000 */
[-C--:B------:R-:W-:Y:S02]  /*3cc0*/  LOP3.LUT R7, R21, R28.reuse, RZ, 0x3c, !PT ;  /* 0x0000001c15077212 */ /* 0x080fe400078e3cff */
[----:B------:R-:W-:Y:S02]  /*3cd0*/  FMNMX.FTZ R6, R47, R3, !PT ;  /* 0x000000032f067209 */ /* 0x000fe40007810000 */
[----:B------:R-:W-:Y:S01]  /*3ce0*/  LOP3.LUT R8, R11, R28, RZ, 0x3c, !PT ;  /* 0x0000001c0b087212 */ /* 0x000fe200078e3cff */
        /* <DEDUP_REMOVED lines=8> */
[----:B------:R-:W-:Y:S01]  /*3d70*/  LOP3.LUT R3, R3, UR34, R36, 0x96, !PT ;  /* 0x0000002203037c12 */ /* 0x000fe2000f8e9624 */
[----:B------:R-:W3:Y:S01]  /*3d80*/  SHFL.BFLY PT, R10, R133, 0x1, 0x1f ;  /* 0x0c201f00850a7f89 */ /* 0x000ee200000e0000 */
[----:B------:R-:W-:Y:S01]  /*3d90*/  FSEL R39, R48, -INF , !P3 ;  /* 0xff80000030277808 */ /* 0x000fe20005800000 */
[----:B------:R-:W-:Y:S01]  /*3da0*/  IMAD.WIDE.U32 R246, R7, -0x326172a9, RZ ;  /* 0xcd9e8d5707f67825 */ /* 0x000fe200078e00ff */
[----:B------:R-:W-:Y:S01]  /*3db0*/  LOP3.LUT R9, R13, UR12, R2, 0x96, !PT ;  /* 0x0000000c0d097c12 */ /* 0x000fe2000f8e9602 */
[----:B------:R4:W-:Y:S01]  /*3dc0*/  STL.64 [R1+0x28], R22 ;  /* 0x0000281601007387 */ /* 0x0009e20000100a00 */
[----:B------:R-:W-:Y:S01]  /*3dd0*/  LOP3.LUT R11, R15, UR14, R16, 0x96, !PT ;  /* 0x0000000e0f0b7c12 */ /* 0x000fe2000f8e9610 */
[----:B------:R-:W-:Y:S01]  /*3de0*/  IMAD.WIDE.U32 R2, R3, -0x326172a9, RZ ;  /* 0xcd9e8d5703027825 */ /* 0x000fe200078e00ff */
[----:B------:R-:W-:-:S02]  /*3df0*/  LOP3.LUT R7, R247, UR13, R14, 0x96, !PT ;  /* 0x0000000df7077c12 */ /* 0x000fc4000f8e960e */
[----:B------:R-:W-:Y:S01]  /*3e00*/  FSEL R41, R49, -INF , !P4 ;  /* 0xff80000031297808 */ /* 0x000fe20006000000 */
[----:B------:R-:W-:Y:S01]  /*3e10*/  IMAD.WIDE.U32 R74, R9, -0x326172a9, RZ ;  /* 0xcd9e8d57094a7825 */ /* 0x000fe200078e00ff */
[----:B------:R-:W-:Y:S02]  /*3e20*/  LOP3.LUT R3, R3, UR13, R14, 0x96, !PT ;  /* 0x0000000d03037c12 */ /* 0x000fe4000f8e960e */
[----:B------:R-:W-:Y:S01]  /*3e30*/  FSEL R50, R50, -INF , !P1 ;  /* 0xff80000032327808 */ /* 0x000fe20004800000 */
[----:B--2---:R-:W-:Y:S01]  /*3e40*/  IMAD.WIDE.U32 R20, R7, -0x2daee0ad, RZ ;  /* 0xd2511f5307147825 */ /* 0x004fe200078e00ff */
[----:B------:R-:W-:Y:S02]  /*3e50*/  FMNMX.FTZ R7, R38, R43, !PT ;  /* 0x0000002b26077209 */ /* 0x000fe40007810000 */
[----:B------:R-:W-:Y:S01]  /*3e60*/  LOP3.LUT R13, R75, UR11, R2, 0x96, !PT ;  /* 0x0000000b4b0d7c12 */ /* 0x000fe2000f8e9602 */
[----:B------:R-:W-:Y:S01]  /*3e70*/  IMAD.WIDE.U32 R8, R8, -0x2daee0ad, RZ ;  /* 0xd2511f5308087825 */ /* 0x000fe200078e00ff */
[----:B------:R-:W-:-:S02]  /*3e80*/  FMNMX.FTZ R7, R44, R7, !PT ;  /* 0x000000072c077209 */ /* 0x000fc40007810000 */
[----:B-1----:R-:W-:Y:S01]  /*3e90*/  FMNMX.FTZ R132, R132, R6, !PT ;  /* 0x0000000684847209 */ /* 0x002fe20007810000 */
[----:B------:R-:W-:Y:S01]  /*3ea0*/  IMAD.WIDE.U32 R2, R3, -0x2daee0ad, RZ ;  /* 0xd2511f5303027825 */ /* 0x000fe200078e00ff */
[----:B------:R-:W-:Y:S02]  /*3eb0*/  FMNMX.FTZ R6, R45, R7, !PT ;  /* 0x000000072d067209 */ /* 0x000fe40007810000 */
[----:B------:R-:W-:Y:S01]  /*3ec0*/  LOP3.LUT R9, R9, UR12, R22, 0x96, !PT ;  /* 0x0000000c09097c12 */ /* 0x000fe2000f8e9616 */
[----:B------:R-:W1:Y:S01]  /*3ed0*/  SHFL.BFLY PT, R14, R132, 0x1, 0x1f ;  /* 0x0c201f00840e7f89 */ /* 0x000e6200000e0000 */
[----:B------:R-:W-:Y:S01]  /*3ee0*/  FMNMX.FTZ R6, R40, R6, !PT ;  /* 0x0000000628067209 */ /* 0x000fe20007810000 */
[----:B------:R-:W-:Y:S01]  /*3ef0*/  IMAD.WIDE.U32 R70, R13, -0x2daee0ad, RZ ;  /* 0xd2511f530d467825 */ /* 0x000fe200078e00ff */
[----:B------:R-:W-:Y:S02]  /*3f00*/  LOP3.LUT R15, R21, UR10, R8, 0x96, !PT ;  /* 0x0000000a150f7c12 */ /* 0x000fe4000f8e9608 */
[----:B------:R-:W-:Y:S01]  /*3f10*/  FMNMX.FTZ R6, R42, R6, !PT ;  /* 0x000000062a067209 */ /* 0x000fe20007810000 */
[----:B------:R-:W-:Y:S01]  /*3f20*/  IMAD.WIDE.U32 R66, R9, -0x326172a9, RZ ;  /* 0xcd9e8d5709427825 */ /* 0x000fe200078e00ff */
[----:B------:R-:W-:-:S02]  /*3f30*/  LOP3.LUT R8, R17, R28, RZ, 0x3c, !PT ;  /* 0x0000001c11087212 */ /* 0x000fc400078e3cff */
[----:B------:R-:W-:Y:S01]  /*3f40*/  FMNMX.FTZ R6, R39, R6, !PT ;  /* 0x0000000627067209 */ /* 0x000fe20007810000 */
[----:B------:R-:W-:Y:S01]  /*3f50*/  IMAD.WIDE.U32 R16, R11, -0x2daee0ad, RZ ;  /* 0xd2511f530b107825 */ /* 0x000fe200078e00ff */
[----:B---3--:R-:W-:Y:S02]  /*3f60*/  FMNMX.FTZ R133, R133, R10, !PT ;  /* 0x0000000a85857209 */ /* 0x008fe40007810000 */
[----:B------:R-:W-:Y:S01]  /*3f70*/  FMNMX.FTZ R6, R41, R6, !PT ;  /* 0x0000000629067209 */ /* 0x000fe20007810000 */
[----:B----4-:R-:W-:Y:S01]  /*3f80*/  IMAD.WIDE.U32 R22, R8, -0x2daee0ad, RZ ;  /* 0xd2511f5308167825 */ /* 0x010fe200078e00ff */
[----:B------:R-:W-:Y:S02]  /*3f90*/  LOP3.LUT R9, R67, UR11, R246, 0x96, !PT ;  /* 0x0000000b43097c12 */ /* 0x000fe4000f8e96f6 */
[C---:B------:R-:W-:Y:S01]  /*3fa0*/  FSETP.NEU.FTZ.AND P1, PT, R133.reuse, -INF , PT ;  /* 0xff8000008500780b */ /* 0x040fe20003f3d000 */
[----:B------:R-:W-:Y:S01]  /*3fb0*/  FMUL.FTZ R7, R133, c[0x0][0x23c] ;  /* 0x00008f0085077a20 */ /* 0x000fe20000410000 */
[----:B------:R-:W-:Y:S01]  /*3fc0*/  LOP3.LUT R11, R23, UR34, R36, 0x96, !PT ;  /* 0x00000022170b7c12 */ /* 0x000fe2000f8e9624 */
[----:B------:R-:W2:Y:S01]  /*3fd0*/  SHFL.BFLY PT, R134, R6, 0x2, 0x1f ;  /* 0x0c401f0006867f89 */ /* 0x000ea200000e0000 */
[----:B------:R-:W-:Y:S01]  /*3fe0*/  LOP3.LUT R8, R17, UR12, R22, 0x96, !PT ;  /* 0x0000000c11087c12 */ /* 0x000fe2000f8e9616 */
[----:B------:R-:W-:Y:S01]  /*3ff0*/  IMAD.WIDE.U32 R64, R9, -0x2daee0ad, RZ ;  /* 0xd2511f5309407825 */ /* 0x000fe200078e00ff */
[----:B------:R-:W-:Y:S01]  /*4000*/  LOP3.LUT R72, R3, UR10, R12, 0x96, !PT ;  /* 0x0000000a03487c12 */ /* 0x000fe2000f8e960c */
[----:B------:R3:W-:Y:S01]  /*4010*/  STL.64 [R1+0x8], R22 ;  /* 0x0000081601007387 */ /* 0x0007e20000100a00 */
[----:B------:R-:W-:Y:S01]  /*4020*/  FSEL R7, R7, RZ, P1 ;  /* 0x000000ff07077208 */ /* 0x000fe20000800000 */
[----:B------:R-:W-:Y:S01]  /*4030*/  IMAD.WIDE.U32 R8, R8, -0x326172a9, RZ ;  /* 0xcd9e8d5708087825 */ /* 0x000fe200078e00ff */
[----:B------:R-:W-:-:S02]  /*4040*/  FMNMX.FTZ R12, R62, R63, !PT ;  /* 0x0000003f3e0c7209 */ /* 0x000fc40007810000 */
[----:B------:R-:W-:Y:S01]  /*4050*/  LOP3.LUT R53, R71, UR8, R2, 0x96, !PT ;  /* 0x0000000847357c12 */ /* 0x000fe2000f8e9602 */
[----:B------:R-:W-:Y:S01]  /*4060*/  FFMA.FTZ R10, R18, c[0x0][0x23c], -R7 ;  /* 0x00008f00120a7a23 */ /* 0x000fe20000010807 */
[----:B------:R-:W-:Y:S01]  /*4070*/  FSEL R51, R51, -INF , !P2 ;  /* 0xff80000033337808 */ /* 0x000fe20005000000 */
[----:B------:R-:W-:Y:S01]  /*4080*/  IMAD.WIDE.U32 R68, R15, -0x326172a9, RZ ;  /* 0xcd9e8d570f447825 */ /* 0x000fe200078e00ff */
[----:B-1----:R-:W-:Y:S01]  /*4090*/  FMNMX.FTZ R132, R132, R14, !PT ;  /* 0x0000000e84847209 */ /* 0x002fe20007810000 */
[----:B------:R1:W-:Y:S01]  /*40a0*/  MUFU.EX2 R116, R10 ;  /* 0x0000000a00747308 */ /* 0x0003e20000000800 */
[----:B------:R-:W-:Y:S02]  /*40b0*/  LOP3.LUT R20, R65, UR8, R20, 0x96, !PT ;  /* 0x0000000841147c12 */ /* 0x000fe4000f8e9614 */
[----:B------:R-:W-:Y:S02]  /*40c0*/  FSETP.NEU.FTZ.AND P1, PT, R132, -INF , PT ;  /* 0xff8000008400780b */ /* 0x000fe40003f3d000 */
[----:B------:R-:W-:Y:S01]  /*40d0*/  LOP3.LUT R14, R69, UR9, R66, 0x96, !PT ;  /* 0x00000009450e7c12 */ /* 0x000fe2000f8e9642 */
[----:B------:R-:W-:Y:S01]  /*40e0*/  IMAD.WIDE.U32 R36, R20, -0x326172a9, RZ ;  /* 0xcd9e8d5714247825 */ /* 0x000fe200078e00ff */
[----:B--2---:R-:W-:-:S03]  /*40f0*/  FMNMX.FTZ R134, R134, R6, !PT ;  /* 0x0000000686867209 */ /* 0x004fc60007810000 */
[----:B------:R-:W-:Y:S02]  /*4100*/  FMUL.FTZ R6, R132, c[0x0][0x23c] ;  /* 0x00008f0084067a20 */ /* 0x000fe40000410000 */
[----:B------:R-:W-:-:S03]  /*4110*/  IMAD.WIDE.U32 R14, R14, -0x2daee0ad, RZ ;  /* 0xd2511f530e0e7825 */ /* 0x000fc600078e00ff */
[----:B------:R-:W-:Y:S01]  /*4120*/  FSEL R6, R6, RZ, P1 ;  /* 0x000000ff06067208 */ /* 0x000fe20000800000 */
[----:B---3--:R-:W-:Y:S01]  /*4130*/  IMAD.WIDE.U32 R22, R11, -0x326172a9, RZ ;  /* 0xcd9e8d570b167825 */ /* 0x008fe200078e00ff */
[----:B------:R-:W-:Y:S02]  /*4140*/  LOP3.LUT R11, R3, UR10, R16, 0x96, !PT ;  /* 0x0000000a030b7c12 */ /* 0x000fe4000f8e9610 */
[----:B------:R-:W-:Y:S01]  /*4150*/  FMNMX.FTZ R3, R58, R12, !PT ;  /* 0x0000000c3a037209 */ /* 0x000fe20007810000 */
[--C-:B-1----:R-:W-:Y:S01]  /*4160*/  FFMA.FTZ R10, R19, c[0x0][0x23c], -R7.reuse ;  /* 0x00008f00130a7a23 */ /* 0x102fe20000010807 */
[----:B------:R-:W-:Y:S01]  /*4170*/  LOP3.LUT R12, R9, UR11, R22, 0x96, !PT ;  /* 0x0000000b090c7c12 */ /* 0x000fe2000f8e9616 */
[----:B------:R-:W-:Y:S01]  /*4180*/  FFMA.FTZ R9, R25, c[0x0][0x23c], -R7 ;  /* 0x00008f0019097a23 */ /* 0x000fe20000010807 */
[----:B------:R-:W-:Y:S01]  /*4190*/  FMNMX.FTZ R3, R60, R3, !PT ;  /* 0x000000033c037209 */ /* 0x000fe20007810000 */
[----:B------:R1:W2:Y:S01]  /*41a0*/  MUFU.EX2 R109, R10 ;  /* 0x0000000a006d7308 */ /* 0x0002a20000000800 */
[----:B------:R3:W-:Y:S01]  /*41b0*/  STL.64 [R1], R22 ;  /* 0x0000001601007387 */ /* 0x0007e20000100a00 */
[----:B------:R-:W-:Y:S01]  /*41c0*/  IMAD.WIDE.U32 R12, R12, -0x2daee0ad, RZ ;  /* 0xd2511f530c0c7825 */ /* 0x000fe200078e00ff */
[----:B------:R-:W-:-:S04]  /*41d0*/  FMNMX.FTZ R3, R54, R3, !PT ;  /* 0x0000000336037209 */ /* 0x000fc80007810000 */
[----:B------:R-:W-:Y:S01]  /*41e0*/  LOP3.LUT R18, R13, UR8, R2, 0x96, !PT ;  /* 0x000000080d127c12 */ /* 0x000fe2000f8e9602 */
[----:B------:R-:W-:Y:S01]  /*41f0*/  MUFU.EX2 R111, R9 ;  /* 0x00000009006f7308 */ /* 0x000fe20000000800 */
[----:B------:R-:W-:Y:S01]  /*4200*/  FMNMX.FTZ R2, R55, R3, !PT ;  /* 0x0000000337027209 */ /* 0x000fe20007810000 */
[----:B------:R-:W-:Y:S02]  /*4210*/  FFMA.FTZ R3, R26, c[0x0][0x23c], -R7 ;  /* 0x00008f001a037a23 */ /* 0x000fe40000010807 */
[----:B------:R-:W-:Y:S01]  /*4220*/  IMAD.WIDE.U32 R18, R18, -0x326172a9, RZ ;  /* 0xcd9e8d5712127825 */ /* 0x000fe200078e00ff */
[----:B------:R-:W-:-:S03]  /*4230*/  FMNMX.FTZ R2, R50, R2, !PT ;  /* 0x0000000232027209 */ /* 0x000fc60007810000 */
[----:B-1----:R-:W-:Y:S01]  /*4240*/  FFMA.FTZ R10, R24, c[0x0][0x23c], -R7 ;  /* 0x00008f00180a7a23 */ /* 0x002fe20000010807 */
[----:B------:R-:W-:Y:S01]  /*4250*/  FMNMX.FTZ R2, R51, R2, !PT ;  /* 0x0000000233027209 */ /* 0x000fe20007810000 */
[----:B------:R1:W-:Y:S01]  /*4260*/  MUFU.EX2 R110, R3 ;  /* 0x00000003006e7308 */ /* 0x0003e20000000800 */
[----:B--2---:R-:W-:-:S03]  /*4270*/  F2FP.PACK_AB R0, R109, R116 ;  /* 0x000000746d00723e */ /* 0x004fc600000000ff */
[----:B------:R-:W-:Y:S04]  /*4280*/  SHFL.BFLY PT, R13, R2, 0x2, 0x1f ;  /* 0x0c401f00020d7f89 */ /* 0x000fe800000e0000 */
[----:B------:R2:W4:Y:S01]  /*4290*/  MUFU.EX2 R108, R10 ;  /* 0x0000000a006c7308 */ /* 0x0005220000000800 */
[----:B-1----:R-:W-:-:S07]  /*42a0*/  FFMA.FTZ R3, R27, c[0x0][0x23c], -R7 ;  /* 0x00008f001b037a23 */ /* 0x002fce0000010807 */
[----:B------:R1:W-:Y:S01]  /*42b0*/  MUFU.EX2 R251, R3 ;  /* 0x0000000300fb7308 */ /* 0x0003e20000000800 */
[----:B--2---:R-:W-:-:S05]  /*42c0*/  IMAD.WIDE.U32 R10, R11, -0x326172a9, RZ ;  /* 0xcd9e8d570b0a7825 */ /* 0x004fca00078e00ff */
[----:B------:R-:W-:Y:S01]  /*42d0*/  LOP3.LUT R16, R11, UR9, R8, 0x96, !PT ;  /* 0x000000090b107c12 */ /* 0x000fe2000f8e9608 */
[----:B------:R-:W-:Y:S01]  /*42e0*/  FFMA.FTZ R8, R34, c[0x0][0x23c], -R6 ;  /* 0x00008f0022087a23 */ /* 0x000fe20000010806 */
[----:B------:R-:W2:Y:S01]  /*42f0*/  SHFL.BFLY PT, R11, R134, 0x1, 0x1f ;  /* 0x0c201f00860b7f89 */ /* 0x000ea200000e0000 */
[----:B------:R-:W-:Y:S01]  /*4300*/  LOP3.LUT R19, R19, UR7, R10, 0x96, !PT ;  /* 0x0000000713137c12 */ /* 0x000fe2000f8e960a */
[----:B------:R-:W-:Y:S01]  /*4310*/  FFMA.FTZ R10, R32, c[0x0][0x23c], -R6 ;  /* 0x00008f00200a7a23 */ /* 0x000fe20000010806 */
[----:B------:R5:W-:Y:S01]  /*4320*/  MUFU.EX2 R94, R8 ;  /* 0x00000008005e7308 */ /* 0x000be20000000800 */
[----:B------:R-:W-:Y:S01]  /*4330*/  IMAD.WIDE.U32 R16, R16, -0x2daee0ad, RZ ;  /* 0xd2511f5310107825 */ /* 0x000fe200078e00ff */
[----:B-1----:R-:W-:-:S04]  /*4340*/  LOP3.LUT R3, R67, UR11, R246, 0x96, !PT ;  /* 0x0000000b43037c12 */ /* 0x002fc8000f8e96f6 */
[----:B---3--:R-:W-:Y:S01]  /*4350*/  LOP3.LUT R23, R17, UR6, R12, 0x96, !PT ;  /* 0x0000000611177c12 */ /* 0x008fe2000f8e960c */
[----:B------:R-:W-:Y:S01]  /*4360*/  IMAD R9, R3, -0x2daee0ad, RZ ;  /* 0xd2511f5303097824 */ /* 0x000fe200078e02ff */
[----:B------:R1:W-:Y:S01]  /*4370*/  MUFU.EX2 R92, R10 ;  /* 0x0000000a005c7308 */ /* 0x0003e20000000800 */
[----:B------:R-:W-:Y:S01]  /*4380*/  FFMA.FTZ R3, R35, c[0x0][0x23c], -R6 ;  /* 0x00008f0023037a23 */ /* 0x000fe20000010806 */
[----:B------:R-:W-:-:S06]  /*4390*/  LOP3.LUT R12, R37, UR7, R68, 0x96, !PT ;  /* 0x00000007250c7c12 */ /* 0x000fcc000f8e9644 */
[----:B------:R3:W-:Y:S01]  /*43a0*/  MUFU.EX2 R93, R3 ;  /* 0x00000003005d7308 */ /* 0x0007e20000000800 */
[----:B-----5:R-:W-:Y:S02]  /*43b0*/  LOP3.LUT R8, R15, UR6, R9, 0x96, !PT ;  /* 0x000000060f087c12 */ /* 0x020fe4000f8e9609 */
[----:B--2---:R-:W-:-:S03]  /*43c0*/  FMNMX.FTZ R134, R134, R11, !PT ;  /* 0x0000000b86867209 */ /* 0x004fc60007810000 */
[----:B------:R-:W-:Y:S01]  /*43d0*/  IMAD.WIDE.U32 R8, R8, -0x326172a9, RZ ;  /* 0xcd9e8d5708087825 */ /* 0x000fe200078e00ff */
[----:B------:R-:W-:-:S03]  /*43e0*/  FSETP.NEU.FTZ.AND P1, PT, R134, -INF , PT ;  /* 0xff8000008600780b */ /* 0x000fc60003f3d000 */
[----:B-1----:R-:W-:Y:S01]  /*43f0*/  FFMA.FTZ R10, R33, c[0x0][0x23c], -R6 ;  /* 0x00008f00210a7a23 */ /* 0x002fe20000010806 */
[C---:B------:R-:W-:Y:S02]  /*4400*/  LOP3.LUT R27, R8.reuse, 0xffff, RZ, 0xc0, !PT ;  /* 0x0000ffff081b7812 */ /* 0x040fe400078ec0ff */
[----:B------:R-:W-:Y:S01]  /*4410*/  LOP3.LUT R30, R8, 0xff, RZ, 0xc0, !PT ;  /* 0x000000ff081e7812 */ /* 0x000fe200078ec0ff */
[----:B------:R1:W-:Y:S01]  /*4420*/  MUFU.EX2 R95, R10 ;  /* 0x0000000a005f7308 */ /* 0x0003e20000000800 */
[--C-:B------:R-:W-:Y:S02]  /*4430*/  SHF.R.U32.HI R26, RZ, 0x10, R8.reuse ;  /* 0x00000010ff1a7819 */ /* 0x100fe40000011608 */
[----:B---3--:R-:W-:Y:S01]  /*4440*/  FMNMX.FTZ R3, R13, R2, !PT ;  /* 0x000000020d037209 */ /* 0x008fe20007810000 */
[----:B------:R-:W-:Y:S01]  /*4450*/  FMUL.FTZ R2, R134, c[0x0][0x23c] ;  /* 0x00008f0086027a20 */ /* 0x000fe20000410000 */
[----:B------:R-:W-:Y:S01]  /*4460*/  SHF.R.U32.HI R29, RZ, 0x18, R8 ;  /* 0x00000018ff1d7819 */ /* 0x000fe20000011608 */
[----:B------:R-:W-:Y:S01]  /*4470*/  IMAD.WIDE.U32 R12, R12, -0x2daee0ad, RZ ;  /* 0xd2511f530c0c7825 */ /* 0x000fe200078e00ff */
[----:B------:R-:W-:Y:S01]  /*4480*/  LOP3.LUT R15, R9, UR15, R36, 0x96, !PT ;  /* 0x0000000f090f7c12 */ /* 0x000fe2000f8e9624 */
[----:B------:R-:W2:Y:S01]  /*4490*/  SHFL.BFLY PT, R17, R3, 0x1, 0x1f ;  /* 0x0c201f0003117f89 */ /* 0x000ea200000e0000 */
[----:B------:R-:W-:-:S02]  /*44a0*/  FSEL R2, R2, RZ, P1 ;  /* 0x000000ff02027208 */ /* 0x000fc40000800000 */
[----:B------:R-:W-:Y:S02]  /*44b0*/  LOP3.LUT R14, R13, UR16, R14, 0x96, !PT ;  /* 0x000000100d0e7c12 */ /* 0x000fe4000f8e960e */
[----:B------:R-:W-:Y:S01]  /*44c0*/  LOP3.LUT R22, R12, 0xff, RZ, 0xc0, !PT ;  /* 0x000000ff0c167812 */ /* 0x000fe200078ec0ff */
[----:B------:R-:W-:Y:S01]  /*44d0*/  FFMA.FTZ R8, R38, c[0x0][0x23c], -R2 ;  /* 0x00008f0026087a23 */ /* 0x000fe20000010802 */
[--C-:B------:R-:W-:Y:S01]  /*44e0*/  SHF.R.U32.HI R21, RZ, 0x10, R12.reuse ;  /* 0x00000010ff157819 */ /* 0x100fe2000001160c */
[----:B-1----:R-:W-:Y:S01]  /*44f0*/  IMAD.WIDE.U32 R10, R19, -0x2daee0ad, RZ ;  /* 0xd2511f53130a7825 */ /* 0x002fe200078e00ff */
[----:B------:R-:W-:Y:S01]  /*4500*/  LOP3.LUT R19, R12, 0xffff, RZ, 0xc0, !PT ;  /* 0x0000ffff0c137812 */ /* 0x000fe200078ec0ff */
[----:B------:R1:W-:Y:S01]  /*4510*/  MUFU.EX2 R78, R8 ;  /* 0x00000008004e7308 */ /* 0x0003e20000000800 */
[----:B------:R-:W-:Y:S01]  /*4520*/  SHF.R.U32.HI R20, RZ, 0x18, R12 ;  /* 0x00000018ff147819 */ /* 0x000fe2000001160c */
[----:B------:R-:W-:Y:S01]  /*4530*/  FFMA.FTZ R13, R43, c[0x0][0x23c], -R2 ;  /* 0x00008f002b0d7a23 */ /* 0x000fe20000010802 */
[----:B------:R-:W-:-:S02]  /*4540*/  LOP3.LUT R28, R10, 0xff, RZ, 0xc0, !PT ;  /* 0x000000ff0a1c7812 */ /* 0x000fc400078ec0ff */
[--C-:B------:R-:W-:Y:S02]  /*4550*/  SHF.R.U32.HI R24, RZ, 0x10, R10.reuse ;  /* 0x00000010ff187819 */ /* 0x100fe4000001160a */
[----:B------:R-:W-:Y:S01]  /*4560*/  SHF.R.U32.HI R25, RZ, 0x18, R10 ;  /* 0x00000018ff197819 */ /* 0x000fe2000001160a */
[----:B------:R3:W5:Y:S01]  /*4570*/  MUFU.EX2 R76, R13 ;  /* 0x0000000d004c7308 */ /* 0x0007620000000800 */
[----:B------:R-:W-:Y:S02]  /*4580*/  LOP3.LUT R12, R11, UR16, R16, 0x96, !PT ;  /* 0x000000100b0c7c12 */ /* 0x000fe4000f8e9610 */
[----:B------:R-:W-:Y:S02]  /*4590*/  LOP3.LUT R16, R15, 0xffff, RZ, 0xc0, !PT ;  /* 0x0000ffff0f107812 */ /* 0x000fe400078ec0ff */
[----:B--2---:R-:W-:Y:S01]  /*45a0*/  FMNMX.FTZ R3, R3, R17, !PT ;  /* 0x0000001103037209 */ /* 0x004fe20007810000 */
[----:B-1----:R-:W-:Y:S01]  /*45b0*/  IMAD.WIDE.U32 R8, R23, -0x326172a9, RZ ;  /* 0xcd9e8d5717087825 */ /* 0x002fe200078e00ff */
[----:B------:R-:W-:-:S02]  /*45c0*/  LOP3.LUT R23, R10, 0xffff, RZ, 0xc0, !PT ;  /* 0x0000ffff0a177812 */ /* 0x000fc400078ec0ff */
[----:B------:R-:W-:Y:S01]  /*45d0*/  LOP3.LUT R17, R15, 0xff, RZ, 0xc0, !PT ;  /* 0x000000ff0f117812 */ /* 0x000fe200078ec0ff */
[----:B------:R-:W-:Y:S01]  /*45e0*/  FFMA.FTZ R11, R44, c[0x0][0x23c], -R2 ;  /* 0x00008f002c0b7a23 */ /* 0x000fe20000010802 */
[----:B------:R-:W-:Y:S02]  /*45f0*/  LOP3.LUT R10, R9, UR15, R18, 0x96, !PT ;  /* 0x0000000f090a7c12 */ /* 0x000fe4000f8e9612 */
[C---:B------:R-:W-:Y:S01]  /*4600*/  LOP3.LUT R18, R8.reuse, 0xffff, RZ, 0xc0, !PT ;  /* 0x0000ffff08127812 */ /* 0x040fe200078ec0ff */
[----:B------:R1:W-:Y:S01]  /*4610*/  MUFU.EX2 R79, R11 ;  /* 0x0000000b004f7308 */ /* 0x0003e20000000800 */
[----:B------:R-:W-:Y:S02]  /*4620*/  LOP3.LUT R33, R8, 0xff, RZ, 0xc0, !PT ;  /* 0x000000ff08217812 */ /* 0x000fe400078ec0ff */
[--C-:B------:R-:W-:Y:S02]  /*4630*/  SHF.R.U32.HI R31, RZ, 0x10, R8.reuse ;  /* 0x00000010ff1f7819 */ /* 0x100fe40000011608 */
[----:B------:R-:W-:Y:S01]  /*4640*/  SHF.R.U32.HI R32, RZ, 0x18, R8 ;  /* 0x00000018ff207819 */ /* 0x000fe20000011608 */
[----:B------:R-:W-:Y:S01]  /*4650*/  FFMA.FTZ R8, R45, c[0x0][0x23c], -R2 ;  /* 0x00008f002d087a23 */ /* 0x000fe20000010802 */
[----:B------:R-:W-:-:S02]  /*4660*/  LOP3.LUT R9, R26, 0xff, RZ, 0xc0, !PT ;  /* 0x000000ff1a097812 */ /* 0x000fc400078ec0ff */
[----:B---3--:R-:W-:Y:S01]  /*4670*/  SHF.R.U32.HI R13, RZ, 0x8, R19 ;  /* 0x00000008ff0d7819 */ /* 0x008fe20000011613 */
[----:B------:R2:W3:Y:S01]  /*4680*/  MUFU.EX2 R77, R8 ;  /* 0x00000008004d7308 */ /* 0x0004e20000000800 */
[----:B------:R-:W-:Y:S01]  /*4690*/  PRMT R19, R9, 0x5410, R29 ;  /* 0x0000541009137816 */ /* 0x000fe2000000001d */
[--C-:B------:R-:W-:Y:S01]  /*46a0*/  FFMA.FTZ R9, R40, c[0x0][0x23c], -R2.reuse ;  /* 0x00008f0028097a23 */ /* 0x100fe20000010802 */
[----:B------:R-:W-:Y:S02]  /*46b0*/  PRMT R26, R22, 0x5410, R13 ;  /* 0x00005410161a7816 */ /* 0x000fe4000000000d */
[----:B------:R-:W-:Y:S02]  /*46c0*/  SHF.R.U32.HI R13, RZ, 0x10, R15 ;  /* 0x00000010ff0d7819 */ /* 0x000fe4000001160f */
[----:B-1----:R-:W-:Y:S01]  /*46d0*/  SHF.R.U32.HI R11, RZ, 0x8, R27 ;  /* 0x00000008ff0b7819 */ /* 0x002fe2000001161b */
[----:B------:R1:W-:Y:S01]  /*46e0*/  MUFU.EX2 R250, R9 ;  /* 0x0000000900fa7308 */ /* 0x0003e20000000800 */
[----:B------:R-:W-:Y:S01]  /*46f0*/  SHF.R.U32.HI R15, RZ, 0x18, R15 ;  /* 0x00000018ff0f7819 */ /* 0x000fe2000001160f */
[----:B------:R-:W-:Y:S01]  /*4700*/  FFMA.FTZ R27, R57, c[0x0][0x23c], -R7 ;  /* 0x00008f00391b7a23 */ /* 0x000fe20000010807 */
[----:B------:R-:W-:Y:S01]  /*4710*/  PRMT R38, R30, 0x5410, R11 ;  /* 0x000054101e267816 */ /* 0x000fe2000000000b */
[----:B------:R-:W-:Y:S01]  /*4720*/  FFMA.FTZ R11, R42, c[0x0][0x23c], -R2 ;  /* 0x00008f002a0b7a23 */ /* 0x000fe20000010802 */
[----:B------:R-:W-:Y:S01]  /*4730*/  SHF.R.U32.HI R16, RZ, 0x8, R16 ;  /* 0x00000008ff107819 */ /* 0x000fe20000011610 */
[----:B------:R-:W-:Y:S01]  /*4740*/  FFMA.FTZ R30, R47, c[0x0][0x23c], -R6 ;  /* 0x00008f002f1e7a23 */ /* 0x000fe20000010806 */
[----:B------:R-:W-:Y:S01]  /*4750*/  FSETP.NEU.FTZ.AND P1, PT, R3, -INF , PT ;  /* 0xff8000000300780b */ /* 0x000fe20003f3d000 */
[----:B------:R3:W3:Y:S01]  /*4760*/  MUFU.EX2 R249, R11 ;  /* 0x0000000b00f97308 */ /* 0x0006e20000000800 */
[----:B--2---:R-:W-:-:S02]  /*4770*/  LOP3.LUT R8, R21, 0xff, RZ, 0xc0, !PT ;  /* 0x000000ff15087812 */ /* 0x004fc400078ec0ff */
[----:B------:R-:W-:Y:S02]  /*4780*/  PRMT R44, R0, 0x7610, R44 ;  /* 0x00007610002c7816 */ /* 0x000fe4000000002c */
[----:B------:R-:W-:Y:S02]  /*4790*/  PRMT R35, R8, 0x5410, R20 ;  /* 0x0000541008237816 */ /* 0x000fe40000000014 */
[----:B------:R-:W-:Y:S01]  /*47a0*/  LOP3.LUT R8, R24, 0xff, RZ, 0xc0, !PT ;  /* 0x000000ff18087812 */ /* 0x000fe200078ec0ff */
[----:B------:R-:W-:Y:S01]  /*47b0*/  MUFU.EX2 R236, R30 ;  /* 0x0000001e00ec7308 */ /* 0x000fe20000000800 */
[----:B-1----:R-:W-:Y:S01]  /*47c0*/  SHF.R.U32.HI R9, RZ, 0x8, R23 ;  /* 0x00000008ff097819 */ /* 0x002fe20000011617 */
[----:B------:R-:W-:Y:S01]  /*47d0*/  FFMA.FTZ R23, R59, c[0x0][0x23c], -R7 ;  /* 0x00008f003b177a23 */ /* 0x000fe20000010807 */
[----:B------:R-:W-:Y:S01]  /*47e0*/  PRMT R34, R8, 0x5410, R25 ;  /* 0x0000541008227816 */ /* 0x000fe20000000019 */
[--C-:B------:R-:W-:Y:S01]  /*47f0*/  FFMA.FTZ R8, R39, c[0x0][0x23c], -R2.reuse ;  /* 0x00008f0027087a23 */ /* 0x100fe20000010802 */
[----:B------:R-:W-:Y:S01]  /*4800*/  PRMT R29, R28, 0x5410, R9 ;  /* 0x000054101c1d7816 */ /* 0x000fe20000000009 */
[----:B------:R-:W-:Y:S01]  /*4810*/  FFMA.FTZ R9, R41, c[0x0][0x23c], -R2 ;  /* 0x00008f0029097a23 */ /* 0x000fe20000010802 */
[----:B------:R-:W-:Y:S01]  /*4820*/  PRMT R25, R17, 0x5410, R16 ;  /* 0x0000541011197816 */ /* 0x000fe20000000010 */
[----:B------:R1:W-:Y:S01]  /*4830*/  MUFU.EX2 R245, R8 ;  /* 0x0000000800f57308 */ /* 0x0003e20000000800 */
[----:B---3--:R-:W-:Y:S01]  /*4840*/  LOP3.LUT R11, R13, 0xff, RZ, 0xc0, !PT ;  /* 0x000000ff0d0b7812 */ /* 0x008fe200078ec0ff */
[----:B------:R-:W-:Y:S01]  /*4850*/  FMUL.FTZ R2, R3, c[0x0][0x23c] ;  /* 0x00008f0003027a20 */ /* 0x000fe20000410000 */
[----:B------:R-:W-:-:S02]  /*4860*/  LOP3.LUT R16, R14, 0xff, RZ, 0xc0, !PT ;  /* 0x000000ff0e107812 */ /* 0x000fc400078ec0ff */
[----:B------:R-:W-:Y:S02]  /*4870*/  PRMT R24, R11, 0x5410, R15 ;  /* 0x000054100b187816 */ /* 0x000fe4000000000f */
[--C-:B------:R-:W-:Y:S01]  /*4880*/  SHF.R.U32.HI R11, RZ, 0x10, R14.reuse ;  /* 0x00000010ff0b7819 */ /* 0x100fe2000001160e */
[----:B------:R2:W3:Y:S01]  /*4890*/  MUFU.EX2 R248, R9 ;  /* 0x0000000900f87308 */ /* 0x0004e20000000800 */
[----:B------:R-:W-:Y:S02]  /*48a0*/  SHF.R.U32.HI R15, RZ, 0x18, R14 ;  /* 0x00000018ff0f7819 */ /* 0x000fe4000001160e */
[----:B------:R-:W-:Y:S02]  /*48b0*/  FSEL R2, R2, RZ, P1 ;  /* 0x000000ff02027208 */ /* 0x000fe40000800000 */
[----:B------:R-:W-:Y:S02]  /*48c0*/  LOP3.LUT R11, R11, 0xff, RZ, 0xc0, !PT ;  /* 0x000000ff0b0b7812 */ /* 0x000fe400078ec0ff */
[----:B------:R-:W-:Y:S01]  /*48d0*/  LOP3.LUT R17, R10, 0xff, RZ, 0xc0, !PT ;  /* 0x000000ff0a117812 */ /* 0x000fe200078ec0ff */
[--C-:B------:R-:W-:Y:S01]  /*48e0*/  FFMA.FTZ R13, R62, c[0x0][0x23c], -R2.reuse ;  /* 0x00008f003e0d7a23 */ /* 0x100fe20000010802 */
[----:B-1----:R-:W-:Y:S01]  /*48f0*/  LOP3.LUT R8, R14, 0xffff, RZ, 0xc0, !PT ;  /* 0x0000ffff0e087812 */ /* 0x002fe200078ec0ff */
[----:B------:R-:W-:Y:S01]  /*4900*/  FFMA.FTZ R7, R54, c[0x0][0x23c], -R2 ;  /* 0x00008f0036077a23 */ /* 0x000fe20000010802 */
[----:B------:R-:W-:Y:S01]  /*4910*/  PRMT R45, R0, 0x7632, R45 ;  /* 0x00007632002d7816 */ /* 0x000fe2000000002d */
[----:B------:R1:W-:Y:S01]  /*4920*/  MUFU.EX2 R62, R13 ;  /* 0x0000000d003e7308 */ /* 0x0003e20000000800 */
[----:B------:R-:W-:-:S02]  /*4930*/  SHF.R.U32.HI R14, RZ, 0x8, R8 ;  /* 0x00000008ff0e7819 */ /* 0x000fc40000011608 */
[----:B------:R-:W-:Y:S02]  /*4940*/  LOP3.LUT R8, R31, 0xff, RZ, 0xc0, !PT ;  /* 0x000000ff1f087812 */ /* 0x000fe400078ec0ff */
[----:B--2---:R-:W-:Y:S02]  /*4950*/  SHF.R.U32.HI R9, RZ, 0x8, R18 ;  /* 0x00000008ff097819 */ /* 0x004fe40000011612 */
[----:B------:R-:W-:Y:S01]  /*4960*/  PRMT R21, R8, 0x5410, R32 ;  /* 0x0000541008157816 */ /* 0x000fe20000000020 */
[----:B------:R-:W-:Y:S01]  /*4970*/  FFMA.FTZ R8, R63, c[0x0][0x23c], -R2 ;  /* 0x00008f003f087a23 */ /* 0x000fe20000010802 */
[----:B------:R-:W-:Y:S01]  /*4980*/  PRMT R18, R11, 0x5410, R15 ;  /* 0x000054100b127816 */ /* 0x000fe2000000000f */
[----:B------:R2:W-:Y:S01]  /*4990*/  MUFU.EX2 R244, R7 ;  /* 0x0000000700f47308 */ /* 0x0005e20000000800 */
[----:B------:R-:W-:Y:S01]  /*49a0*/  LOP3.LUT R11, R12, 0xffff, RZ, 0xc0, !PT ;  /* 0x0000ffff0c0b7812 */ /* 0x000fe200078ec0ff */
[----:B------:R-:W-:Y:S01]  /*49b0*/  FFMA.FTZ R32, R46, c[0x0][0x23c], -R6 ;  /* 0x00008f002e207a23 */ /* 0x000fe20000010806 */
[----:B------:R-:W-:-:S02]  /*49c0*/  PRMT R22, R16, 0x5410, R14 ;  /* 0x0000541010167816 */ /* 0x000fc4000000000e */
[----:B------:R-:W-:Y:S01]  /*49d0*/  PRMT R20, R33, 0x5410, R9 ;  /* 0x0000541021147816 */ /* 0x000fe20000000009 */
[----:B------:R-:W-:Y:S01]  /*49e0*/  FFMA.FTZ R9, R58, c[0x0][0x23c], -R2 ;  /* 0x00008f003a097a23 */ /* 0x000fe20000010802 */
[----:B------:R-:W-:Y:S01]  /*49f0*/  LOP3.LUT R14, R12, 0xff, RZ, 0xc0, !PT ;  /* 0x000000ff0c0e7812 */ /* 0x000fe200078ec0ff */
[----:B------:R3:W-:Y:S01]  /*4a00*/  MUFU.EX2 R61, R8 ;  /* 0x00000008003d7308 */ /* 0x0007e20000000800 */
[--C-:B-1----:R-:W-:Y:S02]  /*4a10*/  SHF.R.U32.HI R13, RZ, 0x10, R12.reuse ;  /* 0x00000010ff0d7819 */ /* 0x102fe4000001160c */
[----:B------:R-:W-:Y:S02]  /*4a20*/  SHF.R.U32.HI R15, RZ, 0x18, R12 ;  /* 0x00000018ff0f7819 */ /* 0x000fe4000001160c */
[--C-:B------:R-:W-:Y:S02]  /*4a30*/  SHF.R.U32.HI R12, RZ, 0x10, R10.reuse ;  /* 0x00000010ff0c7819 */ /* 0x100fe4000001160a */
[----:B------:R-:W-:Y:S01]  /*4a40*/  SHF.R.U32.HI R16, RZ, 0x18, R10 ;  /* 0x00000018ff107819 */ /* 0x000fe2000001160a */
[----:B------:R1:W-:Y:S01]  /*4a50*/  MUFU.EX2 R63, R9 ;  /* 0x00000009003f7308 */ /* 0x0003e20000000800 */
[----:B--2---:R-:W-:Y:S01]  /*4a60*/  FFMA.FTZ R7, R55, c[0x0][0x23c], -R2 ;  /* 0x00008f0037077a23 */ /* 0x004fe20000010802 */
[----:B----4-:R-:W-:-:S04]  /*4a70*/  F2FP.PACK_AB R0, R111, R108 ;  /* 0x0000006c6f00723e */ /* 0x010fc800000000ff */
[----:B------:R-:W-:Y:S02]  /*4a80*/  PRMT R222, R0, 0x7610, R222 ;  /* 0x0000761000de7816 */ /* 0x000fe400000000de */
[----:B---3--:R-:W-:Y:S01]  /*4a90*/  LOP3.LUT R8, R10, 0xffff, RZ, 0xc0, !PT ;  /* 0x0000ffff0a087812 */ /* 0x008fe200078ec0ff */
[----:B------:R2:W-:Y:S01]  /*4aa0*/  MUFU.EX2 R243, R7 ;  /* 0x0000000700f37308 */ /* 0x0005e20000000800 */
[----:B------:R-:W-:Y:S02]  /*4ab0*/  SHF.R.U32.HI R10, RZ, 0x8, R11 ;  /* 0x00000008ff0a7819 */ /* 0x000fe4000001160b */
[----:B------:R-:W-:Y:S02]  /*4ac0*/  LOP3.LUT R11, R13, 0xff, RZ, 0xc0, !PT ;  /* 0x000000ff0d0b7812 */ /* 0x000fe400078ec0ff */
[----:B------:R-:W-:Y:S01]  /*4ad0*/  PRMT R13, R14, 0x5410, R10 ;  /* 0x000054100e0d7816 */ /* 0x000fe2000000000a */
[----:B------:R-:W-:Y:S01]  /*4ae0*/  FFMA.FTZ R10, R60, c[0x0][0x23c], -R2 ;  /* 0x00008f003c0a7a23 */ /* 0x000fe20000010802 */
[----:B-1----:R-:W-:Y:S01]  /*4af0*/  SHF.R.U32.HI R9, RZ, 0x8, R8 ;  /* 0x00000008ff097819 */ /* 0x002fe20000011608 */
[--C-:B------:R-:W-:Y:S01]  /*4b00*/  FFMA.FTZ R14, R56, c[0x0][0x23c], -R6.reuse ;  /* 0x00008f00380e7a23 */ /* 0x100fe20000010806 */
[----:B------:R-:W-:Y:S01]  /*4b10*/  LOP3.LUT R8, R12, 0xff, RZ, 0xc0, !PT ;  /* 0x000000ff0c087812 */ /* 0x000fe200078ec0ff */
[----:B------:R1:W-:Y:S01]  /*4b20*/  MUFU.EX2 R60, R10 ;  /* 0x0000000a003c7308 */ /* 0x0003e20000000800 */
[----:B------:R-:W-:Y:S01]  /*4b30*/  PRMT R9, R17, 0x5410, R9 ;  /* 0x0000541011097816 */ /* 0x000fe20000000009 */
[----:B------:R-:W-:Y:S01]  /*4b40*/  FFMA.FTZ R17, R52, c[0x0][0x23c], -R6 ;  /* 0x00008f0034117a23 */ /* 0x000fe20000010806 */
[----:B------:R-:W-:Y:S01]  /*4b50*/  PRMT R12, R8, 0x5410, R16 ;  /* 0x00005410080c7816 */ /* 0x000fe20000000010 */
[--C-:B------:R-:W-:Y:S01]  /*4b60*/  FFMA.FTZ R6, R50, c[0x0][0x23c], -R2.reuse ;  /* 0x00008f0032067a23 */ /* 0x100fe20000010802 */
[----:B------:R-:W-:Y:S01]  /*4b70*/  PRMT R221, R0, 0x7632, R221 ;  /* 0x0000763200dd7816 */ /* 0x000fe200000000dd */
[----:B------:R-:W-:Y:S01]  /*4b80*/  FFMA.FTZ R8, R51, c[0x0][0x23c], -R2 ;  /* 0x00008f0033087a23 */ /* 0x000fe20000010802 */
[----:B-----5:R-:W-:Y:S01]  /*4b90*/  F2FP.PACK_AB R2, R76, R78 ;  /* 0x0000004e4c02723e */ /* 0x020fe200000000ff */
[----:B------:R-:W-:Y:S01]  /*4ba0*/  MUFU.EX2 R239, R14 ;  /* 0x0000000e00ef7308 */ /* 0x000fe20000000800 */
[----:B------:R-:W-:Y:S01]  /*4bb0*/  IMAD R16, R165, 0x10000, R165 ;  /* 0x00010000a5107824 */ /* 0x000fe200078e02a5 */
[----:B------:R-:W-:-:S02]  /*4bc0*/  PRMT R11, R11, 0x5410, R15 ;  /* 0x000054100b0b7816 */ /* 0x000fc4000000000f */
[C---:B------:R-:W-:Y:S02]  /*4bd0*/  PRMT R49, R2.reuse, 0x7610, R49 ;  /* 0x0000761002317816 */ /* 0x040fe40000000031 */
[----:B------:R-:W-:Y:S01]  /*4be0*/  PRMT R48, R2, 0x7632, R48 ;  /* 0x0000763202307816 */ /* 0x000fe20000000030 */
[--C-:B--2---:R-:W-:Y:S01]  /*4bf0*/  HSET2.LE.AND R7, R25, R16.reuse, PT ;  /* 0x0000001019077233 */ /* 0x104fe20003803000 */
[----:B------:R-:W2:Y:S01]  /*4c00*/  MUFU.EX2 R238, R17 ;  /* 0x0000001100ee7308 */ /* 0x000ea20000000800 */
[----:B------:R-:W-:Y:S01]  /*4c10*/  F2FP.PACK_AB R2, R77, R79 ;  /* 0x0000004f4d02723e */ /* 0x000fe200000000ff */
[--C-:B-1----:R-:W-:Y:S02]  /*4c20*/  HSET2.LE.AND R10, R24, R16.reuse, PT ;  /* 0x00000010180a7233 */ /* 0x102fe40003803000 */
[--C-:B------:R-:W-:Y:S01]  /*4c30*/  HSET2.LE.AND R15, R38, R16.reuse, PT ;  /* 0x00000010260f7233 */ /* 0x100fe20003803000 */
[C---:B------:R-:W-:Y:S01]  /*4c40*/  PRMT R234, R2.reuse, 0x7610, R234 ;  /* 0x0000761002ea7816 */ /* 0x040fe200000000ea */
[--C-:B------:R-:W-:Y:S01]  /*4c50*/  HSET2.LE.AND R19, R19, R16.reuse, PT ;  /* 0x0000001013137233 */ /* 0x100fe20003803000 */
[----:B------:R-:W-:Y:S01]  /*4c60*/  PRMT R233, R2, 0x7632, R233 ;  /* 0x0000763202e97816 */ /* 0x000fe200000000e9 */
[----:B------:R1:W-:Y:S01]  /*4c70*/  MUFU.EX2 R241, R6 ;  /* 0x0000000600f17308 */ /* 0x0003e20000000800 */
[----:B------:R-:W-:Y:S01]  /*4c80*/  F2FP.PACK_AB R2, R249, R250 ;  /* 0x000000faf902723e */ /* 0x000fe200000000ff */
[----:B------:R-:W-:-:S02]  /*4c90*/  HSET2.LE.AND R26, R26, R16, PT ;  /* 0x000000101a1a7233 */ /* 0x000fc40003803000 */
[--C-:B------:R-:W-:Y:S01]  /*4ca0*/  HSET2.LE.AND R28, R35, R16.reuse, PT ;  /* 0x00000010231c7233 */ /* 0x100fe20003803000 */
[C---:B------:R-:W-:Y:S01]  /*4cb0*/  PRMT R230, R2.reuse, 0x7610, R230 ;  /* 0x0000761002e67816 */ /* 0x040fe200000000e6 */
[--C-:B------:R-:W-:Y:S01]  /*4cc0*/  HSET2.LE.AND R29, R29, R16.reuse, PT ;  /* 0x000000101d1d7233 */ /* 0x100fe20003803000 */
[----:B------:R-:W-:Y:S01]  /*4cd0*/  PRMT R229, R2, 0x7632, R229 ;  /* 0x0000763202e57816 */ /* 0x000fe200000000e5 */
[----:B------:R-:W3:Y:S01]  /*4ce0*/  MUFU.EX2 R240, R8 ;  /* 0x0000000800f07308 */ /* 0x000ee20000000800 */
[----:B------:R-:W-:Y:S01]  /*4cf0*/  F2FP.PACK_AB R2, R248, R245 ;  /* 0x000000f5f802723e */ /* 0x000fe200000000ff */
[--C-:B------:R-:W-:Y:S01]  /*4d00*/  HSET2.LE.AND R31, R34, R16.reuse, PT ;  /* 0x00000010221f7233 */ /* 0x100fe20003803000 */
[----:B--2---:R-:W-:Y:S01]  /*4d10*/  F2FP.PACK_AB R0, R238, R239 ;  /* 0x000000efee00723e */ /* 0x004fe200000000ff */
[--C-:B------:R-:W-:Y:S01]  /*4d20*/  HSET2.LE.AND R22, R22, R16.reuse, PT ;  /* 0x0000001016167233 */ /* 0x100fe20003803000 */
[C---:B------:R-:W-:Y:S01]  /*4d30*/  PRMT R226, R2.reuse, 0x7610, R226 ;  /* 0x0000761002e27816 */ /* 0x040fe200000000e2 */
[--C-:B------:R-:W-:Y:S01]  /*4d40*/  HSET2.LE.AND R24, R18, R16.reuse, PT ;  /* 0x0000001012187233 */ /* 0x100fe20003803000 */
[----:B------:R-:W-:Y:S01]  /*4d50*/  PRMT R225, R2, 0x7632, R225 ;  /* 0x0000763202e17816 */ /* 0x000fe200000000e1 */
[--C-:B------:R-:W-:Y:S01]  /*4d60*/  HSET2.LE.AND R20, R20, R16.reuse, PT ;  /* 0x0000001014147233 */ /* 0x100fe20003803000 */
[----:B-1----:R-:W-:Y:S01]  /*4d70*/  F2FP.PACK_AB R6, R61, R62 ;  /* 0x0000003e3d06723e */ /* 0x002fe200000000ff */
[--C-:B------:R-:W-:Y:S01]  /*4d80*/  HSET2.LE.AND R21, R21, R16.reuse, PT ;  /* 0x0000001015157233 */ /* 0x100fe20003803000 */
[----:B------:R-:W-:Y:S01]  /*4d90*/  F2FP.PACK_AB R2, R93, R94 ;  /* 0x0000005e5d02723e */ /* 0x000fe200000000ff */
[--C-:B------:R-:W-:Y:S01]  /*4da0*/  HSET2.LE.AND R13, R13, R16.reuse, PT ;  /* 0x000000100d0d7233 */ /* 0x100fe20003803000 */
[C---:B------:R-:W-:Y:S01]  /*4db0*/  PRMT R51, R6.reuse, 0x7632, R51 ;  /* 0x0000763206337816 */ /* 0x040fe20000000033 */
[--C-:B------:R-:W-:Y:S01]  /*4dc0*/  HSET2.LE.AND R25, R11, R16.reuse, PT ;  /* 0x000000100b197233 */ /* 0x100fe20003803000 */
[----:B------:R-:W-:Y:S01]  /*4dd0*/  PRMT R50, R6, 0x7610, R50 ;  /* 0x0000761006327816 */ /* 0x000fe20000000032 */
[--C-:B------:R-:W-:Y:S01]  /*4de0*/  HSET2.LE.AND R9, R9, R16.reuse, PT ;  /* 0x0000001009097233 */ /* 0x100fe20003803000 */
[----:B------:R-:W-:Y:S01]  /*4df0*/  F2FP.PACK_AB R6, R60, R63 ;  /* 0x0000003f3c06723e */ /* 0x000fe200000000ff */
[----:B------:R-:W-:Y:S01]  /*4e00*/  HSET2.LE.AND R12, R12, R16, PT ;  /* 0x000000100c0c7233 */ /* 0x000fe20003803000 */
[----:B------:R-:W-:Y:S01]  /*4e10*/  PRMT R216, R0, 0x7610, R216 ;  /* 0x0000761000d87816 */ /* 0x000fe200000000d8 */
[----:B------:R1:W-:Y:S01]  /*4e20*/  MUFU.EX2 R235, R32 ;  /* 0x0000002000eb7308 */ /* 0x0003e20000000800 */
[----:B------:R-:W-:-:S02]  /*4e30*/  PRMT R232, R6, 0x7632, R232 ;  /* 0x0000763206e87816 */ /* 0x000fc400000000e8 */
[----:B------:R-:W-:Y:S02]  /*4e40*/  PRMT R231, R6, 0x7610, R231 ;  /* 0x0000761006e77816 */ /* 0x000fe400000000e7 */
[----:B------:R-:W-:Y:S02]  /*4e50*/  F2FP.PACK_AB R6, R243, R244 ;  /* 0x000000f4f306723e */ /* 0x000fe400000000ff */
[----:B------:R-:W-:Y:S01]  /*4e60*/  PRMT R199, R0, 0x7632, R199 ;  /* 0x0000763200c77816 */ /* 0x000fe200000000c7 */
[----:B------:R-:W-:Y:S01]  /*4e70*/  MUFU.EX2 R237, R23 ;  /* 0x0000001700ed7308 */ /* 0x000fe20000000800 */
[----:B------:R-:W-:Y:S02]  /*4e80*/  PRMT R0, R44, 0x5410, R45 ;  /* 0x000054102c007816 */ /* 0x000fe4000000002d */
[C---:B------:R-:W-:Y:S02]  /*4e90*/  PRMT R228, R6.reuse, 0x7610, R228 ;  /* 0x0000761006e47816 */ /* 0x040fe400000000e4 */
[----:B------:R-:W-:-:S02]  /*4ea0*/  PRMT R227, R6, 0x7632, R227 ;  /* 0x0000763206e37816 */ /* 0x000fc400000000e3 */
[C---:B------:R-:W-:Y:S01]  /*4eb0*/  PRMT R47, R2.reuse, 0x7610, R47 ;  /* 0x00007610022f7816 */ /* 0x040fe2000000002f */
[----:B------:R-:W2:Y:S01]  /*4ec0*/  MUFU.EX2 R242, R27 ;  /* 0x0000001b00f27308 */ /* 0x000ea20000000800 */
[----:B------:R-:W-:Y:S01]  /*4ed0*/  PRMT R46, R2, 0x7632, R46 ;  /* 0x00007632022e7816 */ /* 0x000fe2000000002e */
[----:B-1----:R-:W-:Y:S01]  /*4ee0*/  LDSM.16.MT88.4 R32, [R203+0xb000] ;  /* 0x00b00000cb20783b */ /* 0x002fe20000004200 */
[----:B---3--:R-:W-:Y:S02]  /*4ef0*/  F2FP.PACK_AB R6, R240, R241 ;  /* 0x000000f1f006723e */ /* 0x008fe400000000ff */
[----:B------:R-:W-:Y:S02]  /*4f00*/  LOP3.LUT R16, R7, R0, RZ, 0xc0, !PT ;  /* 0x0000000007107212 */ /* 0x000fe400078ec0ff */
[----:B------:R-:W-:Y:S02]  /*4f10*/  PRMT R0, R47, 0x5410, R46 ;  /* 0x000054102f007816 */ /* 0x000fe4000000002e */
[----:B------:R-:W-:-:S02]  /*4f20*/  PRMT R224, R6, 0x7610, R224 ;  /* 0x0000761006e07816 */ /* 0x000fc400000000e0 */
[----:B------:R-:W-:Y:S02]  /*4f30*/  PRMT R223, R6, 0x7632, R223 ;  /* 0x0000763206df7816 */ /* 0x000fe400000000df */
[----:B------:R-:W-:Y:S02]  /*4f40*/  F2FP.PACK_AB R6, R95, R92 ;  /* 0x0000005c5f06723e */ /* 0x000fe400000000ff */
[----:B------:R-:W-:Y:S02]  /*4f50*/  LOP3.LUT R17, R10, R0, RZ, 0xc0, !PT ;  /* 0x000000000a117212 */ /* 0x000fe400078ec0ff */
[----:B------:R-:W-:Y:S02]  /*4f60*/  PRMT R0, R222, 0x5410, R221 ;  /* 0x00005410de007816 */ /* 0x000fe400000000dd */
[C---:B------:R-:W-:Y:S02]  /*4f70*/  PRMT R220, R6.reuse, 0x7610, R220 ;  /* 0x0000761006dc7816 */ /* 0x040fe400000000dc */
[----:B------:R-:W-:Y:S01]  /*4f80*/  PRMT R219, R6, 0x7632, R219 ;  /* 0x0000763206db7816 */ /* 0x000fe200000000db */
[----:B------:R-:W-:Y:S01]  /*4f90*/  IMAD.WIDE.U32 R6, R72, -0x326172a9, RZ ;  /* 0xcd9e8d5748067825 */ /* 0x000fe200078e00ff */
[----:B------:R-:W-:-:S02]  /*4fa0*/  LOP3.LUT R18, R15, R0, RZ, 0xc0, !PT ;  /* 0x000000000f127212 */ /* 0x000fc400078ec0ff */
[----:B------:R-:W-:Y:S02]  /*4fb0*/  PRMT R0, R220, 0x5410, R219 ;  /* 0x00005410dc007816 */ /* 0x000fe400000000db */
[----:B------:R-:W-:Y:S02]  /*4fc0*/  F2FP.PACK_AB R2, R251, R110 ;  /* 0x0000006efb02723e */ /* 0x000fe400000000ff */
[----:B------:R-:W-:Y:S02]  /*4fd0*/  LOP3.LUT R19, R19, R0, RZ, 0xc0, !PT ;  /* 0x0000000013137212 */ /* 0x000fe400078ec0ff */
[----:B------:R-:W-:Y:S02]  /*4fe0*/  PRMT R0, R234, 0x5410, R233 ;  /* 0x00005410ea007816 */ /* 0x000fe400000000e9 */
[----:B------:R-:W-:Y:S02]  /*4ff0*/  PRMT R218, R2, 0x7610, R218 ;  /* 0x0000761002da7816 */ /* 0x000fe400000000da */
[----:B------:R-:W-:Y:S01]  /*5000*/  LOP3.LUT R10, R20, R0, RZ, 0xc0, !PT ;  /* 0x00000000140a7212 */ /* 0x000fe200078ec0ff */
[----:B------:R-:W-:Y:S01]  /*5010*/  HMMA.16816.F32 R144, R16, R192, RZ ;  /* 0x000000c01090723c */ /* 0x000fe200000018ff */
[----:B------:R-:W-:-:S02]  /*5020*/  PRMT R0, R231, 0x5410, R232 ;  /* 0x00005410e7007816 */ /* 0x000fc400000000e8 */
[----:B------:R-:W-:Y:S02]  /*5030*/  PRMT R217, R2, 0x7632, R217 ;  /* 0x0000763202d97816 */ /* 0x000fe400000000d9 */
[----:B------:R-:W-:Y:S01]  /*5040*/  LOP3.LUT R11, R21, R0, RZ, 0xc0, !PT ;  /* 0x00000000150b7212 */ /* 0x000fe200078ec0ff */
[----:B------:R-:W-:Y:S01]  /*5050*/  IMAD.WIDE.U32 R20, R53, -0x326172a9, RZ ;  /* 0xcd9e8d5735147825 */ /* 0x000fe200078e00ff */
[----:B------:R-:W-:Y:S01]  /*5060*/  PRMT R0, R49, 0x5410, R48 ;  /* 0x0000541031007816 */ /* 0x000fe20000000030 */
[----:B------:R-:W-:Y:S01]  /*5070*/  HMMA.16816.F32 R152, R16, R148, RZ ;  /* 0x000000941098723c */ /* 0x000fe200000018ff */
[----:B--2---:R-:W-:Y:S02]  /*5080*/  F2FP.PACK_AB R2, R242, R237 ;  /* 0x000000edf202723e */ /* 0x004fe400000000ff */
[----:B------:R-:W-:Y:S02]  /*5090*/  LOP3.LUT R8, R9, R0, RZ, 0xc0, !PT ;  /* 0x0000000009087212 */ /* 0x000fe400078ec0ff */
[----:B------:R-:W-:-:S02]  /*50a0*/  PRMT R0, R50, 0x5410, R51 ;  /* 0x0000541032007816 */ /* 0x000fc40000000033 */
[----:B------:R-:W-:Y:S01]  /*50b0*/  PRMT R198, R2, 0x7610, R198 ;  /* 0x0000761002c67816 */ /* 0x000fe200000000c6 */
[----:B------:R-:W-:Y:S01]  /*50c0*/  HMMA.16816.F32 R52, R16, R176, RZ ;  /* 0x000000b01034723c */ /* 0x000fe200000018ff */
[----:B------:R-:W-:Y:S02]  /*50d0*/  LOP3.LUT R9, R12, R0, RZ, 0xc0, !PT ;  /* 0x000000000c097212 */ /* 0x000fe400078ec0ff */
[----:B------:R-:W-:Y:S02]  /*50e0*/  F2FP.PACK_AB R0, R235, R236 ;  /* 0x000000eceb00723e */ /* 0x000fe400000000ff */
[----:B------:R-:W-:Y:S02]  /*50f0*/  PRMT R197, R2, 0x7632, R197 ;  /* 0x0000763202c57816 */ /* 0x000fe400000000c5 */
[C---:B------:R-:W-:Y:S01]  /*5100*/  PRMT R196, R0.reuse, 0x7610, R196 ;  /* 0x0000761000c47816 */ /* 0x040fe200000000c4 */
[----:B------:R-:W-:Y:S01]  /*5110*/  HMMA.16816.F32 R168, R8, R148, RZ ;  /* 0x0000009408a8723c */ /* 0x000fe200000018ff */
[----:B------:R-:W-:-:S02]  /*5120*/  PRMT R135, R0, 0x7632, R135 ;  /* 0x0000763200877816 */ /* 0x000fc40000000087 */
[----:B------:R-:W-:Y:S02]  /*5130*/  PRMT R0, R218, 0x5410, R217 ;  /* 0x00005410da007816 */ /* 0x000fe400000000d9 */
[----:B------:R-:W-:Y:S02]  /*5140*/  LOP3.LUT R12, R69, UR9, R66, 0x96, !PT ;  /* 0x00000009450c7c12 */ /* 0x000fe4000f8e9642 */
[----:B------:R-:W-:Y:S01]  /*5150*/  LOP3.LUT R128, R22, R0, RZ, 0xc0, !PT ;  /* 0x0000000016807212 */ /* 0x000fe200078ec0ff */
[----:B------:R-:W-:Y:S01]  /*5160*/  HMMA.16816.F32 R160, R8, R192, RZ ;  /* 0x000000c008a0723c */ /* 0x000fe200000018ff */
[----:B------:R-:W-:Y:S01]  /*5170*/  PRMT R0, R216, 0x5410, R199 ;  /* 0x00005410d8007816 */ /* 0x000fe200000000c7 */
[----:B------:R-:W-:Y:S01]  /*5180*/  IMAD.WIDE.U32 R22, R12, -0x2daee0ad, RZ ;  /* 0xd2511f530c167825 */ /* 0x000fe200078e00ff */
[----:B------:R-:W-:Y:S02]  /*5190*/  LOP3.LUT R2, R96, 0x7ffffffc, RZ, 0xc0, !PT ;  /* 0x7ffffffc60027812 */ /* 0x000fe400078ec0ff */
[----:B------:R-:W-:-:S02]  /*51a0*/  LOP3.LUT R129, R24, R0, RZ, 0xc0, !PT ;  /* 0x0000000018817212 */ /* 0x000fc400078ec0ff */
[----:B------:R-:W-:Y:S01]  /*51b0*/  PRMT R0, R198, 0x5410, R197 ;  /* 0x00005410c6007816 */ /* 0x000fe200000000c5 */
[----:B------:R-:W-:Y:S01]  /*51c0*/  IMAD.IADD R2, R91, 0x1, -R2 ;  /* 0x000000015b027824 */ /* 0x000fe200078e0a02 */
[----:B------:R-:W-:Y:S01]  /*51d0*/  LOP3.LUT R4, R7, UR9, R74, 0x96, !PT ;  /* 0x0000000907047c12 */ /* 0x000fe2000f8e964a */
[----:B------:R-:W-:Y:S01]  /*51e0*/  HMMA.16816.F32 R40, R8, R184, RZ ;  /* 0x000000b80828723c */ /* 0x000fe200000018ff */
[----:B------:R-:W-:Y:S01]  /*51f0*/  LOP3.LUT R130, R26, R0, RZ, 0xc0, !PT ;  /* 0x000000001a827212 */ /* 0x000fe200078ec0ff */
[----:B------:R-:W-:Y:S01]  /*5200*/  IMAD.SHL.U32 R2, R2, 0x2, RZ ;  /* 0x0000000202027824 */ /* 0x000fe200078e00ff */
[----:B------:R-:W-:-:S04]  /*5210*/  PRMT R0, R196, 0x5410, R135 ;  /* 0x00005410c4007816 */ /* 0x000fc80000000087 */
[----:B------:R-:W-:Y:S01]  /*5220*/  LOP3.LUT R131, R28, R0, RZ, 0xc0, !PT ;  /* 0x000000001c837212 */ /* 0x000fe200078ec0ff */
[----:B------:R-:W-:Y:S01]  /*5230*/  IMAD R28, R97, c[0x0][0x228], R2 ;  /* 0x00008a00611c7a24 */ /* 0x000fe200078e0202 */
[----:B------:R-:W-:Y:S01]  /*5240*/  PRMT R0, R230, 0x5410, R229 ;  /* 0x00005410e6007816 */ /* 0x000fe200000000e5 */
[----:B------:R-:W-:Y:S01]  /*5250*/  LDSM.16.MT88.4 R96, [R203+0xb800] ;  /* 0x00b80000cb60783b */ /* 0x000fe20000004200 */
[----:B------:R-:W-:Y:S02]  /*5260*/  HMMA.16816.F32 R56, R8, R176, RZ ;  /* 0x000000b00838723c */ /* 0x000fe400000018ff */
[----:B------:R-:W-:Y:S01]  /*5270*/  LOP3.LUT R124, R13, R0, RZ, 0xc0, !PT ;  /* 0x000000000d7c7212 */ /* 0x000fe200078ec0ff */
[----:B------:R-:W-:Y:S01]  /*5280*/  IMAD.WIDE.U32 R12, R4, -0x2daee0ad, RZ ;  /* 0xd2511f53040c7825 */ /* 0x000fe200078e00ff */
[----:B------:R-:W-:-:S04]  /*5290*/  PRMT R0, R228, 0x5410, R227 ;  /* 0x00005410e4007816 */ /* 0x000fc800000000e3 */
[----:B------:R-:W-:Y:S01]  /*52a0*/  LOP3.LUT R125, R25, R0, RZ, 0xc0, !PT ;  /* 0x00000000197d7212 */ /* 0x000fe200078ec0ff */
[C---:B------:R-:W-:Y:S01]  /*52b0*/  HMMA.16816.F32 R144, R128.reuse, R140, R144 ;  /* 0x0000008c8090723c */ /* 0x040fe20000001890 */
[----:B------:R-:W-:Y:S02]  /*52c0*/  PRMT R0, R226, 0x5410, R225 ;  /* 0x00005410e2007816 */ /* 0x000fe400000000e1 */
[----:B------:R-:W-:Y:S02]  /*52d0*/  LOP3.LUT R4, R13, UR6, R70, 0x96, !PT ;  /* 0x000000060d047c12 */ /* 0x000fe4000f8e9646 */
[----:B------:R-:W-:Y:S02]  /*52e0*/  LOP3.LUT R126, R29, R0, RZ, 0xc0, !PT ;  /* 0x000000001d7e7212 */ /* 0x000fe400078ec0ff */
[----:B------:R-:W-:Y:S01]  /*52f0*/  PRMT R0, R224, 0x5410, R223 ;  /* 0x00005410e0007816 */ /* 0x000fe200000000df */
[----:B------:R-:W-:Y:S03]  /*5300*/  HMMA.16816.F32 R152, R128, R188, R152 ;  /* 0x000000bc8098723c */ /* 0x000fe60000001898 */
[----:B------:R-:W-:-:S02]  /*5310*/  LOP3.LUT R127, R31, R0, RZ, 0xc0, !PT ;  /* 0x000000001f7f7212 */ /* 0x000fc400078ec0ff */
[----:B------:R-:W-:Y:S02]  /*5320*/  LOP3.LUT R0, R21, UR7, R6, 0x96, !PT ;  /* 0x0000000715007c12 */ /* 0x000fe4000f8e9606 */
[----:B------:R-:W-:Y:S02]  /*5330*/  LOP3.LUT R21, R37, UR7, R68, 0x96, !PT ;  /* 0x0000000725157c12 */ /* 0x000fe4000f8e9644 */
[----:B------:R-:W-:Y:S01]  /*5340*/  HMMA.16816.F32 R68, R16, R136, RZ ;  /* 0x000000881044723c */ /* 0x000fe200000018ff */
[----:B------:R-:W-:Y:S01]  /*5350*/  IMAD.WIDE.U32 R6, R0, -0x2daee0ad, RZ ;  /* 0xd2511f5300067825 */ /* 0x000fe200078e00ff */
[----:B------:R-:W-:Y:S02]  /*5360*/  LOP3.LUT R0, R23, UR6, R64, 0x96, !PT ;  /* 0x0000000617007c12 */ /* 0x000fe4000f8e9640 */
[----:B------:R-:W1:Y:S02]  /*5370*/  LDSM.16.MT88.4 R64, [R205+0xa800] ;  /* 0x00a80000cd40783b */ /* 0x000e640000004200 */
[----:B------:R-:W-:Y:S01]  /*5380*/  LOP3.LUT R2, R7, UR16, R12, 0x96, !PT ;  /* 0x0000001007027c12 */ /* 0x000fe2000f8e960c */
[----:B------:R-:W-:Y:S01]  /*5390*/  IMAD.WIDE.U32 R12, R4, -0x326172a9, RZ ;  /* 0xcd9e8d57040c7825 */ /* 0x000fe200078e00ff */
[C---:B------:R-:W-:Y:S01]  /*53a0*/  LOP3.LUT R23, R6.reuse, 0xff, RZ, 0xc0, !PT ;  /* 0x000000ff06177812 */ /* 0x040fe200078ec0ff */
[----:B------:R-:W-:Y:S01]  /*53b0*/  HMMA.16816.F32 R168, R124, R188, R168 ;  /* 0x000000bc7ca8723c */ /* 0x000fe200000018a8 */
[----:B------:R-:W-:Y:S01]  /*53c0*/  LOP3.LUT R24, R6, 0xffff, RZ, 0xc0, !PT ;  /* 0x0000ffff06187812 */ /* 0x000fe200078ec0ff */
[----:B------:R-:W-:Y:S01]  /*53d0*/  IMAD.WIDE.U32 R14, R0, -0x326172a9, RZ ;  /* 0xcd9e8d57000e7825 */ /* 0x000fe200078e00ff */
[----:B------:R-:W-:-:S02]  /*53e0*/  LOP3.LUT R0, R13, UR15, R20, 0x96, !PT ;  /* 0x0000000f0d007c12 */ /* 0x000fc4000f8e9614 */
[----:B------:R-:W-:Y:S02]  /*53f0*/  SHF.R.U32.HI R26, RZ, 0x10, R6 ;  /* 0x00000010ff1a7819 */ /* 0x000fe40000011606 */
[C---:B------:R-:W-:Y:S01]  /*5400*/  LOP3.LUT R27, R14.reuse, 0xff, RZ, 0xc0, !PT ;  /* 0x000000ff0e1b7812 */ /* 0x040fe200078ec0ff */
[C---:B------:R-:W-:Y:S01]  /*5410*/  HMMA.16816.F32 R160, R124.reuse, R140, R160 ;  /* 0x0000008c7ca0723c */ /* 0x040fe200000018a0 */
[----:B------:R-:W-:Y:S02]  /*5420*/  LOP3.LUT R29, R14, 0xffff, RZ, 0xc0, !PT ;  /* 0x0000ffff0e1d7812 */ /* 0x000fe400078ec0ff */
[--C-:B------:R-:W-:Y:S02]  /*5430*/  SHF.R.U32.HI R31, RZ, 0x10, R14.reuse ;  /* 0x00000010ff1f7819 */ /* 0x100fe4000001160e */
[----:B------:R-:W-:Y:S02]  /*5440*/  SHF.R.U32.HI R30, RZ, 0x18, R14 ;  /* 0x00000018ff1e7819 */ /* 0x000fe4000001160e */
[----:B------:R-:W-:Y:S01]  /*5450*/  SHF.R.U32.HI R25, RZ, 0x18, R6 ;  /* 0x00000018ff197819 */ /* 0x000fe20000011606 */
[----:B------:R-:W-:Y:S01]  /*5460*/  IMAD.WIDE.U32 R6, R21, -0x2daee0ad, RZ ;  /* 0xd2511f5315067825 */ /* 0x000fe200078e00ff */
[----:B------:R-:W-:Y:S01]  /*5470*/  LOP3.LUT R14, R0, 0xffff, RZ, 0xc0, !PT ;  /* 0x0000ffff000e7812 */ /* 0x000fe200078ec0ff */
[----:B------:R-:W-:Y:S01]  /*5480*/  HMMA.16816.F32 R40, R124, R180, R40 ;  /* 0x000000b47c28723c */ /* 0x000fe20000001828 */
[----:B------:R-:W-:-:S02]  /*5490*/  LOP3.LUT R4, R15, UR15, R36, 0x96, !PT ;  /* 0x0000000f0f047c12 */ /* 0x000fc4000f8e9624 */
[----:B------:R-:W-:Y:S02]  /*54a0*/  LOP3.LUT R15, R0, 0xff, RZ, 0xc0, !PT ;  /* 0x000000ff000f7812 */ /* 0x000fe400078ec0ff */
[----:B------:R-:W-:Y:S02]  /*54b0*/  SHF.R.U32.HI R14, RZ, 0x8, R14 ;  /* 0x00000008ff0e7819 */ /* 0x000fe4000001160e */
[----:B------:R-:W-:Y:S01]  /*54c0*/  LOP3.LUT R5, R7, UR16, R22, 0x96, !PT ;  /* 0x0000001007057c12 */ /* 0x000fe2000f8e9616 */
[----:B------:R-:W-:Y:S01]  /*54d0*/  HMMA.16816.F32 R36, R16, R184, RZ ;  /* 0x000000b81024723c */ /* 0x000fe200000018ff */
[----:B------:R-:W-:Y:S02]  /*54e0*/  LOP3.LUT R22, R6, 0xffff, RZ, 0xc0, !PT ;  /* 0x0000ffff06167812 */ /* 0x000fe400078ec0ff */
[----:B------:R-:W-:Y:S02]  /*54f0*/  ISETP.GE.U32.AND P2, PT, R165, R15, PT ;  /* 0x0000000fa500720c */ /* 0x000fe40003f46070 */
[----:B------:R-:W-:-:S02]  /*5500*/  LOP3.LUT R7, R14, 0xffff, RZ, 0xc0, !PT ;  /* 0x0000ffff0e077812 */ /* 0x000fc400078ec0ff */
[--C-:B------:R-:W-:Y:S02]  /*5510*/  SHF.R.U32.HI R14, RZ, 0x18, R0.reuse ;  /* 0x00000018ff0e7819 */ /* 0x100fe40000011600 */
[----:B------:R-:W-:Y:S01]  /*5520*/  SHF.R.U32.HI R0, RZ, 0x10, R0 ;  /* 0x00000010ff007819 */ /* 0x000fe20000011600 */
[-C--:B-1----:R-:W-:Y:S01]  /*5530*/  HMMA.16816.F32 R56, R124, R64.reuse, R56 ;  /* 0x000000407c38723c */ /* 0x082fe20000001838 */
[----:B------:R-:W-:Y:S02]  /*5540*/  LOP3.LUT R20, R6, 0xff, RZ, 0xc0, !PT ;  /* 0x000000ff06147812 */ /* 0x000fe400078ec0ff */
[--C-:B------:R-:W-:Y:S02]  /*5550*/  SHF.R.U32.HI R21, RZ, 0x10, R6.reuse ;  /* 0x00000010ff157819 */ /* 0x100fe40000011606 */
[----:B------:R-:W-:Y:S01]  /*5560*/  SHF.R.U32.HI R15, RZ, 0x18, R6 ;  /* 0x00000018ff0f7819 */ /* 0x000fe20000011606 */
[----:B------:R-:W-:Y:S01]  /*5570*/  @!P2 HADD2 R80, -R49.H0_H0, -RZ.H0_H0 ;  /* 0xa00000ff3150a230 */ /* 0x000fe20000000900 */
[----:B------:R-:W-:Y:S01]  /*5580*/  ISETP.GE.U32.AND P5, PT, R165, R14, PT ;  /* 0x0000000ea500720c */ /* 0x000fe20003fa6070 */
[----:B------:R-:W-:Y:S01]  /*5590*/  HMMA.16816.F32 R52, R128, R64, R52 ;  /* 0x000000408034723c */ /* 0x000fe20000001834 */
[----:B------:R-:W-:-:S02]  /*55a0*/  LOP3.LUT R6, R0, 0xff, RZ, 0xc0, !PT ;  /* 0x000000ff00067812 */ /* 0x000fc400078ec0ff */
[C---:B------:R-:W-:Y:S02]  /*55b0*/  LOP3.LUT R0, R12.reuse, 0xffff, RZ, 0xc0, !PT ;  /* 0x0000ffff0c007812 */ /* 0x040fe400078ec0ff */
[C---:B------:R-:W-:Y:S02]  /*55c0*/  ISETP.GE.U32.AND P4, PT, R165.reuse, R7, PT ;  /* 0x00000007a500720c */ /* 0x040fe40003f86070 */
[----:B------:R-:W-:Y:S01]  /*55d0*/  SHF.R.U32.HI R0, RZ, 0x8, R0 ;  /* 0x00000008ff007819 */ /* 0x000fe20000011600 */
[----:B------:R-:W-:Y:S01]  /*55e0*/  HMMA.16816.F32 R36, R128, R180, R36 ;  /* 0x000000b48024723c */ /* 0x000fe20000001824 */
[----:B------:R-:W-:Y:S02]  /*55f0*/  LOP3.LUT R7, R12, 0xff, RZ, 0xc0, !PT ;  /* 0x000000ff0c077812 */ /* 0x000fe400078ec0ff */
[----:B------:R-:W-:Y:S01]  /*5600*/  ISETP.GE.U32.AND P3, PT, R165, R6, PT ;  /* 0x00000006a500720c */ /* 0x000fe20003f66070 */
[----:B------:R-:W-:Y:S01]  /*5610*/  @!P5 HADD2 R81, -R51.H0_H0, -RZ.H0_H0 ;  /* 0xa00000ff3351d230 */ /* 0x000fe20000000900 */
[----:B------:R-:W-:-:S02]  /*5620*/  LOP3.LUT R0, R0, 0xffff, RZ, 0xc0, !PT ;  /* 0x0000ffff00007812 */ /* 0x000fc400078ec0ff */
[C---:B------:R-:W-:Y:S02]  /*5630*/  ISETP.GE.U32.AND P1, PT, R165.reuse, R7, PT ;  /* 0x00000007a500720c */ /* 0x040fe40003f26070 */
[----:B------:R-:W-:Y:S01]  /*5640*/  @!P2 PRMT R49, R80, 0x5410, RZ ;  /* 0x000054105031a816 */ /* 0x000fe200000000ff */
[----:B------:R-:W-:Y:S01]  /*5650*/  @!P4 HADD2 R73, -R48.H0_H0, -RZ.H0_H0 ;  /* 0xa00000ff3049c230 */ /* 0x000fe20000000900 */
[----:B------:R-:W-:Y:S02]  /*5660*/  ISETP.GE.U32.AND P2, PT, R165, R0, PT ;  /* 0x00000000a500720c */ /* 0x000fe40003f46070 */
[----:B------:R-:W-:Y:S02]  /*5670*/  LOP3.LUT R0, R2, 0xff, RZ, 0xc0, !PT ;  /* 0x000000ff02007812 */ /* 0x000fe400078ec0ff */
[----:B------:R-:W-:Y:S01]  /*5680*/  @!P5 PRMT R51, R81, 0x5410, RZ ;  /* 0x000054105133d816 */ /* 0x000fe200000000ff */
[----:B------:R-:W-:Y:S01]  /*5690*/  @!P3 HADD2 R82, -R50.H0_H0, -RZ.H0_H0 ;  /* 0xa00000ff3252b230 */ /* 0x000fe20000000900 */
[----:B------:R-:W-:-:S02]  /*56a0*/  ISETP.GE.U32.AND P5, PT, R165, R0, PT ;  /* 0x00000000a500720c */ /* 0x000fc40003fa6070 */
[----:B------:R-:W-:Y:S01]  /*56b0*/  SHF.R.U32.HI R13, RZ, 0x10, R12 ;  /* 0x00000010ff0d7819 */ /* 0x000fe2000001160c */
[----:B------:R-:W-:Y:S01]  /*56c0*/  @!P1 HADD2 R85, -R234.H0_H0, -RZ.H0_H0 ;  /* 0xa00000ffea559230 */ /* 0x000fe20000000900 */
[----:B------:R-:W-:Y:S02]  /*56d0*/  LOP3.LUT R0, R2, 0xffff, RZ, 0xc0, !PT ;  /* 0x0000ffff02007812 */ /* 0x000fe400078ec0ff */
[----:B------:R-:W-:Y:S01]  /*56e0*/  LOP3.LUT R6, R13, 0xff, RZ, 0xc0, !PT ;  /* 0x000000ff0d067812 */ /* 0x000fe200078ec0ff */
[----:B------:R-:W-:Y:S01]  /*56f0*/  @!P2 HADD2 R84, -R233.H0_H0, -RZ.H0_H0 ;  /* 0xa00000ffe954a230 */ /* 0x000fe20000000900 */
[----:B------:R-:W-:Y:S02]  /*5700*/  SHF.R.U32.HI R0, RZ, 0x8, R0 ;  /* 0x00000008ff007819 */ /* 0x000fe40000011600 */
[----:B------:R-:W-:Y:S02]  /*5710*/  @!P3 PRMT R50, R82, 0x5410, RZ ;  /* 0x000054105232b816 */ /* 0x000fe400000000ff */
[----:B------:R-:W-:Y:S01]  /*5720*/  ISETP.GE.U32.AND P3, PT, R165, R6, PT ;  /* 0x00000006a500720c */ /* 0x000fe20003f66070 */
[----:B------:R-:W-:Y:S01]  /*5730*/  @!P5 HADD2 R87, -R230.H0_H0, -RZ.H0_H0 ;  /* 0xa00000ffe657d230 */ /* 0x000fe20000000900 */
[----:B------:R-:W-:Y:S01]  /*5740*/  LOP3.LUT R0, R0, 0xffff, RZ, 0xc0, !PT ;  /* 0x0000ffff00007812 */ /* 0x000fe200078ec0ff */
[----:B------:R-:W1:Y:S01]  /*5750*/  LDSM.16.MT88.4 R80, [R201+0xb800] ;  /* 0x00b80000c950783b */ /* 0x000e620000004200 */
[----:B------:R-:W-:-:S02]  /*5760*/  SHF.R.U32.HI R6, RZ, 0x10, R2 ;  /* 0x00000010ff067819 */ /* 0x000fc40000011602 */
[----:B------:R-:W-:Y:S02]  /*5770*/  @!P1 PRMT R234, R85, 0x5410, RZ ;  /* 0x0000541055ea9816 */ /* 0x000fe400000000ff */
[----:B------:R-:W-:Y:S02]  /*5780*/  SHF.R.U32.HI R12, RZ, 0x18, R12 ;  /* 0x00000018ff0c7819 */ /* 0x000fe4000001160c */
[----:B------:R-:W-:Y:S02]  /*5790*/  ISETP.GE.U32.AND P1, PT, R165, R0, PT ;  /* 0x00000000a500720c */ /* 0x000fe40003f26070 */
[----:B------:R-:W-:Y:S01]  /*57a0*/  LOP3.LUT R0, R6, 0xff, RZ, 0xc0, !PT ;  /* 0x000000ff06007812 */ /* 0x000fe200078ec0ff */
[----:B------:R-:W-:Y:S01]  /*57b0*/  @!P3 HADD2 R88, -R231.H0_H0, -RZ.H0_H0 ;  /* 0xa00000ffe758b230 */ /* 0x000fe20000000900 */
[----:B------:R-:W-:Y:S02]  /*57c0*/  @!P4 PRMT R48, R73, 0x5410, RZ ;  /* 0x000054104930c816 */ /* 0x000fe400000000ff */
[----:B------:R-:W-:Y:S01]  /*57d0*/  ISETP.GE.U32.AND P4, PT, R165, R12, PT ;  /* 0x0000000ca500720c */ /* 0x000fe20003f86070 */
[----:B------:R-:W-:Y:S01]  /*57e0*/  HMMA.16816.F32 R72, R8, R136, RZ ;  /* 0x000000880848723c */ /* 0x000fe200000018ff */
[----:B------:R-:W-:-:S02]  /*57f0*/  @!P2 PRMT R233, R84, 0x5410, RZ ;  /* 0x0000541054e9a816 */ /* 0x000fc400000000ff */
[----:B------:R-:W-:Y:S02]  /*5800*/  ISETP.GE.U32.AND P2, PT, R165, R0, PT ;  /* 0x00000000a500720c */ /* 0x000fe40003f46070 */
[----:B------:R-:W-:Y:S01]  /*5810*/  SHF.R.U32.HI R0, RZ, 0x8, R24 ;  /* 0x00000008ff007819 */ /* 0x000fe20000011618 */
[----:B------:R-:W-:Y:S01]  /*5820*/  @!P1 HADD2 R90, -R229.H0_H0, -RZ.H0_H0 ;  /* 0xa00000ffe55a9230 */ /* 0x000fe20000000900 */
[----:B------:R-:W-:Y:S02]  /*5830*/  @!P5 PRMT R230, R87, 0x5410, RZ ;  /* 0x0000541057e6d816 */ /* 0x000fe400000000ff */
[----:B------:R-:W-:Y:S02]  /*5840*/  LOP3.LUT R0, R0, 0xffff, RZ, 0xc0, !PT ;  /* 0x0000ffff00007812 */ /* 0x000fe400078ec0ff */
[----:B------:R-:W-:Y:S01]  /*5850*/  SHF.R.U32.HI R2, RZ, 0x18, R2 ;  /* 0x00000018ff027819 */ /* 0x000fe20000011602 */
[----:B------:R-:W-:Y:S01]  /*5860*/  @!P4 HADD2 R86, -R232.H0_H0, -RZ.H0_H0 ;  /* 0xa00000ffe856c230 */ /* 0x000fe20000000900 */
[----:B------:R-:W-:-:S02]  /*5870*/  ISETP.GE.U32.AND P5, PT, R165, R0, PT ;  /* 0x00000000a500720c */ /* 0x000fc40003fa6070 */
[----:B------:R-:W-:Y:S01]  /*5880*/  LOP3.LUT R0, R26, 0xff, RZ, 0xc0, !PT ;  /* 0x000000ff1a007812 */ /* 0x000fe200078ec0ff */
[----:B------:R-:W-:Y:S01]  /*5890*/  @!P2 HADD2 R89, -R228.H0_H0, -RZ.H0_H0 ;  /* 0xa00000ffe459a230 */ /* 0x000fe20000000900 */
[----:B------:R-:W-:Y:S02]  /*58a0*/  @!P4 PRMT R232, R86, 0x5410, RZ ;  /* 0x0000541056e8c816 */ /* 0x000fe400000000ff */
[----:B------:R-:W-:Y:S01]  /*58b0*/  ISETP.GE.U32.AND P4, PT, R165, R2, PT ;  /* 0x00000002a500720c */ /* 0x000fe20003f86070 */
[----:B------:R-:W-:Y:S01]  /*58c0*/  HMMA.16816.F32 R84, R16, R32, RZ ;  /* 0x000000201054723c */ /* 0x000fe200000018ff */
[----:B------:R-:W-:Y:S02]  /*58d0*/  @!P2 PRMT R228, R89, 0x5410, RZ ;  /* 0x0000541059e4a816 */ /* 0x000fe400000000ff */
[C---:B------:R-:W-:Y:S02]  /*58e0*/  ISETP.GE.U32.AND P2, PT, R165.reuse, R0, PT ;  /* 0x00000000a500720c */ /* 0x040fe40003f46070 */
[----:B------:R-:W-:Y:S01]  /*58f0*/  SHF.R.U32.HI R0, RZ, 0x10, R4 ;  /* 0x00000010ff007819 */ /* 0x000fe20000011604 */
[----:B------:R-:W-:Y:S01]  /*5900*/  @!P5 HADD2 R101, -R225.H0_H0, -RZ.H0_H0 ;  /* 0xa00000ffe165d230 */ /* 0x000fe20000000900 */
[----:B------:R-:W-:Y:S01]  /*5910*/  LOP3.LUT R2, R4, 0xffff, RZ, 0xc0, !PT ;  /* 0x0000ffff04027812 */ /* 0x000fe200078ec0ff */
[----:B-1----:R-:W-:Y:S01]  /*5920*/  HMMA.16816.F32 R72, R124, R80, R72 ;  /* 0x000000507c48723c */ /* 0x002fe20000001848 */
[----:B------:R-:W-:Y:S01]  /*5930*/  ISETP.GE.U32.AND P6, PT, R165, R23, PT ;  /* 0x00000017a500720c */ /* 0x000fe20003fc6070 */
[----:B------:R-:W-:Y:S01]  /*5940*/  FADD.FTZ R23, R62, R61 ;  /* 0x0000003d3e177221 */ /* 0x000fe20000010000 */
[----:B------:R-:W-:Y:S01]  /*5950*/  LOP3.LUT R6, R0, 0xff, RZ, 0xc0, !PT ;  /* 0x000000ff00067812 */ /* 0x000fe200078ec0ff */
[----:B------:R-:W-:Y:S01]  /*5960*/  @!P4 HADD2 R91, -R227.H0_H0, -RZ.H0_H0 ;  /* 0xa00000ffe35bc230 */ /* 0x000fe20000000900 */
[----:B------:R-:W-:-:S02]  /*5970*/  SHF.R.U32.HI R0, RZ, 0x8, R2 ;  /* 0x00000008ff007819 */ /* 0x000fc40000011602 */
[----:B------:R-:W-:Y:S01]  /*5980*/  @!P5 PRMT R225, R101, 0x5410, RZ ;  /* 0x0000541065e1d816 */ /* 0x000fe200000000ff */
[----:B------:R-:W-:Y:S01]  /*5990*/  @!P2 HADD2 R102, -R224.H0_H0, -RZ.H0_H0 ;  /* 0xa00000ffe066a230 */ /* 0x000fe20000000900 */
[----:B------:R-:W-:Y:S01]  /*59a0*/  LOP3.LUT R0, R0, 0xffff, RZ, 0xc0, !PT ;  /* 0x0000ffff00007812 */ /* 0x000fe200078ec0ff */
[C---:B------:R-:W-:Y:S01]  /*59b0*/  HMMA.16816.F32 R68, R128.reuse, R80, R68 ;  /* 0x000000508044723c */ /* 0x040fe20000001844 */
[----:B------:R-:W-:Y:S02]  /*59c0*/  LOP3.LUT R7, R4, 0xff, RZ, 0xc0, !PT ;  /* 0x000000ff04077812 */ /* 0x000fe400078ec0ff */
[----:B------:R-:W-:Y:S01]  /*59d0*/  ISETP.GE.U32.AND P5, PT, R165, R0, PT ;  /* 0x00000000a500720c */ /* 0x000fe20003fa6070 */
[----:B------:R-:W-:Y:S01]  /*59e0*/  @!P6 HADD2 R100, -R226.H0_H0, -RZ.H0_H0 ;  /* 0xa00000ffe264e230 */ /* 0x000fe20000000900 */
[----:B------:R-:W-:Y:S02]  /*59f0*/  SHF.R.U32.HI R0, RZ, 0x18, R4 ;  /* 0x00000018ff007819 */ /* 0x000fe40000011604 */
[----:B------:R-:W-:Y:S01]  /*5a00*/  @!P4 PRMT R227, R91, 0x5410, RZ ;  /* 0x000054105be3c816 */ /* 0x000fe200000000ff */
[----:B------:R-:W-:Y:S01]  /*5a10*/  HMMA.16816.F32 R84, R128, R96, R84 ;  /* 0x000000608054723c */ /* 0x000fe20000001854 */
[----:B------:R-:W-:-:S02]  /*5a20*/  ISETP.GE.U32.AND P4, PT, R165, R7, PT ;  /* 0x00000007a500720c */ /* 0x000fc40003f86070 */
[----:B------:R-:W-:Y:S02]  /*5a30*/  @!P2 PRMT R224, R102, 0x5410, RZ ;  /* 0x0000541066e0a816 */ /* 0x000fe400000000ff */
[C---:B------:R-:W-:Y:S02]  /*5a40*/  ISETP.GE.U32.AND P2, PT, R165.reuse, R0, PT ;  /* 0x00000000a500720c */ /* 0x040fe40003f46070 */
[----:B------:R-:W-:Y:S01]  /*5a50*/  @!P1 PRMT R229, R90, 0x5410, RZ ;  /* 0x000054105ae59816 */ /* 0x000fe200000000ff */
[----:B------:R-:W-:Y:S01]  /*5a60*/  @!P5 HADD2 R106, -R45.H0_H0, -RZ.H0_H0 ;  /* 0xa00000ff2d6ad230 */ /* 0x000fe20000000900 */
[C---:B------:R-:W-:Y:S02]  /*5a70*/  ISETP.GE.U32.AND P1, PT, R165.reuse, R27, PT ;  /* 0x0000001ba500720c */ /* 0x040fe40003f26070 */
[----:B------:R-:W-:Y:S02]  /*5a80*/  @!P6 PRMT R226, R100, 0x5410, RZ ;  /* 0x0000541064e2e816 */ /* 0x000fe400000000ff */
[----:B------:R-:W-:Y:S01]  /*5a90*/  ISETP.GE.U32.AND P6, PT, R165, R6, PT ;  /* 0x00000006a500720c */ /* 0x000fe20003fc6070 */
[----:B------:R-:W-:Y:S01]  /*5aa0*/  @!P4 HADD2 R104, -R44.H0_H0, -RZ.H0_H0 ;  /* 0xa00000ff2c68c230 */ /* 0x000fe20000000900 */
[----:B------:R-:W-:-:S02]  /*5ab0*/  @!P3 PRMT R231, R88, 0x5410, RZ ;  /* 0x0000541058e7b816 */ /* 0x000fc400000000ff */
[----:B------:R-:W-:Y:S01]  /*5ac0*/  ISETP.GE.U32.AND P3, PT, R165, R25, PT ;  /* 0x00000019a500720c */ /* 0x000fe20003f66070 */
[----:B------:R-:W-:Y:S01]  /*5ad0*/  @!P2 HADD2 R107, -R46.H0_H0, -RZ.H0_H0 ;  /* 0xa00000ff2e6ba230 */ /* 0x000fe20000000900 */
[----:B------:R-:W-:Y:S01]  /*5ae0*/  SHF.R.U32.HI R0, RZ, 0x8, R29 ;  /* 0x00000008ff007819 */ /* 0x000fe2000001161d */
[----:B------:R-:W1:Y:S01]  /*5af0*/  LDSM.16.MT88.4 R24, [R206+0xb000] ;  /* 0x00b00000ce18783b */ /* 0x000e620000004200 */
[----:B------:R-:W-:Y:S01]  /*5b00*/  @!P4 PRMT R44, R104, 0x5410, RZ ;  /* 0x00005410682cc816 */ /* 0x000fe200000000ff */
[----:B------:R-:W-:Y:S01]  /*5b10*/  @!P1 HADD2 R118, -R222.H0_H0, -RZ.H0_H0 ;  /* 0xa00000ffde769230 */ /* 0x000fe20000000900 */
[----:B------:R-:W-:Y:S01]  /*5b20*/  LOP3.LUT R0, R0, 0xffff, RZ, 0xc0, !PT ;  /* 0x0000ffff00007812 */ /* 0x000fe200078ec0ff */
[----:B------:R-:W-:Y:S01]  /*5b30*/  HMMA.16816.F32 R88, R8, R32, RZ ;  /* 0x000000200858723c */ /* 0x000fe200000018ff */
[----:B------:R-:W-:Y:S01]  /*5b40*/  @!P2 PRMT R46, R107, 0x5410, RZ ;  /* 0x000054106b2ea816 */ /* 0x000fe200000000ff */
[----:B------:R-:W-:Y:S01]  /*5b50*/  @!P6 HADD2 R105, -R47.H0_H0, -RZ.H0_H0 ;  /* 0xa00000ff2f69e230 */ /* 0x000fe20000000900 */
[----:B------:R-:W-:-:S02]  /*5b60*/  ISETP.GE.U32.AND P4, PT, R165, R0, PT ;  /* 0x00000000a500720c */ /* 0x000fc40003f86070 */
[----:B------:R-:W-:Y:S01]  /*5b70*/  LOP3.LUT R2, R5, 0xff, RZ, 0xc0, !PT ;  /* 0x000000ff05027812 */ /* 0x000fe200078ec0ff */
[----:B------:R-:W-:Y:S01]  /*5b80*/  @!P3 HADD2 R103, -R223.H0_H0, -RZ.H0_H0 ;  /* 0xa00000ffdf67b230 */ /* 0x000fe20000000900 */
[----:B------:R-:W-:Y:S02]  /*5b90*/  LOP3.LUT R0, R31, 0xff, RZ, 0xc0, !PT ;  /* 0x000000ff1f007812 */ /* 0x000fe400078ec0ff */
[----:B------:R-:W-:Y:S02]  /*5ba0*/  ISETP.GE.U32.AND P2, PT, R165, R15, PT ;  /* 0x0000000fa500720c */ /* 0x000fe40003f46070 */
[----:B------:R-:W2:Y:S01]  /*5bb0*/  LDSM.16.MT88.4 R12, [R205+0xb000] ;  /* 0x00b00000cd0c783b */ /* 0x000ea20000004200 */
[----:B------:R-:W-:Y:S02]  /*5bc0*/  @!P1 PRMT R222, R118, 0x5410, RZ ;  /* 0x0000541076de9816 */ /* 0x000fe400000000ff */
[----:B------:R-:W-:Y:S02]  /*5bd0*/  @!P6 PRMT R47, R105, 0x5410, RZ ;  /* 0x00005410692fe816 */ /* 0x000fe400000000ff */
[C---:B------:R-:W-:Y:S01]  /*5be0*/  ISETP.GE.U32.AND P1, PT, R165.reuse, R2, PT ;  /* 0x00000002a500720c */ /* 0x040fe20003f26070 */
[----:B------:R-:W-:Y:S01]  /*5bf0*/  @!P4 HADD2 R117, -R221.H0_H0, -RZ.H0_H0 ;  /* 0xa00000ffdd75c230 */ /* 0x000fe20000000900 */
[----:B------:R-:W-:-:S02]  /*5c00*/  ISETP.GE.U32.AND P6, PT, R165, R0, PT ;  /* 0x00000000a500720c */ /* 0x000fc40003fc6070 */
[----:B------:R-:W-:Y:S02]  /*5c10*/  LOP3.LUT R0, R5, 0xffff, RZ, 0xc0, !PT ;  /* 0x0000ffff05007812 */ /* 0x000fe400078ec0ff */
[----:B------:R-:W-:Y:S01]  /*5c20*/  @!P3 PRMT R223, R103, 0x5410, RZ ;  /* 0x0000541067dfb816 */ /* 0x000fe200000000ff */
[----:B------:R-:W-:Y:S01]  /*5c30*/  @!P2 HADD2 R159, -R135.H0_H0, -RZ.H0_H0 ;  /* 0xa00000ff879fa230 */ /* 0x000fe20000000900 */
[----:B------:R-:W-:Y:S01]  /*5c40*/  ISETP.GE.U32.AND P3, PT, R165, R30, PT ;  /* 0x0000001ea500720c */ /* 0x000fe20003f66070 */
[----:B------:R-:W-:Y:S01]  /*5c50*/  HMMA.16816.F32 R88, R124, R96, R88 ;  /* 0x000000607c58723c */ /* 0x000fe20000001858 */
[----:B------:R-:W-:Y:S02]  /*5c60*/  SHF.R.U32.HI R0, RZ, 0x8, R0 ;  /* 0x00000008ff007819 */ /* 0x000fe40000011600 */
[----:B------:R-:W-:Y:S01]  /*5c70*/  SHF.R.U32.HI R2, RZ, 0x10, R5 ;  /* 0x00000010ff027819 */ /* 0x000fe20000011605 */
[----:B------:R-:W-:Y:S01]  /*5c80*/  @!P1 HADD2 R121, -R218.H0_H0, -RZ.H0_H0 ;  /* 0xa00000ffda799230 */ /* 0x000fe20000000900 */
[----:B------:R-:W-:Y:S01]  /*5c90*/  LOP3.LUT R0, R0, 0xffff, RZ, 0xc0, !PT ;  /* 0x0000ffff00007812 */ /* 0x000fe200078ec0ff */
[----:B------:R-:W-:Y:S01]  /*5ca0*/  @!P6 HADD2 R120, -R220.H0_H0, -RZ.H0_H0 ;  /* 0xa00000ffdc78e230 */ /* 0x000fe20000000900 */
[----:B------:R-:W-:-:S02]  /*5cb0*/  @!P4 PRMT R221, R117, 0x5410, RZ ;  /* 0x0000541075ddc816 */ /* 0x000fc400000000ff */
[----:B------:R-:W-:Y:S02]  /*5cc0*/  ISETP.GE.U32.AND P4, PT, R165, R0, PT ;  /* 0x00000000a500720c */ /* 0x000fe40003f86070 */
[----:B------:R-:W-:Y:S01]  /*5cd0*/  LOP3.LUT R2, R2, 0xff, RZ, 0xc0, !PT ;  /* 0x000000ff02027812 */ /* 0x000fe200078ec0ff */
[----:B------:R-:W-:Y:S01]  /*5ce0*/  @!P3 HADD2 R119, -R219.H0_H0, -RZ.H0_H0 ;  /* 0xa00000ffdb77b230 */ /* 0x000fe20000000900 */
[----:B------:R-:W-:Y:S01]  /*5cf0*/  SHF.R.U32.HI R0, RZ, 0x18, R5 ;  /* 0x00000018ff007819 */ /* 0x000fe20000011605 */
[----:B-1----:R-:W-:Y:S01]  /*5d00*/  HMMA.16816.F32 R100, R16, R24, RZ ;  /* 0x000000181064723c */ /* 0x002fe200000018ff */
[----:B------:R-:W-:Y:S01]  /*5d10*/  @!P1 PRMT R218, R121, 0x5410, RZ ;  /* 0x0000541079da9816 */ /* 0x000fe200000000ff */
[----:B------:R-:W1:Y:S01]  /*5d20*/  LDSM.16.MT88.4 R4, [R205+0xb800] ;  /* 0x00b80000cd04783b */ /* 0x000e620000004200 */
[----:B------:R-:W-:Y:S02]  /*5d30*/  @!P6 PRMT R220, R120, 0x5410, RZ ;  /* 0x0000541078dce816 */ /* 0x000fe400000000ff */
[C---:B------:R-:W-:Y:S01]  /*5d40*/  ISETP.GE.U32.AND P1, PT, R165.reuse, R2, PT ;  /* 0x00000002a500720c */ /* 0x040fe20003f26070 */
[----:B------:R-:W-:Y:S01]  /*5d50*/  FADD.FTZ R2, R116, R109 ;  /* 0x0000006d74027221 */ /* 0x000fe20000010000 */
[----:B------:R-:W-:Y:S01]  /*5d60*/  ISETP.GE.U32.AND P6, PT, R165, R0, PT ;  /* 0x00000000a500720c */ /* 0x000fe20003fc6070 */
[----:B------:R-:W-:Y:S01]  /*5d70*/  @!P4 HADD2 R122, -R217.H0_H0, -RZ.H0_H0 ;  /* 0xa00000ffd97ac230 */ /* 0x000fe20000000900 */
[----:B------:R-:W-:-:S02]  /*5d80*/  LOP3.LUT R0, R21, 0xff, RZ, 0xc0, !PT ;  /* 0x000000ff15007812 */ /* 0x000fc400078ec0ff */
[----:B------:R-:W-:Y:S02]  /*5d90*/  @!P3 PRMT R219, R119, 0x5410, RZ ;  /* 0x0000541077dbb816 */ /* 0x000fe400000000ff */
[----:B------:R-:W-:Y:S01]  /*5da0*/  ISETP.GE.U32.AND P3, PT, R165, R0, PT ;  /* 0x00000000a500720c */ /* 0x000fe20003f66070 */
[----:B--2---:R-:W-:Y:S01]  /*5db0*/  HMMA.16816.F32 R116, R16, R12, RZ ;  /* 0x0000000c1074723c */ /* 0x004fe200000018ff */
[----:B------:R-:W-:Y:S01]  /*5dc0*/  SHF.R.U32.HI R0, RZ, 0x8, R22 ;  /* 0x00000008ff007819 */ /* 0x000fe20000011616 */
[----:B------:R-:W-:Y:S01]  /*5dd0*/  FADD.FTZ R22, R78, R76 ;  /* 0x0000004c4e167221 */ /* 0x000fe20000010000 */
[----:B------:R-:W-:Y:S01]  /*5de0*/  @!P4 PRMT R217, R122, 0x5410, RZ ;  /* 0x000054107ad9c816 */ /* 0x000fe200000000ff */
[----:B------:R-:W-:Y:S01]  /*5df0*/  @!P1 HADD2 R123, -R216.H0_H0, -RZ.H0_H0 ;  /* 0xa00000ffd87b9230 */ /* 0x000fe20000000900 */
[----:B------:R-:W-:Y:S01]  /*5e00*/  LOP3.LUT R0, R0, 0xffff, RZ, 0xc0, !PT ;  /* 0x0000ffff00007812 */ /* 0x000fe200078ec0ff */
[----:B------:R-:W-:Y:S01]  /*5e10*/  @!P6 HADD2 R164, -R199.H0_H0, -RZ.H0_H0 ;  /* 0xa00000ffc7a4e230 */ /* 0x000fe20000000900 */
[----:B------:R-:W-:-:S02]  /*5e20*/  @!P5 PRMT R45, R106, 0x5410, RZ ;  /* 0x000054106a2dd816 */ /* 0x000fc400000000ff */
[----:B------:R-:W-:Y:S01]  /*5e30*/  ISETP.GE.U32.AND P4, PT, R165, R0, PT ;  /* 0x00000000a500720c */ /* 0x000fe20003f86070 */
[----:B------:R-:W-:Y:S01]  /*5e40*/  FADD.FTZ R0, R94, R93 ;  /* 0x0000005d5e007221 */ /* 0x000fe20000010000 */
[----:B------:R-:W-:Y:S01]  /*5e50*/  @!P1 PRMT R216, R123, 0x5410, RZ ;  /* 0x000054107bd89816 */ /* 0x000fe200000000ff */
[C---:B------:R-:W-:Y:S01]  /*5e60*/  HMMA.16816.F32 R104, R8.reuse, R24, RZ ;  /* 0x000000180868723c */ /* 0x040fe200000018ff */
[----:B------:R-:W-:Y:S01]  /*5e70*/  ISETP.GE.U32.AND P5, PT, R165, R20, PT ;  /* 0x00000014a500720c */ /* 0x000fe20003fa6070 */
[----:B------:R-:W-:Y:S01]  /*5e80*/  @!P3 HADD2 R156, -R196.H0_H0, -RZ.H0_H0 ;  /* 0xa00000ffc49cb230 */ /* 0x000fe20000000900 */
[----:B------:R-:W-:Y:S02]  /*5e90*/  @!P6 PRMT R199, R164, 0x5410, RZ ;  /* 0x00005410a4c7e816 */ /* 0x000fe400000000ff */
[----:B------:R-:W-:Y:S02]  /*5ea0*/  @!P2 PRMT R135, R159, 0x5410, RZ ;  /* 0x000054109f87a816 */ /* 0x000fe400000000ff */
[----:B------:R-:W-:Y:S01]  /*5eb0*/  FADD.FTZ R24, R108, R2 ;  /* 0x000000026c187221 */ /* 0x000fe20000010000 */
[----:B------:R-:W-:Y:S01]  /*5ec0*/  HMMA.16816.F32 R120, R8, R12, RZ ;  /* 0x0000000c0878723c */ /* 0x000fe200000018ff */
[----:B------:R-:W-:Y:S01]  /*5ed0*/  FADD.FTZ R25, R92, R0 ;  /* 0x000000005c197221 */ /* 0x000fe20000010000 */
[----:B------:R-:W-:Y:S01]  /*5ee0*/  SHF.R.S32.HI R2, RZ, 0x1f, R28 ;  /* 0x0000001fff027819 */ /* 0x000fe2000001141c */
[----:B------:R-:W-:Y:S01]  /*5ef0*/  @!P4 HADD2 R157, -R197.H0_H0, -RZ.H0_H0 ;  /* 0xa00000ffc59dc230 */ /* 0x000fe20000000900 */
[----:B------:R-:W-:-:S02]  /*5f00*/  IADD3 R0, P1, R28, UR33, RZ ;  /* 0x000000211c007c10 */ /* 0x000fc4000ff3e0ff */
[----:B------:R-:W-:Y:S01]  /*5f10*/  @!P5 HADD2 R158, -R198.H0_H0, -RZ.H0_H0 ;  /* 0xa00000ffc69ed230 */ /* 0x000fe20000000900 */
[----:B------:R-:W-:Y:S01]  /*5f20*/  IMAD.U32 R12, RZ, RZ, UR33 ;  /* 0x00000021ff0c7e24 */ /* 0x000fe2000f8e00ff */
[----:B------:R-:W-:Y:S01]  /*5f30*/  @!P4 PRMT R197, R157, 0x5410, RZ ;  /* 0x000054109dc5c816 */ /* 0x000fe200000000ff */
[C---:B------:R-:W-:Y:S01]  /*5f40*/  HMMA.16816.F32 R164, R8.reuse, R150, RZ ;  /* 0x0000009608a4723c */ /* 0x040fe200000018ff */
[----:B------:R-:W-:Y:S02]  /*5f50*/  @!P3 PRMT R196, R156, 0x5410, RZ ;  /* 0x000054109cc4b816 */ /* 0x000fe400000000ff */
[----:B------:R-:W-:Y:S01]  /*5f60*/  LEA.HI.X.SX32 R2, R12, R2, 0x1, P1 ;  /* 0x000000020c027211 */ /* 0x000fe200008f0eff */
[----:B------:R-:W-:Y:S01]  /*5f70*/  FADD.FTZ R12, R111, R24 ;  /* 0x000000186f0c7221 */ /* 0x000fe20000010000 */
[----:B------:R-:W-:Y:S02]  /*5f80*/  LEA R20, P1, R0, c[0x0][0x1f8], 0x1 ;  /* 0x00007e0000147a11 */ /* 0x000fe400078208ff */
[----:B------:R-:W-:Y:S01]  /*5f90*/  @!P5 PRMT R198, R158, 0x5410, RZ ;  /* 0x000054109ec6d816 */ /* 0x000fe200000000ff */
[----:B------:R-:W-:Y:S01]  /*5fa0*/  FADD.FTZ R12, R110, R12 ;  /* 0x0000000c6e0c7221 */ /* 0x000fe20000010000 */
[----:B------:R-:W-:Y:S01]  /*5fb0*/  LEA.HI.X R21, R0, c[0x0][0x1fc], R2, 0x1, P1 ;  /* 0x00007f0000157a11 */ /* 0x000fe200008f0c02 */
[----:B------:R-:W-:Y:S01]  /*5fc0*/  FADD.FTZ R0, R63, R23 ;  /* 0x000000173f007221 */ /* 0x000fe20000010000 */
[----:B------:R-:W-:Y:S01]  /*5fd0*/  HMMA.16816.F32 R156, R8, R194, RZ ;  /* 0x000000c2089c723c */ /* 0x000fe200000018ff */
[----:B------:R-:W-:-:S02]  /*5fe0*/  FADD.FTZ R2, R79, R22 ;  /* 0x000000164f027221 */ /* 0x000fc40000010000 */
[----:B------:R-:W-:Y:S01]  /*5ff0*/  FADD.FTZ R13, R60, R0 ;  /* 0x000000003c0d7221 */ /* 0x000fe20000010000 */
[----:B------:R-:W-:Y:S01]  /*6000*/  STG.E.U16 [R20.64], R44 ;  /* 0x0000002c14007986 */ /* 0x000fe2000c10151c */
[----:B------:R-:W-:Y:S02]  /*6010*/  IMAD.MOV.U32 R0, RZ, RZ, c[0x0][0x228] ;  /* 0x00008a00ff007624 */ /* 0x000fe400078e00ff */
[----:B------:R-:W-:Y:S01]  /*6020*/  FADD.FTZ R23, R95, R25 ;  /* 0x000000195f177221 */ /* 0x000fe20000010000 */
[----:B------:R-:W-:Y:S01]  /*6030*/  STG.E.U16 [R20.64+0x2], R45 ;  /* 0x0000022d14007986 */ /* 0x000fe2000c10151c */
[----:B------:R-:W-:Y:S01]  /*6040*/  IMAD.SHL.U32 R32, R0, 0x8, RZ ;  /* 0x0000000800207824 */ /* 0x000fe200078e00ff */
[----:B------:R-:W-:Y:S01]  /*6050*/  HMMA.16816.F32 R60, R8, R178, RZ ;  /* 0x000000b2083c723c */ /* 0x000fe200000018ff */
[----:B------:R-:W-:Y:S02]  /*6060*/  FADD.FTZ R22, R77, R2 ;  /* 0x000000024d167221 */ /* 0x000fe40000010000 */
[----:B------:R-:W-:-:S04]  /*6070*/  IMAD.WIDE R32, R32, 0x2, R20 ;  /* 0x0000000220207825 */ /* 0x000fc800078e0214 */
[C---:B------:R-:W-:Y:S01]  /*6080*/  IMAD.SHL.U32 R30, R0.reuse, 0x40, RZ ;  /* 0x00000040001e7824 */ /* 0x040fe200078e00ff */
[----:B------:R-:W-:Y:S01]  /*6090*/  STG.E.U16 [R32.64], R47 ;  /* 0x0000002f20007986 */ /* 0x000fe2000c10151c */
[----:B------:R-:W-:Y:S01]  /*60a0*/  HMMA.16816.F32 R76, R8, R138, RZ ;  /* 0x0000008a084c723c */ /* 0x000fe200000018ff */
[----:B------:R-:W-:Y:S02]  /*60b0*/  IMAD R28, R0, 0x48, RZ ;  /* 0x00000048001c7824 */ /* 0x000fe400078e02ff */
[----:B------:R2:W-:Y:S01]  /*60c0*/  STG.E.U16 [R32.64+0x2], R46 ;  /* 0x0000022e20007986 */ /* 0x0005e2000c10151c */
[----:B------:R-:W-:-:S04]  /*60d0*/  IMAD.WIDE R30, R30, 0x2, R20 ;  /* 0x000000021e1e7825 */ /* 0x000fc800078e0214 */
[C---:B------:R-:W-:Y:S01]  /*60e0*/  HMMA.16816.F32 R92, R8.reuse, R34, RZ ;  /* 0x00000022085c723c */ /* 0x040fe200000018ff */
[----:B------:R-:W-:Y:S01]  /*60f0*/  IMAD.WIDE R28, R28, 0x2, R20 ;  /* 0x000000021c1c7825 */ /* 0x000fe200078e0214 */
[----:B------:R-:W-:Y:S03]  /*6100*/  STG.E.U16 [R30.64], R49 ;  /* 0x000000311e007986 */ /* 0x000fe6000c10151c */
[----:B------:R-:W-:Y:S01]  /*6110*/  FADD.FTZ R2, R239, R23 ;  /* 0x00000017ef027221 */ /* 0x000fe20000010000 */
[----:B------:R-:W-:Y:S01]  /*6120*/  STG.E.U16 [R30.64+0x2], R48 ;  /* 0x000002301e007986 */ /* 0x000fe2000c10151c */
[----:B------:R-:W-:Y:S01]  /*6130*/  FADD.FTZ R0, R250, R22 ;  /* 0x00000016fa007221 */ /* 0x000fe20000010000 */
[----:B------:R-:W-:Y:S02]  /*6140*/  HMMA.16816.F32 R108, R8, R26, RZ ;  /* 0x0000001a086c723c */ /* 0x000fe400000018ff */
[----:B------:R-:W-:Y:S01]  /*6150*/  STG.E.U16 [R28.64], R50 ;  /* 0x000000321c007986 */ /* 0x000fe2000c10151c */
[----:B------:R-:W-:-:S03]  /*6160*/  FADD.FTZ R0, R249, R0 ;  /* 0x00000000f9007221 */ /* 0x000fc60000010000 */
[----:B------:R-:W-:Y:S01]  /*6170*/  STG.E.U16 [R28.64+0x2], R51 ;  /* 0x000002331c007986 */ /* 0x000fe2000c10151c */
[----:B------:R-:W-:Y:S01]  /*6180*/  FADD.FTZ R0, R245, R0 ;  /* 0x00000000f5007221 */ /* 0x000fe20000010000 */
[----:B------:R-:W-:Y:S02]  /*6190*/  HMMA.16816.F32 R104, R124, R112, R104 ;  /* 0x000000707c68723c */ /* 0x000fe40000001868 */
[----:B------:R-:W-:Y:S04]  /*61a0*/  STG.E.U16 [R20.64+0x10], R222 ;  /* 0x000010de14007986 */ /* 0x000fe8000c10151c */
[----:B------:R-:W-:Y:S02]  /*61b0*/  STG.E.U16 [R20.64+0x12], R221 ;  /* 0x000012dd14007986 */ /* 0x000fe4000c10151c */
[C---:B--2---:R-:W-:Y:S02]  /*61c0*/  HMMA.16816.F32 R44, R8.reuse, R186, RZ ;  /* 0x000000ba082c723c */ /* 0x044fe400000018ff */
[----:B------:R-:W-:Y:S04]  /*61d0*/  STG.E.U16 [R32.64+0x10], R220 ;  /* 0x000010dc20007986 */ /* 0x000fe8000c10151c */
[----:B------:R-:W-:Y:S02]  /*61e0*/  STG.E.U16 [R32.64+0x12], R219 ;  /* 0x000012db20007986 */ /* 0x000fe4000c10151c */
[----:B------:R-:W-:Y:S02]  /*61f0*/  HMMA.16816.F32 R8, R8, R14, RZ ;  /* 0x0000000e0808723c */ /* 0x000fe400000018ff */
[----:B------:R-:W-:Y:S04]  /*6200*/  STG.E.U16 [R30.64+0x10], R234 ;  /* 0x000010ea1e007986 */ /* 0x000fe8000c10151c */
[----:B------:R-:W-:Y:S02]  /*6210*/  STG.E.U16 [R30.64+0x12], R233 ;  /* 0x000012e91e007986 */ /* 0x000fe4000c10151c */
[C---:B-1----:R-:W-:Y:S02]  /*6220*/  HMMA.16816.F32 R120, R124.reuse, R4, R120 ;  /* 0x000000047c78723c */ /* 0x042fe40000001878 */
[----:B------:R-:W-:Y:S04]  /*6230*/  STG.E.U16 [R28.64+0x10], R231 ;  /* 0x000010e71c007986 */ /* 0x000fe8000c10151c */
[----:B------:R-:W-:Y:S02]  /*6240*/  STG.E.U16 [R28.64+0x12], R232 ;  /* 0x000012e81c007986 */ /* 0x000fe4000c10151c */
[C---:B------:R-:W-:Y:S02]  /*6250*/  HMMA.16816.F32 R164, R124.reuse, R190, R164 ;  /* 0x000000be7ca4723c */ /* 0x040fe400000018a4 */
[----:B------:R-:W-:Y:S04]  /*6260*/  STG.E.U16 [R20.64+0x20], R218 ;  /* 0x000020da14007986 */ /* 0x000fe8000c10151c */
[----:B------:R-:W-:Y:S02]  /*6270*/  STG.E.U16 [R20.64+0x22], R217 ;  /* 0x000022d914007986 */ /* 0x000fe4000c10151c */
[C---:B------:R-:W-:Y:S02]  /*6280*/  HMMA.16816.F32 R156, R124.reuse, R142, R156 ;  /* 0x0000008e7c9c723c */ /* 0x040fe4000000189c */
[----:B------:R-:W-:Y:S04]  /*6290*/  STG.E.U16 [R32.64+0x20], R216 ;  /* 0x000020d820007986 */ /* 0x000fe8000c10151c */
[----:B------:R-:W-:Y:S02]  /*62a0*/  STG.E.U16 [R32.64+0x22], R199 ;  /* 0x000022c720007986 */ /* 0x000fe4000c10151c */
[C---:B------:R-:W-:Y:S02]  /*62b0*/  HMMA.16816.F32 R44, R124.reuse, R182, R44 ;  /* 0x000000b67c2c723c */ /* 0x040fe4000000182c */
[----:B------:R1:W-:Y:S04]  /*62c0*/  STG.E.U16 [R30.64+0x20], R230 ;  /* 0x000020e61e007986 */ /* 0x0003e8000c10151c */
[----:B------:R2:W-:Y:S02]  /*62d0*/  STG.E.U16 [R30.64+0x22], R229 ;  /* 0x000022e51e007986 */ /* 0x0005e4000c10151c */
[C---:B------:R-:W-:Y:S02]  /*62e0*/  HMMA.16816.F32 R60, R124.reuse, R66, R60 ;  /* 0x000000427c3c723c */ /* 0x040fe4000000183c */
[----:B------:R2:W-:Y:S04]  /*62f0*/  STG.E.U16 [R28.64+0x20], R228 ;  /* 0x000020e41c007986 */ /* 0x0005e8000c10151c */
[----:B------:R2:W-:Y:S02]  /*6300*/  STG.E.U16 [R28.64+0x22], R227 ;  /* 0x000022e31c007986 */ /* 0x0005e4000c10151c */
[C---:B------:R-:W-:Y:S02]  /*6310*/  HMMA.16816.F32 R76, R124.reuse, R82, R76 ;  /* 0x000000527c4c723c */ /* 0x040fe4000000184c */
[----:B------:R2:W-:Y:S04]  /*6320*/  STG.E.U16 [R20.64+0x30], R198 ;  /* 0x000030c614007986 */ /* 0x0005e8000c10151c */
[----:B------:R2:W-:Y:S02]  /*6330*/  STG.E.U16 [R20.64+0x32], R197 ;  /* 0x000032c514007986 */ /* 0x0005e4000c10151c */
[----:B------:R-:W-:Y:S02]  /*6340*/  HMMA.16816.F32 R92, R124, R98, R92 ;  /* 0x000000627c5c723c */ /* 0x000fe4000000185c */
[----:B------:R2:W-:Y:S01]  /*6350*/  STG.E.U16 [R32.64+0x30], R196 ;  /* 0x000030c420007986 */ /* 0x0005e2000c10151c */
[----:B-1----:R-:W-:-:S03]  /*6360*/  FADD.FTZ R230, R248, R0 ;  /* 0x00000000f8e67221 */ /* 0x002fc60000010000 */
[----:B------:R2:W-:Y:S02]  /*6370*/  STG.E.U16 [R32.64+0x32], R135 ;  /* 0x0000328720007986 */ /* 0x0005e4000c10151c */
[C---:B------:R-:W-:Y:S02]  /*6380*/  HMMA.16816.F32 R108, R124.reuse, R114, R108 ;  /* 0x000000727c6c723c */ /* 0x040fe4000000186c */
[----:B------:R2:W-:Y:S04]  /*6390*/  STG.E.U16 [R30.64+0x30], R226 ;  /* 0x000030e21e007986 */ /* 0x0005e8000c10151c */
[----:B------:R2:W-:Y:S02]  /*63a0*/  STG.E.U16 [R30.64+0x32], R225 ;  /* 0x000032e11e007986 */ /* 0x0005e4000c10151c */
[----:B------:R-:W-:Y:S02]  /*63b0*/  HMMA.16816.F32 R124, R124, R6, R8 ;  /* 0x000000067c7c723c */ /* 0x000fe40000001808 */
[----:B------:R2:W-:Y:S04]  /*63c0*/  STG.E.U16 [R28.64+0x30], R224 ;  /* 0x000030e01c007986 */ /* 0x0005e8000c10151c */
[----:B------:R2:W-:Y:S02]  /*63d0*/  STG.E.U16 [R28.64+0x32], R223 ;  /* 0x000032df1c007986 */ /* 0x0005e4000c10151c */
[C---:B------:R-:W-:Y:S08]  /*63e0*/  HMMA.16816.F32 R8, R16.reuse, R194, RZ ;  /* 0x000000c21008723c */ /* 0x040ff000000018ff */
[C---:B------:R-:W-:Y:S08]  /*63f0*/  HMMA.16816.F32 R148, R16.reuse, R150, RZ ;  /* 0x000000961094723c */ /* 0x040ff000000018ff */
[----:B------:R-:W-:Y:S08]  /*6400*/  HMMA.16816.F32 R48, R16, R186, RZ ;  /* 0x000000ba1030723c */ /* 0x000ff000000018ff */
[----:B------:R-:W-:Y:S08]  /*6410*/  HMMA.16816.F32 R140, R128, R142, R8 ;  /* 0x0000008e808c723c */ /* 0x000ff00000001808 */
[C---:B------:R-:W-:Y:S08]  /*6420*/  HMMA.16816.F32 R176, R16.reuse, R178, RZ ;  /* 0x000000b210b0723c */ /* 0x040ff000000018ff */
[C---:B------:R-:W-:Y:S08]  /*6430*/  HMMA.16816.F32 R136, R16.reuse, R138, RZ ;  /* 0x0000008a1088723c */ /* 0x040ff000000018ff */
[C---:B------:R-:W-:Y:S08]  /*6440*/  HMMA.16816.F32 R8, R16.reuse, R34, RZ ;  /* 0x000000221008723c */ /* 0x040ff000000018ff */
[C---:B------:R-:W-:Y:S08]  /*6450*/  HMMA.16816.F32 R24, R16.reuse, R26, RZ ;  /* 0x0000001a1018723c */ /* 0x040ff000000018ff */
[----:B------:R-:W-:Y:S08]  /*6460*/  HMMA.16816.F32 R16, R16, R14, RZ ;  /* 0x0000000e1010723c */ /* 0x000ff000000018ff */
[C---:B------:R-:W-:Y:S07]  /*6470*/  HMMA.16816.F32 R116, R128.reuse, R4, R116 ;  /* 0x000000048074723c */ /* 0x040fee0000001874 */
[----:B------:R-:W-:Y:S01]  /*6480*/  FADD.FTZ R4, R244, R13 ;  /* 0x0000000df4047221 */ /* 0x000fe20000010000 */
[----:B------:R-:W-:Y:S01]  /*6490*/  HMMA.16816.F32 R100, R128, R112, R100 ;  /* 0x000000708064723c */ /* 0x000fe20000001864 */
[----:B------:R-:W-:Y:S01]  /*64a0*/  FADD.FTZ R5, R238, R2 ;  /* 0x00000002ee057221 */ /* 0x000fe20000010000 */
[----:B------:R-:W-:Y:S01]  /*64b0*/  IADD3 R244, P1, R20, -0x40, RZ ;  /* 0xffffffc014f47810 */ /* 0x000fe20007f3e0ff */
[----:B------:R-:W-:-:S02]  /*64c0*/  FADD.FTZ R2, R243, R4 ;  /* 0x00000004f3027221 */ /* 0x000fc40000010000 */
[----:B------:R-:W-:Y:S01]  /*64d0*/  FADD.FTZ R5, R236, R5 ;  /* 0x00000005ec057221 */ /* 0x000fe20000010000 */
[----:B------:R-:W-:Y:S01]  /*64e0*/  IADD3.X R243, R21, -0x1, RZ, P1, !PT ;  /* 0xffffffff15f37810 */ /* 0x000fe20000ffe4ff */
        /* <DEDUP_REMOVED lines=9> */
[----:B------:R-:W-:Y:S07]  /*6580*/  HMMA.16816.F32 R128, R128, R6, R16 ;  /* 0x000000068080723c */ /* 0x000fee0000001810 */
[----:B------:R-:W-:-:S04]  /*6590*/  FADD.FTZ R6, R251, R12 ;  /* 0x0000000cfb067221 */ /* 0x000fc80000010000 */
[----:B------:R-:W-:-:S04]  /*65a0*/  FADD.FTZ R6, R237, R6 ;  /* 0x00000006ed067221 */ /* 0x000fc80000010000 */
[----:B------:R-:W-:Y:S01]  /*65b0*/  FADD.FTZ R242, R242, R6 ;  /* 0x00000006f2f27221 */ /* 0x000fe20000010000 */
[----:B------:R-:W-:Y:S05]  /*65c0*/  @!P0 BRA `(.L_x_1092) ;  /* 0x0001470000008947 */ /* 0x000fea0003800000 */
[----:B--2---:R-:W2:Y:S01]  /*65d0*/  LDL.64 R184, [R1+0x88] ;  /* 0x0000880001b87983 */ /* 0x004ea20000100a00 */
[----:B------:R-:W-:-:S04]  /*65e0*/  DEPBAR.LE SB0, 0x0 ;  /* 0x000080000000791a */ /* 0x000fc80000000000 */
[----:B------:R-:W3:Y:S04]  /*65f0*/  LDL R193, [R1+0x98] ;  /* 0x0000980001c17983 */ /* 0x000ee80000100800 */
[----:B------:R-:W4:Y:S01]  /*6600*/  LDL.64 R188, [R1+0xb0] ;  /* 0x0000b00001bc7983 */ /* 0x000f220000100a00 */
[----:B------:R-:W-:Y:S02]  /*6610*/  UIADD3 UR32, UR27, -0x2, URZ ;  /* 0xfffffffe1b207890 */ /* 0x000fe4000fffe03f */
[----:B------:R-:W-:Y:S02]  /*6620*/  UISETP.GE.AND UP0, UPT, UR27, 0x3, UPT ;  /* 0x000000031b00788c */ /* 0x000fe4000bf06270 */
[----:B------:R-:W-:Y:S02]  /*6630*/  USHF.R.S32.HI UR33, URZ, 0x1f, UR32 ;  /* 0x0000001f3f217899 */ /* 0x000fe40008011420 */
[----:B------:R-:W-:Y:S01]  /*6640*/  UIMAD UR35, UR18, UR32, URZ ;  /* 0x00000020122372a4 */ /* 0x000fe2000f8e023f */
[----:B------:R-:W-:-:S03]  /*6650*/  IMAD.U32 R4, RZ, RZ, UR32 ;  /* 0x00000020ff047e24 */ /* 0x000fc6000f8e00ff */
[----:B------:R-:W-:Y:S01]  /*6660*/  UIMAD UR33, UR33, UR19, UR35 ;  /* 0x00000013212172a4 */ /* 0x000fe2000f8e0223 */
[----:B------:R-:W-:Y:S01]  /*6670*/  BAR.SYNC.DEFER_BLOCKING 0x0 ;  /* 0x0000000000007b1d */ /* 0x000fe20000010000 */
[----:B--2---:R-:W-:Y:S02]  /*6680*/  ISETP.GE.AND P3, PT, R184, c[0x0][0x220], PT ;  /* 0x00008800b8007a0c */ /* 0x004fe40003f66270 */
[----:B---3--:R-:W-:Y:S01]  /*6690*/  ISETP.GE.AND P2, PT, R193, c[0x0][0x220], PT ;  /* 0x00008800c1007a0c */ /* 0x008fe20003f46270 */
[----:B----4-:R-:W-:-:S10]  /*66a0*/  IMAD.WIDE.U32 R4, R4, UR19, R188 ;  /* 0x0000001304047c25 */ /* 0x010fd4000f8e00bc */
[----:B------:R-:W-:Y:S01]  /*66b0*/  @P3 STS.128 [R215+0xa000], RZ ;  /* 0x00a000ffd7003388 */ /* 0x000fe20000000c00 */
[----:B------:R-:W-:Y:S02]  /*66c0*/  IADD3 R2, R5, UR33, RZ ;  /* 0x0000002105027c10 */ /* 0x000fe4000fffe0ff */
[C---:B------:R-:W-:Y:S02]  /*66d0*/  IADD3 R0, P0, R4.reuse, UR23, RZ ;  /* 0x0000001704007c10 */ /* 0x040fe4000ff1e0ff */
[C---:B------:R-:W-:Y:S02]  /*66e0*/  @!P3 LEA R12, P5, R4.reuse, c[0x0][0x170], 0x1 ;  /* 0x00005c00040cba11 */ /* 0x040fe400078a08ff */
[----:B------:R-:W-:Y:S02]  /*66f0*/  @!P2 LEA R8, P1, R4, c[0x0][0x170], 0x1 ;  /* 0x00005c000408aa11 */ /* 0x000fe400078208ff */
[----:B------:R-:W-:Y:S02]  /*6700*/  IADD3.X R5, R2, UR22, RZ, P0, !PT ;  /* 0x0000001602057c10 */ /* 0x000fe400087fe4ff */
[----:B------:R-:W-:-:S02]  /*6710*/  @!P3 LEA R10, P4, R0, c[0x0][0x170], 0x1 ;  /* 0x00005c00000aba11 */ /* 0x000fc400078808ff */
        /* <DEDUP_REMOVED lines=27> */
[----:B-1----:R-:W1:Y:S04]  /*68d0*/  LDSM.16.M88.4 R12, [R202] ;  /* 0x00000000ca0c783b */ /* 0x002e680000000200 */
[----:B------:R-:W-:Y:S04]  /*68e0*/  LDSM.16.M88.4 R16, [R214] ;  /* 0x00000000d610783b */ /* 0x000fe80000000200 */
[----:B--2---:R-:W-:Y:S04]  /*68f0*/  LDSM.16.M88.4 R8, [R204+0x2000] ;  /* 0x00200000cc08783b */ /* 0x004fe80000000200 */
[----:B------:R-:W-:Y:S04]  /*6900*/  LDSM.16.M88.4 R24, [R211] ;  /* 0x00000000d318783b */ /* 0x000fe80000000200 */
[----:B---3--:R-:W2:Y:S04]  /*6910*/  LDSM.16.M88.4 R4, [R202+0x2000] ;  /* 0x00200000ca04783b */ /* 0x008ea80000000200 */
[----:B------:R-:W0:Y:S01]  /*6920*/  LDGDEPBAR ;  /* 0x00000000000079af */ /* 0x000e220000000000 */
[C---:B-1----:R-:W-:Y:S08]  /*6930*/  HMMA.16816.F32 R180, R12.reuse, R176, RZ ;  /* 0x000000b00cb4723c */ /* 0x042ff000000018ff */
[----:B------:R-:W-:Y:S08]  /*6940*/  HMMA.16816.F32 R220, R12, R178, RZ ;  /* 0x000000b20cdc723c */ /* 0x000ff000000018ff */
[C---:B--2---:R-:W-:Y:S08]  /*6950*/  HMMA.16816.F32 R196, R4.reuse, R176, RZ ;  /* 0x000000b004c4723c */ /* 0x044ff000000018ff */
[C---:B------:R-:W-:Y:S08]  /*6960*/  HMMA.16816.F32 R188, R4.reuse, R136, RZ ;  /* 0x0000008804bc723c */ /* 0x040ff000000018ff */
[C---:B------:R-:W-:Y:S08]  /*6970*/  HMMA.16816.F32 R192, R4.reuse, R178, RZ ;  /* 0x000000b204c0723c */ /* 0x040ff000000018ff */
[----:B------:R-:W-:Y:S01]  /*6980*/  HMMA.16816.F32 R184, R4, R138, RZ ;  /* 0x0000008a04b8723c */ /* 0x000fe200000018ff */
[----:B------:R-:W1:Y:S07]  /*6990*/  LDSM.16.M88.4 R4, [R204] ;  /* 0x00000000cc04783b */ /* 0x000e6e0000000200 */
[C---:B------:R-:W-:Y:S08]  /*69a0*/  HMMA.16816.F32 R176, R12.reuse, R136, RZ ;  /* 0x000000880cb0723c */ /* 0x040ff000000018ff */
[----:B------:R-:W-:Y:S08]  /*69b0*/  HMMA.16816.F32 R12, R12, R138, RZ ;  /* 0x0000008a0c0c723c */ /* 0x000ff000000018ff */
[C---:B------:R-:W-:Y:S08]  /*69c0*/  HMMA.16816.F32 R224, R8.reuse, R16, R188 ;  /* 0x0000001008e0723c */ /* 0x040ff000000018bc */
[C---:B------:R-:W-:Y:S08]  /*69d0*/  HMMA.16816.F32 R188, R8.reuse, R18, R184 ;  /* 0x0000001208bc723c */ /* 0x040ff000000018b8 */
[C---:B------:R-:W-:Y:S08]  /*69e0*/  HMMA.16816.F32 R196, R8.reuse, R24, R196 ;  /* 0x0000001808c4723c */ /* 0x040ff000000018c4 */
[----:B------:R-:W-:Y:S01]  /*69f0*/  HMMA.16816.F32 R192, R8, R26, R192 ;  /* 0x0000001a08c0723c */ /* 0x000fe200000018c0 */
[----:B------:R-:W-:Y:S07]  /*6a00*/  LDSM.16.M88.4 R8, [R210] ;  /* 0x00000000d208783b */ /* 0x000fee0000000200 */
[C---:B-1----:R-:W-:Y:S08]  /*6a10*/  HMMA.16816.F32 R184, R4.reuse, R24, R180 ;  /* 0x0000001804b8723c */ /* 0x042ff000000018b4 */
[C---:B------:R-:W-:Y:S08]  /*6a20*/  HMMA.16816.F32 R136, R4.reuse, R26, R220 ;  /* 0x0000001a0488723c */ /* 0x040ff000000018dc */
[C---:B------:R-:W-:Y:S08]  /*6a30*/  HMMA.16816.F32 R180, R4.reuse, R16, R176 ;  /* 0x0000001004b4723c */ /* 0x040ff000000018b0 */
[----:B------:R-:W-:Y:S01]  /*6a40*/  HMMA.16816.F32 R24, R4, R18, R12 ;  /* 0x000000120418723c */ /* 0x000fe2000000180c */
[----:B------:R-:W1:Y:S04]  /*6a50*/  LDSM.16.M88.4 R16, [R209+0x8000] ;  /* 0x00800000d110783b */ /* 0x000e680000000200 */
[----:B------:R-:W2:Y:S04]  /*6a60*/  LDSM.16.M88.4 R4, [R210+0x2000] ;  /* 0x00200000d204783b */ /* 0x000ea80000000200 */
[----:B------:R-:W3:Y:S01]  /*6a70*/  LDSM.16.M88.4 R12, [R209+0x8800] ;  /* 0x00880000d10c783b */ /* 0x000ee20000000200 */
[----:B-1----:R-:W-:Y:S08]  /*6a80*/  HMMA.16816.F32 R176, R8, R18, R136 ;  /* 0x0000001208b0723c */ /* 0x002ff00000001888 */
[C---:B--2---:R-:W-:Y:S08]  /*6a90*/  HMMA.16816.F32 R196, R4.reuse, R16, R196 ;  /* 0x0000001004c4723c */ /* 0x044ff000000018c4 */
[C---:B---3--:R-:W-:Y:S08]  /*6aa0*/  HMMA.16816.F32 R220, R4.reuse, R12, R224 ;  /* 0x0000000c04dc723c */ /* 0x048ff000000018e0 */
[C---:B------:R-:W-:Y:S08]  /*6ab0*/  HMMA.16816.F32 R192, R4.reuse, R18, R192 ;  /* 0x0000001204c0723c */ /* 0x040ff000000018c0 */
[----:B------:R-:W-:Y:S01]  /*6ac0*/  HMMA.16816.F32 R188, R4, R14, R188 ;  /* 0x0000000e04bc723c */ /* 0x000fe200000018bc */
[----:B------:R-:W-:Y:S07]  /*6ad0*/  LDSM.16.M88.4 R4, [R208+0x2000] ;  /* 0x00200000d004783b */ /* 0x000fee0000000200 */
[C---:B------:R-:W-:Y:S01]  /*6ae0*/  HMMA.16816.F32 R184, R8.reuse, R16, R184 ;  /* 0x0000001008b8723c */ /* 0x040fe200000018b8 */
[----:B------:R-:W1:Y:S07]  /*6af0*/  LDSM.16.M88.4 R16, [R207] ;  /* 0x00000000cf10783b */ /* 0x000e6e0000000200 */
[C---:B------:R-:W-:Y:S08]  /*6b00*/  HMMA.16816.F32 R136, R8.reuse, R12, R180 ;  /* 0x0000000c0888723c */ /* 0x040ff000000018b4 */
[----:B------:R-:W-:Y:S01]  /*6b10*/  HMMA.16816.F32 R24, R8, R14, R24 ;  /* 0x0000000e0818723c */ /* 0x000fe20000001818 */
[----:B------:R-:W2:Y:S04]  /*6b20*/  LDSM.16.M88.4 R12, [R207+0x800] ;  /* 0x00080000cf0c783b */ /* 0x000ea80000000200 */
[----:B------:R-:W3:Y:S03]  /*6b30*/  LDSM.16.M88.4 R8, [R208] ;  /* 0x00000000d008783b */ /* 0x000ee60000000200 */
[C---:B-1----:R-:W-:Y:S08]  /*6b40*/  HMMA.16816.F32 R196, R4.reuse, R16, R196 ;  /* 0x0000001004c4723c */ /* 0x042ff000000018c4 */
[C---:B------:R-:W-:Y:S08]  /*6b50*/  HMMA.16816.F32 R192, R4.reuse, R18, R192 ;  /* 0x0000001204c0723c */ /* 0x040ff000000018c0 */
[C---:B--2---:R-:W-:Y:S08]  /*6b60*/  HMMA.16816.F32 R220, R4.reuse, R12, R220 ;  /* 0x0000000c04dc723c */ /* 0x044ff000000018dc */
[----:B------:R-:W-:Y:S01]  /*6b70*/  HMMA.16816.F32 R188, R4, R14, R188 ;  /* 0x0000000e04bc723c */ /* 0x000fe200000018bc */
[----:B------:R-:W-:Y:S07]  /*6b80*/  LDSM.16.M88.4 R4, [R202+0x6000] ;  /* 0x00600000ca04783b */ /* 0x000fee0000000200 */
[C---:B---3--:R-:W-:Y:S08]  /*6b90*/  HMMA.16816.F32 R180, R8.reuse, R16, R184 ;  /* 0x0000001008b4723c */ /* 0x048ff000000018b8 */
[C---:B------:R-:W-:Y:S01]  /*6ba0*/  HMMA.16816.F32 R176, R8.reuse, R18, R176 ;  /* 0x0000001208b0723c */ /* 0x040fe200000018b0 */
[----:B------:R-:W1:Y:S07]  /*6bb0*/  LDSM.16.M88.4 R16, [R200+0x9000] ;  /* 0x00900000c810783b */ /* 0x000e6e0000000200 */
[C---:B------:R-:W-:Y:S08]  /*6bc0*/  HMMA.16816.F32 R136, R8.reuse, R12, R136 ;  /* 0x0000000c0888723c */ /* 0x040ff00000001888 */
[----:B------:R-:W-:Y:S01]  /*6bd0*/  HMMA.16816.F32 R24, R8, R14, R24 ;  /* 0x0000000e0818723c */ /* 0x000fe20000001818 */
[----:B------:R-:W2:Y:S04]  /*6be0*/  LDSM.16.M88.4 R12, [R200+0x9800] ;  /* 0x00980000c80c783b */ /* 0x000ea80000000200 */
[----:B------:R-:W3:Y:S03]  /*6bf0*/  LDSM.16.M88.4 R8, [R202+0x4000] ;  /* 0x00400000ca08783b */ /* 0x000ee60000000200 */
[C---:B-1----:R-:W-:Y:S08]  /*6c00*/  HMMA.16816.F32 R196, R4.reuse, R16, R196 ;  /* 0x0000001004c4723c */ /* 0x042ff000000018c4 */
[C---:B------:R-:W-:Y:S08]  /*6c10*/  HMMA.16816.F32 R192, R4.reuse, R18, R192 ;  /* 0x0000001204c0723c */ /* 0x040ff000000018c0 */
[C---:B--2---:R-:W-:Y:S08]  /*6c20*/  HMMA.16816.F32 R220, R4.reuse, R12, R220 ;  /* 0x0000000c04dc723c */ /* 0x044ff000000018dc */
[----:B------:R-:W-:Y:S01]  /*6c30*/  HMMA.16816.F32 R184, R4, R14, R188 ;  /* 0x0000000e04b8723c */ /* 0x000fe200000018bc */
[----:B------:R-:W-:Y:S07]  /*6c40*/  LDSM.16.M88.4 R4, [R204+0x6000] ;  /* 0x00600000cc04783b */ /* 0x000fee0000000200 */
[C---:B---3--:R-:W-:Y:S08]  /*6c50*/  HMMA.16816.F32 R180, R8.reuse, R16, R180 ;  /* 0x0000001008b4723c */ /* 0x048ff000000018b4 */
[C---:B------:R-:W-:Y:S01]  /*6c60*/  HMMA.16816.F32 R176, R8.reuse, R18, R176 ;  /* 0x0000001208b0723c */ /* 0x040fe200000018b0 */
[----:B------:R-:W1:Y:S07]  /*6c70*/  LDSM.16.M88.4 R16, [R213] ;  /* 0x00000000d510783b */ /* 0x000e6e0000000200 */
[C---:B------:R-:W-:Y:S08]  /*6c80*/  HMMA.16816.F32 R136, R8.reuse, R12, R136 ;  /* 0x0000000c0888723c */ /* 0x040ff00000001888 */
[----:B------:R-:W-:Y:S01]  /*6c90*/  HMMA.16816.F32 R24, R8, R14, R24 ;  /* 0x0000000e0818723c */ /* 0x000fe20000001818 */
[----:B------:R-:W2:Y:S04]  /*6ca0*/  LDSM.16.M88.4 R12, [R212] ;  /* 0x00000000d40c783b */ /* 0x000ea80000000200 */
        /* <DEDUP_REMOVED lines=24> */
[----:B------:R-:W3:Y:S01]  /*6e30*/  LDSM.16.M88.4 R8, [R208+0x4000] ;  /* 0x00400000d008783b */ /* 0x000ee20000000200 */
[----:B------:R-:W-:-:S04]  /*6e40*/  DEPBAR.LE SB0, 0x0 ;  /* 0x000080000000791a */ /* 0x000fc80000000000 */
[C---:B-1----:R-:W-:Y:S08]  /*6e50*/  HMMA.16816.F32 R196, R4.reuse, R16, R196 ;  /* 0x0000001004c4723c */ /* 0x042ff000000018c4 */
[C---:B------:R-:W-:Y:S08]  /*6e60*/  HMMA.16816.F32 R192, R4.reuse, R18, R192 ;  /* 0x0000001204c0723c */ /* 0x040ff000000018c0 */
[C---:B--2---:R-:W-:Y:S08]  /*6e70*/  HMMA.16816.F32 R188, R4.reuse, R12, R188 ;  /* 0x0000000c04bc723c */ /* 0x044ff000000018bc */
[----:B------:R-:W-:Y:S08]  /*6e80*/  HMMA.16816.F32 R184, R4, R14, R184 ;  /* 0x0000000e04b8723c */ /* 0x000ff000000018b8 */
[C---:B---3--:R-:W-:Y:S08]  /*6e90*/  HMMA.16816.F32 R180, R8.reuse, R16, R180 ;  /* 0x0000001008b4723c */ /* 0x048ff000000018b4 */
[C---:B------:R-:W-:Y:S08]  /*6ea0*/  HMMA.16816.F32 R176, R8.reuse, R18, R176 ;  /* 0x0000001208b0723c */ /* 0x040ff000000018b0 */
[C---:B------:R-:W-:Y:S08]  /*6eb0*/  HMMA.16816.F32 R136, R8.reuse, R12, R136 ;  /* 0x0000000c0888723c */ /* 0x040ff00000001888 */
[----:B------:R-:W-:Y:S01]  /*6ec0*/  HMMA.16816.F32 R24, R8, R14, R24 ;  /* 0x0000000e0818723c */ /* 0x000fe20000001818 */
[----:B------:R-:W-:Y:S06]  /*6ed0*/  BAR.SYNC.DEFER_BLOCKING 0x0 ;  /* 0x0000000000007b1d */ /* 0x000fec0000010000 */
[----:B------:R-:W-:Y:S05]  /*6ee0*/  @!P0 BRA `(.L_x_1093) ;  /* 0x000002a000008947 */ /* 0x000fea0003800000 */
[----:B------:R-:W2:Y:S01]  /*6ef0*/  LDL.64 R34, [R1+0x90] ;  /* 0x0000900001227983 */ /* 0x000ea20000100a00 */
[----:B------:R-:W-:Y:S01]  /*6f00*/  UIADD3 UR35, UR27, -0x3, URZ ;  /* 0xfffffffd1b237890 */ /* 0x000fe2000fffe03f */
[----:B------:R-:W-:Y:S02]  /*6f10*/  BSSY B0, `(.L_x_1094) ;  /* 0x0000026000007945 */ /* 0x000fe40003800000 */
[----:B------:R1:W-:Y:S01]  /*6f20*/  @P3 STS.128 [R215+0x8000], RZ ;  /* 0x008000ffd7003388 */ /* 0x0003e20000000c00 */
[----:B------:R-:W-:-:S02]  /*6f30*/  USHF.R.S32.HI UR33, URZ, 0x1f, UR35 ;  /* 0x0000001f3f217899 */ /* 0x000fc40008011423 */
[----:B------:R-:W-:Y:S01]  /*6f40*/  UIMAD UR4, UR4, UR35, URZ ;  /* 0x00000023040472a4 */ /* 0x000fe2000f8e023f */
[----:B------:R-:W-:-:S03]  /*6f50*/  IMAD.U32 R0, RZ, RZ, UR35 ;  /* 0x00000023ff007e24 */ /* 0x000fc6000f8e00ff */
[----:B------:R-:W-:Y:S01]  /*6f60*/  UIMAD UR4, UR33, UR5, UR4 ;  /* 0x00000005210472a4 */ /* 0x000fe2000f8e0204 */
[----:B--2---:R-:W-:-:S05]  /*6f70*/  IMAD.WIDE.U32 R4, R0, UR5, R34 ;  /* 0x0000000500047c25 */ /* 0x004fca000f8e0022 */
[----:B------:R-:W-:Y:S02]  /*6f80*/  IADD3 R2, R5, UR4, RZ ;  /* 0x0000000405027c10 */ /* 0x000fe4000fffe0ff */
[C---:B------:R-:W-:Y:S02]  /*6f90*/  @!P3 LEA R8, P5, R4.reuse, c[0x0][0x168], 0x1 ;  /* 0x00005a000408ba11 */ /* 0x040fe400078a08ff */
        /* <DEDUP_REMOVED lines=9> */
[----:B------:R-:W-:-:S03]  /*7030*/  @!P3 LEA R4, P1, R0, c[0x0][0x168], 0x1 ;  /* 0x00005a000004ba11 */ /* 0x000fc600078208ff */
[----:B------:R1:W-:Y:S01]  /*7040*/  @P2 STS.128 [R215+0x9000], RZ ;  /* 0x009000ffd7002388 */ /* 0x0003e20000000c00 */
[----:B------:R-:W-:-:S03]  /*7050*/  @!P3 LEA.HI.X R5, R0, c[0x0][0x16c], R2, 0x1, P1 ;  /* 0x00005b000005ba11 */ /* 0x000fc600008f0c02 */
        /* <DEDUP_REMOVED lines=17> */
.L_x_1095:
[----:B------:R-:W-:Y:S05]  /*7170*/  BSYNC B0 ;  /* 0x0000000000007941 */ /* 0x000fea0003800000 */
.L_x_1094:
[----:B------:R-:W0:Y:S02]  /*7180*/  LDGDEPBAR ;  /* 0x00000000000079af */ /* 0x000e240000000000 */
.L_x_1093:
[----:B-1----:R-:W2:Y:S04]  /*7190*/  LDL.64 R4, [R1+0x28] ;  /* 0x0000280001047983 */ /* 0x002ea80000100a00 */
[----:B------:R-:W3:Y:S04]  /*71a0*/  LDL R2, [R1+0xa8] ;  /* 0x0000a80001027983 */ /* 0x000ee80000100800 */
[----:B------:R-:W4:Y:S04]  /*71b0*/  LDL.64 R8, [R1+0xc8] ;  /* 0x0000c80001087983 */ /* 0x000f280000100a00 */
[----:B------:R-:W4:Y:S04]  /*71c0*/  LDL.64 R6, [R1+0x20] ;  /* 0x0000200001067983 */ /* 0x000f280000100a00 */
[----:B------:R-:W1:Y:S01]  /*71d0*/  S2R R10, SR_TID.X ;  /* 0x00000000000a7919 */ /* 0x000e620000002100 */
[----:B------:R-:W-:-:S02]  /*71e0*/  IMAD.U32 R0, RZ, RZ, UR32 ;  /* 0x00000020ff007e24 */ /* 0x000fc4000f8e00ff */
[----:B-1----:R-:W-:-:S05]  /*71f0*/  IMAD.SHL.U32 R10, R10, 0x2, RZ ;  /* 0x000000020a0a7824 */ /* 0x002fca00078e00ff */
[----:B------:R-:W-:-:S05]  /*7200*/  LOP3.LUT R10, R10, 0x6, RZ, 0xc0, !PT ;  /* 0x000000060a0a7812 */ /* 0x000fca00078ec0ff */
[----:B------:R-:W-:-:S05]  /*7210*/  IMAD R0, R0, 0x20, R10 ;  /* 0x0000002000007824 */ /* 0x000fca00078e020a */
[CC--:B------:R-:W-:Y:S02]  /*7220*/  ISETP.GE.AND P1, PT, R0.reuse, R172.reuse, PT ;  /* 0x000000ac0000720c */ /* 0x0c0fe40003f26270 */
[----:B------:R-:W-:Y:S02]  /*7230*/  IADD3 R11, R0, 0x8, RZ ;  /* 0x00000008000b7810 */ /* 0x000fe40007ffe0ff */
[----:B------:R-:W-:Y:S02]  /*7240*/  FSEL R12, R180, -INF , !P1 ;  /* 0xff800000b40c7808 */ /* 0x000fe40004800000 */
[----:B------:R-:W-:Y:S02]  /*7250*/  IADD3 R10, R0, 0x9, RZ ;  /* 0x00000009000a7810 */ /* 0x000fe40007ffe0ff */
[-C--:B------:R-:W-:Y:S02]  /*7260*/  ISETP.GE.AND P5, PT, R11, R172.reuse, PT ;  /* 0x000000ac0b00720c */ /* 0x080fe40003fa6270 */
[----:B------:R-:W-:-:S02]  /*7270*/  ISETP.GE.AND P4, PT, R10, R172, PT ;  /* 0x000000ac0a00720c */ /* 0x000fc40003f86270 */
[----:B------:R-:W-:Y:S02]  /*7280*/  FSEL R18, R176, -INF , !P5 ;  /* 0xff800000b0127808 */ /* 0x000fe40006800000 */
[----:B------:R-:W-:Y:S01]  /*7290*/  FSEL R17, R177, -INF , !P4 ;  /* 0xff800000b1117808 */ /* 0x000fe20006000000 */
        /* <DEDUP_REMOVED lines=16> */
[----:B--2---:R-:W-:Y:S01]  /*73a0*/  IMAD.MOV.U32 R219, RZ, RZ, R5 ;  /* 0x000000ffffdb7224 */ /* 0x004fe200078e0005 */
[----:B------:R-:W-:-:S04]  /*73b0*/  IADD3 R5, R0, 0x1, RZ ;  /* 0x0000000100057810 */ /* 0x000fc80007ffe0ff */
[----:B------:R-:W-:Y:S01]  /*73c0*/  ISETP.GE.AND P6, PT, R5, R172, PT ;  /* 0x000000ac0500720c */ /* 0x000fe20003fc6270 */
[----:B---3--:R-:W-:Y:S01]  /*73d0*/  IMAD.MOV.U32 R221, RZ, RZ, R2 ;  /* 0x000000ffffdd7224 */ /* 0x008fe200078e0002 */
[----:B------:R-:W-:Y:S02]  /*73e0*/  FMNMX.FTZ R2, R133, R12, !PT ;  /* 0x0000000c85027209 */ /* 0x000fe40007810000 */
[----:B------:R-:W-:Y:S01]  /*73f0*/  FSEL R19, R181, -INF , !P6 ;  /* 0xff800000b5137808 */ /* 0x000fe20007000000 */
[----:B----4-:R-:W-:Y:S01]  /*7400*/  IMAD.MOV.U32 R223, RZ, RZ, R9 ;  /* 0x000000ffffdf7224 */ /* 0x010fe200078e0009 */
[----:B------:R-:W-:Y:S02]  /*7410*/  IADD3 R9, R0, 0x10, RZ ;  /* 0x0000001000097810 */ /* 0x000fe40007ffe0ff */
[----:B------:R-:W-:Y:S01]  /*7420*/  FMNMX.FTZ R2, R19, R2, !PT ;  /* 0x0000000213027209 */ /* 0x000fe20007810000 */
[----:B------:R-:W-:Y:S01]  /*7430*/  IMAD.MOV.U32 R222, RZ, RZ, R8 ;  /* 0x000000ffffde7224 */ /* 0x000fe200078e0008 */
[----:B------:R-:W-:-:S02]  /*7440*/  ISETP.GE.AND P1, PT, R9, R172, PT ;  /* 0x000000ac0900720c */ /* 0x000fc40003f26270 */
[----:B------:R-:W-:Y:S02]  /*7450*/  IADD3 R8, R0, 0x11, RZ ;  /* 0x0000001100087810 */ /* 0x000fe40007ffe0ff */
[----:B------:R-:W-:Y:S01]  /*7460*/  FMNMX.FTZ R2, R18, R2, !PT ;  /* 0x0000000212027209 */ /* 0x000fe20007810000 */
[----:B------:R-:W-:Y:S01]  /*7470*/  IMAD.MOV.U32 R235, RZ, RZ, R7 ;  /* 0x000000ffffeb7224 */ /* 0x000fe200078e0007 */
[----:B------:R-:W-:Y:S02]  /*7480*/  IADD3 R7, R0, 0x18, RZ ;  /* 0x0000001800077810 */ /* 0x000fe40007ffe0ff */
[----:B------:R-:W-:Y:S02]  /*7490*/  ISETP.GE.AND P5, PT, R8, R172, PT ;  /* 0x000000ac0800720c */ /* 0x000fe40003fa6270 */
[----:B------:R-:W-:Y:S02]  /*74a0*/  FSEL R16, R136, -INF , !P1 ;  /* 0xff80000088107808 */ /* 0x000fe40004800000 */
[----:B------:R-:W-:Y:S01]  /*74b0*/  FMNMX.FTZ R2, R17, R2, !PT ;  /* 0x0000000211027209 */ /* 0x000fe20007810000 */
[----:B------:R-:W-:Y:S01]  /*74c0*/  IMAD.MOV.U32 R234, RZ, RZ, R6 ;  /* 0x000000ffffea7224 */ /* 0x000fe200078e0006 */
[----:B------:R-:W-:-:S02]  /*74d0*/  ISETP.GE.AND P4, PT, R7, R172, PT ;  /* 0x000000ac0700720c */ /* 0x000fc40003f86270 */
[----:B------:R-:W-:Y:S02]  /*74e0*/  FSEL R15, R137, -INF , !P5 ;  /* 0xff800000890f7808 */ /* 0x000fe40006800000 */
[----:B------:R-:W-:Y:S02]  /*74f0*/  IADD3 R6, R0, 0x19, RZ ;  /* 0x0000001900067810 */ /* 0x000fe40007ffe0ff */
[----:B------:R-:W-:Y:S02]  /*7500*/  FMNMX.FTZ R2, R16, R2, !PT ;  /* 0x0000000210027209 */ /* 0x000fe40007810000 */
[----:B------:R-:W-:Y:S02]  /*7510*/  ISETP.GE.AND P1, PT, R6, R172, PT ;  /* 0x000000ac0600720c */ /* 0x000fe40003f26270 */
[----:B------:R-:W-:Y:S02]  /*7520*/  FSEL R14, R24, -INF , !P4 ;  /* 0xff800000180e7808 */ /* 0x000fe40006000000 */
[----:B------:R-:W-:-:S02]  /*7530*/  FMNMX.FTZ R2, R15, R2, !PT ;  /* 0x000000020f027209 */ /* 0x000fc40007810000 */
[----:B------:R-:W-:Y:S02]  /*7540*/  FSEL R13, R25, -INF , !P1 ;  /* 0xff800000190d7808 */ /* 0x000fe40004800000 */
[----:B------:R-:W-:-:S04]  /*7550*/  FMNMX.FTZ R2, R14, R2, !PT ;  /* 0x000000020e027209 */ /* 0x000fc80007810000 */
[----:B------:R-:W-:Y:S01]  /*7560*/  FMNMX.FTZ R2, R13, R2, !PT ;  /* 0x000000020d027209 */ /* 0x000fe20007810000 */
[----:B------:R-:W-:-:S04]  /*7570*/  IMAD.MOV.U32 R218, RZ, RZ, R4 ;  /* 0x000000ffffda7224 */ /* 0x000fc800078e0004 */
[----:B------:R-:W1:Y:S02]  /*7580*/  SHFL.BFLY PT, R4, R2, 0x2, 0x1f ;  /* 0x0c401f0002047f89 */ /* 0x000e6400000e0000 */
[----:B-1----:R-:W-:-:S05]  /*7590*/  FMNMX.FTZ R2, R2, R4, !PT ;  /* 0x0000000402027209 */ /* 0x002fca0007810000 */
[----:B------:R-:W1:Y:S02]  /*75a0*/  SHFL.BFLY PT, R4, R2, 0x1, 0x1f ;  /* 0x0c201f0002047f89 */ /* 0x000e6400000e0000 */
[----:B-1----:R-:W-:-:S04]  /*75b0*/  FMNMX.FTZ R229, R2, R4, !PT ;  /* 0x0000000402e57209 */ /* 0x002fc80007810000 */
[----:B------:R-:W-:-:S04]  /*75c0*/  FSETP.NEU.FTZ.AND P1, PT, R229, -INF , PT ;  /* 0xff800000e500780b */ /* 0x000fc80003f3d000 */
[----:B------:R-:W-:-:S05]  /*75d0*/  FSEL R2, R229, RZ, P1 ;  /* 0x000000ffe5027208 */ /* 0x000fca0000800000 */
[----:B------:R-:W-:-:S04]  /*75e0*/  FADD.FTZ R2, R133, -R2 ;  /* 0x8000000285027221 */ /* 0x000fc80000010000 */
[----:B------:R-:W-:Y:S02]  /*75f0*/  FMUL.FTZ R4, R2, c[0x0][0x23c] ;  /* 0x00008f0002047a20 */ /* 0x000fe40000410000 */
[----:B------:R-:W-:-:S05]  /*7600*/  FMUL.FTZ R2, R229, c[0x0][0x23c] ;  /* 0x00008f00e5027a20 */ /* 0x000fca0000410000 */
[----:B------:R-:W-:Y:S01]  /*7610*/  FSEL R2, R2, RZ, P1 ;  /* 0x000000ff02027208 */ /* 0x000fe20000800000 */
[----:B------:R-:W1:Y:S04]  /*7620*/  MUFU.EX2 R4, R4 ;  /* 0x0000000400047308 */ /* 0x000e680000000800 */
[--C-:B------:R-:W-:Y:S02]  /*7630*/  FFMA.FTZ R12, R12, c[0x0][0x23c], -R2.reuse ;  /* 0x00008f000c0c7a23 */ /* 0x100fe40000010802 */
[--C-:B------:R-:W-:Y:S02]  /*7640*/  FFMA.FTZ R19, R19, c[0x0][0x23c], -R2.reuse ;  /* 0x00008f0013137a23 */ /* 0x100fe40000010802 */
[--C-:B------:R-:W-:Y:S02]  /*7650*/  FFMA.FTZ R133, R18, c[0x0][0x23c], -R2.reuse ;  /* 0x00008f0012857a23 */ /* 0x100fe40000010802 */
[--C-:B------:R-:W-:Y:S01]  /*7660*/  FFMA.FTZ R135, R17, c[0x0][0x23c], -R2.reuse ;  /* 0x00008f0011877a23 */ /* 0x100fe20000010802 */
[----:B------:R-:W-:Y:S01]  /*7670*/  MUFU.EX2 R12, R12 ;  /* 0x0000000c000c7308 */ /* 0x000fe20000000800 */
[----:B------:R-:W-:-:S02]  /*7680*/  FFMA.FTZ R136, R16, c[0x0][0x23c], -R2 ;  /* 0x00008f0010887a23 */ /* 0x000fc40000010802 */
[--C-:B------:R-:W-:Y:S02]  /*7690*/  FFMA.FTZ R137, R15, c[0x0][0x23c], -R2.reuse ;  /* 0x00008f000f897a23 */ /* 0x100fe40000010802 */
[--C-:B------:R-:W-:Y:S02]  /*76a0*/  FFMA.FTZ R176, R14, c[0x0][0x23c], -R2.reuse ;  /* 0x00008f000eb07a23 */ /* 0x100fe40000010802 */
[----:B------:R-:W-:Y:S02]  /*76b0*/  FFMA.FTZ R177, R13, c[0x0][0x23c], -R2 ;  /* 0x00008f000db17a23 */ /* 0x000fe40000010802 */
[----:B------:R-:W2:Y:S01]  /*76c0*/  MUFU.EX2 R2, R19 ;  /* 0x0000001300027308 */ /* 0x000ea20000000800 */
[-C--:B-1----:R-:W-:Y:S01]  /*76d0*/  FMUL.FTZ R248, R148, R4.reuse ;  /* 0x0000000494f87220 */ /* 0x082fe20000410000 */
[----:B------:R-:W-:Y:S01]  /*76e0*/  STL [R1+0x110], R229 ;  /* 0x000110e501007387 */ /* 0x000fe20000100800 */
[----:B------:R-:W-:Y:S01]  /*76f0*/  ISETP.GE.AND P4, PT, R0, R173, PT ;  /* 0x000000ad0000720c */ /* 0x000fe20003f86270 */
[----:B------:R-:W-:-:S02]  /*7700*/  FMUL.FTZ R152, R152, R4 ;  /* 0x0000000498987220 */ /* 0x000fc40000410000 */
[----:B------:R1:W-:Y:S01]  /*7710*/  STL [R1+0x114], R248 ;  /* 0x000114f801007387 */ /* 0x0003e20000100800 */
        /* <DEDUP_REMOVED lines=13> */
[----:B--2---:R-:W-:Y:S01]  /*77f0*/  F2FP.PACK_AB R64, R2, R12 ;  /* 0x0000000c0240723e */ /* 0x004fe200000000ff */
        /* <DEDUP_REMOVED lines=11> */
[-C--:B-1----:R-:W-:Y:S02]  /*78b0*/  FMUL.FTZ R248, R112, R4.reuse ;  /* 0x0000000470f87220 */ /* 0x082fe40000410000 */
[-C--:B------:R-:W-:Y:S02]  /*78c0*/  FMUL.FTZ R229, R113, R4.reuse ;  /* 0x0000000471e57220 */ /* 0x080fe40000410000 */
[-C--:B------:R-:W-:Y:S02]  /*78d0*/  FMUL.FTZ R227, R116, R4.reuse ;  /* 0x0000000474e37220 */ /* 0x080fe40000410000 */
[-C--:B------:R-:W-:Y:S02]  /*78e0*/  FMUL.FTZ R226, R117, R4.reuse ;  /* 0x0000000475e27220 */ /* 0x080fe40000410000 */
[-C--:B------:R-:W-:Y:S02]  /*78f0*/  FMUL.FTZ R238, R128, R4.reuse ;  /* 0x0000000480ee7220 */ /* 0x080fe40000410000 */
[-C--:B------:R-:W-:Y:S01]  /*7900*/  FMUL.FTZ R243, R129, R4.reuse ;  /* 0x0000000481f37220 */ /* 0x080fe20000410000 */
[----:B------:R-:W-:Y:S01]  /*7910*/  ISETP.GE.AND P1, PT, R5, R173, PT ;  /* 0x000000ad0500720c */ /* 0x000fe20003f26270 */
[----:B------:R-:W-:Y:S01]  /*7920*/  FFMA.FTZ R4, R242, R4, R12 ;  /* 0x00000004f2047223 */ /* 0x000fe2000001000c */
[----:B------:R-:W-:-:S02]  /*7930*/  FSEL R12, R182, -INF , !P4 ;  /* 0xff800000b60c7808 */ /* 0x000fc40006000000 */
[----:B------:R-:W-:Y:S01]  /*7940*/  FSEL R19, R183, -INF , !P1 ;  /* 0xff800000b7137808 */ /* 0x000fe20004800000 */
[----:B------:R-:W-:Y:S01]  /*7950*/  FADD.FTZ R52, R2, R4 ;  /* 0x0000000402347221 */ /* 0x000fe20000010000 */
[-C--:B------:R-:W-:Y:S02]  /*7960*/  ISETP.GE.AND P4, PT, R11, R173.reuse, PT ;  /* 0x000000ad0b00720c */ /* 0x080fe40003f86270 */
[----:B------:R-:W-:Y:S02]  /*7970*/  FMNMX.FTZ R2, R132, R12, !PT ;  /* 0x0000000c84027209 */ /* 0x000fe40007810000 */
[----:B------:R-:W-:Y:S02]  /*7980*/  ISETP.GE.AND P1, PT, R10, R173, PT ;  /* 0x000000ad0a00720c */ /* 0x000fe40003f26270 */
[----:B------:R-:W-:Y:S02]  /*7990*/  FSEL R18, R178, -INF , !P4 ;  /* 0xff800000b2127808 */ /* 0x000fe40006000000 */
[----:B------:R-:W-:-:S02]  /*79a0*/  FMNMX.FTZ R2, R19, R2, !PT ;  /* 0x0000000213027209 */ /* 0x000fc40007810000 */
[----:B------:R-:W-:Y:S02]  /*79b0*/  FSEL R17, R179, -INF , !P1 ;  /* 0xff800000b3117808 */ /* 0x000fe40004800000 */
        /* <DEDUP_REMOVED lines=12> */
[----:B------:R-:W-:-:S04]  /*7a80*/  FMNMX.FTZ R2, R14, R2, !PT ;  /* 0x000000020e027209 */ /* 0x000fc80007810000 */
[----:B------:R-:W-:-:S05]  /*7a90*/  FMNMX.FTZ R2, R13, R2, !PT ;  /* 0x000000020d027209 */ /* 0x000fca0007810000 */
        /* <DEDUP_REMOVED lines=11> */
[----:B------:R-:W-:-:S04]  /*7b50*/  FFMA.FTZ R12, R12, c[0x0][0x23c], -R2 ;  /* 0x00008f000c0c7a23 */ /* 0x000fc80000010802 */
[----:B------:R2:W3:Y:S01]  /*7b60*/  MUFU.EX2 R24, R12 ;  /* 0x0000000c00187308 */ /* 0x0004e20000000800 */
[----:B------:R-:W-:Y:S01]  /*7b70*/  ISETP.GE.AND P1, PT, R0, R174, PT ;  /* 0x000000ae0000720c */ /* 0x000fe20003f26270 */
[--C-:B------:R-:W-:Y:S01]  /*7b80*/  FFMA.FTZ R25, R19, c[0x0][0x23c], -R2.reuse ;  /* 0x00008f0013197a23 */ /* 0x100fe20000010802 */
[----:B------:R4:W-:Y:S01]  /*7b90*/  STL [R1+0x118], R249 ;  /* 0x000118f901007387 */ /* 0x0009e20000100800 */
[--C-:B------:R-:W-:Y:S02]  /*7ba0*/  FFMA.FTZ R65, R18, c[0x0][0x23c], -R2.reuse ;  /* 0x00008f0012417a23 */ /* 0x100fe40000010802 */
[--C-:B------:R-:W-:Y:S02]  /*7bb0*/  FFMA.FTZ R80, R17, c[0x0][0x23c], -R2.reuse ;  /* 0x00008f0011507a23 */ /* 0x100fe40000010802 */
[--C-:B------:R-:W-:Y:S02]  /*7bc0*/  FFMA.FTZ R84, R16, c[0x0][0x23c], -R2.reuse ;  /* 0x00008f0010547a23 */ /* 0x100fe40000010802 */
[----:B------:R-:W-:-:S02]  /*7bd0*/  FFMA.FTZ R85, R15, c[0x0][0x23c], -R2 ;  /* 0x00008f000f557a23 */ /* 0x000fc40000010802 */
[--C-:B------:R-:W-:Y:S02]  /*7be0*/  FFMA.FTZ R101, R14, c[0x0][0x23c], -R2.reuse ;  /* 0x00008f000e657a23 */ /* 0x100fe40000010802 */
[----:B------:R-:W-:Y:S02]  /*7bf0*/  FFMA.FTZ R112, R13, c[0x0][0x23c], -R2 ;  /* 0x00008f000d707a23 */ /* 0x000fe40000010802 */
[-C--:B-1----:R-:W-:Y:S02]  /*7c00*/  FMUL.FTZ R250, R150, R4.reuse ;  /* 0x0000000496fa7220 */ /* 0x082fe40000410000 */
[----:B------:R-:W-:Y:S02]  /*7c10*/  FMUL.FTZ R251, R151, R4 ;  /* 0x0000000497fb7220 */ /* 0x000fe40000410000 */
[----:B------:R-:W-:Y:S02]  /*7c20*/  IMAD.MOV.U32 R150, RZ, RZ, R202 ;  /* 0x000000ffff967224 */ /* 0x000fe400078e00ca */
[----:B------:R-:W-:-:S02]  /*7c30*/  IMAD.MOV.U32 R151, RZ, RZ, R200 ;  /* 0x000000ffff977224 */ /* 0x000fc400078e00c8 */
[----:B------:R-:W-:Y:S02]  /*7c40*/  IMAD.MOV.U32 R224, RZ, RZ, R218 ;  /* 0x000000ffffe07224 */ /* 0x000fe400078e00da */
[----:B------:R-:W-:Y:S02]  /*7c50*/  IMAD.MOV.U32 R225, RZ, RZ, R219 ;  /* 0x000000ffffe17224 */ /* 0x000fe400078e00db */
[-C--:B------:R-:W-:Y:S02]  /*7c60*/  FMUL.FTZ R26, R142, R4.reuse ;  /* 0x000000048e1a7220 */ /* 0x080fe40000410000 */
[-C--:B------:R-:W-:Y:S01]  /*7c70*/  FMUL.FTZ R2, R143, R4.reuse ;  /* 0x000000048f027220 */ /* 0x080fe20000410000 */
[----:B------:R-:W-:Y:S01]  /*7c80*/  ISETP.GE.AND P5, PT, R0, R175, PT ;  /* 0x000000af0000720c */ /* 0x000fe20003fa6270 */
[----:B------:R-:W-:Y:S01]  /*7c90*/  FMUL.FTZ R154, R154, R4 ;  /* 0x000000049a9a7220 */ /* 0x000fe20000410000 */
[----:B------:R-:W-:Y:S01]  /*7ca0*/  ISETP.GE.AND P4, PT, R5, R174, PT ;  /* 0x000000ae0500720c */ /* 0x000fe20003f86270 */
[----:B------:R-:W-:-:S02]  /*7cb0*/  FMUL.FTZ R155, R155, R4 ;  /* 0x000000049b9b7220 */ /* 0x000fc40000410000 */
[-C--:B------:R-:W-:Y:S02]  /*7cc0*/  FMUL.FTZ R146, R146, R4.reuse ;  /* 0x0000000492927220 */ /* 0x080fe40000410000 */
[-C--:B------:R-:W-:Y:S02]  /*7cd0*/  FMUL.FTZ R147, R147, R4.reuse ;  /* 0x0000000493937220 */ /* 0x080fe40000410000 */
[-C--:B------:R-:W-:Y:S02]  /*7ce0*/  FMUL.FTZ R129, R38, R4.reuse ;  /* 0x0000000426817220 */ /* 0x080fe40000410000 */
[-C--:B----4-:R-:W-:Y:S02]  /*7cf0*/  FMUL.FTZ R249, R39, R4.reuse ;  /* 0x0000000427f97220 */ /* 0x090fe40000410000 */
[-C--:B------:R-:W-:Y:S02]  /*7d00*/  FMUL.FTZ R27, R50, R4.reuse ;  /* 0x00000004321b7220 */ /* 0x080fe40000410000 */
[----:B--2---:R-:W-:-:S02]  /*7d10*/  FMUL.FTZ R12, R51, R4 ;  /* 0x00000004330c7220 */ /* 0x004fc40000410000 */
        /* <DEDUP_REMOVED lines=20> */
[----:B---3--:R-:W-:Y:S01]  /*7e60*/  FFMA.FTZ R97, R217, R4, R24 ;  /* 0x00000004d9617223 */ /* 0x008fe20000010018 */
[----:B------:R-:W-:Y:S02]  /*7e70*/  FSEL R4, R198, -INF , !P1 ;  /* 0xff800000c6047808 */ /* 0x000fe40004800000 */
[----:B------:R-:W-:Y:S02]  /*7e80*/  FSEL R14, R196, -INF , !P5 ;  /* 0xff800000c40e7808 */ /* 0x000fe40006800000 */
[----:B------:R-:W-:Y:S02]  /*7e90*/  ISETP.GE.AND P1, PT, R11, R174, PT ;  /* 0x000000ae0b00720c */ /* 0x000fe40003f26270 */
[----:B------:R-:W-:-:S02]  /*7ea0*/  FSEL R18, R199, -INF , !P4 ;  /* 0xff800000c7127808 */ /* 0x000fc40006000000 */
[----:B------:R-:W-:Y:S02]  /*7eb0*/  FMNMX.FTZ R0, R3, R4, !PT ;  /* 0x0000000403007209 */ /* 0x000fe40007810000 */
[-C--:B------:R-:W-:Y:S02]  /*7ec0*/  ISETP.GE.AND P5, PT, R11, R175.reuse, PT ;  /* 0x000000af0b00720c */ /* 0x080fe40003fa6270 */
[----:B------:R-:W-:Y:S02]  /*7ed0*/  ISETP.GE.AND P4, PT, R10, R174, PT ;  /* 0x000000ae0a00720c */ /* 0x000fe40003f86270 */
[----:B------:R-:W-:Y:S02]  /*7ee0*/  FSEL R17, R194, -INF , !P1 ;  /* 0xff800000c2117808 */ /* 0x000fe40004800000 */
[----:B------:R-:W-:Y:S02]  /*7ef0*/  FMNMX.FTZ R0, R18, R0, !PT ;  /* 0x0000000012007209 */ /* 0x000fe40007810000 */
[----:B------:R-:W-:Y:S01]  /*7f00*/  FSEL R19, R192, -INF , !P5 ;  /* 0xff800000c0137808 */ /* 0x000fe20006800000 */
[----:B------:R-:W-:Y:S01]  /*7f10*/  IMAD.MOV.U32 R198, RZ, RZ, R15 ;  /* 0x000000ffffc67224 */ /* 0x000fe200078e000f */
[-C--:B------:R-:W-:Y:S01]  /*7f20*/  ISETP.GE.AND P5, PT, R9, R175.reuse, PT ;  /* 0x000000af0900720c */ /* 0x080fe20003fa6270 */
[----:B------:R-:W-:Y:S01]  /*7f30*/  IMAD.MOV.U32 R199, RZ, RZ, R13 ;  /* 0x000000ffffc77224 */ /* 0x000fe200078e000d */
[----:B------:R-:W-:-:S02]  /*7f40*/  ISETP.GE.AND P6, PT, R5, R175, PT ;  /* 0x000000af0500720c */ /* 0x000fc40003fc6270 */
[----:B------:R-:W-:Y:S02]  /*7f50*/  ISETP.GE.AND P1, PT, R9, R174, PT ;  /* 0x000000ae0900720c */ /* 0x000fe40003f26270 */
[----:B------:R-:W-:Y:S02]  /*7f60*/  FSEL R15, R195, -INF , !P4 ;  /* 0xff800000c30f7808 */ /* 0x000fe40006000000 */
[----:B------:R-:W-:Y:S01]  /*7f70*/  FMNMX.FTZ R0, R17, R0, !PT ;  /* 0x0000000011007209 */ /* 0x000fe20007810000 */
[----:B------:R-:W-:Y:S01]  /*7f80*/  IMAD.MOV.U32 R119, RZ, RZ, R22 ;  /* 0x000000ffff777224 */ /* 0x000fe200078e0016 */
[----:B------:R-:W-:Y:S01]  /*7f90*/  FSEL R13, R188, -INF , !P5 ;  /* 0xff800000bc0d7808 */ /* 0x000fe20006800000 */
[----:B------:R-:W-:Y:S01]  /*7fa0*/  IMAD.MOV.U32 R188, RZ, RZ, R12 ;  /* 0x000000ffffbc7224 */ /* 0x000fe200078e000c */
[----:B------:R-:W-:Y:S01]  /*7fb0*/  FSEL R22, R197, -INF , !P6 ;  /* 0xff800000c5167808 */ /* 0x000fe20007000000 */
[----:B------:R-:W-:Y:S01]  /*7fc0*/  IMAD.MOV.U32 R130, RZ, RZ, R2 ;  /* 0x000000ffff827224 */ /* 0x000fe200078e0002 */
[----:B------:R-:W-:-:S02]  /*7fd0*/  ISETP.GE.AND P4, PT, R8, R174, PT ;  /* 0x000000ae0800720c */ /* 0x000fc40003f86270 */
[----:B------:R-:W-:Y:S02]  /*7fe0*/  FSEL R12, R190, -INF , !P1 ;  /* 0xff800000be0c7808 */ /* 0x000fe40004800000 */
[----:B------:R-:W-:Y:S02]  /*7ff0*/  FMNMX.FTZ R0, R15, R0, !PT ;  /* 0x000000000f007209 */ /* 0x000fe40007810000 */
[----:B------:R-:W-:Y:S02]  /*8000*/  ISETP.GE.AND P6, PT, R10, R175, PT ;  /* 0x000000af0a00720c */ /* 0x000fe40003fc6270 */
[----:B------:R-:W-:Y:S02]  /*8010*/  FMNMX.FTZ R2, R134, R14, !PT ;  /* 0x0000000e86027209 */ /* 0x000fe40007810000 */
[----:B------:R-:W-:Y:S02]  /*8020*/  ISETP.GE.AND P1, PT, R7, R174, PT ;  /* 0x000000ae0700720c */ /* 0x000fe40003f26270 */
[----:B------:R-:W-:-:S02]  /*8030*/  FSEL R10, R191, -INF , !P4 ;  /* 0xff800000bf0a7808 */ /* 0x000fc40006000000 */
[----:B------:R-:W-:Y:S02]  /*8040*/  FMNMX.FTZ R0, R12, R0, !PT ;  /* 0x000000000c007209 */ /* 0x000fe40007810000 */
[----:B------:R-:W-:Y:S02]  /*8050*/  FSEL R16, R193, -INF , !P6 ;  /* 0xff800000c1107808 */ /* 0x000fe40007000000 */
[----:B------:R-:W-:Y:S02]  /*8060*/  FMNMX.FTZ R2, R22, R2, !PT ;  /* 0x0000000216027209 */ /* 0x000fe40007810000 */
[-C--:B------:R-:W-:Y:S02]  /*8070*/  ISETP.GE.AND P6, PT, R8, R175.reuse, PT ;  /* 0x000000af0800720c */ /* 0x080fe40003fc6270 */
[----:B------:R-:W-:Y:S02]  /*8080*/  ISETP.GE.AND P5, PT, R7, R175, PT ;  /* 0x000000af0700720c */ /* 0x000fe40003fa6270 */
[----:B------:R-:W-:-:S02]  /*8090*/  ISETP.GE.AND P4, PT, R6, R174, PT ;  /* 0x000000ae0600720c */ /* 0x000fc40003f86270 */
[----:B------:R-:W-:Y:S02]  /*80a0*/  FSEL R7, R186, -INF , !P1 ;  /* 0xff800000ba077808 */ /* 0x000fe40004800000 */
[----:B------:R-:W-:Y:S02]  /*80b0*/  FMNMX.FTZ R0, R10, R0, !PT ;  /* 0x000000000a007209 */ /* 0x000fe40007810000 */
[----:B------:R-:W-:Y:S02]  /*80c0*/  FMNMX.FTZ R2, R19, R2, !PT ;  /* 0x0000000213027209 */ /* 0x000fe40007810000 */
[----:B------:R-:W-:Y:S02]  /*80d0*/  FSEL R11, R189, -INF , !P6 ;  /* 0xff800000bd0b7808 */ /* 0x000fe40007000000 */
[----:B------:R-:W-:Y:S02]  /*80e0*/  ISETP.GE.AND P6, PT, R6, R175, PT ;  /* 0x000000af0600720c */ /* 0x000fe40003fc6270 */
[----:B------:R-:W-:-:S02]  /*80f0*/  FSEL R6, R187, -INF , !P4 ;  /* 0xff800000bb067808 */ /* 0x000fc40006000000 */
[----:B------:R-:W-:Y:S02]  /*8100*/  FMNMX.FTZ R0, R7, R0, !PT ;  /* 0x0000000007007209 */ /* 0x000fe40007810000 */
[----:B------:R-:W-:Y:S02]  /*8110*/  FMNMX.FTZ R2, R16, R2, !PT ;  /* 0x0000000210027209 */ /* 0x000fe40007810000 */
[----:B------:R-:W-:Y:S02]  /*8120*/  FMNMX.FTZ R0, R6, R0, !PT ;  /* 0x0000000006007209 */ /* 0x000fe40007810000 */
[----:B------:R-:W-:Y:S02]  /*8130*/  FMNMX.FTZ R2, R13, R2, !PT ;  /* 0x000000020d027209 */ /* 0x000fe40007810000 */
[----:B------:R-:W-:Y:S01]  /*8140*/  FSEL R9, R184, -INF , !P5 ;  /* 0xff800000b8097808 */ /* 0x000fe20006800000 */
[----:B------:R-:W1:Y:S01]  /*8150*/  SHFL.BFLY PT, R5, R0, 0x2, 0x1f ;  /* 0x0c401f0000057f89 */ /* 0x000e6200000e0000 */
[----:B------:R-:W-:-:S02]  /*8160*/  FMNMX.FTZ R2, R11, R2, !PT ;  /* 0x000000020b027209 */ /* 0x000fc40007810000 */
[----:B------:R-:W-:Y:S02]  /*8170*/  FSEL R8, R185, -INF , !P6 ;  /* 0xff800000b9087808 */ /* 0x000fe40007000000 */
[----:B------:R-:W-:-:S04]  /*8180*/  FMNMX.FTZ R2, R9, R2, !PT ;  /* 0x0000000209027209 */ /* 0x000fc80007810000 */
[----:B------:R-:W-:Y:S01]  /*8190*/  FMNMX.FTZ R2, R8, R2, !PT ;  /* 0x0000000208027209 */ /* 0x000fe20007810000 */
[----:B------:R-:W-:-:S04]  /*81a0*/  IMAD.MOV.U32 R217, RZ, RZ, R23 ;  /* 0x000000ffffd97224 */ /* 0x000fc800078e0017 */
[----:B------:R-:W2:Y:S01]  /*81b0*/  SHFL.BFLY PT, R23, R2, 0x2, 0x1f ;  /* 0x0c401f0002177f89 */ /* 0x000ea200000e0000 */
[----:B-1----:R-:W-:-:S05]  /*81c0*/  FMNMX.FTZ R0, R0, R5, !PT ;  /* 0x0000000500007209 */ /* 0x002fca0007810000 */
[----:B------:R-:W1:Y:S01]  /*81d0*/  SHFL.BFLY PT, R5, R0, 0x1, 0x1f ;  /* 0x0c201f0000057f89 */ /* 0x000e6200000e0000 */
[----:B--2---:R-:W-:-:S05]  /*81e0*/  FMNMX.FTZ R2, R2, R23, !PT ;  /* 0x0000001702027209 */ /* 0x004fca0007810000 */
[----:B------:R-:W2:Y:S01]  /*81f0*/  SHFL.BFLY PT, R23, R2, 0x1, 0x1f ;  /* 0x0c201f0002177f89 */ /* 0x000ea200000e0000 */
[----:B------:R-:W-:Y:S01]  /*8200*/  IMAD.MOV.U32 R189, RZ, RZ, R232 ;  /* 0x000000ffffbd7224 */ /* 0x000fe200078e00e8 */
[----:B-1----:R-:W-:-:S04]  /*8210*/  FMNMX.FTZ R232, R0, R5, !PT ;  /* 0x0000000500e87209 */ /* 0x002fc80007810000 */
[C---:B------:R-:W-:Y:S01]  /*8220*/  FSETP.NEU.FTZ.AND P1, PT, R232.reuse, -INF , PT ;  /* 0xff800000e800780b */ /* 0x040fe20003f3d000 */
[----:B------:R-:W-:-:S03]  /*8230*/  FMUL.FTZ R0, R232, c[0x0][0x23c] ;  /* 0x00008f00e8007a20 */ /* 0x000fc60000410000 */
[----:B------:R-:W-:Y:S01]  /*8240*/  FSEL R5, R232, RZ, P1 ;  /* 0x000000ffe8057208 */ /* 0x000fe20000800000 */
[----:B------:R-:W-:-:S04]  /*8250*/  IMAD.MOV.U32 R195, RZ, RZ, R233 ;  /* 0x000000ffffc37224 */ /* 0x000fc800078e00e9 */
[----:B------:R-:W-:Y:S01]  /*8260*/  FADD.FTZ R3, R3, -R5 ;  /* 0x8000000503037221 */ /* 0x000fe20000010000 */
[----:B--2---:R-:W-:Y:S02]  /*8270*/  FMNMX.FTZ R233, R2, R23, !PT ;  /* 0x0000001702e97209 */ /* 0x004fe40007810000 */
[----:B------:R-:W-:Y:S01]  /*8280*/  FSEL R2, R0, RZ, P1 ;  /* 0x000000ff00027208 */ /* 0x000fe20000800000 */
[----:B------:R-:W-:-:S04]  /*8290*/  FMUL.FTZ R3, R3, c[0x0][0x23c] ;  /* 0x00008f0003037a20 */ /* 0x000fc80000410000 */
[--C-:B------:R-:W-:Y:S02]  /*82a0*/  FFMA.FTZ R0, R4, c[0x0][0x23c], -R2.reuse ;  /* 0x00008f0004007a23 */ /* 0x100fe40000010802 */
[----:B------:R-:W-:Y:S01]  /*82b0*/  FFMA.FTZ R4, R18, c[0x0][0x23c], -R2 ;  /* 0x00008f0012047a23 */ /* 0x000fe20000010802 */
[----:B------:R-:W-:Y:S01]  /*82c0*/  MUFU.EX2 R3, R3 ;  /* 0x0000000300037308 */ /* 0x000fe20000000800 */
[----:B------:R-:W-:-:S07]  /*82d0*/  FSETP.NEU.FTZ.AND P6, PT, R233, -INF , PT ;  /* 0xff800000e900780b */ /* 0x000fce0003fdd000 */
[----:B------:R1:W2:Y:S08]  /*82e0*/  MUFU.EX2 R5, R0 ;  /* 0x0000000000057308 */ /* 0x0002b00000000800 */
[----:B------:R-:W3:Y:S01]  /*82f0*/  MUFU.EX2 R4, R4 ;  /* 0x0000000400047308 */ /* 0x000ee20000000800 */
[----:B-1----:R-:W-:-:S05]  /*8300*/  FMUL.FTZ R0, R233, c[0x0][0x23c] ;  /* 0x00008f00e9007a20 */ /* 0x002fca0000410000 */
[----:B------:R-:W-:Y:S01]  /*8310*/  FSEL R0, R0, RZ, P6 ;  /* 0x000000ff00007208 */ /* 0x000fe20003000000 */
[----:B------:R-:W-:Y:S01]  /*8320*/  IMAD.MOV.U32 R194, RZ, RZ, R69 ;  /* 0x000000ffffc27224 */ /* 0x000fe200078e0045 */
[----:B------:R-:W-:-:S03]  /*8330*/  ULOP3.LUT UR4, UR32, UR31, URZ, 0x3c, !UPT ;  /* 0x0000001f20047292 */ /* 0x000fc6000f8e3c3f */
[--C-:B------:R-:W-:Y:S02]  /*8340*/  FFMA.FTZ R23, R14, c[0x0][0x23c], -R0.reuse ;  /* 0x00008f000e177a23 */ /* 0x100fe40000010800 */
[--C-:B------:R-:W-:Y:S02]  /*8350*/  FFMA.FTZ R55, R22, c[0x0][0x23c], -R0.reuse ;  /* 0x00008f0016377a23 */ /* 0x100fe40000010800 */
[--C-:B------:R-:W-:Y:S02]  /*8360*/  FFMA.FTZ R67, R19, c[0x0][0x23c], -R0.reuse ;  /* 0x00008f0013437a23 */ /* 0x100fe40000010800 */
[--C-:B------:R-:W-:Y:S02]  /*8370*/  FFMA.FTZ R69, R16, c[0x0][0x23c], -R0.reuse ;  /* 0x00008f0010457a23 */ /* 0x100fe40000010800 */
[--C-:B------:R-:W-:Y:S02]  /*8380*/  FFMA.FTZ R81, R13, c[0x0][0x23c], -R0.reuse ;  /* 0x00008f000d517a23 */ /* 0x100fe40000010800 */
[----:B------:R-:W-:-:S02]  /*8390*/  FFMA.FTZ R82, R11, c[0x0][0x23c], -R0 ;  /* 0x00008f000b527a23 */ /* 0x000fc40000010800 */
[--C-:B------:R-:W-:Y:S02]  /*83a0*/  FFMA.FTZ R86, R9, c[0x0][0x23c], -R0.reuse ;  /* 0x00008f0009567a23 */ /* 0x100fe40000010800 */
[----:B------:R-:W-:Y:S02]  /*83b0*/  FFMA.FTZ R83, R8, c[0x0][0x23c], -R0 ;  /* 0x00008f0008537a23 */ /* 0x000fe40000010800 */
[----:B--2---:R-:W-:-:S04]  /*83c0*/  FFMA.FTZ R0, R231, R3, R5 ;  /* 0x00000003e7007223 */ /* 0x004fc80000010005 */
[----:B---3--:R-:W-:Y:S01]  /*83d0*/  FADD.FTZ R11, R4, R0 ;  /* 0x00000000040b7221 */ /* 0x008fe20000010000 */
[----:B------:R-:W-:-:S05]  /*83e0*/  LOP3.LUT R0, R235, UR4, RZ, 0x3c, !PT ;  /* 0x00000004eb007c12 */ /* 0x000fca000f8e3cff */
[----:B------:R-:W-:Y:S01]  /*83f0*/  IMAD.WIDE.U32 R114, R0, -0x326172a9, RZ ;  /* 0xcd9e8d5700727825 */ /* 0x000fe200078e00ff */
[----:B------:R-:W-:-:S04]  /*8400*/  F2FP.PACK_AB R100, R4, R5 ;  /* 0x000000050464723e */ /* 0x000fc800000000ff */
[----:B------:R-:W-:-:S05]  /*8410*/  LOP3.LUT R0, R115, UR14, R222, 0x96, !PT ;  /* 0x0000000e73007c12 */ /* 0x000fca000f8e96de */
[----:B------:R-:W-:-:S05]  /*8420*/  IMAD.WIDE.U32 R4, R0, -0x2daee0ad, RZ ;  /* 0xd2511f5300047825 */ /* 0x000fca00078e00ff */
[----:B------:R-:W-:Y:S01]  /*8430*/  LOP3.LUT R0, R5, UR12, R224, 0x96, !PT ;  /* 0x0000000c05007c12 */ /* 0x000fe2000f8e96e0 */
[--C-:B------:R-:W-:Y:S02]  /*8440*/  FFMA.FTZ R87, R7, c[0x0][0x23c], -R2.reuse ;  /* 0x00008f0007577a23 */ /* 0x100fe40000010802 */
[----:B------:R-:W-:Y:S02]  /*8450*/  FFMA.FTZ R96, R6, c[0x0][0x23c], -R2 ;  /* 0x00008f0006607a23 */ /* 0x000fe40000010802 */
[----:B------:R-:W-:Y:S01]  /*8460*/  IMAD.WIDE.U32 R6, R0, -0x326172a9, RZ ;  /* 0xcd9e8d5700067825 */ /* 0x000fe200078e00ff */
[----:B------:R-:W-:-:S03]  /*8470*/  LOP3.LUT R0, R247, UR13, R114, 0x96, !PT ;  /* 0x0000000df7007c12 */ /* 0x000fc6000f8e9672 */
[--C-:B------:R-:W-:Y:S02]  /*8480*/  FFMA.FTZ R98, R12, c[0x0][0x23c], -R2.reuse ;  /* 0x00008f000c627a23 */ /* 0x100fe40000010802 */
[--C-:B------:R-:W-:Y:S02]  /*8490*/  FFMA.FTZ R9, R17, c[0x0][0x23c], -R2.reuse ;  /* 0x00008f0011097a23 */ /* 0x100fe40000010802 */
[--C-:B------:R-:W-:Y:S02]  /*84a0*/  FFMA.FTZ R15, R15, c[0x0][0x23c], -R2.reuse ;  /* 0x00008f000f0f7a23 */ /* 0x100fe40000010802 */
[----:B------:R-:W-:Y:S01]  /*84b0*/  FFMA.FTZ R99, R10, c[0x0][0x23c], -R2 ;  /* 0x00008f000a637a23 */ /* 0x000fe20000010802 */
[----:B------:R-:W-:Y:S01]  /*84c0*/  LOP3.LUT R2, R7, UR11, R246, 0x96, !PT ;  /* 0x0000000b07027c12 */ /* 0x000fe2000f8e96f6 */
[----:B------:R-:W-:-:S05]  /*84d0*/  IMAD.WIDE.U32 R12, R0, -0x2daee0ad, RZ ;  /* 0xd2511f53000c7825 */ /* 0x000fca00078e00ff */
[----:B------:R-:W-:Y:S01]  /*84e0*/  LOP3.LUT R0, R13, UR10, R4, 0x96, !PT ;  /* 0x0000000a0d007c12 */ /* 0x000fe2000f8e9604 */
[----:B------:R-:W-:-:S05]  /*84f0*/  IMAD.WIDE.U32 R4, R2, -0x2daee0ad, RZ ;  /* 0xd2511f5302047825 */ /* 0x000fca00078e00ff */
[----:B------:R-:W-:Y:S01]  /*8500*/  LOP3.LUT R2, R5, UR8, R12, 0x96, !PT ;  /* 0x0000000805027c12 */ /* 0x000fe2000f8e960c */
[----:B------:R-:W-:-:S05]  /*8510*/  IMAD.WIDE.U32 R12, R0, -0x326172a9, RZ ;  /* 0xcd9e8d57000c7825 */ /* 0x000fca00078e00ff */
[----:B------:R-:W-:Y:S01]  /*8520*/  LOP3.LUT R0, R13, UR9, R6, 0x96, !PT ;  /* 0x000000090d007c12 */ /* 0x000fe2000f8e9606 */
[----:B------:R-:W-:Y:S01]  /*8530*/  IMAD.MOV.U32 R190, RZ, RZ, R27 ;  /* 0x000000ffffbe7224 */ /* 0x000fe200078e001b */
[----:B------:R-:W1:Y:S01]  /*8540*/  LDC.U8 R113, c[0x0][0x2d8] ;  /* 0x0000b600ff717b82 */ /* 0x000e620000000000 */
[----:B------:R-:W-:Y:S02]  /*8550*/  IMAD.MOV.U32 R186, RZ, RZ, R26 ;  /* 0x000000ffffba7224 */ /* 0x000fe400078e001a */
[----:B------:R-:W-:-:S05]  /*8560*/  IMAD.WIDE.U32 R26, R0, -0x2daee0ad, RZ ;  /* 0xd2511f53001a7825 */ /* 0x000fca00078e00ff */
[----:B------:R-:W-:Y:S01]  /*8570*/  LOP3.LUT R0, R27, UR6, R4, 0x96, !PT ;  /* 0x000000061b007c12 */ /* 0x000fe2000f8e9604 */
[----:B------:R-:W-:-:S04]  /*8580*/  IMAD.WIDE.U32 R6, R2, -0x326172a9, RZ ;  /* 0xcd9e8d5702067825 */ /* 0x000fc800078e00ff */
[----:B------:R-:W-:-:S05]  /*8590*/  IMAD.WIDE.U32 R4, R0, -0x326172a9, RZ ;  /* 0xcd9e8d5700047825 */ /* 0x000fca00078e00ff */
[----:B------:R-:W-:Y:S02]  /*85a0*/  LOP3.LUT R0, R5, UR15, R6, 0x96, !PT ;  /* 0x0000000f05007c12 */ /* 0x000fe4000f8e9606 */
[----:B------:R2:W3:Y:S02]  /*85b0*/  MUFU.EX2 R6, R9 ;  /* 0x0000000900067308 */ /* 0x0004e40000000800 */
[----:B------:R-:W-:-:S04]  /*85c0*/  LOP3.LUT R2, R0, 0xff, RZ, 0xc0, !PT ;  /* 0x000000ff00027812 */ /* 0x000fc800078ec0ff */
[----:B-1----:R-:W-:Y:S02]  /*85d0*/  ISETP.GE.U32.AND P5, PT, R113, R2, PT ;  /* 0x000000027100720c */ /* 0x002fe40003fa6070 */
[----:B------:R-:W1:Y:S01]  /*85e0*/  MUFU.EX2 R8, R133 ;  /* 0x0000008500087308 */ /* 0x000e620000000800 */
[----:B--2---:R-:W-:-:S07]  /*85f0*/  LOP3.LUT R9, R0, 0xffff, RZ, 0xc0, !PT ;  /* 0x0000ffff00097812 */ /* 0x004fce00078ec0ff */
[----:B------:R-:W2:Y:S01]  /*8600*/  MUFU.EX2 R2, R15 ;  /* 0x0000000f00027308 */ /* 0x000ea20000000800 */
[----:B------:R-:W-:-:S04]  /*8610*/  SHF.R.U32.HI R9, RZ, 0x8, R9 ;  /* 0x00000008ff097819 */ /* 0x000fc80000011609 */
[----:B------:R-:W-:-:S04]  /*8620*/  LOP3.LUT R9, R9, 0xffff, RZ, 0xc0, !PT ;  /* 0x0000ffff09097812 */ /* 0x000fc800078ec0ff */
[----:B------:R-:W-:Y:S01]  /*8630*/  ISETP.GE.U32.AND P4, PT, R113, R9, PT ;  /* 0x000000097100720c */ /* 0x000fe20003f86070 */
[----:B---3--:R-:W-:Y:S02]  /*8640*/  FADD.FTZ R9, R6, R11 ;  /* 0x0000000b06097221 */ /* 0x008fe40000010000 */
[----:B------:R-:W3:Y:S01]  /*8650*/  MUFU.EX2 R11, R25 ;  /* 0x00000019000b7308 */ /* 0x000ee20000000800 */
[----:B-1----:R-:W-:Y:S01]  /*8660*/  FADD.FTZ R10, R8, R52 ;  /* 0x00000034080a7221 */ /* 0x002fe20000010000 */
[----:B------:R-:W-:Y:S01]  /*8670*/  PRMT R17, R64, 0x7610, R17 ;  /* 0x0000761040117816 */ /* 0x000fe20000000011 */
[C---:B--2---:R-:W-:Y:S01]  /*8680*/  FADD.FTZ R52, R2.reuse, R9 ;  /* 0x0000000902347221 */ /* 0x044fe20000010000 */
[----:B------:R-:W-:Y:S02]  /*8690*/  F2FP.PACK_AB R27, R2, R6 ;  /* 0x00000006021b723e */ /* 0x000fe400000000ff */
[--C-:B------:R-:W-:Y:S02]  /*86a0*/  SHF.R.U32.HI R2, RZ, 0x18, R0.reuse ;  /* 0x00000018ff027819 */ /* 0x100fe40000011600 */
[----:B------:R-:W-:Y:S01]  /*86b0*/  SHF.R.U32.HI R0, RZ, 0x10, R0 ;  /* 0x00000010ff007819 */ /* 0x000fe20000011600 */
[----:B------:R-:W-:Y:S01]  /*86c0*/  @!P5 HADD2 R48, -R17.H0_H0, -RZ.H0_H0 ;  /* 0xa00000ff1130d230 */ /* 0x000fe20000000900 */
[----:B------:R-:W-:-:S02]  /*86d0*/  PRMT R14, R64, 0x7632, R14 ;  /* 0x00007632400e7816 */ /* 0x000fc4000000000e */
[----:B------:R-:W-:Y:S02]  /*86e0*/  LOP3.LUT R0, R0, 0xff, RZ, 0xc0, !PT ;  /* 0x000000ff00007812 */ /* 0x000fe400078ec0ff */
[----:B------:R-:W-:Y:S02]  /*86f0*/  ISETP.GE.U32.AND P1, PT, R113, R2, PT ;  /* 0x000000027100720c */ /* 0x000fe40003f26070 */
[----:B------:R-:W-:Y:S02]  /*8700*/  PRMT R103, R17, 0x5410, R14 ;  /* 0x0000541011677816 */ /* 0x000fe4000000000e */
[----:B------:R-:W-:Y:S02]  /*8710*/  @!P5 PRMT R17, R48, 0x5410, RZ ;  /* 0x000054103011d816 */ /* 0x000fe400000000ff */
[----:B------:R-:W-:Y:S02]  /*8720*/  ISETP.GE.U32.AND P5, PT, R113, R0, PT ;  /* 0x000000007100720c */ /* 0x000fe40003fa6070 */
[----:B---3--:R-:W-:-:S02]  /*8730*/  F2FP.PACK_AB R0, R11, R24 ;  /* 0x000000180b00723e */ /* 0x008fc400000000ff */
[----:B------:R-:W-:Y:S02]  /*8740*/  LOP3.LUT R2, R4, 0xffff, RZ, 0xc0, !PT ;  /* 0x0000ffff04027812 */ /* 0x000fe400078ec0ff */
[C---:B------:R-:W-:Y:S02]  /*8750*/  PRMT R15, R0.reuse, 0x7632, R15 ;  /* 0x00007632000f7816 */ /* 0x040fe4000000000f */
[----:B------:R-:W-:Y:S02]  /*8760*/  SHF.R.U32.HI R5, RZ, 0x8, R2 ;  /* 0x00000008ff057819 */ /* 0x000fe40000011602 */
[----:B------:R-:W-:Y:S01]  /*8770*/  LOP3.LUT R12, R7, UR7, R12, 0x96, !PT ;  /* 0x00000007070c7c12 */ /* 0x000fe2000f8e960c */
[----:B------:R-:W-:Y:S01]  /*8780*/  @!P1 HADD2 R50, -R15.H0_H0, -RZ.H0_H0 ;  /* 0xa00000ff0f329230 */ /* 0x000fe20000000900 */
[----:B------:R-:W1:Y:S01]  /*8790*/  MUFU.EX2 R7, R135 ;  /* 0x0000008700077308 */ /* 0x000e620000000800 */
[----:B------:R-:W-:Y:S02]  /*87a0*/  PRMT R16, R0, 0x7610, R16 ;  /* 0x0000761000107816 */ /* 0x000fe40000000010 */
[----:B------:R-:W-:-:S02]  /*87b0*/  LOP3.LUT R0, R5, 0xffff, RZ, 0xc0, !PT ;  /* 0x0000ffff05007812 */ /* 0x000fc400078ec0ff */
[----:B------:R-:W-:-:S03]  /*87c0*/  PRMT R102, R16, 0x5410, R15 ;  /* 0x0000541010667816 */ /* 0x000fc6000000000f */
[----:B------:R-:W2:Y:S01]  /*87d0*/  MUFU.EX2 R2, R136 ;  /* 0x0000008800027308 */ /* 0x000ea20000000800 */
[----:B------:R-:W-:Y:S02]  /*87e0*/  @!P1 PRMT R15, R50, 0x5410, RZ ;  /* 0x00005410320f9816 */ /* 0x000fe400000000ff */
[----:B------:R-:W-:Y:S01]  /*87f0*/  ISETP.GE.U32.AND P1, PT, R113, R0, PT ;  /* 0x000000007100720c */ /* 0x000fe20003f26070 */
[----:B------:R-:W-:-:S04]  /*8800*/  @!P4 HADD2 R49, -R14.H0_H0, -RZ.H0_H0 ;  /* 0xa00000ff0e31c230 */ /* 0x000fc80000000900 */
[----:B------:R-:W3:Y:S01]  /*8810*/  MUFU.EX2 R0, R137 ;  /* 0x0000008900007308 */ /* 0x000ee20000000800 */
[----:B------:R-:W-:Y:S01]  /*8820*/  LOP3.LUT R6, R4, 0xff, RZ, 0xc0, !PT ;  /* 0x000000ff04067812 */ /* 0x000fe200078ec0ff */
[----:B-1----:R-:W-:Y:S01]  /*8830*/  FADD.FTZ R10, R7, R10 ;  /* 0x0000000a070a7221 */ /* 0x002fe20000010000 */
[----:B------:R-:W-:Y:S02]  /*8840*/  @!P4 PRMT R14, R49, 0x5410, RZ ;  /* 0x00005410310ec816 */ /* 0x000fe400000000ff */
[----:B------:R-:W-:Y:S02]  /*8850*/  ISETP.GE.U32.AND P4, PT, R113, R6, PT ;  /* 0x000000067100720c */ /* 0x000fe40003f86070 */
[----:B------:R-:W-:Y:S02]  /*8860*/  F2FP.PACK_AB R7, R7, R8 ;  /* 0x000000080707723e */ /* 0x000fe400000000ff */
[--C-:B------:R-:W-:Y:S02]  /*8870*/  SHF.R.U32.HI R5, RZ, 0x18, R4.reuse ;  /* 0x00000018ff057819 */ /* 0x100fe40000011604 */
[----:B------:R-:W-:Y:S01]  /*8880*/  SHF.R.U32.HI R9, RZ, 0x10, R4 ;  /* 0x00000010ff097819 */ /* 0x000fe20000011604 */
[----:B--2---:R-:W-:Y:S01]  /*8890*/  FADD.FTZ R4, R2, R10 ;  /* 0x0000000a02047221 */ /* 0x004fe20000010000 */
[----:B------:R-:W1:Y:S01]  /*88a0*/  MUFU.EX2 R6, R176 ;  /* 0x000000b000067308 */ /* 0x000e620000000800 */
[----:B------:R-:W-:-:S02]  /*88b0*/  PRMT R19, R7, 0x7610, R19 ;  /* 0x0000761007137816 */ /* 0x000fc40000000013 */
[----:B------:R-:W-:Y:S01]  /*88c0*/  PRMT R18, R7, 0x7632, R18 ;  /* 0x0000763207127816 */ /* 0x000fe20000000012 */
[C---:B---3--:R-:W-:Y:S01]  /*88d0*/  FADD.FTZ R7, R0.reuse, R4 ;  /* 0x0000000400077221 */ /* 0x048fe20000010000 */
[----:B------:R-:W-:Y:S01]  /*88e0*/  F2FP.PACK_AB R8, R0, R2 ;  /* 0x000000020008723e */ /* 0x000fe200000000ff */
[----:B------:R-:W-:Y:S02]  /*88f0*/  @!P5 HADD2 R51, -R16.H0_H0, -RZ.H0_H0 ;  /* 0xa00000ff1033d230 */ /* 0x000fe40000000900 */
[----:B------:R-:W2:Y:S01]  /*8900*/  MUFU.EX2 R0, R177 ;  /* 0x000000b100007308 */ /* 0x000ea20000000800 */
[----:B------:R-:W-:Y:S02]  /*8910*/  @!P4 HADD2 R54, -R19.H0_H0, -RZ.H0_H0 ;  /* 0xa00000ff1336c230 */ /* 0x000fe40000000900 */
[----:B------:R-:W-:Y:S02]  /*8920*/  @!P5 PRMT R16, R51, 0x5410, RZ ;  /* 0x000054103310d816 */ /* 0x000fe400000000ff */
[----:B------:R-:W-:Y:S01]  /*8930*/  ISETP.GE.U32.AND P5, PT, R113, R5, PT ;  /* 0x000000057100720c */ /* 0x000fe20003fa6070 */
[----:B------:R-:W-:Y:S01]  /*8940*/  IMAD.WIDE.U32 R4, R12, -0x2daee0ad, RZ ;  /* 0xd2511f530c047825 */ /* 0x000fe200078e00ff */
[----:B------:R-:W-:Y:S01]  /*8950*/  LOP3.LUT R2, R9, 0xff, RZ, 0xc0, !PT ;  /* 0x000000ff09027812 */ /* 0x000fe200078ec0ff */
[----:B------:R-:W-:Y:S01]  /*8960*/  MUFU.EX2 R22, R65 ;  /* 0x0000004100167308 */ /* 0x000fe20000000800 */
[----:B------:R-:W-:Y:S01]  /*8970*/  PRMT R64, R19, 0x5410, R18 ;  /* 0x0000541013407816 */ /* 0x000fe20000000012 */
[----:B-1----:R-:W-:Y:S01]  /*8980*/  FADD.FTZ R7, R6, R7 ;  /* 0x0000000706077221 */ /* 0x002fe20000010000 */
[----:B------:R-:W-:-:S02]  /*8990*/  @!P4 PRMT R19, R54, 0x5410, RZ ;  /* 0x000054103613c816 */ /* 0x000fc400000000ff */
[----:B------:R-:W-:-:S03]  /*89a0*/  ISETP.GE.U32.AND P4, PT, R113, R2, PT ;  /* 0x000000027100720c */ /* 0x000fc60003f86070 */
[----:B------:R-:W1:Y:S01]  /*89b0*/  MUFU.EX2 R24, R80 ;  /* 0x0000005000187308 */ /* 0x000e620000000800 */
[----:B------:R-:W-:Y:S01]  /*89c0*/  LOP3.LUT R2, R5, UR16, R26, 0x96, !PT ;  /* 0x0000001005027c12 */ /* 0x000fe2000f8e961a */
[C---:B--2---:R-:W-:Y:S01]  /*89d0*/  FADD.FTZ R242, R0.reuse, R7 ;  /* 0x0000000700f27221 */ /* 0x044fe20000010000 */
[----:B------:R-:W-:Y:S02]  /*89e0*/  F2FP.PACK_AB R12, R0, R6 ;  /* 0x00000006000c723e */ /* 0x000fe400000000ff */
[----:B------:R-:W-:Y:S01]  /*89f0*/  LOP3.LUT R0, R2, 0xff, RZ, 0xc0, !PT ;  /* 0x000000ff02007812 */ /* 0x000fe200078ec0ff */
[----:B------:R-:W-:Y:S01]  /*8a00*/  @!P1 HADD2 R53, -R18.H0_H0, -RZ.H0_H0 ;  /* 0xa00000ff12359230 */ /* 0x000fe20000000900 */
[----:B------:R-:W-:Y:S02]  /*8a10*/  FSEL R6, R233, RZ, P6 ;  /* 0x000000ffe9067208 */ /* 0x000fe40003000000 */
[----:B------:R-:W-:Y:S02]  /*8a20*/  ISETP.GE.U32.AND P6, PT, R113, R0, PT ;  /* 0x000000007100720c */ /* 0x000fe40003fc6070 */
[----:B------:R-:W-:-:S02]  /*8a30*/  SHF.R.U32.HI R0, RZ, 0x18, R2 ;  /* 0x00000018ff007819 */ /* 0x000fc40000011602 */
[----:B------:R-:W-:Y:S02]  /*8a40*/  @!P1 PRMT R18, R53, 0x5410, RZ ;  /* 0x0000541035129816 */ /* 0x000fe400000000ff */
[----:B------:R-:W-:Y:S01]  /*8a50*/  ISETP.GE.U32.AND P1, PT, R113, R0, PT ;  /* 0x000000007100720c */ /* 0x000fe20003f26070 */
[----:B------:R-:W-:Y:S01]  /*8a60*/  FADD.FTZ R6, R134, -R6 ;  /* 0x8000000686067221 */ /* 0x000fe20000010000 */
[----:B-1----:R-:W-:-:S04]  /*8a70*/  F2FP.PACK_AB R0, R24, R22 ;  /* 0x000000161800723e */ /* 0x002fc800000000ff */
[C---:B------:R-:W-:Y:S02]  /*8a80*/  PRMT R183, R0.reuse, 0x7610, R183 ;  /* 0x0000761000b77816 */ /* 0x040fe400000000b7 */
[----:B------:R-:W-:Y:S01]  /*8a90*/  PRMT R182, R0, 0x7632, R182 ;  /* 0x0000763200b67816 */ /* 0x000fe200000000b6 */
[----:B------:R-:W-:-:S06]  /*8aa0*/  FMUL.FTZ R0, R6, c[0x0][0x23c] ;  /* 0x00008f0006007a20 */ /* 0x000fcc0000410000 */
[----:B------:R-:W1:Y:S01]  /*8ab0*/  MUFU.EX2 R0, R0 ;  /* 0x0000000000007308 */ /* 0x000e620000000800 */
[----:B------:R-:W-:Y:S02]  /*8ac0*/  IMAD.MOV.U32 R246, RZ, RZ, R224 ;  /* 0x000000fffff67224 */ /* 0x000fe400078e00e0 */
[----:B------:R-:W-:Y:S02]  /*8ad0*/  IMAD.MOV.U32 R247, RZ, RZ, R225 ;  /* 0x000000fffff77224 */ /* 0x000fe400078e00e1 */
[-C--:B-1----:R-:W-:Y:S02]  /*8ae0*/  FMUL.FTZ R224, R92, R0.reuse ;  /* 0x000000005ce07220 */ /* 0x082fe40000410000 */
[-C--:B------:R-:W-:Y:S02]  /*8af0*/  FMUL.FTZ R225, R93, R0.reuse ;  /* 0x000000005de17220 */ /* 0x080fe40000410000 */
[-C--:B------:R-:W-:Y:S01]  /*8b00*/  FMUL.FTZ R192, R72, R0.reuse ;  /* 0x0000000048c07220 */ /* 0x080fe20000410000 */
[----:B------:R-:W2:Y:S01]  /*8b10*/  LDL.LU.64 R92, [R1+0x8] ;  /* 0x00000800015c7983 */ /* 0x000ea20000300a00 */
[----:B------:R-:W-:-:S03]  /*8b20*/  FMUL.FTZ R193, R73, R0 ;  /* 0x0000000049c17220 */ /* 0x000fc60000410000 */
[----:B------:R-:W3:Y:S01]  /*8b30*/  LDL.LU.64 R72, [R1] ;  /* 0x0000000001487983 */ /* 0x000ee20000300a00 */
[----:B------:R-:W1:Y:S08]  /*8b40*/  MUFU.EX2 R10, R23 ;  /* 0x00000017000a7308 */ /* 0x000e700000000800 */
[----:B------:R-:W-:Y:S08]  /*8b50*/  MUFU.EX2 R23, R84 ;  /* 0x0000005400177308 */ /* 0x000ff00000000800 */
[----:B------:R-:W4:Y:S01]  /*8b60*/  MUFU.EX2 R241, R85 ;  /* 0x0000005500f17308 */ /* 0x000f220000000800 */
[----:B------:R-:W-:Y:S01]  /*8b70*/  IMAD.MOV.U32 R191, RZ, RZ, R140 ;  /* 0x000000ffffbf7224 */ /* 0x000fe200078e008c */
[----:B------:R-:W-:Y:S01]  /*8b80*/  SHF.R.U32.HI R6, RZ, 0x10, R2 ;  /* 0x00000010ff067819 */ /* 0x000fe20000011602 */
[-C--:B-1----:R-:W-:Y:S01]  /*8b90*/  FFMA.FTZ R25, R230, R0.reuse, R10 ;  /* 0x00000000e6197223 */ /* 0x082fe2000001000a */
[----:B------:R-:W-:Y:S01]  /*8ba0*/  @!P4 HADD2 R66, -R183.H0_H0, -RZ.H0_H0 ;  /* 0xa00000ffb742c230 */ /* 0x000fe20000000900 */
[-C--:B------:R-:W-:Y:S01]  /*8bb0*/  FMUL.FTZ R168, R168, R0.reuse ;  /* 0x00000000a8a87220 */ /* 0x080fe20000410000 */
[----:B------:R-:W-:Y:S01]  /*8bc0*/  LOP3.LUT R2, R2, 0xffff, RZ, 0xc0, !PT ;  /* 0x0000ffff02027812 */ /* 0x000fe200078ec0ff */
        /* <DEDUP_REMOVED lines=27> */
[----:B----4-:R-:W-:Y:S02]  /*8d80*/  F2FP.PACK_AB R0, R241, R23 ;  /* 0x00000017f100723e */ /* 0x010fe400000000ff */
[----:B------:R-:W-:Y:S02]  /*8d90*/  LOP3.LUT R6, R6, 0xff, RZ, 0xc0, !PT ;  /* 0x000000ff06067812 */ /* 0x000fe400078ec0ff */
[----:B------:R-:W-:Y:S02]  /*8da0*/  PRMT R50, R183, 0x5410, R182 ;  /* 0x00005410b7327816 */ /* 0x000fe400000000b6 */
[----:B------:R-:W-:Y:S02]  /*8db0*/  SHF.R.U32.HI R2, RZ, 0x8, R2 ;  /* 0x00000008ff027819 */ /* 0x000fe40000011602 */
[----:B------:R-:W-:Y:S01]  /*8dc0*/  PRMT R178, R0, 0x7632, R178 ;  /* 0x0000763200b27816 */ /* 0x000fe200000000b2 */
[----:B------:R-:W-:Y:S01]  /*8dd0*/  @!P5 HADD2 R68, -R182.H0_H0, -RZ.H0_H0 ;  /* 0xa00000ffb644d230 */ /* 0x000fe20000000900 */
[----:B------:R-:W-:Y:S01]  /*8de0*/  @!P4 PRMT R183, R66, 0x5410, RZ ;  /* 0x0000541042b7c816 */ /* 0x000fe200000000ff */
[----:B------:R-:W-:Y:S01]  /*8df0*/  IMAD.WIDE.U32 R48, R252, -0x326172a9, RZ ;  /* 0xcd9e8d57fc307825 */ /* 0x000fe200078e00ff */
[----:B------:R-:W-:Y:S01]  /*8e00*/  ISETP.GE.U32.AND P4, PT, R113, R6, PT ;  /* 0x000000067100720c */ /* 0x000fe20003f86070 */
[----:B------:R-:W-:Y:S01]  /*8e10*/  @!P1 HADD2 R44, -R178.H0_H0, -RZ.H0_H0 ;  /* 0xa00000ffb22c9230 */ /* 0x000fe20000000900 */
[----:B------:R-:W-:-:S02]  /*8e20*/  LOP3.LUT R2, R2, 0xffff, RZ, 0xc0, !PT ;  /* 0x0000ffff02027812 */ /* 0x000fc400078ec0ff */
[----:B------:R-:W-:Y:S02]  /*8e30*/  PRMT R179, R0, 0x7610, R179 ;  /* 0x0000761000b37816 */ /* 0x000fe400000000b3 */
[----:B------:R-:W-:Y:S02]  /*8e40*/  @!P5 PRMT R182, R68, 0x5410, RZ ;  /* 0x0000541044b6d816 */ /* 0x000fe400000000ff */
[----:B------:R-:W-:Y:S02]  /*8e50*/  LOP3.LUT R0, R4, 0xff, RZ, 0xc0, !PT ;  /* 0x000000ff04007812 */ /* 0x000fe400078ec0ff */
[----:B------:R-:W-:Y:S02]  /*8e60*/  ISETP.GE.U32.AND P5, PT, R113, R2, PT ;  /* 0x000000027100720c */ /* 0x000fe40003fa6070 */
[----:B------:R-:W-:Y:S02]  /*8e70*/  LOP3.LUT R7, R115, UR14, R48, 0x96, !PT ;  /* 0x0000000e73077c12 */ /* 0x000fe4000f8e9630 */
[----:B------:R-:W-:-:S02]  /*8e80*/  PRMT R48, R179, 0x5410, R178 ;  /* 0x00005410b3307816 */ /* 0x000fc400000000b2 */
[----:B------:R-:W-:Y:S02]  /*8e90*/  LOP3.LUT R2, R4, 0xffff, RZ, 0xc0, !PT ;  /* 0x0000ffff04027812 */ /* 0x000fe400078ec0ff */
[----:B------:R-:W-:Y:S02]  /*8ea0*/  @!P1 PRMT R178, R44, 0x5410, RZ ;  /* 0x000054102cb29816 */ /* 0x000fe400000000ff */
[----:B------:R-:W-:Y:S02]  /*8eb0*/  PRMT R181, R8, 0x7610, R181 ;  /* 0x0000761008b57816 */ /* 0x000fe400000000b5 */
[----:B------:R-:W-:Y:S02]  /*8ec0*/  ISETP.GE.U32.AND P1, PT, R113, R0, PT ;  /* 0x000000007100720c */ /* 0x000fe40003f26070 */
[--C-:B------:R-:W-:Y:S02]  /*8ed0*/  SHF.R.U32.HI R6, RZ, 0x18, R4.reuse ;  /* 0x00000018ff067819 */ /* 0x100fe40000011604 */
[----:B------:R-:W-:-:S02]  /*8ee0*/  SHF.R.U32.HI R0, RZ, 0x10, R4 ;  /* 0x00000010ff007819 */ /* 0x000fc40000011604 */
[----:B------:R-:W-:Y:S01]  /*8ef0*/  SHF.R.U32.HI R4, RZ, 0x8, R2 ;  /* 0x00000008ff047819 */ /* 0x000fe20000011602 */
[----:B------:R-:W-:Y:S01]  /*8f00*/  @!P4 HADD2 R45, -R179.H0_H0, -RZ.H0_H0 ;  /* 0xa00000ffb32dc230 */ /* 0x000fe20000000900 */
[----:B------:R-:W-:Y:S01]  /*8f10*/  PRMT R180, R8, 0x7632, R180 ;  /* 0x0000763208b47816 */ /* 0x000fe200000000b4 */
[----:B------:R-:W-:Y:S01]  /*8f20*/  @!P6 HADD2 R37, -R181.H0_H0, -RZ.H0_H0 ;  /* 0xa00000ffb525e230 */ /* 0x000fe20000000900 */
[----:B------:R-:W-:Y:S02]  /*8f30*/  LOP3.LUT R2, R0, 0xff, RZ, 0xc0, !PT ;  /* 0x000000ff00027812 */ /* 0x000fe400078ec0ff */
[----:B------:R-:W-:Y:S01]  /*8f40*/  LOP3.LUT R0, R4, 0xffff, RZ, 0xc0, !PT ;  /* 0x0000ffff04007812 */ /* 0x000fe200078ec0ff */
[----:B------:R-:W-:Y:S01]  /*8f50*/  IMAD.MOV.U32 R76, RZ, RZ, R246 ;  /* 0x000000ffff4c7224 */ /* 0x000fe200078e00f6 */
[----:B------:R-:W-:Y:S01]  /*8f60*/  PRMT R49, R181, 0x5410, R180 ;  /* 0x00005410b5317816 */ /* 0x000fe200000000b4 */
[----:B------:R-:W-:Y:S01]  /*8f70*/  IMAD.MOV.U32 R77, RZ, RZ, R247 ;  /* 0x000000ffff4d7224 */ /* 0x000fe200078e00f7 */
[----:B------:R-:W-:Y:S01]  /*8f80*/  @!P4 PRMT R179, R45, 0x5410, RZ ;  /* 0x000054102db3c816 */ /* 0x000fe200000000ff */
[----:B------:R-:W-:Y:S01]  /*8f90*/  IMAD.MOV.U32 R9, RZ, RZ, R191 ;  /* 0x000000ffff097224 */ /* 0x000fe200078e00bf */
[----:B------:R-:W-:Y:S01]  /*8fa0*/  @!P6 PRMT R181, R37, 0x5410, RZ ;  /* 0x0000541025b5e816 */ /* 0x000fe200000000ff */
[----:B------:R-:W-:Y:S01]  /*8fb0*/  IMAD.MOV.U32 R66, RZ, RZ, R189 ;  /* 0x000000ffff427224 */ /* 0x000fe200078e00bd */
[----:B------:R-:W-:Y:S01]  /*8fc0*/  ISETP.GE.U32.AND P4, PT, R113, R0, PT ;  /* 0x000000007100720c */ /* 0x000fe20003f86070 */
[----:B------:R-:W-:-:S02]  /*8fd0*/  IMAD.MOV.U32 R80, RZ, RZ, R190 ;  /* 0x000000ffff507224 */ /* 0x000fc400078e00be */
[----:B------:R-:W-:Y:S01]  /*8fe0*/  IMAD.MOV.U32 R68, RZ, RZ, R188 ;  /* 0x000000ffff447224 */ /* 0x000fe200078e00bc */
[----:B------:R-:W-:Y:S01]  /*8ff0*/  ISETP.GE.U32.AND P6, PT, R113, R2, PT ;  /* 0x000000027100720c */ /* 0x000fe20003fc6070 */
        /* <DEDUP_REMOVED lines=45> */
[----:B------:R-:W-:Y:S01]  /*92d0*/  IMAD.WIDE.U32 R2, R7, -0x2daee0ad, RZ ;  /* 0xd2511f5307027825 */ /* 0x000fe200078e00ff */
[----:B------:R-:W-:-:S05]  /*92e0*/  @!P5 HADD2 R38, -R180.H0_H0, -RZ.H0_H0 ;  /* 0xa00000ffb426d230 */ /* 0x000fca0000000900 */
[----:B------:R-:W-:Y:S02]  /*92f0*/  @!P5 PRMT R180, R38, 0x5410, RZ ;  /* 0x0000541026b4d816 */ /* 0x000fe400000000ff */
[----:B------:R-:W-:Y:S01]  /*9300*/  ISETP.GE.U32.AND P5, PT, R113, R6, PT ;  /* 0x000000067100720c */ /* 0x000fe20003fa6070 */
[----:B------:R-:W-:Y:S02]  /*9310*/  IMAD.MOV.U32 R85, RZ, RZ, R68 ;  /* 0x000000ffff557224 */ /* 0x000fe400078e0044 */
[----:B------:R-:W-:Y:S02]  /*9320*/  IMAD.MOV.U32 R68, RZ, RZ, R9 ;  /* 0x000000ffff447224 */ /* 0x000fe400078e0009 */
[----:B------:R-:W-:Y:S01]  /*9330*/  IMAD.MOV.U32 R230, RZ, RZ, R13 ;  /* 0x000000ffffe67224 */ /* 0x000fe200078e000d */
[C---:B------:R-:W-:Y:S02]  /*9340*/  PRMT R177, R12.reuse, 0x7610, R177 ;  /* 0x000076100cb17816 */ /* 0x040fe400000000b1 */
[----:B------:R-:W-:-:S03]  /*9350*/  PRMT R176, R12, 0x7632, R176 ;  /* 0x000076320cb07816 */ /* 0x000fc600000000b0 */
[----:B------:R-:W-:Y:S01]  /*9360*/  @!P1 HADD2 R34, -R177.H0_H0, -RZ.H0_H0 ;  /* 0xa00000ffb1229230 */ /* 0x000fe20000000900 */
[----:B---3--:R-:W-:Y:S02]  /*9370*/  LOP3.LUT R0, R73, UR13, R114, 0x96, !PT ;  /* 0x0000000d49007c12 */ /* 0x008fe4000f8e9672 */
[----:B--2---:R-:W-:-:S03]  /*9380*/  LOP3.LUT R3, R3, UR12, R92, 0x96, !PT ;  /* 0x0000000c03037c12 */ /* 0x004fc6000f8e965c */
[----:B------:R-:W-:-:S04]  /*9390*/  IMAD.WIDE.U32 R4, R0, -0x2daee0ad, RZ ;  /* 0xd2511f5300047825 */ /* 0x000fc800078e00ff */
[----:B------:R-:W-:Y:S01]  /*93a0*/  IMAD.WIDE.U32 R6, R3, -0x326172a9, RZ ;  /* 0xcd9e8d5703067825 */ /* 0x000fe200078e00ff */
[----:B------:R-:W-:-:S04]  /*93b0*/  LOP3.LUT R2, R5, UR10, R2, 0x96, !PT ;  /* 0x0000000a05027c12 */ /* 0x000fc8000f8e9602 */
[----:B------:R-:W-:Y:S01]  /*93c0*/  LOP3.LUT R0, R7, UR11, R72, 0x96, !PT ;  /* 0x0000000b07007c12 */ /* 0x000fe2000f8e9648 */
[----:B------:R-:W-:-:S05]  /*93d0*/  IMAD.WIDE.U32 R2, R2, -0x326172a9, RZ ;  /* 0xcd9e8d5702027825 */ /* 0x000fca00078e00ff */
[----:B------:R-:W-:Y:S01]  /*93e0*/  LOP3.LUT R3, R3, UR9, R6, 0x96, !PT ;  /* 0x0000000903037c12 */ /* 0x000fe2000f8e9606 */
[----:B------:R-:W-:-:S04]  /*93f0*/  IMAD.WIDE.U32 R6, R0, -0x2daee0ad, RZ ;  /* 0xd2511f5300067825 */ /* 0x000fc800078e00ff */
[----:B------:R-:W-:Y:S01]  /*9400*/  IMAD.WIDE.U32 R8, R3, -0x2daee0ad, RZ ;  /* 0xd2511f5303087825 */ /* 0x000fe200078e00ff */
[----:B------:R-:W-:-:S04]  /*9410*/  LOP3.LUT R0, R7, UR8, R4, 0x96, !PT ;  /* 0x0000000807007c12 */ /* 0x000fc8000f8e9604 */
[----:B------:R-:W-:Y:S01]  /*9420*/  LOP3.LUT R3, R9, UR6, R6, 0x96, !PT ;  /* 0x0000000609037c12 */ /* 0x000fe2000f8e9606 */
[----:B------:R-:W-:-:S05]  /*9430*/  IMAD.WIDE.U32 R4, R0, -0x326172a9, RZ ;  /* 0xcd9e8d5700047825 */ /* 0x000fca00078e00ff */
[----:B------:R-:W-:Y:S01]  /*9440*/  LOP3.LUT R13, R5, UR7, R2, 0x96, !PT ;  /* 0x00000007050d7c12 */ /* 0x000fe2000f8e9602 */
[----:B------:R-:W-:-:S05]  /*9450*/  IMAD.WIDE.U32 R2, R3, -0x326172a9, RZ ;  /* 0xcd9e8d5703027825 */ /* 0x000fca00078e00ff */
[----:B------:R-:W-:-:S04]  /*9460*/  LOP3.LUT R4, R3, UR15, R4, 0x96, !PT ;  /* 0x0000000f03047c12 */ /* 0x000fc8000f8e9604 */
[----:B------:R-:W-:-:S04]  /*9470*/  LOP3.LUT R0, R4, 0xffff, RZ, 0xc0, !PT ;  /* 0x0000ffff04007812 */ /* 0x000fc800078ec0ff */
[----:B------:R-:W-:Y:S01]  /*9480*/  SHF.R.U32.HI R0, RZ, 0x8, R0 ;  /* 0x00000008ff007819 */ /* 0x000fe20000011600 */
[----:B------:R-:W-:-:S03]  /*9490*/  IMAD.MOV.U32 R72, RZ, RZ, R130 ;  /* 0x000000ffff487224 */ /* 0x000fc600078e0082 */
[----:B------:R-:W-:Y:S01]  /*94a0*/  LOP3.LUT R0, R0, 0xffff, RZ, 0xc0, !PT ;  /* 0x0000ffff00007812 */ /* 0x000fe200078ec0ff */
[----:B------:R-:W-:Y:S01]  /*94b0*/  IMAD.MOV.U32 R130, RZ, RZ, R129 ;  /* 0x000000ffff827224 */ /* 0x000fe200078e0081 */
[----:B------:R-:W-:Y:S01]  /*94c0*/  PRMT R37, R177, 0x5410, R176 ;  /* 0x00005410b1257816 */ /* 0x000fe200000000b0 */
[----:B------:R-:W-:Y:S01]  /*94d0*/  IMAD.MOV.U32 R129, RZ, RZ, R240 ;  /* 0x000000ffff817224 */ /* 0x000fe200078e00f0 */
[----:B------:R-:W-:Y:S01]  /*94e0*/  @!P1 PRMT R177, R34, 0x5410, RZ ;  /* 0x0000541022b19816 */ /* 0x000fe200000000ff */
[----:B------:R-:W-:Y:S01]  /*94f0*/  IMAD.MOV.U32 R93, RZ, RZ, R235 ;  /* 0x000000ffff5d7224 */ /* 0x000fe200078e00eb */
[----:B------:R-:W-:Y:S01]  /*9500*/  MUFU.EX2 R240, R112 ;  /* 0x0000007000f07308 */ /* 0x000fe20000000800 */
[----:B------:R-:W-:-:S07]  /*9510*/  ISETP.GE.U32.AND P1, PT, R113, R0, PT ;  /* 0x000000007100720c */ /* 0x000fce0003f26070 */
[----:B------:R-:W1:Y:S01]  /*9520*/  MUFU.EX2 R235, R101 ;  /* 0x0000006500eb7308 */ /* 0x000e620000000800 */
[----:B------:R-:W-:-:S07]  /*9530*/  @!P4 HADD2 R35, -R176.H0_H0, -RZ.H0_H0 ;  /* 0xa00000ffb023c230 */ /* 0x000fce0000000900 */
[----:B------:R-:W2:Y:S01]  /*9540*/  MUFU.EX2 R0, R55 ;  /* 0x0000003700007308 */ /* 0x000ea20000000800 */
[----:B------:R-:W-:Y:S02]  /*9550*/  LOP3.LUT R5, R4, 0xff, RZ, 0xc0, !PT ;  /* 0x000000ff04057812 */ /* 0x000fe400078ec0ff */
[----:B------:R-:W-:Y:S02]  /*9560*/  @!P4 PRMT R176, R35, 0x5410, RZ ;  /* 0x0000541023b0c816 */ /* 0x000fe400000000ff */
[----:B------:R-:W-:Y:S02]  /*9570*/  ISETP.GE.U32.AND P4, PT, R113, R5, PT ;  /* 0x000000057100720c */ /* 0x000fe40003f86070 */
[----:B-1----:R-:W-:-:S04]  /*9580*/  F2FP.PACK_AB R5, R240, R235 ;  /* 0x000000ebf005723e */ /* 0x002fc800000000ff */
[C---:B------:R-:W-:Y:S02]  /*9590*/  PRMT R139, R5.reuse, 0x7610, R139 ;  /* 0x00007610058b7816 */ /* 0x040fe4000000008b */
[----:B--2---:R-:W-:Y:S02]  /*95a0*/  F2FP.PACK_AB R6, R0, R10 ;  /* 0x0000000a0006723e */ /* 0x004fe400000000ff */
[----:B------:R-:W-:Y:S02]  /*95b0*/  PRMT R138, R5, 0x7632, R138 ;  /* 0x00007632058a7816 */ /* 0x000fe4000000008a */
[C---:B------:R-:W-:Y:S01]  /*95c0*/  PRMT R12, R6.reuse, 0x7632, R12 ;  /* 0x00007632060c7816 */ /* 0x040fe2000000000c */
[----:B------:R-:W-:Y:S01]  /*95d0*/  @!P6 HADD2 R41, -R139.H0_H0, -RZ.H0_H0 ;  /* 0xa00000ff8b29e230 */ /* 0x000fe20000000900 */
[----:B------:R-:W-:Y:S01]  /*95e0*/  PRMT R5, R6, 0x7610, R5 ;  /* 0x0000761006057816 */ /* 0x000fe20000000005 */
[----:B------:R-:W-:Y:S01]  /*95f0*/  @!P5 HADD2 R40, -R138.H0_H0, -RZ.H0_H0 ;  /* 0xa00000ff8a28d230 */ /* 0x000fe20000000900 */
[----:B------:R-:W-:Y:S01]  /*9600*/  LOP3.LUT R6, R2, 0xff, RZ, 0xc0, !PT ;  /* 0x000000ff02067812 */ /* 0x000fe200078ec0ff */
[----:B------:R-:W-:Y:S01]  /*9610*/  @!P1 HADD2 R36, -R12.H0_H0, -RZ.H0_H0 ;  /* 0xa00000ff0c249230 */ /* 0x000fe20000000900 */
[----:B------:R-:W-:-:S02]  /*9620*/  PRMT R38, R139, 0x5410, R138 ;  /* 0x000054108b267816 */ /* 0x000fc4000000008a */
[----:B------:R-:W-:Y:S02]  /*9630*/  @!P6 PRMT R139, R41, 0x5410, RZ ;  /* 0x00005410298be816 */ /* 0x000fe400000000ff */
[----:B------:R-:W-:Y:S02]  /*9640*/  SHF.R.U32.HI R7, RZ, 0x18, R2 ;  /* 0x00000018ff077819 */ /* 0x000fe40000011602 */
[----:B------:R-:W-:Y:S02]  /*9650*/  PRMT R41, R5, 0x5410, R12 ;  /* 0x0000541005297816 */ /* 0x000fe4000000000c */
[----:B------:R-:W-:Y:S02]  /*9660*/  LOP3.LUT R3, R2, 0xffff, RZ, 0xc0, !PT ;  /* 0x0000ffff02037812 */ /* 0x000fe400078ec0ff */
[----:B------:R-:W-:Y:S01]  /*9670*/  @!P1 PRMT R12, R36, 0x5410, RZ ;  /* 0x00005410240c9816 */ /* 0x000fe200000000ff */
[----:B------:R-:W-:Y:S01]  /*9680*/  MUFU.EX2 R10, R69 ;  /* 0x00000045000a7308 */ /* 0x000fe20000000800 */
[----:B------:R-:W-:-:S02]  /*9690*/  @!P5 PRMT R138, R40, 0x5410, RZ ;  /* 0x00005410288ad816 */ /* 0x000fc400000000ff */
[C---:B------:R-:W-:Y:S02]  /*96a0*/  ISETP.GE.U32.AND P1, PT, R113.reuse, R6, PT ;  /* 0x000000067100720c */ /* 0x040fe40003f26070 */
[----:B------:R-:W-:Y:S02]  /*96b0*/  SHF.R.U32.HI R2, RZ, 0x10, R2 ;  /* 0x00000010ff027819 */ /* 0x000fe40000011602 */
[----:B------:R-:W-:Y:S01]  /*96c0*/  ISETP.GE.U32.AND P5, PT, R113, R7, PT ;  /* 0x000000077100720c */ /* 0x000fe20003fa6070 */
[----:B------:R-:W1:Y:S01]  /*96d0*/  MUFU.EX2 R6, R67 ;  /* 0x0000004300067308 */ /* 0x000e620000000800 */
[----:B------:R-:W-:Y:S01]  /*96e0*/  SHF.R.U32.HI R7, RZ, 0x8, R3 ;  /* 0x00000008ff077819 */ /* 0x000fe20000011603 */
[----:B------:R-:W-:Y:S01]  /*96f0*/  @!P4 HADD2 R39, -R5.H0_H0, -RZ.H0_H0 ;  /* 0xa00000ff0527c230 */ /* 0x000fe20000000900 */
[----:B------:R-:W-:Y:S02]  /*9700*/  LOP3.LUT R3, R2, 0xff, RZ, 0xc0, !PT ;  /* 0x000000ff02037812 */ /* 0x000fe400078ec0ff */
[----:B------:R-:W-:-:S02]  /*9710*/  LOP3.LUT R2, R7, 0xffff, RZ, 0xc0, !PT ;  /* 0x0000ffff07027812 */ /* 0x000fc400078ec0ff */
[----:B------:R-:W-:Y:S02]  /*9720*/  @!P4 PRMT R5, R39, 0x5410, RZ ;  /* 0x000054102705c816 */ /* 0x000fe400000000ff */
[C---:B------:R-:W-:Y:S02]  /*9730*/  ISETP.GE.U32.AND P6, PT, R113.reuse, R3, PT ;  /* 0x000000037100720c */ /* 0x040fe40003fc6070 */
[----:B------:R-:W-:Y:S01]  /*9740*/  ISETP.GE.U32.AND P4, PT, R113, R2, PT ;  /* 0x000000027100720c */ /* 0x000fe20003f86070 */
[----:B------:R-:W-:-:S04]  /*9750*/  IMAD.WIDE.U32 R2, R13, -0x2daee0ad, RZ ;  /* 0xd2511f530d027825 */ /* 0x000fc800078e00ff */
[----:B------:R-:W-:Y:S01]  /*9760*/  FADD.FTZ R9, R0, R25 ;  /* 0x0000001900097221 */ /* 0x000fe20000010000 */
[----:B------:R-:W-:Y:S02]  /*9770*/  LOP3.LUT R0, R3, UR16, R8, 0x96, !PT ;  /* 0x0000001003007c12 */ /* 0x000fe4000f8e9608 */
[----:B-1----:R-:W-:Y:S02]  /*9780*/  F2FP.PACK_AB R8, R10, R6 ;  /* 0x000000060a08723e */ /* 0x002fe400000000ff */
[----:B------:R-:W-:Y:S01]  /*9790*/  LOP3.LUT R7, R0, 0xffff, RZ, 0xc0, !PT ;  /* 0x0000ffff00077812 */ /* 0x000fe200078ec0ff */
[----:B------:R-:W-:Y:S01]  /*97a0*/  IMAD.MOV.U32 R92, RZ, RZ, R234 ;  /* 0x000000ffff5c7224 */ /* 0x000fe200078e00ea */
[C---:B------:R-:W-:Y:S01]  /*97b0*/  PRMT R137, R8.reuse, 0x7610, R137 ;  /* 0x0000761008897816 */ /* 0x040fe20000000089 */
[----:B------:R-:W-:Y:S01]  /*97c0*/  MUFU.EX2 R234, R82 ;  /* 0x0000005200ea7308 */ /* 0x000fe20000000800 */
[----:B------:R-:W-:Y:S02]  /*97d0*/  PRMT R136, R8, 0x7632, R136 ;  /* 0x0000763208887816 */ /* 0x000fe40000000088 */
[----:B------:R-:W-:Y:S01]  /*97e0*/  SHF.R.U32.HI R7, RZ, 0x8, R7 ;  /* 0x00000008ff077819 */ /* 0x000fe20000011607 */
[----:B------:R-:W-:-:S04]  /*97f0*/  @!P1 HADD2 R42, -R137.H0_H0, -RZ.H0_H0 ;  /* 0xa00000ff892a9230 */ /* 0x000fc80000000900 */
[----:B------:R-:W1:Y:S01]  /*9800*/  MUFU.EX2 R8, R81 ;  /* 0x0000005100087308 */ /* 0x000e620000000800 */
[----:B------:R-:W-:Y:S02]  /*9810*/  LOP3.LUT R7, R7, 0xffff, RZ, 0xc0, !PT ;  /* 0x0000ffff07077812 */ /* 0x000fe400078ec0ff */
[----:B------:R-:W-:Y:S01]  /*9820*/  PRMT R40, R137, 0x5410, R136 ;  /* 0x0000541089287816 */ /* 0x000fe20000000088 */
[----:B------:R-:W-:Y:S01]  /*9830*/  @!P4 HADD2 R43, -R136.H0_H0, -RZ.H0_H0 ;  /* 0xa00000ff882bc230 */ /* 0x000fe20000000900 */
[----:B------:R-:W-:Y:S02]  /*9840*/  @!P1 PRMT R137, R42, 0x5410, RZ ;  /* 0x000054102a899816 */ /* 0x000fe400000000ff */
[----:B------:R-:W-:Y:S01]  /*9850*/  ISETP.GE.U32.AND P1, PT, R113, R7, PT ;  /* 0x000000077100720c */ /* 0x000fe20003f26070 */
[----:B------:R-:W-:Y:S01]  /*9860*/  FADD.FTZ R7, R6, R9 ;  /* 0x0000000906077221 */ /* 0x000fe20000010000 */
[----:B------:R-:W-:Y:S02]  /*9870*/  LOP3.LUT R6, R0, 0xff, RZ, 0xc0, !PT ;  /* 0x000000ff00067812 */ /* 0x000fe400078ec0ff */
[----:B------:R-:W-:-:S02]  /*9880*/  @!P4 PRMT R136, R43, 0x5410, RZ ;  /* 0x000054102b88c816 */ /* 0x000fc400000000ff */
[----:B------:R-:W-:Y:S02]  /*9890*/  ISETP.GE.U32.AND P4, PT, R113, R6, PT ;  /* 0x000000067100720c */ /* 0x000fe40003f86070 */
[C---:B------:R-:W-:Y:S02]  /*98a0*/  PRMT R135, R27.reuse, 0x7610, R135 ;  /* 0x000076101b877816 */ /* 0x040fe40000000087 */
[----:B-1----:R-:W-:Y:S02]  /*98b0*/  F2FP.PACK_AB R6, R234, R8 ;  /* 0x00000008ea06723e */ /* 0x002fe400000000ff */
[----:B------:R-:W-:Y:S01]  /*98c0*/  PRMT R134, R27, 0x7632, R134 ;  /* 0x000076321b867816 */ /* 0x000fe20000000086 */
[----:B------:R-:W-:Y:S01]  /*98d0*/  @!P6 HADD2 R46, -R135.H0_H0, -RZ.H0_H0 ;  /* 0xa00000ff872ee230 */ /* 0x000fe20000000900 */
[C---:B------:R-:W-:Y:S02]  /*98e0*/  PRMT R132, R6.reuse, 0x7632, R132 ;  /* 0x0000763206847816 */ /* 0x040fe40000000084 */
[----:B------:R-:W-:Y:S01]  /*98f0*/  PRMT R133, R6, 0x7610, R133 ;  /* 0x0000761006857816 */ /* 0x000fe20000000085 */
[----:B------:R-:W-:Y:S01]  /*9900*/  IMAD.MOV.U32 R94, RZ, RZ, R76 ;  /* 0x000000ffff5e7224 */ /* 0x000fe200078e004c */
[----:B------:R-:W-:Y:S01]  /*9910*/  LOP3.LUT R6, R2, 0xff, RZ, 0xc0, !PT ;  /* 0x000000ff02067812 */ /* 0x000fe200078ec0ff */
[----:B------:R-:W-:Y:S01]  /*9920*/  IMAD.MOV.U32 R76, RZ, RZ, R230 ;  /* 0x000000ffff4c7224 */ /* 0x000fe200078e00e6 */
[----:B------:R-:W-:Y:S01]  /*9930*/  PRMT R39, R135, 0x5410, R134 ;  /* 0x0000541087277816 */ /* 0x000fe20000000086 */
[----:B------:R-:W-:Y:S01]  /*9940*/  IMAD.MOV.U32 R44, RZ, RZ, R231 ;  /* 0x000000ffff2c7224 */ /* 0x000fe200078e00e7 */
[----:B------:R-:W-:Y:S01]  /*9950*/  @!P1 HADD2 R47, -R132.H0_H0, -RZ.H0_H0 ;  /* 0xa00000ff842f9230 */ /* 0x000fe20000000900 */
[----:B------:R-:W-:Y:S01]  /*9960*/  @!P6 PRMT R135, R46, 0x5410, RZ ;  /* 0x000054102e87e816 */ /* 0x000fe200000000ff */
[----:B------:R-:W-:Y:S01]  /*9970*/  MUFU.EX2 R230, R86 ;  /* 0x0000005600e67308 */ /* 0x000fe20000000800 */
[----:B------:R-:W-:-:S02]  /*9980*/  ISETP.GE.U32.AND P6, PT, R113, R6, PT ;  /* 0x000000067100720c */ /* 0x000fc40003fc6070 */
[----:B------:R-:W-:Y:S02]  /*9990*/  SHF.R.U32.HI R6, RZ, 0x18, R2 ;  /* 0x00000018ff067819 */ /* 0x000fe40000011602 */
[----:B------:R-:W-:-:S03]  /*99a0*/  LOP3.LUT R3, R2, 0xffff, RZ, 0xc0, !PT ;  /* 0x0000ffff02037812 */ /* 0x000fc600078ec0ff */
[----:B------:R-:W1:Y:S01]  /*99b0*/  MUFU.EX2 R231, R83 ;  /* 0x0000005300e77308 */ /* 0x000e620000000800 */
[----:B------:R-:W-:Y:S02]  /*99c0*/  PRMT R67, R133, 0x5410, R132 ;  /* 0x0000541085437816 */ /* 0x000fe40000000084 */
[----:B------:R-:W-:Y:S02]  /*99d0*/  @!P1 PRMT R132, R47, 0x5410, RZ ;  /* 0x000054102f849816 */ /* 0x000fe400000000ff */
[----:B------:R-:W-:Y:S02]  /*99e0*/  SHF.R.U32.HI R2, RZ, 0x10, R2 ;  /* 0x00000010ff027819 */ /* 0x000fe40000011602 */
[----:B------:R-:W-:Y:S02]  /*99f0*/  ISETP.GE.U32.AND P1, PT, R113, R6, PT ;  /* 0x000000067100720c */ /* 0x000fe40003f26070 */
[----:B------:R-:W-:Y:S01]  /*9a00*/  SHF.R.U32.HI R6, RZ, 0x8, R3 ;  /* 0x00000008ff067819 */ /* 0x000fe20000011603 */
[----:B------:R-:W-:Y:S01]  /*9a10*/  @!P5 HADD2 R57, -R134.H0_H0, -RZ.H0_H0 ;  /* 0xa00000ff8639d230 */ /* 0x000fe20000000900 */
[----:B------:R-:W-:-:S02]  /*9a20*/  LOP3.LUT R3, R2, 0xff, RZ, 0xc0, !PT ;  /* 0x000000ff02037812 */ /* 0x000fc400078ec0ff */
[----:B------:R-:W-:Y:S02]  /*9a30*/  LOP3.LUT R2, R6, 0xffff, RZ, 0xc0, !PT ;  /* 0x0000ffff06027812 */ /* 0x000fe400078ec0ff */
[----:B------:R-:W-:Y:S02]  /*9a40*/  @!P5 PRMT R134, R57, 0x5410, RZ ;  /* 0x000054103986d816 */ /* 0x000fe400000000ff */
[----:B------:R-:W-:Y:S02]  /*9a50*/  ISETP.GE.U32.AND P5, PT, R113, R2, PT ;  /* 0x000000027100720c */ /* 0x000fe40003fa6070 */
[----:B-1----:R-:W-:Y:S01]  /*9a60*/  F2FP.PACK_AB R2, R231, R230 ;  /* 0x000000e6e702723e */ /* 0x002fe200000000ff */
[----:B------:R-:W-:Y:S02]  /*9a70*/  IMAD.MOV.U32 R78, RZ, RZ, R222 ;  /* 0x000000ffff4e7224 */ /* 0x000fe400078e00de */
[----:B------:R-:W-:Y:S01]  /*9a80*/  IMAD.MOV.U32 R79, RZ, RZ, R223 ;  /* 0x000000ffff4f7224 */ /* 0x000fe200078e00df */
[C---:B------:R-:W-:Y:S01]  /*9a90*/  PRMT R35, R2.reuse, 0x7610, R35 ;  /* 0x0000761002237816 */ /* 0x040fe20000000023 */
[----:B------:R-:W-:Y:S01]  /*9aa0*/  MUFU.EX2 R223, R87 ;  /* 0x0000005700df7308 */ /* 0x000fe20000000800 */
[----:B------:R-:W-:Y:S01]  /*9ab0*/  FADD.FTZ R11, R11, R97 ;  /* 0x000000610b0b7221 */ /* 0x000fe20000010000 */
[----:B------:R-:W-:Y:S01]  /*9ac0*/  PRMT R34, R2, 0x7632, R34 ;  /* 0x0000763202227816 */ /* 0x000fe20000000022 */
[----:B------:R-:W-:-:S02]  /*9ad0*/  @!P4 HADD2 R56, -R133.H0_H0, -RZ.H0_H0 ;  /* 0xa00000ff8538c230 */ /* 0x000fc40000000900 */
[----:B------:R-:W-:-:S03]  /*9ae0*/  @!P6 HADD2 R58, -R35.H0_H0, -RZ.H0_H0 ;  /* 0xa00000ff233ae230 */ /* 0x000fc60000000900 */
[----:B------:R-:W1:Y:S01]  /*9af0*/  MUFU.EX2 R222, R96 ;  /* 0x0000006000de7308 */ /* 0x000e620000000800 */
[----:B------:R-:W-:Y:S01]  /*9b00*/  IMAD.MOV.U32 R95, RZ, RZ, R77 ;  /* 0x000000ffff5f7224 */ /* 0x000fe200078e004d */
[----:B------:R-:W-:Y:S01]  /*9b10*/  SHF.R.U32.HI R2, RZ, 0x18, R4 ;  /* 0x00000018ff027819 */ /* 0x000fe20000011604 */
[----:B------:R-:W-:Y:S01]  /*9b20*/  IMAD.MOV.U32 R77, RZ, RZ, R66 ;  /* 0x000000ffff4d7224 */ /* 0x000fe200078e0042 */
[----:B------:R-:W-:Y:S01]  /*9b30*/  PRMT R66, R35, 0x5410, R34 ;  /* 0x0000541023427816 */ /* 0x000fe20000000022 */
[----:B------:R-:W-:Y:S01]  /*9b40*/  FADD.FTZ R11, R22, R11 ;  /* 0x0000000b160b7221 */ /* 0x000fe20000010000 */
[----:B------:R-:W-:Y:S02]  /*9b50*/  @!P6 PRMT R35, R58, 0x5410, RZ ;  /* 0x000054103a23e816 */ /* 0x000fe400000000ff */
[----:B------:R-:W-:Y:S02]  /*9b60*/  @!P4 PRMT R133, R56, 0x5410, RZ ;  /* 0x000054103885c816 */ /* 0x000fe400000000ff */
[C---:B------:R-:W-:Y:S01]  /*9b70*/  ISETP.GE.U32.AND P6, PT, R113.reuse, R2, PT ;  /* 0x000000027100720c */ /* 0x040fe20003fc6070 */
[----:B------:R-:W-:Y:S01]  /*9b80*/  IMAD.MOV.U32 R42, RZ, RZ, R92 ;  /* 0x000000ffff2a7224 */ /* 0x000fe200078e005c */
[----:B------:R-:W-:Y:S01]  /*9b90*/  ISETP.GE.U32.AND P4, PT, R113, R3, PT ;  /* 0x000000037100720c */ /* 0x000fe20003f86070 */
[----:B------:R-:W-:Y:S01]  /*9ba0*/  FADD.FTZ R3, R24, R11 ;  /* 0x0000000b18037221 */ /* 0x000fe20000010000 */
[----:B------:R-:W-:Y:S01]  /*9bb0*/  SHF.R.U32.HI R2, RZ, 0x10, R4 ;  /* 0x00000010ff027819 */ /* 0x000fe20000011604 */
[----:B------:R-:W-:Y:S01]  /*9bc0*/  IMAD.MOV.U32 R92, RZ, RZ, R84 ;  /* 0x000000ffff5c7224 */ /* 0x000fe200078e0054 */
[----:B------:R-:W-:Y:S01]  /*9bd0*/  @!P5 HADD2 R59, -R34.H0_H0, -RZ.H0_H0 ;  /* 0xa00000ff223bd230 */ /* 0x000fe20000000900 */
[----:B------:R-:W-:Y:S01]  /*9be0*/  IMAD.MOV.U32 R84, RZ, RZ, R54 ;  /* 0x000000ffff547224 */ /* 0x000fe200078e0036 */
[----:B------:R-:W-:Y:S01]  /*9bf0*/  LOP3.LUT R2, R2, 0xff, RZ, 0xc0, !PT ;  /* 0x000000ff02027812 */ /* 0x000fe200078ec0ff */
[----:B------:R-:W-:-:S02]  /*9c00*/  IMAD.MOV.U32 R54, RZ, RZ, R245 ;  /* 0x000000ffff367224 */ /* 0x000fc400078e00f5 */
[----:B------:R-:W-:Y:S01]  /*9c10*/  FADD.FTZ R245, R23, R3 ;  /* 0x0000000317f57221 */ /* 0x000fe20000010000 */
[----:B-1----:R-:W-:Y:S01]  /*9c20*/  F2FP.PACK_AB R3, R222, R223 ;  /* 0x000000dfde03723e */ /* 0x002fe200000000ff */
[----:B------:R-:W-:Y:S01]  /*9c30*/  IMAD.MOV.U32 R75, RZ, RZ, R128 ;  /* 0x000000ffff4b7224 */ /* 0x000fe200078e0080 */
[----:B------:R-:W-:Y:S01]  /*9c40*/  @!P5 PRMT R34, R59, 0x5410, RZ ;  /* 0x000054103b22d816 */ /* 0x000fe200000000ff */
[----:B------:R-:W-:Y:S01]  /*9c50*/  IMAD.MOV.U32 R128, RZ, RZ, R221 ;  /* 0x000000ffff807224 */ /* 0x000fe200078e00dd */
[----:B------:R-:W-:Y:S01]  /*9c60*/  ISETP.GE.U32.AND P5, PT, R113, R2, PT ;  /* 0x000000027100720c */ /* 0x000fe20003fa6070 */
[----:B------:R-:W-:Y:S01]  /*9c70*/  MUFU.EX2 R221, R99 ;  /* 0x0000006300dd7308 */ /* 0x000fe20000000800 */
[C---:B------:R-:W-:Y:S02]  /*9c80*/  PRMT R27, R3.reuse, 0x7610, R27 ;  /* 0x00007610031b7816 */ /* 0x040fe4000000001b */
[----:B------:R-:W-:Y:S02]  /*9c90*/  PRMT R26, R3, 0x7632, R26 ;  /* 0x00007632031a7816 */ /* 0x000fe4000000001a */
[----:B------:R-:W-:-:S03]  /*9ca0*/  SHF.R.U32.HI R3, RZ, 0x10, R0 ;  /* 0x00000010ff037819 */ /* 0x000fc60000011600 */
[----:B------:R-:W1:Y:S01]  /*9cb0*/  MUFU.EX2 R2, R98 ;  /* 0x0000006200027308 */ /* 0x000e620000000800 */
[----:B------:R-:W-:Y:S01]  /*9cc0*/  @!P4 HADD2 R60, -R27.H0_H0, -RZ.H0_H0 ;  /* 0xa00000ff1b3cc230 */ /* 0x000fe20000000900 */
[----:B------:R-:W-:Y:S01]  /*9cd0*/  IMAD.MOV.U32 R73, RZ, RZ, R72 ;  /* 0x000000ffff497224 */ /* 0x000fe200078e0048 */
[----:B------:R-:W-:Y:S01]  /*9ce0*/  LOP3.LUT R3, R3, 0xff, RZ, 0xc0, !PT ;  /* 0x000000ff03037812 */ /* 0x000fe200078ec0ff */
[----:B------:R-:W-:Y:S01]  /*9cf0*/  IMAD.MOV.U32 R72, RZ, RZ, R65 ;  /* 0x000000ffff487224 */ /* 0x000fe200078e0041 */
[----:B------:R-:W-:Y:S01]  /*9d00*/  PRMT R65, R27, 0x5410, R26 ;  /* 0x000054101b417816 */ /* 0x000fe2000000001a */
[----:B------:R-:W-:Y:S01]  /*9d10*/  @!P1 HADD2 R61, -R26.H0_H0, -RZ.H0_H0 ;  /* 0xa00000ff1a3d9230 */ /* 0x000fe20000000900 */
[----:B------:R-:W-:Y:S02]  /*9d20*/  @!P4 PRMT R27, R60, 0x5410, RZ ;  /* 0x000054103c1bc816 */ /* 0x000fe400000000ff */
[----:B------:R-:W-:Y:S02]  /*9d30*/  ISETP.GE.U32.AND P4, PT, R113, R3, PT ;  /* 0x000000037100720c */ /* 0x000fe40003f86070 */
[----:B------:R-:W-:-:S02]  /*9d40*/  SHF.R.U32.HI R0, RZ, 0x18, R0 ;  /* 0x00000018ff007819 */ /* 0x000fc40000011600 */
[----:B------:R-:W-:Y:S01]  /*9d50*/  @!P1 PRMT R26, R61, 0x5410, RZ ;  /* 0x000054103d1a9816 */ /* 0x000fe200000000ff */
[----:B------:R-:W-:Y:S01]  /*9d60*/  IMAD.MOV.U32 R43, RZ, RZ, R93 ;  /* 0x000000ffff2b7224 */ /* 0x000fe200078e005d */
[----:B------:R-:W-:Y:S01]  /*9d70*/  ISETP.GE.U32.AND P1, PT, R113, R0, PT ;  /* 0x000000007100720c */ /* 0x000fe20003f26070 */
[----:B------:R-:W-:Y:S01]  /*9d80*/  IMAD.MOV.U32 R93, RZ, RZ, R85 ;  /* 0x000000ffff5d7224 */ /* 0x000fe200078e0055 */
[----:B-1----:R-:W-:Y:S01]  /*9d90*/  F2FP.PACK_AB R0, R221, R2 ;  /* 0x00000002dd00723e */ /* 0x002fe200000000ff */
[----:B------:R-:W-:Y:S02]  /*9da0*/  IMAD.MOV.U32 R85, RZ, RZ, R53 ;  /* 0x000000ffff557224 */ /* 0x000fe400078e0035 */
[----:B------:R-:W-:Y:S01]  /*9db0*/  IMAD.MOV.U32 R74, RZ, RZ, R246 ;  /* 0x000000ffff4a7224 */ /* 0x000fe200078e00f6 */
[----:B------:R-:W-:Y:S01]  /*9dc0*/  PRMT R23, R0, 0x7632, R23 ;  /* 0x0000763200177816 */ /* 0x000fe20000000017 */
[----:B------:R-:W-:Y:S02]  /*9dd0*/  IMAD.MOV.U32 R53, RZ, RZ, R247 ;  /* 0x000000ffff357224 */ /* 0x000fe400078e00f7 */
[----:B------:R-:W-:-:S02]  /*9de0*/  IMAD.MOV.U32 R45, RZ, RZ, R80 ;  /* 0x000000ffff2d7224 */ /* 0x000fc400078e0050 */
[----:B------:R-:W-:Y:S02]  /*9df0*/  IMAD.MOV.U32 R247, RZ, RZ, R243 ;  /* 0x000000fffff77224 */ /* 0x000fe400078e00f3 */
[----:B------:R-:W-:Y:S01]  /*9e00*/  FADD.FTZ R243, R2, R52 ;  /* 0x0000003402f37221 */ /* 0x000fe20000010000 */
[----:B------:R-:W-:Y:S01]  /*9e10*/  LOP3.LUT R2, R115, UR14, R78, 0x96, !PT ;  /* 0x0000000e73027c12 */ /* 0x000fe2000f8e964e */
[----:B------:R-:W-:Y:S01]  /*9e20*/  IMAD.MOV.U32 R79, RZ, RZ, R75 ;  /* 0x000000ffff4f7224 */ /* 0x000fe200078e004b */
[----:B------:R-:W-:Y:S01]  /*9e30*/  @!P4 HADD2 R62, -R0.H0_H0, -RZ.H0_H0 ;  /* 0xa00000ff003ec230 */ /* 0x000fe20000000900 */
[----:B------:R-:W-:Y:S01]  /*9e40*/  IMAD.MOV.U32 R80, RZ, RZ, R51 ;  /* 0x000000ffff507224 */ /* 0x000fe200078e0033 */
[C---:B------:R-:W-:Y:S01]  /*9e50*/  @P4 PRMT R220, R0.reuse, 0x7610, R220 ;  /* 0x0000761000dc4816 */ /* 0x040fe200000000dc */
[----:B------:R-:W-:Y:S01]  /*9e60*/  IMAD.MOV.U32 R78, RZ, RZ, R74 ;  /* 0x000000ffff4e7224 */ /* 0x000fe200078e004a */
[----:B------:R-:W-:Y:S01]  /*9e70*/  PRMT R51, R0, 0x5410, R23 ;  /* 0x0000541000337816 */ /* 0x000fe20000000017 */
[----:B------:R-:W-:Y:S01]  /*9e80*/  IMAD.MOV.U32 R75, RZ, RZ, R44 ;  /* 0x000000ffff4b7224 */ /* 0x000fe200078e002c */
[----:B------:R-:W-:Y:S01]  /*9e90*/  LOP3.LUT R0, R95, UR34, R42, 0x96, !PT ;  /* 0x000000225f007c12 */ /* 0x000fe2000f8e962a */
        /* <DEDUP_REMOVED lines=12> */
[----:B------:R-:W-:-:S04]  /*9f60*/  IMAD.WIDE.U32 R2, R2, -0x2daee0ad, RZ ;  /* 0xd2511f5302027825 */ /* 0x000fc800078e00ff */
[----:B------:R-:W-:Y:S01]  /*9f70*/  IMAD.WIDE.U32 R236, R0, -0x326172a9, RZ ;  /* 0xcd9e8d5700ec7825 */ /* 0x000fe200078e00ff */
[----:B------:R-:W-:Y:S01]  /*9f80*/  LOP3.LUT R0, R3, UR12, R94, 0x96, !PT ;  /* 0x0000000c03007c12 */ /* 0x000fe2000f8e965e */
[----:B------:R-:W-:Y:S03]  /*9f90*/  STG.E.U16 [R20.64+-0x40], R17 ;  /* 0xffffc01114007986 */ /* 0x000fe6000c10151c */
[----:B------:R-:W-:Y:S01]  /*9fa0*/  LOP3.LUT R3, R237, UR13, R114, 0x96, !PT ;  /* 0x0000000ded037c12 */ /* 0x000fe2000f8e9672 */
[----:B------:R-:W-:Y:S01]  /*9fb0*/  STG.E.U16 [R20.64+-0x3e], R14 ;  /* 0xffffc20e14007986 */ /* 0x000fe2000c10151c */
[----:B------:R-:W-:-:S03]  /*9fc0*/  FADD.FTZ R6, R10, R7 ;  /* 0x000000070a067221 */ /* 0x000fc60000010000 */
[----:B------:R-:W-:Y:S04]  /*9fd0*/  STG.E.U16 [R32.64+-0x40], R16 ;  /* 0xffffc01020007986 */ /* 0x000fe8000c10151c */
[----:B------:R-:W-:Y:S01]  /*9fe0*/  STG.E.U16 [R32.64+-0x3e], R15 ;  /* 0xffffc20f20007986 */ /* 0x000fe2000c10151c */
[----:B------:R-:W-:-:S03]  /*9ff0*/  IMAD.MOV.U32 R246, RZ, RZ, R244 ;  /* 0x000000fffff67224 */ /* 0x000fc600078e00f4 */
[----:B------:R1:W-:Y:S01]  /*a000*/  STG.E.U16 [R30.64+-0x40], R5 ;  /* 0xffffc0051e007986 */ /* 0x0003e2000c10151c */
[----:B------:R-:W-:Y:S02]  /*a010*/  FADD.FTZ R244, R8, R6 ;  /* 0x0000000608f47221 */ /* 0x000fe40000010000 */
[----:B------:R-:W-:-:S04]  /*a020*/  IMAD.WIDE.U32 R8, R0, -0x326172a9, RZ ;  /* 0xcd9e8d5700087825 */ /* 0x000fc800078e00ff */
[----:B-1----:R-:W-:-:S05]  /*a030*/  IMAD.WIDE.U32 R4, R3, -0x2daee0ad, RZ ;  /* 0xd2511f5303047825 */ /* 0x002fca00078e00ff */
[----:B------:R-:W-:-:S05]  /*a040*/  LOP3.LUT R0, R5, UR10, R2, 0x96, !PT ;  /* 0x0000000a05007c12 */ /* 0x000fca000f8e9602 */
[----:B------:R-:W-:Y:S01]  /*a050*/  IMAD.WIDE.U32 R6, R0, -0x326172a9, RZ ;  /* 0xcd9e8d5700067825 */ /* 0x000fe200078e00ff */
[----:B------:R-:W-:-:S04]  /*a060*/  LOP3.LUT R3, R9, UR11, R236, 0x96, !PT ;  /* 0x0000000b09037c12 */ /* 0x000fc8000f8e96ec */
[----:B------:R-:W-:Y:S01]  /*a070*/  LOP3.LUT R0, R7, UR9, R8, 0x96, !PT ;  /* 0x0000000907007c12 */ /* 0x000fe2000f8e9608 */
[----:B------:R-:W-:-:S04]  /*a080*/  IMAD.WIDE.U32 R2, R3, -0x2daee0ad, RZ ;  /* 0xd2511f5303027825 */ /* 0x000fc800078e00ff */
[----:B------:R-:W-:Y:S01]  /*a090*/  IMAD.WIDE.U32 R8, R0, -0x2daee0ad, RZ ;  /* 0xd2511f5300087825 */ /* 0x000fe200078e00ff */
[----:B------:R-:W-:-:S04]  /*a0a0*/  LOP3.LUT R3, R3, UR8, R4, 0x96, !PT ;  /* 0x0000000803037c12 */ /* 0x000fc8000f8e9604 */
[----:B------:R-:W-:Y:S01]  /*a0b0*/  LOP3.LUT R2, R9, UR6, R2, 0x96, !PT ;  /* 0x0000000609027c12 */ /* 0x000fe2000f8e9602 */
[----:B------:R-:W-:-:S04]  /*a0c0*/  IMAD.WIDE.U32 R4, R3, -0x326172a9, RZ ;  /* 0xcd9e8d5703047825 */ /* 0x000fc800078e00ff */
[----:B------:R-:W-:Y:S01]  /*a0d0*/  IMAD.WIDE.U32 R2, R2, -0x326172a9, RZ ;  /* 0xcd9e8d5702027825 */ /* 0x000fe200078e00ff */
[----:B------:R-:W-:-:S04]  /*a0e0*/  LOP3.LUT R7, R5, UR7, R6, 0x96, !PT ;  /* 0x0000000705077c12 */ /* 0x000fc8000f8e9606 */
[----:B------:R-:W-:Y:S02]  /*a0f0*/  SHF.R.U32.HI R5, RZ, 0x10, R2 ;  /* 0x00000010ff057819 */ /* 0x000fe40000011602 */
[----:B------:R-:W-:Y:S02]  /*a100*/  LOP3.LUT R0, R3, UR15, R4, 0x96, !PT ;  /* 0x0000000f03007c12 */ /* 0x000fe4000f8e9604 */
[C---:B------:R-:W-:Y:S02]  /*a110*/  LOP3.LUT R3, R2.reuse, 0xffff, RZ, 0xc0, !PT ;  /* 0x0000ffff02037812 */ /* 0x040fe400078ec0ff */
[----:B------:R-:W-:Y:S02]  /*a120*/  LOP3.LUT R6, R2, 0xff, RZ, 0xc0, !PT ;  /* 0x000000ff02067812 */ /* 0x000fe400078ec0ff */
[----:B------:R-:W-:Y:S02]  /*a130*/  SHF.R.U32.HI R4, RZ, 0x18, R2 ;  /* 0x00000018ff047819 */ /* 0x000fe40000011602 */
[----:B------:R-:W-:Y:S01]  /*a140*/  LOP3.LUT R2, R5, 0xff, RZ, 0xc0, !PT ;  /* 0x000000ff05027812 */ /* 0x000fe200078ec0ff */
[----:B------:R1:W-:Y:S01]  /*a150*/  STG.E.U16 [R30.64+-0x3e], R12 ;  /* 0xffffc20c1e007986 */ /* 0x0003e2000c10151c */
[----:B------:R-:W-:-:S04]  /*a160*/  SHF.R.U32.HI R3, RZ, 0x8, R3 ;  /* 0x00000008ff037819 */ /* 0x000fc80000011603 */
[----:B------:R-:W-:Y:S02]  /*a170*/  PRMT R13, R6, 0x5410, R3 ;  /* 0x00005410060d7816 */ /* 0x000fe40000000003 */
[----:B------:R-:W-:Y:S02]  /*a180*/  SHF.R.U32.HI R5, RZ, 0x18, R0 ;  /* 0x00000018ff057819 */ /* 0x000fe40000011600 */
[----:B-1----:R-:W-:Y:S02]  /*a190*/  PRMT R12, R2, 0x5410, R4 ;  /* 0x00005410020c7816 */ /* 0x002fe40000000004 */
[----:B------:R-:W-:-:S04]  /*a1a0*/  LOP3.LUT R2, R0, 0xffff, RZ, 0xc0, !PT ;  /* 0x0000ffff00027812 */ /* 0x000fc800078ec0ff */
[----:B------:R-:W-:Y:S02]  /*a1b0*/  SHF.R.U32.HI R3, RZ, 0x8, R2 ;  /* 0x00000008ff037819 */ /* 0x000fe40000011602 */
[----:B------:R-:W-:Y:S02]  /*a1c0*/  LOP3.LUT R2, R0, 0xff, RZ, 0xc0, !PT ;  /* 0x000000ff00027812 */ /* 0x000fe400078ec0ff */
[----:B------:R-:W-:Y:S02]  /*a1d0*/  SHF.R.U32.HI R4, RZ, 0x10, R0 ;  /* 0x00000010ff047819 */ /* 0x000fe40000011600 */
[----:B------:R-:W-:Y:S01]  /*a1e0*/  PRMT R9, R2, 0x5410, R3 ;  /* 0x0000541002097816 */ /* 0x000fe20000000003 */
[----:B------:R-:W-:Y:S01]  /*a1f0*/  IMAD.WIDE.U32 R2, R7, -0x2daee0ad, RZ ;  /* 0xd2511f5307027825 */ /* 0x000fe200078e00ff */
[----:B------:R-:W-:-:S04]  /*a200*/  LOP3.LUT R4, R4, 0xff, RZ, 0xc0, !PT ;  /* 0x000000ff04047812 */ /* 0x000fc800078ec0ff */
[----:B------:R-:W-:Y:S02]  /*a210*/  LOP3.LUT R0, R3, UR16, R8, 0x96, !PT ;  /* 0x0000001003007c12 */ /* 0x000fe4000f8e9608 */
[----:B------:R-:W-:Y:S02]  /*a220*/  PRMT R6, R4, 0x5410, R5 ;  /* 0x0000541004067816 */ /* 0x000fe40000000005 */
[----:B------:R-:W-:-:S04]  /*a230*/  LOP3.LUT R4, R0, 0xffff, RZ, 0xc0, !PT ;  /* 0x0000ffff00047812 */ /* 0x000fc800078ec0ff */
[----:B------:R-:W-:Y:S02]  /*a240*/  SHF.R.U32.HI R5, RZ, 0x8, R4 ;  /* 0x00000008ff057819 */ /* 0x000fe40000011604 */
[----:B------:R-:W-:-:S04]  /*a250*/  LOP3.LUT R4, R0, 0xff, RZ, 0xc0, !PT ;  /* 0x000000ff00047812 */ /* 0x000fc800078ec0ff */
[----:B------:R-:W-:Y:S02]  /*a260*/  PRMT R7, R4, 0x5410, R5 ;  /* 0x0000541004077816 */ /* 0x000fe40000000005 */
[--C-:B------:R-:W-:Y:S02]  /*a270*/  SHF.R.U32.HI R5, RZ, 0x10, R0.reuse ;  /* 0x00000010ff057819 */ /* 0x100fe40000011600 */
[----:B------:R-:W-:Y:S02]  /*a280*/  SHF.R.U32.HI R4, RZ, 0x18, R0 ;  /* 0x00000018ff047819 */ /* 0x000fe40000011600 */
[----:B------:R-:W-:-:S04]  /*a290*/  LOP3.LUT R0, R5, 0xff, RZ, 0xc0, !PT ;  /* 0x000000ff05007812 */ /* 0x000fc800078ec0ff */
[----:B------:R-:W-:Y:S02]  /*a2a0*/  PRMT R5, R0, 0x5410, R4 ;  /* 0x0000541000057816 */ /* 0x000fe40000000004 */
[----:B------:R-:W-:-:S04]  /*a2b0*/  LOP3.LUT R0, R2, 0xffff, RZ, 0xc0, !PT ;  /* 0x0000ffff02007812 */ /* 0x000fc800078ec0ff */
[----:B------:R-:W-:Y:S02]  /*a2c0*/  SHF.R.U32.HI R3, RZ, 0x8, R0 ;  /* 0x00000008ff037819 */ /* 0x000fe40000011600 */
[----:B------:R-:W-:Y:S02]  /*a2d0*/  LOP3.LUT R0, R2, 0xff, RZ, 0xc0, !PT ;  /* 0x000000ff02007812 */ /* 0x000fe400078ec0ff */
[----:B------:R-:W-:Y:S02]  /*a2e0*/  PRMT R10, R100, 0x7632, R10 ;  /* 0x00007632640a7816 */ /* 0x000fe4000000000a */
[----:B------:R-:W-:Y:S02]  /*a2f0*/  PRMT R4, R0, 0x5410, R3 ;  /* 0x0000541000047816 */ /* 0x000fe40000000003 */
[----:B------:R-:W-:Y:S01]  /*a300*/  SHF.R.U32.HI R0, RZ, 0x10, R2 ;  /* 0x00000010ff007819 */ /* 0x000fe20000011602 */
[----:B------:R-:W-:Y:S01]  /*a310*/  @!P6 HADD2 R71, -R10.H0_H0, -RZ.H0_H0 ;  /* 0xa00000ff0a47e230 */ /* 0x000fe20000000900 */
[----:B------:R-:W-:-:S02]  /*a320*/  PRMT R11, R100, 0x7610, R11 ;  /* 0x00007610640b7816 */ /* 0x000fc4000000000b */
[----:B------:R-:W-:Y:S02]  /*a330*/  SHF.R.U32.HI R2, RZ, 0x18, R2 ;  /* 0x00000018ff027819 */ /* 0x000fe40000011602 */
[----:B------:R-:W-:Y:S02]  /*a340*/  LOP3.LUT R0, R0, 0xff, RZ, 0xc0, !PT ;  /* 0x000000ff00007812 */ /* 0x000fe400078ec0ff */
[----:B------:R-:W-:Y:S02]  /*a350*/  PRMT R17, R113, 0x7054, R113 ;  /* 0x0000705471117816 */ /* 0x000fe40000000071 */
[----:B------:R-:W-:Y:S01]  /*a360*/  PRMT R36, R11, 0x5410, R10 ;  /* 0x000054100b247816 */ /* 0x000fe2000000000a */
[----:B------:R-:W-:Y:S01]  /*a370*/  @!P5 HADD2 R63, -R11.H0_H0, -RZ.H0_H0 ;  /* 0xa00000ff0b3fd230 */ /* 0x000fe20000000900 */
[----:B------:R-:W-:Y:S02]  /*a380*/  @!P6 PRMT R10, R71, 0x5410, RZ ;  /* 0x00005410470ae816 */ /* 0x000fe400000000ff */
[----:B------:R-:W-:Y:S01]  /*a390*/  PRMT R14, R0, 0x5410, R2 ;  /* 0x00005410000e7816 */ /* 0x000fe20000000002 */
[----:B------:R-:W-:Y:S01]  /*a3a0*/  HSET2.LE.AND R0, R13, R17, PT ;  /* 0x000000110d007233 */ /* 0x000fe20003803000 */
[----:B------:R-:W-:Y:S01]  /*a3b0*/  @!P5 PRMT R11, R63, 0x5410, RZ ;  /* 0x000054103f0bd816 */ /* 0x000fe200000000ff */
[----:B------:R1:W-:Y:S01]  /*a3c0*/  STG.E.U16 [R28.64+-0x3e], R10 ;  /* 0xffffc20a1c007986 */ /* 0x0003e2000c10151c */
[----:B------:R-:W-:-:S03]  /*a3d0*/  IMAD.MOV.U32 R101, RZ, RZ, R128 ;  /* 0x000000ffff657224 */ /* 0x000fc600078e0080 */
[----:B------:R2:W-:Y:S01]  /*a3e0*/  STG.E.U16 [R28.64+-0x40], R11 ;  /* 0xffffc00b1c007986 */ /* 0x0005e2000c10151c */
[----:B------:R-:W-:-:S04]  /*a3f0*/  IMAD.WIDE.U32 R24, R252, -0x326172a9, RZ ;  /* 0xcd9e8d57fc187825 */ /* 0x000fc800078e00ff */
[----:B------:R-:W-:Y:S02]  /*a400*/  IMAD.MOV.U32 R112, RZ, RZ, R247 ;  /* 0x000000ffff707224 */ /* 0x000fe400078e00f7 */
[----:B------:R-:W-:Y:S02]  /*a410*/  IMAD.MOV.U32 R95, RZ, RZ, R75 ;  /* 0x000000ffff5f7224 */ /* 0x000fe400078e004b */
[----:B------:R-:W-:Y:S02]  /*a420*/  IMAD.MOV.U32 R252, RZ, RZ, R101 ;  /* 0x000000fffffc7224 */ /* 0x000fe400078e0065 */
[----:B------:R-:W-:Y:S02]  /*a430*/  IMAD.MOV.U32 R75, RZ, RZ, R93 ;  /* 0x000000ffff4b7224 */ /* 0x000fe400078e005d */
[----:B------:R-:W-:Y:S01]  /*a440*/  IMAD.MOV.U32 R93, RZ, RZ, R73 ;  /* 0x000000ffff5d7224 */ /* 0x000fe200078e0049 */
[----:B-1----:R-:W-:Y:S01]  /*a450*/  LOP3.LUT R10, R0, R64, RZ, 0xc0, !PT ;  /* 0x00000040000a7212 */ /* 0x002fe200078ec0ff */
[----:B------:R-:W-:-:S05]  /*a460*/  HSET2.LE.AND R0, R12, R17, PT ;  /* 0x000000110c007233 */ /* 0x000fca0003803000 */
[----:B--2---:R-:W-:Y:S01]  /*a470*/  LOP3.LUT R11, R0, R50, RZ, 0xc0, !PT ;  /* 0x00000032000b7212 */ /* 0x004fe200078ec0ff */
[----:B------:R-:W-:Y:S01]  /*a480*/  HSET2.LE.AND R0, R4, R17, PT ;  /* 0x0000001104007233 */ /* 0x000fe20003803000 */
[----:B------:R-:W-:Y:S02]  /*a490*/  IMAD.MOV.U32 R73, RZ, RZ, R130 ;  /* 0x000000ffff497224 */ /* 0x000fe400078e0082 */
[----:B------:R-:W-:Y:S02]  /*a4a0*/  IMAD.MOV.U32 R97, RZ, RZ, R112 ;  /* 0x000000ffff617224 */ /* 0x000fe400078e0070 */
[----:B------:R-:W-:Y:S01]  /*a4b0*/  LOP3.LUT R130, R0, R37, RZ, 0xc0, !PT ;  /* 0x0000002500827212 */ /* 0x000fe200078ec0ff */
[----:B------:R-:W-:Y:S01]  /*a4c0*/  IMAD.MOV.U32 R112, RZ, RZ, R131 ;  /* 0x000000ffff707224 */ /* 0x000fe200078e0083 */
[----:B------:R-:W-:Y:S01]  /*a4d0*/  LOP3.LUT R0, R25, R252, RZ, 0x3c, !PT ;  /* 0x000000fc19007212 */ /* 0x000fe200078e3cff */
[----:B------:R-:W-:Y:S02]  /*a4e0*/  IMAD.MOV.U32 R131, RZ, RZ, R238 ;  /* 0x000000ffff837224 */ /* 0x000fe400078e00ee */
[----:B------:R-:W-:-:S02]  /*a4f0*/  IMAD.MOV.U32 R101, RZ, RZ, R53 ;  /* 0x000000ffff657224 */ /* 0x000fc400078e0035 */
[----:B------:R-:W-:Y:S02]  /*a500*/  IMAD.MOV.U32 R94, RZ, RZ, R79 ;  /* 0x000000ffff5e7224 */ /* 0x000fe400078e004f */
[----:B------:R-:W-:Y:S02]  /*a510*/  IMAD.MOV.U32 R53, RZ, RZ, R246 ;  /* 0x000000ffff357224 */ /* 0x000fe400078e00f6 */
[----:B------:R-:W-:Y:S02]  /*a520*/  IMAD.MOV.U32 R69, RZ, RZ, R131 ;  /* 0x000000ffff457224 */ /* 0x000fe400078e0083 */
[----:B------:R-:W-:Y:S02]  /*a530*/  IMAD.MOV.U32 R79, RZ, RZ, R78 ;  /* 0x000000ffff4f7224 */ /* 0x000fe400078e004e */
[----:B------:R-:W-:-:S04]  /*a540*/  IMAD.WIDE.U32 R246, R0, -0x2daee0ad, RZ ;  /* 0xd2511f5300f67825 */ /* 0x000fc800078e00ff */
[----:B------:R-:W-:Y:S02]  /*a550*/  IMAD.MOV.U32 R55, RZ, RZ, R239 ;  /* 0x000000ffff377224 */ /* 0x000fe400078e00ef */
[----:B------:R-:W-:Y:S02]  /*a560*/  IMAD.MOV.U32 R78, RZ, RZ, R45 ;  /* 0x000000ffff4e7224 */ /* 0x000fe400078e002d */
[----:B------:R-:W-:Y:S02]  /*a570*/  IMAD.MOV.U32 R45, RZ, RZ, R76 ;  /* 0x000000ffff2d7224 */ /* 0x000fe400078e004c */
[----:B------:R-:W-:Y:S02]  /*a580*/  IMAD.MOV.U32 R76, RZ, RZ, R217 ;  /* 0x000000ffff4c7224 */ /* 0x000fe400078e00d9 */
[----:B------:R-:W-:Y:S02]  /*a590*/  IMAD.MOV.U32 R96, RZ, RZ, R69 ;  /* 0x000000ffff607224 */ /* 0x000fe400078e0045 */
[----:B------:R-:W-:Y:S01]  /*a5a0*/  IMAD.MOV.U32 R81, RZ, RZ, R101 ;  /* 0x000000ffff517224 */ /* 0x000fe200078e0065 */
[----:B------:R-:W-:Y:S01]  /*a5b0*/  LOP3.LUT R0, R247, UR34, R42, 0x96, !PT ;  /* 0x00000022f7007c12 */ /* 0x000fe2000f8e962a */
[----:B------:R-:W-:-:S02]  /*a5c0*/  IMAD.MOV.U32 R98, RZ, RZ, R55 ;  /* 0x000000ffff627224 */ /* 0x000fc400078e0037 */
[----:B------:R-:W-:Y:S02]  /*a5d0*/  IMAD.MOV.U32 R69, RZ, RZ, R95 ;  /* 0x000000ffff457224 */ /* 0x000fe400078e005f */
[----:B------:R-:W-:Y:S01]  /*a5e0*/  IMAD.MOV.U32 R101, RZ, RZ, R75 ;  /* 0x000000ffff657224 */ /* 0x000fe200078e004b */
[----:B------:R1:W-:Y:S01]  /*a5f0*/  STL.64 [R1+0x70], R24 ;  /* 0x0000701801007387 */ /* 0x0003e20000100a00 */
        /* <DEDUP_REMOVED lines=9> */
[----:B------:R-:W2:Y:S01]  /*a690*/  LDL.LU R249, [R1+0x118] ;  /* 0x0001180001f97983 */ /* 0x000ea20000300800 */
[----:B------:R-:W-:-:S02]  /*a6a0*/  IMAD.MOV.U32 R79, RZ, RZ, R45 ;  /* 0x000000ffff4f7224 */ /* 0x000fc400078e002d */
[----:B------:R-:W-:Y:S02]  /*a6b0*/  IMAD.MOV.U32 R44, RZ, RZ, R76 ;  /* 0x000000ffff2c7224 */ /* 0x000fe400078e004c */
[----:B------:R-:W-:Y:S02]  /*a6c0*/  IMAD.MOV.U32 R77, RZ, RZ, R248 ;  /* 0x000000ffff4d7224 */ /* 0x000fe400078e00f8 */
[----:B------:R-:W-:Y:S01]  /*a6d0*/  IMAD.MOV.U32 R78, RZ, RZ, R93 ;  /* 0x000000ffff4e7224 */ /* 0x000fe200078e005d */
[----:B------:R-:W2:Y:S01]  /*a6e0*/  LDL.LU R248, [R1+0x114] ;  /* 0x0001140001f87983 */ /* 0x000ea20000300800 */
[----:B------:R-:W-:Y:S02]  /*a6f0*/  IMAD.MOV.U32 R45, RZ, RZ, R73 ;  /* 0x000000ffff2d7224 */ /* 0x000fe400078e0049 */
[----:B------:R-:W-:Y:S02]  /*a700*/  IMAD.MOV.U32 R76, RZ, RZ, R229 ;  /* 0x000000ffff4c7224 */ /* 0x000fe400078e00e5 */
[----:B------:R-:W-:Y:S01]  /*a710*/  IMAD.MOV.U32 R93, RZ, RZ, R68 ;  /* 0x000000ffff5d7224 */ /* 0x000fe200078e0044 */
[----:B------:R-:W3:Y:S01]  /*a720*/  LDL.LU R229, [R1+0x110] ;  /* 0x0001100001e57983 */ /* 0x000ee20000300800 */
[----:B------:R-:W-:-:S02]  /*a730*/  IMAD.MOV.U32 R73, RZ, RZ, R172 ;  /* 0x000000ffff497224 */ /* 0x000fc400078e00ac */
[----:B------:R-:W-:Y:S01]  /*a740*/  IMAD.MOV.U32 R68, RZ, RZ, R203 ;  /* 0x000000ffff447224 */ /* 0x000fe200078e00cb */
[----:B------:R4:W5:Y:S04]  /*a750*/  LDL.LU R172, [R1+0x10c] ;  /* 0x00010c0001ac7983 */ /* 0x0009680000300800 */
[----:B------:R-:W3:Y:S01]  /*a760*/  LDL.LU R203, [R1+0x108] ;  /* 0x0001080001cb7983 */ /* 0x000ee20000300800 */
[----:B------:R-:W-:Y:S02]  /*a770*/  IMAD.MOV.U32 R59, RZ, RZ, R74 ;  /* 0x000000ffff3b7224 */ /* 0x000fe400078e004a */
[----:B------:R-:W-:Y:S02]  /*a780*/  IMAD.MOV.U32 R74, RZ, RZ, R84 ;  /* 0x000000ffff4a7224 */ /* 0x000fe400078e0054 */
[----:B------:R-:W-:-:S02]  /*a790*/  IMAD.MOV.U32 R84, RZ, RZ, R206 ;  /* 0x000000ffff547224 */ /* 0x000fc400078e00ce */
[----:B------:R-:W4:Y:S01]  /*a7a0*/  LDL.LU R206, [R1+0x104] ;  /* 0x0001040001ce7983 */ /* 0x000f220000300800 */
[----:B------:R-:W-:Y:S02]  /*a7b0*/  IMAD.MOV.U32 R58, RZ, RZ, R75 ;  /* 0x000000ffff3a7224 */ /* 0x000fe400078e004b */
[----:B------:R-:W-:Y:S02]  /*a7c0*/  IMAD.MOV.U32 R75, RZ, RZ, R80 ;  /* 0x000000ffff4b7224 */ /* 0x000fe400078e0050 */
[----:B------:R-:W-:Y:S02]  /*a7d0*/  IMAD.MOV.U32 R80, RZ, RZ, R205 ;  /* 0x000000ffff507224 */ /* 0x000fe400078e00cd */
[----:B------:R-:W4:Y:S01]  /*a7e0*/  LDL.LU R205, [R1+0x100] ;  /* 0x0001000001cd7983 */ /* 0x000f220000300800 */
[----:B------:R-:W-:Y:S01]  /*a7f0*/  HSET2.LE.AND R2, R9, R17, PT ;  /* 0x0000001109027233 */ /* 0x000fe20003803000 */
[----:B------:R-:W-:-:S04]  /*a800*/  IMAD.WIDE.U32 R238, R0, -0x326172a9, RZ ;  /* 0xcd9e8d5700ee7825 */ /* 0x000fc800078e00ff */
[----:B------:R-:W-:Y:S01]  /*a810*/  LOP3.LUT R8, R2, R103, RZ, 0xc0, !PT ;  /* 0x0000006702087212 */ /* 0x000fe200078ec0ff */
[----:B------:R-:W-:Y:S01]  /*a820*/  HSET2.LE.AND R2, R5, R17, PT ;  /* 0x0000001105027233 */ /* 0x000fe20003803000 */
[----:B------:R-:W-:Y:S01]  /*a830*/  IMAD.MOV.U32 R217, RZ, RZ, R129 ;  /* 0x000000ffffd97224 */ /* 0x000fe200078e0081 */
[----:B------:R-:W-:-:S03]  /*a840*/  LOP3.LUT R0, R239, UR13, R114, 0x96, !PT ;  /* 0x0000000def007c12 */ /* 0x000fc6000f8e9672 */
[----:B------:R-:W-:Y:S02]  /*a850*/  LOP3.LUT R129, R2, R48, RZ, 0xc0, !PT ;  /* 0x0000003002817212 */ /* 0x000fe400078ec0ff */
[----:B------:R-:W-:Y:S01]  /*a860*/  LOP3.LUT R2, R115, UR14, R24, 0x96, !PT ;  /* 0x0000000e73027c12 */ /* 0x000fe2000f8e9618 */
[----:B------:R-:W-:Y:S01]  /*a870*/  HSET2.LE.AND R3, R6, R17, PT ;  /* 0x0000001106037233 */ /* 0x000fe20003803000 */
[----:B------:R-:W-:-:S04]  /*a880*/  IMAD.WIDE.U32 R12, R0, -0x2daee0ad, RZ ;  /* 0xd2511f53000c7825 */ /* 0x000fc800078e00ff */
[----:B------:R-:W-:Y:S01]  /*a890*/  IMAD.WIDE.U32 R4, R2, -0x2daee0ad, RZ ;  /* 0xd2511f5302047825 */ /* 0x000fe200078e00ff */
[----:B------:R-:W-:Y:S01]  /*a8a0*/  LOP3.LUT R9, R3, R102, RZ, 0xc0, !PT ;  /* 0x0000006603097212 */ /* 0x000fe200078ec0ff */
[----:B------:R-:W-:-:S03]  /*a8b0*/  HSET2.LE.AND R3, R7, R17, PT ;  /* 0x0000001107037233 */ /* 0x000fc60003803000 */
[----:B------:R-:W-:Y:S02]  /*a8c0*/  LOP3.LUT R2, R5, UR12, R246, 0x96, !PT ;  /* 0x0000000c05027c12 */ /* 0x000fe4000f8e96f6 */
[----:B------:R-:W-:Y:S02]  /*a8d0*/  LOP3.LUT R0, R13, UR10, R4, 0x96, !PT ;  /* 0x0000000a0d007c12 */ /* 0x000fe4000f8e9604 */
[----:B------:R-:W-:Y:S01]  /*a8e0*/  LOP3.LUT R128, R3, R49, RZ, 0xc0, !PT ;  /* 0x0000003103807212 */ /* 0x000fe200078ec0ff */
[----:B------:R-:W-:-:S04]  /*a8f0*/  IMAD.WIDE.U32 R2, R2, -0x326172a9, RZ ;  /* 0xcd9e8d5702027825 */ /* 0x000fc800078e00ff */
[----:B------:R-:W-:Y:S01]  /*a900*/  IMAD.WIDE.U32 R6, R0, -0x326172a9, RZ ;  /* 0xcd9e8d5700067825 */ /* 0x000fe200078e00ff */
[----:B------:R-:W-:-:S04]  /*a910*/  LOP3.LUT R0, R3, UR11, R238, 0x96, !PT ;  /* 0x0000000b03007c12 */ /* 0x000fc8000f8e96ee */
[----:B------:R-:W-:Y:S01]  /*a920*/  LOP3.LUT R4, R7, UR9, R2, 0x96, !PT ;  /* 0x0000000907047c12 */ /* 0x000fe2000f8e9602 */
[----:B------:R-:W-:-:S04]  /*a930*/  IMAD.WIDE.U32 R2, R0, -0x2daee0ad, RZ ;  /* 0xd2511f5300027825 */ /* 0x000fc800078e00ff */
[----:B-1----:R-:W-:Y:S01]  /*a940*/  IMAD.WIDE.U32 R24, R4, -0x2daee0ad, RZ ;  /* 0xd2511f5304187825 */ /* 0x002fe200078e00ff */
[----:B------:R-:W-:-:S04]  /*a950*/  LOP3.LUT R3, R3, UR8, R12, 0x96, !PT ;  /* 0x0000000803037c12 */ /* 0x000fc8000f8e960c */
[----:B------:R-:W-:Y:S01]  /*a960*/  LOP3.LUT R2, R25, UR6, R2, 0x96, !PT ;  /* 0x0000000619027c12 */ /* 0x000fe2000f8e9602 */
[----:B------:R-:W-:Y:S01]  /*a970*/  HSET2.LE.AND R0, R14, R17, PT ;  /* 0x000000110e007233 */ /* 0x000fe20003803000 */
[----:B------:R-:W-:Y:S01]  /*a980*/  IMAD.WIDE.U32 R4, R3, -0x326172a9, RZ ;  /* 0xcd9e8d5703047825 */ /* 0x000fe200078e00ff */
[----:B------:R-:W1:Y:S03]  /*a990*/  LDSM.16.MT88.4 R12, [R201+0xa000] ;  /* 0x00a00000c90c783b */ /* 0x000e660000004200 */
[----:B------:R-:W-:Y:S01]  /*a9a0*/  IMAD.WIDE.U32 R2, R2, -0x326172a9, RZ ;  /* 0xcd9e8d5702027825 */ /* 0x000fe200078e00ff */
[----:B------:R-:W-:-:S04]  /*a9b0*/  LOP3.LUT R131, R0, R38, RZ, 0xc0, !PT ;  /* 0x0000002600837212 */ /* 0x000fc800078ec0ff */
[----:B------:R-:W-:Y:S02]  /*a9c0*/  LOP3.LUT R0, R3, UR15, R4, 0x96, !PT ;  /* 0x0000000f03007c12 */ /* 0x000fe4000f8e9604 */
[----:B------:R-:W-:Y:S02]  /*a9d0*/  SHF.R.U32.HI R4, RZ, 0x10, R2 ;  /* 0x00000010ff047819 */ /* 0x000fe40000011602 */
[----:B------:R-:W-:Y:S02]  /*a9e0*/  LOP3.LUT R22, R5, UR7, R6, 0x96, !PT ;  /* 0x0000000705167c12 */ /* 0x000fe4000f8e9606 */
[C---:B------:R-:W-:Y:S02]  /*a9f0*/  LOP3.LUT R3, R2.reuse, 0xffff, RZ, 0xc0, !PT ;  /* 0x0000ffff02037812 */ /* 0x040fe400078ec0ff */
[----:B------:R-:W-:Y:S02]  /*aa00*/  LOP3.LUT R6, R2, 0xff, RZ, 0xc0, !PT ;  /* 0x000000ff02067812 */ /* 0x000fe400078ec0ff */
[----:B------:R-:W-:-:S02]  /*aa10*/  SHF.R.U32.HI R5, RZ, 0x18, R2 ;  /* 0x00000018ff057819 */ /* 0x000fc40000011602 */
[----:B------:R-:W-:Y:S02]  /*aa20*/  LOP3.LUT R2, R4, 0xff, RZ, 0xc0, !PT ;  /* 0x000000ff04027812 */ /* 0x000fe400078ec0ff */
[----:B------:R-:W-:Y:S02]  /*aa30*/  SHF.R.U32.HI R3, RZ, 0x8, R3 ;  /* 0x00000008ff037819 */ /* 0x000fe40000011603 */
[----:B------:R-:W-:Y:S02]  /*aa40*/  PRMT R5, R2, 0x5410, R5 ;  /* 0x0000541002057816 */ /* 0x000fe40000000005 */
[----:B------:R-:W-:Y:S02]  /*aa50*/  LOP3.LUT R2, R0, 0xffff, RZ, 0xc0, !PT ;  /* 0x0000ffff00027812 */ /* 0x000fe400078ec0ff */
[----:B------:R-:W-:Y:S02]  /*aa60*/  PRMT R6, R6, 0x5410, R3 ;  /* 0x0000541006067816 */ /* 0x000fe40000000003 */
[----:B------:R-:W-:-:S02]  /*aa70*/  SHF.R.U32.HI R3, RZ, 0x8, R2 ;  /* 0x00000008ff037819 */ /* 0x000fc40000011602 */
[----:B------:R-:W-:-:S04]  /*aa80*/  LOP3.LUT R2, R0, 0xff, RZ, 0xc0, !PT ;  /* 0x000000ff00027812 */ /* 0x000fc800078ec0ff */
[----:B------:R-:W-:Y:S02]  /*aa90*/  PRMT R4, R2, 0x5410, R3 ;  /* 0x0000541002047816 */ /* 0x000fe40000000003 */
[--C-:B------:R-:W-:Y:S02]  /*aaa0*/  SHF.R.U32.HI R3, RZ, 0x10, R0.reuse ;  /* 0x00000010ff037819 */ /* 0x100fe40000011600 */
[----:B------:R-:W-:Y:S02]  /*aab0*/  SHF.R.U32.HI R2, RZ, 0x18, R0 ;  /* 0x00000018ff027819 */ /* 0x000fe40000011600 */
[----:B------:R-:W-:-:S04]  /*aac0*/  LOP3.LUT R0, R3, 0xff, RZ, 0xc0, !PT ;  /* 0x000000ff03007812 */ /* 0x000fc800078ec0ff */
[----:B------:R-:W-:Y:S01]  /*aad0*/  PRMT R16, R0, 0x5410, R2 ;  /* 0x0000541000107816 */ /* 0x000fe20000000002 */
[--C-:B------:R-:W-:Y:S02]  /*aae0*/  HSET2.LE.AND R0, R6, R17.reuse, PT ;  /* 0x0000001106007233 */ /* 0x100fe40003803000 */
[--C-:B------:R-:W-:Y:S02]  /*aaf0*/  HSET2.LE.AND R2, R5, R17.reuse, PT ;  /* 0x0000001105027233 */ /* 0x100fe40003803000 */
[--C-:B------:R-:W-:Y:S01]  /*ab00*/  HSET2.LE.AND R3, R4, R17.reuse, PT ;  /* 0x0000001104037233 */ /* 0x100fe20003803000 */
[----:B------:R-:W-:Y:S01]  /*ab10*/  LOP3.LUT R6, R0, R40, RZ, 0xc0, !PT ;  /* 0x0000002800067212 */ /* 0x000fe200078ec0ff */
[----:B------:R-:W-:Y:S01]  /*ab20*/  HSET2.LE.AND R0, R16, R17, PT ;  /* 0x0000001110007233 */ /* 0x000fe20003803000 */
[----:B------:R-:W-:Y:S02]  /*ab30*/  LOP3.LUT R7, R2, R39, RZ, 0xc0, !PT ;  /* 0x0000002702077212 */ /* 0x000fe400078ec0ff */
[----:B------:R-:W-:-:S02]  /*ab40*/  LOP3.LUT R4, R3, R41, RZ, 0xc0, !PT ;  /* 0x0000002903047212 */ /* 0x000fc400078ec0ff */
[----:B------:R-:W-:Y:S01]  /*ab50*/  LOP3.LUT R5, R0, R36, RZ, 0xc0, !PT ;  /* 0x0000002400057212 */ /* 0x000fe200078ec0ff */
[-C--:B-1----:R-:W-:Y:S08]  /*ab60*/  HMMA.16816.F32 R152, R8, R12.reuse, R152 ;  /* 0x0000000c0898723c */ /* 0x082ff00000001898 */
[C---:B------:R-:W-:Y:S08]  /*ab70*/  HMMA.16816.F32 R168, R4.reuse, R12, R168 ;  /* 0x0000000c04a8723c */ /* 0x040ff000000018a8 */
[----:B------:R-:W-:Y:S01]  /*ab80*/  HMMA.16816.F32 R164, R4, R14, R164 ;  /* 0x0000000e04a4723c */ /* 0x000fe200000018a4 */
[----:B------:R-:W-:-:S02]  /*ab90*/  IMAD.MOV.U32 R56, RZ, RZ, R79 ;  /* 0x000000ffff387224 */ /* 0x000fc400078e004f */
[----:B------:R-:W-:Y:S02]  /*aba0*/  IMAD.MOV.U32 R57, RZ, RZ, R78 ;  /* 0x000000ffff397224 */ /* 0x000fe400078e004e */
[----:B------:R-:W-:Y:S01]  /*abb0*/  IMAD.MOV.U32 R47, RZ, RZ, R92 ;  /* 0x000000ffff2f7224 */ /* 0x000fe200078e005c */
[----:B------:R-:W-:Y:S01]  /*abc0*/  @!P4 PRMT R220, R62, 0x5410, RZ ;  /* 0x000054103edcc816 */ /* 0x000fe200000000ff */
[----:B------:R-:W-:Y:S02]  /*abd0*/  IMAD.MOV.U32 R46, RZ, RZ, R93 ;  /* 0x000000ffff2e7224 */ /* 0x000fe400078e005d */
[----:B------:R-:W-:Y:S02]  /*abe0*/  IMAD.MOV.U32 R92, RZ, RZ, R215 ;  /* 0x000000ffff5c7224 */ /* 0x000fe400078e00d7 */
[----:B------:R-:W-:Y:S01]  /*abf0*/  IMAD.MOV.U32 R63, RZ, RZ, R94 ;  /* 0x000000ffff3f7224 */ /* 0x000fe200078e005e */
[----:B------:R1:W5:Y:S01]  /*ac00*/  LDL.LU R215, [R1+0xfc] ;  /* 0x0000fc0001d77983 */ /* 0x0003620000300800 */
[----:B------:R-:W-:-:S02]  /*ac10*/  IMAD.MOV.U32 R93, RZ, RZ, R214 ;  /* 0x000000ffff5d7224 */ /* 0x000fc400078e00d6 */
[----:B------:R-:W-:Y:S01]  /*ac20*/  IMAD.MOV.U32 R62, RZ, RZ, R95 ;  /* 0x000000ffff3e7224 */ /* 0x000fe200078e005f */
[----:B------:R1:W5:Y:S01]  /*ac30*/  LDL.LU R214, [R1+0xf8] ;  /* 0x0000f80001d67983 */ /* 0x0003620000300800 */
[----:B------:R-:W-:Y:S02]  /*ac40*/  IMAD.MOV.U32 R94, RZ, RZ, R213 ;  /* 0x000000ffff5e7224 */ /* 0x000fe400078e00d5 */
[----:B------:R-:W-:Y:S01]  /*ac50*/  IMAD.MOV.U32 R95, RZ, RZ, R212 ;  /* 0x000000ffff5f7224 */ /* 0x000fe200078e00d4 */
[----:B------:R1:W5:Y:S01]  /*ac60*/  LDL.LU R213, [R1+0xf4] ;  /* 0x0000f40001d57983 */ /* 0x0003620000300800 */
[----:B------:R-:W-:Y:S02]  /*ac70*/  IMAD.MOV.U32 R61, RZ, RZ, R101 ;  /* 0x000000ffff3d7224 */ /* 0x000fe400078e0065 */
[----:B------:R-:W-:Y:S01]  /*ac80*/  IMAD.MOV.U32 R100, RZ, RZ, R211 ;  /* 0x000000ffff647224 */ /* 0x000fe200078e00d3 */
[----:B------:R1:W5:Y:S01]  /*ac90*/  LDL.LU R212, [R1+0xf0] ;  /* 0x0000f00001d47983 */ /* 0x0003620000300800 */
[----:B------:R-:W-:-:S02]  /*aca0*/  IMAD.MOV.U32 R101, RZ, RZ, R210 ;  /* 0x000000ffff657224 */ /* 0x000fc400078e00d2 */
[----:B------:R-:W-:Y:S01]  /*acb0*/  IMAD.MOV.U32 R102, RZ, RZ, R209 ;  /* 0x000000ffff667224 */ /* 0x000fe200078e00d1 */
[----:B------:R1:W5:Y:S01]  /*acc0*/  LDL.LU R211, [R1+0xec] ;  /* 0x0000ec0001d37983 */ /* 0x0003620000300800 */
[----:B------:R-:W-:-:S03]  /*acd0*/  IMAD.MOV.U32 R103, RZ, RZ, R208 ;  /* 0x000000ffff677224 */ /* 0x000fc600078e00d0 */
[----:B------:R1:W5:Y:S01]  /*ace0*/  LDL.LU R210, [R1+0xe8] ;  /* 0x0000e80001d27983 */ /* 0x0003620000300800 */
[----:B------:R-:W-:-:S03]  /*acf0*/  IMAD.MOV.U32 R16, RZ, RZ, R207 ;  /* 0x000000ffff107224 */ /* 0x000fc600078e00cf */
[----:B------:R1:W5:Y:S01]  /*ad00*/  LDL.LU R209, [R1+0xe4] ;  /* 0x0000e40001d17983 */ /* 0x0003620000300800 */
[----:B------:R-:W-:-:S03]  /*ad10*/  IMAD.MOV.U32 R17, RZ, RZ, R204 ;  /* 0x000000ffff117224 */ /* 0x000fc600078e00cc */
[----:B------:R1:W5:Y:S01]  /*ad20*/  LDL.LU R208, [R1+0xe0] ;  /* 0x0000e00001d07983 */ /* 0x0003620000300800 */
[----:B------:R-:W-:-:S03]  /*ad30*/  IMAD.MOV.U32 R60, RZ, RZ, R112 ;  /* 0x000000ffff3c7224 */ /* 0x000fc600078e0070 */
[----:B------:R1:W-:Y:S04]  /*ad40*/  STG.E.U16 [R20.64+-0x2e], R18 ;  /* 0xffffd21214007986 */ /* 0x0003e8000c10151c */
[----:B------:R1:W5:Y:S04]  /*ad50*/  LDL.LU R207, [R1+0xdc] ;  /* 0x0000dc0001cf7983 */ /* 0x0003680000300800 */
[----:B------:R2:W-:Y:S04]  /*ad60*/  STG.E.U16 [R20.64+-0x30], R19 ;  /* 0xffffd01314007986 */ /* 0x0005e8000c10151c */
[----:B------:R2:W5:Y:S01]  /*ad70*/  LDL.LU R204, [R1+0xd8] ;  /* 0x0000d80001cc7983 */ /* 0x0005620000300800 */
[----:B------:R-:W-:-:S02]  /*ad80*/  IMAD.MOV.U32 R79, RZ, RZ, R77 ;  /* 0x000000ffff4f7224 */ /* 0x000fc400078e004d */
[----:B------:R-:W-:Y:S02]  /*ad90*/  IMAD.MOV.U32 R77, RZ, RZ, R73 ;  /* 0x000000ffff4d7224 */ /* 0x000fe400078e0049 */
[----:B------:R-:W-:Y:S02]  /*ada0*/  IMAD.MOV.U32 R78, RZ, RZ, R76 ;  /* 0x000000ffff4e7224 */ /* 0x000fe400078e004c */
[----:B------:R-:W-:Y:S02]  /*adb0*/  IMAD.MOV.U32 R73, RZ, RZ, R85 ;  /* 0x000000ffff497224 */ /* 0x000fe400078e0055 */
[----:B-1----:R-:W-:Y:S02]  /*adc0*/  IMAD.MOV.U32 R18, RZ, RZ, R202 ;  /* 0x000000ffff127224 */ /* 0x002fe400078e00ca */
[----:B------:R1:W5:Y:S01]  /*add0*/  LDL.LU R202, [R1+0xd4] ;  /* 0x0000d40001ca7983 */ /* 0x0003620000300800 */
[----:B--2---:R-:W-:Y:S03]  /*ade0*/  HMMA.16816.F32 R36, R8, R14, R248 ;  /* 0x0000000e0824723c */ /* 0x004fe600000018f8 */
[----:B---3--:R-:W2:Y:S04]  /*adf0*/  LDSM.16.MT88.4 R12, [R203+0xa000] ;  /* 0x00a00000cb0c783b */ /* 0x008ea80000004200 */
[----:B------:R-:W-:-:S02]  /*ae00*/  IMAD.MOV.U32 R248, RZ, RZ, R42 ;  /* 0x000000fffff87224 */ /* 0x000fc400078e002a */
[----:B------:R-:W-:Y:S02]  /*ae10*/  IMAD.MOV.U32 R19, RZ, RZ, R200 ;  /* 0x000000ffff137224 */ /* 0x000fe400078e00c8 */
[----:B------:R1:W5:Y:S01]  /*ae20*/  LDL.LU R200, [R1+0xd0] ;  /* 0x0000d00001c87983 */ /* 0x0003620000300800 */
[-C--:B--2---:R-:W-:Y:S08]  /*ae30*/  HMMA.16816.F32 R144, R8, R12.reuse, R144 ;  /* 0x0000000c0890723c */ /* 0x084ff00000001890 */
[C---:B------:R-:W-:Y:S08]  /*ae40*/  HMMA.16816.F32 R160, R4.reuse, R12, R160 ;  /* 0x0000000c04a0723c */ /* 0x040ff000000018a0 */
[-C--:B------:R-:W-:Y:S08]  /*ae50*/  HMMA.16816.F32 R156, R4, R14.reuse, R156 ;  /* 0x0000000e049c723c */ /* 0x080ff0000000189c */
[----:B------:R-:W-:Y:S01]  /*ae60*/  HMMA.16816.F32 R40, R8, R14, R56 ;  /* 0x0000000e0828723c */ /* 0x000fe20000001838 */
[----:B----4-:R-:W2:Y:S01]  /*ae70*/  LDSM.16.MT88.4 R12, [R206+0xa000] ;  /* 0x00a00000ce0c783b */ /* 0x010ea20000004200 */
[----:B------:R-:W-:-:S02]  /*ae80*/  IMAD.MOV.U32 R251, RZ, RZ, R55 ;  /* 0x000000fffffb7224 */ /* 0x000fc400078e0037 */
[----:B------:R-:W-:Y:S02]  /*ae90*/  IMAD.MOV.U32 R76, RZ, RZ, R53 ;  /* 0x000000ffff4c7224 */ /* 0x000fe400078e0035 */
[----:B------:R-:W-:Y:S02]  /*aea0*/  IMAD.MOV.U32 R85, RZ, RZ, R54 ;  /* 0x000000ffff557224 */ /* 0x000fe400078e0036 */
[-C--:B--2---:R-:W-:Y:S08]  /*aeb0*/  HMMA.16816.F32 R44, R8, R12.reuse, R44 ;  /* 0x0000000c082c723c */ /* 0x084ff0000000182c */
[C---:B------:R-:W-:Y:S08]  /*aec0*/  HMMA.16816.F32 R52, R4.reuse, R12, R116 ;  /* 0x0000000c0434723c */ /* 0x040ff00000001874 */
[-C--:B------:R-:W-:Y:S08]  /*aed0*/  HMMA.16816.F32 R56, R4, R14.reuse, R140 ;  /* 0x0000000e0438723c */ /* 0x080ff0000000188c */
[----:B------:R-:W-:Y:S01]  /*aee0*/  HMMA.16816.F32 R60, R8, R14, R60 ;  /* 0x0000000e083c723c */ /* 0x000fe2000000183c */
[----:B------:R-:W2:Y:S01]  /*aef0*/  LDSM.16.MT88.4 R12, [R205+0xa000] ;  /* 0x00a00000cd0c783b */ /* 0x000ea20000004200 */
[----:B------:R-:W-:Y:S01]  /*af00*/  @!P1 HADD2 R70, -R23.H0_H0, -RZ.H0_H0 ;  /* 0xa00000ff17469230 */ /* 0x000fe20000000900 */
[----:B------:R-:W-:-:S02]  /*af10*/  IMAD.MOV.U32 R250, RZ, RZ, R69 ;  /* 0x000000fffffa7224 */ /* 0x000fc400078e0045 */
[----:B------:R-:W-:Y:S02]  /*af20*/  IMAD.MOV.U32 R143, RZ, RZ, R68 ;  /* 0x000000ffff8f7224 */ /* 0x000fe400078e0044 */
[----:B------:R-:W-:Y:S01]  /*af30*/  @!P1 PRMT R23, R70, 0x5410, RZ ;  /* 0x0000541046179816 */ /* 0x000fe200000000ff */
[----:B------:R-:W-:Y:S02]  /*af40*/  IMAD.MOV.U32 R249, RZ, RZ, R81 ;  /* 0x000000fffff97224 */ /* 0x000fe400078e0051 */
[----:B------:R-:W-:Y:S02]  /*af50*/  IMAD.MOV.U32 R140, RZ, RZ, R79 ;  /* 0x000000ffff8c7224 */ /* 0x000fe400078e004f */
[----:B------:R-:W-:Y:S02]  /*af60*/  IMAD.MOV.U32 R141, RZ, RZ, R78 ;  /* 0x000000ffff8d7224 */ /* 0x000fe400078e004e */
[----:B------:R-:W-:Y:S01]  /*af70*/  IMAD.MOV.U32 R142, RZ, RZ, R77 ;  /* 0x000000ffff8e7224 */ /* 0x000fe200078e004d */
[-C--:B--2---:R-:W-:Y:S08]  /*af80*/  HMMA.16816.F32 R68, R8, R12.reuse, R72 ;  /* 0x0000000c0844723c */ /* 0x084ff00000001848 */
[----:B------:R-:W-:Y:S07]  /*af90*/  HMMA.16816.F32 R72, R4, R12, R148 ;  /* 0x0000000c0448723c */ /* 0x000fee0000001894 */
[----:B------:R-:W-:-:S02]  /*afa0*/  IMAD.MOV.U32 R148, RZ, RZ, R76 ;  /* 0x000000ffff947224 */ /* 0x000fc400078e004c */
[----:B------:R-:W-:Y:S01]  /*afb0*/  IMAD.MOV.U32 R151, RZ, RZ, R80 ;  /* 0x000000ffff977224 */ /* 0x000fe200078e0050 */
[-C--:B------:R-:W-:Y:S08]  /*afc0*/  HMMA.16816.F32 R76, R4, R14.reuse, R184 ;  /* 0x0000000e044c723c */ /* 0x080ff000000018b8 */
[----:B------:R-:W-:Y:S01]  /*afd0*/  HMMA.16816.F32 R80, R8, R14, R92 ;  /* 0x0000000e0850723c */ /* 0x000fe2000000185c */
[----:B------:R-:W2:Y:S01]  /*afe0*/  LDSM.16.MT88.4 R12, [R201+0xb000] ;  /* 0x00b00000c90c783b */ /* 0x000ea20000004200 */
[----:B------:R-:W-:-:S02]  /*aff0*/  IMAD.MOV.U32 R149, RZ, RZ, R85 ;  /* 0x000000ffff957224 */ /* 0x000fc400078e0055 */
[----:B------:R-:W-:-:S04]  /*b000*/  IMAD.MOV.U32 R150, RZ, RZ, R84 ;  /* 0x000000ffff967224 */ /* 0x000fc800078e0054 */
[-C--:B--2---:R-:W-:Y:S08]  /*b010*/  HMMA.16816.F32 R188, R8, R12.reuse, R188 ;  /* 0x0000000c08bc723c */ /* 0x084ff000000018bc */
[C---:B------:R-:W-:Y:S08]  /*b020*/  HMMA.16816.F32 R84, R4.reuse, R12, R192 ;  /* 0x0000000c0454723c */ /* 0x040ff000000018c0 */
[-C--:B------:R-:W-:Y:S08]  /*b030*/  HMMA.16816.F32 R92, R4, R14.reuse, R196 ;  /* 0x0000000e045c723c */ /* 0x080ff000000018c4 */
[----:B------:R-:W-:Y:S01]  /*b040*/  HMMA.16816.F32 R184, R8, R14, R100 ;  /* 0x0000000e08b8723c */ /* 0x000fe20000001864 */
[----:B------:R-:W2:Y:S01]  /*b050*/  LDSM.16.MT88.4 R12, [R203+0xb000] ;  /* 0x00b00000cb0c783b */ /* 0x000ea20000004200 */
[----:B------:R-:W-:-:S06]  /*b060*/  IMAD.WIDE.U32 R2, R22, -0x2daee0ad, RZ ;  /* 0xd2511f5316027825 */ /* 0x000fcc00078e00ff */
[-C--:B--2---:R-:W-:Y:S08]  /*b070*/  HMMA.16816.F32 R216, R8, R12.reuse, R216 ;  /* 0x0000000c08d8723c */ /* 0x084ff000000018d8 */
[C---:B------:R-:W-:Y:S08]  /*b080*/  HMMA.16816.F32 R88, R4.reuse, R12, R88 ;  /* 0x0000000c0458723c */ /* 0x040ff00000001858 */
[-C--:B------:R-:W-:Y:S08]  /*b090*/  HMMA.16816.F32 R100, R4, R14.reuse, R224 ;  /* 0x0000000e0464723c */ /* 0x080ff000000018e0 */
[----:B------:R-:W-:Y:S01]  /*b0a0*/  HMMA.16816.F32 R196, R8, R14, R16 ;  /* 0x0000000e08c4723c */ /* 0x000fe20000001810 */
[----:B------:R-:W2:Y:S04]  /*b0b0*/  LDSM.16.MT88.4 R16, [R206+0xb000] ;  /* 0x00b00000ce10783b */ /* 0x000ea80000004200 */
[----:B------:R-:W3:Y:S01]  /*b0c0*/  LDSM.16.MT88.4 R12, [R205+0xb000] ;  /* 0x00b00000cd0c783b */ /* 0x000ee20000004200 */
[----:B------:R-:W-:-:S02]  /*b0d0*/  LOP3.LUT R0, R3, UR16, R24, 0x96, !PT ;  /* 0x0000001003007c12 */ /* 0x000fc4000f8e9618 */
[----:B------:R-:W-:-:S04]  /*b0e0*/  LOP3.LUT R3, R2, 0xffff, RZ, 0xc0, !PT ;  /* 0x0000ffff02037812 */ /* 0x000fc800078ec0ff */
[----:B------:R-:W-:Y:S01]  /*b0f0*/  SHF.R.U32.HI R3, RZ, 0x8, R3 ;  /* 0x00000008ff037819 */ /* 0x000fe20000011603 */
[C---:B--2---:R-:W-:Y:S08]  /*b100*/  HMMA.16816.F32 R104, R4.reuse, R16, R104 ;  /* 0x000000100468723c */ /* 0x044ff00000001868 */
[C---:B------:R-:W-:Y:S08]  /*b110*/  HMMA.16816.F32 R108, R4.reuse, R18, R108 ;  /* 0x00000012046c723c */ /* 0x040ff0000000186c */
[C---:B---3--:R-:W-:Y:S08]  /*b120*/  HMMA.16816.F32 R120, R4.reuse, R12, R120 ;  /* 0x0000000c0478723c */ /* 0x048ff00000001878 */
[----:B------:R-:W-:Y:S07]  /*b130*/  HMMA.16816.F32 R116, R4, R14, R124 ;  /* 0x0000000e0474723c */ /* 0x000fee000000187c */
[----:B------:R-:W-:-:S02]  /*b140*/  SHF.R.U32.HI R5, RZ, 0x10, R2 ;  /* 0x00000010ff057819 */ /* 0x000fc40000011602 */
[----:B------:R-:W-:Y:S02]  /*b150*/  LOP3.LUT R7, R2, 0xff, RZ, 0xc0, !PT ;  /* 0x000000ff02077812 */ /* 0x000fe400078ec0ff */
[----:B------:R-:W-:Y:S02]  /*b160*/  SHF.R.U32.HI R4, RZ, 0x18, R2 ;  /* 0x00000018ff047819 */ /* 0x000fe40000011602 */
[----:B------:R-:W-:Y:S01]  /*b170*/  LOP3.LUT R2, R5, 0xff, RZ, 0xc0, !PT ;  /* 0x000000ff05027812 */ /* 0x000fe200078ec0ff */
[----:B------:R-:W-:Y:S01]  /*b180*/  HMMA.16816.F32 R192, R8, R16, R148 ;  /* 0x0000001008c0723c */ /* 0x000fe20000001894 */
[----:B------:R-:W-:Y:S01]  /*b190*/  PRMT R7, R7, 0x5410, R3 ;  /* 0x0000541007077816 */ /* 0x000fe20000000003 */
[----:B------:R-:W2:Y:S01]  /*b1a0*/  LDSM.16.MT88.4 R148, [R201+0xa800] ;  /* 0x00a80000c994783b */ /* 0x000ea20000004200 */
[----:B------:R-:W-:-:S05]  /*b1b0*/  SHF.R.U32.HI R3, RZ, 0x10, R0 ;  /* 0x00000010ff037819 */ /* 0x000fca0000011600 */
[----:B------:R-:W-:Y:S01]  /*b1c0*/  HMMA.16816.F32 R224, R8, R12, R248 ;  /* 0x0000000c08e0723c */ /* 0x000fe200000018f8 */
[----:B------:R-:W-:-:S07]  /*b1d0*/  SHF.R.U32.HI R5, RZ, 0x18, R0 ;  /* 0x00000018ff057819 */ /* 0x000fce0000011600 */
[C---:B------:R-:W-:Y:S08]  /*b1e0*/  HMMA.16816.F32 R16, R8.reuse, R18, R140 ;  /* 0x000000120810723c */ /* 0x040ff0000000188c */
[----:B------:R-:W-:Y:S01]  /*b1f0*/  HMMA.16816.F32 R12, R8, R14, R96 ;  /* 0x0000000e080c723c */ /* 0x000fe20000001860 */
[----:B------:R-:W-:Y:S01]  /*b200*/  PRMT R251, R113, 0x7054, R113 ;  /* 0x0000705471fb7816 */ /* 0x000fe20000000071 */
[----:B------:R-:W3:Y:S01]  /*b210*/  LDSM.16.MT88.4 R140, [R203+0xa800] ;  /* 0x00a80000cb8c783b */ /* 0x000ee20000004200 */
[----:B------:R-:W-:-:S03]  /*b220*/  LOP3.LUT R6, R0, 0xff, RZ, 0xc0, !PT ;  /* 0x000000ff00067812 */ /* 0x000fc600078ec0ff */
[----:B------:R-:W-:Y:S01]  /*b230*/  LDSM.16.MT88.4 R96, [R203+0xb800] ;  /* 0x00b80000cb60783b */ /* 0x000fe20000004200 */
[----:B------:R-:W-:Y:S02]  /*b240*/  PRMT R8, R2, 0x5410, R4 ;  /* 0x0000541002087816 */ /* 0x000fe40000000004 */
[----:B------:R-:W-:Y:S01]  /*b250*/  LOP3.LUT R2, R0, 0xffff, RZ, 0xc0, !PT ;  /* 0x0000ffff00027812 */ /* 0x000fe200078ec0ff */
[----:B------:R-:W-:Y:S03]  /*b260*/  LDSM.16.MT88.4 R112, [R206+0xb800] ;  /* 0x00b80000ce70783b */ /* 0x000fe60000004200 */
[----:B------:R-:W-:Y:S02]  /*b270*/  SHF.R.U32.HI R4, RZ, 0x8, R2 ;  /* 0x00000008ff047819 */ /* 0x000fe40000011602 */
[----:B------:R-:W-:Y:S01]  /*b280*/  LOP3.LUT R2, R3, 0xff, RZ, 0xc0, !PT ;  /* 0x000000ff03027812 */ /* 0x000fe200078ec0ff */
[----:B------:R-:W-:-:S03]  /*b290*/  HSET2.LE.AND R0, R7, R251, PT ;  /* 0x000000fb07007233 */ /* 0x000fc60003803000 */
[----:B------:R-:W-:Y:S02]  /*b2a0*/  PRMT R3, R2, 0x5410, R5 ;  /* 0x0000541002037816 */ /* 0x000fe40000000005 */
[----:B------:R-:W-:-:S03]  /*b2b0*/  PRMT R4, R6, 0x5410, R4 ;  /* 0x0000541006047816 */ /* 0x000fc60000000004 */
[--C-:B------:R-:W-:Y:S01]  /*b2c0*/  HSET2.LE.AND R3, R3, R251.reuse, PT ;  /* 0x000000fb03037233 */ /* 0x100fe20003803000 */
[----:B------:R-:W-:Y:S01]  /*b2d0*/  LOP3.LUT R126, R0, R66, RZ, 0xc0, !PT ;  /* 0x00000042007e7212 */ /* 0x000fe200078ec0ff */
[--C-:B------:R-:W-:Y:S02]  /*b2e0*/  HSET2.LE.AND R0, R8, R251.reuse, PT ;  /* 0x000000fb08007233 */ /* 0x100fe40003803000 */
[----:B------:R-:W-:Y:S01]  /*b2f0*/  HSET2.LE.AND R2, R4, R251, PT ;  /* 0x000000fb04027233 */ /* 0x000fe20003803000 */
[----:B------:R-:W-:Y:S01]  /*b300*/  LOP3.LUT R125, R3, R51, RZ, 0xc0, !PT ;  /* 0x00000033037d7212 */ /* 0x000fe200078ec0ff */
[-C--:B--2---:R-:W-:Y:S01]  /*b310*/  HMMA.16816.F32 R152, R128, R148.reuse, R152 ;  /* 0x000000948098723c */ /* 0x084fe20000001898 */
[----:B------:R-:W2:Y:S01]  /*b320*/  LDSM.16.MT88.4 R48, [R206+0xa800] ;  /* 0x00a80000ce30783b */ /* 0x000ea20000004200 */
[----:B------:R-:W-:Y:S02]  /*b330*/  LOP3.LUT R127, R0, R65, RZ, 0xc0, !PT ;  /* 0x00000041007f7212 */ /* 0x000fe400078ec0ff */
[----:B------:R-:W-:Y:S01]  /*b340*/  LOP3.LUT R124, R2, R67, RZ, 0xc0, !PT ;  /* 0x00000043027c7212 */ /* 0x000fe200078ec0ff */
[----:B------:R-:W-:Y:S04]  /*b350*/  LDSM.16.MT88.4 R4, [R205+0xb800] ;  /* 0x00b80000cd04783b */ /* 0x000fe80000004200 */
[----:B------:R-:W4:Y:S02]  /*b360*/  LDSM.16.MT88.4 R64, [R205+0xa800] ;  /* 0x00a80000cd40783b */ /* 0x000f240000004200 */
[C---:B------:R-:W-:Y:S08]  /*b370*/  HMMA.16816.F32 R168, R124.reuse, R148, R168 ;  /* 0x000000947ca8723c */ /* 0x040ff000000018a8 */
[-C--:B------:R-:W-:Y:S08]  /*b380*/  HMMA.16816.F32 R164, R124, R150.reuse, R164 ;  /* 0x000000967ca4723c */ /* 0x080ff000000018a4 */
[C---:B------:R-:W-:Y:S08]  /*b390*/  HMMA.16816.F32 R148, R128.reuse, R150, R36 ;  /* 0x000000968094723c */ /* 0x040ff00000001824 */
[-C--:B---3--:R-:W-:Y:S08]  /*b3a0*/  HMMA.16816.F32 R144, R128, R140.reuse, R144 ;  /* 0x0000008c8090723c */ /* 0x088ff00000001890 */
[C---:B------:R-:W-:Y:S08]  /*b3b0*/  HMMA.16816.F32 R160, R124.reuse, R140, R160 ;  /* 0x0000008c7ca0723c */ /* 0x040ff000000018a0 */
[-C--:B------:R-:W-:Y:S08]  /*b3c0*/  HMMA.16816.F32 R156, R124, R142.reuse, R156 ;  /* 0x0000008e7c9c723c */ /* 0x080ff0000000189c */
[C---:B------:R-:W-:Y:S08]  /*b3d0*/  HMMA.16816.F32 R140, R128.reuse, R142, R40 ;  /* 0x0000008e808c723c */ /* 0x040ff00000001828 */
[-C--:B--2---:R-:W-:Y:S08]  /*b3e0*/  HMMA.16816.F32 R36, R128, R48.reuse, R44 ;  /* 0x000000308024723c */ /* 0x084ff0000000182c */
[C---:B------:R-:W-:Y:S08]  /*b3f0*/  HMMA.16816.F32 R40, R124.reuse, R48, R52 ;  /* 0x000000307c28723c */ /* 0x040ff00000001834 */
[-C--:B------:R-:W-:Y:S08]  /*b400*/  HMMA.16816.F32 R44, R124, R50.reuse, R56 ;  /* 0x000000327c2c723c */ /* 0x080ff00000001838 */
[C---:B------:R-:W-:Y:S08]  /*b410*/  HMMA.16816.F32 R48, R128.reuse, R50, R60 ;  /* 0x000000328030723c */ /* 0x040ff0000000183c */
[-C--:B----4-:R-:W-:Y:S08]  /*b420*/  HMMA.16816.F32 R52, R128, R64.reuse, R68 ;  /* 0x000000408034723c */ /* 0x090ff00000001844 */
[C---:B------:R-:W-:Y:S08]  /*b430*/  HMMA.16816.F32 R56, R124.reuse, R64, R72 ;  /* 0x000000407c38723c */ /* 0x040ff00000001848 */
[-C--:B------:R-:W-:Y:S08]  /*b440*/  HMMA.16816.F32 R60, R124, R66.reuse, R76 ;  /* 0x000000427c3c723c */ /* 0x080ff0000000184c */
[----:B------:R-:W-:Y:S01]  /*b450*/  HMMA.16816.F32 R64, R128, R66, R80 ;  /* 0x000000428040723c */ /* 0x000fe20000001850 */
[----:B------:R-:W2:Y:S04]  /*b460*/  LDSM.16.MT88.4 R80, [R201+0xb800] ;  /* 0x00b80000c950783b */ /* 0x000ea80000004200 */
[----:B------:R-:W-:Y:S04]  /*b470*/  STG.E.U16 [R32.64+-0x30], R183 ;  /* 0xffffd0b720007986 */ /* 0x000fe8000c10151c */
        /* <DEDUP_REMOVED lines=10> */
[----:B------:R3:W-:Y:S04]  /*b520*/  STG.E.U16 [R30.64+-0x1e], R132 ;  /* 0xffffe2841e007986 */ /* 0x0007e8000c10151c */
        /* <DEDUP_REMOVED lines=9> */
[----:B------:R1:W-:Y:S01]  /*b5c0*/  STG.E.U16 [R28.64+-0xe], R26 ;  /* 0xfffff21a1c007986 */ /* 0x0003e2000c10151c */
[----:B------:R-:W-:-:S02]  /*b5d0*/  FADD.FTZ R3, R241, R245 ;  /* 0x000000f5f1037221 */ /* 0x000fc40000010000 */
[----:B------:R-:W-:Y:S01]  /*b5e0*/  FADD.FTZ R2, R234, R244 ;  /* 0x000000f4ea027221 */ /* 0x000fe20000010000 */
[----:B--2---:R-:W-:Y:S01]  /*b5f0*/  HMMA.16816.F32 R76, R124, R82, R92 ;  /* 0x000000527c4c723c */ /* 0x004fe2000000185c */
[----:B------:R-:W-:Y:S01]  /*b600*/  FADD.FTZ R0, R221, R243 ;  /* 0x000000f3dd007221 */ /* 0x000fe20000010000 */
[----:B------:R-:W-:Y:S01]  /*b610*/  IADD3 R244, P1, R20, -0x80, RZ ;  /* 0xffffff8014f47810 */ /* 0x000fe20007f3e0ff */
[----:B------:R-:W-:Y:S02]  /*b620*/  FADD.FTZ R3, R235, R3 ;  /* 0x00000003eb037221 */ /* 0x000fe40000010000 */
[----:B------:R-:W-:-:S03]  /*b630*/  FADD.FTZ R2, R230, R2 ;  /* 0x00000002e6027221 */ /* 0x000fc60000010000 */
[----:B------:R-:W-:Y:S01]  /*b640*/  HMMA.16816.F32 R72, R124, R80, R84 ;  /* 0x000000507c48723c */ /* 0x000fe20000001854 */
[----:B------:R-:W-:Y:S01]  /*b650*/  FADD.FTZ R0, R223, R0 ;  /* 0x00000000df007221 */ /* 0x000fe20000010000 */
[----:B------:R-:W-:Y:S01]  /*b660*/  IADD3.X R243, R21, -0x1, RZ, P1, !PT ;  /* 0xffffffff15f37810 */ /* 0x000fe20000ffe4ff */
[----:B------:R-:W-:-:S05]  /*b670*/  FADD.FTZ R230, R231, R2 ;  /* 0x00000002e7e67221 */ /* 0x000fca0000010000 */
[----:B------:R-:W-:Y:S01]  /*b680*/  HMMA.16816.F32 R88, R124, R96, R88 ;  /* 0x000000607c58723c */ /* 0x000fe20000001858 */
[----:B------:R-:W-:-:S07]  /*b690*/  FADD.FTZ R231, R222, R0 ;  /* 0x00000000dee77221 */ /* 0x000fce0000010000 */
[----:B------:R-:W-:Y:S01]  /*b6a0*/  HMMA.16816.F32 R92, R124, R98, R100 ;  /* 0x000000627c5c723c */ /* 0x000fe20000001864 */
[----:B---3--:R-:W-:-:S07]  /*b6b0*/  IMAD.MOV.U32 R132, RZ, RZ, R228 ;  /* 0x000000ffff847224 */ /* 0x008fce00078e00e4 */
[----:B------:R-:W-:Y:S01]  /*b6c0*/  HMMA.16816.F32 R104, R124, R112, R104 ;  /* 0x000000707c68723c */ /* 0x000fe20000001868 */
[----:B------:R-:W-:-:S07]  /*b6d0*/  IMAD.MOV.U32 R133, RZ, RZ, R229 ;  /* 0x000000ffff857224 */ /* 0x000fce00078e00e5 */
[----:B------:R-:W-:Y:S01]  /*b6e0*/  HMMA.16816.F32 R108, R124, R114, R108 ;  /* 0x000000727c6c723c */ /* 0x000fe2000000186c */
[----:B------:R-:W-:-:S07]  /*b6f0*/  IMAD.MOV.U32 R134, RZ, RZ, R233 ;  /* 0x000000ffff867224 */ /* 0x000fce00078e00e9 */
[C---:B------:R-:W-:Y:S08]  /*b700*/  HMMA.16816.F32 R120, R124.reuse, R4, R120 ;  /* 0x000000047c78723c */ /* 0x040ff00000001878 */
[----:B------:R-:W-:Y:S08]  /*b710*/  HMMA.16816.F32 R124, R124, R6, R116 ;  /* 0x000000067c7c723c */ /* 0x000ff00000001874 */
[C---:B------:R-:W-:Y:S08]  /*b720*/  HMMA.16816.F32 R68, R128.reuse, R80, R188 ;  /* 0x000000508044723c */ /* 0x040ff000000018bc */
[C---:B------:R-:W-:Y:S08]  /*b730*/  HMMA.16816.F32 R84, R128.reuse, R96, R216 ;  /* 0x000000608054723c */ /* 0x040ff000000018d8 */
[----:B------:R-:W-:Y:S01]  /*b740*/  HMMA.16816.F32 R100, R128, R112, R192 ;  /* 0x000000708064723c */ /* 0x000fe200000018c0 */
[----:B------:R-:W-:-:S02]  /*b750*/  FADD.FTZ R217, R240, R3 ;  /* 0x00000003f0d97221 */ /* 0x000fc40000010000 */
[----:B------:R-:W-:-:S05]  /*b760*/  IMAD.MOV.U32 R3, RZ, RZ, R232 ;  /* 0x000000ffff037224 */ /* 0x000fca00078e00e8 */
[C---:B------:R-:W-:Y:S08]  /*b770*/  HMMA.16816.F32 R80, R128.reuse, R82, R184 ;  /* 0x000000528050723c */ /* 0x040ff000000018b8 */
[C---:B------:R-:W-:Y:S08]  /*b780*/  HMMA.16816.F32 R96, R128.reuse, R98, R196 ;  /* 0x000000628060723c */ /* 0x040ff000000018c4 */
[C---:B------:R-:W-:Y:S08]  /*b790*/  HMMA.16816.F32 R112, R128.reuse, R114, R16 ;  /* 0x000000728070723c */ /* 0x040ff00000001810 */
[C---:B------:R-:W-:Y:S08]  /*b7a0*/  HMMA.16816.F32 R116, R128.reuse, R4, R224 ;  /* 0x000000048074723c */ /* 0x040ff000000018e0 */
[----:B------:R-:W-:Y:S01]  /*b7b0*/  HMMA.16816.F32 R128, R128, R6, R12 ;  /* 0x000000068080723c */ /* 0x000fe2000000180c */
[----:B------:R-:W-:Y:S11]  /*b7c0*/  @!P0 BRA `(.L_x_1092) ;  /* 0x0000f50000008947 */ /* 0x000ff60003800000 */
[----:B-1----:R-:W2:Y:S04]  /*b7d0*/  LDL.64 R10, [R1+0xb8] ;  /* 0x0000b800010a7983 */ /* 0x002ea80000100a00 */
        /* <DEDUP_REMOVED lines=14> */
[----:B-----5:R-:W-:Y:S01]  /*b8c0*/  @P3 STS.128 [R215+0xa000], RZ ;  /* 0x00a000ffd7003388 */ /* 0x020fe20000000c00 */
        /* <DEDUP_REMOVED lines=34> */
[----:B------:R-:W3:Y:S04]  /*baf0*/  LDSM.16.M88.4 R12, [R202] ;  /* 0x00000000ca0c783b */ /* 0x000ee80000000200 */
[----:B------:R-:W-:Y:S04]  /*bb00*/  LDSM.16.M88.4 R16, [R214] ;  /* 0x00000000d610783b */ /* 0x000fe80000000200 */
[----:B-1----:R-:W-:Y:S04]  /*bb10*/  LDSM.16.M88.4 R8, [R204+0x2000] ;  /* 0x00200000cc08783b */ /* 0x002fe80000000200 */
[----:B------:R-:W-:Y:S04]  /*bb20*/  LDSM.16.M88.4 R24, [R211] ;  /* 0x00000000d318783b */ /* 0x000fe80000000200 */
[----:B--2---:R-:W1:Y:S04]  /*bb30*/  LDSM.16.M88.4 R4, [R202+0x2000] ;  /* 0x00200000ca04783b */ /* 0x004e680000000200 */
[----:B------:R-:W0:Y:S01]  /*bb40*/  LDGDEPBAR ;  /* 0x00000000000079af */ /* 0x000e220000000000 */
[C---:B---3--:R-:W-:Y:S08]  /*bb50*/  HMMA.16816.F32 R176, R12.reuse, R136, RZ ;  /* 0x000000880cb0723c */ /* 0x048ff000000018ff */
[----:B------:R-:W-:Y:S08]  /*bb60*/  HMMA.16816.F32 R196, R12, R138, RZ ;  /* 0x0000008a0cc4723c */ /* 0x000ff000000018ff */
[C---:B-1----:R-:W-:Y:S08]  /*bb70*/  HMMA.16816.F32 R192, R4.reuse, R136, RZ ;  /* 0x0000008804c0723c */ /* 0x042ff000000018ff */
        /* <DEDUP_REMOVED lines=135> */
.L_x_1098:
[----:B------:R-:W-:Y:S05]  /*c3f0*/  BSYNC B0 ;  /* 0x0000000000007941 */ /* 0x000fea0003800000 */
.L_x_1097:
[----:B------:R-:W0:Y:S02]  /*c400*/  LDGDEPBAR ;  /* 0x00000000000079af */ /* 0x000e240000000000 */
.L_x_1096:
[----:B------:R-:W-:Y:S01]  /*c410*/  IMAD.MOV.U32 R22, RZ, RZ, R252 ;  /* 0x000000ffff167224 */ /* 0x000fe200078e00fc */
[----:B------:R-:W2:Y:S04]  /*c420*/  LDL.64 R244, [R1+0x28] ;  /* 0x0000280001f47983 */ /* 0x000ea80000100a00 */
[----:B------:R-:W3:Y:S01]  /*c430*/  S2R R252, SR_TID.X ;  /* 0x0000000000fc7919 */ /* 0x000ee20000002100 */
[----:B------:R-:W-:-:S03]  /*c440*/  IMAD.U32 R0, RZ, RZ, UR32 ;  /* 0x00000020ff007e24 */ /* 0x000fc6000f8e00ff */
[----:B------:R-:W4:Y:S04]  /*c450*/  LDL R19, [R1+0x9c] ;  /* 0x00009c0001137983 */ /* 0x000f280000100800 */
[----:B------:R-:W2:Y:S01]  /*c460*/  LDL.64 R198, [R1+0x20] ;  /* 0x0000200001c67983 */ /* 0x000ea20000100a00 */
[----:B---3--:R-:W-:-:S05]  /*c470*/  IMAD.SHL.U32 R252, R252, 0x2, RZ ;  /* 0x00000002fcfc7824 */ /* 0x008fca00078e00ff */
[----:B------:R-:W-:-:S05]  /*c480*/  LOP3.LUT R252, R252, 0x6, RZ, 0xc0, !PT ;  /* 0x00000006fcfc7812 */ /* 0x000fca00078ec0ff */
[----:B------:R-:W-:-:S05]  /*c490*/  IMAD R0, R0, 0x20, R252 ;  /* 0x0000002000007824 */ /* 0x000fca00078e02fc */
[CC--:B------:R-:W-:Y:S02]  /*c4a0*/  ISETP.GE.AND P1, PT, R0.reuse, R172.reuse, PT ;  /* 0x000000ac0000720c */ /* 0x0c0fe40003f26270 */
[----:B-1----:R-:W-:Y:S02]  /*c4b0*/  IADD3 R4, R0, 0x1, RZ ;  /* 0x0000000100047810 */ /* 0x002fe40007ffe0ff */
[----:B------:R-:W-:Y:S02]  /*c4c0*/  FSEL R11, R176, -INF , !P1 ;  /* 0xff800000b00b7808 */ /* 0x000fe40004800000 */
[----:B------:R-:W-:Y:S02]  /*c4d0*/  ISETP.GE.AND P6, PT, R4, R172, PT ;  /* 0x000000ac0400720c */ /* 0x000fe40003fc6270 */
[C---:B------:R-:W-:Y:S02]  /*c4e0*/  IADD3 R10, R0.reuse, 0x8, RZ ;  /* 0x00000008000a7810 */ /* 0x040fe40007ffe0ff */
[----:B------:R-:W-:-:S02]  /*c4f0*/  IADD3 R9, R0, 0x9, RZ ;  /* 0x0000000900097810 */ /* 0x000fc40007ffe0ff */
[-C--:B------:R-:W-:Y:S02]  /*c500*/  ISETP.GE.AND P5, PT, R10, R172.reuse, PT ;  /* 0x000000ac0a00720c */ /* 0x080fe40003fa6270 */
[----:B------:R-:W-:Y:S02]  /*c510*/  FSEL R18, R177, -INF , !P6 ;  /* 0xff800000b1127808 */ /* 0x000fe40007000000 */
[----:B------:R-:W-:Y:S02]  /*c520*/  FMNMX.FTZ R2, R229, R11, !PT ;  /* 0x0000000be5027209 */ /* 0x000fe40007810000 */
[----:B------:R-:W-:Y:S02]  /*c530*/  IADD3 R8, R0, 0x10, RZ ;  /* 0x0000001000087810 */ /* 0x000fe40007ffe0ff */
[----:B------:R-:W-:Y:S02]  /*c540*/  ISETP.GE.AND P4, PT, R9, R172, PT ;  /* 0x000000ac0900720c */ /* 0x000fe40003f86270 */
[----:B------:R-:W-:-:S02]  /*c550*/  FSEL R17, R136, -INF , !P5 ;  /* 0xff80000088117808 */ /* 0x000fc40006800000 */
[----:B------:R-:W-:Y:S02]  /*c560*/  FMNMX.FTZ R2, R18, R2, !PT ;  /* 0x0000000212027209 */ /* 0x000fe40007810000 */
[----:B------:R-:W-:Y:S02]  /*c570*/  ISETP.GE.AND P1, PT, R8, R172, PT ;  /* 0x000000ac0800720c */ /* 0x000fe40003f26270 */
[----:B------:R-:W-:Y:S02]  /*c580*/  FSEL R16, R137, -INF , !P4 ;  /* 0xff80000089107808 */ /* 0x000fe40006000000 */
[C---:B------:R-:W-:Y:S02]  /*c590*/  IADD3 R7, R0.reuse, 0x11, RZ ;  /* 0x0000001100077810 */ /* 0x040fe40007ffe0ff */
[----:B------:R-:W-:Y:S02]  /*c5a0*/  FMNMX.FTZ R2, R17, R2, !PT ;  /* 0x0000000211027209 */ /* 0x000fe40007810000 */
[----:B------:R-:W-:-:S02]  /*c5b0*/  IADD3 R6, R0, 0x18, RZ ;  /* 0x0000001800067810 */ /* 0x000fc40007ffe0ff */
[----:B------:R-:W-:Y:S02]  /*c5c0*/  ISETP.GE.AND P5, PT, R7, R172, PT ;  /* 0x000000ac0700720c */ /* 0x000fe40003fa6270 */
[----:B------:R-:W-:Y:S02]  /*c5d0*/  FSEL R15, R132, -INF , !P1 ;  /* 0xff800000840f7808 */ /* 0x000fe40004800000 */
[----:B------:R-:W-:Y:S02]  /*c5e0*/  FMNMX.FTZ R2, R16, R2, !PT ;  /* 0x0000000210027209 */ /* 0x000fe40007810000 */
[----:B------:R-:W-:Y:S02]  /*c5f0*/  ISETP.GE.AND P4, PT, R6, R172, PT ;  /* 0x000000ac0600720c */ /* 0x000fe40003f86270 */
[----:B------:R-:W-:Y:S02]  /*c600*/  FSEL R14, R133, -INF , !P5 ;  /* 0xff800000850e7808 */ /* 0x000fe40006800000 */
[----:B------:R-:W-:-:S02]  /*c610*/  IADD3 R5, R0, 0x19, RZ ;  /* 0x0000001900057810 */ /* 0x000fc40007ffe0ff */
[----:B------:R-:W-:Y:S02]  /*c620*/  FMNMX.FTZ R2, R15, R2, !PT ;  /* 0x000000020f027209 */ /* 0x000fe40007810000 */
[----:B------:R-:W-:Y:S02]  /*c630*/  ISETP.GE.AND P1, PT, R5, R172, PT ;  /* 0x000000ac0500720c */ /* 0x000fe40003f26270 */
[----:B------:R-:W-:Y:S02]  /*c640*/  FSEL R13, R24, -INF , !P4 ;  /* 0xff800000180d7808 */ /* 0x000fe40006000000 */
[----:B------:R-:W-:Y:S02]  /*c650*/  FMNMX.FTZ R2, R14, R2, !PT ;  /* 0x000000020e027209 */ /* 0x000fe40007810000 */
        /* <DEDUP_REMOVED lines=13> */
[----:B------:R-:W-:Y:S04]  /*c730*/  STL [R1+0x10c], R201 ;  /* 0x00010cc901007387 */ /* 0x000fe80000100800 */
[--C-:B------:R-:W-:Y:S02]  /*c740*/  FFMA.FTZ R11, R11, c[0x0][0x23c], -R2.reuse ;  /* 0x00008f000b0b7a23 */ /* 0x100fe40000010802 */
[--C-:B------:R-:W-:Y:S01]  /*c750*/  FFMA.FTZ R18, R18, c[0x0][0x23c], -R2.reuse ;  /* 0x00008f0012127a23 */ /* 0x100fe20000010802 */
[----:B------:R-:W-:Y:S01]  /*c760*/  STL [R1+0x108], R203 ;  /* 0x000108cb01007387 */ /* 0x000fe20000100800 */
[----:B------:R-:W1:Y:S01]  /*c770*/  MUFU.EX2 R3, R3 ;  /* 0x0000000300037308 */ /* 0x000e620000000800 */
[----:B------:R-:W-:-:S02]  /*c780*/  FFMA.FTZ R136, R17, c[0x0][0x23c], -R2 ;  /* 0x00008f0011887a23 */ /* 0x000fc40000010802 */
[----:B------:R-:W-:Y:S01]  /*c790*/  STL [R1+0x104], R206 ;  /* 0x000104ce01007387 */ /* 0x000fe20000100800 */
[--C-:B------:R-:W-:Y:S02]  /*c7a0*/  FFMA.FTZ R137, R16, c[0x0][0x23c], -R2.reuse ;  /* 0x00008f0010897a23 */ /* 0x100fe40000010802 */
[--C-:B------:R-:W-:Y:S01]  /*c7b0*/  FFMA.FTZ R176, R15, c[0x0][0x23c], -R2.reuse ;  /* 0x00008f000fb07a23 */ /* 0x100fe20000010802 */
[----:B------:R-:W-:Y:S01]  /*c7c0*/  STL [R1+0x100], R205 ;  /* 0x000100cd01007387 */ /* 0x000fe20000100800 */
[--C-:B------:R-:W-:Y:S01]  /*c7d0*/  FFMA.FTZ R177, R14, c[0x0][0x23c], -R2.reuse ;  /* 0x00008f000eb17a23 */ /* 0x100fe20000010802 */
[----:B------:R-:W-:Y:S01]  /*c7e0*/  MUFU.EX2 R11, R11 ;  /* 0x0000000b000b7308 */ /* 0x000fe20000000800 */
[--C-:B------:R-:W-:Y:S02]  /*c7f0*/  FFMA.FTZ R197, R13, c[0x0][0x23c], -R2.reuse ;  /* 0x00008f000dc57a23 */ /* 0x100fe40000010802 */
[----:B------:R-:W-:Y:S01]  /*c800*/  FFMA.FTZ R196, R12, c[0x0][0x23c], -R2 ;  /* 0x00008f000cc47a23 */ /* 0x000fe20000010802 */
[----:B------:R-:W-:Y:S04]  /*c810*/  STL [R1+0xfc], R215 ;  /* 0x0000fcd701007387 */ /* 0x000fe80000100800 */
[----:B------:R-:W3:Y:S01]  /*c820*/  MUFU.EX2 R2, R18 ;  /* 0x0000001200027308 */ /* 0x000ee20000000800 */
[----:B------:R-:W-:Y:S04]  /*c830*/  STL [R1+0xf8], R214 ;  /* 0x0000f8d601007387 */ /* 0x000fe80000100800 */
[----:B------:R-:W-:Y:S04]  /*c840*/  STL [R1+0xf4], R213 ;  /* 0x0000f4d501007387 */ /* 0x000fe80000100800 */
[----:B------:R-:W-:Y:S04]  /*c850*/  STL [R1+0xf0], R212 ;  /* 0x0000f0d401007387 */ /* 0x000fe80000100800 */
[----:B------:R-:W-:Y:S04]  /*c860*/  STL [R1+0xec], R211 ;  /* 0x0000ecd301007387 */ /* 0x000fe80000100800 */
[----:B------:R-:W-:Y:S04]  /*c870*/  STL [R1+0xe8], R210 ;  /* 0x0000e8d201007387 */ /* 0x000fe80000100800 */
[----:B------:R-:W-:Y:S04]  /*c880*/  STL [R1+0xe4], R209 ;  /* 0x0000e4d101007387 */ /* 0x000fe80000100800 */
[----:B------:R-:W-:Y:S04]  /*c890*/  STL [R1+0xe0], R208 ;  /* 0x0000e0d001007387 */ /* 0x000fe80000100800 */
[----:B------:R3:W-:Y:S01]  /*c8a0*/  STL [R1+0xdc], R207 ;  /* 0x0000dccf01007387 */ /* 0x0007e20000100800 */
[----:B------:R-:W-:-:S03]  /*c8b0*/  ISETP.GE.AND P4, PT, R0, R173, PT ;  /* 0x000000ad0000720c */ /* 0x000fc60003f86270 */
[----:B------:R3:W-:Y:S01]  /*c8c0*/  STL [R1+0xd8], R204 ;  /* 0x0000d8cc01007387 */ /* 0x0007e20000100800 */
[----:B-1----:R-:W-:-:S03]  /*c8d0*/  FMUL.FTZ R225, R149, R3 ;  /* 0x0000000395e17220 */ /* 0x002fc60000410000 */
[----:B------:R-:W-:Y:S01]  /*c8e0*/  STL [R1+0xd4], R202 ;  /* 0x0000d4ca01007387 */ /* 0x000fe20000100800 */
[----:B------:R-:W-:-:S03]  /*c8f0*/  FMUL.FTZ R243, R140, R3 ;  /* 0x000000038cf37220 */ /* 0x000fc60000410000 */
[----:B------:R-:W-:Y:S01]  /*c900*/  STL [R1+0xd0], R200 ;  /* 0x0000d0c801007387 */ /* 0x000fe20000100800 */
[----:B------:R-:W-:-:S03]  /*c910*/  FMUL.FTZ R152, R152, R3 ;  /* 0x0000000398987220 */ /* 0x000fc60000410000 */
[----:B------:R1:W-:Y:S01]  /*c920*/  STL [R1+0x110], R252 ;  /* 0x000110fc01007387 */ /* 0x0003e20000100800 */
[-C--:B------:R-:W-:Y:S02]  /*c930*/  FMUL.FTZ R153, R153, R3.reuse ;  /* 0x0000000399997220 */ /* 0x080fe40000410000 */
[-C--:B------:R-:W-:Y:S01]  /*c940*/  FMUL.FTZ R224, R148, R3.reuse ;  /* 0x0000000394e07220 */ /* 0x080fe20000410000 */
[----:B------:R1:W-:Y:S01]  /*c950*/  STL [R1+0x114], R172 ;  /* 0x000114ac01007387 */ /* 0x0003e20000100800 */
        /* <DEDUP_REMOVED lines=9> */
[----:B---3--:R-:W-:-:S02]  /*c9f0*/  FMUL.FTZ R207, R64, R3 ;  /* 0x0000000340cf7220 */ /* 0x008fc40000410000 */
[-C--:B------:R-:W-:Y:S02]  /*ca00*/  FMUL.FTZ R204, R65, R3.reuse ;  /* 0x0000000341cc7220 */ /* 0x080fe40000410000 */
[-C--:B-1----:R-:W-:Y:S02]  /*ca10*/  FMUL.FTZ R252, R68, R3.reuse ;  /* 0x0000000344fc7220 */ /* 0x082fe40000410000 */
[-C--:B------:R-:W-:Y:S02]  /*ca20*/  FMUL.FTZ R172, R69, R3.reuse ;  /* 0x0000000345ac7220 */ /* 0x080fe40000410000 */
[-C--:B------:R-:W-:Y:S02]  /*ca30*/  FMUL.FTZ R216, R80, R3.reuse ;  /* 0x0000000350d87220 */ /* 0x080fe40000410000 */
[----:B------:R-:W-:Y:S01]  /*ca40*/  FMUL.FTZ R221, R81, R3 ;  /* 0x0000000351dd7220 */ /* 0x000fe20000410000 */
[----:B------:R-:W-:Y:S01]  /*ca50*/  F2FP.PACK_AB R81, R2, R11 ;  /* 0x0000000b0251723e */ /* 0x000fe200000000ff */
        /* <DEDUP_REMOVED lines=12> */
[----:B------:R-:W-:Y:S01]  /*cb20*/  ISETP.GE.AND P1, PT, R4, R173, PT ;  /* 0x000000ad0400720c */ /* 0x000fe20003f26270 */
[----:B------:R-:W-:Y:S01]  /*cb30*/  FFMA.FTZ R3, R242, R3, R11 ;  /* 0x00000003f2037223 */ /* 0x000fe2000001000b */
[----:B------:R-:W-:-:S02]  /*cb40*/  FSEL R11, R178, -INF , !P4 ;  /* 0xff800000b20b7808 */ /* 0x000fc40006000000 */
[----:B------:R-:W-:Y:S01]  /*cb50*/  FSEL R18, R179, -INF , !P1 ;  /* 0xff800000b3127808 */ /* 0x000fe20004800000 */
[----:B------:R-:W-:Y:S01]  /*cb60*/  FADD.FTZ R34, R2, R3 ;  /* 0x0000000302227221 */ /* 0x000fe20000010000 */
[----:B------:R-:W-:Y:S02]  /*cb70*/  ISETP.GE.AND P4, PT, R10, R173, PT ;  /* 0x000000ad0a00720c */ /* 0x000fe40003f86270 */
        /* <DEDUP_REMOVED lines=27> */
[----:B------:R-:W-:Y:S01]  /*cd30*/  FMUL.FTZ R2, R132, c[0x0][0x23c] ;  /* 0x00008f0084027a20 */ /* 0x000fe20000410000 */
[-C--:B------:R-:W-:Y:S02]  /*cd40*/  ISETP.GE.AND P6, PT, R0, R175.reuse, PT ;  /* 0x000000af0000720c */ /* 0x080fe40003fc6270 */
[----:B------:R-:W-:Y:S02]  /*cd50*/  ISETP.GE.AND P5, PT, R4, R175, PT ;  /* 0x000000af0400720c */ /* 0x000fe40003fa6270 */
[----:B------:R-:W-:Y:S02]  /*cd60*/  FSEL R2, R2, RZ, P1 ;  /* 0x000000ff02027208 */ /* 0x000fe40000800000 */
[----:B------:R-:W-:-:S03]  /*cd70*/  FSEL R26, R193, -INF , !P5 ;  /* 0xff800000c11a7808 */ /* 0x000fc60006800000 */
[--C-:B------:R-:W-:Y:S01]  /*cd80*/  FFMA.FTZ R80, R17, c[0x0][0x23c], -R2.reuse ;  /* 0x00008f0011507a23 */ /* 0x100fe20000010802 */
[----:B------:R-:W-:Y:S02]  /*cd90*/  FSEL R17, R192, -INF , !P6 ;  /* 0xff800000c0117808 */ /* 0x000fe40007000000 */
[----:B------:R-:W3:Y:S01]  /*cda0*/  LDL.64 R192, [R1+0xc8] ;  /* 0x0000c80001c07983 */ /* 0x000ee20000100a00 */
[----:B------:R-:W1:Y:S01]  /*cdb0*/  MUFU.EX2 R3, R3 ;  /* 0x0000000300037308 */ /* 0x000e620000000800 */
[-C--:B------:R-:W-:Y:S02]  /*cdc0*/  ISETP.GE.AND P1, PT, R0, R174.reuse, PT ;  /* 0x000000ae0000720c */ /* 0x080fe40003f26270 */
[-C--:B------:R-:W-:Y:S02]  /*cdd0*/  ISETP.GE.AND P4, PT, R4, R174.reuse, PT ;  /* 0x000000ae0400720c */ /* 0x080fe40003f86270 */
[----:B------:R-:W-:Y:S01]  /*cde0*/  FSEL R4, R194, -INF , !P1 ;  /* 0xff800000c2047808 */ /* 0x000fe20004800000 */
[----:B------:R-:W-:Y:S01]  /*cdf0*/  FFMA.FTZ R85, R14, c[0x0][0x23c], -R2 ;  /* 0x00008f000e557a23 */ /* 0x000fe20000010802 */
[----:B------:R-:W-:-:S02]  /*ce00*/  ISETP.GE.AND P1, PT, R10, R174, PT ;  /* 0x000000ae0a00720c */ /* 0x000fc40003f26270 */
[----:B------:R-:W-:Y:S02]  /*ce10*/  FSEL R14, R195, -INF , !P4 ;  /* 0xff800000c30e7808 */ /* 0x000fe40006000000 */
[----:B------:R-:W-:Y:S01]  /*ce20*/  FMNMX.FTZ R0, R232, R4, !PT ;  /* 0x00000004e8007209 */ /* 0x000fe20007810000 */
[-C--:B-1----:R-:W-:Y:S02]  /*ce30*/  FMUL.FTZ R227, R151, R3.reuse ;  /* 0x0000000397e37220 */ /* 0x082fe40000410000 */
[----:B--2---:R-:W-:Y:S02]  /*ce40*/  IMAD.MOV.U32 R151, RZ, RZ, R245 ;  /* 0x000000ffff977224 */ /* 0x004fe400078e00f5 */
[----:B------:R-:W-:Y:S01]  /*ce50*/  FMUL.FTZ R245, R118, R3 ;  /* 0x0000000376f57220 */ /* 0x000fe20000410000 */
[----:B------:R-:W-:Y:S01]  /*ce60*/  ISETP.GE.AND P4, PT, R9, R174, PT ;  /* 0x000000ae0900720c */ /* 0x000fe20003f86270 */
[----:B------:R-:W-:Y:S01]  /*ce70*/  IMAD.MOV.U32 R118, RZ, RZ, R23 ;  /* 0x000000ffff767224 */ /* 0x000fe200078e0017 */
[----:B------:R-:W-:-:S02]  /*ce80*/  FSEL R23, R190, -INF , !P1 ;  /* 0xff800000be177808 */ /* 0x000fc40004800000 */
[----:B------:R-:W-:Y:S01]  /*ce90*/  FMNMX.FTZ R0, R14, R0, !PT ;  /* 0x000000000e007209 */ /* 0x000fe20007810000 */
[----:B------:R-:W-:Y:S01]  /*cea0*/  IMAD.MOV.U32 R218, RZ, RZ, R22 ;  /* 0x000000ffffda7224 */ /* 0x000fe200078e0016 */
[----:B------:R-:W-:Y:S02]  /*ceb0*/  ISETP.GE.AND P1, PT, R8, R174, PT ;  /* 0x000000ae0800720c */ /* 0x000fe40003f26270 */
[----:B------:R-:W-:Y:S02]  /*cec0*/  FSEL R22, R191, -INF , !P4 ;  /* 0xff800000bf167808 */ /* 0x000fe40006000000 */
[----:B------:R-:W-:Y:S01]  /*ced0*/  FMNMX.FTZ R0, R23, R0, !PT ;  /* 0x0000000017007209 */ /* 0x000fe20007810000 */
[----:B----4-:R-:W-:Y:S01]  /*cee0*/  IMAD.MOV.U32 R234, RZ, RZ, R19 ;  /* 0x000000ffffea7224 */ /* 0x010fe200078e0013 */
[----:B------:R-:W-:Y:S01]  /*cef0*/  ISETP.GE.AND P4, PT, R7, R174, PT ;  /* 0x000000ae0700720c */ /* 0x000fe20003f86270 */
[----:B------:R-:W-:Y:S01]  /*cf00*/  FFMA.FTZ R11, R11, c[0x0][0x23c], -R2 ;  /* 0x00008f000b0b7a23 */ /* 0x000fe20000010802 */
[----:B------:R-:W-:-:S02]  /*cf10*/  FSEL R19, R186, -INF , !P1 ;  /* 0xff800000ba137808 */ /* 0x000fc40004800000 */
[----:B------:R-:W-:Y:S01]  /*cf20*/  FMNMX.FTZ R0, R22, R0, !PT ;  /* 0x0000000016007209 */ /* 0x000fe20007810000 */
[--C-:B------:R-:W-:Y:S01]  /*cf30*/  FFMA.FTZ R35, R18, c[0x0][0x23c], -R2.reuse ;  /* 0x00008f0012237a23 */ /* 0x100fe20000010802 */
[----:B------:R-:W-:Y:S01]  /*cf40*/  ISETP.GE.AND P1, PT, R6, R174, PT ;  /* 0x000000ae0600720c */ /* 0x000fe20003f26270 */
[----:B------:R-:W1:Y:S01]  /*cf50*/  MUFU.EX2 R27, R11 ;  /* 0x0000000b001b7308 */ /* 0x000e620000000800 */
[----:B------:R-:W-:Y:S02]  /*cf60*/  FSEL R18, R187, -INF , !P4 ;  /* 0xff800000bb127808 */ /* 0x000fe40006000000 */
[----:B------:R-:W-:Y:S01]  /*cf70*/  FMNMX.FTZ R0, R19, R0, !PT ;  /* 0x0000000013007209 */ /* 0x000fe20007810000 */
[--C-:B------:R-:W-:Y:S01]  /*cf80*/  FFMA.FTZ R69, R16, c[0x0][0x23c], -R2.reuse ;  /* 0x00008f0010457a23 */ /* 0x100fe20000010802 */
[----:B------:R-:W-:Y:S01]  /*cf90*/  FSEL R16, R182, -INF , !P1 ;  /* 0xff800000b6107808 */ /* 0x000fe20004800000 */
[----:B------:R-:W-:Y:S01]  /*cfa0*/  FMUL.FTZ R226, R150, R3 ;  /* 0x0000000396e27220 */ /* 0x000fe20000410000 */
[----:B------:R-:W-:Y:S01]  /*cfb0*/  ISETP.GE.AND P1, PT, R5, R174, PT ;  /* 0x000000ae0500720c */ /* 0x000fe20003f26270 */
[--C-:B------:R-:W-:Y:S01]  /*cfc0*/  FFMA.FTZ R84, R15, c[0x0][0x23c], -R2.reuse ;  /* 0x00008f000f547a23 */ /* 0x100fe20000010802 */
[----:B------:R-:W-:Y:S01]  /*cfd0*/  FMNMX.FTZ R0, R18, R0, !PT ;  /* 0x0000000012007209 */ /* 0x000fe20007810000 */
[--C-:B------:R-:W-:Y:S01]  /*cfe0*/  FFMA.FTZ R112, R13, c[0x0][0x23c], -R2.reuse ;  /* 0x00008f000d707a23 */ /* 0x100fe20000010802 */
[----:B------:R-:W-:Y:S01]  /*cff0*/  ISETP.GE.AND P6, PT, R10, R175, PT ;  /* 0x000000af0a00720c */ /* 0x000fe20003fc6270 */
[----:B------:R-:W-:Y:S01]  /*d000*/  FFMA.FTZ R113, R12, c[0x0][0x23c], -R2 ;  /* 0x00008f000c717a23 */ /* 0x000fe20000010802 */
[----:B------:R-:W-:Y:S01]  /*d010*/  FMNMX.FTZ R2, R233, R17, !PT ;  /* 0x00000011e9027209 */ /* 0x000fe20007810000 */
[----:B------:R-:W-:-:S02]  /*d020*/  IMAD.MOV.U32 R150, RZ, RZ, R244 ;  /* 0x000000ffff967224 */ /* 0x000fc400078e00f4 */
[----:B------:R-:W-:Y:S02]  /*d030*/  IMAD.MOV.U32 R25, RZ, RZ, R199 ;  /* 0x000000ffff197224 */ /* 0x000fe400078e00c7 */
[-C--:B------:R-:W-:Y:S01]  /*d040*/  FMUL.FTZ R244, R142, R3.reuse ;  /* 0x000000038ef47220 */ /* 0x080fe20000410000 */
[----:B------:R-:W-:Y:S01]  /*d050*/  FSEL R15, R183, -INF , !P1 ;  /* 0xff800000b70f7808 */ /* 0x000fe20004800000 */
[-C--:B------:R-:W-:Y:S01]  /*d060*/  FMUL.FTZ R142, R115, R3.reuse ;  /* 0x00000003738e7220 */ /* 0x080fe20000410000 */
[----:B------:R-:W-:Y:S01]  /*d070*/  FMNMX.FTZ R0, R16, R0, !PT ;  /* 0x0000000010007209 */ /* 0x000fe20007810000 */
[----:B------:R-:W-:Y:S01]  /*d080*/  FMUL.FTZ R115, R131, R3 ;  /* 0x0000000383737220 */ /* 0x000fe20000410000 */
[----:B------:R-:W-:Y:S01]  /*d090*/  ISETP.GE.AND P5, PT, R9, R175, PT ;  /* 0x000000af0900720c */ /* 0x000fe20003fa6270 */
[----:B------:R-:W-:Y:S01]  /*d0a0*/  IMAD.MOV.U32 R24, RZ, RZ, R198 ;  /* 0x000000ffff187224 */ /* 0x000fe200078e00c6 */
[----:B------:R-:W-:Y:S01]  /*d0b0*/  FMNMX.FTZ R2, R26, R2, !PT ;  /* 0x000000021a027209 */ /* 0x000fe20007810000 */
[----:B------:R-:W-:Y:S01]  /*d0c0*/  IMAD.MOV.U32 R131, RZ, RZ, R25 ;  /* 0x000000ffff837224 */ /* 0x000fe200078e0019 */
[----:B------:R-:W-:Y:S01]  /*d0d0*/  FSEL R25, R188, -INF , !P6 ;  /* 0xff800000bc197808 */ /* 0x000fe20007000000 */
[-C--:B------:R-:W-:Y:S01]  /*d0e0*/  FMUL.FTZ R242, R114, R3.reuse ;  /* 0x0000000372f27220 */ /* 0x080fe20000410000 */
[----:B------:R-:W-:Y:S01]  /*d0f0*/  FMNMX.FTZ R0, R15, R0, !PT ;  /* 0x000000000f007209 */ /* 0x000fe20007810000 */
[----:B------:R-:W-:Y:S01]  /*d100*/  FMUL.FTZ R114, R130, R3 ;  /* 0x0000000382727220 */ /* 0x000fe20000410000 */
[----:B------:R-:W-:Y:S01]  /*d110*/  ISETP.GE.AND P6, PT, R8, R175, PT ;  /* 0x000000af0800720c */ /* 0x000fe20003fc6270 */
[----:B------:R-:W-:Y:S01]  /*d120*/  IMAD.MOV.U32 R130, RZ, RZ, R24 ;  /* 0x000000ffff827224 */ /* 0x000fe200078e0018 */
[----:B------:R-:W-:Y:S01]  /*d130*/  FSEL R24, R189, -INF , !P5 ;  /* 0xff800000bd187808 */ /* 0x000fe20006800000 */
[-C--:B------:R-:W-:Y:S01]  /*d140*/  FMUL.FTZ R117, R143, R3.reuse ;  /* 0x000000038f757220 */ /* 0x080fe20000410000 */
[----:B------:R-:W-:Y:S01]  /*d150*/  FMNMX.FTZ R2, R25, R2, !PT ;  /* 0x0000000219027209 */ /* 0x000fe20007810000 */
        /* <DEDUP_REMOVED lines=23> */
[----:B-1----:R-:W-:Y:S01]  /*d2d0*/  FFMA.FTZ R55, R217, R3, R27 ;  /* 0x00000003d9377223 */ /* 0x002fe2000001001b */
[----:B------:R-:W-:Y:S01]  /*d2e0*/  ISETP.GE.AND P5, PT, R7, R175, PT ;  /* 0x000000af0700720c */ /* 0x000fe20003fa6270 */
[----:B------:R-:W1:Y:S01]  /*d2f0*/  SHFL.BFLY PT, R3, R0, 0x2, 0x1f ;  /* 0x0c401f0000037f89 */ /* 0x000e6200000e0000 */
[----:B------:R-:W-:-:S02]  /*d300*/  FSEL R13, R184, -INF , !P6 ;  /* 0xff800000b80d7808 */ /* 0x000fc40007000000 */
[----:B------:R-:W-:Y:S02]  /*d310*/  FMNMX.FTZ R2, R24, R2, !PT ;  /* 0x0000000218027209 */ /* 0x000fe40007810000 */
[-C--:B------:R-:W-:Y:S02]  /*d320*/  ISETP.GE.AND P4, PT, R6, R175.reuse, PT ;  /* 0x000000af0600720c */ /* 0x080fe40003f86270 */
[----:B------:R-:W-:Y:S02]  /*d330*/  FSEL R12, R185, -INF , !P5 ;  /* 0xff800000b90c7808 */ /* 0x000fe40006800000 */
[----:B------:R-:W-:Y:S02]  /*d340*/  FMNMX.FTZ R2, R13, R2, !PT ;  /* 0x000000020d027209 */ /* 0x000fe40007810000 */
[----:B------:R-:W-:Y:S02]  /*d350*/  ISETP.GE.AND P1, PT, R5, R175, PT ;  /* 0x000000af0500720c */ /* 0x000fe40003f26270 */
[----:B------:R-:W-:-:S02]  /*d360*/  FSEL R11, R180, -INF , !P4 ;  /* 0xff800000b40b7808 */ /* 0x000fc40006000000 */
[----:B------:R-:W-:Y:S02]  /*d370*/  FMNMX.FTZ R2, R12, R2, !PT ;  /* 0x000000020c027209 */ /* 0x000fe40007810000 */
[----:B------:R-:W-:Y:S02]  /*d380*/  FSEL R10, R181, -INF , !P1 ;  /* 0xff800000b50a7808 */ /* 0x000fe40004800000 */
[----:B------:R-:W-:-:S04]  /*d390*/  FMNMX.FTZ R2, R11, R2, !PT ;  /* 0x000000020b027209 */ /* 0x000fc80007810000 */
[----:B------:R-:W-:Y:S02]  /*d3a0*/  FMNMX.FTZ R2, R10, R2, !PT ;  /* 0x000000020a027209 */ /* 0x000fe40007810000 */
[----:B-1----:R-:W-:-:S03]  /*d3b0*/  FMNMX.FTZ R0, R3, R0, !PT ;  /* 0x0000000003007209 */ /* 0x002fc60007810000 */
[----:B------:R-:W1:Y:S04]  /*d3c0*/  SHFL.BFLY PT, R5, R2, 0x2, 0x1f ;  /* 0x0c401f0002057f89 */ /* 0x000e6800000e0000 */
[----:B------:R-:W2:Y:S01]  /*d3d0*/  SHFL.BFLY PT, R3, R0, 0x1, 0x1f ;  /* 0x0c201f0000037f89 */ /* 0x000ea200000e0000 */
[----:B-1----:R-:W-:-:S05]  /*d3e0*/  FMNMX.FTZ R2, R5, R2, !PT ;  /* 0x0000000205027209 */ /* 0x002fca0007810000 */
[----:B------:R-:W1:Y:S01]  /*d3f0*/  SHFL.BFLY PT, R5, R2, 0x1, 0x1f ;  /* 0x0c201f0002057f89 */ /* 0x000e6200000e0000 */
[----:B--2---:R-:W-:-:S04]  /*d400*/  FMNMX.FTZ R3, R0, R3, !PT ;  /* 0x0000000300037209 */ /* 0x004fc80007810000 */
[C---:B------:R-:W-:Y:S01]  /*d410*/  FSETP.NEU.FTZ.AND P1, PT, R3.reuse, -INF , PT ;  /* 0xff8000000300780b */ /* 0x040fe20003f3d000 */
[----:B------:R-:W-:-:S05]  /*d420*/  FMUL.FTZ R0, R3, c[0x0][0x23c] ;  /* 0x00008f0003007a20 */ /* 0x000fca0000410000 */
[----:B------:R-:W-:-:S05]  /*d430*/  FSEL R0, R0, RZ, P1 ;  /* 0x000000ff00007208 */ /* 0x000fca0000800000 */
[----:B------:R-:W-:Y:S01]  /*d440*/  FFMA.FTZ R7, R4, c[0x0][0x23c], -R0 ;  /* 0x00008f0004077a23 */ /* 0x000fe20000010800 */
[----:B------:R-:W-:-:S05]  /*d450*/  FSEL R4, R3, RZ, P1 ;  /* 0x000000ff03047208 */ /* 0x000fca0000800000 */
[----:B------:R-:W-:Y:S01]  /*d460*/  FADD.FTZ R4, R232, -R4 ;  /* 0x80000004e8047221 */ /* 0x000fe20000010000 */
[----:B-1----:R-:W-:Y:S01]  /*d470*/  FMNMX.FTZ R134, R2, R5, !PT ;  /* 0x0000000502867209 */ /* 0x002fe20007810000 */
[--C-:B------:R-:W-:Y:S02]  /*d480*/  FFMA.FTZ R2, R14, c[0x0][0x23c], -R0.reuse ;  /* 0x00008f000e027a23 */ /* 0x100fe40000010800 */
[----:B------:R-:W-:Y:S02]  /*d490*/  FMUL.FTZ R4, R4, c[0x0][0x23c] ;  /* 0x00008f0004047a20 */ /* 0x000fe40000410000 */
[----:B------:R1:W-:Y:S01]  /*d4a0*/  MUFU.EX2 R6, R2 ;  /* 0x0000000200067308 */ /* 0x0003e20000000800 */
[----:B------:R-:W-:Y:S01]  /*d4b0*/  FSETP.NEU.FTZ.AND P4, PT, R134, -INF , PT ;  /* 0xff8000008600780b */ /* 0x000fe20003f9d000 */
[----:B------:R-:W-:-:S06]  /*d4c0*/  FFMA.FTZ R5, R23, c[0x0][0x23c], -R0 ;  /* 0x00008f0017057a23 */ /* 0x000fcc0000010800 */
[----:B------:R-:W-:Y:S01]  /*d4d0*/  MUFU.EX2 R7, R7 ;  /* 0x0000000700077308 */ /* 0x000fe20000000800 */
[----:B-1----:R-:W-:-:S07]  /*d4e0*/  FMUL.FTZ R2, R134, c[0x0][0x23c] ;  /* 0x00008f0086027a20 */ /* 0x002fce0000410000 */
[----:B------:R-:W1:Y:S01]  /*d4f0*/  MUFU.EX2 R4, R4 ;  /* 0x0000000400047308 */ /* 0x000e620000000800 */
[----:B------:R-:W-:-:S07]  /*d500*/  FSEL R2, R2, RZ, P4 ;  /* 0x000000ff02027208 */ /* 0x000fce0002000000 */
[----:B------:R-:W2:Y:S01]  /*d510*/  MUFU.EX2 R5, R5 ;  /* 0x0000000500057308 */ /* 0x000ea20000000800 */
[----:B------:R-:W-:Y:S02]  /*d520*/  FFMA.FTZ R82, R13, c[0x0][0x23c], -R2 ;  /* 0x00008f000d527a23 */ /* 0x000fe40000010802 */
[----:B------:R-:W-:Y:S02]  /*d530*/  FFMA.FTZ R13, R22, c[0x0][0x23c], -R0 ;  /* 0x00008f00160d7a23 */ /* 0x000fe40000010800 */
[--C-:B------:R-:W-:Y:S02]  /*d540*/  FFMA.FTZ R17, R17, c[0x0][0x23c], -R2.reuse ;  /* 0x00008f0011117a23 */ /* 0x100fe40000010802 */
[--C-:B------:R-:W-:Y:S02]  /*d550*/  FFMA.FTZ R48, R26, c[0x0][0x23c], -R2.reuse ;  /* 0x00008f001a307a23 */ /* 0x100fe40000010802 */
[--C-:B------:R-:W-:Y:S02]  /*d560*/  FFMA.FTZ R66, R25, c[0x0][0x23c], -R2.reuse ;  /* 0x00008f0019427a23 */ /* 0x100fe40000010802 */
[----:B------:R-:W-:-:S02]  /*d570*/  FFMA.FTZ R68, R24, c[0x0][0x23c], -R2 ;  /* 0x00008f0018447a23 */ /* 0x000fc40000010802 */
[--C-:B------:R-:W-:Y:S02]  /*d580*/  FFMA.FTZ R83, R12, c[0x0][0x23c], -R2.reuse ;  /* 0x00008f000c537a23 */ /* 0x100fe40000010802 */
[--C-:B------:R-:W-:Y:S02]  /*d590*/  FFMA.FTZ R87, R11, c[0x0][0x23c], -R2.reuse ;  /* 0x00008f000b577a23 */ /* 0x100fe40000010802 */
[----:B------:R-:W-:Y:S02]  /*d5a0*/  FFMA.FTZ R86, R10, c[0x0][0x23c], -R2 ;  /* 0x00008f000a567a23 */ /* 0x000fe40000010802 */
[----:B------:R-:W4:Y:S01]  /*d5b0*/  MUFU.EX2 R2, R13 ;  /* 0x0000000d00027308 */ /* 0x000f220000000800 */
[----:B-1----:R-:W-:Y:S02]  /*d5c0*/  FFMA.FTZ R10, R231, R4, R7 ;  /* 0x00000004e70a7223 */ /* 0x002fe40000010007 */
[--C-:B------:R-:W-:Y:S02]  /*d5d0*/  FFMA.FTZ R99, R19, c[0x0][0x23c], -R0.reuse ;  /* 0x00008f0013637a23 */ /* 0x100fe40000010800 */
[----:B------:R-:W-:-:S02]  /*d5e0*/  FFMA.FTZ R100, R18, c[0x0][0x23c], -R0 ;  /* 0x00008f0012647a23 */ /* 0x000fc40000010800 */
[--C-:B------:R-:W-:Y:S02]  /*d5f0*/  FFMA.FTZ R96, R16, c[0x0][0x23c], -R0.reuse ;  /* 0x00008f0010607a23 */ /* 0x100fe40000010800 */
[----:B------:R-:W-:Y:S02]  /*d600*/  FFMA.FTZ R97, R15, c[0x0][0x23c], -R0 ;  /* 0x00008f000f617a23 */ /* 0x000fe40000010800 */
[----:B------:R-:W-:Y:S01]  /*d610*/  FADD.FTZ R0, R6, R10 ;  /* 0x0000000a06007221 */ /* 0x000fe20000010000 */
[----:B------:R-:W-:-:S03]  /*d620*/  ULOP3.LUT UR4, UR32, UR31, URZ, 0x3c, !UPT ;  /* 0x0000001f20047292 */ /* 0x000fc6000f8e3c3f */
[----:B--2---:R-:W-:Y:S01]  /*d630*/  FADD.FTZ R0, R5, R0 ;  /* 0x0000000005007221 */ /* 0x004fe20000010000 */
[----:B------:R-:W1:Y:S03]  /*d640*/  MUFU.EX2 R9, R136 ;  /* 0x0000008800097308 */ /* 0x000e660000000800 */
[----:B----4-:R-:W-:Y:S01]  /*d650*/  FADD.FTZ R98, R2, R0 ;  /* 0x0000000002627221 */ /* 0x010fe20000010000 */
[----:B------:R-:W-:-:S04]  /*d660*/  LOP3.LUT R0, R131, UR4, RZ, 0x3c, !PT ;  /* 0x0000000483007c12 */ /* 0x000fc8000f8e3cff */
[----:B------:R-:W2:Y:S01]  /*d670*/  MUFU.EX2 R8, R137 ;  /* 0x0000008900087308 */ /* 0x000ea20000000800 */
[----:B------:R-:W-:Y:S01]  /*d680*/  IMAD.WIDE.U32 R102, R0, -0x326172a9, RZ ;  /* 0xcd9e8d5700667825 */ /* 0x000fe200078e00ff */
[----:B------:R-:W-:-:S03]  /*d690*/  F2FP.PACK_AB R101, R6, R7 ;  /* 0x000000070665723e */ /* 0x000fc600000000ff */
[----:B-1----:R-:W-:Y:S01]  /*d6a0*/  FADD.FTZ R6, R9, R34 ;  /* 0x0000002209067221 */ /* 0x002fe20000010000 */
[----:B---3--:R-:W-:-:S05]  /*d6b0*/  LOP3.LUT R0, R103, UR14, R192, 0x96, !PT ;  /* 0x0000000e67007c12 */ /* 0x008fca000f8e96c0 */
[----:B------:R-:W-:Y:S01]  /*d6c0*/  IMAD.WIDE.U32 R22, R0, -0x2daee0ad, RZ ;  /* 0xd2511f5300167825 */ /* 0x000fe200078e00ff */
[----:B------:R-:W-:Y:S02]  /*d6d0*/  LOP3.LUT R0, R237, UR13, R102, 0x96, !PT ;  /* 0x0000000ded007c12 */ /* 0x000fe4000f8e9666 */
[C---:B--2---:R-:W-:Y:S01]  /*d6e0*/  F2FP.PACK_AB R18, R8.reuse, R9 ;  /* 0x000000090812723e */ /* 0x044fe200000000ff */
[----:B------:R-:W-:Y:S02]  /*d6f0*/  FADD.FTZ R14, R8, R6 ;  /* 0x00000006080e7221 */ /* 0x000fe40000010000 */
[----:B------:R-:W-:Y:S01]  /*d700*/  IMAD.WIDE.U32 R8, R0, -0x2daee0ad, RZ ;  /* 0xd2511f5300087825 */ /* 0x000fe200078e00ff */
[----:B------:R-:W-:Y:S02]  /*d710*/  F2FP.PACK_AB R67, R2, R5 ;  /* 0x000000050243723e */ /* 0x000fe400000000ff */
[----:B------:R-:W-:Y:S02]  /*d720*/  LOP3.LUT R2, R23, UR12, R150, 0x96, !PT ;  /* 0x0000000c17027c12 */ /* 0x000fe4000f8e9696 */
[----:B------:R-:W-:-:S03]  /*d730*/  LOP3.LUT R0, R9, UR10, R22, 0x96, !PT ;  /* 0x0000000a09007c12 */ /* 0x000fc6000f8e9616 */
[----:B------:R-:W-:-:S04]  /*d740*/  IMAD.WIDE.U32 R6, R2, -0x326172a9, RZ ;  /* 0xcd9e8d5702067825 */ /* 0x000fc800078e00ff */
[----:B------:R-:W-:Y:S01]  /*d750*/  IMAD.WIDE.U32 R10, R0, -0x326172a9, RZ ;  /* 0xcd9e8d57000a7825 */ /* 0x000fe200078e00ff */
[----:B------:R-:W-:-:S04]  /*d760*/  LOP3.LUT R2, R7, UR11, R236, 0x96, !PT ;  /* 0x0000000b07027c12 */ /* 0x000fc8000f8e96ec */
[----:B------:R-:W-:Y:S01]  /*d770*/  LOP3.LUT R0, R11, UR9, R6, 0x96, !PT ;  /* 0x000000090b007c12 */ /* 0x000fe2000f8e9606 */
[----:B------:R-:W-:Y:S02]  /*d780*/  IMAD.MOV.U32 R217, RZ, RZ, R118 ;  /* 0x000000ffffd97224 */ /* 0x000fe400078e0076 */
[----:B------:R-:W-:Y:S02]  /*d790*/  IMAD.MOV.U32 R118, RZ, RZ, R229 ;  /* 0x000000ffff767224 */ /* 0x000fe400078e00e5 */
[----:B------:R-:W1:Y:S01]  /*d7a0*/  LDC.U8 R229, c[0x0][0x2d8] ;  /* 0x0000b600ffe57b82 */ /* 0x000e620000000000 */
[----:B------:R-:W-:-:S04]  /*d7b0*/  IMAD.WIDE.U32 R6, R2, -0x2daee0ad, RZ ;  /* 0xd2511f5302067825 */ /* 0x000fc800078e00ff */
[----:B------:R-:W-:Y:S01]  /*d7c0*/  IMAD.WIDE.U32 R12, R0, -0x2daee0ad, RZ ;  /* 0xd2511f53000c7825 */ /* 0x000fe200078e00ff */
[----:B------:R-:W-:-:S04]  /*d7d0*/  LOP3.LUT R2, R7, UR8, R8, 0x96, !PT ;  /* 0x0000000807027c12 */ /* 0x000fc8000f8e9608 */
[----:B------:R-:W-:Y:S01]  /*d7e0*/  LOP3.LUT R0, R13, UR6, R6, 0x96, !PT ;  /* 0x000000060d007c12 */ /* 0x000fe2000f8e9606 */
[----:B------:R-:W-:-:S04]  /*d7f0*/  IMAD.WIDE.U32 R8, R2, -0x326172a9, RZ ;  /* 0xcd9e8d5702087825 */ /* 0x000fc800078e00ff */
[----:B------:R-:W-:Y:S01]  /*d800*/  IMAD.WIDE.U32 R6, R0, -0x326172a9, RZ ;  /* 0xcd9e8d5700067825 */ /* 0x000fe200078e00ff */
[----:B------:R-:W-:-:S04]  /*d810*/  LOP3.LUT R16, R9, UR7, R10, 0x96, !PT ;  /* 0x0000000709107c12 */ /* 0x000fc8000f8e960a */
[----:B------:R-:W-:Y:S01]  /*d820*/  LOP3.LUT R0, R7, UR15, R8, 0x96, !PT ;  /* 0x0000000f07007c12 */ /* 0x000fe2000f8e9608 */
[----:B------:R-:W2:Y:S03]  /*d830*/  MUFU.EX2 R9, R176 ;  /* 0x000000b000097308 */ /* 0x000ea60000000800 */
[----:B------:R-:W-:Y:S02]  /*d840*/  LOP3.LUT R2, R0, 0xff, RZ, 0xc0, !PT ;  /* 0x000000ff00027812 */ /* 0x000fe400078ec0ff */
[----:B------:R-:W-:-:S03]  /*d850*/  SHF.R.U32.HI R10, RZ, 0x18, R0 ;  /* 0x00000018ff0a7819 */ /* 0x000fc60000011600 */
[----:B------:R-:W3:Y:S01]  /*d860*/  MUFU.EX2 R8, R177 ;  /* 0x000000b100087308 */ /* 0x000ee20000000800 */
[C---:B-1----:R-:W-:Y:S02]  /*d870*/  ISETP.GE.U32.AND P6, PT, R229.reuse, R2, PT ;  /* 0x00000002e500720c */ /* 0x042fe40003fc6070 */
[----:B------:R-:W-:Y:S02]  /*d880*/  LOP3.LUT R2, R0, 0xffff, RZ, 0xc0, !PT ;  /* 0x0000ffff00027812 */ /* 0x000fe400078ec0ff */
[----:B------:R-:W-:-:S03]  /*d890*/  ISETP.GE.U32.AND P1, PT, R229, R10, PT ;  /* 0x0000000ae500720c */ /* 0x000fc60003f26070 */
[----:B------:R-:W1:Y:S01]  /*d8a0*/  MUFU.EX2 R10, R35 ;  /* 0x00000023000a7308 */ /* 0x000e620000000800 */
[----:B------:R-:W-:Y:S02]  /*d8b0*/  SHF.R.U32.HI R2, RZ, 0x8, R2 ;  /* 0x00000008ff027819 */ /* 0x000fe40000011602 */
[----:B------:R-:W-:Y:S02]  /*d8c0*/  SHF.R.U32.HI R0, RZ, 0x10, R0 ;  /* 0x00000010ff007819 */ /* 0x000fe40000011600 */
[----:B------:R-:W-:Y:S02]  /*d8d0*/  LOP3.LUT R2, R2, 0xffff, RZ, 0xc0, !PT ;  /* 0x0000ffff02027812 */ /* 0x000fe400078ec0ff */
[----:B------:R-:W-:Y:S01]  /*d8e0*/  LOP3.LUT R0, R0, 0xff, RZ, 0xc0, !PT ;  /* 0x000000ff00007812 */ /* 0x000fe200078ec0ff */
[----:B--2---:R-:W-:Y:S01]  /*d8f0*/  FADD.FTZ R11, R9, R14 ;  /* 0x0000000e090b7221 */ /* 0x004fe20000010000 */
[----:B------:R-:W-:Y:S02]  /*d900*/  ISETP.GE.U32.AND P5, PT, R229, R2, PT ;  /* 0x00000002e500720c */ /* 0x000fe40003fa6070 */
[----:B---3--:R-:W-:-:S02]  /*d910*/  F2FP.PACK_AB R34, R8, R9 ;  /* 0x000000090822723e */ /* 0x008fc400000000ff */
[----:B------:R-:W-:Y:S02]  /*d920*/  FSEL R9, R134, RZ, P4 ;  /* 0x000000ff86097208 */ /* 0x000fe40002000000 */
[----:B------:R-:W-:Y:S01]  /*d930*/  ISETP.GE.U32.AND P4, PT, R229, R0, PT ;  /* 0x00000000e500720c */ /* 0x000fe20003f86070 */
[----:B------:R-:W2:Y:S01]  /*d940*/  MUFU.EX2 R5, R197 ;  /* 0x000000c500057308 */ /* 0x000ea20000000800 */
[----:B-1----:R-:W-:Y:S02]  /*d950*/  F2FP.PACK_AB R0, R10, R27 ;  /* 0x0000001b0a00723e */ /* 0x002fe400000000ff */
[----:B------:R-:W-:Y:S02]  /*d960*/  PRMT R19, R81, 0x7632, R19 ;  /* 0x0000763251137816 */ /* 0x000fe40000000013 */
[----:B------:R-:W-:-:S03]  /*d970*/  PRMT R26, R0, 0x7610, R26 ;  /* 0x00007610001a7816 */ /* 0x000fc6000000001a */
[----:B------:R-:W1:Y:S01]  /*d980*/  MUFU.EX2 R2, R196 ;  /* 0x000000c400027308 */ /* 0x000e620000000800 */
[----:B------:R-:W-:Y:S01]  /*d990*/  PRMT R24, R81, 0x7610, R24 ;  /* 0x0000761051187816 */ /* 0x000fe20000000018 */
[----:B------:R-:W-:Y:S01]  /*d9a0*/  @!P5 HADD2 R65, -R19.H0_H0, -RZ.H0_H0 ;  /* 0xa00000ff1341d230 */ /* 0x000fe20000000900 */
[----:B------:R-:W-:Y:S01]  /*d9b0*/  PRMT R25, R0, 0x7632, R25 ;  /* 0x0000763200197816 */ /* 0x000fe20000000019 */
[----:B------:R-:W-:Y:S01]  /*d9c0*/  @!P4 HADD2 R64, -R26.H0_H0, -RZ.H0_H0 ;  /* 0xa00000ff1a40c230 */ /* 0x000fe20000000900 */
[----:B------:R-:W-:Y:S01]  /*d9d0*/  PRMT R81, R24, 0x5410, R19 ;  /* 0x0000541018517816 */ /* 0x000fe20000000013 */
[----:B------:R-:W-:Y:S01]  /*d9e0*/  FADD.FTZ R11, R8, R11 ;  /* 0x0000000b080b7221 */ /* 0x000fe20000010000 */
[----:B------:R-:W-:Y:S01]  /*d9f0*/  @!P5 PRMT R19, R65, 0x5410, RZ ;  /* 0x000054104113d816 */ /* 0x000fe200000000ff */
[----:B------:R-:W-:Y:S01]  /*da00*/  FADD.FTZ R0, R233, -R9 ;  /* 0x80000009e9007221 */ /* 0x000fe20000010000 */
[----:B------:R-:W-:Y:S01]  /*da10*/  PRMT R65, R26, 0x5410, R25 ;  /* 0x000054101a417816 */ /* 0x000fe20000000019 */
[----:B------:R-:W-:Y:S01]  /*da20*/  IMAD.MOV.U32 R9, RZ, RZ, R118 ;  /* 0x000000ffff097224 */ /* 0x000fe200078e0076 */
[----:B------:R-:W-:Y:S01]  /*da30*/  @!P4 PRMT R26, R64, 0x5410, RZ ;  /* 0x00005410401ac816 */ /* 0x000fe200000000ff */
[----:B------:R-:W-:-:S02]  /*da40*/  IMAD.MOV.U32 R64, RZ, RZ, R142 ;  /* 0x000000ffff407224 */ /* 0x000fc400078e008e */
[----:B--2---:R-:W-:Y:S02]  /*da50*/  FADD.FTZ R8, R5, R11 ;  /* 0x0000000b05087221 */ /* 0x004fe40000010000 */
[----:B------:R-:W-:Y:S02]  /*da60*/  IMAD.MOV.U32 R118, RZ, RZ, R117 ;  /* 0x000000ffff767224 */ /* 0x000fe400078e0075 */
[----:B------:R-:W-:Y:S01]  /*da70*/  IMAD.MOV.U32 R142, RZ, RZ, R220 ;  /* 0x000000ffff8e7224 */ /* 0x000fe200078e00dc */
[C---:B-1----:R-:W-:Y:S01]  /*da80*/  F2FP.PACK_AB R36, R2.reuse, R5 ;  /* 0x000000050224723e */ /* 0x042fe200000000ff */
[----:B------:R-:W-:Y:S01]  /*da90*/  IMAD.MOV.U32 R14, RZ, RZ, R242 ;  /* 0x000000ffff0e7224 */ /* 0x000fe200078e00f2 */
[----:B------:R-:W-:Y:S01]  /*daa0*/  @!P6 HADD2 R49, -R24.H0_H0, -RZ.H0_H0 ;  /* 0xa00000ff1831e230 */ /* 0x000fe20000000900 */
[----:B------:R-:W-:Y:S02]  /*dab0*/  FADD.FTZ R242, R2, R8 ;  /* 0x0000000802f27221 */ /* 0x000fe40000010000 */
[----:B------:R-:W-:-:S02]  /*dac0*/  IMAD.MOV.U32 R197, RZ, RZ, R118 ;  /* 0x000000ffffc57224 */ /* 0x000fc400078e0076 */
[----:B------:R-:W-:Y:S02]  /*dad0*/  IMAD.MOV.U32 R13, RZ, RZ, R142 ;  /* 0x000000ffff0d7224 */ /* 0x000fe400078e008e */
[----:B------:R-:W-:Y:S02]  /*dae0*/  IMAD.MOV.U32 R232, RZ, RZ, R222 ;  /* 0x000000ffffe87224 */ /* 0x000fe400078e00de */
[----:B------:R-:W-:Y:S01]  /*daf0*/  FMUL.FTZ R2, R0, c[0x0][0x23c] ;  /* 0x00008f0000027a20 */ /* 0x000fe20000410000 */
[----:B------:R-:W-:Y:S01]  /*db00*/  LOP3.LUT R0, R6, 0xff, RZ, 0xc0, !PT ;  /* 0x000000ff06007812 */ /* 0x000fe200078ec0ff */
[-C--:B------:R-:W-:Y:S02]  /*db10*/  FMUL.FTZ R222, R78, R4.reuse ;  /* 0x000000044ede7220 */ /* 0x080fe40000410000 */
[----:B------:R-:W-:Y:S02]  /*db20*/  IMAD.MOV.U32 R78, RZ, RZ, R223 ;  /* 0x000000ffff4e7224 */ /* 0x000fe400078e00df */
[----:B------:R-:W-:-:S02]  /*db30*/  FMUL.FTZ R223, R79, R4 ;  /* 0x000000044fdf7220 */ /* 0x000fc40000410000 */
[----:B------:R-:W-:Y:S01]  /*db40*/  IMAD.MOV.U32 R79, RZ, RZ, R197 ;  /* 0x000000ffff4f7224 */ /* 0x000fe200078e00c5 */
[----:B------:R-:W-:Y:S01]  /*db50*/  @!P6 PRMT R24, R49, 0x5410, RZ ;  /* 0x000054103118e816 */ /* 0x000fe200000000ff */
[----:B------:R-:W-:Y:S01]  /*db60*/  IMAD.MOV.U32 R197, RZ, RZ, R13 ;  /* 0x000000ffffc57224 */ /* 0x000fe200078e000d */
[----:B------:R-:W-:Y:S01]  /*db70*/  LOP3.LUT R5, R6, 0xffff, RZ, 0xc0, !PT ;  /* 0x0000ffff06057812 */ /* 0x000fe200078ec0ff */
[----:B------:R-:W-:Y:S01]  /*db80*/  MUFU.EX2 R15, R80 ;  /* 0x00000050000f7308 */ /* 0x000fe20000000800 */
[----:B------:R-:W-:Y:S02]  /*db90*/  ISETP.GE.U32.AND P6, PT, R229, R0, PT ;  /* 0x00000000e500720c */ /* 0x000fe40003fc6070 */
[----:B------:R-:W-:-:S05]  /*dba0*/  SHF.R.U32.HI R8, RZ, 0x18, R6 ;  /* 0x00000018ff087819 */ /* 0x000fca0000011606 */
[----:B------:R-:W1:Y:S01]  /*dbb0*/  MUFU.EX2 R13, R69 ;  /* 0x00000045000d7308 */ /* 0x000e620000000800 */
[----:B------:R-:W-:-:S07]  /*dbc0*/  @!P1 HADD2 R54, -R25.H0_H0, -RZ.H0_H0 ;  /* 0xa00000ff19369230 */ /* 0x000fce0000000900 */
[----:B------:R2:W3:Y:S01]  /*dbd0*/  MUFU.EX2 R0, R2 ;  /* 0x0000000200007308 */ /* 0x0004e20000000800 */
[----:B------:R-:W-:Y:S02]  /*dbe0*/  @!P1 PRMT R25, R54, 0x5410, RZ ;  /* 0x0000541036199816 */ /* 0x000fe400000000ff */
[----:B------:R-:W-:Y:S02]  /*dbf0*/  ISETP.GE.U32.AND P4, PT, R229, R8, PT ;  /* 0x00000008e500720c */ /* 0x000fe40003f86070 */
[----:B--2---:R-:W-:Y:S02]  /*dc00*/  SHF.R.U32.HI R2, RZ, 0x10, R6 ;  /* 0x00000010ff027819 */ /* 0x004fe40000011606 */
[----:B------:R-:W-:Y:S02]  /*dc10*/  SHF.R.U32.HI R6, RZ, 0x8, R5 ;  /* 0x00000008ff067819 */ /* 0x000fe40000011605 */
[----:B------:R-:W-:Y:S02]  /*dc20*/  LOP3.LUT R5, R2, 0xff, RZ, 0xc0, !PT ;  /* 0x000000ff02057812 */ /* 0x000fe400078ec0ff */
[----:B------:R-:W-:-:S04]  /*dc30*/  LOP3.LUT R2, R6, 0xffff, RZ, 0xc0, !PT ;  /* 0x0000ffff06027812 */ /* 0x000fc800078ec0ff */
[----:B------:R-:W-:Y:S02]  /*dc40*/  ISETP.GE.U32.AND P1, PT, R229, R2, PT ;  /* 0x00000002e500720c */ /* 0x000fe40003f26070 */
[----:B-1----:R-:W-:Y:S02]  /*dc50*/  F2FP.PACK_AB R6, R13, R15 ;  /* 0x0000000f0d06723e */ /* 0x002fe400000000ff */
[----:B------:R-:W-:Y:S02]  /*dc60*/  PRMT R190, R18, 0x7632, R190 ;  /* 0x0000763212be7816 */ /* 0x000fe400000000be */
[C---:B------:R-:W-:Y:S02]  /*dc70*/  PRMT R189, R6.reuse, 0x7632, R189 ;  /* 0x0000763206bd7816 */ /* 0x040fe400000000bd */
[----:B------:R-:W-:-:S03]  /*dc80*/  PRMT R188, R6, 0x7610, R188 ;  /* 0x0000761006bc7816 */ /* 0x000fc600000000bc */
[----:B------:R-:W-:Y:S02]  /*dc90*/  @!P4 HADD2 R39, -R189.H0_H0, -RZ.H0_H0 ;  /* 0xa00000ffbd27c230 */ /* 0x000fe40000000900 */
[----:B------:R-:W-:Y:S01]  /*dca0*/  @!P1 HADD2 R38, -R190.H0_H0, -RZ.H0_H0 ;  /* 0xa00000ffbe269230 */ /* 0x000fe20000000900 */
[----:B------:R-:W-:Y:S02]  /*dcb0*/  PRMT R54, R18, 0x5410, R190 ;  /* 0x0000541012367816 */ /* 0x000fe400000000be */
[----:B------:R-:W-:Y:S02]  /*dcc0*/  PRMT R49, R188, 0x5410, R189 ;  /* 0x00005410bc317816 */ /* 0x000fe400000000bd */
[----:B------:R-:W-:Y:S02]  /*dcd0*/  @!P1 PRMT R190, R38, 0x5410, RZ ;  /* 0x0000541026be9816 */ /* 0x000fe400000000ff */
[----:B------:R-:W-:Y:S02]  /*dce0*/  @!P4 PRMT R189, R39, 0x5410, RZ ;  /* 0x0000541027bdc816 */ /* 0x000fe400000000ff */
[----:B------:R-:W2:Y:S01]  /*dcf0*/  LDL.LU.64 R38, [R1+0x70] ;  /* 0x0000700001267983 */ /* 0x000ea20000300a00 */
[----:B------:R-:W1:Y:S01]  /*dd00*/  MUFU.EX2 R27, R17 ;  /* 0x00000011001b7308 */ /* 0x000e620000000800 */
[----:B---3--:R-:W-:-:S02]  /*dd10*/  FMUL.FTZ R220, R76, R0 ;  /* 0x000000004cdc7220 */ /* 0x008fc40000410000 */
[----:B------:R-:W-:Y:S02]  /*dd20*/  IMAD.MOV.U32 R194, RZ, RZ, R116 ;  /* 0x000000ffffc27224 */ /* 0x000fe400078e0074 */
[----:B------:R-:W-:Y:S02]  /*dd30*/  IMAD.MOV.U32 R76, RZ, RZ, R221 ;  /* 0x000000ffff4c7224 */ /* 0x000fe400078e00dd */
[----:B------:R-:W-:Y:S02]  /*dd40*/  IMAD.MOV.U32 R231, RZ, RZ, R235 ;  /* 0x000000ffffe77224 */ /* 0x000fe400078e00eb */
[----:B-1----:R-:W-:Y:S02]  /*dd50*/  FFMA.FTZ R35, R230, R0, R27 ;  /* 0x00000000e6237223 */ /* 0x002fe4000001001b */
[----:B------:R-:W-:Y:S02]  /*dd60*/  FMUL.FTZ R230, R94, R4 ;  /* 0x000000045ee67220 */ /* 0x000fe40000410000 */
[----:B------:R-:W1:Y:S01]  /*dd70*/  LDC.U8 R94, c[0x0][0x2d8] ;  /* 0x0000b600ff5e7b82 */ /* 0x000e620000000000 */
[----:B------:R-:W-:Y:S01]  /*dd80*/  FMUL.FTZ R221, R77, R0 ;  /* 0x000000004ddd7220 */ /* 0x000fe20000410000 */
[----:B------:R-:W-:Y:S01]  /*dd90*/  ISETP.GE.U32.AND P5, PT, R229, R5, PT ;  /* 0x00000005e500720c */ /* 0x000fe20003fa6070 */
[----:B------:R-:W-:-:S02]  /*dda0*/  IMAD.MOV.U32 R77, RZ, RZ, R228 ;  /* 0x000000ffff4d7224 */ /* 0x000fc400078e00e4 */
[-C--:B------:R-:W-:Y:S02]  /*ddb0*/  FMUL.FTZ R228, R92, R0.reuse ;  /* 0x000000005ce47220 */ /* 0x080fe40000410000 */
[----:B------:R-:W-:Y:S02]  /*ddc0*/  FMUL.FTZ R229, R93, R0 ;  /* 0x000000005de57220 */ /* 0x000fe40000410000 */
        /* <DEDUP_REMOVED lines=39> */
[----:B------:R-:W-:-:S04]  /*e040*/  IMAD.WIDE.U32 R4, R16, -0x2daee0ad, RZ ;  /* 0xd2511f5310047825 */ /* 0x000fc800078e00ff */
[----:B------:R-:W-:Y:S02]  /*e050*/  IMAD.MOV.U32 R17, RZ, RZ, R141 ;  /* 0x000000ffff117224 */ /* 0x000fe400078e008d */
[----:B------:R-:W-:Y:S02]  /*e060*/  FMUL.FTZ R141, R45, R0 ;  /* 0x000000002d8d7220 */ /* 0x000fe40000410000 */
[----:B------:R-:W-:Y:S02]  /*e070*/  IMAD.MOV.U32 R233, RZ, RZ, R217 ;  /* 0x000000ffffe97224 */ /* 0x000fe400078e00d9 */
[----:B------:R-:W-:Y:S02]  /*e080*/  IMAD.MOV.U32 R7, RZ, RZ, R140 ;  /* 0x000000ffff077224 */ /* 0x000fe400078e008c */
[----:B------:R-:W-:Y:S02]  /*e090*/  IMAD.MOV.U32 R8, RZ, RZ, R149 ;  /* 0x000000ffff087224 */ /* 0x000fe400078e0095 */
[----:B------:R-:W-:-:S02]  /*e0a0*/  IMAD.MOV.U32 R45, RZ, RZ, R148 ;  /* 0x000000ffff2d7224 */ /* 0x000fc400078e0094 */
[----:B------:R-:W-:Y:S02]  /*e0b0*/  IMAD.MOV.U32 R196, RZ, RZ, R216 ;  /* 0x000000ffffc47224 */ /* 0x000fe400078e00d8 */
        /* <DEDUP_REMOVED lines=26> */
[----:B------:R-:W-:Y:S01]  /*e260*/  FMUL.FTZ R125, R125, R0 ;  /* 0x000000007d7d7220 */ /* 0x000fe20000410000 */
[----:B------:R-:W-:Y:S01]  /*e270*/  LOP3.LUT R0, R5, UR16, R12, 0x96, !PT ;  /* 0x0000001005007c12 */ /* 0x000fe2000f8e960c */
[----:B------:R-:W-:-:S03]  /*e280*/  @!P6 HADD2 R37, -R18.H0_H0, -RZ.H0_H0 ;  /* 0xa00000ff1225e230 */ /* 0x000fc60000000900 */
[----:B------:R-:W-:Y:S02]  /*e290*/  LOP3.LUT R2, R0, 0xff, RZ, 0xc0, !PT ;  /* 0x000000ff00027812 */ /* 0x000fe400078ec0ff */
[----:B------:R-:W-:Y:S02]  /*e2a0*/  @!P6 PRMT R18, R37, 0x5410, RZ ;  /* 0x000054102512e816 */ /* 0x000fe400000000ff */
[----:B-1----:R-:W-:Y:S02]  /*e2b0*/  ISETP.GE.U32.AND P6, PT, R94, R2, PT ;  /* 0x000000025e00720c */ /* 0x002fe40003fc6070 */
[----:B------:R-:W-:-:S04]  /*e2c0*/  SHF.R.U32.HI R2, RZ, 0x18, R0 ;  /* 0x00000018ff027819 */ /* 0x000fc80000011600 */
[----:B------:R-:W-:Y:S02]  /*e2d0*/  ISETP.GE.U32.AND P1, PT, R94, R2, PT ;  /* 0x000000025e00720c */ /* 0x000fe40003f26070 */
[----:B------:R-:W-:-:S04]  /*e2e0*/  SHF.R.U32.HI R2, RZ, 0x10, R0 ;  /* 0x00000010ff027819 */ /* 0x000fc80000011600 */
[----:B------:R-:W-:-:S04]  /*e2f0*/  LOP3.LUT R2, R2, 0xff, RZ, 0xc0, !PT ;  /* 0x000000ff02027812 */ /* 0x000fc800078ec0ff */
[----:B------:R-:W-:Y:S01]  /*e300*/  ISETP.GE.U32.AND P4, PT, R94, R2, PT ;  /* 0x000000025e00720c */ /* 0x000fe20003f86070 */
[----:B------:R-:W-:Y:S02]  /*e310*/  IMAD.MOV.U32 R94, RZ, RZ, R78 ;  /* 0x000000ffff5e7224 */ /* 0x000fe400078e004e */
[----:B------:R-:W-:Y:S02]  /*e320*/  IMAD.MOV.U32 R78, RZ, RZ, R77 ;  /* 0x000000ffff4e7224 */ /* 0x000fe400078e004d */
[----:B------:R-:W-:Y:S02]  /*e330*/  IMAD.MOV.U32 R77, RZ, RZ, R17 ;  /* 0x000000ffff4d7224 */ /* 0x000fe400078e0011 */
[----:B------:R1:W-:Y:S01]  /*e340*/  MUFU.EX2 R17, R85 ;  /* 0x0000005500117308 */ /* 0x0003e20000000800 */
[----:B------:R-:W-:Y:S01]  /*e350*/  LOP3.LUT R0, R0, 0xffff, RZ, 0xc0, !PT ;  /* 0x0000ffff00007812 */ /* 0x000fe200078ec0ff */
[----:B-1----:R-:W1:Y:S06]  /*e360*/  LDC.U8 R85, c[0x0][0x2d8] ;  /* 0x0000b600ff557b82 */ /* 0x002e6c0000000000 */
[----:B------:R-:W3:Y:S01]  /*e370*/  MUFU.EX2 R16, R84 ;  /* 0x0000005400107308 */ /* 0x000ee20000000800 */
[----:B------:R-:W-:Y:S01]  /*e380*/  SHF.R.U32.HI R0, RZ, 0x8, R0 ;  /* 0x00000008ff007819 */ /* 0x000fe20000011600 */
[----:B------:R-:W-:-:S03]  /*e390*/  @!P5 HADD2 R40, -R188.H0_H0, -RZ.H0_H0 ;  /* 0xa00000ffbc28d230 */ /* 0x000fc60000000900 */
[----:B------:R-:W-:Y:S02]  /*e3a0*/  LOP3.LUT R0, R0, 0xffff, RZ, 0xc0, !PT ;  /* 0x0000ffff00007812 */ /* 0x000fe400078ec0ff */
[----:B------:R-:W-:Y:S01]  /*e3b0*/  @!P5 PRMT R188, R40, 0x5410, RZ ;  /* 0x0000541028bcd816 */ /* 0x000fe200000000ff */
[----:B------:R-:W-:Y:S02]  /*e3c0*/  IMAD.MOV.U32 R95, RZ, RZ, R79 ;  /* 0x000000ffff5f7224 */ /* 0x000fe400078e004f */
[----:B------:R-:W-:Y:S02]  /*e3d0*/  IMAD.MOV.U32 R79, RZ, RZ, R80 ;  /* 0x000000ffff4f7224 */ /* 0x000fe400078e0050 */
[----:B------:R-:W-:Y:S02]  /*e3e0*/  IMAD.MOV.U32 R80, RZ, RZ, R76 ;  /* 0x000000ffff507224 */ /* 0x000fe400078e004c */
[----:B------:R-:W-:Y:S02]  /*e3f0*/  IMAD.MOV.U32 R76, RZ, RZ, R45 ;  /* 0x000000ffff4c7224 */ /* 0x000fe400078e002d */
[----:B------:R-:W-:Y:S01]  /*e400*/  IMAD.MOV.U32 R45, RZ, RZ, R8 ;  /* 0x000000ffff2d7224 */ /* 0x000fe200078e0008 */
[----:B-1----:R-:W-:-:S02]  /*e410*/  ISETP.GE.U32.AND P5, PT, R85, R0, PT ;  /* 0x000000005500720c */ /* 0x002fc40003fa6070 */
[----:B---3--:R-:W-:Y:S01]  /*e420*/  F2FP.PACK_AB R0, R17, R16 ;  /* 0x000000101100723e */ /* 0x008fe200000000ff */
[----:B------:R-:W-:-:S03]  /*e430*/  IMAD.MOV.U32 R8, RZ, RZ, R7 ;  /* 0x000000ffff087224 */ /* 0x000fc600078e0007 */
[C---:B------:R-:W-:Y:S02]  /*e440*/  PRMT R185, R0.reuse, 0x7610, R185 ;  /* 0x0000761000b97816 */ /* 0x040fe400000000b9 */
[----:B------:R-:W-:Y:S01]  /*e450*/  PRMT R184, R0, 0x7632, R184 ;  /* 0x0000763200b87816 */ /* 0x000fe200000000b8 */
[----:B------:R-:W-:Y:S02]  /*e460*/  IMAD.MOV.U32 R69, RZ, RZ, R78 ;  /* 0x000000ffff457224 */ /* 0x000fe400078e004e */
[----:B------:R-:W-:Y:S02]  /*e470*/  IMAD.MOV.U32 R78, RZ, RZ, R8 ;  /* 0x000000ffff4e7224 */ /* 0x000fe400078e0008 */
[----:B------:R-:W-:Y:S02]  /*e480*/  IMAD.MOV.U32 R84, RZ, RZ, R94 ;  /* 0x000000ffff547224 */ /* 0x000fe400078e005e */
[----:B------:R-:W-:Y:S01]  /*e490*/  IMAD.MOV.U32 R94, RZ, RZ, R92 ;  /* 0x000000ffff5e7224 */ /* 0x000fe200078e005c */
[----:B------:R-:W-:Y:S01]  /*e4a0*/  @!P1 HADD2 R42, -R184.H0_H0, -RZ.H0_H0 ;  /* 0xa00000ffb82a9230 */ /* 0x000fe20000000900 */
[----:B------:R-:W-:-:S02]  /*e4b0*/  IMAD.MOV.U32 R7, RZ, RZ, R14 ;  /* 0x000000ffff077224 */ /* 0x000fc400078e000e */
[----:B------:R-:W-:Y:S01]  /*e4c0*/  IMAD.MOV.U32 R92, RZ, RZ, R233 ;  /* 0x000000ffff5c7224 */ /* 0x000fe200078e00e9 */
[----:B------:R-:W-:Y:S01]  /*e4d0*/  LOP3.LUT R2, R4, 0xff, RZ, 0xc0, !PT ;  /* 0x000000ff04027812 */ /* 0x000fe200078ec0ff */
[----:B------:R-:W-:Y:S01]  /*e4e0*/  FADD.FTZ R14, R10, R55 ;  /* 0x000000370a0e7221 */ /* 0x000fe20000010000 */
[----:B------:R-:W-:Y:S01]  /*e4f0*/  LOP3.LUT R12, R4, 0xffff, RZ, 0xc0, !PT ;  /* 0x0000ffff040c7812 */ /* 0x000fe200078ec0ff */
[----:B------:R-:W-:Y:S01]  /*e500*/  IMAD.MOV.U32 R233, RZ, RZ, R11 ;  /* 0x000000ffffe97224 */ /* 0x000fe200078e000b */
[--C-:B------:R-:W-:Y:S02]  /*e510*/  SHF.R.U32.HI R11, RZ, 0x10, R4.reuse ;  /* 0x00000010ff0b7819 */ /* 0x100fe40000011604 */
[----:B------:R-:W-:Y:S02]  /*e520*/  SHF.R.U32.HI R10, RZ, 0x18, R4 ;  /* 0x00000018ff0a7819 */ /* 0x000fe40000011604 */
[----:B------:R-:W-:Y:S02]  /*e530*/  PRMT R40, R185, 0x5410, R184 ;  /* 0x00005410b9287816 */ /* 0x000fe400000000b8 */
[----:B------:R-:W-:-:S02]  /*e540*/  @!P1 PRMT R184, R42, 0x5410, RZ ;  /* 0x000054102ab89816 */ /* 0x000fc400000000ff */
[----:B------:R-:W-:Y:S01]  /*e550*/  ISETP.GE.U32.AND P1, PT, R85, R2, PT ;  /* 0x000000025500720c */ /* 0x000fe20003f26070 */
[----:B------:R-:W-:Y:S01]  /*e560*/  IMAD.MOV.U32 R37, RZ, RZ, R95 ;  /* 0x000000ffff257224 */ /* 0x000fe200078e005f */
[----:B--2---:R-:W-:Y:S01]  /*e570*/  LOP3.LUT R0, R103, UR14, R38, 0x96, !PT ;  /* 0x0000000e67007c12 */ /* 0x004fe2000f8e9626 */
[----:B------:R-:W-:Y:S02]  /*e580*/  IMAD.MOV.U32 R39, RZ, RZ, R80 ;  /* 0x000000ffff277224 */ /* 0x000fe400078e0050 */
[----:B------:R-:W-:Y:S02]  /*e590*/  IMAD.MOV.U32 R80, RZ, RZ, R77 ;  /* 0x000000ffff507224 */ /* 0x000fe400078e004d */
[----:B------:R-:W-:Y:S02]  /*e5a0*/  IMAD.MOV.U32 R77, RZ, RZ, R9 ;  /* 0x000000ffff4d7224 */ /* 0x000fe400078e0009 */
[----:B------:R-:W-:Y:S01]  /*e5b0*/  IMAD.WIDE.U32 R8, R0, -0x2daee0ad, RZ ;  /* 0xd2511f5300087825 */ /* 0x000fe200078e00ff */
[----:B------:R-:W-:-:S05]  /*e5c0*/  LOP3.LUT R0, R239, UR13, R102, 0x96, !PT ;  /* 0x0000000def007c12 */ /* 0x000fca000f8e9666 */
[----:B------:R-:W-:Y:S01]  /*e5d0*/  IMAD.WIDE.U32 R4, R0, -0x2daee0ad, RZ ;  /* 0xd2511f5300047825 */ /* 0x000fe200078e00ff */
[----:B------:R-:W-:-:S04]  /*e5e0*/  LOP3.LUT R6, R9, UR12, R246, 0x96, !PT ;  /* 0x0000000c09067c12 */ /* 0x000fc8000f8e96f6 */
[----:B------:R-:W-:Y:S01]  /*e5f0*/  LOP3.LUT R2, R5, UR10, R8, 0x96, !PT ;  /* 0x0000000a05027c12 */ /* 0x000fe2000f8e9608 */
[----:B------:R-:W-:Y:S01]  /*e600*/  IMAD.MOV.U32 R95, RZ, RZ, R93 ;  /* 0x000000ffff5f7224 */ /* 0x000fe200078e005d */
[C---:B------:R-:W-:Y:S01]  /*e610*/  PRMT R187, R34.reuse, 0x7610, R187 ;  /* 0x0000761022bb7816 */ /* 0x040fe200000000bb */
[----:B------:R-:W-:Y:S01]  /*e620*/  IMAD.MOV.U32 R93, RZ, RZ, R76 ;  /* 0x000000ffff5d7224 */ /* 0x000fe200078e004c */
[----:B------:R-:W-:Y:S01]  /*e630*/  PRMT R186, R34, 0x7632, R186 ;  /* 0x0000763222ba7816 */ /* 0x000fe200000000ba */
[----:B------:R-:W-:Y:S02]  /*e640*/  IMAD.MOV.U32 R76, RZ, RZ, R7 ;  /* 0x000000ffff4c7224 */ /* 0x000fe400078e0007 */
[----:B------:R-:W-:Y:S01]  /*e650*/  IMAD.WIDE.U32 R8, R6, -0x326172a9, RZ ;  /* 0xcd9e8d5706087825 */ /* 0x000fe200078e00ff */
[----:B------:R-:W-:-:S03]  /*e660*/  @!P6 HADD2 R44, -R187.H0_H0, -RZ.H0_H0 ;  /* 0xa00000ffbb2ce230 */ /* 0x000fc60000000900 */
[----:B------:R-:W-:Y:S01]  /*e670*/  IMAD.WIDE.U32 R6, R2, -0x326172a9, RZ ;  /* 0xcd9e8d5702067825 */ /* 0x000fe200078e00ff */
[----:B------:R-:W-:Y:S01]  /*e680*/  @!P5 HADD2 R41, -R186.H0_H0, -RZ.H0_H0 ;  /* 0xa00000ffba29d230 */ /* 0x000fe20000000900 */
[----:B------:R-:W-:Y:S02]  /*e690*/  LOP3.LUT R9, R9, UR11, R238, 0x96, !PT ;  /* 0x0000000b09097c12 */ /* 0x000fe4000f8e96ee */
[----:B------:R-:W-:Y:S01]  /*e6a0*/  IMAD.MOV.U32 R38, RZ, RZ, R79 ;  /* 0x000000ffff267224 */ /* 0x000fe200078e004f */
[----:B------:R-:W-:Y:S01]  /*e6b0*/  LOP3.LUT R2, R11, 0xff, RZ, 0xc0, !PT ;  /* 0x000000ff0b027812 */ /* 0x000fe200078ec0ff */
[----:B------:R-:W-:Y:S01]  /*e6c0*/  IMAD.MOV.U32 R79, RZ, RZ, R45 ;  /* 0x000000ffff4f7224 */ /* 0x000fe200078e002d */
[----:B------:R-:W-:Y:S02]  /*e6d0*/  LOP3.LUT R5, R7, UR9, R8, 0x96, !PT ;  /* 0x0000000907057c12 */ /* 0x000fe4000f8e9608 */
[----:B------:R-:W-:Y:S02]  /*e6e0*/  PRMT R183, R36, 0x7610, R183 ;  /* 0x0000761024b77816 */ /* 0x000fe400000000b7 */
[----:B------:R-:W-:Y:S01]  /*e6f0*/  PRMT R45, R187, 0x5410, R186 ;  /* 0x00005410bb2d7816 */ /* 0x000fe200000000ba */
[----:B------:R-:W-:Y:S01]  /*e700*/  IMAD.WIDE.U32 R8, R9, -0x2daee0ad, RZ ;  /* 0xd2511f5309087825 */ /* 0x000fe200078e00ff */
[----:B------:R-:W-:-:S02]  /*e710*/  @!P6 PRMT R187, R44, 0x5410, RZ ;  /* 0x000054102cbbe816 */ /* 0x000fc400000000ff */
[----:B------:R-:W-:Y:S02]  /*e720*/  @!P5 PRMT R186, R41, 0x5410, RZ ;  /* 0x0000541029bad816 */ /* 0x000fe400000000ff */
[----:B------:R-:W-:Y:S01]  /*e730*/  ISETP.GE.U32.AND P5, PT, R85, R10, PT ;  /* 0x0000000a5500720c */ /* 0x000fe20003fa6070 */
[----:B------:R-:W-:Y:S01]  /*e740*/  IMAD.WIDE.U32 R10, R5, -0x2daee0ad, RZ ;  /* 0xd2511f53050a7825 */ /* 0x000fe200078e00ff */
[----:B------:R-:W-:Y:S01]  /*e750*/  ISETP.GE.U32.AND P6, PT, R85, R2, PT ;  /* 0x000000025500720c */ /* 0x000fe20003fc6070 */
[----:B------:R-:W-:Y:S01]  /*e760*/  @!P1 HADD2 R47, -R183.H0_H0, -RZ.H0_H0 ;  /* 0xa00000ffb72f9230 */ /* 0x000fe20000000900 */
[----:B------:R-:W-:Y:S01]  /*e770*/  SHF.R.U32.HI R2, RZ, 0x8, R12 ;  /* 0x00000008ff027819 */ /* 0x000fe2000001160c */
[----:B------:R-:W1:Y:S01]  /*e780*/  MUFU.EX2 R0, R48 ;  /* 0x0000003000007308 */ /* 0x000e620000000800 */
[----:B------:R-:W-:Y:S01]  /*e790*/  PRMT R182, R36, 0x7632, R182 ;  /* 0x0000763224b67816 */ /* 0x000fe200000000b6 */
[----:B------:R-:W-:Y:S01]  /*e7a0*/  @!P4 HADD2 R43, -R185.H0_H0, -RZ.H0_H0 ;  /* 0xa00000ffb92bc230 */ /* 0x000fe20000000900 */
[----:B------:R-:W-:-:S02]  /*e7b0*/  LOP3.LUT R5, R2, 0xffff, RZ, 0xc0, !PT ;  /* 0x0000ffff02057812 */ /* 0x000fc400078ec0ff */
[----:B------:R-:W-:Y:S02]  /*e7c0*/  LOP3.LUT R4, R9, UR8, R4, 0x96, !PT ;  /* 0x0000000809047c12 */ /* 0x000fe4000f8e9604 */
[----:B------:R-:W-:Y:S02]  /*e7d0*/  LOP3.LUT R2, R11, UR6, R8, 0x96, !PT ;  /* 0x000000060b027c12 */ /* 0x000fe4000f8e9608 */
[----:B------:R-:W-:Y:S02]  /*e7e0*/  PRMT R36, R183, 0x5410, R182 ;  /* 0x00005410b7247816 */ /* 0x000fe400000000b6 */
[----:B------:R-:W-:Y:S02]  /*e7f0*/  @!P1 PRMT R183, R47, 0x5410, RZ ;  /* 0x000054102fb79816 */ /* 0x000fe400000000ff */
[----:B------:R-:W2:Y:S01]  /*e800*/  LDC.U8 R47, c[0x0][0x2d8] ;  /* 0x0000b600ff2f7b82 */ /* 0x000ea20000000000 */
[----:B------:R-:W-:Y:S01]  /*e810*/  @!P4 PRMT R185, R43, 0x5410, RZ ;  /* 0x000054102bb9c816 */ /* 0x000fe200000000ff */
[----:B------:R-:W-:Y:S01]  /*e820*/  IMAD.WIDE.U32 R8, R4, -0x326172a9, RZ ;  /* 0xcd9e8d5704087825 */ /* 0x000fe200078e00ff */
[----:B------:R-:W-:-:S03]  /*e830*/  ISETP.GE.U32.AND P4, PT, R85, R5, PT ;  /* 0x000000055500720c */ /* 0x000fc60003f86070 */
[----:B------:R-:W-:Y:S01]  /*e840*/  IMAD.WIDE.U32 R4, R2, -0x326172a9, RZ ;  /* 0xcd9e8d5702047825 */ /* 0x000fe200078e00ff */
[----:B-1----:R-:W-:-:S04]  /*e850*/  F2FP.PACK_AB R7, R0, R27 ;  /* 0x0000001b0007723e */ /* 0x002fc800000000ff */
[----:B------:R-:W-:Y:S01]  /*e860*/  LOP3.LUT R2, R5, UR15, R8, 0x96, !PT ;  /* 0x0000000f05027c12 */ /* 0x000fe2000f8e9608 */
[----:B------:R-:W-:-:S03]  /*e870*/  FADD.FTZ R12, R0, R35 ;  /* 0x00000023000c7221 */ /* 0x000fc60000010000 */
[----:B------:R-:W-:Y:S01]  /*e880*/  LOP3.LUT R0, R2, 0xffff, RZ, 0xc0, !PT ;  /* 0x0000ffff02007812 */ /* 0x000fe200078ec0ff */
[----:B------:R-:W-:Y:S02]  /*e890*/  IMAD.MOV.U32 R44, RZ, RZ, R243 ;  /* 0x000000ffff2c7224 */ /* 0x000fe400078e00f3 */
[----:B------:R-:W-:Y:S01]  /*e8a0*/  IMAD.MOV.U32 R43, RZ, RZ, R237 ;  /* 0x000000ffff2b7224 */ /* 0x000fe200078e00ed */
[----:B------:R-:W-:Y:S01]  /*e8b0*/  SHF.R.U32.HI R0, RZ, 0x8, R0 ;  /* 0x00000008ff007819 */ /* 0x000fe20000011600 */
[----:B------:R-:W-:Y:S03]  /*e8c0*/  MUFU.EX2 R243, R112 ;  /* 0x0000007000f37308 */ /* 0x000fe60000000800 */
[----:B------:R-:W-:-:S05]  /*e8d0*/  LOP3.LUT R0, R0, 0xffff, RZ, 0xc0, !PT ;  /* 0x0000ffff00007812 */ /* 0x000fca00078ec0ff */
[----:B------:R-:W1:Y:S01]  /*e8e0*/  MUFU.EX2 R237, R113 ;  /* 0x0000007100ed7308 */ /* 0x000e620000000800 */
[----:B--2---:R-:W-:Y:S01]  /*e8f0*/  ISETP.GE.U32.AND P1, PT, R47, R0, PT ;  /* 0x000000002f00720c */ /* 0x004fe20003f26070 */
[----:B------:R-:W-:Y:S01]  /*e900*/  @!P4 HADD2 R46, -R182.H0_H0, -RZ.H0_H0 ;  /* 0xa00000ffb62ec230 */ /* 0x000fe20000000900 */
[----:B------:R-:W-:Y:S01]  /*e910*/  LOP3.LUT R0, R2, 0xff, RZ, 0xc0, !PT ;  /* 0x000000ff02007812 */ /* 0x000fe200078ec0ff */
[--C-:B------:R-:W-:Y:S01]  /*e920*/  FADD.FTZ R11, R15, R14.reuse ;  /* 0x0000000e0f0b7221 */ /* 0x100fe20000010000 */
[----:B------:R-:W-:Y:S02]  /*e930*/  PRMT R15, R7, 0x7632, R15 ;  /* 0x00007632070f7816 */ /* 0x000fe4000000000f */
[----:B------:R-:W-:Y:S02]  /*e940*/  @!P4 PRMT R182, R46, 0x5410, RZ ;  /* 0x000054102eb6c816 */ /* 0x000fe400000000ff */
[----:B------:R-:W-:Y:S02]  /*e950*/  ISETP.GE.U32.AND P4, PT, R47, R0, PT ;  /* 0x000000002f00720c */ /* 0x000fe40003f86070 */
[----:B------:R-:W-:-:S02]  /*e960*/  PRMT R14, R7, 0x7610, R14 ;  /* 0x00007610070e7816 */ /* 0x000fc4000000000e */
[----:B-1----:R-:W-:Y:S01]  /*e970*/  F2FP.PACK_AB R0, R237, R243 ;  /* 0x000000f3ed00723e */ /* 0x002fe200000000ff */
[----:B------:R-:W-:Y:S01]  /*e980*/  @!P1 HADD2 R52, -R15.H0_H0, -RZ.H0_H0 ;  /* 0xa00000ff0f349230 */ /* 0x000fe20000000900 */
[----:B------:R-:W-:Y:S02]  /*e990*/  LOP3.LUT R9, R9, UR7, R6, 0x96, !PT ;  /* 0x0000000709097c12 */ /* 0x000fe4000f8e9606 */
[----:B------:R-:W-:Y:S02]  /*e9a0*/  PRMT R180, R0, 0x7632, R180 ;  /* 0x0000763200b47816 */ /* 0x000fe400000000b4 */
[----:B------:R-:W-:Y:S02]  /*e9b0*/  LOP3.LUT R6, R4, 0xff, RZ, 0xc0, !PT ;  /* 0x000000ff04067812 */ /* 0x000fe400078ec0ff */
[----:B------:R-:W-:Y:S01]  /*e9c0*/  PRMT R41, R14, 0x5410, R15 ;  /* 0x000054100e297816 */ /* 0x000fe2000000000f */
[----:B------:R-:W-:Y:S01]  /*e9d0*/  @!P5 HADD2 R50, -R180.H0_H0, -RZ.H0_H0 ;  /* 0xa00000ffb432d230 */ /* 0x000fe20000000900 */
[----:B------:R-:W-:-:S02]  /*e9e0*/  @!P1 PRMT R15, R52, 0x5410, RZ ;  /* 0x00005410340f9816 */ /* 0x000fc400000000ff */
[----:B------:R-:W-:Y:S02]  /*e9f0*/  PRMT R181, R0, 0x7610, R181 ;  /* 0x0000761000b57816 */ /* 0x000fe400000000b5 */
[----:B------:R-:W-:Y:S01]  /*ea00*/  ISETP.GE.U32.AND P1, PT, R47, R6, PT ;  /* 0x000000062f00720c */ /* 0x000fe20003f26070 */
[----:B------:R-:W-:Y:S01]  /*ea10*/  IMAD.MOV.U32 R85, RZ, RZ, R84 ;  /* 0x000000ffff557224 */ /* 0x000fe200078e0054 */
[----:B------:R-:W-:Y:S02]  /*ea20*/  LOP3.LUT R5, R4, 0xffff, RZ, 0xc0, !PT ;  /* 0x0000ffff04057812 */ /* 0x000fe400078ec0ff */
[--C-:B------:R-:W-:Y:S01]  /*ea30*/  SHF.R.U32.HI R6, RZ, 0x10, R4.reuse ;  /* 0x00000010ff067819 */ /* 0x100fe20000011604 */
[----:B------:R-:W-:Y:S01]  /*ea40*/  IMAD.MOV.U32 R84, RZ, RZ, R37 ;  /* 0x000000ffff547224 */ /* 0x000fe200078e0025 */
[----:B------:R-:W-:Y:S01]  /*ea50*/  SHF.R.U32.HI R4, RZ, 0x18, R4 ;  /* 0x00000018ff047819 */ /* 0x000fe20000011604 */
[----:B------:R-:W-:Y:S01]  /*ea60*/  MUFU.EX2 R0, R66 ;  /* 0x0000004200007308 */ /* 0x000fe20000000800 */
[----:B------:R-:W-:-:S02]  /*ea70*/  PRMT R37, R181, 0x5410, R180 ;  /* 0x00005410b5257816 */ /* 0x000fc400000000b4 */
[----:B------:R-:W-:Y:S02]  /*ea80*/  @!P5 PRMT R180, R50, 0x5410, RZ ;  /* 0x0000541032b4d816 */ /* 0x000fe400000000ff */
[----:B------:R-:W-:-:S03]  /*ea90*/  ISETP.GE.U32.AND P5, PT, R47, R4, PT ;  /* 0x000000042f00720c */ /* 0x000fc60003fa6070 */
[----:B------:R-:W1:Y:S01]  /*eaa0*/  MUFU.EX2 R7, R68 ;  /* 0x0000004400077308 */ /* 0x000e620000000800 */
[----:B------:R-:W-:Y:S01]  /*eab0*/  SHF.R.U32.HI R4, RZ, 0x8, R5 ;  /* 0x00000008ff047819 */ /* 0x000fe20000011605 */
[----:B------:R-:W-:Y:S02]  /*eac0*/  @!P6 HADD2 R51, -R181.H0_H0, -RZ.H0_H0 ;  /* 0xa00000ffb533e230 */ /* 0x000fe40000000900 */
[----:B------:R-:W-:Y:S01]  /*ead0*/  @!P4 HADD2 R53, -R14.H0_H0, -RZ.H0_H0 ;  /* 0xa00000ff0e35c230 */ /* 0x000fe20000000900 */
[----:B------:R-:W-:Y:S02]  /*eae0*/  LOP3.LUT R5, R6, 0xff, RZ, 0xc0, !PT ;  /* 0x000000ff06057812 */ /* 0x000fe400078ec0ff */
[----:B------:R-:W-:Y:S02]  /*eaf0*/  LOP3.LUT R4, R4, 0xffff, RZ, 0xc0, !PT ;  /* 0x0000ffff04047812 */ /* 0x000fe400078ec0ff */
[----:B------:R-:W-:Y:S02]  /*eb00*/  @!P6 PRMT R181, R51, 0x5410, RZ ;  /* 0x0000541033b5e816 */ /* 0x000fe400000000ff */
[----:B------:R-:W-:-:S02]  /*eb10*/  @!P4 PRMT R14, R53, 0x5410, RZ ;  /* 0x00005410350ec816 */ /* 0x000fc400000000ff */
[C---:B------:R-:W-:Y:S02]  /*eb20*/  ISETP.GE.U32.AND P6, PT, R47.reuse, R5, PT ;  /* 0x000000052f00720c */ /* 0x040fe40003fc6070 */
[----:B------:R-:W-:Y:S01]  /*eb30*/  ISETP.GE.U32.AND P4, PT, R47, R4, PT ;  /* 0x000000042f00720c */ /* 0x000fe20003f86070 */
[----:B------:R-:W-:Y:S01]  /*eb40*/  IMAD.WIDE.U32 R4, R9, -0x2daee0ad, RZ ;  /* 0xd2511f5309047825 */ /* 0x000fe200078e00ff */
[----:B-1----:R-:W-:-:S03]  /*eb50*/  F2FP.PACK_AB R8, R7, R0 ;  /* 0x000000000708723e */ /* 0x002fc600000000ff */
[----:B------:R-:W-:Y:S01]  /*eb60*/  FADD.FTZ R9, R0, R12 ;  /* 0x0000000c00097221 */ /* 0x000fe20000010000 */
[----:B------:R-:W-:-:S04]  /*eb70*/  LOP3.LUT R0, R5, UR16, R10, 0x96, !PT ;  /* 0x0000001005007c12 */ /* 0x000fc8000f8e960a */
[----:B------:R-:W-:-:S04]  /*eb80*/  LOP3.LUT R6, R0, 0xffff, RZ, 0xc0, !PT ;  /* 0x0000ffff00067812 */ /* 0x000fc800078ec0ff */
[----:B------:R-:W-:Y:S01]  /*eb90*/  SHF.R.U32.HI R6, RZ, 0x8, R6 ;  /* 0x00000008ff067819 */ /* 0x000fe20000011606 */
[----:B------:R-:W-:Y:S01]  /*eba0*/  IMAD.MOV.U32 R42, RZ, RZ, R236 ;  /* 0x000000ffff2a7224 */ /* 0x000fe200078e00ec */
[C---:B------:R-:W-:Y:S02]  /*ebb0*/  PRMT R179, R8.reuse, 0x7610, R179 ;  /* 0x0000761008b37816 */ /* 0x040fe400000000b3 */
[----:B------:R-:W-:Y:S01]  /*ebc0*/  PRMT R178, R8, 0x7632, R178 ;  /* 0x0000763208b27816 */ /* 0x000fe200000000b2 */
[----:B------:R-:W-:Y:S01]  /*ebd0*/  MUFU.EX2 R236, R83 ;  /* 0x0000005300ec7308 */ /* 0x000fe20000000800 */
[----:B------:R-:W-:-:S07]  /*ebe0*/  LOP3.LUT R8, R6, 0xffff, RZ, 0xc0, !PT ;  /* 0x0000ffff06087812 */ /* 0x000fce00078ec0ff */
[----:B------:R-:W1:Y:S01]  /*ebf0*/  MUFU.EX2 R6, R82 ;  /* 0x0000005200067308 */ /* 0x000e620000000800 */
[----:B------:R-:W-:Y:S01]  /*ec00*/  @!P4 HADD2 R57, -R178.H0_H0, -RZ.H0_H0 ;  /* 0xa00000ffb239c230 */ /* 0x000fe20000000900 */
[----:B------:R-:W-:Y:S01]  /*ec10*/  FADD.FTZ R9, R7, R9 ;  /* 0x0000000907097221 */ /* 0x000fe20000010000 */
[----:B------:R-:W-:Y:S01]  /*ec20*/  LOP3.LUT R7, R0, 0xff, RZ, 0xc0, !PT ;  /* 0x000000ff00077812 */ /* 0x000fe200078ec0ff */
[----:B------:R-:W-:Y:S01]  /*ec30*/  IMAD.MOV.U32 R55, RZ, RZ, R39 ;  /* 0x000000ffff377224 */ /* 0x000fe200078e0027 */
[----:B------:R-:W-:Y:S01]  /*ec40*/  PRMT R39, R179, 0x5410, R178 ;  /* 0x00005410b3277816 */ /* 0x000fe200000000b2 */
[----:B------:R-:W-:Y:S01]  /*ec50*/  @!P1 HADD2 R56, -R179.H0_H0, -RZ.H0_H0 ;  /* 0xa00000ffb3389230 */ /* 0x000fe20000000900 */
[----:B------:R-:W-:Y:S02]  /*ec60*/  @!P4 PRMT R178, R57, 0x5410, RZ ;  /* 0x0000541039b2c816 */ /* 0x000fe400000000ff */
[----:B------:R-:W-:Y:S02]  /*ec70*/  PRMT R177, R67, 0x7610, R177 ;  /* 0x0000761043b17816 */ /* 0x000fe400000000b1 */
[----:B------:R-:W-:-:S02]  /*ec80*/  ISETP.GE.U32.AND P4, PT, R47, R7, PT ;  /* 0x000000072f00720c */ /* 0x000fc40003f86070 */
[----:B------:R-:W-:Y:S02]  /*ec90*/  @!P1 PRMT R179, R56, 0x5410, RZ ;  /* 0x0000541038b39816 */ /* 0x000fe400000000ff */
[----:B-1----:R-:W-:Y:S01]  /*eca0*/  F2FP.PACK_AB R7, R236, R6 ;  /* 0x00000006ec07723e */ /* 0x002fe200000000ff */
[----:B------:R-:W-:Y:S01]  /*ecb0*/  @!P6 HADD2 R58, -R177.H0_H0, -RZ.H0_H0 ;  /* 0xa00000ffb13ae230 */ /* 0x000fe20000000900 */
[----:B------:R-:W-:Y:S01]  /*ecc0*/  PRMT R176, R67, 0x7632, R176 ;  /* 0x0000763243b07816 */ /* 0x000fe200000000b0 */
[----:B------:R-:W-:Y:S01]  /*ecd0*/  IMAD.MOV.U32 R56, RZ, RZ, R42 ;  /* 0x000000ffff387224 */ /* 0x000fe200078e002a */
[C---:B------:R-:W-:Y:S01]  /*ece0*/  PRMT R139, R7.reuse, 0x7610, R139 ;  /* 0x00007610078b7816 */ /* 0x040fe2000000008b */
[----:B------:R-:W-:Y:S01]  /*ecf0*/  IMAD.MOV.U32 R42, RZ, RZ, R44 ;  /* 0x000000ffff2a7224 */ /* 0x000fe200078e002c */
[----:B------:R-:W-:Y:S01]  /*ed00*/  PRMT R138, R7, 0x7632, R138 ;  /* 0x00007632078a7816 */ /* 0x000fe2000000008a */
[----:B------:R-:W-:Y:S01]  /*ed10*/  IMAD.MOV.U32 R44, RZ, RZ, R38 ;  /* 0x000000ffff2c7224 */ /* 0x000fe200078e0026 */
[----:B------:R-:W-:Y:S01]  /*ed20*/  LOP3.LUT R7, R4, 0xff, RZ, 0xc0, !PT ;  /* 0x000000ff04077812 */ /* 0x000fe200078ec0ff */
[----:B------:R-:W-:Y:S01]  /*ed30*/  IMAD.MOV.U32 R246, RZ, RZ, R130 ;  /* 0x000000fffff67224 */ /* 0x000fe200078e0082 */
[----:B------:R-:W-:Y:S01]  /*ed40*/  PRMT R38, R177, 0x5410, R176 ;  /* 0x00005410b1267816 */ /* 0x000fe200000000b0 */
[----:B------:R-:W-:Y:S01]  /*ed50*/  IMAD.MOV.U32 R130, RZ, RZ, R128 ;  /* 0x000000ffff827224 */ /* 0x000fe200078e0080 */
[----:B------:R-:W-:Y:S01]  /*ed60*/  @!P6 PRMT R177, R58, 0x5410, RZ ;  /* 0x000054103ab1e816 */ /* 0x000fe200000000ff */
[----:B------:R-:W-:Y:S01]  /*ed70*/  IMAD.MOV.U32 R247, RZ, RZ, R235 ;  /* 0x000000fffff77224 */ /* 0x000fe200078e00eb */
[----:B------:R-:W-:Y:S01]  /*ed80*/  ISETP.GE.U32.AND P6, PT, R47, R7, PT ;  /* 0x000000072f00720c */ /* 0x000fe20003fc6070 */
[----:B------:R-:W-:Y:S01]  /*ed90*/  IMAD.MOV.U32 R128, RZ, RZ, R234 ;  /* 0x000000ffff807224 */ /* 0x000fe200078e00ea */
[----:B------:R-:W-:Y:S01]  /*eda0*/  MUFU.EX2 R235, R86 ;  /* 0x0000005600eb7308 */ /* 0x000fe20000000800 */
[----:B------:R-:W-:-:S02]  /*edb0*/  LOP3.LUT R7, R4, 0xffff, RZ, 0xc0, !PT ;  /* 0x0000ffff04077812 */ /* 0x000fc400078ec0ff */
[----:B------:R-:W-:Y:S02]  /*edc0*/  ISETP.GE.U32.AND P1, PT, R47, R8, PT ;  /* 0x000000082f00720c */ /* 0x000fe40003f26070 */
[----:B------:R-:W-:-:S03]  /*edd0*/  SHF.R.U32.HI R8, RZ, 0x18, R4 ;  /* 0x00000018ff087819 */ /* 0x000fc60000011604 */
[----:B------:R-:W1:Y:S01]  /*ede0*/  MUFU.EX2 R234, R87 ;  /* 0x0000005700ea7308 */ /* 0x000e620000000800 */
[----:B------:R-:W-:Y:S02]  /*edf0*/  SHF.R.U32.HI R4, RZ, 0x10, R4 ;  /* 0x00000010ff047819 */ /* 0x000fe40000011604 */
[----:B------:R-:W-:Y:S01]  /*ee00*/  SHF.R.U32.HI R7, RZ, 0x8, R7 ;  /* 0x00000008ff077819 */ /* 0x000fe20000011607 */
[----:B------:R-:W-:Y:S01]  /*ee10*/  @!P5 HADD2 R61, -R176.H0_H0, -RZ.H0_H0 ;  /* 0xa00000ffb03dd230 */ /* 0x000fe20000000900 */
[----:B------:R-:W-:Y:S01]  /*ee20*/  LOP3.LUT R5, R4, 0xff, RZ, 0xc0, !PT ;  /* 0x000000ff04057812 */ /* 0x000fe200078ec0ff */
[----:B------:R-:W-:Y:S01]  /*ee30*/  IMAD.MOV.U32 R57, RZ, RZ, R43 ;  /* 0x000000ffff397224 */ /* 0x000fe200078e002b */
[----:B------:R-:W-:Y:S01]  /*ee40*/  LOP3.LUT R4, R7, 0xffff, RZ, 0xc0, !PT ;  /* 0x0000ffff07047812 */ /* 0x000fe200078ec0ff */
[----:B------:R-:W-:Y:S01]  /*ee50*/  IMAD.MOV.U32 R43, RZ, RZ, R55 ;  /* 0x000000ffff2b7224 */ /* 0x000fe200078e0037 */
[----:B------:R-:W-:Y:S01]  /*ee60*/  @!P5 PRMT R176, R61, 0x5410, RZ ;  /* 0x000054103db0d816 */ /* 0x000fe200000000ff */
[----:B------:R-:W-:Y:S01]  /*ee70*/  IMAD.MOV.U32 R55, RZ, RZ, R69 ;  /* 0x000000ffff377224 */ /* 0x000fe200078e0045 */
[----:B------:R-:W-:Y:S01]  /*ee80*/  ISETP.GE.U32.AND P5, PT, R47, R4, PT ;  /* 0x000000042f00720c */ /* 0x000fe20003fa6070 */
[----:B------:R-:W-:-:S02]  /*ee90*/  IMAD.MOV.U32 R238, RZ, RZ, R94 ;  /* 0x000000ffffee7224 */ /* 0x000fc400078e005e */
[----:B------:R-:W-:Y:S02]  /*eea0*/  IMAD.MOV.U32 R69, RZ, RZ, R79 ;  /* 0x000000ffff457224 */ /* 0x000fe400078e004f */
[----:B------:R-:W-:Y:S02]  /*eeb0*/  IMAD.MOV.U32 R94, RZ, RZ, R80 ;  /* 0x000000ffff5e7224 */ /* 0x000fe400078e0050 */
[----:B------:R-:W-:Y:S02]  /*eec0*/  IMAD.MOV.U32 R79, RZ, RZ, R93 ;  /* 0x000000ffff4f7224 */ /* 0x000fe400078e005d */
[----:B------:R-:W-:Y:S02]  /*eed0*/  IMAD.MOV.U32 R80, RZ, RZ, R77 ;  /* 0x000000ffff507224 */ /* 0x000fe400078e004d */
[----:B------:R-:W-:Y:S01]  /*eee0*/  IMAD.MOV.U32 R93, RZ, RZ, R76 ;  /* 0x000000ffff5d7224 */ /* 0x000fe200078e004c */
[----:B-1----:R-:W-:Y:S01]  /*eef0*/  F2FP.PACK_AB R4, R235, R234 ;  /* 0x000000eaeb04723e */ /* 0x002fe200000000ff */
[----:B------:R-:W-:-:S02]  /*ef00*/  IMAD.MOV.U32 R76, RZ, RZ, R233 ;  /* 0x000000ffff4c7224 */ /* 0x000fc400078e00e9 */
[----:B------:R-:W-:Y:S01]  /*ef10*/  IMAD.MOV.U32 R77, RZ, RZ, R232 ;  /* 0x000000ffff4d7224 */ /* 0x000fe200078e00e8 */
[----:B------:R-:W-:Y:S01]  /*ef20*/  MUFU.EX2 R233, R96 ;  /* 0x0000006000e97308 */ /* 0x000fe20000000800 */
[C---:B------:R-:W-:Y:S02]  /*ef30*/  PRMT R137, R4.reuse, 0x7610, R137 ;  /* 0x0000761004897816 */ /* 0x040fe40000000089 */
[----:B------:R-:W-:-:S05]  /*ef40*/  PRMT R136, R4, 0x7632, R136 ;  /* 0x0000763204887816 */ /* 0x000fca0000000088 */
[----:B------:R-:W1:Y:S01]  /*ef50*/  MUFU.EX2 R232, R97 ;  /* 0x0000006100e87308 */ /* 0x000e620000000800 */
[--C-:B------:R-:W-:Y:S01]  /*ef60*/  SHF.R.U32.HI R4, RZ, 0x18, R2.reuse ;  /* 0x00000018ff047819 */ /* 0x100fe20000011602 */
[----:B------:R-:W-:Y:S01]  /*ef70*/  IMAD.MOV.U32 R239, RZ, RZ, R95 ;  /* 0x000000ffffef7224 */ /* 0x000fe200078e005f */
[----:B------:R-:W-:Y:S01]  /*ef80*/  @!P1 HADD2 R59, -R138.H0_H0, -RZ.H0_H0 ;  /* 0xa00000ff8a3b9230 */ /* 0x000fe20000000900 */
[----:B------:R-:W-:Y:S01]  /*ef90*/  SHF.R.U32.HI R2, RZ, 0x10, R2 ;  /* 0x00000010ff027819 */ /* 0x000fe20000011602 */
[----:B------:R-:W-:Y:S01]  /*efa0*/  IMAD.MOV.U32 R95, RZ, RZ, R78 ;  /* 0x000000ffff5f7224 */ /* 0x000fe200078e004e */
[----:B------:R-:W-:Y:S01]  /*efb0*/  @!P6 HADD2 R62, -R137.H0_H0, -RZ.H0_H0 ;  /* 0xa00000ff893ee230 */ /* 0x000fe20000000900 */
[----:B------:R-:W-:Y:S01]  /*efc0*/  IMAD.MOV.U32 R78, RZ, RZ, R92 ;  /* 0x000000ffff4e7224 */ /* 0x000fe200078e005c */
[----:B------:R-:W-:Y:S01]  /*efd0*/  @!P5 HADD2 R63, -R136.H0_H0, -RZ.H0_H0 ;  /* 0xa00000ff883fd230 */ /* 0x000fe20000000900 */
[----:B------:R-:W-:Y:S01]  /*efe0*/  IMAD.MOV.U32 R92, RZ, RZ, R64 ;  /* 0x000000ffff5c7224 */ /* 0x000fe200078e0040 */
[----:B------:R-:W-:-:S02]  /*eff0*/  PRMT R64, R139, 0x5410, R138 ;  /* 0x000054108b407816 */ /* 0x000fc4000000008a */
[----:B------:R-:W-:Y:S02]  /*f000*/  LOP3.LUT R2, R2, 0xff, RZ, 0xc0, !PT ;  /* 0x000000ff02027812 */ /* 0x000fe400078ec0ff */
[----:B------:R-:W-:Y:S02]  /*f010*/  @!P1 PRMT R138, R59, 0x5410, RZ ;  /* 0x000054103b8a9816 */ /* 0x000fe400000000ff */
[----:B------:R-:W-:Y:S02]  /*f020*/  ISETP.GE.U32.AND P1, PT, R47, R8, PT ;  /* 0x000000082f00720c */ /* 0x000fe40003f26070 */
[----:B------:R-:W-:Y:S01]  /*f030*/  PRMT R51, R137, 0x5410, R136 ;  /* 0x0000541089337816 */ /* 0x000fe20000000088 */
[----:B------:R-:W-:Y:S01]  /*f040*/  IMAD.MOV.U32 R112, RZ, RZ, R191 ;  /* 0x000000ffff707224 */ /* 0x000fe200078e00bf */
[----:B------:R-:W-:Y:S02]  /*f050*/  @!P6 PRMT R137, R62, 0x5410, RZ ;  /* 0x000054103e89e816 */ /* 0x000fe400000000ff */
[----:B------:R-:W-:Y:S01]  /*f060*/  @!P5 PRMT R136, R63, 0x5410, RZ ;  /* 0x000054103f88d816 */ /* 0x000fe200000000ff */
[----:B------:R-:W-:Y:S01]  /*f070*/  MUFU.EX2 R191, R100 ;  /* 0x0000006400bf7308 */ /* 0x000fe20000000800 */
[----:B------:R-:W-:-:S02]  /*f080*/  ISETP.GE.U32.AND P6, PT, R47, R4, PT ;  /* 0x000000042f00720c */ /* 0x000fc40003fc6070 */
[----:B------:R-:W-:Y:S02]  /*f090*/  ISETP.GE.U32.AND P5, PT, R47, R2, PT ;  /* 0x000000022f00720c */ /* 0x000fe40003fa6070 */
[----:B-1----:R-:W-:-:S03]  /*f0a0*/  F2FP.PACK_AB R4, R232, R233 ;  /* 0x000000e9e804723e */ /* 0x002fc600000000ff */
[----:B------:R-:W1:Y:S01]  /*f0b0*/  MUFU.EX2 R2, R99 ;  /* 0x0000006300027308 */ /* 0x000e620000000800 */
[C---:B------:R-:W-:Y:S02]  /*f0c0*/  PRMT R35, R4.reuse, 0x7632, R35 ;  /* 0x0000763204237816 */ /* 0x040fe40000000023 */
[----:B------:R-:W-:Y:S01]  /*f0d0*/  PRMT R135, R4, 0x7610, R135 ;  /* 0x0000761004877816 */ /* 0x000fe20000000087 */
[----:B------:R-:W-:Y:S01]  /*f0e0*/  @!P4 HADD2 R60, -R139.H0_H0, -RZ.H0_H0 ;  /* 0xa00000ff8b3cc230 */ /* 0x000fe20000000900 */
[--C-:B------:R-:W-:Y:S02]  /*f0f0*/  SHF.R.U32.HI R4, RZ, 0x18, R0.reuse ;  /* 0x00000018ff047819 */ /* 0x100fe40000011600 */
[----:B------:R-:W-:Y:S01]  /*f100*/  SHF.R.U32.HI R0, RZ, 0x10, R0 ;  /* 0x00000010ff007819 */ /* 0x000fe20000011600 */
[----:B------:R-:W-:Y:S01]  /*f110*/  @!P1 HADD2 R71, -R35.H0_H0, -RZ.H0_H0 ;  /* 0xa00000ff23479230 */ /* 0x000fe20000000900 */
[----:B------:R-:W-:Y:S02]  /*f120*/  @!P4 PRMT R139, R60, 0x5410, RZ ;  /* 0x000054103c8bc816 */ /* 0x000fe400000000ff */
[----:B------:R-:W-:-:S02]  /*f130*/  LOP3.LUT R0, R0, 0xff, RZ, 0xc0, !PT ;  /* 0x000000ff00007812 */ /* 0x000fc400078ec0ff */
[----:B------:R-:W-:Y:S02]  /*f140*/  ISETP.GE.U32.AND P4, PT, R47, R5, PT ;  /* 0x000000052f00720c */ /* 0x000fe40003f86070 */
[----:B------:R-:W-:Y:S01]  /*f150*/  PRMT R50, R135, 0x5410, R35 ;  /* 0x0000541087327816 */ /* 0x000fe20000000023 */
[----:B------:R-:W-:Y:S01]  /*f160*/  UIADD3 UR4, UR31, -0x4498517b, URZ ;  /* 0xbb67ae851f047890 */ /* 0x000fe2000fffe03f */
[----:B------:R-:W-:Y:S01]  /*f170*/  @!P1 PRMT R35, R71, 0x5410, RZ ;  /* 0x0000541047239816 */ /* 0x000fe200000000ff */
[----:B------:R-:W-:Y:S01]  /*f180*/  IMAD.MOV.U32 R53, RZ, RZ, R239 ;  /* 0x000000ffff357224 */ /* 0x000fe200078e00ef */
[----:B------:R-:W-:Y:S02]  /*f190*/  ISETP.GE.U32.AND P1, PT, R47, R0, PT ;  /* 0x000000002f00720c */ /* 0x000fe40003f26070 */
[----:B-1----:R-:W-:Y:S01]  /*f1a0*/  F2FP.PACK_AB R0, R191, R2 ;  /* 0x00000002bf00723e */ /* 0x002fe200000000ff */
[----:B------:R-:W-:-:S03]  /*f1b0*/  IMAD.MOV.U32 R52, RZ, RZ, R238 ;  /* 0x000000ffff347224 */ /* 0x000fc600078e00ee */
[C---:B------:R-:W-:Y:S02]  /*f1c0*/  PRMT R34, R0.reuse, 0x7610, R34 ;  /* 0x0000761000227816 */ /* 0x040fe40000000022 */
[----:B------:R-:W-:Y:S02]  /*f1d0*/  PRMT R27, R0, 0x7632, R27 ;  /* 0x00007632001b7816 */ /* 0x000fe4000000001b */
[----:B------:R-:W-:Y:S01]  /*f1e0*/  LOP3.LUT R0, R53, UR4, R56, 0x96, !PT ;  /* 0x0000000435007c12 */ /* 0x000fe2000f8e9638 */
[----:B------:R-:W-:-:S04]  /*f1f0*/  @!P4 HADD2 R70, -R135.H0_H0, -RZ.H0_H0 ;  /* 0xa00000ff8746c230 */ /* 0x000fc80000000900 */
[----:B------:R-:W-:Y:S01]  /*f200*/  IMAD.WIDE.U32 R238, R0, -0x326172a9, RZ ;  /* 0xcd9e8d5700ee7825 */ /* 0x000fe200078e00ff */
[----:B------:R-:W-:Y:S02]  /*f210*/  LOP3.LUT R0, R23, UR12, R52, 0x96, !PT ;  /* 0x0000000c17007c12 */ /* 0x000fe4000f8e9634 */
[----:B------:R-:W-:Y:S01]  /*f220*/  @!P4 PRMT R135, R70, 0x5410, RZ ;  /* 0x000054104687c816 */ /* 0x000fe200000000ff */
[----:B------:R-:W-:Y:S01]  /*f230*/  IMAD.MOV.U32 R48, RZ, RZ, R250 ;  /* 0x000000ffff307224 */ /* 0x000fe200078e00fa */
[----:B------:R-:W-:Y:S01]  /*f240*/  ISETP.GE.U32.AND P4, PT, R47, R4, PT ;  /* 0x000000042f00720c */ /* 0x000fe20003f86070 */
[----:B------:R-:W-:Y:S01]  /*f250*/  FADD.FTZ R250, R6, R9 ;  /* 0x0000000906fa7221 */ /* 0x000fe20000010000 */
[----:B------:R-:W-:Y:S01]  /*f260*/  LOP3.LUT R4, R239, UR13, R102, 0x96, !PT ;  /* 0x0000000def047c12 */ /* 0x000fe2000f8e9666 */
[----:B------:R-:W-:-:S04]  /*f270*/  IMAD.WIDE.U32 R8, R0, -0x326172a9, RZ ;  /* 0xcd9e8d5700087825 */ /* 0x000fc800078e00ff */
[----:B------:R-:W-:Y:S01]  /*f280*/  FADD.FTZ R10, R13, R11 ;  /* 0x0000000b0d0a7221 */ /* 0x000fe20000010000 */
[----:B------:R-:W-:-:S03]  /*f290*/  LOP3.LUT R0, R9, UR11, R238, 0x96, !PT ;  /* 0x0000000b09007c12 */ /* 0x000fc6000f8e96ee */
[----:B------:R-:W-:Y:S02]  /*f2a0*/  FADD.FTZ R5, R16, R10 ;  /* 0x0000000a10057221 */ /* 0x000fe40000010000 */
[----:B------:R-:W-:-:S04]  /*f2b0*/  IMAD.WIDE.U32 R10, R4, -0x2daee0ad, RZ ;  /* 0xd2511f53040a7825 */ /* 0x000fc800078e00ff */
[----:B------:R-:W-:Y:S02]  /*f2c0*/  IMAD.MOV.U32 R113, RZ, RZ, R245 ;  /* 0x000000ffff717224 */ /* 0x000fe400078e00f5 */
[----:B------:R-:W-:Y:S01]  /*f2d0*/  FADD.FTZ R245, R17, R5 ;  /* 0x0000000511f57221 */ /* 0x000fe20000010000 */
[----:B------:R-:W-:Y:S01]  /*f2e0*/  LOP3.LUT R7, R11, UR10, R22, 0x96, !PT ;  /* 0x0000000a0b077c12 */ /* 0x000fe2000f8e9616 */
[----:B------:R-:W-:-:S05]  /*f2f0*/  IMAD.WIDE.U32 R4, R0, -0x2daee0ad, RZ ;  /* 0xd2511f5300047825 */ /* 0x000fca00078e00ff */
[----:B------:R-:W-:Y:S01]  /*f300*/  LOP3.LUT R5, R5, UR8, R10, 0x96, !PT ;  /* 0x0000000805057c12 */ /* 0x000fe2000f8e960a */
[----:B------:R-:W-:-:S05]  /*f310*/  IMAD.WIDE.U32 R10, R7, -0x326172a9, RZ ;  /* 0xcd9e8d57070a7825 */ /* 0x000fca00078e00ff */
[----:B------:R-:W-:-:S05]  /*f320*/  LOP3.LUT R0, R11, UR9, R8, 0x96, !PT ;  /* 0x000000090b007c12 */ /* 0x000fca000f8e9608 */
[----:B------:R-:W-:-:S05]  /*f330*/  IMAD.WIDE.U32 R12, R0, -0x2daee0ad, RZ ;  /* 0xd2511f53000c7825 */ /* 0x000fca00078e00ff */
[----:B------:R-:W-:Y:S01]  /*f340*/  LOP3.LUT R0, R13, UR6, R4, 0x96, !PT ;  /* 0x000000060d007c12 */ /* 0x000fe2000f8e9604 */
[----:B------:R-:W-:-:S04]  /*f350*/  IMAD.WIDE.U32 R8, R5, -0x326172a9, RZ ;  /* 0xcd9e8d5705087825 */ /* 0x000fc800078e00ff */
[----:B------:R-:W-:Y:S01]  /*f360*/  IMAD.WIDE.U32 R4, R0, -0x326172a9, RZ ;  /* 0xcd9e8d5700047825 */ /* 0x000fe200078e00ff */
[----:B------:R-:W-:-:S04]  /*f370*/  LOP3.LUT R10, R9, UR7, R10, 0x96, !PT ;  /* 0x00000007090a7c12 */ /* 0x000fc8000f8e960a */
[----:B------:R-:W-:Y:S02]  /*f380*/  LOP3.LUT R0, R5, UR15, R8, 0x96, !PT ;  /* 0x0000000f05007c12 */ /* 0x000fe4000f8e9608 */
[--C-:B------:R-:W-:Y:S02]  /*f390*/  SHF.R.U32.HI R8, RZ, 0x10, R4.reuse ;  /* 0x00000010ff087819 */ /* 0x100fe40000011604 */
[C---:B------:R-:W-:Y:S02]  /*f3a0*/  LOP3.LUT R5, R4.reuse, 0xffff, RZ, 0xc0, !PT ;  /* 0x0000ffff04057812 */ /* 0x040fe400078ec0ff */
[----:B------:R-:W-:Y:S02]  /*f3b0*/  LOP3.LUT R9, R4, 0xff, RZ, 0xc0, !PT ;  /* 0x000000ff04097812 */ /* 0x000fe400078ec0ff */
[----:B------:R-:W-:Y:S02]  /*f3c0*/  SHF.R.U32.HI R7, RZ, 0x18, R4 ;  /* 0x00000018ff077819 */ /* 0x000fe40000011604 */
[----:B------:R-:W-:Y:S01]  /*f3d0*/  LOP3.LUT R4, R8, 0xff, RZ, 0xc0, !PT ;  /* 0x000000ff08047812 */ /* 0x000fe200078ec0ff */
[----:B------:R-:W-:Y:S01]  /*f3e0*/  STG.E.U16 [R20.64+-0x80], R24 ;  /* 0xffff801814007986 */ /* 0x000fe2000c10151c */
[----:B------:R-:W-:-:S02]  /*f3f0*/  SHF.R.U32.HI R5, RZ, 0x8, R5 ;  /* 0x00000008ff057819 */ /* 0x000fc40000011605 */
[----:B------:R-:W-:Y:S01]  /*f400*/  PRMT R13, R4, 0x5410, R7 ;  /* 0x00005410040d7816 */ /* 0x000fe20000000007 */
[----:B------:R-:W-:Y:S01]  /*f410*/  STG.E.U16 [R20.64+-0x7e], R19 ;  /* 0xffff821314007986 */ /* 0x000fe2000c10151c */
[----:B------:R-:W-:-:S03]  /*f420*/  LOP3.LUT R4, R0, 0xffff, RZ, 0xc0, !PT ;  /* 0x0000ffff00047812 */ /* 0x000fc600078ec0ff */
[----:B------:R-:W-:Y:S04]  /*f430*/  STG.E.U16 [R32.64+-0x80], R26 ;  /* 0xffff801a20007986 */ /* 0x000fe8000c10151c */
[----:B------:R-:W-:Y:S04]  /*f440*/  STG.E.U16 [R32.64+-0x7e], R25 ;  /* 0xffff821920007986 */ /* 0x000fe8000c10151c */
[----:B------:R1:W-:Y:S01]  /*f450*/  STG.E.U16 [R30.64+-0x80], R14 ;  /* 0xffff800e1e007986 */ /* 0x0003e2000c10151c */
[--C-:B------:R-:W-:Y:S02]  /*f460*/  SHF.R.U32.HI R7, RZ, 0x10, R0.reuse ;  /* 0x00000010ff077819 */ /* 0x100fe40000011600 */
[----:B------:R-:W-:-:S02]  /*f470*/  SHF.R.U32.HI R8, RZ, 0x18, R0 ;  /* 0x00000018ff087819 */ /* 0x000fc40000011600 */
[----:B------:R-:W-:Y:S02]  /*f480*/  LOP3.LUT R7, R7, 0xff, RZ, 0xc0, !PT ;  /* 0x000000ff07077812 */ /* 0x000fe400078ec0ff */
[----:B-1----:R-:W-:Y:S02]  /*f490*/  PRMT R14, R9, 0x5410, R5 ;  /* 0x00005410090e7816 */ /* 0x002fe40000000005 */
[----:B------:R-:W-:Y:S02]  /*f4a0*/  SHF.R.U32.HI R5, RZ, 0x8, R4 ;  /* 0x00000008ff057819 */ /* 0x000fe40000011604 */
[----:B------:R-:W-:-:S04]  /*f4b0*/  LOP3.LUT R4, R0, 0xff, RZ, 0xc0, !PT ;  /* 0x000000ff00047812 */ /* 0x000fc800078ec0ff */
[----:B------:R-:W-:Y:S01]  /*f4c0*/  PRMT R11, R4, 0x5410, R5 ;  /* 0x00005410040b7816 */ /* 0x000fe20000000005 */
[----:B------:R-:W-:Y:S01]  /*f4d0*/  IMAD.WIDE.U32 R4, R10, -0x2daee0ad, RZ ;  /* 0xd2511f530a047825 */ /* 0x000fe200078e00ff */
[----:B------:R-:W-:-:S04]  /*f4e0*/  PRMT R9, R7, 0x5410, R8 ;  /* 0x0000541007097816 */ /* 0x000fc80000000008 */
[----:B------:R-:W-:-:S04]  /*f4f0*/  LOP3.LUT R0, R5, UR16, R12, 0x96, !PT ;  /* 0x0000001005007c12 */ /* 0x000fc8000f8e960c */
        /* <DEDUP_REMOVED lines=10> */
[----:B------:R-:W-:Y:S01]  /*f5a0*/  LOP3.LUT R0, R4, 0xff, RZ, 0xc0, !PT ;  /* 0x000000ff04007812 */ /* 0x000fe200078ec0ff */
[----:B------:R-:W-:-:S03]  /*f5b0*/  IMAD.MOV.U32 R47, RZ, RZ, R85 ;  /* 0x000000ffff2f7224 */ /* 0x000fc600078e0055 */
[----:B------:R-:W-:Y:S01]  /*f5c0*/  PRMT R5, R0, 0x5410, R5 ;  /* 0x0000541000057816 */ /* 0x000fe20000000005 */
[----:B------:R-:W-:Y:S01]  /*f5d0*/  IMAD.MOV.U32 R85, RZ, RZ, R244 ;  /* 0x000000ffff557224 */ /* 0x000fe200078e00f4 */
[----:B------:R-:W-:Y:S01]  /*f5e0*/  SHF.R.U32.HI R0, RZ, 0x10, R4 ;  /* 0x00000010ff007819 */ /* 0x000fe20000011604 */
[----:B------:R-:W-:Y:S01]  /*f5f0*/  FADD.FTZ R244, R2, R98 ;  /* 0x0000006202f47221 */ /* 0x000fe20000010000 */
[C---:B------:R-:W-:Y:S02]  /*f600*/  PRMT R2, R101.reuse, 0x7632, R2 ;  /* 0x0000763265027816 */ /* 0x040fe40000000002 */
[----:B------:R-:W-:Y:S02]  /*f610*/  SHF.R.U32.HI R4, RZ, 0x18, R4 ;  /* 0x00000018ff047819 */ /* 0x000fe40000011604 */
[----:B------:R-:W-:Y:S01]  /*f620*/  LOP3.LUT R0, R0, 0xff, RZ, 0xc0, !PT ;  /* 0x000000ff00007812 */ /* 0x000fe200078ec0ff */
[----:B------:R-:W-:Y:S01]  /*f630*/  @!P6 HADD2 R75, -R2.H0_H0, -RZ.H0_H0 ;  /* 0xa00000ff024be230 */ /* 0x000fe20000000900 */
[----:B------:R-:W-:-:S02]  /*f640*/  PRMT R6, R101, 0x7610, R6 ;  /* 0x0000761065067816 */ /* 0x000fc40000000006 */
[----:B------:R-:W-:Y:S01]  /*f650*/  PRMT R16, R0, 0x5410, R4 ;  /* 0x0000541000107816 */ /* 0x000fe20000000004 */
[--C-:B------:R-:W-:Y:S01]  /*f660*/  HSET2.LE.AND R0, R14, R251.reuse, PT ;  /* 0x000000fb0e007233 */ /* 0x100fe20003803000 */
[----:B------:R-:W-:Y:S02]  /*f670*/  PRMT R17, R6, 0x5410, R2 ;  /* 0x0000541006117816 */ /* 0x000fe40000000002 */
[----:B------:R-:W-:Y:S02]  /*f680*/  @!P6 PRMT R2, R75, 0x5410, RZ ;  /* 0x000054104b02e816 */ /* 0x000fe400000000ff */
[----:B------:R-:W-:Y:S01]  /*f690*/  LOP3.LUT R10, R0, R54, RZ, 0xc0, !PT ;  /* 0x00000036000a7212 */ /* 0x000fe200078ec0ff */
[----:B------:R-:W-:Y:S01]  /*f6a0*/  HSET2.LE.AND R0, R13, R251, PT ;  /* 0x000000fb0d007233 */ /* 0x000fe20003803000 */
[----:B------:R-:W-:Y:S01]  /*f6b0*/  IMAD.MOV.U32 R46, RZ, RZ, R48 ;  /* 0x000000ffff2e7224 */ /* 0x000fe200078e0030 */
[----:B------:R-:W-:Y:S04]  /*f6c0*/  STG.E.U16 [R30.64+-0x7e], R15 ;  /* 0xffff820f1e007986 */ /* 0x000fe8000c10151c */
[----:B------:R1:W-:Y:S01]  /*f6d0*/  STG.E.U16 [R28.64+-0x7e], R2 ;  /* 0xffff82021c007986 */ /* 0x0003e2000c10151c */
        /* <DEDUP_REMOVED lines=8> */
[--C-:B-1----:R-:W-:Y:S01]  /*f760*/  HSET2.LE.AND R2, R11, R251.reuse, PT ;  /* 0x000000fb0b027233 */ /* 0x102fe20003803000 */
[----:B------:R-:W-:Y:S01]  /*f770*/  LOP3.LUT R11, R0, R49, RZ, 0xc0, !PT ;  /* 0x00000031000b7212 */ /* 0x000fe200078ec0ff */
[----:B------:R-:W-:-:S05]  /*f780*/  HSET2.LE.AND R0, R5, R251, PT ;  /* 0x000000fb05007233 */ /* 0x000fca0003803000 */
[----:B------:R-:W-:Y:S02]  /*f790*/  LOP3.LUT R130, R0, R36, RZ, 0xc0, !PT ;  /* 0x0000002400827212 */ /* 0x000fe400078ec0ff */
[----:B------:R-:W-:Y:S01]  /*f7a0*/  IADD3 R0, R112, 0x4, RZ ;  /* 0x0000000470007810 */ /* 0x000fe20007ffe0ff */
[----:B------:R-:W-:Y:S02]  /*f7b0*/  IMAD.MOV.U32 R113, RZ, RZ, R246 ;  /* 0x000000ffff717224 */ /* 0x000fe400078e00f6 */
[----:B------:R-:W-:Y:S02]  /*f7c0*/  IMAD.MOV.U32 R112, RZ, RZ, R247 ;  /* 0x000000ffff707224 */ /* 0x000fe400078e00f7 */
[----:B------:R-:W-:-:S04]  /*f7d0*/  IMAD.WIDE.U32 R246, R0, -0x326172a9, RZ ;  /* 0xcd9e8d5700f67825 */ /* 0x000fc800078e00ff */
[----:B------:R-:W-:Y:S01]  /*f7e0*/  IMAD.MOV.U32 R82, RZ, RZ, R66 ;  /* 0x000000ffff527224 */ /* 0x000fe200078e0042 */
[----:B------:R-:W-:Y:S01]  /*f7f0*/  LOP3.LUT R0, R247, R68, RZ, 0x3c, !PT ;  /* 0x00000044f7007212 */ /* 0x000fe200078e3cff */
        /* <DEDUP_REMOVED lines=14> */
[----:B------:R1:W5:Y:S01]  /*f8e0*/  LDL.LU R172, [R1+0x114] ;  /* 0x0001140001ac7983 */ /* 0x0003620000300800 */
[----:B------:R-:W-:Y:S02]  /*f8f0*/  IMAD.MOV.U32 R196, RZ, RZ, R252 ;  /* 0x000000ffffc47224 */ /* 0x000fe400078e00fc */
[----:B------:R-:W-:Y:S01]  /*f900*/  IMAD.MOV.U32 R83, RZ, RZ, R201 ;  /* 0x000000ffff537224 */ /* 0x000fe200078e00c9 */
[----:B------:R1:W5:Y:S04]  /*f910*/  LDL.LU R252, [R1+0x110] ;  /* 0x0001100001fc7983 */ /* 0x0003680000300800 */
[----:B------:R-:W2:Y:S01]  /*f920*/  LDL.LU R201, [R1+0x10c] ;  /* 0x00010c0001c97983 */ /* 0x000ea20000300800 */
[----:B------:R-:W-:-:S02]  /*f930*/  IMAD.MOV.U32 R131, RZ, RZ, R248 ;  /* 0x000000ffff837224 */ /* 0x000fc400078e00f8 */
[----:B------:R-:W-:-:S05]  /*f940*/  IMAD.WIDE.U32 R248, R0, -0x2daee0ad, RZ ;  /* 0xd2511f5300f87825 */ /* 0x000fca00078e00ff */
[----:B------:R-:W-:Y:S01]  /*f950*/  LOP3.LUT R0, R249, UR4, R56, 0x96, !PT ;  /* 0x00000004f9007c12 */ /* 0x000fe2000f8e9638 */
[----:B------:R-:W-:Y:S02]  /*f960*/  IMAD.MOV.U32 R56, RZ, RZ, R203 ;  /* 0x000000ffff387224 */ /* 0x000fe400078e00cb */
[----:B------:R-:W3:Y:S01]  /*f970*/  LDL.LU R203, [R1+0x108] ;  /* 0x0001080001cb7983 */ /* 0x000ee20000300800 */
[----:B------:R-:W-:Y:S02]  /*f980*/  IMAD.MOV.U32 R96, RZ, RZ, R82 ;  /* 0x000000ffff607224 */ /* 0x000fe400078e0052 */
[----:B------:R-:W-:Y:S02]  /*f990*/  IMAD.MOV.U32 R82, RZ, RZ, R206 ;  /* 0x000000ffff527224 */ /* 0x000fe400078e00ce */
[----:B------:R-:W4:Y:S01]  /*f9a0*/  LDL.LU R206, [R1+0x104] ;  /* 0x0001040001ce7983 */ /* 0x000f220000300800 */
[----:B------:R-:W-:-:S03]  /*f9b0*/  IMAD.MOV.U32 R57, RZ, RZ, R205 ;  /* 0x000000ffff397224 */ /* 0x000fc600078e00cd */
[----:B------:R-:W3:Y:S01]  /*f9c0*/  LDL.LU R205, [R1+0x100] ;  /* 0x0001000001cd7983 */ /* 0x000ee20000300800 */
[--C-:B------:R-:W-:Y:S01]  /*f9d0*/  HSET2.LE.AND R4, R9, R251.reuse, PT ;  /* 0x000000fb09047233 */ /* 0x100fe20003803000 */
[----:B------:R-:W-:Y:S01]  /*f9e0*/  LOP3.LUT R8, R2, R81, RZ, 0xc0, !PT ;  /* 0x0000005102087212 */ /* 0x000fe200078ec0ff */
[----:B------:R-:W-:Y:S01]  /*f9f0*/  @!P5 HADD2 R72, -R6.H0_H0, -RZ.H0_H0 ;  /* 0xa00000ff0648d230 */ /* 0x000fe20000000900 */
[----:B------:R-:W-:Y:S01]  /*fa00*/  IMAD.MOV.U32 R67, RZ, RZ, R241 ;  /* 0x000000ffff437224 */ /* 0x000fe200078e00f1 */
[--C-:B------:R-:W-:Y:S01]  /*fa10*/  HSET2.LE.AND R2, R7, R251.reuse, PT ;  /* 0x000000fb07027233 */ /* 0x100fe20003803000 */
[----:B------:R-:W-:Y:S02]  /*fa20*/  IMAD.MOV.U32 R60, RZ, RZ, R240 ;  /* 0x000000ffff3c7224 */ /* 0x000fe400078e00f0 */
[----:B------:R-:W-:Y:S01]  /*fa30*/  IMAD.WIDE.U32 R240, R0, -0x326172a9, RZ ;  /* 0xcd9e8d5700f07825 */ /* 0x000fe200078e00ff */
[----:B------:R-:W-:Y:S01]  /*fa40*/  LOP3.LUT R9, R4, R65, RZ, 0xc0, !PT ;  /* 0x0000004104097212 */ /* 0x000fe200078ec0ff */
[----:B------:R-:W-:Y:S01]  /*fa50*/  HSET2.LE.AND R4, R12, R251, PT ;  /* 0x000000fb0c047233 */ /* 0x000fe20003803000 */
[----:B------:R-:W-:-:S02]  /*fa60*/  @!P5 PRMT R6, R72, 0x5410, RZ ;  /* 0x000054104806d816 */ /* 0x000fc400000000ff */
[----:B------:R-:W-:Y:S02]  /*fa70*/  LOP3.LUT R129, R2, R40, RZ, 0xc0, !PT ;  /* 0x0000002802817212 */ /* 0x000fe400078ec0ff */
[----:B------:R-:W-:Y:S02]  /*fa80*/  LOP3.LUT R2, R103, UR14, R246, 0x96, !PT ;  /* 0x0000000e67027c12 */ /* 0x000fe4000f8e96f6 */
[----:B------:R-:W-:Y:S01]  /*fa90*/  LOP3.LUT R0, R241, UR13, R102, 0x96, !PT ;  /* 0x0000000df1007c12 */ /* 0x000fe2000f8e9666 */
[----:B------:R1:W-:Y:S01]  /*faa0*/  STG.E.U16 [R28.64+-0x80], R6 ;  /* 0xffff80061c007986 */ /* 0x0003e2000c10151c */
[----:B------:R-:W-:Y:S01]  /*fab0*/  LOP3.LUT R128, R4, R45, RZ, 0xc0, !PT ;  /* 0x0000002d04807212 */ /* 0x000fe200078ec0ff */
[----:B------:R-:W-:-:S05]  /*fac0*/  IMAD.WIDE.U32 R4, R2, -0x2daee0ad, RZ ;  /* 0xd2511f5302047825 */ /* 0x000fca00078e00ff */
[----:B------:R-:W-:Y:S01]  /*fad0*/  LOP3.LUT R2, R5, UR12, R248, 0x96, !PT ;  /* 0x0000000c05027c12 */ /* 0x000fe2000f8e96f8 */
[----:B-1----:R-:W-:-:S05]  /*fae0*/  IMAD.WIDE.U32 R6, R0, -0x2daee0ad, RZ ;  /* 0xd2511f5300067825 */ /* 0x002fca00078e00ff */
        /* <DEDUP_REMOVED lines=9> */
[----:B------:R-:W-:Y:S01]  /*fb80*/  HSET2.LE.AND R0, R16, R251, PT ;  /* 0x000000fb10007233 */ /* 0x000fe20003803000 */
[----:B------:R-:W-:-:S04]  /*fb90*/  IMAD.WIDE.U32 R6, R6, -0x326172a9, RZ ;  /* 0xcd9e8d5706067825 */ /* 0x000fc800078e00ff */
[----:B------:R-:W-:-:S04]  /*fba0*/  IMAD.WIDE.U32 R4, R2, -0x326172a9, RZ ;  /* 0xcd9e8d5702047825 */ /* 0x000fc800078e00ff */
[----:B------:R-:W-:Y:S02]  /*fbb0*/  IMAD.MOV.U32 R97, RZ, RZ, R68 ;  /* 0x000000ffff617224 */ /* 0x000fe400078e0044 */
[----:B------:R-:W-:Y:S01]  /*fbc0*/  IMAD.MOV.U32 R68, RZ, RZ, R131 ;  /* 0x000000ffff447224 */ /* 0x000fe200078e0083 */
[----:B------:R-:W-:Y:S02]  /*fbd0*/  LOP3.LUT R131, R0, R37, RZ, 0xc0, !PT ;  /* 0x0000002500837212 */ /* 0x000fe400078ec0ff */
[----:B------:R-:W-:Y:S02]  /*fbe0*/  LOP3.LUT R0, R5, UR15, R6, 0x96, !PT ;  /* 0x0000000f05007c12 */ /* 0x000fe4000f8e9606 */
[----:B------:R-:W-:Y:S02]  /*fbf0*/  LOP3.LUT R2, R4, 0xffff, RZ, 0xc0, !PT ;  /* 0x0000ffff04027812 */ /* 0x000fe400078ec0ff */
[----:B------:R-:W-:Y:S02]  /*fc00*/  SHF.R.U32.HI R5, RZ, 0x10, R4 ;  /* 0x00000010ff057819 */ /* 0x000fe40000011604 */
[----:B------:R-:W-:-:S02]  /*fc10*/  LOP3.LUT R22, R7, UR7, R12, 0x96, !PT ;  /* 0x0000000707167c12 */ /* 0x000fc4000f8e960c */
[----:B------:R-:W-:Y:S02]  /*fc20*/  LOP3.LUT R7, R4, 0xff, RZ, 0xc0, !PT ;  /* 0x000000ff04077812 */ /* 0x000fe400078ec0ff */
[----:B------:R-:W-:Y:S02]  /*fc30*/  SHF.R.U32.HI R6, RZ, 0x18, R4 ;  /* 0x00000018ff067819 */ /* 0x000fe40000011604 */
[----:B------:R-:W-:Y:S02]  /*fc40*/  SHF.R.U32.HI R4, RZ, 0x8, R2 ;  /* 0x00000008ff047819 */ /* 0x000fe40000011602 */
[----:B------:R-:W-:-:S04]  /*fc50*/  LOP3.LUT R2, R5, 0xff, RZ, 0xc0, !PT ;  /* 0x000000ff05027812 */ /* 0x000fc800078ec0ff */
[----:B------:R-:W-:Y:S02]  /*fc60*/  PRMT R6, R2, 0x5410, R6 ;  /* 0x0000541002067816 */ /* 0x000fe40000000006 */
[C---:B------:R-:W-:Y:S02]  /*fc70*/  LOP3.LUT R2, R0.reuse, 0xffff, RZ, 0xc0, !PT ;  /* 0x0000ffff00027812 */ /* 0x040fe400078ec0ff */
[----:B------:R-:W-:Y:S02]  /*fc80*/  PRMT R7, R7, 0x5410, R4 ;  /* 0x0000541007077816 */ /* 0x000fe40000000004 */
[----:B------:R-:W-:Y:S02]  /*fc90*/  SHF.R.U32.HI R4, RZ, 0x8, R2 ;  /* 0x00000008ff047819 */ /* 0x000fe40000011602 */
        /* <DEDUP_REMOVED lines=14> */
[----:B------:R-:W-:Y:S02]  /*fd80*/  @!P1 HADD2 R74, -R34.H0_H0, -RZ.H0_H0 ;  /* 0xa00000ff224a9230 */ /* 0x000fe40000000900 */
[----:B------:R-:W-:Y:S01]  /*fd90*/  @!P4 HADD2 R73, -R27.H0_H0, -RZ.H0_H0 ;  /* 0xa00000ff1b49c230 */ /* 0x000fe20000000900 */
[----:B------:R-:W-:Y:S01]  /*fda0*/  PRMT R48, R34, 0x5410, R27 ;  /* 0x0000541022307816 */ /* 0x000fe2000000001b */
[----:B------:R-:W-:Y:S01]  /*fdb0*/  IMAD.MOV.U32 R72, RZ, RZ, R46 ;  /* 0x000000ffff487224 */ /* 0x000fe200078e002e */
[----:B------:R-:W-:Y:S01]  /*fdc0*/  @!P1 PRMT R34, R74, 0x5410, RZ ;  /* 0x000054104a229816 */ /* 0x000fe200000000ff */
[----:B------:R-:W-:Y:S01]  /*fdd0*/  IMAD.MOV.U32 R74, RZ, RZ, R85 ;  /* 0x000000ffff4a7224 */ /* 0x000fe200078e0055 */
[----:B------:R-:W-:Y:S01]  /*fde0*/  @!P4 PRMT R27, R73, 0x5410, RZ ;  /* 0x00005410491bc816 */ /* 0x000fe200000000ff */
[----:B------:R-:W-:Y:S02]  /*fdf0*/  IMAD.MOV.U32 R73, RZ, RZ, R47 ;  /* 0x000000ffff497224 */ /* 0x000fe400078e002f */
[----:B------:R-:W-:-:S02]  /*fe00*/  IMAD.MOV.U32 R75, RZ, RZ, R84 ;  /* 0x000000ffff4b7224 */ /* 0x000fc400078e0054 */
[----:B------:R-:W-:Y:S02]  /*fe10*/  IMAD.MOV.U32 R61, RZ, RZ, R215 ;  /* 0x000000ffff3d7224 */ /* 0x000fe400078e00d7 */
[----:B------:R-:W-:Y:S01]  /*fe20*/  IMAD.MOV.U32 R58, RZ, RZ, R214 ;  /* 0x000000ffff3a7224 */ /* 0x000fe200078e00d6 */
[----:B------:R1:W5:Y:S01]  /*fe30*/  LDL.LU R215, [R1+0xfc] ;  /* 0x0000fc0001d77983 */ /* 0x0003620000300800 */
[----:B------:R-:W-:Y:S02]  /*fe40*/  IMAD.MOV.U32 R16, RZ, RZ, R60 ;  /* 0x000000ffff107224 */ /* 0x000fe400078e003c */
[----:B------:R-:W-:Y:S01]  /*fe50*/  IMAD.MOV.U32 R17, RZ, RZ, R61 ;  /* 0x000000ffff117224 */ /* 0x000fe200078e003d */
[----:B------:R1:W5:Y:S01]  /*fe60*/  LDL.LU R214, [R1+0xf8] ;  /* 0x0000f80001d67983 */ /* 0x0003620000300800 */
[----:B------:R-:W-:Y:S02]  /*fe70*/  IMAD.MOV.U32 R60, RZ, RZ, R68 ;  /* 0x000000ffff3c7224 */ /* 0x000fe400078e0044 */
[----:B------:R-:W-:Y:S01]  /*fe80*/  IMAD.MOV.U32 R86, RZ, RZ, R213 ;  /* 0x000000ffff567224 */ /* 0x000fe200078e00d5 */
[----:B------:R1:W-:Y:S01]  /*fe90*/  STG.E.U16 [R20.64+-0x70], R18 ;  /* 0xffff901214007986 */ /* 0x0003e2000c10151c */
[----:B------:R-:W-:-:S02]  /*fea0*/  IMAD.MOV.U32 R61, RZ, RZ, R66 ;  /* 0x000000ffff3d7224 */ /* 0x000fc400078e0042 */
[----:B------:R-:W-:Y:S01]  /*feb0*/  IMAD.MOV.U32 R68, RZ, RZ, R78 ;  /* 0x000000ffff447224 */ /* 0x000fe200078e004e */
[----:B------:R1:W5:Y:S01]  /*fec0*/  LDL.LU R213, [R1+0xf4] ;  /* 0x0000f40001d57983 */ /* 0x0003620000300800 */
[----:B------:R-:W-:-:S03]  /*fed0*/  IMAD.MOV.U32 R87, RZ, RZ, R212 ;  /* 0x000000ffff577224 */ /* 0x000fc600078e00d4 */
[----:B--2---:R-:W2:Y:S01]  /*fee0*/  LDSM.16.MT88.4 R12, [R201+0xa000] ;  /* 0x00a00000c90c783b */ /* 0x004ea20000004200 */
[----:B-1----:R-:W-:Y:S02]  /*fef0*/  IMAD.MOV.U32 R18, RZ, RZ, R58 ;  /* 0x000000ffff127224 */ /* 0x002fe400078e003a */
[----:B------:R-:W-:Y:S01]  /*ff00*/  IMAD.MOV.U32 R100, RZ, RZ, R57 ;  /* 0x000000ffff647224 */ /* 0x000fe200078e0039 */
[----:B------:R1:W5:Y:S01]  /*ff10*/  LDL.LU R212, [R1+0xf0] ;  /* 0x0000f00001d47983 */ /* 0x0003620000300800 */
[-C--:B--2---:R-:W-:Y:S08]  /*ff20*/  HMMA.16816.F32 R152, R8, R12.reuse, R152 ;  /* 0x0000000c0898723c */ /* 0x084ff00000001898 */
[C---:B------:R-:W-:Y:S08]  /*ff30*/  HMMA.16816.F32 R168, R4.reuse, R12, R168 ;  /* 0x0000000c04a8723c */ /* 0x040ff000000018a8 */
[-C--:B------:R-:W-:Y:S08]  /*ff40*/  HMMA.16816.F32 R164, R4, R14.reuse, R164 ;  /* 0x0000000e04a4723c */ /* 0x080ff000000018a4 */
[----:B------:R-:W-:Y:S01]  /*ff50*/  HMMA.16816.F32 R36, R8, R14, R224 ;  /* 0x0000000e0824723c */ /* 0x000fe200000018e0 */
[----:B---3--:R-:W2:Y:S06]  /*ff60*/  LDSM.16.MT88.4 R12, [R203+0xa000] ;  /* 0x00a00000cb0c783b */ /* 0x008eac0000004200 */
[----:B------:R-:W-:-:S02]  /*ff70*/  IMAD.MOV.U32 R224, RZ, RZ, R42 ;  /* 0x000000ffffe07224 */ /* 0x000fc400078e002a */
[----:B------:R-:W-:Y:S01]  /*ff80*/  IMAD.MOV.U32 R225, RZ, RZ, R43 ;  /* 0x000000ffffe17224 */ /* 0x000fe200078e002b */
        /* <DEDUP_REMOVED lines=8> */
[----:B------:R-:W-:Y:S01]  /*10010*/  IMAD.MOV.U32 R56, RZ, RZ, R69 ;  /* 0x000000ffff387224 */ /* 0x000fe200078e0045 */
[----:B------:R1:W5:Y:S01]  /*10020*/  LDL.LU R211, [R1+0xec] ;  /* 0x0000ec0001d37983 */ /* 0x0003620000300800 */
[----:B------:R-:W-:Y:S02]  /*10030*/  IMAD.MOV.U32 R57, RZ, RZ, R95 ;  /* 0x000000ffff397224 */ /* 0x000fe400078e005f */
[----:B------:R-:W-:Y:S02]  /*10040*/  IMAD.MOV.U32 R58, RZ, RZ, R94 ;  /* 0x000000ffff3a7224 */ /* 0x000fe400078e005e */
        /* <DEDUP_REMOVED lines=19> */
[----:B------:R-:W-:Y:S01]  /*10180*/  IMAD.MOV.U32 R226, RZ, RZ, R44 ;  /* 0x000000ffffe27224 */ /* 0x000fe200078e002c */
[C---:B--2---:R-:W-:Y:S01]  /*10190*/  HMMA.16816.F32 R60, R8.reuse, R14, R60 ;  /* 0x0000000e083c723c */ /* 0x044fe2000000183c */
[----:B------:R-:W-:Y:S01]  /*101a0*/  IMAD.MOV.U32 R227, RZ, RZ, R55 ;  /* 0x000000ffffe37224 */ /* 0x000fe200078e0037 */
[----:B------:R1:W5:Y:S04]  /*101b0*/  LDL.LU R202, [R1+0xd4] ;  /* 0x0000d40001ca7983 */ /* 0x0003680000300800 */
[----:B------:R1:W5:Y:S02]  /*101c0*/  LDL.LU R200, [R1+0xd0] ;  /* 0x0000d00001c87983 */ /* 0x0003640000300800 */
[-C--:B------:R-:W-:Y:S08]  /*101d0*/  HMMA.16816.F32 R44, R8, R12.reuse, R56 ;  /* 0x0000000c082c723c */ /* 0x080ff00000001838 */
[C---:B------:R-:W-:Y:S08]  /*101e0*/  HMMA.16816.F32 R52, R4.reuse, R12, R116 ;  /* 0x0000000c0434723c */ /* 0x040ff00000001874 */
[----:B------:R-:W-:Y:S01]  /*101f0*/  HMMA.16816.F32 R56, R4, R14, R140 ;  /* 0x0000000e0438723c */ /* 0x000fe2000000188c */
[----:B------:R-:W2:Y:S01]  /*10200*/  LDSM.16.MT88.4 R12, [R205+0xa000] ;  /* 0x00a00000cd0c783b */ /* 0x000ea20000004200 */
[----:B------:R-:W-:-:S02]  /*10210*/  IMAD.MOV.U32 R101, RZ, RZ, R83 ;  /* 0x000000ffff657224 */ /* 0x000fc400078e0053 */
[----:B------:R-:W-:-:S03]  /*10220*/  IMAD.MOV.U32 R103, RZ, RZ, R82 ;  /* 0x000000ffff677224 */ /* 0x000fc600078e0052 */
[----:B------:R-:W-:Y:S02]  /*10230*/  IMAD.MOV.U32 R140, RZ, RZ, R68 ;  /* 0x000000ffff8c7224 */ /* 0x000fe400078e0044 */
[----:B------:R-:W-:Y:S02]  /*10240*/  IMAD.MOV.U32 R142, RZ, RZ, R69 ;  /* 0x000000ffff8e7224 */ /* 0x000fe400078e0045 */
[----:B------:R-:W-:Y:S01]  /*10250*/  IMAD.MOV.U32 R143, RZ, RZ, R79 ;  /* 0x000000ffff8f7224 */ /* 0x000fe200078e004f */
[-C--:B--2---:R-:W-:Y:S07]  /*10260*/  HMMA.16816.F32 R72, R4, R12.reuse, R148 ;  /* 0x0000000c0448723c */ /* 0x084fee0000001894 */
[----:B------:R-:W-:Y:S01]  /*10270*/  IMAD.MOV.U32 R148, RZ, RZ, R78 ;  /* 0x000000ffff947224 */ /* 0x000fe200078e004e */
[----:B------:R-:W-:Y:S01]  /*10280*/  HMMA.16816.F32 R68, R8, R12, R84 ;  /* 0x0000000c0844723c */ /* 0x000fe20000001854 */
[----:B------:R-:W-:-:S02]  /*10290*/  IMAD.MOV.U32 R149, RZ, RZ, R80 ;  /* 0x000000ffff957224 */ /* 0x000fc400078e0050 */
[----:B------:R-:W-:Y:S02]  /*102a0*/  IMAD.MOV.U32 R150, RZ, RZ, R77 ;  /* 0x000000ffff967224 */ /* 0x000fe400078e004d */
[----:B------:R-:W-:-:S03]  /*102b0*/  IMAD.MOV.U32 R151, RZ, RZ, R76 ;  /* 0x000000ffff977224 */ /* 0x000fc600078e004c */
[-C--:B------:R-:W-:Y:S08]  /*102c0*/  HMMA.16816.F32 R76, R4, R14.reuse, R192 ;  /* 0x0000000e044c723c */ /* 0x080ff000000018c0 */
[----:B------:R-:W-:Y:S01]  /*102d0*/  HMMA.16816.F32 R80, R8, R14, R92 ;  /* 0x0000000e0850723c */ /* 0x000fe2000000185c */
[----:B------:R-:W2:Y:S01]  /*102e0*/  LDSM.16.MT88.4 R12, [R201+0xb000] ;  /* 0x00b00000c90c783b */ /* 0x000ea20000004200 */
[----:B------:R-:W-:-:S06]  /*102f0*/  IMAD.MOV.U32 R19, RZ, RZ, R67 ;  /* 0x000000ffff137224 */ /* 0x000fcc00078e0043 */
        /* <DEDUP_REMOVED lines=9> */
[----:B------:R-:W2:Y:S04]  /*10390*/  LDSM.16.MT88.4 R16, [R206+0xb000] ;  /* 0x00b00000ce10783b */ /* 0x000ea80000004200 */
[----:B------:R-:W3:Y:S01]  /*103a0*/  LDSM.16.MT88.4 R12, [R205+0xb000] ;  /* 0x00b00000cd0c783b */ /* 0x000ee20000004200 */
[----:B------:R-:W-:-:S02]  /*103b0*/  IMAD.MOV.U32 R141, RZ, RZ, R66 ;  /* 0x000000ffff8d7224 */ /* 0x000fc400078e0042 */
[C---:B--2---:R-:W-:Y:S08]  /*103c0*/  HMMA.16816.F32 R104, R4.reuse, R16, R104 ;  /* 0x000000100468723c */ /* 0x044ff00000001868 */
[C---:B------:R-:W-:Y:S08]  /*103d0*/  HMMA.16816.F32 R108, R4.reuse, R18, R108 ;  /* 0x00000012046c723c */ /* 0x040ff0000000186c */
[C---:B---3--:R-:W-:Y:S08]  /*103e0*/  HMMA.16816.F32 R120, R4.reuse, R12, R120 ;  /* 0x0000000c0478723c */ /* 0x048ff00000001878 */
[----:B------:R-:W-:Y:S07]  /*103f0*/  HMMA.16816.F32 R116, R4, R14, R124 ;  /* 0x0000000e0474723c */ /* 0x000fee000000187c */
[----:B------:R-:W-:-:S05]  /*10400*/  IMAD.WIDE.U32 R4, R22, -0x2daee0ad, RZ ;  /* 0xd2511f5316047825 */ /* 0x000fca00078e00ff */
[C---:B------:R-:W-:Y:S02]  /*10410*/  LOP3.LUT R2, R4.reuse, 0xffff, RZ, 0xc0, !PT ;  /* 0x0000ffff04027812 */ /* 0x040fe400078ec0ff */
[----:B------:R-:W-:Y:S02]  /*10420*/  SHF.R.U32.HI R6, RZ, 0x10, R4 ;  /* 0x00000010ff067819 */ /* 0x000fe40000011604 */
[----:B------:R-:W-:Y:S02]  /*10430*/  LOP3.LUT R0, R5, UR16, R24, 0x96, !PT ;  /* 0x0000001005007c12 */ /* 0x000fe4000f8e9618 */
[----:B------:R-:W-:Y:S02]  /*10440*/  LOP3.LUT R7, R4, 0xff, RZ, 0xc0, !PT ;  /* 0x000000ff04077812 */ /* 0x000fe400078ec0ff */
[----:B------:R-:W-:Y:S02]  /*10450*/  SHF.R.U32.HI R5, RZ, 0x18, R4 ;  /* 0x00000018ff057819 */ /* 0x000fe40000011604 */
[----:B------:R-:W-:-:S02]  /*10460*/  SHF.R.U32.HI R4, RZ, 0x8, R2 ;  /* 0x00000008ff047819 */ /* 0x000fc40000011602 */
[----:B------:R-:W-:Y:S01]  /*10470*/  LOP3.LUT R2, R6, 0xff, RZ, 0xc0, !PT ;  /* 0x000000ff06027812 */ /* 0x000fe200078ec0ff */
[C---:B------:R-:W-:Y:S08]  /*10480*/  HMMA.16816.F32 R216, R8.reuse, R16, R148 ;  /* 0x0000001008d8723c */ /* 0x040ff00000001894 */
[C---:B------:R-:W-:Y:S01]  /*10490*/  HMMA.16816.F32 R228, R8.reuse, R12, R96 ;  /* 0x0000000c08e4723c */ /* 0x040fe20000001860 */
[----:B------:R-:W-:Y:S01]  /*104a0*/  SHF.R.U32.HI R6, RZ, 0x18, R0 ;  /* 0x00000018ff067819 */ /* 0x000fe20000011600 */
[----:B------:R-:W2:Y:S04]  /*104b0*/  LDSM.16.MT88.4 R148, [R201+0xa800] ;  /* 0x00a80000c994783b */ /* 0x000ea80000004200 */
[----:B------:R-:W-:Y:S02]  /*104c0*/  LDSM.16.MT88.4 R96, [R203+0xb800] ;  /* 0x00b80000cb60783b */ /* 0x000fe40000004200 */
[C---:B------:R-:W-:Y:S02]  /*104d0*/  HMMA.16816.F32 R16, R8.reuse, R18, R140 ;  /* 0x000000120810723c */ /* 0x040fe4000000188c */
[----:B------:R-:W3:Y:S06]  /*104e0*/  LDSM.16.MT88.4 R140, [R203+0xa800] ;  /* 0x00a80000cb8c783b */ /* 0x000eec0000004200 */
[----:B------:R-:W-:Y:S01]  /*104f0*/  HMMA.16816.F32 R12, R8, R14, R112 ;  /* 0x0000000e080c723c */ /* 0x000fe20000001870 */
[----:B------:R-:W-:Y:S06]  /*10500*/  LDSM.16.MT88.4 R112, [R206+0xb800] ;  /* 0x00b80000ce70783b */ /* 0x000fec0000004200 */
[----:B------:R-:W-:-:S02]  /*10510*/  PRMT R9, R2, 0x5410, R5 ;  /* 0x0000541002097816 */ /* 0x000fc40000000005 */
[----:B------:R-:W-:Y:S02]  /*10520*/  PRMT R8, R7, 0x5410, R4 ;  /* 0x0000541007087816 */ /* 0x000fe40000000004 */
[----:B------:R-:W-:Y:S02]  /*10530*/  LOP3.LUT R2, R0, 0xffff, RZ, 0xc0, !PT ;  /* 0x0000ffff00027812 */ /* 0x000fe400078ec0ff */
[----:B------:R-:W-:Y:S02]  /*10540*/  SHF.R.U32.HI R4, RZ, 0x10, R0 ;  /* 0x00000010ff047819 */ /* 0x000fe40000011600 */
[----:B------:R-:W-:Y:S02]  /*10550*/  SHF.R.U32.HI R5, RZ, 0x8, R2 ;  /* 0x00000008ff057819 */ /* 0x000fe40000011602 */
[----:B------:R-:W-:Y:S02]  /*10560*/  LOP3.LUT R2, R4, 0xff, RZ, 0xc0, !PT ;  /* 0x000000ff04027812 */ /* 0x000fe400078ec0ff */
[----:B------:R-:W-:Y:S01]  /*10570*/  LOP3.LUT R7, R0, 0xff, RZ, 0xc0, !PT ;  /* 0x000000ff00077812 */ /* 0x000fe200078ec0ff */
[----:B------:R-:W-:Y:S01]  /*10580*/  HSET2.LE.AND R0, R8, R251, PT ;  /* 0x000000fb08007233 */ /* 0x000fe20003803000 */
[----:B------:R-:W-:-:S02]  /*10590*/  PRMT R4, R2, 0x5410, R6 ;  /* 0x0000541002047816 */ /* 0x000fc40000000006 */
[----:B------:R-:W-:Y:S02]  /*105a0*/  PRMT R5, R7, 0x5410, R5 ;  /* 0x0000541007057816 */ /* 0x000fe40000000005 */
[----:B------:R-:W-:Y:S01]  /*105b0*/  LOP3.LUT R126, R0, R51, RZ, 0xc0, !PT ;  /* 0x00000033007e7212 */ /* 0x000fe200078ec0ff */
[--C-:B------:R-:W-:Y:S02]  /*105c0*/  HSET2.LE.AND R0, R9, R251.reuse, PT ;  /* 0x000000fb09007233 */ /* 0x100fe40003803000 */
[--C-:B------:R-:W-:Y:S02]  /*105d0*/  HSET2.LE.AND R4, R4, R251.reuse, PT ;  /* 0x000000fb04047233 */ /* 0x100fe40003803000 */
[----:B------:R-:W-:Y:S01]  /*105e0*/  HSET2.LE.AND R2, R5, R251, PT ;  /* 0x000000fb05027233 */ /* 0x000fe20003803000 */
[----:B------:R-:W-:Y:S02]  /*105f0*/  LOP3.LUT R127, R0, R50, RZ, 0xc0, !PT ;  /* 0x00000032007f7212 */ /* 0x000fe400078ec0ff */
[----:B------:R-:W-:-:S02]  /*10600*/  LOP3.LUT R125, R4, R48, RZ, 0xc0, !PT ;  /* 0x00000030047d7212 */ /* 0x000fc400078ec0ff */
[----:B------:R-:W4:Y:S01]  /*10610*/  LDSM.16.MT88.4 R48, [R206+0xa800] ;  /* 0x00a80000ce30783b */ /* 0x000f220000004200 */
[----:B------:R-:W-:-:S03]  /*10620*/  LOP3.LUT R124, R2, R64, RZ, 0xc0, !PT ;  /* 0x00000040027c7212 */ /* 0x000fc600078ec0ff */
[----:B------:R-:W1:Y:S01]  /*10630*/  LDSM.16.MT88.4 R64, [R205+0xa800] ;  /* 0x00a80000cd40783b */ /* 0x000e620000004200 */
[-C--:B--2---:R-:W-:Y:S03]  /*10640*/  HMMA.16816.F32 R152, R128, R148.reuse, R152 ;  /* 0x000000948098723c */ /* 0x084fe60000001898 */
[----:B------:R-:W-:Y:S05]  /*10650*/  LDSM.16.MT88.4 R4, [R205+0xb800] ;  /* 0x00b80000cd04783b */ /* 0x000fea0000004200 */
[C---:B------:R-:W-:Y:S08]  /*10660*/  HMMA.16816.F32 R168, R124.reuse, R148, R168 ;  /* 0x000000947ca8723c */ /* 0x040ff000000018a8 */
[-C--:B------:R-:W-:Y:S08]  /*10670*/  HMMA.16816.F32 R164, R124, R150.reuse, R164 ;  /* 0x000000967ca4723c */ /* 0x080ff000000018a4 */
[C---:B------:R-:W-:Y:S08]  /*10680*/  HMMA.16816.F32 R148, R128.reuse, R150, R36 ;  /* 0x000000968094723c */ /* 0x040ff00000001824 */
        /* <DEDUP_REMOVED lines=12> */
[----:B------:R-:W1:Y:S04]  /*10750*/  LDSM.16.MT88.4 R80, [R201+0xb800] ;  /* 0x00b80000c950783b */ /* 0x000e680000004200 */
        /* <DEDUP_REMOVED lines=23> */
[----:B------:R-:W-:Y:S01]  /*108d0*/  FADD.FTZ R0, R236, R250 ;  /* 0x000000faec007221 */ /* 0x000fe20000010000 */
[----:B-1----:R-:W-:Y:S01]  /*108e0*/  HMMA.16816.F32 R76, R124, R82, R92 ;  /* 0x000000527c4c723c */ /* 0x002fe2000000185c */
[----:B------:R-:W-:Y:S01]  /*108f0*/  FADD.FTZ R2, R191, R244 ;  /* 0x000000f4bf027221 */ /* 0x000fe20000010000 */
[----:B------:R-:W-:Y:S01]  /*10900*/  IADD3 R244, P1, R20, -0xc0, RZ ;  /* 0xffffff4014f47810 */ /* 0x000fe20007f3e0ff */
        /* <DEDUP_REMOVED lines=11> */
[C---:B------:R-:W-:Y:S07]  /*109c0*/  HMMA.16816.F32 R100, R128.reuse, R112, R216 ;  /* 0x000000708064723c */ /* 0x040fee00000018d8 */
[----:B------:R-:W-:Y:S01]  /*109d0*/  FADD.FTZ R217, R243, R245 ;  /* 0x000000f5f3d97221 */ /* 0x000fe20000010000 */
[----:B------:R-:W-:Y:S01]  /*109e0*/  HMMA.16816.F32 R80, R128, R82, R192 ;  /* 0x000000528050723c */ /* 0x000fe200000018c0 */
[----:B------:R-:W-:-:S02]  /*109f0*/  IADD3.X R243, R21, -0x1, RZ, P1, !PT ;  /* 0xffffffff15f37810 */ /* 0x000fc40000ffe4ff */
[----:B------:R-:W-:-:S05]  /*10a00*/  FADD.FTZ R217, R237, R217 ;  /* 0x000000d9edd97221 */ /* 0x000fca0000010000 */
[C---:B------:R-:W-:Y:S08]  /*10a10*/  HMMA.16816.F32 R96, R128.reuse, R98, R220 ;  /* 0x000000628060723c */ /* 0x040ff000000018dc */
[C---:B------:R-:W-:Y:S08]  /*10a20*/  HMMA.16816.F32 R112, R128.reuse, R114, R16 ;  /* 0x000000728070723c */ /* 0x040ff00000001810 */
[C---:B------:R-:W-:Y:S08]  /*10a30*/  HMMA.16816.F32 R116, R128.reuse, R4, R228 ;  /* 0x000000048074723c */ /* 0x040ff000000018e4 */
[----:B------:R-:W-:Y:S01]  /*10a40*/  HMMA.16816.F32 R128, R128, R6, R12 ;  /* 0x000000068080723c */ /* 0x000fe2000000180c */
[----:B------:R-:W-:-:S02]  /*10a50*/  FADD.FTZ R230, R235, R0 ;  /* 0x00000000ebe67221 */ /* 0x000fc40000010000 */
[----:B------:R-:W-:Y:S01]  /*10a60*/  FADD.FTZ R231, R232, R2 ;  /* 0x00000002e8e77221 */ /* 0x000fe20000010000 */
[----:B------:R-:W-:Y:S08]  /*10a70*/  @!P0 BRA `(.L_x_1092) ;  /* 0x0000a25000008947 */ /* 0x000ff00003800000 */
[----:B--2---:R-:W2:Y:S04]  /*10a80*/  LDL.64 R22, [R1+0xb8] ;  /* 0x0000b80001167983 */ /* 0x004ea80000100a00 */
        /* <DEDUP_REMOVED lines=16> */
[C---:B------:R-:W-:Y:S02]  /*10b90*/  IADD3 R2, P0, R0.reuse, UR23, RZ ;  /* 0x0000001700027c10 */ /* 0x040fe4000ff1e0ff */
        /* <DEDUP_REMOVED lines=176> */
.L_x_1101:
[----:B------:R-:W-:Y:S05]  /*116a0*/  BSYNC B0 ;  /* 0x0000000000007941 */ /* 0x000fea0003800000 */
.L_x_1100:
[----:B------:R-:W0:Y:S02]  /*116b0*/  LDGDEPBAR ;  /* 0x00000000000079af */ /* 0x000e240000000000 */
.L_x_1099:
[----:B------:R-:W-:Y:S01]  /*116c0*/  IMAD.U32 R0, RZ, RZ, UR32 ;  /* 0x00000020ff007e24 */ /* 0x000fe2000f8e00ff */
[----:B------:R-:W-:Y:S03]  /*116d0*/  STL [R1+0x10c], R201 ;  /* 0x00010cc901007387 */ /* 0x000fe60000100800 */
[----:B------:R-:W-:Y:S01]  /*116e0*/  IMAD R0, R0, 0x20, R252 ;  /* 0x0000002000007824 */ /* 0x000fe200078e02fc */
[----:B------:R-:W-:Y:S04]  /*116f0*/  STL [R1+0x108], R203 ;  /* 0x000108cb01007387 */ /* 0x000fe80000100800 */
[C---:B------:R-:W-:Y:S01]  /*11700*/  ISETP.GE.AND P1, PT, R0.reuse, R172, PT ;  /* 0x000000ac0000720c */ /* 0x040fe20003f26270 */
[----:B------:R-:W-:Y:S01]  /*11710*/  STL [R1+0x104], R206 ;  /* 0x000104ce01007387 */ /* 0x000fe20000100800 */
[----:B--2---:R-:W-:-:S02]  /*11720*/  IADD3 R5, R0, 0x1, RZ ;  /* 0x0000000100057810 */ /* 0x004fc40007ffe0ff */
[----:B------:R-:W-:Y:S01]  /*11730*/  FSEL R12, R180, -INF , !P1 ;  /* 0xff800000b40c7808 */ /* 0x000fe20004800000 */
[----:B------:R-:W-:Y:S01]  /*11740*/  STL [R1+0x100], R205 ;  /* 0x000100cd01007387 */ /* 0x000fe20000100800 */
[-C--:B------:R-:W-:Y:S02]  /*11750*/  ISETP.GE.AND P6, PT, R5, R172.reuse, PT ;  /* 0x000000ac0500720c */ /* 0x080fe40003fc6270 */
[C---:B-1----:R-:W-:Y:S01]  /*11760*/  IADD3 R11, R0.reuse, 0x8, RZ ;  /* 0x00000008000b7810 */ /* 0x042fe20007ffe0ff */
[----:B------:R-:W-:Y:S01]  /*11770*/  STL [R1+0xfc], R215 ;  /* 0x0000fcd701007387 */ /* 0x000fe20000100800 */
[----:B------:R-:W-:Y:S02]  /*11780*/  IADD3 R10, R0, 0x9, RZ ;  /* 0x00000009000a7810 */ /* 0x000fe40007ffe0ff */
[----:B------:R-:W-:Y:S01]  /*11790*/  ISETP.GE.AND P5, PT, R11, R172, PT ;  /* 0x000000ac0b00720c */ /* 0x000fe20003fa6270 */
[----:B------:R-:W-:Y:S01]  /*117a0*/  STL [R1+0xf8], R214 ;  /* 0x0000f8d601007387 */ /* 0x000fe20000100800 */
[----:B------:R-:W-:-:S02]  /*117b0*/  FSEL R19, R181, -INF , !P6 ;  /* 0xff800000b5137808 */ /* 0x000fc40007000000 */
[----:B------:R-:W-:Y:S01]  /*117c0*/  FMNMX.FTZ R2, R133, R12, !PT ;  /* 0x0000000c85027209 */ /* 0x000fe20007810000 */
[----:B------:R-:W-:Y:S01]  /*117d0*/  STL [R1+0xf4], R213 ;  /* 0x0000f4d501007387 */ /* 0x000fe20000100800 */
[----:B------:R-:W-:Y:S02]  /*117e0*/  IADD3 R9, R0, 0x10, RZ ;  /* 0x0000001000097810 */ /* 0x000fe40007ffe0ff */
[----:B------:R-:W-:Y:S01]  /*117f0*/  ISETP.GE.AND P4, PT, R10, R172, PT ;  /* 0x000000ac0a00720c */ /* 0x000fe20003f86270 */
[----:B------:R1:W-:Y:S01]  /*11800*/  STL [R1+0xf0], R212 ;  /* 0x0000f0d401007387 */ /* 0x0003e20000100800 */
[----:B------:R-:W-:Y:S02]  /*11810*/  FSEL R18, R176, -INF , !P5 ;  /* 0xff800000b0127808 */ /* 0x000fe40006800000 */
[----:B------:R-:W-:Y:S01]  /*11820*/  FMNMX.FTZ R2, R19, R2, !PT ;  /* 0x0000000213027209 */ /* 0x000fe20007810000 */
[----:B------:R-:W-:Y:S01]  /*11830*/  STL [R1+0xec], R211 ;  /* 0x0000ecd301007387 */ /* 0x000fe20000100800 */
[----:B------:R-:W-:-:S02]  /*11840*/  ISETP.GE.AND P1, PT, R9, R172, PT ;  /* 0x000000ac0900720c */ /* 0x000fc40003f26270 */
[----:B------:R-:W-:Y:S01]  /*11850*/  FSEL R17, R177, -INF , !P4 ;  /* 0xff800000b1117808 */ /* 0x000fe20006000000 */
[----:B------:R-:W-:Y:S01]  /*11860*/  STL [R1+0xe8], R210 ;  /* 0x0000e8d201007387 */ /* 0x000fe20000100800 */
[----:B------:R-:W-:Y:S02]  /*11870*/  IADD3 R8, R0, 0x11, RZ ;  /* 0x0000001100087810 */ /* 0x000fe40007ffe0ff */
[----:B------:R-:W-:Y:S01]  /*11880*/  FMNMX.FTZ R2, R18, R2, !PT ;  /* 0x0000000212027209 */ /* 0x000fe20007810000 */
[----:B------:R-:W-:Y:S01]  /*11890*/  STL [R1+0xe4], R209 ;  /* 0x0000e4d101007387 */ /* 0x000fe20000100800 */
[----:B------:R-:W-:Y:S02]  /*118a0*/  IADD3 R7, R0, 0x18, RZ ;  /* 0x0000001800077810 */ /* 0x000fe40007ffe0ff */
[----:B------:R-:W-:Y:S01]  /*118b0*/  ISETP.GE.AND P5, PT, R8, R172, PT ;  /* 0x000000ac0800720c */ /* 0x000fe20003fa6270 */
[----:B------:R-:W-:Y:S01]  /*118c0*/  STL [R1+0xe0], R208 ;  /* 0x0000e0d001007387 */ /* 0x000fe20000100800 */
[----:B------:R-:W-:-:S02]  /*118d0*/  FSEL R16, R136, -INF , !P1 ;  /* 0xff80000088107808 */ /* 0x000fc40004800000 */
[----:B------:R-:W-:Y:S01]  /*118e0*/  FMNMX.FTZ R2, R17, R2, !PT ;  /* 0x0000000211027209 */ /* 0x000fe20007810000 */
[----:B------:R-:W-:Y:S01]  /*118f0*/  STL [R1+0xdc], R207 ;  /* 0x0000dccf01007387 */ /* 0x000fe20000100800 */
[----:B------:R-:W-:Y:S02]  /*11900*/  ISETP.GE.AND P4, PT, R7, R172, PT ;  /* 0x000000ac0700720c */ /* 0x000fe40003f86270 */
[----:B------:R-:W-:Y:S01]  /*11910*/  FSEL R15, R137, -INF , !P5 ;  /* 0xff800000890f7808 */ /* 0x000fe20006800000 */
[----:B------:R-:W-:Y:S01]  /*11920*/  STL [R1+0xd8], R204 ;  /* 0x0000d8cc01007387 */ /* 0x000fe20000100800 */
[----:B------:R-:W-:Y:S02]  /*11930*/  IADD3 R6, R0, 0x19, RZ ;  /* 0x0000001900067810 */ /* 0x000fe40007ffe0ff */
[----:B------:R-:W-:Y:S01]  /*11940*/  FMNMX.FTZ R2, R16, R2, !PT ;  /* 0x0000000210027209 */ /* 0x000fe20007810000 */
[----:B------:R-:W-:Y:S01]  /*11950*/  STL [R1+0xd4], R202 ;  /* 0x0000d4ca01007387 */ /* 0x000fe20000100800 */
[----:B------:R-:W-:-:S02]  /*11960*/  ISETP.GE.AND P1, PT, R6, R172, PT ;  /* 0x000000ac0600720c */ /* 0x000fc40003f26270 */
[----:B------:R-:W-:Y:S01]  /*11970*/  FSEL R14, R24, -INF , !P4 ;  /* 0xff800000180e7808 */ /* 0x000fe20006000000 */
[----:B------:R-:W-:Y:S01]  /*11980*/  STL [R1+0xd0], R200 ;  /* 0x0000d0c801007387 */ /* 0x000fe20000100800 */
[----:B------:R-:W-:Y:S02]  /*11990*/  FMNMX.FTZ R2, R15, R2, !PT ;  /* 0x000000020f027209 */ /* 0x000fe40007810000 */
[----:B------:R-:W-:Y:S01]  /*119a0*/  FSEL R13, R25, -INF , !P1 ;  /* 0xff800000190d7808 */ /* 0x000fe20004800000 */
[----:B------:R-:W2:Y:S01]  /*119b0*/  LDL.64 R250, [R1+0x28] ;  /* 0x0000280001fa7983 */ /* 0x000ea20000100a00 */
[----:B------:R-:W-:-:S03]  /*119c0*/  FMNMX.FTZ R2, R14, R2, !PT ;  /* 0x000000020e027209 */ /* 0x000fc60007810000 */
[----:B-1----:R-:W3:Y:S01]  /*119d0*/  LDL.64 R212, [R1+0x20] ;  /* 0x0000200001d47983 */ /* 0x002ee20000100a00 */
[----:B------:R-:W-:Y:S02]  /*119e0*/  FMNMX.FTZ R2, R13, R2, !PT ;  /* 0x000000020d027209 */ /* 0x000fe40007810000 */
[C---:B------:R-:W-:Y:S01]  /*119f0*/  ISETP.GE.AND P4, PT, R0.reuse, R173, PT ;  /* 0x000000ad0000720c */ /* 0x040fe20003f86270 */
[----:B------:R-:W-:Y:S01]  /*11a00*/  STL [R1+0x110], R252 ;  /* 0x000110fc01007387 */ /* 0x000fe20000100800 */
[-C--:B------:R-:W-:Y:S02]  /*11a10*/  ISETP.GE.AND P6, PT, R0, R175.reuse, PT ;  /* 0x000000af0000720c */ /* 0x080fe40003fc6270 */
[----:B------:R-:W-:Y:S01]  /*11a20*/  ISETP.GE.AND P5, PT, R5, R175, PT ;  /* 0x000000af0500720c */ /* 0x000fe20003fa6270 */
[----:B------:R-:W1:Y:S03]  /*11a30*/  SHFL.BFLY PT, R4, R2, 0x2, 0x1f ;  /* 0x0c401f0002047f89 */ /* 0x000e6600000e0000 */
[----:B------:R-:W-:Y:S01]  /*11a40*/  FSEL R25, R197, -INF , !P5 ;  /* 0xff800000c5197808 */ /* 0x000fe20006800000 */
[----:B------:R-:W-:Y:S01]  /*11a50*/  STL [R1+0x114], R172 ;  /* 0x000114ac01007387 */ /* 0x000fe20000100800 */
[----:B-1----:R-:W-:-:S05]  /*11a60*/  FMNMX.FTZ R2, R2, R4, !PT ;  /* 0x0000000402027209 */ /* 0x002fca0007810000 */
[----:B------:R-:W1:Y:S02]  /*11a70*/  SHFL.BFLY PT, R4, R2, 0x1, 0x1f ;  /* 0x0c201f0002047f89 */ /* 0x000e6400000e0000 */
[----:B-1----:R-:W-:-:S04]  /*11a80*/  FMNMX.FTZ R237, R2, R4, !PT ;  /* 0x0000000402ed7209 */ /* 0x002fc80007810000 */
[C---:B------:R-:W-:Y:S01]  /*11a90*/  FSETP.NEU.FTZ.AND P1, PT, R237.reuse, -INF , PT ;  /* 0xff800000ed00780b */ /* 0x040fe20003f3d000 */
[----:B------:R1:W-:Y:S03]  /*11aa0*/  STL [R1+0x118], R237 ;  /* 0x000118ed01007387 */ /* 0x0003e60000100800 */
[----:B------:R-:W-:-:S05]  /*11ab0*/  FSEL R2, R237, RZ, P1 ;  /* 0x000000ffed027208 */ /* 0x000fca0000800000 */
[----:B------:R-:W-:-:S04]  /*11ac0*/  FADD.FTZ R2, R133, -R2 ;  /* 0x8000000285027221 */ /* 0x000fc80000010000 */
[----:B------:R-:W-:Y:S02]  /*11ad0*/  FMUL.FTZ R4, R2, c[0x0][0x23c] ;  /* 0x00008f0002047a20 */ /* 0x000fe40000410000 */
[----:B------:R-:W-:-:S04]  /*11ae0*/  FMUL.FTZ R2, R237, c[0x0][0x23c] ;  /* 0x00008f00ed027a20 */ /* 0x000fc80000410000 */
[----:B------:R-:W4:Y:S01]  /*11af0*/  MUFU.EX2 R4, R4 ;  /* 0x0000000400047308 */ /* 0x000f220000000800 */
[----:B------:R-:W-:Y:S02]  /*11b00*/  FSEL R2, R2, RZ, P1 ;  /* 0x000000ff02027208 */ /* 0x000fe40000800000 */
[----:B------:R-:W-:-:S03]  /*11b10*/  ISETP.GE.AND P1, PT, R5, R173, PT ;  /* 0x000000ad0500720c */ /* 0x000fc60003f26270 */
[--C-:B------:R-:W-:Y:S02]  /*11b20*/  FFMA.FTZ R12, R12, c[0x0][0x23c], -R2.reuse ;  /* 0x00008f000c0c7a23 */ /* 0x100fe40000010802 */
[--C-:B------:R-:W-:Y:S02]  /*11b30*/  FFMA.FTZ R19, R19, c[0x0][0x23c], -R2.reuse ;  /* 0x00008f0013137a23 */ /* 0x100fe40000010802 */
[--C-:B------:R-:W-:Y:S02]  /*11b40*/  FFMA.FTZ R133, R18, c[0x0][0x23c], -R2.reuse ;  /* 0x00008f0012857a23 */ /* 0x100fe40000010802 */
[--C-:B------:R-:W-:Y:S01]  /*11b50*/  FFMA.FTZ R135, R17, c[0x0][0x23c], -R2.reuse ;  /* 0x00008f0011877a23 */ /* 0x100fe20000010802 */
[----:B------:R-:W-:Y:S01]  /*11b60*/  MUFU.EX2 R12, R12 ;  /* 0x0000000c000c7308 */ /* 0x000fe20000000800 */
[--C-:B------:R-:W-:Y:S02]  /*11b70*/  FFMA.FTZ R136, R16, c[0x0][0x23c], -R2.reuse ;  /* 0x00008f0010887a23 */ /* 0x100fe40000010802 */
[----:B------:R-:W-:-:S02]  /*11b80*/  FFMA.FTZ R137, R15, c[0x0][0x23c], -R2 ;  /* 0x00008f000f897a23 */ /* 0x000fc40000010802 */
[--C-:B------:R-:W-:Y:S02]  /*11b90*/  FFMA.FTZ R177, R14, c[0x0][0x23c], -R2.reuse ;  /* 0x00008f000eb17a23 */ /* 0x100fe40000010802 */
[----:B------:R-:W-:Y:S02]  /*11ba0*/  FFMA.FTZ R176, R13, c[0x0][0x23c], -R2 ;  /* 0x00008f000db07a23 */ /* 0x000fe40000010802 */
[----:B------:R1:W1:Y:S01]  /*11bb0*/  MUFU.EX2 R2, R19 ;  /* 0x0000001300027308 */ /* 0x0002620000000800 */
[-C--:B----4-:R-:W-:Y:S02]  /*11bc0*/  FMUL.FTZ R152, R152, R4.reuse ;  /* 0x0000000498987220 */ /* 0x090fe40000410000 */
[-C--:B------:R-:W-:Y:S02]  /*11bd0*/  FMUL.FTZ R153, R153, R4.reuse ;  /* 0x0000000499997220 */ /* 0x080fe40000410000 */
[-C--:B------:R-:W-:Y:S01]  /*11be0*/  FMUL.FTZ R220, R148, R4.reuse ;  /* 0x0000000494dc7220 */ /* 0x080fe20000410000 */
[----:B------:R-:W-:Y:S01]  /*11bf0*/  STL [R1+0x11c], R152 ;  /* 0x00011c9801007387 */ /* 0x000fe20000100800 */
[----:B------:R-:W-:-:S02]  /*11c00*/  FMUL.FTZ R235, R141, R4 ;  /* 0x000000048deb7220 */ /* 0x000fc40000410000 */
[-C--:B------:R-:W-:Y:S01]  /*11c10*/  FMUL.FTZ R221, R149, R4.reuse ;  /* 0x0000000495dd7220 */ /* 0x080fe20000410000 */
[----:B------:R-:W-:Y:S01]  /*11c20*/  STL [R1+0x120], R153 ;  /* 0x0001209901007387 */ /* 0x000fe20000100800 */
[-C--:B------:R-:W-:Y:S02]  /*11c30*/  FMUL.FTZ R144, R144, R4.reuse ;  /* 0x0000000490907220 */ /* 0x080fe40000410000 */
[-C--:B------:R-:W-:Y:S01]  /*11c40*/  FMUL.FTZ R145, R145, R4.reuse ;  /* 0x0000000491917220 */ /* 0x080fe20000410000 */
[----:B------:R4:W-:Y:S01]  /*11c50*/  STL [R1+0x124], R220 ;  /* 0x000124dc01007387 */ /* 0x0009e20000100800 */
[-C--:B------:R-:W-:Y:S01]  /*11c60*/  FMUL.FTZ R24, R140, R4.reuse ;  /* 0x000000048c187220 */ /* 0x080fe20000410000 */
[----:B-1----:R-:W-:Y:S01]  /*11c70*/  FSEL R19, R183, -INF , !P1 ;  /* 0xff800000b7137808 */ /* 0x002fe20004800000 */
[-C--:B------:R-:W-:Y:S01]  /*11c80*/  FMUL.FTZ R218, R36, R4.reuse ;  /* 0x0000000424da7220 */ /* 0x080fe20000410000 */
[----:B------:R-:W-:Y:S01]  /*11c90*/  ISETP.GE.AND P1, PT, R10, R173, PT ;  /* 0x000000ad0a00720c */ /* 0x000fe20003f26270 */
[----:B------:R-:W-:-:S02]  /*11ca0*/  FMUL.FTZ R224, R37, R4 ;  /* 0x0000000425e07220 */ /* 0x000fc40000410000 */
[-C--:B------:R-:W-:Y:S01]  /*11cb0*/  FMUL.FTZ R23, R48, R4.reuse ;  /* 0x0000000430177220 */ /* 0x080fe20000410000 */
[----:B------:R-:W-:Y:S01]  /*11cc0*/  FSEL R17, R179, -INF , !P1 ;  /* 0xff800000b3117808 */ /* 0x000fe20004800000 */
[-C--:B------:R-:W-:Y:S01]  /*11cd0*/  FMUL.FTZ R22, R49, R4.reuse ;  /* 0x0000000431167220 */ /* 0x080fe20000410000 */
[-C--:B------:R-:W-:Y:S01]  /*11ce0*/  ISETP.GE.AND P1, PT, R8, R173.reuse, PT ;  /* 0x000000ad0800720c */ /* 0x080fe20003f26270 */
[-C--:B------:R-:W-:Y:S02]  /*11cf0*/  FMUL.FTZ R219, R52, R4.reuse ;  /* 0x0000000434db7220 */ /* 0x080fe40000410000 */
[-C--:B------:R-:W-:Y:S01]  /*11d00*/  FMUL.FTZ R228, R53, R4.reuse ;  /* 0x0000000435e47220 */ /* 0x080fe20000410000 */
[----:B------:R-:W-:Y:S01]  /*11d10*/  FSEL R15, R139, -INF , !P1 ;  /* 0xff8000008b0f7808 */ /* 0x000fe20004800000 */
[-C--:B------:R-:W-:Y:S01]  /*11d20*/  FMUL.FTZ R207, R64, R4.reuse ;  /* 0x0000000440cf7220 */ /* 0x080fe20000410000 */
[----:B------:R-:W-:Y:S01]  /*11d30*/  ISETP.GE.AND P1, PT, R6, R173, PT ;  /* 0x000000ad0600720c */ /* 0x000fe20003f26270 */
[----:B------:R-:W-:-:S02]  /*11d40*/  FMUL.FTZ R204, R65, R4 ;  /* 0x0000000441cc7220 */ /* 0x000fc40000410000 */
[-C--:B------:R-:W-:Y:S01]  /*11d50*/  FMUL.FTZ R237, R68, R4.reuse ;  /* 0x0000000444ed7220 */ /* 0x080fe20000410000 */
[----:B------:R-:W-:Y:S01]  /*11d60*/  FSEL R13, R27, -INF , !P1 ;  /* 0xff8000001b0d7808 */ /* 0x000fe20004800000 */
[-C--:B------:R-:W-:Y:S02]  /*11d70*/  FMUL.FTZ R245, R80, R4.reuse ;  /* 0x0000000450f57220 */ /* 0x080fe40000410000 */
[-C--:B------:R-:W-:Y:S02]  /*11d80*/  FMUL.FTZ R244, R81, R4.reuse ;  /* 0x0000000451f47220 */ /* 0x080fe40000410000 */
[-C--:B----4-:R-:W-:Y:S02]  /*11d90*/  FMUL.FTZ R220, R69, R4.reuse ;  /* 0x0000000445dc7220 */ /* 0x090fe40000410000 */
        /* <DEDUP_REMOVED lines=13> */
[----:B------:R-:W-:Y:S01]  /*11e70*/  FFMA.FTZ R4, R242, R4, R12 ;  /* 0x00000004f2047223 */ /* 0x000fe2000001000c */
[----:B------:R-:W-:Y:S01]  /*11e80*/  FSEL R12, R182, -INF , !P4 ;  /* 0xff800000b60c7808 */ /* 0x000fe20006000000 */
[----:B------:R-:W-:Y:S01]  /*11e90*/  IMAD.MOV.U32 R116, RZ, RZ, R22 ;  /* 0x000000ffff747224 */ /* 0x000fe200078e0016 */
[----:B------:R-:W-:Y:S01]  /*11ea0*/  ISETP.GE.AND P4, PT, R11, R173, PT ;  /* 0x000000ad0b00720c */ /* 0x000fe20003f86270 */
[----:B------:R-:W-:Y:S01]  /*11eb0*/  FADD.FTZ R36, R2, R4 ;  /* 0x0000000402247221 */ /* 0x000fe20000010000 */
[----:B------:R-:W-:Y:S01]  /*11ec0*/  FMNMX.FTZ R2, R132, R12, !PT ;  /* 0x0000000c84027209 */ /* 0x000fe20007810000 */
[----:B------:R-:W-:Y:S01]  /*11ed0*/  IMAD.MOV.U32 R117, RZ, RZ, R23 ;  /* 0x000000ffff757224 */ /* 0x000fe200078e0017 */
[----:B------:R-:W-:Y:S01]  /*11ee0*/  FSEL R18, R178, -INF , !P4 ;  /* 0xff800000b2127808 */ /* 0x000fe20006000000 */
[----:B------:R-:W-:Y:S01]  /*11ef0*/  IMAD.MOV.U32 R242, RZ, RZ, R228 ;  /* 0x000000fffff27224 */ /* 0x000fe200078e00e4 */
[----:B------:R-:W-:-:S02]  /*11f00*/  FMNMX.FTZ R2, R19, R2, !PT ;  /* 0x0000000213027209 */ /* 0x000fc40007810000 */
[-C--:B------:R-:W-:Y:S02]  /*11f10*/  ISETP.GE.AND P4, PT, R9, R173.reuse, PT ;  /* 0x000000ad0900720c */ /* 0x080fe40003f86270 */
[----:B------:R-:W-:Y:S02]  /*11f20*/  FMNMX.FTZ R2, R18, R2, !PT ;  /* 0x0000000212027209 */ /* 0x000fe40007810000 */
[----:B------:R-:W-:Y:S02]  /*11f30*/  FSEL R16, R138, -INF , !P4 ;  /* 0xff8000008a107808 */ /* 0x000fe40006000000 */
[----:B------:R-:W-:Y:S02]  /*11f40*/  FMNMX.FTZ R2, R17, R2, !PT ;  /* 0x0000000211027209 */ /* 0x000fe40007810000 */
[----:B------:R-:W-:Y:S02]  /*11f50*/  ISETP.GE.AND P4, PT, R7, R173, PT ;  /* 0x000000ad0700720c */ /* 0x000fe40003f86270 */
[----:B------:R-:W-:-:S02]  /*11f60*/  FMNMX.FTZ R2, R16, R2, !PT ;  /* 0x0000000210027209 */ /* 0x000fc40007810000 */
[----:B------:R-:W-:Y:S02]  /*11f70*/  FSEL R14, R26, -INF , !P4 ;  /* 0xff8000001a0e7808 */ /* 0x000fe40006000000 */
[----:B------:R-:W-:Y:S02]  /*11f80*/  FMNMX.FTZ R2, R15, R2, !PT ;  /* 0x000000020f027209 */ /* 0x000fe40007810000 */
[----:B------:R-:W-:Y:S02]  /*11f90*/  ISETP.GE.AND P4, PT, R5, R174, PT ;  /* 0x000000ae0500720c */ /* 0x000fe40003f86270 */
        /* <DEDUP_REMOVED lines=10> */
[----:B------:R-:W-:-:S04]  /*12040*/  FMUL.FTZ R2, R236, c[0x0][0x23c] ;  /* 0x00008f00ec027a20 */ /* 0x000fc80000410000 */
[----:B------:R-:W1:Y:S01]  /*12050*/  MUFU.EX2 R4, R4 ;  /* 0x0000000400047308 */ /* 0x000e620000000800 */
[----:B------:R-:W-:Y:S02]  /*12060*/  FSEL R2, R2, RZ, P1 ;  /* 0x000000ff02027208 */ /* 0x000fe40000800000 */
[----:B------:R-:W-:-:S03]  /*12070*/  ISETP.GE.AND P1, PT, R0, R174, PT ;  /* 0x000000ae0000720c */ /* 0x000fc60003f26270 */
[--C-:B------:R-:W-:Y:S01]  /*12080*/  FFMA.FTZ R85, R16, c[0x0][0x23c], -R2.reuse ;  /* 0x00008f0010557a23 */ /* 0x100fe20000010802 */
[----:B------:R-:W-:Y:S01]  /*12090*/  FSEL R16, R196, -INF , !P6 ;  /* 0xff800000c4107808 */ /* 0x000fe20007000000 */
[--C-:B------:R-:W-:Y:S01]  /*120a0*/  FFMA.FTZ R113, R13, c[0x0][0x23c], -R2.reuse ;  /* 0x00008f000d717a23 */ /* 0x100fe20000010802 */
[----:B------:R-:W4:Y:S01]  /*120b0*/  LDL.64 R196, [R1+0xc8] ;  /* 0x0000c80001c47983 */ /* 0x000f220000100a00 */
[----:B------:R-:W-:Y:S01]  /*120c0*/  FSEL R5, R198, -INF , !P1 ;  /* 0xff800000c6057808 */ /* 0x000fe20004800000 */
[--C-:B------:R-:W-:Y:S01]  /*120d0*/  FFMA.FTZ R27, R19, c[0x0][0x23c], -R2.reuse ;  /* 0x00008f00131b7a23 */ /* 0x100fe20000010802 */
[----:B------:R-:W-:Y:S01]  /*120e0*/  ISETP.GE.AND P1, PT, R11, R174, PT ;  /* 0x000000ae0b00720c */ /* 0x000fe20003f26270 */
[--C-:B------:R-:W-:Y:S01]  /*120f0*/  FFMA.FTZ R12, R12, c[0x0][0x23c], -R2.reuse ;  /* 0x00008f000c0c7a23 */ /* 0x100fe20000010802 */
[----:B------:R-:W-:Y:S01]  /*12100*/  FSEL R13, R199, -INF , !P4 ;  /* 0xff800000c70d7808 */ /* 0x000fe20006000000 */
[--C-:B------:R-:W-:Y:S01]  /*12110*/  FFMA.FTZ R81, R18, c[0x0][0x23c], -R2.reuse ;  /* 0x00008f0012517a23 */ /* 0x100fe20000010802 */
[----:B------:R-:W-:Y:S01]  /*12120*/  FMNMX.FTZ R0, R3, R5, !PT ;  /* 0x0000000503007209 */ /* 0x000fe20007810000 */
[----:B-1----:R-:W-:Y:S01]  /*12130*/  FMUL.FTZ R232, R143, R4 ;  /* 0x000000048fe87220 */ /* 0x002fe20000410000 */
[----:B------:R-:W-:Y:S01]  /*12140*/  ISETP.GE.AND P4, PT, R10, R174, PT ;  /* 0x000000ae0a00720c */ /* 0x000fe20003f86270 */
[-C--:B------:R-:W-:Y:S01]  /*12150*/  FMUL.FTZ R243, R142, R4.reuse ;  /* 0x000000048ef37220 */ /* 0x080fe20000410000 */
[----:B------:R-:W-:Y:S01]  /*12160*/  FSEL R22, R194, -INF , !P1 ;  /* 0xff800000c2167808 */ /* 0x000fe20004800000 */
[----:B------:R-:W-:Y:S01]  /*12170*/  FMUL.FTZ R209, R103, R4 ;  /* 0x0000000467d17220 */ /* 0x000fe20000410000 */
[----:B------:R-:W-:Y:S01]  /*12180*/  FMNMX.FTZ R0, R13, R0, !PT ;  /* 0x000000000d007209 */ /* 0x000fe20007810000 */
[--C-:B------:R-:W-:Y:S01]  /*12190*/  FFMA.FTZ R80, R17, c[0x0][0x23c], -R2.reuse ;  /* 0x00008f0011507a23 */ /* 0x100fe20000010802 */
[----:B------:R-:W-:Y:S01]  /*121a0*/  ISETP.GE.AND P1, PT, R9, R174, PT ;  /* 0x000000ae0900720c */ /* 0x000fe20003f26270 */
[--C-:B------:R-:W-:Y:S01]  /*121b0*/  FFMA.FTZ R96, R15, c[0x0][0x23c], -R2.reuse ;  /* 0x00008f000f607a23 */ /* 0x100fe20000010802 */
[----:B------:R-:W-:Y:S01]  /*121c0*/  FSEL R19, R195, -INF , !P4 ;  /* 0xff800000c3137808 */ /* 0x000fe20006000000 */
[----:B------:R-:W-:Y:S01]  /*121d0*/  FFMA.FTZ R112, R14, c[0x0][0x23c], -R2 ;  /* 0x00008f000e707a23 */ /* 0x000fe20000010802 */
[----:B------:R-:W-:Y:S01]  /*121e0*/  FMNMX.FTZ R0, R22, R0, !PT ;  /* 0x0000000016007209 */ /* 0x000fe20007810000 */
[----:B------:R-:W-:Y:S01]  /*121f0*/  IMAD.MOV.U32 R103, RZ, RZ, R232 ;  /* 0x000000ffff677224 */ /* 0x000fe200078e00e8 */
[-C--:B------:R-:W-:Y:S01]  /*12200*/  ISETP.GE.AND P6, PT, R11, R175.reuse, PT ;  /* 0x000000af0b00720c */ /* 0x080fe20003fc6270 */
[----:B------:R-:W-:Y:S01]  /*12210*/  FMUL.FTZ R232, R118, R4 ;  /* 0x0000000476e87220 */ /* 0x000fe20000410000 */
[----:B------:R-:W-:Y:S01]  /*12220*/  ISETP.GE.AND P4, PT, R8, R174, PT ;  /* 0x000000ae0800720c */ /* 0x000fe20003f86270 */
[----:B------:R-:W-:Y:S01]  /*12230*/  IMAD.MOV.U32 R118, RZ, RZ, R243 ;  /* 0x000000ffff767224 */ /* 0x000fe200078e00f3 */
[----:B------:R-:W-:Y:S01]  /*12240*/  FSEL R18, R190, -INF , !P1 ;  /* 0xff800000be127808 */ /* 0x000fe20004800000 */
[----:B------:R-:W-:Y:S01]  /*12250*/  FMUL.FTZ R243, R130, R4 ;  /* 0x0000000482f37220 */ /* 0x000fe20000410000 */
[----:B------:R-:W-:Y:S01]  /*12260*/  FMNMX.FTZ R0, R19, R0, !PT ;  /* 0x0000000013007209 */ /* 0x000fe20007810000 */
[----:B------:R-:W-:Y:S01]  /*12270*/  IMAD.MOV.U32 R130, RZ, RZ, R24 ;  /* 0x000000ffff827224 */ /* 0x000fe200078e0018 */
[----:B------:R-:W-:Y:S01]  /*12280*/  FMNMX.FTZ R2, R134, R16, !PT ;  /* 0x0000001086027209 */ /* 0x000fe20007810000 */
[----:B------:R1:W1:Y:S01]  /*12290*/  MUFU.EX2 R34, R12 ;  /* 0x0000000c00227308 */ /* 0x0002620000000800 */
[----:B------:R-:W-:Y:S01]  /*122a0*/  ISETP.GE.AND P1, PT, R7, R174, PT ;  /* 0x000000ae0700720c */ /* 0x000fe20003f26270 */
[-C--:B------:R-:W-:Y:S01]  /*122b0*/  FMUL.FTZ R223, R151, R4.reuse ;  /* 0x0000000497df7220 */ /* 0x080fe20000410000 */
[-C--:B------:R-:W-:Y:S01]  /*122c0*/  ISETP.GE.AND P5, PT, R10, R175.reuse, PT ;  /* 0x000000af0a00720c */ /* 0x080fe20003fa6270 */
[----:B------:R-:W-:Y:S01]  /*122d0*/  FMUL.FTZ R222, R150, R4 ;  /* 0x0000000496de7220 */ /* 0x000fe20000410000 */
[----:B------:R-:W-:Y:S01]  /*122e0*/  FSEL R24, R192, -INF , !P6 ;  /* 0xff800000c0187808 */ /* 0x000fe20007000000 */
[----:B---3--:R-:W-:Y:S01]  /*122f0*/  IMAD.MOV.U32 R142, RZ, RZ, R212 ;  /* 0x000000ffff8e7224 */ /* 0x008fe200078e00d4 */
[----:B------:R-:W-:Y:S01]  /*12300*/  FSEL R17, R191, -INF , !P4 ;  /* 0xff800000bf117808 */ /* 0x000fe20006000000 */
[----:B------:R-:W-:Y:S01]  /*12310*/  IMAD.MOV.U32 R143, RZ, RZ, R213 ;  /* 0x000000ffff8f7224 */ /* 0x000fe200078e00d5 */
[----:B------:R-:W-:Y:S01]  /*12320*/  FMNMX.FTZ R0, R18, R0, !PT ;  /* 0x0000000012007209 */ /* 0x000fe20007810000 */
[----:B------:R-:W-:Y:S01]  /*12330*/  FMUL.FTZ R151, R54, R4 ;  /* 0x0000000436977220 */ /* 0x000fe20000410000 */
[----:B------:R-:W-:Y:S01]  /*12340*/  FMNMX.FTZ R2, R25, R2, !PT ;  /* 0x0000000219027209 */ /* 0x000fe20007810000 */
[-C--:B------:R-:W-:Y:S01]  /*12350*/  FMUL.FTZ R154, R154, R4.reuse ;  /* 0x000000049a9a7220 */ /* 0x080fe20000410000 */
[----:B------:R-:W-:Y:S01]  /*12360*/  FSEL R15, R186, -INF , !P1 ;  /* 0xff800000ba0f7808 */ /* 0x000fe20004800000 */
[-C--:B------:R-:W-:Y:S01]  /*12370*/  FMUL.FTZ R155, R155, R4.reuse ;  /* 0x000000049b9b7220 */ /* 0x080fe20000410000 */
[-C--:B------:R-:W-:Y:S01]  /*12380*/  ISETP.GE.AND P6, PT, R9, R175.reuse, PT ;  /* 0x000000af0900720c */ /* 0x080fe20003fc6270 */
[-C--:B------:R-:W-:Y:S01]  /*12390*/  FMUL.FTZ R146, R146, R4.reuse ;  /* 0x0000000492927220 */ /* 0x080fe20000410000 */
[----:B------:R-:W-:Y:S01]  /*123a0*/  FSEL R23, R193, -INF , !P5 ;  /* 0xff800000c1177808 */ /* 0x000fe20006800000 */
[----:B------:R-:W-:Y:S01]  /*123b0*/  FMUL.FTZ R147, R147, R4 ;  /* 0x0000000493937220 */ /* 0x000fe20000410000 */
[----:B------:R-:W-:Y:S01]  /*123c0*/  ISETP.GE.AND P1, PT, R6, R174, PT ;  /* 0x000000ae0600720c */ /* 0x000fe20003f26270 */
[----:B------:R-:W-:Y:S01]  /*123d0*/  FMUL.FTZ R140, R38, R4 ;  /* 0x00000004268c7220 */ /* 0x000fe20000410000 */
[----:B------:R-:W-:Y:S01]  /*123e0*/  FMNMX.FTZ R0, R17, R0, !PT ;  /* 0x0000000011007209 */ /* 0x000fe20007810000 */
[----:B------:R-:W-:Y:S01]  /*123f0*/  FMUL.FTZ R216, R39, R4 ;  /* 0x0000000427d87220 */ /* 0x000fe20000410000 */
[----:B------:R-:W-:Y:S01]  /*12400*/  FMNMX.FTZ R2, R24, R2, !PT ;  /* 0x0000000218027209 */ /* 0x000fe20007810000 */
[-C--:B------:R-:W-:Y:S01]  /*12410*/  FMUL.FTZ R213, R50, R4.reuse ;  /* 0x0000000432d57220 */ /* 0x080fe20000410000 */
[-C--:B------:R-:W-:Y:S01]  /*12420*/  ISETP.GE.AND P5, PT, R8, R175.reuse, PT ;  /* 0x000000af0800720c */ /* 0x080fe20003fa6270 */
[-C--:B------:R-:W-:Y:S01]  /*12430*/  FMUL.FTZ R212, R51, R4.reuse ;  /* 0x0000000433d47220 */ /* 0x080fe20000410000 */
[----:B------:R-:W-:Y:S01]  /*12440*/  FSEL R14, R187, -INF , !P1 ;  /* 0xff800000bb0e7808 */ /* 0x000fe20004800000 */
[----:B------:R-:W-:Y:S01]  /*12450*/  FMUL.FTZ R150, R55, R4 ;  /* 0x0000000437967220 */ /* 0x000fe20000410000 */
[----:B------:R-:W-:Y:S01]  /*12460*/  FMNMX.FTZ R0, R15, R0, !PT ;  /* 0x000000000f007209 */ /* 0x000fe20007810000 */
[-C--:B------:R-:W-:Y:S01]  /*12470*/  FMUL.FTZ R202, R66, R4.reuse ;  /* 0x0000000442ca7220 */ /* 0x080fe20000410000 */
[----:B-1----:R-:W-:Y:S01]  /*12480*/  FSEL R12, R188, -INF , !P6 ;  /* 0xff800000bc0c7808 */ /* 0x002fe20007000000 */
[----:B------:R-:W-:Y:S01]  /*12490*/  FMUL.FTZ R200, R67, R4 ;  /* 0x0000000443c87220 */ /* 0x000fe20000410000 */
[----:B------:R-:W-:Y:S01]  /*124a0*/  FMNMX.FTZ R2, R23, R2, !PT ;  /* 0x0000000217027209 */ /* 0x000fe20007810000 */
[-C--:B------:R-:W-:Y:S01]  /*124b0*/  FMUL.FTZ R153, R70, R4.reuse ;  /* 0x0000000446997220 */ /* 0x080fe20000410000 */
[-C--:B------:R-:W-:Y:S01]  /*124c0*/  ISETP.GE.AND P4, PT, R7, R175.reuse, PT ;  /* 0x000000af0700720c */ /* 0x080fe20003f86270 */
[----:B------:R-:W-:Y:S01]  /*124d0*/  FMUL.FTZ R152, R71, R4 ;  /* 0x0000000447987220 */ /* 0x000fe20000410000 */
[----:B------:R-:W-:Y:S01]  /*124e0*/  FMNMX.FTZ R0, R14, R0, !PT ;  /* 0x000000000e007209 */ /* 0x000fe20007810000 */
[-C--:B------:R-:W-:Y:S01]  /*124f0*/  FMUL.FTZ R234, R82, R4.reuse ;  /* 0x0000000452ea7220 */ /* 0x080fe20000410000 */
[----:B------:R-:W-:Y:S01]  /*12500*/  FSEL R11, R189, -INF , !P5 ;  /* 0xff800000bd0b7808 */ /* 0x000fe20006800000 */
[----:B------:R-:W-:Y:S01]  /*12510*/  FMUL.FTZ R128, R83, R4 ;  /* 0x0000000453807220 */ /* 0x000fe20000410000 */
[----:B------:R-:W-:Y:S01]  /*12520*/  FMNMX.FTZ R2, R12, R2, !PT ;  /* 0x000000020c027209 */ /* 0x000fe20007810000 */
[-C--:B------:R-:W-:Y:S01]  /*12530*/  FMUL.FTZ R252, R86, R4.reuse ;  /* 0x0000000456fc7220 */ /* 0x080fe20000410000 */
[----:B------:R-:W-:Y:S01]  /*12540*/  ISETP.GE.AND P1, PT, R6, R175, PT ;  /* 0x000000af0600720c */ /* 0x000fe20003f26270 */
[----:B------:R-:W-:Y:S01]  /*12550*/  FMUL.FTZ R201, R87, R4 ;  /* 0x0000000457c97220 */ /* 0x000fe20000410000 */
[----:B------:R-:W-:Y:S01]  /*12560*/  FSEL R10, R184, -INF , !P4 ;  /* 0xff800000b80a7808 */ /* 0x000fe20006000000 */
[----:B------:R-:W1:Y:S01]  /*12570*/  SHFL.BFLY PT, R6, R0, 0x2, 0x1f ;  /* 0x0c401f0000067f89 */ /* 0x000e6200000e0000 */
[----:B------:R-:W-:Y:S01]  /*12580*/  FMNMX.FTZ R2, R11, R2, !PT ;  /* 0x000000020b027209 */ /* 0x000fe20007810000 */
[-C--:B------:R-:W-:Y:S01]  /*12590*/  FMUL.FTZ R205, R98, R4.reuse ;  /* 0x0000000462cd7220 */ /* 0x080fe20000410000 */
[----:B------:R-:W-:Y:S01]  /*125a0*/  FSEL R9, R185, -INF , !P1 ;  /* 0xff800000b9097808 */ /* 0x000fe20004800000 */
[----:B------:R-:W-:Y:S01]  /*125b0*/  FMUL.FTZ R215, R99, R4 ;  /* 0x0000000463d77220 */ /* 0x000fe20000410000 */
[----:B------:R-:W-:Y:S01]  /*125c0*/  FMNMX.FTZ R2, R10, R2, !PT ;  /* 0x000000020a027209 */ /* 0x000fe20007810000 */
[----:B------:R-:W-:-:S02]  /*125d0*/  FMUL.FTZ R210, R102, R4 ;  /* 0x0000000466d27220 */ /* 0x000fc40000410000 */
[----:B------:R-:W-:Y:S01]  /*125e0*/  FMUL.FTZ R148, R114, R4 ;  /* 0x0000000472947220 */ /* 0x000fe20000410000 */
[----:B------:R-:W-:Y:S01]  /*125f0*/  FMNMX.FTZ R2, R9, R2, !PT ;  /* 0x0000000209027209 */ /* 0x000fe20007810000 */
[-C--:B------:R-:W-:Y:S02]  /*12600*/  FMUL.FTZ R149, R115, R4.reuse ;  /* 0x0000000473957220 */ /* 0x080fe40000410000 */
[-C--:B------:R-:W-:Y:S02]  /*12610*/  FMUL.FTZ R129, R119, R4.reuse ;  /* 0x0000000477817220 */ /* 0x080fe40000410000 */
[-C--:B------:R-:W-:Y:S02]  /*12620*/  FMUL.FTZ R131, R131, R4.reuse ;  /* 0x0000000483837220 */ /* 0x080fe40000410000 */
[----:B------:R-:W-:Y:S02]  /*12630*/  FFMA.FTZ R54, R217, R4, R34 ;  /* 0x00000004d9367223 */ /* 0x000fe40000010022 */
[----:B------:R-:W3:Y:S01]  /*12640*/  SHFL.BFLY PT, R4, R2, 0x2, 0x1f ;  /* 0x0c401f0002047f89 */ /* 0x000ee200000e0000 */
[----:B------:R-:W-:Y:S01]  /*12650*/  IMAD.MOV.U32 R119, RZ, RZ, R235 ;  /* 0x000000ffff777224 */ /* 0x000fe200078e00eb */
[----:B-1----:R-:W-:-:S05]  /*12660*/  FMNMX.FTZ R0, R0, R6, !PT ;  /* 0x0000000600007209 */ /* 0x002fca0007810000 */
[----:B------:R-:W1:Y:S01]  /*12670*/  SHFL.BFLY PT, R6, R0, 0x1, 0x1f ;  /* 0x0c201f0000067f89 */ /* 0x000e6200000e0000 */
[----:B---3--:R-:W-:-:S05]  /*12680*/  FMNMX.FTZ R4, R2, R4, !PT ;  /* 0x0000000402047209 */ /* 0x008fca0007810000 */
[----:B------:R-:W3:Y:S01]  /*12690*/  SHFL.BFLY PT, R26, R4, 0x1, 0x1f ;  /* 0x0c201f00041a7f89 */ /* 0x000ee200000e0000 */
[----:B-1----:R-:W-:-:S04]  /*126a0*/  FMNMX.FTZ R228, R0, R6, !PT ;  /* 0x0000000600e47209 */ /* 0x002fc80007810000 */
[C---:B------:R-:W-:Y:S01]  /*126b0*/  FSETP.NEU.FTZ.AND P1, PT, R228.reuse, -INF , PT ;  /* 0xff800000e400780b */ /* 0x040fe20003f3d000 */
[----:B------:R-:W-:-:S05]  /*126c0*/  FMUL.FTZ R2, R228, c[0x0][0x23c] ;  /* 0x00008f00e4027a20 */ /* 0x000fca0000410000 */
[----:B------:R-:W-:-:S05]  /*126d0*/  FSEL R2, R2, RZ, P1 ;  /* 0x000000ff02027208 */ /* 0x000fca0000800000 */
[----:B------:R-:W-:Y:S01]  /*126e0*/  FFMA.FTZ R0, R5, c[0x0][0x23c], -R2 ;  /* 0x00008f0005007a23 */ /* 0x000fe20000010802 */
[----:B---3--:R-:W-:Y:S02]  /*126f0*/  FMNMX.FTZ R235, R4, R26, !PT ;  /* 0x0000001a04eb7209 */ /* 0x008fe40007810000 */
[----:B------:R-:W-:Y:S01]  /*12700*/  FSEL R4, R228, RZ, P1 ;  /* 0x000000ffe4047208 */ /* 0x000fe20000800000 */
[----:B------:R1:W-:Y:S04]  /*12710*/  MUFU.EX2 R6, R0 ;  /* 0x0000000000067308 */ /* 0x0003e80000000800 */
[----:B------:R-:W-:-:S04]  /*12720*/  FADD.FTZ R3, R3, -R4 ;  /* 0x8000000403037221 */ /* 0x000fc80000010000 */
[----:B------:R-:W-:Y:S01]  /*12730*/  FMUL.FTZ R3, R3, c[0x0][0x23c] ;  /* 0x00008f0003037a20 */ /* 0x000fe20000410000 */
[----:B------:R-:W-:Y:S01]  /*12740*/  FSETP.NEU.FTZ.AND P4, PT, R235, -INF , PT ;  /* 0xff800000eb00780b */ /* 0x000fe20003f9d000 */
[----:B-1----:R-:W-:-:S04]  /*12750*/  FFMA.FTZ R0, R13, c[0x0][0x23c], -R2 ;  /* 0x00008f000d007a23 */ /* 0x002fc80000010802 */
[----:B------:R1:W-:Y:S01]  /*12760*/  MUFU.EX2 R5, R0 ;  /* 0x0000000000057308 */ /* 0x0003e20000000800 */
[----:B------:R-:W-:-:S07]  /*12770*/  FFMA.FTZ R4, R22, c[0x0][0x23c], -R2 ;  /* 0x00008f0016047a23 */ /* 0x000fce0000010802 */
[----:B------:R-:W3:Y:S01]  /*12780*/  MUFU.EX2 R3, R3 ;  /* 0x0000000300037308 */ /* 0x000ee20000000800 */
[----:B-1----:R-:W-:-:S05]  /*12790*/  FMUL.FTZ R0, R235, c[0x0][0x23c] ;  /* 0x00008f00eb007a20 */ /* 0x002fca0000410000 */
[----:B------:R-:W-:Y:S02]  /*127a0*/  FSEL R0, R0, RZ, P4 ;  /* 0x000000ff00007208 */ /* 0x000fe40002000000 */
[----:B------:R-:W1:Y:S03]  /*127b0*/  MUFU.EX2 R4, R4 ;  /* 0x0000000400047308 */ /* 0x000e660000000800 */
[----:B------:R-:W-:Y:S02]  /*127c0*/  FFMA.FTZ R82, R12, c[0x0][0x23c], -R0 ;  /* 0x00008f000c527a23 */ /* 0x000fe40000010800 */
[----:B------:R-:W-:Y:S02]  /*127d0*/  FFMA.FTZ R12, R19, c[0x0][0x23c], -R2 ;  /* 0x00008f00130c7a23 */ /* 0x000fe40000010802 */
[--C-:B------:R-:W-:Y:S02]  /*127e0*/  FFMA.FTZ R13, R16, c[0x0][0x23c], -R0.reuse ;  /* 0x00008f00100d7a23 */ /* 0x100fe40000010800 */
[----:B------:R-:W-:-:S02]  /*127f0*/  FFMA.FTZ R48, R25, c[0x0][0x23c], -R0 ;  /* 0x00008f0019307a23 */ /* 0x000fc40000010800 */
[--C-:B------:R-:W-:Y:S02]  /*12800*/  FFMA.FTZ R66, R24, c[0x0][0x23c], -R0.reuse ;  /* 0x00008f0018427a23 */ /* 0x100fe40000010800 */
[--C-:B------:R-:W-:Y:S02]  /*12810*/  FFMA.FTZ R69, R23, c[0x0][0x23c], -R0.reuse ;  /* 0x00008f0017457a23 */ /* 0x100fe40000010800 */
[--C-:B------:R-:W-:Y:S02]  /*12820*/  FFMA.FTZ R83, R11, c[0x0][0x23c], -R0.reuse ;  /* 0x00008f000b537a23 */ /* 0x100fe40000010800 */
[--C-:B------:R-:W-:Y:S02]  /*12830*/  FFMA.FTZ R87, R10, c[0x0][0x23c], -R0.reuse ;  /* 0x00008f000a577a23 */ /* 0x100fe40000010800 */
[----:B------:R-:W-:Y:S02]  /*12840*/  FFMA.FTZ R86, R9, c[0x0][0x23c], -R0 ;  /* 0x00008f0009567a23 */ /* 0x000fe40000010800 */
[----:B------:R-:W2:Y:S01]  /*12850*/  MUFU.EX2 R0, R12 ;  /* 0x0000000c00007308 */ /* 0x000ea20000000800 */
[----:B---3--:R-:W-:-:S02]  /*12860*/  FFMA.FTZ R9, R231, R3, R6 ;  /* 0x00000003e7097223 */ /* 0x008fc40000010006 */
[--C-:B------:R-:W-:Y:S02]  /*12870*/  FFMA.FTZ R100, R18, c[0x0][0x23c], -R2.reuse ;  /* 0x00008f0012647a23 */ /* 0x100fe40000010802 */
[--C-:B------:R-:W-:Y:S02]  /*12880*/  FFMA.FTZ R102, R17, c[0x0][0x23c], -R2.reuse ;  /* 0x00008f0011667a23 */ /* 0x100fe40000010802 */
[--C-:B------:R-:W-:Y:S02]  /*12890*/  FFMA.FTZ R97, R15, c[0x0][0x23c], -R2.reuse ;  /* 0x00008f000f617a23 */ /* 0x100fe40000010802 */
[----:B------:R-:W-:Y:S02]  /*128a0*/  FFMA.FTZ R98, R14, c[0x0][0x23c], -R2 ;  /* 0x00008f000e627a23 */ /* 0x000fe40000010802 */
[----:B------:R-:W-:Y:S01]  /*128b0*/  FADD.FTZ R2, R5, R9 ;  /* 0x0000000905027221 */ /* 0x000fe20000010000 */
[----:B------:R-:W-:-:S03]  /*128c0*/  ULOP3.LUT UR4, UR32, UR31, URZ, 0x3c, !UPT ;  /* 0x0000001f20047292 */ /* 0x000fc6000f8e3c3f */
[----:B-1----:R-:W-:Y:S01]  /*128d0*/  FADD.FTZ R2, R4, R2 ;  /* 0x0000000204027221 */ /* 0x002fe20000010000 */
[C---:B--2---:R-:W-:Y:S01]  /*128e0*/  F2FP.PACK_AB R68, R0.reuse, R4 ;  /* 0x000000040044723e */ /* 0x044fe200000000ff */
[----:B------:R-:W1:Y:S02]  /*128f0*/  MUFU.EX2 R8, R133 ;  /* 0x0000008500087308 */ /* 0x000e640000000800 */
[----:B------:R-:W-:Y:S01]  /*12900*/  FADD.FTZ R99, R0, R2 ;  /* 0x0000000200637221 */ /* 0x000fe20000010000 */
[----:B------:R-:W-:-:S05]  /*12910*/  LOP3.LUT R0, R143, UR4, RZ, 0x3c, !PT ;  /* 0x000000048f007c12 */ /* 0x000fca000f8e3cff */
[----:B------:R-:W2:Y:S01]  /*12920*/  MUFU.EX2 R7, R135 ;  /* 0x0000008700077308 */ /* 0x000ea20000000800 */
[----:B------:R-:W-:Y:S01]  /*12930*/  IMAD.WIDE.U32 R114, R0, -0x326172a9, RZ ;  /* 0xcd9e8d5700727825 */ /* 0x000fe200078e00ff */
[----:B------:R-:W-:-:S03]  /*12940*/  F2FP.PACK_AB R101, R5, R6 ;  /* 0x000000060565723e */ /* 0x000fc600000000ff */
[----:B-1----:R-:W-:-:S04]  /*12950*/  FADD.FTZ R5, R8, R36 ;  /* 0x0000002408057221 */ /* 0x002fc80000010000 */
[C---:B--2---:R-:W-:Y:S01]  /*12960*/  FADD.FTZ R12, R7.reuse, R5 ;  /* 0x00000005070c7221 */ /* 0x044fe20000010000 */
[----:B------:R-:W-:Y:S01]  /*12970*/  F2FP.PACK_AB R17, R7, R8 ;  /* 0x000000080711723e */ /* 0x000fe200000000ff */
[----:B------:R-:W1:Y:S01]  /*12980*/  LDC.U8 R217, c[0x0][0x2d8] ;  /* 0x0000b600ffd97b82 */ /* 0x000e620000000000 */
[----:B----4-:R-:W-:-:S05]  /*12990*/  LOP3.LUT R0, R115, UR14, R196, 0x96, !PT ;  /* 0x0000000e73007c12 */ /* 0x010fca000f8e96c4 */
[----:B------:R-:W-:Y:S01]  /*129a0*/  IMAD.WIDE.U32 R24, R0, -0x2daee0ad, RZ ;  /* 0xd2511f5300187825 */ /* 0x000fe200078e00ff */
        /* <DEDUP_REMOVED lines=13> */
[----:B------:R-:W-:-:S05]  /*12a80*/  IMAD.WIDE.U32 R4, R0, -0x326172a9, RZ ;  /* 0xcd9e8d5700047825 */ /* 0x000fca00078e00ff */
[----:B------:R-:W-:-:S04]  /*12a90*/  LOP3.LUT R0, R5, UR15, R6, 0x96, !PT ;  /* 0x0000000f05007c12 */ /* 0x000fc8000f8e9606 */
[----:B------:R-:W-:-:S04]  /*12aa0*/  LOP3.LUT R2, R0, 0xff, RZ, 0xc0, !PT ;  /* 0x000000ff00027812 */ /* 0x000fc800078ec0ff */
[----:B-1----:R-:W-:Y:S02]  /*12ab0*/  ISETP.GE.U32.AND P6, PT, R217, R2, PT ;  /* 0x00000002d900720c */ /* 0x002fe40003fc6070 */
[----:B------:R-:W-:-:S04]  /*12ac0*/  LOP3.LUT R2, R0, 0xffff, RZ, 0xc0, !PT ;  /* 0x0000ffff00027812 */ /* 0x000fc800078ec0ff */
[----:B------:R-:W-:-:S04]  /*12ad0*/  SHF.R.U32.HI R2, RZ, 0x8, R2 ;  /* 0x00000008ff027819 */ /* 0x000fc80000011602 */
[----:B------:R-:W-:-:S04]  /*12ae0*/  LOP3.LUT R2, R2, 0xffff, RZ, 0xc0, !PT ;  /* 0x0000ffff02027812 */ /* 0x000fc800078ec0ff */
[----:B------:R-:W-:Y:S02]  /*12af0*/  ISETP.GE.U32.AND P5, PT, R217, R2, PT ;  /* 0x00000002d900720c */ /* 0x000fe40003fa6070 */
[----:B------:R-:W-:Y:S02]  /*12b00*/  SHF.R.U32.HI R9, RZ, 0x18, R0 ;  /* 0x00000018ff097819 */ /* 0x000fe40000011600 */
[----:B------:R-:W-:Y:S02]  /*12b10*/  LOP3.LUT R15, R7, UR7, R8, 0x96, !PT ;  /* 0x00000007070f7c12 */ /* 0x000fe4000f8e9608 */
[----:B------:R-:W1:Y:S01]  /*12b20*/  MUFU.EX2 R8, R136 ;  /* 0x0000008800087308 */ /* 0x000e620000000800 */
[----:B------:R-:W-:Y:S02]  /*12b30*/  PRMT R18, R84, 0x7632, R18 ;  /* 0x0000763254127816 */ /* 0x000fe40000000012 */
[----:B------:R-:W-:-:S05]  /*12b40*/  ISETP.GE.U32.AND P1, PT, R217, R9, PT ;  /* 0x00000009d900720c */ /* 0x000fca0003f26070 */
[----:B------:R-:W2:Y:S01]  /*12b50*/  MUFU.EX2 R7, R137 ;  /* 0x0000008900077308 */ /* 0x000ea20000000800 */
[----:B------:R-:W-:Y:S01]  /*12b60*/  PRMT R19, R84, 0x7610, R19 ;  /* 0x0000761054137816 */ /* 0x000fe20000000013 */
[----:B------:R-:W-:-:S06]  /*12b70*/  @!P5 HADD2 R65, -R18.H0_H0, -RZ.H0_H0 ;  /* 0xa00000ff1241d230 */ /* 0x000fcc0000000900 */
[----:B------:R2:W3:Y:S01]  /*12b80*/  MUFU.EX2 R9, R27 ;  /* 0x0000001b00097308 */ /* 0x0004e20000000800 */
[----:B------:R-:W-:Y:S02]  /*12b90*/  PRMT R84, R19, 0x5410, R18 ;  /* 0x0000541013547816 */ /* 0x000fe40000000012 */
[----:B------:R-:W-:Y:S02]  /*12ba0*/  @!P5 PRMT R18, R65, 0x5410, RZ ;  /* 0x000054104112d816 */ /* 0x000fe400000000ff */
[----:B------:R-:W-:-:S03]  /*12bb0*/  SHF.R.U32.HI R0, RZ, 0x10, R0 ;  /* 0x00000010ff007819 */ /* 0x000fc60000011600 */
[----:B------:R-:W4:Y:S01]  /*12bc0*/  MUFU.EX2 R6, R177 ;  /* 0x000000b100067308 */ /* 0x000f220000000800 */
[----:B------:R-:W4:Y:S01]  /*12bd0*/  LDC.U8 R65, c[0x0][0x2d8] ;  /* 0x0000b600ff417b82 */ /* 0x000f220000000000 */
[----:B------:R-:W-:Y:S01]  /*12be0*/  LOP3.LUT R0, R0, 0xff, RZ, 0xc0, !PT ;  /* 0x000000ff00007812 */ /* 0x000fe200078ec0ff */
[----:B-1----:R-:W-:-:S05]  /*12bf0*/  FADD.FTZ R11, R8, R12 ;  /* 0x0000000c080b7221 */ /* 0x002fca0000010000 */
[----:B------:R-:W1:Y:S01]  /*12c00*/  MUFU.EX2 R2, R176 ;  /* 0x000000b000027308 */ /* 0x000e620000000800 */
[----:B--2---:R-:W-:Y:S02]  /*12c10*/  F2FP.PACK_AB R27, R7, R8 ;  /* 0x00000008071b723e */ /* 0x004fe400000000ff */
[----:B------:R-:W-:Y:S01]  /*12c20*/  FSEL R8, R235, RZ, P4 ;  /* 0x000000ffeb087208 */ /* 0x000fe20002000000 */
[----:B------:R-:W-:Y:S01]  /*12c30*/  FADD.FTZ R11, R7, R11 ;  /* 0x0000000b070b7221 */ /* 0x000fe20000010000 */
[----:B------:R-:W-:Y:S02]  /*12c40*/  ISETP.GE.U32.AND P4, PT, R217, R0, PT ;  /* 0x00000000d900720c */ /* 0x000fe40003f86070 */
[----:B---3--:R-:W-:Y:S01]  /*12c50*/  F2FP.PACK_AB R0, R9, R34 ;  /* 0x000000220900723e */ /* 0x008fe200000000ff */
[----:B----4-:R-:W-:-:S03]  /*12c60*/  FADD.FTZ R7, R6, R11 ;  /* 0x0000000b06077221 */ /* 0x010fc60000010000 */
[C---:B------:R-:W-:Y:S02]  /*12c70*/  PRMT R22, R0.reuse, 0x7632, R22 ;  /* 0x0000763200167816 */ /* 0x040fe40000000016 */
[----:B------:R-:W-:Y:S01]  /*12c80*/  PRMT R23, R0, 0x7610, R23 ;  /* 0x0000761000177816 */ /* 0x000fe20000000017 */
[----:B------:R-:W-:Y:S02]  /*12c90*/  FADD.FTZ R0, R134, -R8 ;  /* 0x8000000886007221 */ /* 0x000fe40000010000 */
[----:B------:R-:W-:Y:S01]  /*12ca0*/  IMAD.MOV.U32 R192, RZ, RZ, R242 ;  /* 0x000000ffffc07224 */ /* 0x000fe200078e00f2 */
[C---:B-1----:R-:W-:Y:S01]  /*12cb0*/  F2FP.PACK_AB R36, R2.reuse, R6 ;  /* 0x000000060224723e */ /* 0x042fe200000000ff */
[----:B------:R-:W-:Y:S01]  /*12cc0*/  FADD.FTZ R242, R2, R7 ;  /* 0x0000000702f27221 */ /* 0x000fe20000010000 */
[----:B------:R-:W-:Y:S01]  /*12cd0*/  @!P6 HADD2 R64, -R19.H0_H0, -RZ.H0_H0 ;  /* 0xa00000ff1340e230 */ /* 0x000fe20000000900 */
[----:B------:R-:W-:Y:S01]  /*12ce0*/  FMUL.FTZ R2, R0, c[0x0][0x23c] ;  /* 0x00008f0000027a20 */ /* 0x000fe20000410000 */
[----:B------:R-:W-:-:S03]  /*12cf0*/  LOP3.LUT R0, R4, 0xff, RZ, 0xc0, !PT ;  /* 0x000000ff04007812 */ /* 0x000fc600078ec0ff */
[----:B------:R-:W-:Y:S02]  /*12d00*/  @!P6 PRMT R19, R64, 0x5410, RZ ;  /* 0x000054104013e816 */ /* 0x000fe400000000ff */
[----:B------:R-:W-:Y:S02]  /*12d10*/  ISETP.GE.U32.AND P6, PT, R65, R0, PT ;  /* 0x000000004100720c */ /* 0x000fe40003fc6070 */
[----:B------:R1:W2:Y:S01]  /*12d20*/  MUFU.EX2 R0, R2 ;  /* 0x0000000200007308 */ /* 0x0002a20000000800 */
[----:B------:R-:W-:Y:S01]  /*12d30*/  IMAD.MOV.U32 R194, RZ, RZ, R117 ;  /* 0x000000ffffc27224 */ /* 0x000fe200078e0075 */
[----:B------:R-:W-:-:S06]  /*12d40*/  LOP3.LUT R5, R4, 0xffff, RZ, 0xc0, !PT ;  /* 0x0000ffff04057812 */ /* 0x000fcc00078ec0ff */
[----:B------:R-:W3:Y:S01]  /*12d50*/  MUFU.EX2 R26, R13 ;  /* 0x0000000d001a7308 */ /* 0x000ee20000000800 */
[----:B------:R-:W-:Y:S02]  /*12d60*/  IMAD.MOV.U32 R16, RZ, RZ, R131 ;  /* 0x000000ffff107224 */ /* 0x000fe400078e0083 */
[----:B------:R-:W-:Y:S02]  /*12d70*/  IMAD.MOV.U32 R186, RZ, RZ, R103 ;  /* 0x000000ffffba7224 */ /* 0x000fe400078e0067 */
[----:B------:R-:W-:Y:S02]  /*12d80*/  IMAD.MOV.U32 R131, RZ, RZ, R151 ;  /* 0x000000ffff837224 */ /* 0x000fe400078e0097 */
[----:B------:R-:W-:Y:S01]  /*12d90*/  IMAD.MOV.U32 R103, RZ, RZ, R150 ;  /* 0x000000ffff677224 */ /* 0x000fe200078e0096 */
[----:B-1----:R-:W-:Y:S01]  /*12da0*/  SHF.R.U32.HI R2, RZ, 0x10, R4 ;  /* 0x00000010ff027819 */ /* 0x002fe20000011604 */
[----:B--2---:R-:W-:Y:S01]  /*12db0*/  FMUL.FTZ R217, R77, R0 ;  /* 0x000000004dd97220 */ /* 0x004fe20000410000 */
[----:B------:R-:W-:Y:S01]  /*12dc0*/  @!P4 HADD2 R55, -R23.H0_H0, -RZ.H0_H0 ;  /* 0xa00000ff1737c230 */ /* 0x000fe20000000900 */
[----:B------:R-:W-:Y:S01]  /*12dd0*/  IMAD.MOV.U32 R77, RZ, RZ, R194 ;  /* 0x000000ffff4d7224 */ /* 0x000fe200078e00c2 */
[----:B------:R-:W-:Y:S01]  /*12de0*/  SHF.R.U32.HI R5, RZ, 0x8, R5 ;  /* 0x00000008ff057819 */ /* 0x000fe20000011605 */
[----:B------:R-:W-:Y:S01]  /*12df0*/  IMAD.MOV.U32 R194, RZ, RZ, R192 ;  /* 0x000000ffffc27224 */ /* 0x000fe200078e00c0 */
[----:B------:R-:W-:Y:S01]  /*12e00*/  @!P1 HADD2 R53, -R22.H0_H0, -RZ.H0_H0 ;  /* 0xa00000ff16359230 */ /* 0x000fe20000000900 */
[----:B------:R-:W-:Y:S01]  /*12e10*/  IMAD.MOV.U32 R192, RZ, RZ, R131 ;  /* 0x000000ffffc07224 */ /* 0x000fe200078e0083 */
[----:B------:R-:W-:Y:S01]  /*12e20*/  SHF.R.U32.HI R6, RZ, 0x18, R4 ;  /* 0x00000018ff067819 */ /* 0x000fe20000011604 */
[----:B------:R-:W-:Y:S01]  /*12e30*/  IMAD.MOV.U32 R131, RZ, RZ, R103 ;  /* 0x000000ffff837224 */ /* 0x000fe200078e0067 */
[----:B------:R-:W-:Y:S01]  /*12e40*/  LOP3.LUT R4, R2, 0xff, RZ, 0xc0, !PT ;  /* 0x000000ff02047812 */ /* 0x000fe200078ec0ff */
[----:B------:R-:W-:Y:S01]  /*12e50*/  IMAD.MOV.U32 R103, RZ, RZ, R219 ;  /* 0x000000ffff677224 */ /* 0x000fe200078e00db */
[----:B------:R-:W-:Y:S01]  /*12e60*/  PRMT R64, R23, 0x5410, R22 ;  /* 0x0000541017407816 */ /* 0x000fe20000000016 */
[----:B------:R-:W-:Y:S01]  /*12e70*/  IMAD.MOV.U32 R14, RZ, RZ, R116 ;  /* 0x000000ffff0e7224 */ /* 0x000fe200078e0074 */
[----:B------:R-:W-:Y:S01]  /*12e80*/  LOP3.LUT R2, R5, 0xffff, RZ, 0xc0, !PT ;  /* 0x0000ffff05027812 */ /* 0x000fe200078ec0ff */
[----:B------:R-:W-:Y:S01]  /*12e90*/  FMUL.FTZ R219, R79, R3 ;  /* 0x000000034fdb7220 */ /* 0x000fe20000410000 */
[----:B------:R-:W-:Y:S01]  /*12ea0*/  @!P4 PRMT R23, R55, 0x5410, RZ ;  /* 0x000054103717c816 */ /* 0x000fe200000000ff */
[----:B------:R-:W-:Y:S01]  /*12eb0*/  IMAD.MOV.U32 R79, RZ, RZ, R226 ;  /* 0x000000ffff4f7224 */ /* 0x000fe200078e00e2 */
[----:B------:R-:W-:Y:S01]  /*12ec0*/  ISETP.GE.U32.AND P4, PT, R65, R6, PT ;  /* 0x000000064100720c */ /* 0x000fe20003f86070 */
[----:B------:R-:W-:Y:S01]  /*12ed0*/  IMAD.MOV.U32 R195, RZ, RZ, R130 ;  /* 0x000000ffffc37224 */ /* 0x000fe200078e0082 */
[----:B------:R-:W-:Y:S01]  /*12ee0*/  @!P1 PRMT R22, R53, 0x5410, RZ ;  /* 0x0000541035169816 */ /* 0x000fe200000000ff */
[----:B---3--:R-:W-:-:S02]  /*12ef0*/  FFMA.FTZ R34, R230, R0, R26 ;  /* 0x00000000e6227223 */ /* 0x008fc4000001001a */
[----:B------:R-:W-:Y:S01]  /*12f00*/  FMUL.FTZ R226, R94, R3 ;  /* 0x000000035ee27220 */ /* 0x000fe20000410000 */
        /* <DEDUP_REMOVED lines=39> */
[----:B------:R-:W-:Y:S01]  /*13180*/  MUFU.EX2 R13, R81 ;  /* 0x00000051000d7308 */ /* 0x000fe20000000800 */
[----:B------:R-:W-:Y:S02]  /*13190*/  IMAD.MOV.U32 R76, RZ, RZ, R14 ;  /* 0x000000ffff4c7224 */ /* 0x000fe400078e000e */
[----:B------:R-:W-:-:S05]  /*131a0*/  IMAD.WIDE.U32 R2, R15, -0x2daee0ad, RZ ;  /* 0xd2511f530f027825 */ /* 0x000fca00078e00ff */
[----:B------:R-:W1:Y:S01]  /*131b0*/  MUFU.EX2 R14, R80 ;  /* 0x00000050000e7308 */ /* 0x000e620000000800 */
        /* <DEDUP_REMOVED lines=36> */
[----:B------:R-:W-:Y:S01]  /*13400*/  LOP3.LUT R0, R3, UR16, R10, 0x96, !PT ;  /* 0x0000001003007c12 */ /* 0x000fe2000f8e960a */
[----:B------:R-:W-:Y:S01]  /*13410*/  @!P6 HADD2 R35, -R17.H0_H0, -RZ.H0_H0 ;  /* 0xa00000ff1123e230 */ /* 0x000fe20000000900 */
[----:B------:R-:W-:-:S02]  /*13420*/  PRMT R185, R17, 0x7632, R185 ;  /* 0x0000763211b97816 */ /* 0x000fc400000000b9 */
[----:B------:R-:W-:Y:S01]  /*13430*/  ISETP.GE.U32.AND P5, PT, R65, R4, PT ;  /* 0x000000044100720c */ /* 0x000fe20003fa6070 */
[----:B------:R-:W-:Y:S01]  /*13440*/  IMAD.MOV.U32 R75, RZ, RZ, R53 ;  /* 0x000000ffff4b7224 */ /* 0x000fe200078e0035 */
[----:B------:R-:W-:Y:S01]  /*13450*/  LOP3.LUT R4, R0, 0xff, RZ, 0xc0, !PT ;  /* 0x000000ff00047812 */ /* 0x000fe200078ec0ff */
[----:B------:R-:W-:Y:S01]  /*13460*/  @!P1 HADD2 R37, -R185.H0_H0, -RZ.H0_H0 ;  /* 0xa00000ffb9259230 */ /* 0x000fe20000000900 */
[----:B------:R-:W-:Y:S02]  /*13470*/  PRMT R53, R17, 0x5410, R185 ;  /* 0x0000541011357816 */ /* 0x000fe400000000b9 */
[----:B------:R-:W-:Y:S02]  /*13480*/  @!P6 PRMT R17, R35, 0x5410, RZ ;  /* 0x000054102311e816 */ /* 0x000fe400000000ff */
[----:B------:R-:W-:Y:S02]  /*13490*/  ISETP.GE.U32.AND P6, PT, R65, R4, PT ;  /* 0x000000044100720c */ /* 0x000fe40003fc6070 */
[----:B------:R-:W-:Y:S01]  /*134a0*/  SHF.R.U32.HI R4, RZ, 0x18, R0 ;  /* 0x00000018ff047819 */ /* 0x000fe20000011600 */
[----:B------:R-:W-:Y:S01]  /*134b0*/  IMAD.MOV.U32 R95, RZ, RZ, R16 ;  /* 0x000000ffff5f7224 */ /* 0x000fe200078e0010 */
[----:B-1----:R-:W-:Y:S01]  /*134c0*/  F2FP.PACK_AB R5, R14, R13 ;  /* 0x0000000d0e05723e */ /* 0x002fe200000000ff */
[----:B------:R-:W-:Y:S01]  /*134d0*/  MUFU.EX2 R15, R85 ;  /* 0x00000055000f7308 */ /* 0x000fe20000000800 */
[----:B------:R-:W-:-:S02]  /*134e0*/  @!P1 PRMT R185, R37, 0x5410, RZ ;  /* 0x0000541025b99816 */ /* 0x000fc400000000ff */
[----:B------:R-:W-:Y:S02]  /*134f0*/  ISETP.GE.U32.AND P1, PT, R65, R4, PT ;  /* 0x000000044100720c */ /* 0x000fe40003f26070 */
[----:B------:R-:W-:-:S03]  /*13500*/  SHF.R.U32.HI R4, RZ, 0x10, R0 ;  /* 0x00000010ff047819 */ /* 0x000fc60000011600 */
[----:B------:R-:W1:Y:S01]  /*13510*/  MUFU.EX2 R16, R96 ;  /* 0x0000006000107308 */ /* 0x000e620000000800 */
[----:B------:R-:W-:Y:S02]  /*13520*/  LOP3.LUT R0, R0, 0xffff, RZ, 0xc0, !PT ;  /* 0x0000ffff00007812 */ /* 0x000fe400078ec0ff */
[C---:B------:R-:W-:Y:S02]  /*13530*/  PRMT R183, R5.reuse, 0x7610, R183 ;  /* 0x0000761005b77816 */ /* 0x040fe400000000b7 */
[----:B------:R-:W-:Y:S02]  /*13540*/  SHF.R.U32.HI R0, RZ, 0x8, R0 ;  /* 0x00000008ff007819 */ /* 0x000fe40000011600 */
[----:B------:R-:W-:Y:S01]  /*13550*/  PRMT R184, R5, 0x7632, R184 ;  /* 0x0000763205b87816 */ /* 0x000fe200000000b8 */
[----:B------:R-:W-:Y:S01]  /*13560*/  @!P5 HADD2 R39, -R183.H0_H0, -RZ.H0_H0 ;  /* 0xa00000ffb727d230 */ /* 0x000fe20000000900 */
[----:B------:R-:W-:Y:S02]  /*13570*/  LOP3.LUT R0, R0, 0xffff, RZ, 0xc0, !PT ;  /* 0x0000ffff00007812 */ /* 0x000fe400078ec0ff */
[----:B------:R-:W-:-:S02]  /*13580*/  PRMT R47, R183, 0x5410, R184 ;  /* 0x00005410b72f7816 */ /* 0x000fc400000000b8 */
[----:B------:R-:W-:Y:S02]  /*13590*/  @!P5 PRMT R183, R39, 0x5410, RZ ;  /* 0x0000541027b7d816 */ /* 0x000fe400000000ff */
[----:B------:R-:W-:Y:S02]  /*135a0*/  ISETP.GE.U32.AND P5, PT, R65, R0, PT ;  /* 0x000000004100720c */ /* 0x000fe40003fa6070 */
[----:B-1----:R-:W-:Y:S02]  /*135b0*/  F2FP.PACK_AB R0, R16, R15 ;  /* 0x0000000f1000723e */ /* 0x002fe400000000ff */
[C---:B------:R-:W-:Y:S01]  /*135c0*/  PRMT R182, R27.reuse, 0x7610, R182 ;  /* 0x000076101bb67816 */ /* 0x040fe200000000b6 */
[----:B------:R-:W-:Y:S01]  /*135d0*/  @!P4 HADD2 R38, -R184.H0_H0, -RZ.H0_H0 ;  /* 0xa00000ffb826c230 */ /* 0x000fe20000000900 */
[----:B------:R-:W-:Y:S02]  /*135e0*/  PRMT R179, R0, 0x7632, R179 ;  /* 0x0000763200b37816 */ /* 0x000fe400000000b3 */
[----:B------:R-:W-:Y:S01]  /*135f0*/  LOP3.LUT R4, R4, 0xff, RZ, 0xc0, !PT ;  /* 0x000000ff04047812 */ /* 0x000fe200078ec0ff */
[----:B------:R-:W-:Y:S01]  /*13600*/  @!P6 HADD2 R43, -R182.H0_H0, -RZ.H0_H0 ;  /* 0xa00000ffb62be230 */ /* 0x000fe20000000900 */
[----:B------:R-:W-:Y:S01]  /*13610*/  PRMT R181, R27, 0x7632, R181 ;  /* 0x000076321bb57816 */ /* 0x000fe200000000b5 */
[----:B------:R-:W-:Y:S01]  /*13620*/  IMAD.MOV.U32 R92, RZ, RZ, R12 ;  /* 0x000000ffff5c7224 */ /* 0x000fe200078e000c */
[----:B------:R-:W-:Y:S01]  /*13630*/  @!P4 PRMT R184, R38, 0x5410, RZ ;  /* 0x0000541026b8c816 */ /* 0x000fe200000000ff */
[----:B------:R-:W-:Y:S01]  /*13640*/  @!P1 HADD2 R41, -R179.H0_H0, -RZ.H0_H0 ;  /* 0xa00000ffb3299230 */ /* 0x000fe20000000900 */
[----:B------:R-:W-:Y:S01]  /*13650*/  PRMT R180, R0, 0x7610, R180 ;  /* 0x0000761000b47816 */ /* 0x000fe200000000b4 */
[----:B------:R-:W-:Y:S01]  /*13660*/  IMAD.MOV.U32 R81, RZ, RZ, R8 ;  /* 0x000000ffff517224 */ /* 0x000fe200078e0008 */
[----:B------:R-:W-:Y:S01]  /*13670*/  ISETP.GE.U32.AND P4, PT, R65, R4, PT ;  /* 0x000000044100720c */ /* 0x000fe20003f86070 */
[----:B------:R-:W-:Y:S01]  /*13680*/  FADD.FTZ R12, R9, R54 ;  /* 0x00000036090c7221 */ /* 0x000fe20000010000 */
[----:B------:R-:W-:-:S02]  /*13690*/  LOP3.LUT R0, R115, UR14, R246, 0x96, !PT ;  /* 0x0000000e73007c12 */ /* 0x000fc4000f8e96f6 */
[----:B------:R-:W-:Y:S02]  /*136a0*/  PRMT R44, R182, 0x5410, R181 ;  /* 0x00005410b62c7816 */ /* 0x000fe400000000b5 */
[C---:B------:R-:W-:Y:S02]  /*136b0*/  LOP3.LUT R4, R2.reuse, 0xff, RZ, 0xc0, !PT ;  /* 0x000000ff02047812 */ /* 0x040fe400078ec0ff */
[----:B------:R-:W-:Y:S02]  /*136c0*/  LOP3.LUT R10, R2, 0xffff, RZ, 0xc0, !PT ;  /* 0x0000ffff020a7812 */ /* 0x000fe400078ec0ff */
[--C-:B------:R-:W-:Y:S02]  /*136d0*/  SHF.R.U32.HI R9, RZ, 0x10, R2.reuse ;  /* 0x00000010ff097819 */ /* 0x100fe40000011602 */
[----:B------:R-:W-:Y:S02]  /*136e0*/  SHF.R.U32.HI R8, RZ, 0x18, R2 ;  /* 0x00000018ff087819 */ /* 0x000fe40000011602 */
[----:B------:R-:W-:-:S02]  /*136f0*/  @!P6 PRMT R182, R43, 0x5410, RZ ;  /* 0x000054102bb6e816 */ /* 0x000fc400000000ff */
[----:B------:R-:W-:Y:S02]  /*13700*/  LOP3.LUT R2, R241, UR13, R114, 0x96, !PT ;  /* 0x0000000df1027c12 */ /* 0x000fe4000f8e9672 */
[----:B------:R-:W-:Y:S02]  /*13710*/  PRMT R43, R180, 0x5410, R179 ;  /* 0x00005410b42b7816 */ /* 0x000fe400000000b3 */
[----:B------:R-:W-:Y:S02]  /*13720*/  @!P1 PRMT R179, R41, 0x5410, RZ ;  /* 0x0000541029b39816 */ /* 0x000fe400000000ff */
[----:B------:R-:W-:Y:S01]  /*13730*/  ISETP.GE.U32.AND P1, PT, R65, R4, PT ;  /* 0x000000044100720c */ /* 0x000fe20003f26070 */
[----:B------:R-:W-:-:S04]  /*13740*/  IMAD.WIDE.U32 R4, R0, -0x2daee0ad, RZ ;  /* 0xd2511f5300047825 */ /* 0x000fc800078e00ff */
[----:B------:R-:W-:Y:S01]  /*13750*/  IMAD.WIDE.U32 R2, R2, -0x2daee0ad, RZ ;  /* 0xd2511f5302027825 */ /* 0x000fe200078e00ff */
[----:B------:R-:W-:-:S04]  /*13760*/  LOP3.LUT R0, R5, UR12, R248, 0x96, !PT ;  /* 0x0000000c05007c12 */ /* 0x000fc8000f8e96f8 */
[----:B------:R-:W-:Y:S01]  /*13770*/  LOP3.LUT R3, R3, UR10, R4, 0x96, !PT ;  /* 0x0000000a03037c12 */ /* 0x000fe2000f8e9604 */
[----:B------:R-:W-:Y:S02]  /*13780*/  IMAD.MOV.U32 R78, RZ, RZ, R6 ;  /* 0x000000ffff4e7224 */ /* 0x000fe400078e0006 */
[----:B------:R-:W-:Y:S02]  /*13790*/  IMAD.MOV.U32 R93, RZ, RZ, R7 ;  /* 0x000000ffff5d7224 */ /* 0x000fe400078e0007 */
[----:B------:R-:W-:-:S04]  /*137a0*/  IMAD.WIDE.U32 R6, R0, -0x326172a9, RZ ;  /* 0xcd9e8d5700067825 */ /* 0x000fc800078e00ff */
[----:B------:R-:W-:Y:S01]  /*137b0*/  IMAD.WIDE.U32 R4, R3, -0x326172a9, RZ ;  /* 0xcd9e8d5703047825 */ /* 0x000fe200078e00ff */
[----:B------:R-:W-:Y:S02]  /*137c0*/  LOP3.LUT R7, R7, UR11, R240, 0x96, !PT ;  /* 0x0000000b07077c12 */ /* 0x000fe4000f8e96f0 */
[----:B------:R-:W-:Y:S02]  /*137d0*/  LOP3.LUT R3, R9, 0xff, RZ, 0xc0, !PT ;  /* 0x000000ff09037812 */ /* 0x000fe400078ec0ff */
[----:B------:R-:W-:Y:S01]  /*137e0*/  LOP3.LUT R5, R5, UR9, R6, 0x96, !PT ;  /* 0x0000000905057c12 */ /* 0x000fe2000f8e9606 */
[----:B------:R-:W-:Y:S01]  /*137f0*/  IMAD.WIDE.U32 R6, R7, -0x2daee0ad, RZ ;  /* 0xd2511f5307067825 */ /* 0x000fe200078e00ff */
[----:B------:R-:W-:Y:S02]  /*13800*/  ISETP.GE.U32.AND P6, PT, R65, R3, PT ;  /* 0x000000034100720c */ /* 0x000fe40003fc6070 */
[----:B------:R-:W-:Y:S01]  /*13810*/  SHF.R.U32.HI R3, RZ, 0x8, R10 ;  /* 0x00000008ff037819 */ /* 0x000fe2000001160a */
[----:B------:R-:W-:Y:S01]  /*13820*/  IMAD.WIDE.U32 R10, R5, -0x2daee0ad, RZ ;  /* 0xd2511f53050a7825 */ /* 0x000fe200078e00ff */
[----:B------:R-:W1:Y:S02]  /*13830*/  MUFU.EX2 R0, R48 ;  /* 0x0000003000007308 */ /* 0x000e640000000800 */
[----:B------:R-:W-:-:S02]  /*13840*/  LOP3.LUT R5, R3, 0xffff, RZ, 0xc0, !PT ;  /* 0x0000ffff03057812 */ /* 0x000fc400078ec0ff */
[----:B------:R-:W-:Y:S02]  /*13850*/  LOP3.LUT R3, R7, UR8, R2, 0x96, !PT ;  /* 0x0000000807037c12 */ /* 0x000fe4000f8e9602 */
[----:B------:R-:W-:Y:S01]  /*13860*/  LOP3.LUT R2, R11, UR6, R6, 0x96, !PT ;  /* 0x000000060b027c12 */ /* 0x000fe2000f8e9606 */
[----:B------:R-:W-:Y:S02]  /*13870*/  @!P4 HADD2 R42, -R180.H0_H0, -RZ.H0_H0 ;  /* 0xa00000ffb42ac230 */ /* 0x000fe40000000900 */
[----:B------:R-:W-:Y:S01]  /*13880*/  IMAD.WIDE.U32 R6, R3, -0x326172a9, RZ ;  /* 0xcd9e8d5703067825 */ /* 0x000fe200078e00ff */
[----:B------:R-:W-:-:S03]  /*13890*/  @!P5 HADD2 R40, -R181.H0_H0, -RZ.H0_H0 ;  /* 0xa00000ffb528d230 */ /* 0x000fc60000000900 */
[----:B------:R-:W-:Y:S01]  /*138a0*/  IMAD.WIDE.U32 R2, R2, -0x326172a9, RZ ;  /* 0xcd9e8d5702027825 */ /* 0x000fe200078e00ff */
[----:B------:R-:W-:Y:S02]  /*138b0*/  @!P4 PRMT R180, R42, 0x5410, RZ ;  /* 0x000054102ab4c816 */ /* 0x000fe400000000ff */
[----:B------:R-:W-:Y:S02]  /*138c0*/  LOP3.LUT R7, R7, UR7, R4, 0x96, !PT ;  /* 0x0000000707077c12 */ /* 0x000fe4000f8e9604 */
[----:B------:R-:W-:Y:S02]  /*138d0*/  ISETP.GE.U32.AND P4, PT, R65, R5, PT ;  /* 0x000000054100720c */ /* 0x000fe40003f86070 */
[----:B------:R-:W-:Y:S02]  /*138e0*/  LOP3.LUT R4, R3, UR15, R6, 0x96, !PT ;  /* 0x0000000f03047c12 */ /* 0x000fe4000f8e9606 */
[----:B------:R-:W-:Y:S02]  /*138f0*/  @!P5 PRMT R181, R40, 0x5410, RZ ;  /* 0x0000541028b5d816 */ /* 0x000fe400000000ff */
[----:B------:R-:W-:Y:S01]  /*13900*/  ISETP.GE.U32.AND P5, PT, R65, R8, PT ;  /* 0x000000084100720c */ /* 0x000fe20003fa6070 */
[C---:B-1----:R-:W-:Y:S01]  /*13910*/  FADD.FTZ R8, R0.reuse, R34 ;  /* 0x0000002200087221 */ /* 0x042fe20000010000 */
[----:B------:R-:W-:Y:S01]  /*13920*/  F2FP.PACK_AB R5, R0, R26 ;  /* 0x0000001a0005723e */ /* 0x000fe200000000ff */
[----:B------:R-:W-:Y:S01]  /*13930*/  IMAD.MOV.U32 R80, RZ, RZ, R243 ;  /* 0x000000ffff507224 */ /* 0x000fe200078e00f3 */
[----:B------:R-:W-:Y:S01]  /*13940*/  LOP3.LUT R0, R4, 0xffff, RZ, 0xc0, !PT ;  /* 0x0000ffff04007812 */ /* 0x000fe200078ec0ff */
[----:B------:R-:W-:Y:S01]  /*13950*/  IMAD.MOV.U32 R247, RZ, RZ, R239 ;  /* 0x000000fffff77224 */ /* 0x000fe200078e00ef */
[C---:B------:R-:W-:Y:S01]  /*13960*/  PRMT R178, R36.reuse, 0x7610, R178 ;  /* 0x0000761024b27816 */ /* 0x040fe200000000b2 */
[----:B------:R-:W-:Y:S01]  /*13970*/  MUFU.EX2 R243, R112 ;  /* 0x0000007000f37308 */ /* 0x000fe20000000800 */
[----:B------:R-:W-:-:S02]  /*13980*/  PRMT R177, R36, 0x7632, R177 ;  /* 0x0000763224b17816 */ /* 0x000fc400000000b1 */
[----:B------:R-:W-:Y:S01]  /*13990*/  SHF.R.U32.HI R0, RZ, 0x8, R0 ;  /* 0x00000008ff007819 */ /* 0x000fe20000011600 */
[----:B------:R-:W-:-:S04]  /*139a0*/  @!P1 HADD2 R46, -R178.H0_H0, -RZ.H0_H0 ;  /* 0xa00000ffb22e9230 */ /* 0x000fc80000000900 */
[----:B------:R-:W1:Y:S01]  /*139b0*/  MUFU.EX2 R239, R113 ;  /* 0x0000007100ef7308 */ /* 0x000e620000000800 */
[----:B------:R-:W-:Y:S01]  /*139c0*/  LOP3.LUT R0, R0, 0xffff, RZ, 0xc0, !PT ;  /* 0x0000ffff00007812 */ /* 0x000fe200078ec0ff */
[----:B------:R-:W-:Y:S01]  /*139d0*/  @!P4 HADD2 R45, -R177.H0_H0, -RZ.H0_H0 ;  /* 0xa00000ffb12dc230 */ /* 0x000fe20000000900 */
[----:B------:R-:W-:Y:S02]  /*139e0*/  PRMT R37, R178, 0x5410, R177 ;  /* 0x00005410b2257816 */ /* 0x000fe400000000b1 */
[----:B------:R-:W-:Y:S02]  /*139f0*/  @!P1 PRMT R178, R46, 0x5410, RZ ;  /* 0x000054102eb29816 */ /* 0x000fe400000000ff */
[----:B------:R-:W-:Y:S02]  /*13a00*/  ISETP.GE.U32.AND P1, PT, R65, R0, PT ;  /* 0x000000004100720c */ /* 0x000fe40003f26070 */
[----:B------:R-:W-:Y:S02]  /*13a10*/  LOP3.LUT R0, R4, 0xff, RZ, 0xc0, !PT ;  /* 0x000000ff04007812 */ /* 0x000fe400078ec0ff */
[----:B------:R-:W-:-:S02]  /*13a20*/  @!P4 PRMT R177, R45, 0x5410, RZ ;  /* 0x000054102db1c816 */ /* 0x000fc400000000ff */
[----:B------:R-:W2:Y:S01]  /*13a30*/  LDL R45, [R1+0x9c] ;  /* 0x00009c00012d7983 */ /* 0x000ea20000100800 */
[----:B------:R-:W-:Y:S02]  /*13a40*/  ISETP.GE.U32.AND P4, PT, R65, R0, PT ;  /* 0x000000004100720c */ /* 0x000fe40003f86070 */
[----:B-1----:R-:W-:-:S04]  /*13a50*/  F2FP.PACK_AB R0, R239, R243 ;  /* 0x000000f3ef00723e */ /* 0x002fc800000000ff */
[C---:B------:R-:W-:Y:S02]  /*13a60*/  PRMT R176, R0.reuse, 0x7610, R176 ;  /* 0x0000761000b07816 */ /* 0x040fe400000000b0 */
[----:B------:R-:W-:Y:S02]  /*13a70*/  PRMT R139, R0, 0x7632, R139 ;  /* 0x00007632008b7816 */ /* 0x000fe4000000008b */
[----:B------:R1:W-:Y:S02]  /*13a80*/  MUFU.EX2 R0, R66 ;  /* 0x0000004200007308 */ /* 0x0003e40000000800 */
[----:B-1----:R-:W3:Y:S01]  /*13a90*/  LDL R66, [R1+0xa8] ;  /* 0x0000a80001427983 */ /* 0x002ee20000100800 */
[--C-:B------:R-:W-:Y:S01]  /*13aa0*/  FADD.FTZ R9, R13, R12.reuse ;  /* 0x0000000c0d097221 */ /* 0x100fe20000010000 */
[C---:B------:R-:W-:Y:S02]  /*13ab0*/  PRMT R13, R5.reuse, 0x7632, R13 ;  /* 0x00007632050d7816 */ /* 0x040fe4000000000d */
[----:B------:R-:W-:-:S03]  /*13ac0*/  PRMT R12, R5, 0x7610, R12 ;  /* 0x00007610050c7816 */ /* 0x000fc6000000000c */
[----:B------:R-:W-:Y:S01]  /*13ad0*/  @!P1 HADD2 R51, -R13.H0_H0, -RZ.H0_H0 ;  /* 0xa00000ff0d339230 */ /* 0x000fe20000000900 */
[----:B------:R-:W-:Y:S02]  /*13ae0*/  LOP3.LUT R5, R2, 0xff, RZ, 0xc0, !PT ;  /* 0x000000ff02057812 */ /* 0x000fe400078ec0ff */
[----:B------:R-:W-:Y:S01]  /*13af0*/  PRMT R41, R12, 0x5410, R13 ;  /* 0x000054100c297816 */ /* 0x000fe2000000000d */
[----:B------:R-:W-:Y:S01]  /*13b00*/  @!P5 HADD2 R49, -R139.H0_H0, -RZ.H0_H0 ;  /* 0xa00000ff8b31d230 */ /* 0x000fe20000000900 */
[----:B------:R-:W-:Y:S02]  /*13b10*/  @!P1 PRMT R13, R51, 0x5410, RZ ;  /* 0x00005410330d9816 */ /* 0x000fe400000000ff */
[----:B------:R-:W-:Y:S02]  /*13b20*/  ISETP.GE.U32.AND P1, PT, R65, R5, PT ;  /* 0x000000054100720c */ /* 0x000fe40003f26070 */
[----:B------:R-:W-:Y:S02]  /*13b30*/  LOP3.LUT R3, R2, 0xffff, RZ, 0xc0, !PT ;  /* 0x0000ffff02037812 */ /* 0x000fe400078ec0ff */
[----:B------:R-:W-:-:S02]  /*13b40*/  SHF.R.U32.HI R5, RZ, 0x10, R2 ;  /* 0x00000010ff057819 */ /* 0x000fc40000011602 */
[----:B------:R-:W-:Y:S01]  /*13b50*/  SHF.R.U32.HI R2, RZ, 0x18, R2 ;  /* 0x00000018ff027819 */ /* 0x000fe20000011602 */
[----:B------:R-:W1:Y:S01]  /*13b60*/  MUFU.EX2 R6, R69 ;  /* 0x0000004500067308 */ /* 0x000e620000000800 */
[----:B------:R-:W-:Y:S02]  /*13b70*/  PRMT R38, R176, 0x5410, R139 ;  /* 0x00005410b0267816 */ /* 0x000fe4000000008b */
[----:B------:R-:W-:Y:S02]  /*13b80*/  @!P5 PRMT R139, R49, 0x5410, RZ ;  /* 0x00005410318bd816 */ /* 0x000fe400000000ff */
[----:B------:R-:W-:Y:S02]  /*13b90*/  ISETP.GE.U32.AND P5, PT, R65, R2, PT ;  /* 0x000000024100720c */ /* 0x000fe40003fa6070 */
[----:B------:R-:W-:Y:S01]  /*13ba0*/  SHF.R.U32.HI R2, RZ, 0x8, R3 ;  /* 0x00000008ff027819 */ /* 0x000fe20000011603 */
[----:B------:R-:W-:Y:S02]  /*13bb0*/  @!P6 HADD2 R50, -R176.H0_H0, -RZ.H0_H0 ;  /* 0xa00000ffb032e230 */ /* 0x000fe40000000900 */
[----:B------:R-:W-:Y:S01]  /*13bc0*/  @!P4 HADD2 R52, -R12.H0_H0, -RZ.H0_H0 ;  /* 0xa00000ff0c34c230 */ /* 0x000fe20000000900 */
[----:B------:R-:W-:-:S02]  /*13bd0*/  LOP3.LUT R3, R5, 0xff, RZ, 0xc0, !PT ;  /* 0x000000ff05037812 */ /* 0x000fc400078ec0ff */
[----:B------:R-:W-:Y:S02]  /*13be0*/  LOP3.LUT R2, R2, 0xffff, RZ, 0xc0, !PT ;  /* 0x0000ffff02027812 */ /* 0x000fe400078ec0ff */
[----:B------:R-:W-:Y:S02]  /*13bf0*/  @!P6 PRMT R176, R50, 0x5410, RZ ;  /* 0x0000541032b0e816 */ /* 0x000fe400000000ff */
[----:B------:R-:W-:Y:S02]  /*13c00*/  @!P4 PRMT R12, R52, 0x5410, RZ ;  /* 0x00005410340cc816 */ /* 0x000fe400000000ff */
        /* <DEDUP_REMOVED lines=12> */
[----:B------:R-:W-:Y:S01]  /*13cd0*/  LOP3.LUT R7, R5, 0xffff, RZ, 0xc0, !PT ;  /* 0x0000ffff05077812 */ /* 0x000fe200078ec0ff */
[----:B------:R-:W-:-:S06]  /*13ce0*/  @!P1 HADD2 R56, -R138.H0_H0, -RZ.H0_H0 ;  /* 0xa00000ff8a389230 */ /* 0x000fcc0000000900 */
[----:B------:R-:W1:Y:S01]  /*13cf0*/  MUFU.EX2 R5, R82 ;  /* 0x0000005200057308 */ /* 0x000e620000000800 */
[----:B------:R-:W-:Y:S01]  /*13d00*/  PRMT R40, R138, 0x5410, R137 ;  /* 0x000054108a287816 */ /* 0x000fe20000000089 */
[----:B------:R-:W-:Y:S01]  /*13d10*/  @!P4 HADD2 R57, -R137.H0_H0, -RZ.H0_H0 ;  /* 0xa00000ff8939c230 */ /* 0x000fe20000000900 */
[----:B------:R-:W-:Y:S02]  /*13d20*/  @!P1 PRMT R138, R56, 0x5410, RZ ;  /* 0x00005410388a9816 */ /* 0x000fe400000000ff */
[----:B------:R-:W-:Y:S01]  /*13d30*/  ISETP.GE.U32.AND P1, PT, R65, R7, PT ;  /* 0x000000074100720c */ /* 0x000fe20003f26070 */
[----:B------:R-:W-:Y:S01]  /*13d40*/  FADD.FTZ R7, R6, R8 ;  /* 0x0000000806077221 */ /* 0x000fe20000010000 */
[----:B------:R-:W-:Y:S02]  /*13d50*/  LOP3.LUT R6, R0, 0xff, RZ, 0xc0, !PT ;  /* 0x000000ff00067812 */ /* 0x000fe400078ec0ff */
[----:B------:R-:W-:Y:S02]  /*13d60*/  @!P4 PRMT R137, R57, 0x5410, RZ ;  /* 0x000054103989c816 */ /* 0x000fe400000000ff */
[----:B------:R-:W-:-:S02]  /*13d70*/  ISETP.GE.U32.AND P4, PT, R65, R6, PT ;  /* 0x000000064100720c */ /* 0x000fc40003f86070 */
[----:B------:R-:W-:Y:S02]  /*13d80*/  PRMT R136, R68, 0x7610, R136 ;  /* 0x0000761044887816 */ /* 0x000fe40000000088 */
[----:B-1----:R-:W-:-:S03]  /*13d90*/  F2FP.PACK_AB R6, R238, R5 ;  /* 0x00000005ee06723e */ /* 0x002fc600000000ff */
[----:B------:R-:W-:Y:S01]  /*13da0*/  @!P6 HADD2 R58, -R136.H0_H0, -RZ.H0_H0 ;  /* 0xa00000ff883ae230 */ /* 0x000fe20000000900 */
[----:B------:R-:W-:Y:S02]  /*13db0*/  PRMT R135, R68, 0x7632, R135 ;  /* 0x0000763244877816 */ /* 0x000fe40000000087 */
        /* <DEDUP_REMOVED lines=8> */
[----:B------:R-:W-:Y:S01]  /*13e40*/  IMAD.MOV.U32 R247, RZ, RZ, R234 ;  /* 0x000000fffff77224 */ /* 0x000fe200078e00ea */
        /* <DEDUP_REMOVED lines=17> */
[----:B------:R-:W-:-:S03]  /*13f60*/  IMAD.MOV.U32 R54, RZ, RZ, R195 ;  /* 0x000000ffff367224 */ /* 0x000fc600078e00c3 */
[C---:B------:R-:W-:Y:S01]  /*13f70*/  PRMT R132, R2.reuse, 0x7610, R132 ;  /* 0x0000761002847816 */ /* 0x040fe20000000084 */
[----:B------:R-:W-:Y:S02]  /*13f80*/  IMAD.MOV.U32 R240, RZ, RZ, R79 ;  /* 0x000000fffff07224 */ /* 0x000fe400078e004f */
[----:B------:R-:W-:Y:S01]  /*13f90*/  IMAD.MOV.U32 R195, RZ, RZ, R128 ;  /* 0x000000ffffc37224 */ /* 0x000fe200078e0080 */
[----:B------:R-:W-:Y:S01]  /*13fa0*/  PRMT R35, R2, 0x7632, R35 ;  /* 0x0000763202237816 */ /* 0x000fe20000000023 */
[----:B------:R-:W-:Y:S01]  /*13fb0*/  IMAD.MOV.U32 R79, RZ, RZ, R231 ;  /* 0x000000ffff4f7224 */ /* 0x000fe200078e00e7 */
[----:B------:R-:W-:Y:S01]  /*13fc0*/  @!P6 HADD2 R62, -R132.H0_H0, -RZ.H0_H0 ;  /* 0xa00000ff843ee230 */ /* 0x000fe20000000900 */
[----:B------:R-:W-:Y:S01]  /*13fd0*/  IMAD.MOV.U32 R128, RZ, RZ, R229 ;  /* 0x000000ffff807224 */ /* 0x000fe200078e00e5 */
[----:B------:R-:W-:Y:S01]  /*13fe0*/  MUFU.EX2 R231, R98 ;  /* 0x0000006200e77308 */ /* 0x000fe20000000800 */
[----:B------:R-:W-:Y:S02]  /*13ff0*/  SHF.R.U32.HI R2, RZ, 0x18, R4 ;  /* 0x00000018ff027819 */ /* 0x000fe40000011604 */
[----:B------:R-:W-:-:S05]  /*14000*/  PRMT R50, R132, 0x5410, R35 ;  /* 0x0000541084327816 */ /* 0x000fca0000000023 */
[----:B------:R-:W1:Y:S01]  /*14010*/  MUFU.EX2 R229, R97 ;  /* 0x0000006100e57308 */ /* 0x000e620000000800 */
[----:B------:R-:W-:Y:S02]  /*14020*/  @!P6 PRMT R132, R62, 0x5410, RZ ;  /* 0x000054103e84e816 */ /* 0x000fe400000000ff */
[----:B------:R-:W-:Y:S02]  /*14030*/  ISETP.GE.U32.AND P6, PT, R65, R2, PT ;  /* 0x000000024100720c */ /* 0x000fe40003fc6070 */
[----:B------:R-:W-:Y:S01]  /*14040*/  SHF.R.U32.HI R2, RZ, 0x10, R4 ;  /* 0x00000010ff027819 */ /* 0x000fe20000011604 */
[----:B------:R-:W-:-:S03]  /*14050*/  @!P5 HADD2 R63, -R35.H0_H0, -RZ.H0_H0 ;  /* 0xa00000ff233fd230 */ /* 0x000fc60000000900 */
[----:B------:R-:W-:Y:S02]  /*14060*/  LOP3.LUT R2, R2, 0xff, RZ, 0xc0, !PT ;  /* 0x000000ff02027812 */ /* 0x000fe400078ec0ff */
[----:B------:R-:W-:Y:S02]  /*14070*/  @!P5 PRMT R35, R63, 0x5410, RZ ;  /* 0x000054103f23d816 */ /* 0x000fe400000000ff */
[----:B------:R-:W-:Y:S01]  /*14080*/  ISETP.GE.U32.AND P5, PT, R65, R2, PT ;  /* 0x000000024100720c */ /* 0x000fe20003fa6070 */
[----:B------:R-:W-:Y:S01]  /*14090*/  @!P4 HADD2 R60, -R134.H0_H0, -RZ.H0_H0 ;  /* 0xa00000ff863cc230 */ /* 0x000fe20000000900 */
[----:B-1----:R-:W-:Y:S01]  /*140a0*/  F2FP.PACK_AB R2, R231, R229 ;  /* 0x000000e5e702723e */ /* 0x002fe200000000ff */
[----:B------:R-:W-:Y:S01]  /*140b0*/  FADD.FTZ R9, R14, R9 ;  /* 0x000000090e097221 */ /* 0x000fe20000010000 */
[----:B------:R-:W-:Y:S02]  /*140c0*/  SHF.R.U32.HI R4, RZ, 0x18, R0 ;  /* 0x00000018ff047819 */ /* 0x000fe40000011600 */
[----:B------:R-:W-:-:S02]  /*140d0*/  PRMT R34, R2, 0x7632, R34 ;  /* 0x0000763202227816 */ /* 0x000fc40000000022 */
[----:B------:R-:W-:Y:S02]  /*140e0*/  @!P4 PRMT R134, R60, 0x5410, RZ ;  /* 0x000054103c86c816 */ /* 0x000fe400000000ff */
[----:B------:R-:W-:Y:S02]  /*140f0*/  ISETP.GE.U32.AND P4, PT, R65, R3, PT ;  /* 0x000000034100720c */ /* 0x000fe40003f86070 */
[----:B------:R-:W-:Y:S01]  /*14100*/  SHF.R.U32.HI R0, RZ, 0x10, R0 ;  /* 0x00000010ff007819 */ /* 0x000fe20000011600 */
[----:B------:R-:W-:Y:S01]  /*14110*/  FADD.FTZ R3, R15, R9 ;  /* 0x000000090f037221 */ /* 0x000fe20000010000 */
[----:B------:R-:W-:Y:S01]  /*14120*/  @!P1 HADD2 R70, -R34.H0_H0, -RZ.H0_H0 ;  /* 0xa00000ff22469230 */ /* 0x000fe20000000900 */
[----:B------:R-:W-:Y:S01]  /*14130*/  UIADD3 UR4, UR31, -0x4498517b, URZ ;  /* 0xbb67ae851f047890 */ /* 0x000fe2000fffe03f */
        /* <DEDUP_REMOVED lines=8> */
[----:B------:R-:W-:-:S02]  /*141c0*/  IMAD.MOV.U32 R94, RZ, RZ, R55 ;  /* 0x000000ffff5e7224 */ /* 0x000fc400078e0037 */
[----:B------:R-:W-:Y:S01]  /*141d0*/  FADD.FTZ R245, R16, R3 ;  /* 0x0000000310f57221 */ /* 0x000fe20000010000 */
[----:B------:R-:W-:Y:S01]  /*141e0*/  LOP3.LUT R0, R251, UR4, R82, 0x96, !PT ;  /* 0x00000004fb007c12 */ /* 0x000fe2000f8e9652 */
[----:B------:R-:W-:Y:S01]  /*141f0*/  IMAD.MOV.U32 R55, RZ, RZ, R186 ;  /* 0x000000ffff377224 */ /* 0x000fe200078e00ba */
[----:B------:R-:W1:Y:S01]  /*14200*/  MUFU.EX2 R3, R100 ;  /* 0x0000006400037308 */ /* 0x000e620000000800 */
[----:B------:R-:W-:Y:S01]  /*14210*/  IMAD.MOV.U32 R241, RZ, RZ, R80 ;  /* 0x000000fffff17224 */ /* 0x000fe200078e0050 */
[----:B------:R-:W-:Y:S01]  /*14220*/  @!P4 HADD2 R67, -R2.H0_H0, -RZ.H0_H0 ;  /* 0xa00000ff0243c230 */ /* 0x000fe20000000900 */
[----:B------:R-:W-:-:S05]  /*14230*/  IMAD.MOV.U32 R80, RZ, RZ, R130 ;  /* 0x000000ffff507224 */ /* 0x000fca00078e0082 */
[----:B------:R-:W4:Y:S01]  /*14240*/  MUFU.EX2 R186, R102 ;  /* 0x0000006600ba7308 */ /* 0x000f220000000800 */
[----:B------:R-:W-:Y:S02]  /*14250*/  IMAD.MOV.U32 R42, RZ, RZ, R233 ;  /* 0x000000ffff2a7224 */ /* 0x000fe400078e00e9 */
[----:B------:R-:W-:Y:S02]  /*14260*/  IMAD.MOV.U32 R130, RZ, RZ, R232 ;  /* 0x000000ffff827224 */ /* 0x000fe400078e00e8 */
[----:B------:R-:W-:Y:S01]  /*14270*/  IMAD.WIDE.U32 R232, R0, -0x326172a9, RZ ;  /* 0xcd9e8d5700e87825 */ /* 0x000fe200078e00ff */
[----:B------:R-:W-:Y:S02]  /*14280*/  LOP3.LUT R0, R25, UR12, R250, 0x96, !PT ;  /* 0x0000000c19007c12 */ /* 0x000fe4000f8e96fa */
[----:B------:R-:W-:Y:S01]  /*14290*/  @P4 PRMT R187, R2, 0x7610, R187 ;  /* 0x0000761002bb4816 */ /* 0x000fe200000000bb */
[----:B------:R-:W-:Y:S01]  /*142a0*/  FADD.FTZ R248, R5, R7 ;  /* 0x0000000705f87221 */ /* 0x000fe20000010000 */
[----:B------:R-:W-:-:S02]  /*142b0*/  @!P4 PRMT R187, R67, 0x5410, RZ ;  /* 0x0000541043bbc816 */ /* 0x000fc400000000ff */
[----:B------:R-:W-:Y:S01]  /*142c0*/  ISETP.GE.U32.AND P4, PT, R65, R4, PT ;  /* 0x000000044100720c */ /* 0x000fe20003f86070 */
[----:B------:R-:W-:Y:S01]  /*142d0*/  IMAD.WIDE.U32 R4, R0, -0x326172a9, RZ ;  /* 0xcd9e8d5700047825 */ /* 0x000fe200078e00ff */
[----:B------:R-:W-:-:S03]  /*142e0*/  LOP3.LUT R2, R233, UR13, R114, 0x96, !PT ;  /* 0x0000000de9027c12 */ /* 0x000fc6000f8e9672 */
[----:B------:R-:W-:Y:S02]  /*142f0*/  IMAD.MOV.U32 R246, RZ, RZ, R244 ;  /* 0x000000fffff67224 */ /* 0x000fe400078e00f4 */
[----:B-1----:R-:W-:Y:S01]  /*14300*/  FADD.FTZ R244, R3, R99 ;  /* 0x0000006303f47221 */ /* 0x002fe20000010000 */
[----:B----4-:R-:W-:Y:S01]  /*14310*/  F2FP.PACK_AB R3, R186, R3 ;  /* 0x00000003ba03723e */ /* 0x010fe200000000ff */
[----:B------:R-:W-:Y:S01]  /*14320*/  IMAD.WIDE.U32 R6, R2, -0x2daee0ad, RZ ;  /* 0xd2511f5302067825 */ /* 0x000fe200078e00ff */
[----:B------:R-:W-:Y:S02]  /*14330*/  LOP3.LUT R2, R5, UR11, R232, 0x96, !PT ;  /* 0x0000000b05027c12 */ /* 0x000fe4000f8e96e8 */
[C---:B------:R-:W-:Y:S02]  /*14340*/  PRMT R27, R3.reuse, 0x7610, R27 ;  /* 0x00007610031b7816 */ /* 0x040fe4000000001b */
[----:B------:R-:W-:Y:S01]  /*14350*/  PRMT R26, R3, 0x7632, R26 ;  /* 0x00007632031a7816 */ /* 0x000fe2000000001a */
[----:B------:R-:W-:Y:S01]  /*14360*/  IMAD.WIDE.U32 R2, R2, -0x2daee0ad, RZ ;  /* 0xd2511f5302027825 */ /* 0x000fe200078e00ff */
[----:B------:R-:W-:-:S04]  /*14370*/  LOP3.LUT R0, R7, UR10, R24, 0x96, !PT ;  /* 0x0000000a07007c12 */ /* 0x000fc8000f8e9618 */
        /* <DEDUP_REMOVED lines=12> */
[----:B------:R-:W-:Y:S01]  /*14440*/  SHF.R.U32.HI R4, RZ, 0x18, R2 ;  /* 0x00000018ff047819 */ /* 0x000fe20000011602 */
[----:B------:R-:W-:Y:S01]  /*14450*/  STG.E.U16 [R20.64+-0xc0], R19 ;  /* 0xffff401314007986 */ /* 0x000fe2000c10151c */
[----:B------:R-:W-:-:S03]  /*14460*/  LOP3.LUT R2, R5, 0xff, RZ, 0xc0, !PT ;  /* 0x000000ff05027812 */ /* 0x000fc600078ec0ff */
[----:B------:R-:W-:Y:S01]  /*14470*/  STG.E.U16 [R20.64+-0xbe], R18 ;  /* 0xffff421214007986 */ /* 0x000fe2000c10151c */
[----:B------:R-:W-:-:S03]  /*14480*/  SHF.R.U32.HI R3, RZ, 0x8, R3 ;  /* 0x00000008ff037819 */ /* 0x000fc60000011603 */
[----:B------:R-:W-:Y:S04]  /*14490*/  STG.E.U16 [R32.64+-0xc0], R23 ;  /* 0xffff401720007986 */ /* 0x000fe8000c10151c */
[----:B------:R-:W-:Y:S04]  /*144a0*/  STG.E.U16 [R32.64+-0xbe], R22 ;  /* 0xffff421620007986 */ /* 0x000fe8000c10151c */
[----:B------:R1:W-:Y:S01]  /*144b0*/  STG.E.U16 [R30.64+-0xc0], R12 ;  /* 0xffff400c1e007986 */ /* 0x0003e2000c10151c */
[----:B------:R-:W-:Y:S02]  /*144c0*/  PRMT R14, R6, 0x5410, R3 ;  /* 0x00005410060e7816 */ /* 0x000fe40000000003 */
[----:B------:R-:W-:-:S02]  /*144d0*/  SHF.R.U32.HI R5, RZ, 0x18, R0 ;  /* 0x00000018ff057819 */ /* 0x000fc40000011600 */
        /* <DEDUP_REMOVED lines=21> */
[C---:B------:R-:W-:Y:S02]  /*14630*/  PRMT R10, R101.reuse, 0x7632, R10 ;  /* 0x00007632650a7816 */ /* 0x040fe4000000000a */
        /* <DEDUP_REMOVED lines=12> */
[----:B------:R-:W-:Y:S01]  /*14700*/  STG.E.U16 [R30.64+-0xbe], R13 ;  /* 0xffff420d1e007986 */ /* 0x000fe2000c10151c */
[----:B------:R-:W-:-:S03]  /*14710*/  @!P5 PRMT R11, R71, 0x5410, RZ ;  /* 0x00005410470bd816 */ /* 0x000fc600000000ff */
[----:B------:R1:W-:Y:S04]  /*14720*/  STG.E.U16 [R28.64+-0xbe], R10 ;  /* 0xffff420a1c007986 */ /* 0x0003e8000c10151c */
[----:B------:R4:W-:Y:S01]  /*14730*/  STG.E.U16 [R28.64+-0xc0], R11 ;  /* 0xffff400b1c007986 */ /* 0x0009e2000c10151c */
[----:B------:R-:W-:Y:S02]  /*14740*/  IMAD.MOV.U32 R46, RZ, RZ, R240 ;  /* 0x000000ffff2e7224 */ /* 0x000fe400078e00f0 */
[----:B------:R-:W-:Y:S02]  /*14750*/  IMAD.MOV.U32 R113, RZ, RZ, R241 ;  /* 0x000000ffff717224 */ /* 0x000fe400078e00f1 */
[----:B------:R-:W-:Y:S02]  /*14760*/  IMAD.MOV.U32 R112, RZ, RZ, R249 ;  /* 0x000000ffff707224 */ /* 0x000fe400078e00f9 */
[----:B------:R-:W-:-:S02]  /*14770*/  IMAD.MOV.U32 R241, RZ, RZ, R42 ;  /* 0x000000fffff17224 */ /* 0x000fc400078e002a */
[----:B------:R-:W-:Y:S02]  /*14780*/  IMAD.MOV.U32 R249, RZ, RZ, R130 ;  /* 0x000000fffff97224 */ /* 0x000fe400078e0082 */
[----:B------:R-:W-:Y:S01]  /*14790*/  IMAD.MOV.U32 R240, RZ, RZ, R128 ;  /* 0x000000fffff07224 */ /* 0x000fe200078e0080 */
[----:B-1----:R-:W-:Y:S01]  /*147a0*/  LOP3.LUT R10, R0, R53, RZ, 0xc0, !PT ;  /* 0x00000035000a7212 */ /* 0x002fe200078ec0ff */
[----:B------:R-:W-:-:S05]  /*147b0*/  HSET2.LE.AND R0, R12, R65, PT ;  /* 0x000000410c007233 */ /* 0x000fca0003803000 */
[----:B----4-:R-:W-:Y:S01]  /*147c0*/  LOP3.LUT R11, R0, R47, RZ, 0xc0, !PT ;  /* 0x0000002f000b7212 */ /* 0x010fe200078ec0ff */
[----:B------:R-:W-:Y:S01]  /*147d0*/  HSET2.LE.AND R0, R4, R65, PT ;  /* 0x0000004104007233 */ /* 0x000fe20003803000 */
[----:B------:R-:W-:Y:S02]  /*147e0*/  IMAD.MOV.U32 R42, RZ, RZ, R129 ;  /* 0x000000ffff2a7224 */ /* 0x000fe400078e0081 */
[----:B------:R-:W-:Y:S02]  /*147f0*/  IMAD.MOV.U32 R52, RZ, RZ, R46 ;  /* 0x000000ffff347224 */ /* 0x000fe400078e002e */
[----:B------:R-:W-:Y:S01]  /*14800*/  LOP3.LUT R130, R0, R37, RZ, 0xc0, !PT ;  /* 0x0000002500827212 */ /* 0x000fe200078ec0ff */
[----:B------:R-:W-:Y:S01]  /*14810*/  IMAD.MOV.U32 R46, RZ, RZ, R112 ;  /* 0x000000ffff2e7224 */ /* 0x000fe200078e0070 */
[----:B--2---:R-:W-:Y:S01]  /*14820*/  IADD3 R0, R45, 0x4, RZ ;  /* 0x000000042d007810 */ /* 0x004fe20007ffe0ff */
[----:B------:R-:W-:Y:S02]  /*14830*/  IMAD.MOV.U32 R45, RZ, RZ, R113 ;  /* 0x000000ffff2d7224 */ /* 0x000fe400078e0071 */
[----:B------:R-:W-:-:S02]  /*14840*/  IMAD.MOV.U32 R112, RZ, RZ, R240 ;  /* 0x000000ffff707224 */ /* 0x000fc400078e00f0 */
[----:B------:R-:W-:Y:S02]  /*14850*/  IMAD.MOV.U32 R113, RZ, RZ, R241 ;  /* 0x000000ffff717224 */ /* 0x000fe400078e00f1 */
[----:B------:R-:W-:Y:S02]  /*14860*/  IMAD.MOV.U32 R240, RZ, RZ, R249 ;  /* 0x000000fffff07224 */ /* 0x000fe400078e00f9 */
[----:B------:R-:W-:Y:S02]  /*14870*/  IMAD.MOV.U32 R241, RZ, RZ, R42 ;  /* 0x000000fffff17224 */ /* 0x000fe400078e002a */
[----:B------:R-:W-:Y:S02]  /*14880*/  IMAD.MOV.U32 R249, RZ, RZ, R246 ;  /* 0x000000fffff97224 */ /* 0x000fe400078e00f6 */
[----:B------:R-:W-:Y:S02]  /*14890*/  IMAD.MOV.U32 R42, RZ, RZ, R247 ;  /* 0x000000ffff2a7224 */ /* 0x000fe400078e00f7 */
[----:B------:R-:W-:Y:S01]  /*148a0*/  IMAD.WIDE.U32 R246, R0, -0x326172a9, RZ ;  /* 0xcd9e8d5700f67825 */ /* 0x000fe200078e00ff */
[----:B------:R-:W-:-:S02]  /*148b0*/  HSET2.LE.AND R3, R6, R65, PT ;  /* 0x0000004106037233 */ /* 0x000fc40003803000 */
[--C-:B------:R-:W-:Y:S02]  /*148c0*/  HSET2.LE.AND R2, R9, R65.reuse, PT ;  /* 0x0000004109027233 */ /* 0x100fe40003803000 */
[----:B---3--:R-:W-:Y:S02]  /*148d0*/  LOP3.LUT R0, R247, R66, RZ, 0x3c, !PT ;  /* 0x00000042f7007212 */ /* 0x008fe400078e3cff */
[----:B------:R-:W-:Y:S01]  /*148e0*/  LOP3.LUT R9, R3, R64, RZ, 0xc0, !PT ;  /* 0x0000004003097212 */ /* 0x000fe200078ec0ff */
[----:B------:R-:W-:Y:S02]  /*148f0*/  HSET2.LE.AND R3, R7, R65, PT ;  /* 0x0000004107037233 */ /* 0x000fe40003803000 */
[----:B------:R-:W-:Y:S01]  /*14900*/  IMAD.WIDE.U32 R6, R0, -0x2daee0ad, RZ ;  /* 0xd2511f5300067825 */ /* 0x000fe200078e00ff */
[----:B------:R-:W-:-:S04]  /*14910*/  LOP3.LUT R8, R2, R84, RZ, 0xc0, !PT ;  /* 0x0000005402087212 */ /* 0x000fc800078ec0ff */
[----:B------:R-:W-:Y:S01]  /*14920*/  LOP3.LUT R0, R7, UR4, R82, 0x96, !PT ;  /* 0x0000000407007c12 */ /* 0x000fe2000f8e9652 */
[----:B------:R-:W-:Y:S01]  /*14930*/  IMAD.MOV.U32 R69, RZ, RZ, R52 ;  /* 0x000000ffff457224 */ /* 0x000fe200078e0034 */
[----:B------:R-:W-:Y:S01]  /*14940*/  HSET2.LE.AND R2, R5, R65, PT ;  /* 0x0000004105027233 */ /* 0x000fe20003803000 */
[----:B------:R-:W-:Y:S02]  /*14950*/  IMAD.MOV.U32 R66, RZ, RZ, R45 ;  /* 0x000000ffff427224 */ /* 0x000fe400078e002d */
[----:B------:R-:W-:Y:S02]  /*14960*/  IMAD.MOV.U32 R52, RZ, RZ, R46 ;  /* 0x000000ffff347224 */ /* 0x000fe400078e002e */
[----:B------:R-:W-:Y:S02]  /*14970*/  IMAD.MOV.U32 R45, RZ, RZ, R240 ;  /* 0x000000ffff2d7224 */ /* 0x000fe400078e00f0 */
[----:B------:R-:W-:Y:S02]  /*14980*/  IMAD.MOV.U32 R46, RZ, RZ, R241 ;  /* 0x000000ffff2e7224 */ /* 0x000fe400078e00f1 */
[----:B------:R-:W-:Y:S01]  /*14990*/  IMAD.WIDE.U32 R240, R0, -0x326172a9, RZ ;  /* 0xcd9e8d5700f07825 */ /* 0x000fe200078e00ff */
[----:B------:R-:W-:-:S02]  /*149a0*/  LOP3.LUT R129, R2, R43, RZ, 0xc0, !PT ;  /* 0x0000002b02817212 */ /* 0x000fc400078ec0ff */
[----:B------:R-:W-:Y:S01]  /*149b0*/  LOP3.LUT R2, R115, UR14, R246, 0x96, !PT ;  /* 0x0000000e73027c12 */ /* 0x000fe2000f8e96f6 */
[----:B------:R-:W-:Y:S01]  /*149c0*/  IMAD.MOV.U32 R115, RZ, RZ, R46 ;  /* 0x000000ffff737224 */ /* 0x000fe200078e002e */
[----:B------:R-:W-:Y:S01]  /*149d0*/  LOP3.LUT R0, R241, UR13, R114, 0x96, !PT ;  /* 0x0000000df1007c12 */ /* 0x000fe2000f8e9672 */
[----:B------:R-:W-:Y:S01]  /*149e0*/  IMAD.MOV.U32 R114, RZ, RZ, R45 ;  /* 0x000000ffff727224 */ /* 0x000fe200078e002d */
[----:B------:R1:W-:Y:S01]  /*149f0*/  STL.64 [R1], R6 ;  /* 0x0000000601007387 */ /* 0x0003e20000100a00 */
[----:B------:R-:W-:Y:S02]  /*14a00*/  IMAD.MOV.U32 R97, RZ, RZ, R69 ;  /* 0x000000ffff617224 */ /* 0x000fe400078e0045 */
[----:B------:R-:W-:Y:S02]  /*14a10*/  IMAD.MOV.U32 R46, RZ, RZ, R249 ;  /* 0x000000ffff2e7224 */ /* 0x000fe400078e00f9 */
[----:B------:R-:W-:Y:S02]  /*14a20*/  IMAD.MOV.U32 R45, RZ, RZ, R193 ;  /* 0x000000ffff2d7224 */ /* 0x000fe400078e00c1 */
        /* <DEDUP_REMOVED lines=11> */
[----:B------:R-:W3:Y:S01]  /*14ae0*/  LDL.LU R152, [R1+0x11c] ;  /* 0x00011c0001987983 */ /* 0x000ee20000300800 */
[----:B------:R-:W-:Y:S02]  /*14af0*/  IMAD.MOV.U32 R83, RZ, RZ, R172 ;  /* 0x000000ffff537224 */ /* 0x000fe400078e00ac */
[----:B------:R-:W-:Y:S01]  /*14b00*/  IMAD.MOV.U32 R82, RZ, RZ, R103 ;  /* 0x000000ffff527224 */ /* 0x000fe200078e0067 */
[----:B------:R-:W4:Y:S01]  /*14b10*/  LDL.LU R237, [R1+0x118] ;  /* 0x0001180001ed7983 */ /* 0x000f220000300800 */
[----:B------:R-:W-:Y:S02]  /*14b20*/  IMAD.MOV.U32 R56, RZ, RZ, R252 ;  /* 0x000000ffff387224 */ /* 0x000fe400078e00fc */
[----:B------:R-:W-:Y:S01]  /*14b30*/  IMAD.MOV.U32 R103, RZ, RZ, R201 ;  /* 0x000000ffff677224 */ /* 0x000fe200078e00c9 */
[----:B------:R1:W5:Y:S04]  /*14b40*/  LDL.LU R172, [R1+0x114] ;  /* 0x0001140001ac7983 */ /* 0x0003680000300800 */
[----:B------:R1:W5:Y:S04]  /*14b50*/  LDL.LU R252, [R1+0x110] ;  /* 0x0001100001fc7983 */ /* 0x0003680000300800 */
[----:B------:R-:W2:Y:S01]  /*14b60*/  LDL.LU R201, [R1+0x10c] ;  /* 0x00010c0001c97983 */ /* 0x000ea20000300800 */
[----:B------:R-:W-:-:S03]  /*14b70*/  IMAD.MOV.U32 R57, RZ, RZ, R203 ;  /* 0x000000ffff397224 */ /* 0x000fc600078e00cb */
[----:B------:R-:W3:Y:S01]  /*14b80*/  LDL.LU R203, [R1+0x108] ;  /* 0x0001080001cb7983 */ /* 0x000ee20000300800 */
[----:B------:R-:W-:-:S03]  /*14b90*/  IMAD.MOV.U32 R61, RZ, RZ, R206 ;  /* 0x000000ffff3d7224 */ /* 0x000fc600078e00ce */
[----:B------:R-:W3:Y:S01]  /*14ba0*/  LDL.LU R206, [R1+0x104] ;  /* 0x0001040001ce7983 */ /* 0x000ee20000300800 */
[----:B------:R-:W-:-:S03]  /*14bb0*/  IMAD.MOV.U32 R58, RZ, RZ, R205 ;  /* 0x000000ffff3a7224 */ /* 0x000fc600078e00cd */
[----:B------:R-:W3:Y:S01]  /*14bc0*/  LDL.LU R205, [R1+0x100] ;  /* 0x0001000001cd7983 */ /* 0x000ee20000300800 */
[----:B------:R-:W-:-:S04]  /*14bd0*/  IMAD.WIDE.U32 R4, R2, -0x2daee0ad, RZ ;  /* 0xd2511f5302047825 */ /* 0x000fc800078e00ff */
[----:B------:R-:W-:Y:S01]  /*14be0*/  IMAD.WIDE.U32 R12, R0, -0x2daee0ad, RZ ;  /* 0xd2511f53000c7825 */ /* 0x000fe200078e00ff */
[----:B------:R-:W-:-:S04]  /*14bf0*/  LOP3.LUT R2, R5, UR12, R6, 0x96, !PT ;  /* 0x0000000c05027c12 */ /* 0x000fc8000f8e9606 */
[----:B------:R-:W-:Y:S02]  /*14c00*/  LOP3.LUT R0, R13, UR10, R4, 0x96, !PT ;  /* 0x0000000a0d007c12 */ /* 0x000fe4000f8e9604 */
[----:B------:R-:W-:Y:S01]  /*14c10*/  LOP3.LUT R128, R3, R44, RZ, 0xc0, !PT ;  /* 0x0000002c03807212 */ /* 0x000fe200078ec0ff */
[----:B------:R-:W-:-:S04]  /*14c20*/  IMAD.WIDE.U32 R2, R2, -0x326172a9, RZ ;  /* 0xcd9e8d5702027825 */ /* 0x000fc800078e00ff */
[----:B-1----:R-:W-:Y:S01]  /*14c30*/  IMAD.WIDE.U32 R6, R0, -0x326172a9, RZ ;  /* 0xcd9e8d5700067825 */ /* 0x002fe200078e00ff */
        /* <DEDUP_REMOVED lines=13> */
[----:B------:R-:W-:Y:S02]  /*14d10*/  SHF.R.U32.HI R4, RZ, 0x10, R2 ;  /* 0x00000010ff047819 */ /* 0x000fe40000011602 */
[----:B------:R-:W-:Y:S02]  /*14d20*/  LOP3.LUT R22, R5, UR7, R6, 0x96, !PT ;  /* 0x0000000705167c12 */ /* 0x000fe4000f8e9606 */
[----:B------:R-:W-:-:S02]  /*14d30*/  LOP3.LUT R3, R2, 0xffff, RZ, 0xc0, !PT ;  /* 0x0000ffff02037812 */ /* 0x000fc400078ec0ff */
[----:B------:R-:W-:Y:S02]  /*14d40*/  LOP3.LUT R6, R2, 0xff, RZ, 0xc0, !PT ;  /* 0x000000ff02067812 */ /* 0x000fe400078ec0ff */
[----:B------:R-:W-:Y:S02]  /*14d50*/  SHF.R.U32.HI R5, RZ, 0x18, R2 ;  /* 0x00000018ff057819 */ /* 0x000fe40000011602 */
[----:B------:R-:W-:Y:S02]  /*14d60*/  LOP3.LUT R2, R4, 0xff, RZ, 0xc0, !PT ;  /* 0x000000ff04027812 */ /* 0x000fe400078ec0ff */
[----:B------:R-:W-:Y:S02]  /*14d70*/  SHF.R.U32.HI R3, RZ, 0x8, R3 ;  /* 0x00000008ff037819 */ /* 0x000fe40000011603 */
[----:B------:R-:W-:Y:S02]  /*14d80*/  PRMT R5, R2, 0x5410, R5 ;  /* 0x0000541002057816 */ /* 0x000fe40000000005 */
[----:B------:R-:W-:-:S02]  /*14d90*/  LOP3.LUT R2, R0, 0xffff, RZ, 0xc0, !PT ;  /* 0x0000ffff00027812 */ /* 0x000fc400078ec0ff */
        /* <DEDUP_REMOVED lines=16> */
[----:B------:R-:W-:Y:S02]  /*14ea0*/  IMAD.MOV.U32 R71, RZ, RZ, R52 ;  /* 0x000000ffff477224 */ /* 0x000fe400078e0034 */
[----:B------:R-:W-:Y:S02]  /*14eb0*/  IMAD.MOV.U32 R52, RZ, RZ, R54 ;  /* 0x000000ffff347224 */ /* 0x000fe400078e0036 */
[----:B------:R-:W-:Y:S02]  /*14ec0*/  IMAD.MOV.U32 R53, RZ, RZ, R85 ;  /* 0x000000ffff357224 */ /* 0x000fe400078e0055 */
[----:B------:R-:W-:Y:S02]  /*14ed0*/  IMAD.MOV.U32 R54, RZ, RZ, R80 ;  /* 0x000000ffff367224 */ /* 0x000fe400078e0050 */
[----:B------:R-:W-:Y:S02]  /*14ee0*/  IMAD.MOV.U32 R60, RZ, RZ, R214 ;  /* 0x000000ffff3c7224 */ /* 0x000fe400078e00d6 */
[----:B------:R-:W-:-:S02]  /*14ef0*/  IMAD.MOV.U32 R68, RZ, RZ, R215 ;  /* 0x000000ffff447224 */ /* 0x000fc400078e00d7 */
[----:B------:R1:W5:Y:S01]  /*14f00*/  LDL.LU R215, [R1+0xfc] ;  /* 0x0000fc0001d77983 */ /* 0x0003620000300800 */
[----:B------:R-:W-:Y:S02]  /*14f10*/  IMAD.MOV.U32 R18, RZ, RZ, R58 ;  /* 0x000000ffff127224 */ /* 0x000fe400078e003a */
[----:B------:R-:W-:Y:S01]  /*14f20*/  IMAD.MOV.U32 R58, RZ, RZ, R79 ;  /* 0x000000ffff3a7224 */ /* 0x000fe200078e004f */
[----:B------:R1:W5:Y:S01]  /*14f30*/  LDL.LU R214, [R1+0xf8] ;  /* 0x0000f80001d67983 */ /* 0x0003620000300800 */
[----:B------:R-:W-:Y:S02]  /*14f40*/  IMAD.MOV.U32 R62, RZ, RZ, R213 ;  /* 0x000000ffff3e7224 */ /* 0x000fe400078e00d5 */
[----:B------:R-:W-:Y:S01]  /*14f50*/  IMAD.MOV.U32 R16, RZ, RZ, R60 ;  /* 0x000000ffff107224 */ /* 0x000fe200078e003c */
[----:B------:R1:W-:Y:S01]  /*14f60*/  STG.E.U16 [R20.64+-0xb0], R17 ;  /* 0xffff501114007986 */ /* 0x0003e2000c10151c */
        /* <DEDUP_REMOVED lines=13> */
[----:B------:R-:W-:Y:S02]  /*15040*/  IMAD.MOV.U32 R100, RZ, RZ, R57 ;  /* 0x000000ffff647224 */ /* 0x000fe400078e0039 */
[----:B------:R-:W-:Y:S02]  /*15050*/  IMAD.MOV.U32 R75, RZ, RZ, R93 ;  /* 0x000000ffff4b7224 */ /* 0x000fe400078e005d */
[----:B------:R-:W-:Y:S02]  /*15060*/  IMAD.MOV.U32 R92, RZ, RZ, R207 ;  /* 0x000000ffff5c7224 */ /* 0x000fe400078e00cf */
[----:B-1----:R-:W-:Y:S02]  /*15070*/  IMAD.MOV.U32 R17, RZ, RZ, R61 ;  /* 0x000000ffff117224 */ /* 0x002fe400078e003d */
        /* <DEDUP_REMOVED lines=11> */
[----:B------:R1:W5:Y:S04]  /*15130*/  LDL.LU R204, [R1+0xd8] ;  /* 0x0000d80001cc7983 */ /* 0x0003680000300800 */
[----:B------:R1:W5:Y:S04]  /*15140*/  LDL.LU R202, [R1+0xd4] ;  /* 0x0000d40001ca7983 */ /* 0x0003680000300800 */
[----:B------:R1:W5:Y:S04]  /*15150*/  LDL.LU R200, [R1+0xd0] ;  /* 0x0000d00001c87983 */ /* 0x0003680000300800 */
[----:B--2---:R-:W3:Y:S02]  /*15160*/  LDSM.16.MT88.4 R12, [R201+0xa000] ;  /* 0x00a00000c90c783b */ /* 0x004ee40000004200 */
[-C--:B---3--:R-:W-:Y:S08]  /*15170*/  HMMA.16816.F32 R152, R8, R12.reuse, R152 ;  /* 0x0000000c0898723c */ /* 0x088ff00000001898 */
[C---:B------:R-:W-:Y:S08]  /*15180*/  HMMA.16816.F32 R168, R4.reuse, R12, R168 ;  /* 0x0000000c04a8723c */ /* 0x040ff000000018a8 */
[-C--:B------:R-:W-:Y:S08]  /*15190*/  HMMA.16816.F32 R164, R4, R14.reuse, R164 ;  /* 0x0000000e04a4723c */ /* 0x080ff000000018a4 */
[C---:B------:R-:W-:Y:S01]  /*151a0*/  HMMA.16816.F32 R36, R8.reuse, R14, R220 ;  /* 0x0000000e0824723c */ /* 0x040fe200000018dc */
[----:B------:R-:W2:Y:S06]  /*151b0*/  LDSM.16.MT88.4 R12, [R203+0xa000] ;  /* 0x00a00000cb0c783b */ /* 0x000eac0000004200 */
[----:B------:R-:W-:Y:S01]  /*151c0*/  IMAD.MOV.U32 R223, RZ, RZ, R42 ;  /* 0x000000ffffdf7224 */ /* 0x000fe200078e002a */
[-C--:B--2---:R-:W-:Y:S08]  /*151d0*/  HMMA.16816.F32 R144, R8, R12.reuse, R144 ;  /* 0x0000000c0890723c */ /* 0x084ff00000001890 */
[C---:B------:R-:W-:Y:S08]  /*151e0*/  HMMA.16816.F32 R160, R4.reuse, R12, R160 ;  /* 0x0000000c04a0723c */ /* 0x040ff000000018a0 */
[-C--:B------:R-:W-:Y:S08]  /*151f0*/  HMMA.16816.F32 R156, R4, R14.reuse, R156 ;  /* 0x0000000e049c723c */ /* 0x080ff0000000189c */
[----:B------:R-:W-:Y:S01]  /*15200*/  HMMA.16816.F32 R40, R8, R14, R52 ;  /* 0x0000000e0828723c */ /* 0x000fe20000001834 */
[----:B------:R-:W2:Y:S01]  /*15210*/  LDSM.16.MT88.4 R12, [R206+0xa000] ;  /* 0x00a00000ce0c783b */ /* 0x000ea20000004200 */
[----:B------:R-:W-:-:S02]  /*15220*/  IMAD.MOV.U32 R220, RZ, RZ, R45 ;  /* 0x000000ffffdc7224 */ /* 0x000fc400078e002d */
[----:B------:R-:W-:Y:S01]  /*15230*/  IMAD.MOV.U32 R221, RZ, RZ, R46 ;  /* 0x000000ffffdd7224 */ /* 0x000fe200078e002e */
[----:B------:R-:W-:-:S03]  /*15240*/  @!P1 HADD2 R73, -R27.H0_H0, -RZ.H0_H0 ;  /* 0xa00000ff1b499230 */ /* 0x000fc60000000900 */
        /* <DEDUP_REMOVED lines=8> */
[----:B------:R-:W-:Y:S01]  /*152d0*/  IMAD.MOV.U32 R70, RZ, RZ, R66 ;  /* 0x000000ffff467224 */ /* 0x000fe200078e0042 */
[----:B------:R-:W-:Y:S01]  /*152e0*/  PRMT R48, R27, 0x5410, R26 ;  /* 0x000054101b307816 */ /* 0x000fe2000000001a */
[----:B------:R-:W-:Y:S01]  /*152f0*/  IMAD.MOV.U32 R143, RZ, RZ, R75 ;  /* 0x000000ffff8f7224 */ /* 0x000fe200078e004b */
[----:B------:R-:W-:Y:S02]  /*15300*/  @!P1 PRMT R27, R73, 0x5410, RZ ;  /* 0x00005410491b9816 */ /* 0x000fe400000000ff */
[----:B------:R-:W-:Y:S01]  /*15310*/  @!P4 PRMT R26, R72, 0x5410, RZ ;  /* 0x00005410481ac816 */ /* 0x000fe200000000ff */
[----:B------:R-:W-:Y:S02]  /*15320*/  IMAD.MOV.U32 R101, RZ, RZ, R83 ;  /* 0x000000ffff657224 */ /* 0x000fe400078e0053 */
[----:B------:R-:W-:-:S02]  /*15330*/  IMAD.MOV.U32 R141, RZ, RZ, R80 ;  /* 0x000000ffff8d7224 */ /* 0x000fc400078e0050 */
        /* <DEDUP_REMOVED lines=39> */
[C---:B------:R-:W-:Y:S01]  /*155b0*/  HMMA.16816.F32 R224, R8.reuse, R12, R112 ;  /* 0x0000000c08e0723c */ /* 0x040fe20000001870 */
[----:B------:R-:W-:Y:S01]  /*155c0*/  LOP3.LUT R6, R0, 0xff, RZ, 0xc0, !PT ;  /* 0x000000ff00067812 */ /* 0x000fe200078ec0ff */
[----:B------:R-:W-:Y:S06]  /*155d0*/  LDSM.16.MT88.4 R112, [R206+0xb800] ;  /* 0x00b80000ce70783b */ /* 0x000fec0000004200 */
[C---:B------:R-:W-:Y:S01]  /*155e0*/  HMMA.16816.F32 R16, R8.reuse, R18, R140 ;  /* 0x000000120810723c */ /* 0x040fe2000000188c */
[----:B------:R-:W-:Y:S01]  /*155f0*/  SHF.R.U32.HI R5, RZ, 0x18, R0 ;  /* 0x00000018ff057819 */ /* 0x000fe20000011600 */
[----:B------:R-:W3:Y:S06]  /*15600*/  LDSM.16.MT88.4 R140, [R203+0xa800] ;  /* 0x00a80000cb8c783b */ /* 0x000eec0000004200 */
[----:B------:R-:W-:Y:S01]  /*15610*/  HMMA.16816.F32 R12, R8, R14, R96 ;  /* 0x0000000e080c723c */ /* 0x000fe20000001860 */
[----:B------:R-:W-:Y:S06]  /*15620*/  LDSM.16.MT88.4 R96, [R203+0xb800] ;  /* 0x00b80000cb60783b */ /* 0x000fec0000004200 */
[----:B------:R-:W-:-:S02]  /*15630*/  PRMT R8, R2, 0x5410, R4 ;  /* 0x0000541002087816 */ /* 0x000fc40000000004 */
[----:B------:R-:W-:-:S04]  /*15640*/  LOP3.LUT R2, R0, 0xffff, RZ, 0xc0, !PT ;  /* 0x0000ffff00027812 */ /* 0x000fc800078ec0ff */
[----:B------:R-:W-:Y:S02]  /*15650*/  SHF.R.U32.HI R4, RZ, 0x8, R2 ;  /* 0x00000008ff047819 */ /* 0x000fe40000011602 */
[----:B------:R-:W-:Y:S01]  /*15660*/  LOP3.LUT R2, R3, 0xff, RZ, 0xc0, !PT ;  /* 0x000000ff03027812 */ /* 0x000fe200078ec0ff */
[--C-:B------:R-:W-:Y:S01]  /*15670*/  HSET2.LE.AND R0, R7, R65.reuse, PT ;  /* 0x0000004107007233 */ /* 0x100fe20003803000 */
[----:B------:R-:W-:Y:S02]  /*15680*/  PRMT R4, R6, 0x5410, R4 ;  /* 0x0000541006047816 */ /* 0x000fe40000000004 */
[----:B------:R-:W-:Y:S02]  /*15690*/  PRMT R3, R2, 0x5410, R5 ;  /* 0x0000541002037816 */ /* 0x000fe40000000005 */
[----:B------:R-:W-:Y:S01]  /*156a0*/  LOP3.LUT R126, R0, R50, RZ, 0xc0, !PT ;  /* 0x00000032007e7212 */ /* 0x000fe200078ec0ff */
[--C-:B------:R-:W-:Y:S02]  /*156b0*/  HSET2.LE.AND R0, R8, R65.reuse, PT ;  /* 0x0000004108007233 */ /* 0x100fe40003803000 */
[----:B------:R-:W-:-:S02]  /*156c0*/  HSET2.LE.AND R2, R4, R65, PT ;  /* 0x0000004104027233 */ /* 0x000fc40003803000 */
[----:B------:R-:W-:Y:S01]  /*156d0*/  HSET2.LE.AND R3, R3, R65, PT ;  /* 0x0000004103037233 */ /* 0x000fe20003803000 */
[----:B------:R-:W-:Y:S01]  /*156e0*/  LOP3.LUT R127, R0, R49, RZ, 0xc0, !PT ;  /* 0x00000031007f7212 */ /* 0x000fe200078ec0ff */
[----:B------:R-:W-:Y:S01]  /*156f0*/  LDSM.16.MT88.4 R64, [R205+0xa800] ;  /* 0x00a80000cd40783b */ /* 0x000fe20000004200 */
[----:B------:R-:W-:Y:S02]  /*15700*/  LOP3.LUT R124, R2, R51, RZ, 0xc0, !PT ;  /* 0x00000033027c7212 */ /* 0x000fe400078ec0ff */
[----:B------:R-:W-:Y:S01]  /*15710*/  LOP3.LUT R125, R3, R48, RZ, 0xc0, !PT ;  /* 0x00000030037d7212 */ /* 0x000fe200078ec0ff */
[-C--:B--2---:R-:W-:Y:S01]  /*15720*/  HMMA.16816.F32 R152, R128, R148.reuse, R152 ;  /* 0x000000948098723c */ /* 0x084fe20000001898 */
[----:B------:R-:W2:Y:S04]  /*15730*/  LDSM.16.MT88.4 R48, [R206+0xa800] ;  /* 0x00a80000ce30783b */ /* 0x000ea80000004200 */
[----:B------:R-:W-:Y:S03]  /*15740*/  LDSM.16.MT88.4 R4, [R205+0xb800] ;  /* 0x00b80000cd04783b */ /* 0x000fe60000004200 */
        /* <DEDUP_REMOVED lines=11> */
[-C--:B------:R-:W-:Y:S08]  /*15800*/  HMMA.16816.F32 R52, R128, R64.reuse, R68 ;  /* 0x000000408034723c */ /* 0x080ff00000001844 */
        /* <DEDUP_REMOVED lines=26> */
[----:B------:R1:W-:Y:S01]  /*159b0*/  STG.E.U16 [R28.64+-0x8e], R34 ;  /* 0xffff72221c007986 */ /* 0x0003e2000c10151c */
[----:B------:R-:W-:Y:S01]  /*159c0*/  FADD.FTZ R2, R238, R248 ;  /* 0x000000f8ee027221 */ /* 0x000fe20000010000 */
[----:B--2---:R-:W-:Y:S01]  /*159d0*/  HMMA.16816.F32 R72, R124, R80, R84 ;  /* 0x000000507c48723c */ /* 0x004fe20000001854 */
[----:B------:R-:W-:Y:S01]  /*159e0*/  FADD.FTZ R0, R186, R244 ;  /* 0x000000f4ba007221 */ /* 0x000fe20000010000 */
[----:B------:R-:W-:Y:S01]  /*159f0*/  IADD3 R244, P1, R20, -0x100, RZ ;  /* 0xffffff0014f47810 */ /* 0x000fe20007f3e0ff */
[----:B------:R-:W-:-:S02]  /*15a00*/  FADD.FTZ R2, R230, R2 ;  /* 0x00000002e6027221 */ /* 0x000fc40000010000 */
[----:B------:R-:W-:-:S03]  /*15a10*/  FADD.FTZ R0, R229, R0 ;  /* 0x00000000e5007221 */ /* 0x000fc60000010000 */
[----:B------:R-:W-:Y:S01]  /*15a20*/  HMMA.16816.F32 R76, R124, R82, R92 ;  /* 0x000000527c4c723c */ /* 0x000fe2000000185c */
[----:B------:R-:W-:-:S07]  /*15a30*/  FADD.FTZ R230, R234, R2 ;  /* 0x00000002eae67221 */ /* 0x000fce0000010000 */
[----:B------:R-:W-:Y:S01]  /*15a40*/  HMMA.16816.F32 R88, R124, R96, R88 ;  /* 0x000000607c58723c */ /* 0x000fe20000001858 */
[----:B------:R-:W-:-:S07]  /*15a50*/  FADD.FTZ R231, R231, R0 ;  /* 0x00000000e7e77221 */ /* 0x000fce0000010000 */
[----:B------:R-:W-:Y:S01]  /*15a60*/  HMMA.16816.F32 R92, R124, R98, R100 ;  /* 0x000000627c5c723c */ /* 0x000fe20000001864 */
[----:B---3--:R-:W-:-:S07]  /*15a70*/  IMAD.MOV.U32 R132, RZ, RZ, R236 ;  /* 0x000000ffff847224 */ /* 0x008fce00078e00ec */
[----:B------:R-:W-:Y:S01]  /*15a80*/  HMMA.16816.F32 R104, R124, R112, R104 ;  /* 0x000000707c68723c */ /* 0x000fe20000001868 */
[----:B----4-:R-:W-:-:S07]  /*15a90*/  IMAD.MOV.U32 R133, RZ, RZ, R237 ;  /* 0x000000ffff857224 */ /* 0x010fce00078e00ed */
[----:B------:R-:W-:Y:S01]  /*15aa0*/  HMMA.16816.F32 R108, R124, R114, R108 ;  /* 0x000000727c6c723c */ /* 0x000fe2000000186c */
[----:B------:R-:W-:-:S07]  /*15ab0*/  IMAD.MOV.U32 R3, RZ, RZ, R228 ;  /* 0x000000ffff037224 */ /* 0x000fce00078e00e4 */
[----:B------:R-:W-:Y:S01]  /*15ac0*/  HMMA.16816.F32 R120, R124, R4, R120 ;  /* 0x000000047c78723c */ /* 0x000fe20000001878 */
[----:B------:R-:W-:-:S07]  /*15ad0*/  IMAD.MOV.U32 R134, RZ, RZ, R235 ;  /* 0x000000ffff867224 */ /* 0x000fce00078e00eb */
[----:B------:R-:W-:Y:S08]  /*15ae0*/  HMMA.16816.F32 R84, R128, R96, R220 ;  /* 0x000000608054723c */ /* 0x000ff000000018dc */
[----:B------:R-:W-:Y:S08]  /*15af0*/  HMMA.16816.F32 R124, R124, R6, R116 ;  /* 0x000000067c7c723c */ /* 0x000ff00000001874 */
        /* <DEDUP_REMOVED lines=151> */
[-C--:B--2---:R-:W-:Y:S08]  /*16470*/  HMMA.16816.F32 R192, R4, R16.reuse, R192 ;  /* 0x0000001004c0723c */ /* 0x084ff000000018c0 */
[----:B---3--:R-:W-:Y:S08]  /*16480*/  HMMA.16816.F32 R180, R8, R16, R176 ;  /* 0x0000001008b4723c */ /* 0x008ff000000018b0 */
[-C--:B------:R-:W-:Y:S08]  /*16490*/  HMMA.16816.F32 R188, R4, R18.reuse, R188 ;  /* 0x0000001204bc723c */ /* 0x080ff000000018bc */
        /* <DEDUP_REMOVED lines=51> */
.L_x_1104:
[----:B------:R-:W-:Y:S05]  /*167d0*/  BSYNC B0 ;  /* 0x0000000000007941 */ /* 0x000fea0003800000 */
.L_x_1103:
[----:B------:R-:W0:Y:S02]  /*167e0*/  LDGDEPBAR ;  /* 0x00000000000079af */ /* 0x000e240000000000 */
.L_x_1102:
[----:B------:R-:W2:Y:S01]  /*167f0*/  LDL.LU.64 R2, [R1+0x20] ;  /* 0x0000200001027983 */ /* 0x000ea20000300a00 */
[----:B------:R-:W-:-:S03]  /*16800*/  IMAD.U32 R0, RZ, RZ, UR32 ;  /* 0x00000020ff007e24 */ /* 0x000fc6000f8e00ff */
[----:B------:R-:W-:Y:S01]  /*16810*/  STL.64 [R1+0x108], R30 ;  /* 0x0001081e01007387 */ /* 0x000fe20000100a00 */
[----:B------:R-:W-:-:S03]  /*16820*/  IMAD R0, R0, 0x20, R252 ;  /* 0x0000002000007824 */ /* 0x000fc600078e02fc */
[----:B------:R-:W-:Y:S04]  /*16830*/  STL [R1+0x100], R29 ;  /* 0x0001001d01007387 */ /* 0x000fe80000100800 */
[----:B------:R-:W-:Y:S04]  /*16840*/  STL [R1+0xfc], R215 ;  /* 0x0000fcd701007387 */ /* 0x000fe80000100800 */
[----:B------:R2:W-:Y:S04]  /*16850*/  STL [R1+0xf8], R214 ;  /* 0x0000f8d601007387 */ /* 0x0005e80000100800 */
        /* <DEDUP_REMOVED lines=10> */
[----:B------:R-:W3:Y:S01]  /*16900*/  LDL.LU.64 R220, [R1+0xc8] ;  /* 0x0000c80001dc7983 */ /* 0x000ee20000300a00 */
[----:B------:R-:W-:-:S02]  /*16910*/  ISETP.GE.AND P1, PT, R0, R172, PT ;  /* 0x000000ac0000720c */ /* 0x000fc40003f26270 */
[C---:B------:R-:W-:Y:S02]  /*16920*/  IADD3 R12, R0.reuse, 0x1, RZ ;  /* 0x00000001000c7810 */ /* 0x040fe40007ffe0ff */
[----:B------:R-:W-:Y:S02]  /*16930*/  IADD3 R11, R0, 0x8, RZ ;  /* 0x00000008000b7810 */ /* 0x000fe40007ffe0ff */
[----:B------:R-:W-:Y:S02]  /*16940*/  FSEL R13, R180, -INF , !P1 ;  /* 0xff800000b40d7808 */ /* 0x000fe40004800000 */
[----:B------:R-:W-:Y:S02]  /*16950*/  ISETP.GE.AND P2, PT, R0, R173, PT ;  /* 0x000000ad0000720c */ /* 0x000fe40003f46270 */
[----:B------:R-:W-:Y:S02]  /*16960*/  ISETP.GE.AND P1, PT, R12, R172, PT ;  /* 0x000000ac0c00720c */ /* 0x000fe40003f26270 */
[----:B------:R-:W-:-:S02]  /*16970*/  IADD3 R10, R0, 0x9, RZ ;  /* 0x00000009000a7810 */ /* 0x000fc40007ffe0ff */
[----:B-1----:R-:W-:Y:S02]  /*16980*/  IADD3 R6, R0, 0x10, RZ ;  /* 0x0000001000067810 */ /* 0x002fe40007ffe0ff */
[----:B------:R-:W-:Y:S02]  /*16990*/  ISETP.GE.AND P3, PT, R11, R172, PT ;  /* 0x000000ac0b00720c */ /* 0x000fe40003f66270 */
[----:B------:R-:W-:Y:S02]  /*169a0*/  FSEL R14, R182, -INF , !P2 ;  /* 0xff800000b60e7808 */ /* 0x000fe40005000000 */
[----:B------:R-:W-:Y:S02]  /*169b0*/  FSEL R34, R181, -INF , !P1 ;  /* 0xff800000b5227808 */ /* 0x000fe40004800000 */
[C---:B------:R-:W-:Y:S02]  /*169c0*/  ISETP.GE.AND P6, PT, R0.reuse, R175, PT ;  /* 0x000000af0000720c */ /* 0x040fe40003fc6270 */
[----:B------:R-:W-:-:S02]  /*169d0*/  ISETP.GE.AND P4, PT, R0, R174, PT ;  /* 0x000000ae0000720c */ /* 0x000fc40003f86270 */
[-C--:B------:R-:W-:Y:S02]  /*169e0*/  ISETP.GE.AND P2, PT, R10, R172.reuse, PT ;  /* 0x000000ac0a00720c */ /* 0x080fe40003f46270 */
[----:B------:R-:W-:Y:S02]  /*169f0*/  ISETP.GE.AND P1, PT, R6, R172, PT ;  /* 0x000000ac0600720c */ /* 0x000fe40003f26270 */
[----:B------:R-:W-:Y:S02]  /*16a00*/  FSEL R22, R176, -INF , !P3 ;  /* 0xff800000b0167808 */ /* 0x000fe40005800000 */
[----:B------:R-:W-:Y:S02]  /*16a10*/  ISETP.GE.AND P3, PT, R12, R173, PT ;  /* 0x000000ad0c00720c */ /* 0x000fe40003f66270 */
[----:B------:R-:W-:Y:S02]  /*16a20*/  FMNMX.FTZ R15, R237, R13, !PT ;  /* 0x0000000ded0f7209 */ /* 0x000fe40007810000 */
[----:B------:R-:W-:-:S02]  /*16a30*/  FSEL R19, R177, -INF , !P2 ;  /* 0xff800000b1137808 */ /* 0x000fc40005000000 */
[----:B------:R-:W-:Y:S02]  /*16a40*/  FSEL R18, R132, -INF , !P1 ;  /* 0xff80000084127808 */ /* 0x000fe40004800000 */
[----:B------:R-:W-:-:S04]  /*16a50*/  FMNMX.FTZ R15, R34, R15, !PT ;  /* 0x0000000f220f7209 */ /* 0x000fc80007810000 */
[----:B------:R-:W-:-:S04]  /*16a60*/  FMNMX.FTZ R15, R22, R15, !PT ;  /* 0x0000000f160f7209 */ /* 0x000fc80007810000 */
[----:B------:R-:W-:-:S04]  /*16a70*/  FMNMX.FTZ R15, R19, R15, !PT ;  /* 0x0000000f130f7209 */ /* 0x000fc80007810000 */
[----:B------:R-:W-:Y:S02]  /*16a80*/  FMNMX.FTZ R23, R18, R15, !PT ;  /* 0x0000000f12177209 */ /* 0x000fe40007810000 */
[----:B------:R-:W-:Y:S02]  /*16a90*/  FSEL R176, R194, -INF , !P4 ;  /* 0xff800000c2b07808 */ /* 0x000fe40006000000 */
[----:B------:R-:W-:Y:S01]  /*16aa0*/  ISETP.GE.AND P4, PT, R10, R175, PT ;  /* 0x000000af0a00720c */ /* 0x000fe20003f86270 */
[----:B------:R-:W-:Y:S01]  /*16ab0*/  ULOP3.LUT UR4, UR32, UR31, URZ, 0x3c, !UPT ;  /* 0x0000001f20047292 */ /* 0x000fe2000f8e3c3f */
[----:B--2---:R-:W-:Y:S01]  /*16ac0*/  IMAD.MOV.U32 R214, RZ, RZ, R2 ;  /* 0x000000ffffd67224 */ /* 0x004fe200078e0002 */
[C---:B------:R-:W-:Y:S01]  /*16ad0*/  IADD3 R2, R0.reuse, 0x18, RZ ;  /* 0x0000001800027810 */ /* 0x040fe20007ffe0ff */
[----:B------:R-:W-:Y:S01]  /*16ae0*/  IMAD.MOV.U32 R215, RZ, RZ, R3 ;  /* 0x000000ffffd77224 */ /* 0x000fe200078e0003 */
[C---:B------:R-:W-:Y:S02]  /*16af0*/  IADD3 R3, R0.reuse, 0x11, RZ ;  /* 0x0000001100037810 */ /* 0x040fe40007ffe0ff */
[----:B------:R-:W-:-:S02]  /*16b00*/  IADD3 R0, R0, 0x19, RZ ;  /* 0x0000001900007810 */ /* 0x000fc40007ffe0ff */
[-C--:B------:R-:W-:Y:S02]  /*16b10*/  ISETP.GE.AND P5, PT, R3, R172.reuse, PT ;  /* 0x000000ac0300720c */ /* 0x080fe40003fa6270 */
[-C--:B------:R-:W-:Y:S02]  /*16b20*/  ISETP.GE.AND P2, PT, R2, R172.reuse, PT ;  /* 0x000000ac0200720c */ /* 0x080fe40003f46270 */
[----:B------:R-:W-:Y:S02]  /*16b30*/  ISETP.GE.AND P1, PT, R0, R172, PT ;  /* 0x000000ac0000720c */ /* 0x000fe40003f26270 */
[----:B------:R-:W-:Y:S02]  /*16b40*/  FSEL R172, R183, -INF , !P3 ;  /* 0xff800000b7ac7808 */ /* 0x000fe40005800000 */
[----:B------:R-:W-:-:S04]  /*16b50*/  ISETP.GE.AND P3, PT, R11, R173, PT ;  /* 0x000000ad0b00720c */ /* 0x000fc80003f66270 */
[----:B------:R-:W-:Y:S02]  /*16b60*/  FSEL R139, R178, -INF , !P3 ;  /* 0xff800000b28b7808 */ /* 0x000fe40005800000 */
[----:B------:R-:W-:-:S04]  /*16b70*/  ISETP.GE.AND P3, PT, R10, R173, PT ;  /* 0x000000ad0a00720c */ /* 0x000fc80003f66270 */
[----:B------:R-:W-:Y:S02]  /*16b80*/  FSEL R138, R179, -INF , !P3 ;  /* 0xff800000b38a7808 */ /* 0x000fe40005800000 */
[-C--:B------:R-:W-:Y:S02]  /*16b90*/  ISETP.GE.AND P3, PT, R3, R173.reuse, PT ;  /* 0x000000ad0300720c */ /* 0x080fe40003f66270 */
[----:B------:R-:W-:Y:S02]  /*16ba0*/  FSEL R15, R25, -INF , !P1 ;  /* 0xff800000190f7808 */ /* 0x000fe40004800000 */
[----:B------:R-:W-:Y:S02]  /*16bb0*/  ISETP.GE.AND P1, PT, R0, R173, PT ;  /* 0x000000ad0000720c */ /* 0x000fe40003f26270 */
[----:B------:R-:W-:Y:S02]  /*16bc0*/  FSEL R17, R133, -INF , !P5 ;  /* 0xff80000085117808 */ /* 0x000fe40006800000 */
[----:B------:R-:W-:-:S02]  /*16bd0*/  FSEL R136, R135, -INF , !P3 ;  /* 0xff80000087887808 */ /* 0x000fc40005800000 */
[----:B------:R-:W-:Y:S02]  /*16be0*/  ISETP.GE.AND P3, PT, R12, R174, PT ;  /* 0x000000ae0c00720c */ /* 0x000fe40003f66270 */
[----:B------:R-:W-:Y:S02]  /*16bf0*/  FSEL R16, R24, -INF , !P2 ;  /* 0xff80000018107808 */ /* 0x000fe40005000000 */
[----:B------:R-:W-:Y:S02]  /*16c00*/  ISETP.GE.AND P2, PT, R2, R173, PT ;  /* 0x000000ad0200720c */ /* 0x000fe40003f46270 */
[----:B------:R-:W-:Y:S02]  /*16c10*/  FSEL R35, R27, -INF , !P1 ;  /* 0xff8000001b237808 */ /* 0x000fe40004800000 */
[----:B------:R-:W-:Y:S02]  /*16c20*/  FMNMX.FTZ R23, R17, R23, !PT ;  /* 0x0000001711177209 */ /* 0x000fe40007810000 */
[----:B------:R-:W-:-:S02]  /*16c30*/  ISETP.GE.AND P1, PT, R11, R175, PT ;  /* 0x000000af0b00720c */ /* 0x000fc40003f26270 */
[----:B------:R-:W-:Y:S02]  /*16c40*/  FSEL R177, R195, -INF , !P3 ;  /* 0xff800000c3b17808 */ /* 0x000fe40005800000 */
[C---:B------:R-:W-:Y:S02]  /*16c50*/  ISETP.GE.AND P5, PT, R6.reuse, R173, PT ;  /* 0x000000ad0600720c */ /* 0x040fe40003fa6270 */
[----:B------:R-:W-:Y:S02]  /*16c60*/  ISETP.GE.AND P3, PT, R6, R175, PT ;  /* 0x000000af0600720c */ /* 0x000fe40003f66270 */
[----:B------:R-:W-:Y:S02]  /*16c70*/  FSEL R135, R26, -INF , !P2 ;  /* 0xff8000001a877808 */ /* 0x000fe40005000000 */
[----:B------:R-:W-:Y:S02]  /*16c80*/  FMNMX.FTZ R23, R16, R23, !PT ;  /* 0x0000001710177209 */ /* 0x000fe40007810000 */
[----:B------:R-:W-:-:S02]  /*16c90*/  FSEL R26, R188, -INF , !P1 ;  /* 0xff800000bc1a7808 */ /* 0x000fc40004800000 */
[-C--:B------:R-:W-:Y:S02]  /*16ca0*/  ISETP.GE.AND P1, PT, R3, R175.reuse, PT ;  /* 0x000000af0300720c */ /* 0x080fe40003f26270 */
[----:B------:R-:W-:Y:S02]  /*16cb0*/  FSEL R137, R134, -INF , !P5 ;  /* 0xff80000086897808 */ /* 0x000fe40006800000 */
[----:B------:R-:W-:Y:S02]  /*16cc0*/  FSEL R24, R196, -INF , !P3 ;  /* 0xff800000c4187808 */ /* 0x000fe40005800000 */
[-C--:B------:R-:W-:Y:S02]  /*16cd0*/  ISETP.GE.AND P5, PT, R12, R175.reuse, PT ;  /* 0x000000af0c00720c */ /* 0x080fe40003fa6270 */
[----:B------:R-:W-:Y:S02]  /*16ce0*/  ISETP.GE.AND P3, PT, R0, R175, PT ;  /* 0x000000af0000720c */ /* 0x000fe40003f66270 */
[----:B------:R-:W-:-:S02]  /*16cf0*/  FMNMX.FTZ R12, R15, R23, !PT ;  /* 0x000000170f0c7209 */ /* 0x000fc40007810000 */
[----:B------:R-:W-:Y:S02]  /*16d00*/  FSEL R23, R197, -INF , !P1 ;  /* 0xff800000c5177808 */ /* 0x000fe40004800000 */
[----:B------:R-:W-:Y:S02]  /*16d10*/  FSEL R25, R189, -INF , !P4 ;  /* 0xff800000bd197808 */ /* 0x000fe40006000000 */
[-C--:B------:R-:W-:Y:S02]  /*16d20*/  ISETP.GE.AND P1, PT, R3, R174.reuse, PT ;  /* 0x000000ae0300720c */ /* 0x080fe40003f26270 */
[----:B------:R-:W-:Y:S02]  /*16d30*/  ISETP.GE.AND P4, PT, R2, R175, PT ;  /* 0x000000af0200720c */ /* 0x000fe40003f86270 */
[----:B------:R-:W-:Y:S02]  /*16d40*/  FSEL R3, R185, -INF , !P3 ;  /* 0xff800000b9037808 */ /* 0x000fe40005800000 */
[----:B------:R-:W-:-:S02]  /*16d50*/  ISETP.GE.AND P2, PT, R11, R174, PT ;  /* 0x000000ae0b00720c */ /* 0x000fc40003f46270 */
[----:B------:R-:W-:Y:S02]  /*16d60*/  ISETP.GE.AND P3, PT, R0, R174, PT ;  /* 0x000000ae0000720c */ /* 0x000fe40003f66270 */
[----:B------:R-:W-:Y:S02]  /*16d70*/  FSEL R11, R192, -INF , !P6 ;  /* 0xff800000c00b7808 */ /* 0x000fe40007000000 */
[----:B------:R-:W-:Y:S02]  /*16d80*/  FMNMX.FTZ R0, R236, R14, !PT ;  /* 0x0000000eec007209 */ /* 0x000fe40007810000 */
[-C--:B------:R-:W-:Y:S01]  /*16d90*/  ISETP.GE.AND P6, PT, R10, R174.reuse, PT ;  /* 0x000000ae0a00720c */ /* 0x080fe20003fc6270 */
[----:B------:R-:W1:Y:S01]  /*16da0*/  SHFL.BFLY PT, R133, R12, 0x2, 0x1f ;  /* 0x0c401f000c857f89 */ /* 0x000e6200000e0000 */
[----:B------:R-:W-:Y:S02]  /*16db0*/  FSEL R10, R184, -INF , !P4 ;  /* 0xff800000b80a7808 */ /* 0x000fe40006000000 */
[----:B------:R-:W-:-:S02]  /*16dc0*/  ISETP.GE.AND P4, PT, R2, R174, PT ;  /* 0x000000ae0200720c */ /* 0x000fc40003f86270 */
[----:B------:R-:W-:Y:S02]  /*16dd0*/  FMNMX.FTZ R2, R172, R0, !PT ;  /* 0x00000000ac027209 */ /* 0x000fe40007810000 */
[----:B------:R-:W-:Y:S02]  /*16de0*/  FSEL R27, R193, -INF , !P5 ;  /* 0xff800000c11b7808 */ /* 0x000fe40006800000 */
        /* <DEDUP_REMOVED lines=12> */
[----:B------:R-:W-:Y:S01]  /*16eb0*/  FMNMX.FTZ R0, R10, R0, !PT ;  /* 0x000000000a007209 */ /* 0x000fe20007810000 */
[----:B------:R-:W1:Y:S01]  /*16ec0*/  SHFL.BFLY PT, R12, R133, 0x1, 0x1f ;  /* 0x0c201f00850c7f89 */ /* 0x000e6200000e0000 */
[----:B------:R-:W-:-:S02]  /*16ed0*/  FMNMX.FTZ R2, R35, R2, !PT ;  /* 0x0000000223027209 */ /* 0x000fc40007810000 */
[----:B------:R-:W-:-:S03]  /*16ee0*/  FMNMX.FTZ R0, R3, R0, !PT ;  /* 0x0000000003007209 */ /* 0x000fc60007810000 */
[----:B------:R-:W2:Y:S04]  /*16ef0*/  SHFL.BFLY PT, R132, R2, 0x2, 0x1f ;  /* 0x0c401f0002847f89 */ /* 0x000ea800000e0000 */
[----:B------:R-:W4:Y:S01]  /*16f00*/  SHFL.BFLY PT, R134, R0, 0x2, 0x1f ;  /* 0x0c401f0000867f89 */ /* 0x000f2200000e0000 */
[----:B------:R-:W-:Y:S02]  /*16f10*/  ISETP.GE.AND P5, PT, R6, R174, PT ;  /* 0x000000ae0600720c */ /* 0x000fe40003fa6270 */
[----:B------:R-:W-:Y:S02]  /*16f20*/  LOP3.LUT R6, R215, UR4, RZ, 0x3c, !PT ;  /* 0x00000004d7067c12 */ /* 0x000fe4000f8e3cff */
[----:B------:R-:W-:-:S03]  /*16f30*/  FSEL R174, R190, -INF , !P2 ;  /* 0xff800000beae7808 */ /* 0x000fc60005000000 */
[----:B------:R-:W-:Y:S01]  /*16f40*/  IMAD.WIDE.U32 R30, R6, -0x326172a9, RZ ;  /* 0xcd9e8d57061e7825 */ /* 0x000fe200078e00ff */
[----:B-1----:R-:W-:-:S04]  /*16f50*/  FMNMX.FTZ R133, R133, R12, !PT ;  /* 0x0000000c85857209 */ /* 0x002fc80007810000 */
[C---:B------:R-:W-:Y:S01]  /*16f60*/  FSETP.NEU.FTZ.AND P2, PT, R133.reuse, -INF , PT ;  /* 0xff8000008500780b */ /* 0x040fe20003f5d000 */
[----:B------:R-:W-:Y:S01]  /*16f70*/  FMUL.FTZ R6, R133, c[0x0][0x23c] ;  /* 0x00008f0085067a20 */ /* 0x000fe20000410000 */
[----:B--2---:R-:W-:Y:S02]  /*16f80*/  FMNMX.FTZ R2, R132, R2, !PT ;  /* 0x0000000284027209 */ /* 0x004fe40007810000 */
[----:B----4-:R-:W-:-:S03]  /*16f90*/  FMNMX.FTZ R134, R134, R0, !PT ;  /* 0x0000000086867209 */ /* 0x010fc60007810000 */
[----:B------:R-:W1:Y:S01]  /*16fa0*/  SHFL.BFLY PT, R132, R2, 0x1, 0x1f ;  /* 0x0c201f0002847f89 */ /* 0x000e6200000e0000 */
[----:B------:R-:W-:-:S03]  /*16fb0*/  FSEL R0, R6, RZ, P2 ;  /* 0x000000ff06007208 */ /* 0x000fc60001000000 */
[----:B------:R-:W2:Y:S02]  /*16fc0*/  SHFL.BFLY PT, R6, R134, 0x1, 0x1f ;  /* 0x0c201f0086067f89 */ /* 0x000ea400000e0000 */
[--C-:B------:R-:W-:Y:S02]  /*16fd0*/  FFMA.FTZ R178, R13, c[0x0][0x23c], -R0.reuse ;  /* 0x00008f000db27a23 */ /* 0x100fe40000010800 */
[--C-:B------:R-:W-:Y:S02]  /*16fe0*/  FFMA.FTZ R179, R34, c[0x0][0x23c], -R0.reuse ;  /* 0x00008f0022b37a23 */ /* 0x100fe40000010800 */
[--C-:B------:R-:W-:Y:S02]  /*16ff0*/  FFMA.FTZ R180, R22, c[0x0][0x23c], -R0.reuse ;  /* 0x00008f0016b47a23 */ /* 0x100fe40000010800 */
[--C-:B------:R-:W-:Y:S02]  /*17000*/  FFMA.FTZ R181, R19, c[0x0][0x23c], -R0.reuse ;  /* 0x00008f0013b57a23 */ /* 0x100fe40000010800 */
[----:B------:R-:W-:-:S02]  /*17010*/  FFMA.FTZ R182, R18, c[0x0][0x23c], -R0 ;  /* 0x00008f0012b67a23 */ /* 0x000fc40000010800 */
[--C-:B------:R-:W-:Y:S02]  /*17020*/  FFMA.FTZ R183, R17, c[0x0][0x23c], -R0.reuse ;  /* 0x00008f0011b77a23 */ /* 0x100fe40000010800 */
[--C-:B---3--:R-:W-:Y:S02]  /*17030*/  FFMA.FTZ R221, R16, c[0x0][0x23c], -R0.reuse ;  /* 0x00008f0010dd7a23 */ /* 0x108fe40000010800 */
[----:B------:R-:W-:Y:S01]  /*17040*/  FFMA.FTZ R223, R15, c[0x0][0x23c], -R0 ;  /* 0x00008f000fdf7a23 */ /* 0x000fe20000010800 */
[----:B------:R-:W-:-:S04]  /*17050*/  FMNMX.FTZ R0, R228, R176, !PT ;  /* 0x000000b0e4007209 */ /* 0x000fc80007810000 */
[----:B------:R-:W-:Y:S02]  /*17060*/  FMNMX.FTZ R0, R177, R0, !PT ;  /* 0x00000000b1007209 */ /* 0x000fe40007810000 */
[----:B------:R-:W-:Y:S02]  /*17070*/  FSEL R173, R191, -INF , !P6 ;  /* 0xff800000bfad7808 */ /* 0x000fe40007000000 */
[----:B------:R-:W-:Y:S02]  /*17080*/  FMNMX.FTZ R0, R174, R0, !PT ;  /* 0x00000000ae007209 */ /* 0x000fe40007810000 */
[----:B------:R-:W-:Y:S02]  /*17090*/  FSEL R34, R198, -INF , !P5 ;  /* 0xff800000c6227808 */ /* 0x000fe40006800000 */
[----:B------:R-:W-:Y:S02]  /*170a0*/  FMNMX.FTZ R0, R173, R0, !PT ;  /* 0x00000000ad007209 */ /* 0x000fe40007810000 */
[----:B-1----:R-:W-:-:S02]  /*170b0*/  FMNMX.FTZ R132, R2, R132, !PT ;  /* 0x0000008402847209 */ /* 0x002fc40007810000 */
[----:B------:R-:W-:Y:S02]  /*170c0*/  FSEL R22, R199, -INF , !P1 ;  /* 0xff800000c7167808 */ /* 0x000fe40004800000 */
[----:B------:R-:W-:Y:S02]  /*170d0*/  FMNMX.FTZ R0, R34, R0, !PT ;  /* 0x0000000022007209 */ /* 0x000fe40007810000 */
[----:B--2---:R-:W-:Y:S01]  /*170e0*/  FMNMX.FTZ R134, R134, R6, !PT ;  /* 0x0000000686867209 */ /* 0x004fe20007810000 */
[----:B------:R-:W-:Y:S01]  /*170f0*/  FMUL.FTZ R2, R132, c[0x0][0x23c] ;  /* 0x00008f0084027a20 */ /* 0x000fe20000410000 */
[----:B------:R-:W-:Y:S02]  /*17100*/  FSEL R19, R186, -INF , !P4 ;  /* 0xff800000ba137808 */ /* 0x000fe40006000000 */
[----:B------:R-:W-:Y:S01]  /*17110*/  FMNMX.FTZ R0, R22, R0, !PT ;  /* 0x0000000016007209 */ /* 0x000fe20007810000 */
[----:B------:R-:W-:Y:S01]  /*17120*/  FMUL.FTZ R12, R134, c[0x0][0x23c] ;  /* 0x00008f00860c7a20 */ /* 0x000fe20000410000 */
[----:B------:R-:W-:-:S02]  /*17130*/  FSETP.NEU.FTZ.AND P1, PT, R132, -INF , PT ;  /* 0xff8000008400780b */ /* 0x000fc40003f3d000 */
[----:B------:R-:W-:Y:S02]  /*17140*/  FSETP.NEU.FTZ.AND P5, PT, R134, -INF , PT ;  /* 0xff8000008600780b */ /* 0x000fe40003fbd000 */
[----:B------:R-:W-:Y:S02]  /*17150*/  FSEL R18, R187, -INF , !P3 ;  /* 0xff800000bb127808 */ /* 0x000fe40005800000 */
[----:B------:R-:W-:Y:S02]  /*17160*/  FMNMX.FTZ R6, R19, R0, !PT ;  /* 0x0000000013067209 */ /* 0x000fe40007810000 */
[----:B------:R-:W-:Y:S02]  /*17170*/  FSEL R2, R2, RZ, P1 ;  /* 0x000000ff02027208 */ /* 0x000fe40000800000 */
[----:B------:R-:W-:Y:S02]  /*17180*/  FSEL R0, R12, RZ, P5 ;  /* 0x000000ff0c007208 */ /* 0x000fe40002800000 */
[----:B------:R-:W-:Y:S01]  /*17190*/  FMNMX.FTZ R6, R18, R6, !PT ;  /* 0x0000000612067209 */ /* 0x000fe20007810000 */
[----:B------:R-:W-:Y:S01]  /*171a0*/  FFMA.FTZ R199, R35, c[0x0][0x23c], -R2 ;  /* 0x00008f0023c77a23 */ /* 0x000fe20000010802 */
[----:B------:R-:W-:Y:S01]  /*171b0*/  LOP3.LUT R175, R31, UR14, R220, 0x96, !PT ;  /* 0x0000000e1faf7c12 */ /* 0x000fe2000f8e96dc */
[----:B------:R-:W-:-:S02]  /*171c0*/  FFMA.FTZ R35, R11, c[0x0][0x23c], -R0 ;  /* 0x00008f000b237a23 */ /* 0x000fc40000010800 */
[--C-:B------:R-:W-:Y:S02]  /*171d0*/  FFMA.FTZ R184, R27, c[0x0][0x23c], -R0.reuse ;  /* 0x00008f001bb87a23 */ /* 0x100fe40000010800 */
[--C-:B------:R-:W-:Y:S02]  /*171e0*/  FFMA.FTZ R220, R26, c[0x0][0x23c], -R0.reuse ;  /* 0x00008f001adc7a23 */ /* 0x100fe40000010800 */
[--C-:B------:R-:W-:Y:S02]  /*171f0*/  FFMA.FTZ R222, R25, c[0x0][0x23c], -R0.reuse ;  /* 0x00008f0019de7a23 */ /* 0x100fe40000010800 */
[--C-:B------:R-:W-:Y:S02]  /*17200*/  FFMA.FTZ R225, R24, c[0x0][0x23c], -R0.reuse ;  /* 0x00008f0018e17a23 */ /* 0x100fe40000010800 */
[--C-:B------:R-:W-:Y:S02]  /*17210*/  FFMA.FTZ R227, R23, c[0x0][0x23c], -R0.reuse ;  /* 0x00008f0017e37a23 */ /* 0x100fe40000010800 */
[----:B------:R-:W-:-:S02]  /*17220*/  FFMA.FTZ R234, R10, c[0x0][0x23c], -R0 ;  /* 0x00008f000aea7a23 */ /* 0x000fc40000010800 */
[----:B------:R-:W-:Y:S02]  /*17230*/  FFMA.FTZ R229, R3, c[0x0][0x23c], -R0 ;  /* 0x00008f0003e57a23 */ /* 0x000fe40000010800 */
[----:B------:R-:W1:Y:S01]  /*17240*/  SHFL.BFLY PT, R0, R6, 0x2, 0x1f ;  /* 0x0c401f0006007f89 */ /* 0x000e6200000e0000 */
[----:B------:R-:W-:Y:S01]  /*17250*/  LOP3.LUT R216, R31, UR14, R246, 0x96, !PT ;  /* 0x0000000e1fd87c12 */ /* 0x000fe2000f8e96f6 */
[----:B------:R-:W-:Y:S01]  /*17260*/  IMAD.MOV.U32 R246, RZ, RZ, R250 ;  /* 0x000000fffff67224 */ /* 0x000fe200078e00fa */
[----:B------:R-:W-:Y:S01]  /*17270*/  LOP3.LUT R10, R233, UR13, R30, 0x96, !PT ;  /* 0x0000000de90a7c12 */ /* 0x000fe2000f8e961e */
[----:B------:R-:W-:-:S04]  /*17280*/  IMAD.WIDE.U32 R238, R175, -0x2daee0ad, RZ ;  /* 0xd2511f53afee7825 */ /* 0x000fc800078e00ff */
[--C-:B------:R-:W-:Y:S02]  /*17290*/  FFMA.FTZ R17, R14, c[0x0][0x23c], -R2.reuse ;  /* 0x00008f000e117a23 */ /* 0x100fe40000010802 */
[--C-:B------:R-:W-:Y:S02]  /*172a0*/  FFMA.FTZ R172, R172, c[0x0][0x23c], -R2.reuse ;  /* 0x00008f00acac7a23 */ /* 0x100fe40000010802 */
[--C-:B------:R-:W-:Y:S02]  /*172b0*/  FFMA.FTZ R139, R139, c[0x0][0x23c], -R2.reuse ;  /* 0x00008f008b8b7a23 */ /* 0x100fe40000010802 */
[--C-:B------:R-:W-:Y:S02]  /*172c0*/  FFMA.FTZ R138, R138, c[0x0][0x23c], -R2.reuse ;  /* 0x00008f008a8a7a23 */ /* 0x100fe40000010802 */
[--C-:B------:R-:W-:Y:S02]  /*172d0*/  FFMA.FTZ R137, R137, c[0x0][0x23c], -R2.reuse ;  /* 0x00008f0089897a23 */ /* 0x100fe40000010802 */
[----:B------:R-:W-:-:S02]  /*172e0*/  FFMA.FTZ R136, R136, c[0x0][0x23c], -R2 ;  /* 0x00008f0088887a23 */ /* 0x000fc40000010802 */
[----:B------:R-:W-:Y:S01]  /*172f0*/  FFMA.FTZ R198, R135, c[0x0][0x23c], -R2 ;  /* 0x00008f0087c67a23 */ /* 0x000fe20000010802 */
[----:B------:R-:W-:Y:S01]  /*17300*/  LOP3.LUT R2, R239, UR12, R246, 0x96, !PT ;  /* 0x0000000cef027c12 */ /* 0x000fe2000f8e96f6 */
[----:B------:R-:W-:Y:S01]  /*17310*/  IMAD.WIDE.U32 R10, R10, -0x2daee0ad, RZ ;  /* 0xd2511f530a0a7825 */ /* 0x000fe200078e00ff */
[----:B-1----:R-:W-:-:S03]  /*17320*/  FMNMX.FTZ R6, R0, R6, !PT ;  /* 0x0000000600067209 */ /* 0x002fc60007810000 */
[----:B------:R-:W-:Y:S01]  /*17330*/  IMAD.WIDE.U32 R2, R2, -0x326172a9, RZ ;  /* 0xcd9e8d5702027825 */ /* 0x000fe200078e00ff */
[----:B------:R-:W-:Y:S01]  /*17340*/  LOP3.LUT R12, R11, UR10, R238, 0x96, !PT ;  /* 0x0000000a0b0c7c12 */ /* 0x000fe2000f8e96ee */
[----:B------:R-:W1:Y:S03]  /*17350*/  SHFL.BFLY PT, R0, R6, 0x1, 0x1f ;  /* 0x0c201f0006007f89 */ /* 0x000e6600000e0000 */
[----:B------:R-:W-:Y:S01]  /*17360*/  LOP3.LUT R3, R3, UR11, R232, 0x96, !PT ;  /* 0x0000000b03037c12 */ /* 0x000fe2000f8e96e8 */
[----:B------:R-:W-:-:S05]  /*17370*/  IMAD.WIDE.U32 R12, R12, -0x326172a9, RZ ;  /* 0xcd9e8d570c0c7825 */ /* 0x000fca00078e00ff */
[----:B------:R-:W-:Y:S01]  /*17380*/  LOP3.LUT R14, R13, UR9, R2, 0x96, !PT ;  /* 0x000000090d0e7c12 */ /* 0x000fe2000f8e9602 */
[----:B------:R-:W-:-:S04]  /*17390*/  IMAD.WIDE.U32 R2, R3, -0x2daee0ad, RZ ;  /* 0xd2511f5303027825 */ /* 0x000fc800078e00ff */
[----:B------:R-:W-:Y:S01]  /*173a0*/  IMAD.WIDE.U32 R14, R14, -0x2daee0ad, RZ ;  /* 0xd2511f530e0e7825 */ /* 0x000fe200078e00ff */
[----:B------:R-:W-:Y:S01]  /*173b0*/  LOP3.LUT R3, R3, UR8, R10, 0x96, !PT ;  /* 0x0000000803037c12 */ /* 0x000fe2000f8e960a */
[----:B------:R-:W2:Y:S03]  /*173c0*/  LDC.U8 R211, c[0x0][0x2d8] ;  /* 0x0000b600ffd37b82 */ /* 0x000ea60000000000 */
[----:B------:R-:W-:Y:S01]  /*173d0*/  LOP3.LUT R10, R15, UR6, R2, 0x96, !PT ;  /* 0x000000060f0a7c12 */ /* 0x000fe2000f8e9602 */
[----:B------:R-:W-:-:S05]  /*173e0*/  IMAD.WIDE.U32 R2, R3, -0x326172a9, RZ ;  /* 0xcd9e8d5703027825 */ /* 0x000fca00078e00ff */
[----:B------:R-:W-:Y:S02]  /*173f0*/  LOP3.LUT R26, R3, UR7, R12, 0x96, !PT ;  /* 0x00000007031a7c12 */ /* 0x000fe4000f8e960c */
[----:B-1----:R-:W-:Y:S02]  /*17400*/  FMNMX.FTZ R3, R6, R0, !PT ;  /* 0x0000000006037209 */ /* 0x002fe40007810000 */
[----:B------:R-:W-:Y:S01]  /*17410*/  FSEL R0, R133, RZ, P2 ;  /* 0x000000ff85007208 */ /* 0x000fe20001000000 */
[----:B------:R-:W-:Y:S01]  /*17420*/  IMAD.WIDE.U32 R10, R10, -0x326172a9, RZ ;  /* 0xcd9e8d570a0a7825 */ /* 0x000fe200078e00ff */
[----:B------:R-:W-:-:S03]  /*17430*/  FSETP.NEU.FTZ.AND P2, PT, R3, -INF , PT ;  /* 0xff8000000300780b */ /* 0x000fc60003f5d000 */
[----:B------:R-:W-:Y:S01]  /*17440*/  FADD.FTZ R24, R237, -R0 ;  /* 0x80000000ed187221 */ /* 0x000fe20000010000 */
[----:B------:R-:W-:Y:S02]  /*17450*/  FSEL R0, R3, RZ, P2 ;  /* 0x000000ff03007208 */ /* 0x000fe40001000000 */
[----:B------:R-:W-:Y:S01]  /*17460*/  LOP3.LUT R2, R11, UR15, R2, 0x96, !PT ;  /* 0x0000000f0b027c12 */ /* 0x000fe2000f8e9602 */
[----:B------:R-:W-:Y:S02]  /*17470*/  FMUL.FTZ R6, R3, c[0x0][0x23c] ;  /* 0x00008f0003067a20 */ /* 0x000fe40000410000 */
[----:B------:R-:W-:Y:S01]  /*17480*/  FADD.FTZ R23, R228, -R0 ;  /* 0x80000000e4177221 */ /* 0x000fe20000010000 */
[----:B------:R-:W-:-:S04]  /*17490*/  LOP3.LUT R0, R2, 0xff, RZ, 0xc0, !PT ;  /* 0x000000ff02007812 */ /* 0x000fc800078ec0ff */
[----:B--2---:R-:W-:Y:S02]  /*174a0*/  ISETP.GE.U32.AND P6, PT, R211, R0, PT ;  /* 0x00000000d300720c */ /* 0x004fe40003fc6070 */
[----:B------:R-:W-:Y:S02]  /*174b0*/  FSEL R0, R6, RZ, P2 ;  /* 0x000000ff06007208 */ /* 0x000fe40001000000 */
[----:B------:R-:W-:-:S04]  /*174c0*/  LOP3.LUT R6, R2, 0xffff, RZ, 0xc0, !PT ;  /* 0x0000ffff02067812 */ /* 0x000fc800078ec0ff */
[----:B------:R-:W-:-:S04]  /*174d0*/  SHF.R.U32.HI R6, RZ, 0x8, R6 ;  /* 0x00000008ff067819 */ /* 0x000fc80000011606 */
[----:B------:R-:W-:-:S04]  /*174e0*/  LOP3.LUT R6, R6, 0xffff, RZ, 0xc0, !PT ;  /* 0x0000ffff06067812 */ /* 0x000fc800078ec0ff */
[----:B------:R-:W-:Y:S02]  /*174f0*/  ISETP.GE.U32.AND P3, PT, R211, R6, PT ;  /* 0x00000006d300720c */ /* 0x000fe40003f66070 */
[----:B------:R-:W-:Y:S01]  /*17500*/  SHF.R.U32.HI R6, RZ, 0x18, R2 ;  /* 0x00000018ff067819 */ /* 0x000fe20000011602 */
[----:B------:R-:W-:-:S03]  /*17510*/  FFMA.FTZ R15, R176, c[0x0][0x23c], -R0 ;  /* 0x00008f00b00f7a23 */ /* 0x000fc60000010800 */
[----:B------:R-:W-:Y:S01]  /*17520*/  ISETP.GE.U32.AND P2, PT, R211, R6, PT ;  /* 0x00000006d300720c */ /* 0x000fe20003f46070 */
[----:B------:R-:W-:Y:S01]  /*17530*/  FMUL.FTZ R6, R23, c[0x0][0x23c] ;  /* 0x00008f0017067a20 */ /* 0x000fe20000410000 */
[----:B------:R-:W-:Y:S01]  /*17540*/  SHF.R.U32.HI R2, RZ, 0x10, R2 ;  /* 0x00000010ff027819 */ /* 0x000fe20000011602 */
[--C-:B------:R-:W-:Y:S01]  /*17550*/  FFMA.FTZ R13, R177, c[0x0][0x23c], -R0.reuse ;  /* 0x00008f00b10d7a23 */ /* 0x100fe20000010800 */
[----:B------:R-:W-:Y:S01]  /*17560*/  MUFU.EX2 R15, R15 ;  /* 0x0000000f000f7308 */ /* 0x000fe20000000800 */
[----:B------:R-:W-:Y:S01]  /*17570*/  FFMA.FTZ R12, R174, c[0x0][0x23c], -R0 ;  /* 0x00008f00ae0c7a23 */ /* 0x000fe20000010800 */
[----:B------:R-:W-:-:S06]  /*17580*/  LOP3.LUT R2, R2, 0xff, RZ, 0xc0, !PT ;  /* 0x000000ff02027812 */ /* 0x000fcc00078ec0ff */
[----:B------:R-:W1:Y:S01]  /*17590*/  MUFU.EX2 R6, R6 ;  /* 0x0000000600067308 */ /* 0x000e620000000800 */
[----:B------:R-:W-:Y:S01]  /*175a0*/  ISETP.GE.U32.AND P4, PT, R211, R2, PT ;  /* 0x00000002d300720c */ /* 0x000fe20003f86070 */
[--C-:B------:R-:W-:Y:S01]  /*175b0*/  FFMA.FTZ R218, R18, c[0x0][0x23c], -R0.reuse ;  /* 0x00008f0012da7a23 */ /* 0x100fe20000010800 */
[----:B------:R-:W-:Y:S01]  /*175c0*/  LOP3.LUT R2, R10, 0xff, RZ, 0xc0, !PT ;  /* 0x000000ff0a027812 */ /* 0x000fe200078ec0ff */
[----:B------:R-:W-:-:S04]  /*175d0*/  FFMA.FTZ R173, R173, c[0x0][0x23c], -R0 ;  /* 0x00008f00adad7a23 */ /* 0x000fc80000010800 */
[----:B------:R-:W2:Y:S01]  /*175e0*/  MUFU.EX2 R13, R13 ;  /* 0x0000000d000d7308 */ /* 0x000ea20000000800 */
[----:B------:R-:W-:Y:S01]  /*175f0*/  FSEL R18, R132, RZ, P1 ;  /* 0x000000ff84127208 */ /* 0x000fe20000800000 */
[----:B------:R-:W-:Y:S01]  /*17600*/  FFMA.FTZ R226, R22, c[0x0][0x23c], -R0 ;  /* 0x00008f0016e27a23 */ /* 0x000fe20000010800 */
[----:B------:R-:W-:-:S05]  /*17610*/  LOP3.LUT R23, R10, 0xffff, RZ, 0xc0, !PT ;  /* 0x0000ffff0a177812 */ /* 0x000fca00078ec0ff */
[----:B------:R-:W-:Y:S01]  /*17620*/  MUFU.EX2 R16, R178 ;  /* 0x000000b200107308 */ /* 0x000fe20000000800 */
[--C-:B------:R-:W-:Y:S02]  /*17630*/  SHF.R.U32.HI R22, RZ, 0x10, R10.reuse ;  /* 0x00000010ff167819 */ /* 0x100fe4000001160a */
[----:B------:R-:W-:-:S05]  /*17640*/  SHF.R.U32.HI R11, RZ, 0x18, R10 ;  /* 0x00000018ff0b7819 */ /* 0x000fca000001160a */
[----:B------:R-:W3:Y:S01]  /*17650*/  MUFU.EX2 R25, R179 ;  /* 0x000000b300197308 */ /* 0x000ee20000000800 */
[----:B------:R-:W-:Y:S01]  /*17660*/  ISETP.GE.U32.AND P1, PT, R211, R2, PT ;  /* 0x00000002d300720c */ /* 0x000fe20003f26070 */
[----:B------:R-:W-:-:S06]  /*17670*/  FADD.FTZ R2, R236, -R18 ;  /* 0x80000012ec027221 */ /* 0x000fcc0000010000 */
[----:B------:R-:W4:Y:S01]  /*17680*/  MUFU.EX2 R12, R12 ;  /* 0x0000000c000c7308 */ /* 0x000f220000000800 */
[----:B-1----:R-:W-:Y:S01]  /*17690*/  FFMA.FTZ R231, R231, R6, R15 ;  /* 0x00000006e7e77223 */ /* 0x002fe2000001000f */
[----:B------:R-:W-:Y:S01]  /*176a0*/  FSEL R18, R134, RZ, P5 ;  /* 0x000000ff86127208 */ /* 0x000fe20002800000 */
[----:B------:R-:W-:-:S05]  /*176b0*/  FMUL.FTZ R2, R2, c[0x0][0x23c] ;  /* 0x00008f0002027a20 */ /* 0x000fca0000410000 */
[----:B------:R-:W1:Y:S01]  /*176c0*/  MUFU.EX2 R10, R173 ;  /* 0x000000ad000a7308 */ /* 0x000e620000000800 */
[----:B------:R-:W-:Y:S01]  /*176d0*/  ISETP.GE.U32.AND P5, PT, R211, R11, PT ;  /* 0x0000000bd300720c */ /* 0x000fe20003fa6070 */
[C---:B--2---:R-:W-:Y:S01]  /*176e0*/  FADD.FTZ R11, R13.reuse, R231 ;  /* 0x000000e70d0b7221 */ /* 0x044fe20000010000 */
[----:B------:R-:W-:Y:S01]  /*176f0*/  F2FP.PACK_AB R219, R13, R15 ;  /* 0x0000000f0ddb723e */ /* 0x000fe200000000ff */
[----:B------:R-:W-:Y:S01]  /*17700*/  FFMA.FTZ R174, R19, c[0x0][0x23c], -R0 ;  /* 0x00008f0013ae7a23 */ /* 0x000fe20000010800 */
[----:B---3--:R-:W-:-:S03]  /*17710*/  F2FP.PACK_AB R15, R25, R16 ;  /* 0x00000010190f723e */ /* 0x008fc600000000ff */
[----:B------:R-:W-:Y:S01]  /*17720*/  MUFU.EX2 R17, R17 ;  /* 0x0000001100117308 */ /* 0x000fe20000000800 */
[----:B----4-:R-:W-:Y:S01]  /*17730*/  FADD.FTZ R11, R12, R11 ;  /* 0x0000000b0c0b7221 */ /* 0x010fe20000010000 */
[----:B------:R-:W-:Y:S01]  /*17740*/  PRMT R197, R15, 0x7632, R197 ;  /* 0x000076320fc57816 */ /* 0x000fe200000000c5 */
[----:B------:R-:W-:-:S05]  /*17750*/  @!P6 HADD2 R186, -R15.H0_H0, -RZ.H0_H0 ;  /* 0xa00000ff0fbae230 */ /* 0x000fca0000000900 */
[----:B------:R-:W2:Y:S01]  /*17760*/  MUFU.EX2 R2, R2 ;  /* 0x0000000200027308 */ /* 0x000ea20000000800 */
[C---:B-1----:R-:W-:Y:S01]  /*17770*/  FADD.FTZ R202, R10.reuse, R11 ;  /* 0x0000000b0aca7221 */ /* 0x042fe20000010000 */
[----:B------:R-:W-:-:S06]  /*17780*/  F2FP.PACK_AB R135, R10, R12 ;  /* 0x0000000c0a87723e */ /* 0x000fcc00000000ff */
[----:B------:R-:W1:Y:S01]  /*17790*/  MUFU.EX2 R19, R172 ;  /* 0x000000ac00137308 */ /* 0x000e620000000800 */
[----:B------:R-:W-:Y:S01]  /*177a0*/  LOP3.LUT R10, R22, 0xff, RZ, 0xc0, !PT ;  /* 0x000000ff160a7812 */ /* 0x000fe200078ec0ff */
[----:B------:R-:W-:Y:S01]  /*177b0*/  FMUL.FTZ R24, R24, c[0x0][0x23c] ;  /* 0x00008f0018187a20 */ /* 0x000fe20000410000 */
[----:B------:R-:W-:Y:S01]  /*177c0*/  PRMT R228, R15, 0x5410, R197 ;  /* 0x000054100fe47816 */ /* 0x000fe200000000c5 */
[----:B------:R-:W-:Y:S01]  /*177d0*/  FFMA.FTZ R224, R34, c[0x0][0x23c], -R0 ;  /* 0x00008f0022e07a23 */ /* 0x000fe20000010800 */
[----:B------:R-:W-:Y:S02]  /*177e0*/  @!P6 PRMT R15, R186, 0x5410, RZ ;  /* 0x00005410ba0fe816 */ /* 0x000fe400000000ff */
[----:B------:R-:W-:Y:S01]  /*177f0*/  ISETP.GE.U32.AND P6, PT, R211, R10, PT ;  /* 0x0000000ad300720c */ /* 0x000fe20003fc6070 */
[----:B------:R-:W3:Y:S01]  /*17800*/  MUFU.EX2 R0, R24 ;  /* 0x0000001800007308 */ /* 0x000ee20000000800 */
[----:B------:R-:W-:Y:S01]  /*17810*/  SHF.R.U32.HI R10, RZ, 0x8, R23 ;  /* 0x00000008ff0a7819 */ /* 0x000fe20000011617 */
[----:B--2---:R-:W-:-:S03]  /*17820*/  FFMA.FTZ R27, R217, R2, R17 ;  /* 0x00000002d91b7223 */ /* 0x004fc60000010011 */
[----:B------:R-:W-:Y:S01]  /*17830*/  LOP3.LUT R13, R10, 0xffff, RZ, 0xc0, !PT ;  /* 0x0000ffff0a0d7812 */ /* 0x000fe200078ec0ff */
[----:B------:R-:W-:Y:S01]  /*17840*/  IMAD.WIDE.U32 R10, R26, -0x2daee0ad, RZ ;  /* 0xd2511f531a0a7825 */ /* 0x000fe200078e00ff */
[----:B-1----:R-:W-:Y:S01]  /*17850*/  F2FP.PACK_AB R17, R19, R17 ;  /* 0x000000111311723e */ /* 0x002fe200000000ff */
[----:B------:R-:W-:Y:S03]  /*17860*/  MUFU.EX2 R23, R180 ;  /* 0x000000b400177308 */ /* 0x000fe60000000800 */
[----:B------:R-:W-:-:S05]  /*17870*/  PRMT R195, R17, 0x7610, R195 ;  /* 0x0000761011c37816 */ /* 0x000fca00000000c3 */
[----:B------:R-:W1:Y:S01]  /*17880*/  MUFU.EX2 R26, R181 ;  /* 0x000000b5001a7308 */ /* 0x000e620000000800 */
[----:B------:R-:W-:Y:S01]  /*17890*/  LOP3.LUT R12, R11, UR16, R14, 0x96, !PT ;  /* 0x000000100b0c7c12 */ /* 0x000fe2000f8e960e */
[----:B------:R-:W-:Y:S01]  /*178a0*/  @!P4 HADD2 R188, -R195.H0_H0, -RZ.H0_H0 ;  /* 0xa00000ffc3bcc230 */ /* 0x000fe20000000900 */
[----:B------:R-:W-:Y:S01]  /*178b0*/  PRMT R196, R17, 0x7632, R196 ;  /* 0x0000763211c47816 */ /* 0x000fe200000000c4 */
[-C--:B---3--:R-:W-:Y:S02]  /*178c0*/  FFMA.FTZ R34, R242, R0.reuse, R16 ;  /* 0x00000000f2227223 */ /* 0x088fe40000010010 */
        /* <DEDUP_REMOVED lines=32> */
[----:B------:R-:W-:Y:S02]  /*17ad0*/  LOP3.LUT R0, R12, 0xff, RZ, 0xc0, !PT ;  /* 0x000000ff0c007812 */ /* 0x000fe400078ec0ff */
[----:B------:R-:W-:-:S02]  /*17ae0*/  PRMT R217, R195, 0x5410, R196 ;  /* 0x00005410c3d97816 */ /* 0x000fc400000000c4 */
[----:B------:R-:W-:Y:S02]  /*17af0*/  @!P4 PRMT R195, R188, 0x5410, RZ ;  /* 0x00005410bcc3c816 */ /* 0x000fe400000000ff */
[----:B------:R-:W-:Y:S01]  /*17b00*/  ISETP.GE.U32.AND P4, PT, R211, R0, PT ;  /* 0x00000000d300720c */ /* 0x000fe20003f86070 */
[----:B------:R-:W-:Y:S01]  /*17b10*/  @!P3 HADD2 R185, -R197.H0_H0, -RZ.H0_H0 ;  /* 0xa00000ffc5b9b230 */ /* 0x000fe20000000900 */
[----:B-1----:R-:W-:-:S04]  /*17b20*/  F2FP.PACK_AB R0, R26, R23 ;  /* 0x000000171a00723e */ /* 0x002fc800000000ff */
[C---:B------:R-:W-:Y:S02]  /*17b30*/  PRMT R194, R0.reuse, 0x7610, R194 ;  /* 0x0000761000c27816 */ /* 0x040fe400000000c2 */
[----:B------:R-:W-:Y:S02]  /*17b40*/  @!P3 PRMT R197, R185, 0x5410, RZ ;  /* 0x00005410b9c5b816 */ /* 0x000fe400000000ff */
[----:B------:R-:W-:Y:S01]  /*17b50*/  ISETP.GE.U32.AND P3, PT, R211, R13, PT ;  /* 0x0000000dd300720c */ /* 0x000fe20003f66070 */
[----:B------:R-:W-:Y:S01]  /*17b60*/  @!P1 HADD2 R64, -R194.H0_H0, -RZ.H0_H0 ;  /* 0xa00000ffc2409230 */ /* 0x000fe20000000900 */
[--C-:B------:R-:W-:Y:S01]  /*17b70*/  SHF.R.U32.HI R13, RZ, 0x10, R12.reuse ;  /* 0x00000010ff0d7819 */ /* 0x100fe2000001160c */
[----:B------:R-:W-:Y:S01]  /*17b80*/  @!P2 HADD2 R187, -R196.H0_H0, -RZ.H0_H0 ;  /* 0xa00000ffc4bba230 */ /* 0x000fe20000000900 */
[----:B------:R-:W-:Y:S02]  /*17b90*/  PRMT R193, R0, 0x7632, R193 ;  /* 0x0000763200c17816 */ /* 0x000fe400000000c1 */
[----:B------:R-:W-:-:S02]  /*17ba0*/  SHF.R.U32.HI R0, RZ, 0x18, R12 ;  /* 0x00000018ff007819 */ /* 0x000fc4000001160c */
[----:B------:R-:W-:Y:S02]  /*17bb0*/  LOP3.LUT R13, R13, 0xff, RZ, 0xc0, !PT ;  /* 0x000000ff0d0d7812 */ /* 0x000fe400078ec0ff */
[----:B------:R-:W-:Y:S02]  /*17bc0*/  PRMT R68, R194, 0x5410, R193 ;  /* 0x00005410c2447816 */ /* 0x000fe400000000c1 */
[----:B------:R-:W-:Y:S02]  /*17bd0*/  @!P1 PRMT R194, R64, 0x5410, RZ ;  /* 0x0000541040c29816 */ /* 0x000fe400000000ff */
[----:B------:R-:W-:Y:S02]  /*17be0*/  @!P2 PRMT R196, R187, 0x5410, RZ ;  /* 0x00005410bbc4a816 */ /* 0x000fe400000000ff */
[C---:B------:R-:W-:Y:S02]  /*17bf0*/  ISETP.GE.U32.AND P1, PT, R211.reuse, R0, PT ;  /* 0x00000000d300720c */ /* 0x040fe40003f26070 */
[----:B------:R-:W-:Y:S01]  /*17c00*/  ISETP.GE.U32.AND P2, PT, R211, R13, PT ;  /* 0x0000000dd300720c */ /* 0x000fe20003f46070 */
[----:B------:R-:W-:Y:S01]  /*17c10*/  FADD.FTZ R13, R235, -R18 ;  /* 0x80000012eb0d7221 */ /* 0x000fe20000010000 */
[----:B------:R-:W-:Y:S01]  /*17c20*/  LOP3.LUT R0, R12, 0xffff, RZ, 0xc0, !PT ;  /* 0x0000ffff0c007812 */ /* 0x000fe200078ec0ff */
[----:B------:R-:W-:Y:S01]  /*17c30*/  MUFU.EX2 R17, R139 ;  /* 0x0000008b00117308 */ /* 0x000fe20000000800 */
[----:B------:R-:W-:-:S02]  /*17c40*/  FMUL.FTZ R12, R55, R2 ;  /* 0x00000002370c7220 */ /* 0x000fc40000410000 */
[----:B------:R-:W-:Y:S01]  /*17c50*/  SHF.R.U32.HI R0, RZ, 0x8, R0 ;  /* 0x00000008ff007819 */ /* 0x000fe20000011600 */
[----:B------:R-:W-:-:S04]  /*17c60*/  FMUL.FTZ R14, R54, R2 ;  /* 0x00000002360e7220 */ /* 0x000fc80000410000 */
[----:B------:R-:W1:Y:S01]  /*17c70*/  MUFU.EX2 R18, R138 ;  /* 0x0000008a00127308 */ /* 0x000e620000000800 */
[----:B------:R-:W-:Y:S01]  /*17c80*/  @!P3 HADD2 R65, -R193.H0_H0, -RZ.H0_H0 ;  /* 0xa00000ffc141b230 */ /* 0x000fe20000000900 */
[-C--:B------:R-:W-:Y:S01]  /*17c90*/  FMUL.FTZ R69, R70, R2.reuse ;  /* 0x0000000246457220 */ /* 0x080fe20000410000 */
[----:B------:R-:W-:Y:S01]  /*17ca0*/  LOP3.LUT R0, R0, 0xffff, RZ, 0xc0, !PT ;  /* 0x0000ffff00007812 */ /* 0x000fe200078ec0ff */
[----:B------:R-:W-:Y:S02]  /*17cb0*/  IMAD.MOV.U32 R70, RZ, RZ, R12 ;  /* 0x000000ffff467224 */ /* 0x000fe400078e000c */
[-C--:B------:R-:W-:Y:S02]  /*17cc0*/  FMUL.FTZ R12, R82, R2.reuse ;  /* 0x00000002520c7220 */ /* 0x080fe40000410000 */
[----:B------:R-:W-:Y:S02]  /*17cd0*/  FMUL.FTZ R13, R13, c[0x0][0x23c] ;  /* 0x00008f000d0d7a20 */ /* 0x000fe40000410000 */
[----:B------:R-:W-:Y:S01]  /*17ce0*/  IMAD.MOV.U32 R82, RZ, RZ, R14 ;  /* 0x000000ffff527224 */ /* 0x000fe200078e000e */
[----:B------:R-:W-:Y:S01]  /*17cf0*/  @!P3 PRMT R193, R65, 0x5410, RZ ;  /* 0x0000541041c1b816 */ /* 0x000fe200000000ff */
[----:B------:R-:W-:Y:S01]  /*17d00*/  FMUL.FTZ R14, R83, R2 ;  /* 0x00000002530e7220 */ /* 0x000fe20000410000 */
[----:B------:R-:W-:Y:S01]  /*17d10*/  ISETP.GE.U32.AND P3, PT, R211, R0, PT ;  /* 0x00000000d300720c */ /* 0x000fe20003f66070 */
[----:B------:R-:W-:-:S02]  /*17d20*/  IMAD.MOV.U32 R247, RZ, RZ, R251 ;  /* 0x000000fffff77224 */ /* 0x000fc400078e00fb */
[-C--:B------:R-:W-:Y:S02]  /*17d30*/  FMUL.FTZ R67, R67, R2.reuse ;  /* 0x0000000243437220 */ /* 0x080fe40000410000 */
[----:B------:R-:W-:Y:S01]  /*17d40*/  IMAD.MOV.U32 R83, RZ, RZ, R243 ;  /* 0x000000ffff537224 */ /* 0x000fe200078e00f3 */
[----:B------:R2:W-:Y:S01]  /*17d50*/  MUFU.EX2 R16, R35 ;  /* 0x0000002300107308 */ /* 0x0005e20000000800 */
[-C--:B------:R-:W-:Y:S02]  /*17d60*/  FMUL.FTZ R243, R87, R2.reuse ;  /* 0x0000000257f37220 */ /* 0x080fe40000410000 */
[----:B------:R-:W-:Y:S02]  /*17d70*/  IMAD.MOV.U32 R87, RZ, RZ, R69 ;  /* 0x000000ffff577224 */ /* 0x000fe400078e0045 */
[----:B------:R-:W-:Y:S02]  /*17d80*/  IMAD.MOV.U32 R117, RZ, RZ, R210 ;  /* 0x000000ffff757224 */ /* 0x000fe400078e00d2 */
[-C--:B------:R-:W-:Y:S01]  /*17d90*/  FMUL.FTZ R69, R114, R2.reuse ;  /* 0x0000000272457220 */ /* 0x080fe20000410000 */
[----:B------:R-:W3:Y:S01]  /*17da0*/  MUFU.EX2 R0, R13 ;  /* 0x0000000d00007308 */ /* 0x000ee20000000800 */
[----:B------:R-:W-:-:S02]  /*17db0*/  FMUL.FTZ R235, R115, R2 ;  /* 0x0000000273eb7220 */ /* 0x000fc40000410000 */
[----:B------:R-:W-:Y:S02]  /*17dc0*/  IMAD.MOV.U32 R128, RZ, RZ, R246 ;  /* 0x000000ffff807224 */ /* 0x000fe400078e00f6 */
[----:B------:R-:W-:Y:S02]  /*17dd0*/  IMAD.MOV.U32 R129, RZ, RZ, R247 ;  /* 0x000000ffff817224 */ /* 0x000fe400078e00f7 */
[----:B------:R-:W-:Y:S02]  /*17de0*/  IMAD.MOV.U32 R65, RZ, RZ, R250 ;  /* 0x000000ffff417224 */ /* 0x000fe400078e00fa */
[-C--:B--2---:R-:W-:Y:S02]  /*17df0*/  FMUL.FTZ R35, R98, R2.reuse ;  /* 0x0000000262237220 */ /* 0x084fe40000410000 */
[----:B------:R-:W-:Y:S02]  /*17e00*/  FMUL.FTZ R231, R71, R2 ;  /* 0x0000000247e77220 */ /* 0x000fe40000410000 */
[----:B------:R-:W-:-:S02]  /*17e10*/  IMAD.MOV.U32 R98, RZ, RZ, R67 ;  /* 0x000000ffff627224 */ /* 0x000fc400078e0043 */
[-C--:B------:R-:W-:Y:S02]  /*17e20*/  FMUL.FTZ R210, R99, R2.reuse ;  /* 0x0000000263d27220 */ /* 0x080fe40000410000 */
[----:B------:R-:W-:Y:S02]  /*17e30*/  IMAD.MOV.U32 R114, RZ, RZ, R214 ;  /* 0x000000ffff727224 */ /* 0x000fe400078e00d6 */
[----:B------:R-:W-:Y:S02]  /*17e40*/  IMAD.MOV.U32 R115, RZ, RZ, R215 ;  /* 0x000000ffff737224 */ /* 0x000fe400078e00d7 */
        /* <DEDUP_REMOVED lines=20> */
[----:B-1----:R-:W-:-:S04]  /*17f90*/  F2FP.PACK_AB R2, R18, R17 ;  /* 0x000000111202723e */ /* 0x002fc800000000ff */
[C---:B------:R-:W-:Y:S02]  /*17fa0*/  PRMT R192, R2.reuse, 0x7610, R192 ;  /* 0x0000761002c07816 */ /* 0x040fe400000000c0 */
[----:B------:R-:W-:-:S03]  /*17fb0*/  PRMT R191, R2, 0x7632, R191 ;  /* 0x0000763202bf7816 */ /* 0x000fc600000000bf */
[----:B------:R-:W-:Y:S01]  /*17fc0*/  @!P6 HADD2 R52, -R192.H0_H0, -RZ.H0_H0 ;  /* 0xa00000ffc034e230 */ /* 0x000fe20000000900 */
[----:B---3--:R-:W-:Y:S01]  /*17fd0*/  FMUL.FTZ R97, R57, R0 ;  /* 0x0000000039617220 */ /* 0x008fe20000410000 */
[----:B------:R-:W-:Y:S01]  /*17fe0*/  PRMT R57, R192, 0x5410, R191 ;  /* 0x00005410c0397816 */ /* 0x000fe200000000bf */
[----:B------:R-:W-:Y:S02]  /*17ff0*/  IMAD.MOV.U32 R66, RZ, RZ, R212 ;  /* 0x000000ffff427224 */ /* 0x000fe400078e00d4 */
[----:B------:R-:W-:Y:S01]  /*18000*/  @!P6 PRMT R192, R52, 0x5410, RZ ;  /* 0x0000541034c0e816 */ /* 0x000fe200000000ff */
[----:B------:R-:W-:Y:S01]  /*18010*/  IMAD.MOV.U32 R52, RZ, RZ, R207 ;  /* 0x000000ffff347224 */ /* 0x000fe200078e00cf */
[----:B------:R-:W-:Y:S08]  /*18020*/  MUFU.EX2 R212, R137 ;  /* 0x0000008900d47308 */ /* 0x000ff00000000800 */
[----:B------:R-:W1:Y:S01]  /*18030*/  MUFU.EX2 R207, R136 ;  /* 0x0000008800cf7308 */ /* 0x000e620000000800 */
[----:B------:R-:W-:-:S02]  /*18040*/  IMAD.MOV.U32 R112, RZ, RZ, R84 ;  /* 0x000000ffff707224 */ /* 0x000fc400078e0054 */
[----:B------:R-:W-:Y:S02]  /*18050*/  IMAD.MOV.U32 R64, RZ, RZ, R85 ;  /* 0x000000ffff407224 */ /* 0x000fe400078e0055 */
[----:B------:R-:W-:Y:S02]  /*18060*/  FMUL.FTZ R101, R61, R0 ;  /* 0x000000003d657220 */ /* 0x000fe40000410000 */
[----:B------:R-:W-:Y:S02]  /*18070*/  IMAD.MOV.U32 R61, RZ, RZ, R115 ;  /* 0x000000ffff3d7224 */ /* 0x000fe400078e0073 */
[----:B------:R-:W-:Y:S02]  /*18080*/  IMAD.MOV.U32 R115, RZ, RZ, R70 ;  /* 0x000000ffff737224 */ /* 0x000fe400078e0046 */
[----:B------:R-:W-:Y:S02]  /*18090*/  IMAD.MOV.U32 R131, RZ, RZ, R112 ;  /* 0x000000ffff837224 */ /* 0x000fe400078e0070 */
        /* <DEDUP_REMOVED lines=8> */
[----:B------:R-:W-:Y:S02]  /*18120*/  IMAD.MOV.U32 R76, RZ, RZ, R113 ;  /* 0x000000ffff4c7224 */ /* 0x000fe400078e0071 */
[-C--:B------:R-:W-:Y:S02]  /*18130*/  FFMA.FTZ R22, R230, R0.reuse, R16 ;  /* 0x00000000e6167223 */ /* 0x080fe40000010010 */
        /* <DEDUP_REMOVED lines=29> */
[----:B-1----:R-:W-:-:S04]  /*18310*/  F2FP.PACK_AB R0, R207, R212 ;  /* 0x000000d4cf00723e */ /* 0x002fc800000000ff */
[C---:B------:R-:W-:Y:S02]  /*18320*/  PRMT R188, R0.reuse, 0x7610, R188 ;  /* 0x0000761000bc7816 */ /* 0x040fe400000000bc */
[----:B------:R-:W-:Y:S01]  /*18330*/  PRMT R187, R0, 0x7632, R187 ;  /* 0x0000763200bb7816 */ /* 0x000fe200000000bb */
[----:B------:R-:W-:Y:S02]  /*18340*/  IMAD.MOV.U32 R124, RZ, RZ, R130 ;  /* 0x000000ffff7c7224 */ /* 0x000fe400078e0082 */
[----:B------:R-:W-:Y:S02]  /*18350*/  @!P2 HADD2 R5, -R188.H0_H0, -RZ.H0_H0 ;  /* 0xa00000ffbc05a230 */ /* 0x000fe40000000900 */
[----:B------:R-:W-:Y:S01]  /*18360*/  @!P1 HADD2 R4, -R187.H0_H0, -RZ.H0_H0 ;  /* 0xa00000ffbb049230 */ /* 0x000fe20000000900 */
[----:B------:R-:W-:Y:S01]  /*18370*/  FMUL.FTZ R130, R126, R6 ;  /* 0x000000067e827220 */ /* 0x000fe20000410000 */
[----:B------:R-:W-:Y:S02]  /*18380*/  PRMT R126, R188, 0x5410, R187 ;  /* 0x00005410bc7e7816 */ /* 0x000fe400000000bb */
[----:B------:R-:W-:-:S02]  /*18390*/  @!P2 PRMT R188, R5, 0x5410, RZ ;  /* 0x0000541005bca816 */ /* 0x000fc400000000ff */
[----:B------:R-:W-:Y:S02]  /*183a0*/  @!P1 PRMT R187, R4, 0x5410, RZ ;  /* 0x0000541004bb9816 */ /* 0x000fe400000000ff */
[----:B------:R-:W2:Y:S01]  /*183b0*/  LDL.LU.64 R4, [R1] ;  /* 0x0000000001047983 */ /* 0x000ea20000300a00 */
[----:B------:R-:W-:Y:S01]  /*183c0*/  IMAD.MOV.U32 R116, RZ, RZ, R204 ;  /* 0x000000ffff747224 */ /* 0x000fe200078e00cc */
[----:B------:R-:W-:Y:S08]  /*183d0*/  MUFU.EX2 R24, R182 ;  /* 0x000000b600187308 */ /* 0x000ff00000000800 */
[----:B------:R-:W1:Y:S01]  /*183e0*/  MUFU.EX2 R204, R183 ;  /* 0x000000b700cc7308 */ /* 0x000e620000000800 */
[----:B------:R-:W-:-:S02]  /*183f0*/  IMAD.MOV.U32 R118, RZ, RZ, R102 ;  /* 0x000000ffff767224 */ /* 0x000fc400078e0066 */
[----:B------:R-:W-:Y:S02]  /*18400*/  IMAD.MOV.U32 R102, RZ, RZ, R83 ;  /* 0x000000ffff667224 */ /* 0x000fe400078e0053 */
[----:B------:R-:W-:Y:S01]  /*18410*/  IMAD.MOV.U32 R103, RZ, RZ, R82 ;  /* 0x000000ffff677224 */ /* 0x000fe200078e0052 */
[----:B------:R-:W-:Y:S01]  /*18420*/  @!P5 HADD2 R7, -R191.H0_H0, -RZ.H0_H0 ;  /* 0xa00000ffbf07d230 */ /* 0x000fe20000000900 */
[----:B------:R-:W-:Y:S02]  /*18430*/  IMAD.MOV.U32 R60, RZ, RZ, R114 ;  /* 0x000000ffff3c7224 */ /* 0x000fe400078e0072 */
[----:B------:R-:W-:Y:S02]  /*18440*/  IMAD.MOV.U32 R119, RZ, RZ, R98 ;  /* 0x000000ffff777224 */ /* 0x000fe400078e0062 */
[----:B------:R-:W-:Y:S02]  /*18450*/  IMAD.MOV.U32 R114, RZ, RZ, R86 ;  /* 0x000000ffff727224 */ /* 0x000fe400078e0056 */
[----:B------:R-:W-:-:S02]  /*18460*/  FMUL.FTZ R98, R58, R6 ;  /* 0x000000063a627220 */ /* 0x000fc40000410000 */
[----:B------:R-:W-:Y:S01]  /*18470*/  IMAD.MOV.U32 R77, RZ, RZ, R102 ;  /* 0x000000ffff4d7224 */ /* 0x000fe200078e0066 */
[----:B-1----:R-:W-:Y:S01]  /*18480*/  F2FP.PACK_AB R2, R204, R24 ;  /* 0x00000018cc02723e */ /* 0x002fe200000000ff */
[----:B------:R-:W-:Y:S01]  /*18490*/  IMAD.MOV.U32 R58, RZ, RZ, R99 ;  /* 0x000000ffff3a7224 */ /* 0x000fe200078e0063 */
[----:B------:R-:W-:Y:S01]  /*184a0*/  LOP3.LUT R0, R10, 0xff, RZ, 0xc0, !PT ;  /* 0x000000ff0a007812 */ /* 0x000fe200078ec0ff */
[-C--:B------:R-:W-:Y:S01]  /*184b0*/  FMUL.FTZ R102, R62, R6.reuse ;  /* 0x000000063e667220 */ /* 0x080fe20000410000 */
[----:B------:R-:W-:Y:S01]  /*184c0*/  PRMT R190, R2, 0x7610, R190 ;  /* 0x0000761002be7816 */ /* 0x000fe200000000be */
[----:B------:R-:W-:Y:S02]  /*184d0*/  FMUL.FTZ R99, R59, R6 ;  /* 0x000000063b637220 */ /* 0x000fe40000410000 */
[----:B------:R-:W-:Y:S02]  /*184e0*/  IMAD.MOV.U32 R62, RZ, RZ, R103 ;  /* 0x000000ffff3e7224 */ /* 0x000fe400078e0067 */
[----:B------:R-:W-:-:S02]  /*184f0*/  IMAD.MOV.U32 R59, RZ, RZ, R76 ;  /* 0x000000ffff3b7224 */ /* 0x000fc400078e004c */
[----:B------:R-:W-:Y:S01]  /*18500*/  FMUL.FTZ R103, R63, R6 ;  /* 0x000000063f677220 */ /* 0x000fe20000410000 */
[----:B------:R-:W-:Y:S01]  /*18510*/  @!P5 PRMT R191, R7, 0x5410, RZ ;  /* 0x0000541007bfd816 */ /* 0x000fe200000000ff */
[----:B------:R-:W-:Y:S02]  /*18520*/  IMAD.MOV.U32 R230, RZ, RZ, R87 ;  /* 0x000000ffffe67224 */ /* 0x000fe400078e0057 */
[----:B------:R-:W-:Y:S02]  /*18530*/  IMAD.MOV.U32 R125, RZ, RZ, R131 ;  /* 0x000000ffff7d7224 */ /* 0x000fe400078e0083 */
[----:B------:R-:W-:Y:S02]  /*18540*/  IMAD.MOV.U32 R76, RZ, RZ, R115 ;  /* 0x000000ffff4c7224 */ /* 0x000fe400078e0073 */
[----:B------:R-:W-:Y:S01]  /*18550*/  IMAD.MOV.U32 R63, RZ, RZ, R114 ;  /* 0x000000ffff3f7224 */ /* 0x000fe200078e0072 */
[----:B------:R-:W-:Y:S01]  /*18560*/  ISETP.GE.U32.AND P6, PT, R211, R0, PT ;  /* 0x00000000d300720c */ /* 0x000fe20003fc6070 */
        /* <DEDUP_REMOVED lines=27> */
[----:B------:R-:W-:Y:S01]  /*18720*/  LOP3.LUT R0, R241, UR13, R30, 0x96, !PT ;  /* 0x0000000df1007c12 */ /* 0x000fe2000f8e961e */
[----:B------:R-:W-:Y:S01]  /*18730*/  IMAD.WIDE.U32 R6, R216, -0x2daee0ad, RZ ;  /* 0xd2511f53d8067825 */ /* 0x000fe200078e00ff */
[----:B------:R-:W-:Y:S01]  /*18740*/  @!P4 HADD2 R9, -R190.H0_H0, -RZ.H0_H0 ;  /* 0xa00000ffbe09c230 */ /* 0x000fe20000000900 */
[----:B------:R-:W-:Y:S02]  /*18750*/  PRMT R189, R2, 0x7632, R189 ;  /* 0x0000763202bd7816 */ /* 0x000fe400000000bd */
[----:B------:R-:W-:Y:S02]  /*18760*/  IMAD.MOV.U32 R78, RZ, RZ, R13 ;  /* 0x000000ffff4e7224 */ /* 0x000fe400078e000d */
[----:B------:R-:W-:Y:S01]  /*18770*/  PRMT R127, R190, 0x5410, R189 ;  /* 0x00005410be7f7816 */ /* 0x000fe200000000bd */
[----:B------:R-:W-:Y:S01]  /*18780*/  IMAD.MOV.U32 R79, RZ, RZ, R12 ;  /* 0x000000ffff4f7224 */ /* 0x000fe200078e000c */
[----:B------:R-:W-:Y:S01]  /*18790*/  @!P4 PRMT R190, R9, 0x5410, RZ ;  /* 0x0000541009bec816 */ /* 0x000fe200000000ff */
[----:B------:R-:W-:Y:S01]  /*187a0*/  IMAD.MOV.U32 R9, RZ, RZ, R14 ;  /* 0x000000ffff097224 */ /* 0x000fe200078e000e */
[----:B------:R-:W-:-:S02]  /*187b0*/  LOP3.LUT R13, R10, 0xffff, RZ, 0xc0, !PT ;  /* 0x0000ffff0a0d7812 */ /* 0x000fc400078ec0ff */
[--C-:B------:R-:W-:Y:S02]  /*187c0*/  SHF.R.U32.HI R14, RZ, 0x10, R10.reuse ;  /* 0x00000010ff0e7819 */ /* 0x100fe4000001160a */
[----:B------:R-:W-:Y:S01]  /*187d0*/  SHF.R.U32.HI R12, RZ, 0x18, R10 ;  /* 0x00000018ff0c7819 */ /* 0x000fe2000001160a */
[----:B------:R-:W-:Y:S01]  /*187e0*/  @!P3 HADD2 R8, -R189.H0_H0, -RZ.H0_H0 ;  /* 0xa00000ffbd08b230 */ /* 0x000fe20000000900 */
[----:B------:R-:W-:-:S04]  /*187f0*/  IMAD.MOV.U32 R216, RZ, RZ, R9 ;  /* 0x000000ffffd87224 */ /* 0x000fc800078e0009 */
[----:B------:R-:W-:Y:S02]  /*18800*/  @!P3 PRMT R189, R8, 0x5410, RZ ;  /* 0x0000541008bdb816 */ /* 0x000fe400000000ff */
[----:B------:R-:W-:Y:S01]  /*18810*/  ISETP.GE.U32.AND P5, PT, R211, R12, PT ;  /* 0x0000000cd300720c */ /* 0x000fe20003fa6070 */
[----:B------:R-:W-:Y:S02]  /*18820*/  IMAD.MOV.U32 R241, RZ, RZ, R79 ;  /* 0x000000fffff17224 */ /* 0x000fe400078e004f */
[----:B------:R-:W-:Y:S01]  /*18830*/  FADD.FTZ R12, R19, R27 ;  /* 0x0000001b130c7221 */ /* 0x000fe20000010000 */
[----:B--2---:R-:W-:Y:S01]  /*18840*/  LOP3.LUT R2, R7, UR12, R4, 0x96, !PT ;  /* 0x0000000c07027c12 */ /* 0x004fe2000f8e9604 */
[----:B------:R-:W-:-:S04]  /*18850*/  IMAD.WIDE.U32 R4, R0, -0x2daee0ad, RZ ;  /* 0xd2511f5300047825 */ /* 0x000fc800078e00ff */
[----:B------:R-:W-:Y:S01]  /*18860*/  IMAD.WIDE.U32 R10, R2, -0x326172a9, RZ ;  /* 0xcd9e8d57020a7825 */ /* 0x000fe200078e00ff */
[----:B------:R-:W-:-:S04]  /*18870*/  LOP3.LUT R6, R5, UR10, R6, 0x96, !PT ;  /* 0x0000000a05067c12 */ /* 0x000fc8000f8e9606 */
[----:B------:R-:W-:Y:S01]  /*18880*/  LOP3.LUT R0, R11, UR11, R240, 0x96, !PT ;  /* 0x0000000b0b007c12 */ /* 0x000fe2000f8e96f0 */
[----:B------:R-:W-:-:S04]  /*18890*/  IMAD.WIDE.U32 R6, R6, -0x326172a9, RZ ;  /* 0xcd9e8d5706067825 */ /* 0x000fc800078e00ff */
[----:B------:R-:W-:Y:S01]  /*188a0*/  IMAD.WIDE.U32 R8, R0, -0x2daee0ad, RZ ;  /* 0xd2511f5300087825 */ /* 0x000fe200078e00ff */
[----:B------:R-:W-:-:S05]  /*188b0*/  LOP3.LUT R0, R7, UR9, R10, 0x96, !PT ;  /* 0x0000000907007c12 */ /* 0x000fca000f8e960a */
[----:B------:R-:W-:Y:S01]  /*188c0*/  IMAD.WIDE.U32 R10, R0, -0x2daee0ad, RZ ;  /* 0xd2511f53000a7825 */ /* 0x000fe200078e00ff */
[----:B------:R-:W-:-:S04]  /*188d0*/  LOP3.LUT R2, R9, UR8, R4, 0x96, !PT ;  /* 0x0000000809027c12 */ /* 0x000fc8000f8e9604 */
[----:B------:R-:W-:-:S05]  /*188e0*/  LOP3.LUT R0, R11, UR6, R8, 0x96, !PT ;  /* 0x000000060b007c12 */ /* 0x000fca000f8e9608 */
[----:B------:R-:W-:-:S05]  /*188f0*/  IMAD.WIDE.U32 R4, R0, -0x326172a9, RZ ;  /* 0xcd9e8d5700047825 */ /* 0x000fca00078e00ff */
[----:B------:R-:W-:-:S04]  /*18900*/  LOP3.LUT R0, R4, 0xff, RZ, 0xc0, !PT ;  /* 0x000000ff04007812 */ /* 0x000fc800078ec0ff */
[----:B------:R-:W-:Y:S02]  /*18910*/  ISETP.GE.U32.AND P4, PT, R211, R0, PT ;  /* 0x00000000d300720c */ /* 0x000fe40003f86070 */
[----:B------:R-:W-:Y:S01]  /*18920*/  SHF.R.U32.HI R0, RZ, 0x18, R4 ;  /* 0x00000018ff007819 */ /* 0x000fe20000011604 */
[----:B------:R-:W-:-:S03]  /*18930*/  IMAD.WIDE.U32 R8, R2, -0x326172a9, RZ ;  /* 0xcd9e8d5702087825 */ /* 0x000fc600078e00ff */
[----:B------:R-:W-:Y:S02]  /*18940*/  ISETP.GE.U32.AND P1, PT, R211, R0, PT ;  /* 0x00000000d300720c */ /* 0x000fe40003f26070 */
[----:B------:R-:W-:Y:S02]  /*18950*/  SHF.R.U32.HI R0, RZ, 0x8, R13 ;  /* 0x00000008ff007819 */ /* 0x000fe4000001160d */
[----:B------:R-:W1:Y:S01]  /*18960*/  LDC.U8 R13, c[0x0][0x2d8] ;  /* 0x0000b600ff0d7b82 */ /* 0x000e620000000000 */
[----:B------:R-:W-:Y:S01]  /*18970*/  LOP3.LUT R2, R5, UR15, R8, 0x96, !PT ;  /* 0x0000000f05027c12 */ /* 0x000fe2000f8e9608 */
[----:B------:R-:W-:Y:S02]  /*18980*/  IMAD.MOV.U32 R8, RZ, RZ, R208 ;  /* 0x000000ffff087224 */ /* 0x000fe400078e00d0 */
[----:B------:R2:W-:Y:S01]  /*18990*/  MUFU.EX2 R208, R221 ;  /* 0x000000dd00d07308 */ /* 0x0005e20000000800 */
[----:B------:R-:W-:Y:S02]  /*189a0*/  LOP3.LUT R9, R9, UR7, R6, 0x96, !PT ;  /* 0x0000000709097c12 */ /* 0x000fe4000f8e9606 */
[----:B------:R-:W-:-:S02]  /*189b0*/  LOP3.LUT R6, R4, 0xffff, RZ, 0xc0, !PT ;  /* 0x0000ffff04067812 */ /* 0x000fc400078ec0ff */
[----:B------:R-:W-:Y:S01]  /*189c0*/  SHF.R.U32.HI R5, RZ, 0x10, R4 ;  /* 0x00000010ff057819 */ /* 0x000fe20000011604 */
[----:B--2---:R-:W-:Y:S02]  /*189d0*/  IMAD.MOV.U32 R221, RZ, RZ, R59 ;  /* 0x000000ffffdd7224 */ /* 0x004fe400078e003b */
[----:B------:R-:W-:Y:S02]  /*189e0*/  IMAD.MOV.U32 R59, RZ, RZ, R124 ;  /* 0x000000ffff3b7224 */ /* 0x000fe400078e007c */
[----:B------:R-:W-:Y:S02]  /*189f0*/  IMAD.MOV.U32 R124, RZ, RZ, R210 ;  /* 0x000000ffff7c7224 */ /* 0x000fe400078e00d2 */
[----:B------:R-:W2:Y:S01]  /*18a00*/  MUFU.EX2 R210, R223 ;  /* 0x000000df00d27308 */ /* 0x000ea20000000800 */
[----:B------:R-:W-:Y:S02]  /*18a10*/  LOP3.LUT R4, R5, 0xff, RZ, 0xc0, !PT ;  /* 0x000000ff05047812 */ /* 0x000fe400078ec0ff */
[----:B------:R-:W-:-:S02]  /*18a20*/  LOP3.LUT R0, R0, 0xffff, RZ, 0xc0, !PT ;  /* 0x0000ffff00007812 */ /* 0x000fc400078ec0ff */
[C---:B-1----:R-:W-:Y:S01]  /*18a30*/  ISETP.GE.U32.AND P2, PT, R13.reuse, R4, PT ;  /* 0x000000040d00720c */ /* 0x042fe20003f46070 */
[----:B------:R-:W-:Y:S01]  /*18a40*/  IMAD.MOV.U32 R240, RZ, RZ, R78 ;  /* 0x000000fffff07224 */ /* 0x000fe200078e004e */
[----:B------:R-:W-:Y:S01]  /*18a50*/  ISETP.GE.U32.AND P3, PT, R13, R0, PT ;  /* 0x000000000d00720c */ /* 0x000fe20003f66070 */
[----:B------:R-:W-:Y:S01]  /*18a60*/  IMAD.MOV.U32 R78, RZ, RZ, R125 ;  /* 0x000000ffff4e7224 */ /* 0x000fe200078e007d */
[----:B--2---:R-:W-:-:S04]  /*18a70*/  F2FP.PACK_AB R4, R210, R208 ;  /* 0x000000d0d204723e */ /* 0x004fc800000000ff */
[C---:B------:R-:W-:Y:S01]  /*18a80*/  PRMT R186, R4.reuse, 0x7610, R186 ;  /* 0x0000761004ba7816 */ /* 0x040fe200000000ba */
[----:B------:R-:W-:Y:S01]  /*18a90*/  IMAD.MOV.U32 R125, RZ, RZ, R35 ;  /* 0x000000ffff7d7224 */ /* 0x000fe200078e0023 */
[----:B------:R-:W1:Y:S01]  /*18aa0*/  MUFU.EX2 R0, R184 ;  /* 0x000000b800007308 */ /* 0x000e620000000800 */
[----:B------:R-:W-:Y:S01]  /*18ab0*/  IMAD.MOV.U32 R35, RZ, RZ, R209 ;  /* 0x000000ffff237224 */ /* 0x000fe200078e00d1 */
[----:B------:R-:W-:Y:S01]  /*18ac0*/  PRMT R185, R4, 0x7632, R185 ;  /* 0x0000763204b97816 */ /* 0x000fe200000000b9 */
[----:B------:R-:W-:Y:S01]  /*18ad0*/  @!P6 HADD2 R36, -R186.H0_H0, -RZ.H0_H0 ;  /* 0xa00000ffba24e230 */ /* 0x000fe20000000900 */
[----:B------:R-:W-:Y:S01]  /*18ae0*/  LOP3.LUT R4, R14, 0xff, RZ, 0xc0, !PT ;  /* 0x000000ff0e047812 */ /* 0x000fe200078ec0ff */
[----:B------:R-:W-:-:S03]  /*18af0*/  IMAD.MOV.U32 R223, RZ, RZ, R125 ;  /* 0x000000ffffdf7224 */ /* 0x000fc600078e007d */
[----:B------:R-:W-:Y:S01]  /*18b00*/  MUFU.EX2 R209, R198 ;  /* 0x000000c600d17308 */ /* 0x000fe20000000800 */
[----:B------:R-:W-:Y:S02]  /*18b10*/  PRMT R125, R186, 0x5410, R185 ;  /* 0x00005410ba7d7816 */ /* 0x000fe400000000b9 */
[----:B------:R-:W-:-:S05]  /*18b20*/  @!P6 PRMT R186, R36, 0x5410, RZ ;  /* 0x0000541024bae816 */ /* 0x000fca00000000ff */
[----:B------:R-:W2:Y:S01]  /*18b30*/  MUFU.EX2 R211, R199 ;  /* 0x000000c700d37308 */ /* 0x000ea20000000800 */
[----:B------:R-:W-:Y:S02]  /*18b40*/  ISETP.GE.U32.AND P6, PT, R13, R4, PT ;  /* 0x000000040d00720c */ /* 0x000fe40003fc6070 */
[----:B------:R-:W-:Y:S01]  /*18b50*/  SHF.R.U32.HI R4, RZ, 0x8, R6 ;  /* 0x00000008ff047819 */ /* 0x000fe20000011606 */
[----:B------:R-:W-:-:S03]  /*18b60*/  @!P3 HADD2 R37, -R185.H0_H0, -RZ.H0_H0 ;  /* 0xa00000ffb925b230 */ /* 0x000fc60000000900 */
[----:B------:R-:W-:Y:S02]  /*18b70*/  LOP3.LUT R4, R4, 0xffff, RZ, 0xc0, !PT ;  /* 0x0000ffff04047812 */ /* 0x000fe400078ec0ff */
[----:B------:R-:W-:Y:S01]  /*18b80*/  @!P3 PRMT R185, R37, 0x5410, RZ ;  /* 0x0000541025b9b816 */ /* 0x000fe200000000ff */
[C---:B-1----:R-:W-:Y:S01]  /*18b90*/  FADD.FTZ R11, R0.reuse, R22 ;  /* 0x00000016000b7221 */ /* 0x042fe20000010000 */
[----:B------:R-:W-:Y:S02]  /*18ba0*/  ISETP.GE.U32.AND P3, PT, R13, R4, PT ;  /* 0x000000040d00720c */ /* 0x000fe40003f66070 */
[----:B------:R-:W-:Y:S02]  /*18bb0*/  F2FP.PACK_AB R4, R0, R16 ;  /* 0x000000100004723e */ /* 0x000fe400000000ff */
[----:B--2---:R-:W-:-:S04]  /*18bc0*/  F2FP.PACK_AB R0, R211, R209 ;  /* 0x000000d1d300723e */ /* 0x004fc800000000ff */
[C---:B------:R-:W-:Y:S02]  /*18bd0*/  PRMT R184, R0.reuse, 0x7610, R184 ;  /* 0x0000761000b87816 */ /* 0x040fe400000000b8 */
[----:B------:R-:W-:Y:S01]  /*18be0*/  PRMT R183, R0, 0x7632, R183 ;  /* 0x0000763200b77816 */ /* 0x000fe200000000b7 */
[----:B------:R-:W-:Y:S02]  /*18bf0*/  IMAD.MOV.U32 R79, RZ, RZ, R59 ;  /* 0x000000ffff4f7224 */ /* 0x000fe400078e003b */
[----:B------:R-:W-:Y:S01]  /*18c00*/  @!P6 HADD2 R38, -R184.H0_H0, -RZ.H0_H0 ;  /* 0xa00000ffb826e230 */ /* 0x000fe20000000900 */
[----:B------:R-:W-:Y:S01]  /*18c10*/  LOP3.LUT R0, R2, 0xff, RZ, 0xc0, !PT ;  /* 0x000000ff02007812 */ /* 0x000fe200078ec0ff */
[----:B------:R-:W-:Y:S01]  /*18c20*/  IMAD.MOV.U32 R59, RZ, RZ, R124 ;  /* 0x000000ffff3b7224 */ /* 0x000fe200078e007c */
[----:B------:R-:W-:Y:S02]  /*18c30*/  PRMT R124, R184, 0x5410, R183 ;  /* 0x00005410b87c7816 */ /* 0x000fe400000000b7 */
[----:B------:R-:W-:-:S02]  /*18c40*/  @!P6 PRMT R184, R38, 0x5410, RZ ;  /* 0x0000541026b8e816 */ /* 0x000fc400000000ff */
[----:B------:R-:W-:Y:S02]  /*18c50*/  ISETP.GE.U32.AND P6, PT, R13, R0, PT ;  /* 0x000000000d00720c */ /* 0x000fe40003fc6070 */
[----:B------:R-:W-:Y:S01]  /*18c60*/  LOP3.LUT R0, R2, 0xffff, RZ, 0xc0, !PT ;  /* 0x0000ffff02007812 */ /* 0x000fe200078ec0ff */
[----:B------:R-:W-:Y:S01]  /*18c70*/  IMAD.MOV.U32 R198, RZ, RZ, R30 ;  /* 0x000000ffffc67224 */ /* 0x000fe200078e001e */
[----:B------:R-:W-:Y:S02]  /*18c80*/  @!P5 HADD2 R39, -R183.H0_H0, -RZ.H0_H0 ;  /* 0xa00000ffb727d230 */ /* 0x000fe40000000900 */
[----:B------:R-:W-:Y:S01]  /*18c90*/  SHF.R.U32.HI R0, RZ, 0x8, R0 ;  /* 0x00000008ff007819 */ /* 0x000fe20000011600 */
[----:B------:R-:W-:-:S03]  /*18ca0*/  IMAD.MOV.U32 R36, RZ, RZ, R198 ;  /* 0x000000ffff247224 */ /* 0x000fc600078e00c6 */
[----:B------:R-:W-:Y:S01]  /*18cb0*/  LOP3.LUT R0, R0, 0xffff, RZ, 0xc0, !PT ;  /* 0x0000ffff00007812 */ /* 0x000fe200078ec0ff */
[----:B------:R-:W-:Y:S01]  /*18cc0*/  IMAD.MOV.U32 R198, RZ, RZ, R240 ;  /* 0x000000ffffc67224 */ /* 0x000fe200078e00f0 */
[----:B------:R-:W-:Y:S01]  /*18cd0*/  @!P5 PRMT R183, R39, 0x5410, RZ ;  /* 0x0000541027b7d816 */ /* 0x000fe200000000ff */
[----:B------:R-:W-:Y:S01]  /*18ce0*/  IMAD.MOV.U32 R240, RZ, RZ, R241 ;  /* 0x000000fffff07224 */ /* 0x000fe200078e00f1 */
[----:B------:R-:W-:Y:S01]  /*18cf0*/  ISETP.GE.U32.AND P5, PT, R13, R0, PT ;  /* 0x000000000d00720c */ /* 0x000fe20003fa6070 */
[----:B------:R-:W-:Y:S02]  /*18d00*/  IMAD.MOV.U32 R241, RZ, RZ, R216 ;  /* 0x000000fffff17224 */ /* 0x000fe400078e00d8 */
[----:B------:R-:W-:Y:S02]  /*18d10*/  IMAD.MOV.U32 R216, RZ, RZ, R63 ;  /* 0x000000ffffd87224 */ /* 0x000fe400078e003f */
[----:B------:R-:W-:Y:S01]  /*18d20*/  IMAD.MOV.U32 R63, RZ, RZ, R62 ;  /* 0x000000ffff3f7224 */ /* 0x000fe200078e003e */
[----:B------:R-:W-:Y:S01]  /*18d30*/  MUFU.EX2 R7, R220 ;  /* 0x000000dc00077308 */ /* 0x000fe20000000800 */
[----:B------:R-:W-:-:S02]  /*18d40*/  IMAD.MOV.U32 R62, RZ, RZ, R76 ;  /* 0x000000ffff3e7224 */ /* 0x000fc400078e004c */
[----:B------:R-:W-:Y:S02]  /*18d50*/  FADD.FTZ R5, R25, R34 ;  /* 0x0000002219057221 */ /* 0x000fe40000010000 */
[----:B------:R-:W-:-:S03]  /*18d60*/  IMAD.MOV.U32 R76, RZ, RZ, R200 ;  /* 0x000000ffff4c7224 */ /* 0x000fc600078e00c8 */
[----:B------:R-:W1:Y:S01]  /*18d70*/  MUFU.EX2 R6, R222 ;  /* 0x000000de00067308 */ /* 0x000e620000000800 */
[----:B------:R-:W-:Y:S01]  /*18d80*/  FADD.FTZ R13, R23, R5 ;  /* 0x00000005170d7221 */ /* 0x000fe20000010000 */
[C---:B------:R-:W-:Y:S02]  /*18d90*/  PRMT R182, R4.reuse, 0x7610, R182 ;  /* 0x0000761004b67816 */ /* 0x040fe400000000b6 */
[----:B------:R-:W-:-:S04]  /*18da0*/  PRMT R181, R4, 0x7632, R181 ;  /* 0x0000763204b57816 */ /* 0x000fc800000000b5 */
[----:B------:R2:W-:Y:S01]  /*18db0*/  MUFU.EX2 R200, R225 ;  /* 0x000000e100c87308 */ /* 0x0005e20000000800 */
[----:B------:R-:W-:Y:S01]  /*18dc0*/  IMAD.WIDE.U32 R4, R9, -0x2daee0ad, RZ ;  /* 0xd2511f5309047825 */ /* 0x000fe200078e00ff */
[----:B------:R-:W-:-:S03]  /*18dd0*/  @!P5 HADD2 R41, -R181.H0_H0, -RZ.H0_H0 ;  /* 0xa00000ffb529d230 */ /* 0x000fc60000000900 */
[----:B------:R-:W-:Y:S01]  /*18de0*/  IMAD.MOV.U32 R199, RZ, RZ, R31 ;  /* 0x000000ffffc77224 */ /* 0x000fe200078e001f */
[----:B------:R-:W-:Y:S01]  /*18df0*/  LOP3.LUT R0, R5, UR16, R10, 0x96, !PT ;  /* 0x0000001005007c12 */ /* 0x000fe2000f8e960a */
[----:B------:R-:W-:Y:S01]  /*18e00*/  IMAD.MOV.U32 R34, RZ, RZ, R223 ;  /* 0x000000ffff227224 */ /* 0x000fe200078e00df */
[----:B--2---:R-:W2:Y:S01]  /*18e10*/  LDC.U8 R225, c[0x0][0x2d8] ;  /* 0x0000b600ffe17b82 */ /* 0x004ea20000000000 */
[----:B------:R-:W-:Y:S01]  /*18e20*/  IMAD.MOV.U32 R37, RZ, RZ, R199 ;  /* 0x000000ffff257224 */ /* 0x000fe200078e00c7 */
[----:B------:R-:W-:Y:S01]  /*18e30*/  PRMT R16, R182, 0x5410, R181 ;  /* 0x00005410b6107816 */ /* 0x000fe200000000b5 */
[----:B------:R-:W-:Y:S01]  /*18e40*/  IMAD.MOV.U32 R223, RZ, RZ, R8 ;  /* 0x000000ffffdf7224 */ /* 0x000fe200078e0008 */
[----:B------:R-:W-:Y:S01]  /*18e50*/  LOP3.LUT R8, R0, 0xffff, RZ, 0xc0, !PT ;  /* 0x0000ffff00087812 */ /* 0x000fe200078ec0ff */
[----:B------:R-:W-:Y:S01]  /*18e60*/  @!P6 HADD2 R40, -R182.H0_H0, -RZ.H0_H0 ;  /* 0xa00000ffb628e230 */ /* 0x000fe20000000900 */
[----:B------:R-:W-:Y:S01]  /*18e70*/  @!P5 PRMT R181, R41, 0x5410, RZ ;  /* 0x0000541029b5d816 */ /* 0x000fe200000000ff */
[----:B------:R-:W-:Y:S01]  /*18e80*/  IMAD.MOV.U32 R41, RZ, RZ, R37 ;  /* 0x000000ffff297224 */ /* 0x000fe200078e0025 */
[----:B-1----:R-:W-:Y:S01]  /*18e90*/  F2FP.PACK_AB R9, R6, R7 ;  /* 0x000000070609723e */ /* 0x002fe200000000ff */
[----:B------:R-:W-:Y:S01]  /*18ea0*/  IMAD.MOV.U32 R37, RZ, RZ, R61 ;  /* 0x000000ffff257224 */ /* 0x000fe200078e003d */
[----:B------:R-:W-:Y:S01]  /*18eb0*/  SHF.R.U32.HI R8, RZ, 0x8, R8 ;  /* 0x00000008ff087819 */ /* 0x000fe20000011608 */
[----:B------:R-:W-:Y:S01]  /*18ec0*/  IMAD.MOV.U32 R61, RZ, RZ, R71 ;  /* 0x000000ffff3d7224 */ /* 0x000fe200078e0047 */
[----:B------:R-:W-:Y:S01]  /*18ed0*/  MUFU.EX2 R222, R234 ;  /* 0x000000ea00de7308 */ /* 0x000fe20000000800 */
[----:B------:R-:W-:Y:S01]  /*18ee0*/  IMAD.MOV.U32 R71, RZ, RZ, R252 ;  /* 0x000000ffff477224 */ /* 0x000fe200078e00fc */
[----:B------:R-:W-:Y:S01]  /*18ef0*/  PRMT R180, R9, 0x7610, R180 ;  /* 0x0000761009b47816 */ /* 0x000fe200000000b4 */
[----:B------:R-:W-:Y:S01]  /*18f00*/  IMAD.MOV.U32 R25, RZ, RZ, R221 ;  /* 0x000000ffff197224 */ /* 0x000fe200078e00dd */
[----:B------:R-:W-:Y:S01]  /*18f10*/  LOP3.LUT R8, R8, 0xffff, RZ, 0xc0, !PT ;  /* 0x0000ffff08087812 */ /* 0x000fe200078ec0ff */
[----:B------:R-:W-:Y:S01]  /*18f20*/  IMAD.MOV.U32 R22, RZ, RZ, R52 ;  /* 0x000000ffff167224 */ /* 0x000fe200078e0034 */
[----:B------:R-:W-:Y:S01]  /*18f30*/  PRMT R178, R135, 0x7610, R178 ;  /* 0x0000761087b27816 */ /* 0x000fe200000000b2 */
[----:B------:R-:W3:Y:S01]  /*18f40*/  LDL.LU.64 R30, [R1+0x108] ;  /* 0x00010800011e7983 */ /* 0x000ee20000300a00 */
[----:B------:R-:W1:Y:S01]  /*18f50*/  MUFU.EX2 R252, R227 ;  /* 0x000000e300fc7308 */ /* 0x000e620000000800 */
[----:B------:R-:W-:Y:S01]  /*18f60*/  @!P4 HADD2 R42, -R180.H0_H0, -RZ.H0_H0 ;  /* 0xa00000ffb42ac230 */ /* 0x000fe20000000900 */
[----:B------:R-:W-:-:S02]  /*18f70*/  PRMT R179, R9, 0x7632, R179 ;  /* 0x0000763209b37816 */ /* 0x000fc400000000b3 */
[C---:B--2---:R-:W-:Y:S02]  /*18f80*/  ISETP.GE.U32.AND P5, PT, R225.reuse, R8, PT ;  /* 0x00000008e100720c */ /* 0x044fe40003fa6070 */
[----:B------:R-:W-:Y:S02]  /*18f90*/  LOP3.LUT R8, R0, 0xff, RZ, 0xc0, !PT ;  /* 0x000000ff00087812 */ /* 0x000fe400078ec0ff */
[----:B------:R-:W-:Y:S02]  /*18fa0*/  PRMT R19, R180, 0x5410, R179 ;  /* 0x00005410b4137816 */ /* 0x000fe400000000b3 */
[----:B------:R-:W-:Y:S02]  /*18fb0*/  @!P4 PRMT R180, R42, 0x5410, RZ ;  /* 0x000054102ab4c816 */ /* 0x000fe400000000ff */
[----:B------:R-:W-:Y:S01]  /*18fc0*/  ISETP.GE.U32.AND P4, PT, R225, R8, PT ;  /* 0x00000008e100720c */ /* 0x000fe20003f86070 */
[----:B------:R-:W-:Y:S01]  /*18fd0*/  FADD.FTZ R9, R7, R11 ;  /* 0x0000000b07097221 */ /* 0x000fe20000010000 */
[----:B-1----:R-:W-:-:S02]  /*18fe0*/  F2FP.PACK_AB R7, R252, R200 ;  /* 0x000000c8fc07723e */ /* 0x002fc400000000ff */
[----:B------:R-:W-:Y:S01]  /*18ff0*/  @!P6 PRMT R182, R40, 0x5410, RZ ;  /* 0x0000541028b6e816 */ /* 0x000fe200000000ff */
[----:B------:R-:W-:Y:S01]  /*19000*/  IMAD.MOV.U32 R27, RZ, RZ, R223 ;  /* 0x000000ffff1b7224 */ /* 0x000fe200078e00df */
[C---:B------:R-:W-:Y:S01]  /*19010*/  PRMT R176, R7.reuse, 0x7610, R176 ;  /* 0x0000761007b07816 */ /* 0x040fe200000000b0 */
[----:B------:R-:W-:Y:S01]  /*19020*/  IMAD.MOV.U32 R40, RZ, RZ, R36 ;  /* 0x000000ffff287224 */ /* 0x000fe200078e0024 */
[----:B------:R-:W-:Y:S01]  /*19030*/  PRMT R175, R7, 0x7632, R175 ;  /* 0x0000763207af7816 */ /* 0x000fe200000000af */
[----:B------:R-:W-:Y:S01]  /*19040*/  IMAD.MOV.U32 R36, RZ, RZ, R60 ;  /* 0x000000ffff247224 */ /* 0x000fe200078e003c */
[----:B------:R-:W-:Y:S03]  /*19050*/  MUFU.EX2 R221, R174 ;  /* 0x000000ae00dd7308 */ /* 0x000fe60000000800 */
[----:B------:R-:W-:Y:S01]  /*19060*/  @!P4 HADD2 R46, -R176.H0_H0, -RZ.H0_H0 ;  /* 0xa00000ffb02ec230 */ /* 0x000fe20000000900 */
[----:B------:R-:W-:Y:S01]  /*19070*/  LOP3.LUT R7, R4, 0xff, RZ, 0xc0, !PT ;  /* 0x000000ff04077812 */ /* 0x000fe200078ec0ff */
[----:B------:R-:W-:Y:S01]  /*19080*/  IMAD.MOV.U32 R60, RZ, RZ, R67 ;  /* 0x000000ffff3c7224 */ /* 0x000fe200078e0043 */
[----:B------:R-:W-:Y:S01]  /*19090*/  PRMT R67, R176, 0x5410, R175 ;  /* 0x00005410b0437816 */ /* 0x000fe200000000af */
[----:B------:R-:W-:Y:S01]  /*190a0*/  IMAD.MOV.U32 R52, RZ, RZ, R66 ;  /* 0x000000ffff347224 */ /* 0x000fe200078e0042 */
[----:B------:R-:W-:Y:S01]  /*190b0*/  @!P4 PRMT R176, R46, 0x5410, RZ ;  /* 0x000054102eb0c816 */ /* 0x000fe200000000ff */
[----:B------:R-:W2:Y:S01]  /*190c0*/  LDL R227, [R1+0x9c] ;  /* 0x00009c0001e37983 */ /* 0x000ea20000100800 */
[----:B------:R-:W-:-:S02]  /*190d0*/  ISETP.GE.U32.AND P4, PT, R225, R7, PT ;  /* 0x00000007e100720c */ /* 0x000fc40003f86070 */
[----:B------:R-:W-:Y:S02]  /*190e0*/  LOP3.LUT R7, R4, 0xffff, RZ, 0xc0, !PT ;  /* 0x0000ffff04077812 */ /* 0x000fe400078ec0ff */
[--C-:B------:R-:W-:Y:S02]  /*190f0*/  SHF.R.U32.HI R8, RZ, 0x10, R4.reuse ;  /* 0x00000010ff087819 */ /* 0x100fe40000011604 */
[----:B------:R-:W-:Y:S02]  /*19100*/  SHF.R.U32.HI R5, RZ, 0x18, R4 ;  /* 0x00000018ff057819 */ /* 0x000fe40000011604 */
[--C-:B------:R-:W-:Y:S02]  /*19110*/  SHF.R.U32.HI R4, RZ, 0x18, R2.reuse ;  /* 0x00000018ff047819 */ /* 0x100fe40000011602 */
[----:B------:R-:W-:Y:S01]  /*19120*/  SHF.R.U32.HI R2, RZ, 0x10, R2 ;  /* 0x00000010ff027819 */ /* 0x000fe20000011602 */
[----:B------:R-:W1:Y:S03]  /*19130*/  MUFU.EX2 R223, R229 ;  /* 0x000000e500df7308 */ /* 0x000e660000000800 */
[----:B------:R-:W-:Y:S01]  /*19140*/  LOP3.LUT R2, R2, 0xff, RZ, 0xc0, !PT ;  /* 0x000000ff02027812 */ /* 0x000fe200078ec0ff */
[----:B------:R-:W-:-:S03]  /*19150*/  @!P3 HADD2 R43, -R179.H0_H0, -RZ.H0_H0 ;  /* 0xa00000ffb32bb230 */ /* 0x000fc60000000900 */
[----:B------:R-:W-:Y:S02]  /*19160*/  ISETP.GE.U32.AND P6, PT, R225, R2, PT ;  /* 0x00000002e100720c */ /* 0x000fe40003fc6070 */
[----:B------:R-:W-:-:S04]  /*19170*/  SHF.R.U32.HI R2, RZ, 0x8, R7 ;  /* 0x00000008ff027819 */ /* 0x000fc80000011607 */
[----:B------:R-:W-:Y:S02]  /*19180*/  LOP3.LUT R2, R2, 0xffff, RZ, 0xc0, !PT ;  /* 0x0000ffff02027812 */ /* 0x000fe400078ec0ff */
[----:B------:R-:W-:Y:S02]  /*19190*/  @!P3 PRMT R179, R43, 0x5410, RZ ;  /* 0x000054102bb3b816 */ /* 0x000fe400000000ff */
[----:B------:R-:W-:Y:S02]  /*191a0*/  ISETP.GE.U32.AND P3, PT, R225, R2, PT ;  /* 0x00000002e100720c */ /* 0x000fe40003f66070 */
[----:B-1----:R-:W-:-:S04]  /*191b0*/  F2FP.PACK_AB R2, R223, R222 ;  /* 0x000000dedf02723e */ /* 0x002fc800000000ff */
[C---:B------:R-:W-:Y:S02]  /*191c0*/  PRMT R174, R2.reuse, 0x7610, R174 ;  /* 0x0000761002ae7816 */ /* 0x040fe400000000ae */
[----:B------:R-:W-:-:S03]  /*191d0*/  PRMT R173, R2, 0x7632, R173 ;  /* 0x0000763202ad7816 */ /* 0x000fc600000000ad */
[----:B------:R-:W-:Y:S01]  /*191e0*/  @!P4 HADD2 R48, -R174.H0_H0, -RZ.H0_H0 ;  /* 0xa00000ffae30c230 */ /* 0x000fe20000000900 */
[----:B------:R-:W-:-:S04]  /*191f0*/  PRMT R66, R174, 0x5410, R173 ;  /* 0x00005410ae427816 */ /* 0x000fc800000000ad */
[----:B------:R-:W-:Y:S02]  /*19200*/  @!P4 PRMT R174, R48, 0x5410, RZ ;  /* 0x0000541030aec816 */ /* 0x000fe400000000ff */
[----:B------:R-:W1:Y:S01]  /*19210*/  LDC.U8 R48, c[0x0][0x2d8] ;  /* 0x0000b600ff307b82 */ /* 0x000e620000000000 */
[----:B------:R-:W4:Y:S01]  /*19220*/  MUFU.EX2 R220, R218 ;  /* 0x000000da00dc7308 */ /* 0x000f220000000800 */
[----:B------:R-:W-:Y:S01]  /*19230*/  PRMT R177, R135, 0x7632, R177 ;  /* 0x0000763287b17816 */ /* 0x000fe200000000b1 */
[----:B------:R-:W-:Y:S01]  /*19240*/  @!P5 HADD2 R45, -R175.H0_H0, -RZ.H0_H0 ;  /* 0xa00000ffaf2dd230 */ /* 0x000fe20000000900 */
[----:B------:R-:W-:Y:S01]  /*19250*/  SHF.R.U32.HI R2, RZ, 0x18, R0 ;  /* 0x00000018ff027819 */ /* 0x000fe20000011600 */
[----:B------:R-:W-:Y:S01]  /*19260*/  @!P2 HADD2 R44, -R178.H0_H0, -RZ.H0_H0 ;  /* 0xa00000ffb22ca230 */ /* 0x000fe20000000900 */
[----:B------:R-:W-:Y:S01]  /*19270*/  IMAD.MOV.U32 R42, RZ, RZ, R64 ;  /* 0x000000ffff2a7224 */ /* 0x000fe200078e0040 */
[----:B------:R-:W-:Y:S01]  /*19280*/  @!P1 HADD2 R47, -R177.H0_H0, -RZ.H0_H0 ;  /* 0xa00000ffb12f9230 */ /* 0x000fe20000000900 */
[----:B------:R-:W-:-:S02]  /*19290*/  @!P5 PRMT R175, R45, 0x5410, RZ ;  /* 0x000054102dafd816 */ /* 0x000fc400000000ff */
[----:B------:R-:W-:Y:S01]  /*192a0*/  ISETP.GE.U32.AND P5, PT, R225, R4, PT ;  /* 0x00000004e100720c */ /* 0x000fe20003fa6070 */
[----:B------:R-:W-:Y:S01]  /*192b0*/  FADD.FTZ R10, R17, R12 ;  /* 0x0000000c110a7221 */ /* 0x000fe20000010000 */
[----:B------:R-:W-:Y:S02]  /*192c0*/  LOP3.LUT R4, R8, 0xff, RZ, 0xc0, !PT ;  /* 0x000000ff08047812 */ /* 0x000fe400078ec0ff */
[----:B------:R-:W-:Y:S02]  /*192d0*/  PRMT R17, R178, 0x5410, R177 ;  /* 0x00005410b2117816 */ /* 0x000fe400000000b1 */
[----:B------:R-:W-:Y:S02]  /*192e0*/  @!P2 PRMT R178, R44, 0x5410, RZ ;  /* 0x000054102cb2a816 */ /* 0x000fe400000000ff */
[----:B------:R-:W-:Y:S02]  /*192f0*/  @!P1 PRMT R177, R47, 0x5410, RZ ;  /* 0x000054102fb19816 */ /* 0x000fe400000000ff */
[----:B-1----:R-:W-:-:S02]  /*19300*/  ISETP.GE.U32.AND P4, PT, R48, R2, PT ;  /* 0x000000023000720c */ /* 0x002fc40003f86070 */
[----:B----4-:R-:W-:Y:S02]  /*19310*/  F2FP.PACK_AB R2, R220, R221 ;  /* 0x000000dddc02723e */ /* 0x010fe400000000ff */
[----:B------:R-:W-:Y:S02]  /*19320*/  ISETP.GE.U32.AND P1, PT, R225, R5, PT ;  /* 0x00000005e100720c */ /* 0x000fe40003f26070 */
[C---:B------:R-:W-:Y:S02]  /*19330*/  PRMT R172, R2.reuse, 0x7610, R172 ;  /* 0x0000761002ac7816 */ /* 0x040fe400000000ac */
[----:B------:R-:W-:Y:S02]  /*19340*/  PRMT R139, R2, 0x7632, R139 ;  /* 0x00007632028b7816 */ /* 0x000fe4000000008b */
[----:B------:R-:W-:Y:S02]  /*19350*/  LOP3.LUT R2, R239, UR12, R42, 0x96, !PT ;  /* 0x0000000cef027c12 */ /* 0x000fe4000f8e962a */
[----:B------:R-:W-:-:S02]  /*19360*/  ISETP.GE.U32.AND P2, PT, R225, R4, PT ;  /* 0x00000004e100720c */ /* 0x000fc40003f46070 */
[----:B------:R-:W-:Y:S02]  /*19370*/  PRMT R42, R225, 0x7054, R225 ;  /* 0x00007054e12a7816 */ /* 0x000fe400000000e1 */
[----:B------:R-:W4:Y:S01]  /*19380*/  LDL R225, [R1+0xa8] ;  /* 0x0000a80001e17983 */ /* 0x000f220000100800 */
[----:B------:R-:W-:Y:S01]  /*19390*/  IMAD.MOV.U32 R47, RZ, RZ, R37 ;  /* 0x000000ffff2f7224 */ /* 0x000fe200078e0025 */
[----:B------:R-:W-:Y:S01]  /*193a0*/  MUFU.EX2 R199, R224 ;  /* 0x000000e000c77308 */ /* 0x000fe20000000800 */
[----:B------:R-:W-:-:S07]  /*193b0*/  IMAD.MOV.U32 R37, RZ, RZ, R198 ;  /* 0x000000ffff257224 */ /* 0x000fce00078e00c6 */
[----:B------:R-:W1:Y:S01]  /*193c0*/  MUFU.EX2 R198, R226 ;  /* 0x000000e200c67308 */ /* 0x000e620000000800 */
[----:B------:R-:W-:Y:S01]  /*193d0*/  SHF.R.U32.HI R0, RZ, 0x10, R0 ;  /* 0x00000010ff007819 */ /* 0x000fe20000011600 */
[----:B------:R-:W-:-:S03]  /*193e0*/  @!P3 HADD2 R51, -R173.H0_H0, -RZ.H0_H0 ;  /* 0xa00000ffad33b230 */ /* 0x000fc60000000900 */
[----:B------:R-:W-:Y:S01]  /*193f0*/  LOP3.LUT R0, R0, 0xff, RZ, 0xc0, !PT ;  /* 0x000000ff00007812 */ /* 0x000fe200078ec0ff */
[----:B------:R-:W-:Y:S01]  /*19400*/  UIADD3 UR4, UR31, -0x4498517b, URZ ;  /* 0xbb67ae851f047890 */ /* 0x000fe2000fffe03f */
[----:B------:R-:W-:Y:S01]  /*19410*/  @!P3 PRMT R173, R51, 0x5410, RZ ;  /* 0x0000541033adb816 */ /* 0x000fe200000000ff */
[----:B------:R-:W-:Y:S01]  /*19420*/  IMAD.MOV.U32 R46, RZ, RZ, R36 ;  /* 0x000000ffff2e7224 */ /* 0x000fe200078e0024 */
[----:B------:R-:W-:Y:S01]  /*19430*/  ISETP.GE.U32.AND P3, PT, R48, R0, PT ;  /* 0x000000003000720c */ /* 0x000fe20003f66070 */
[----:B------:R-:W-:Y:S01]  /*19440*/  IMAD.MOV.U32 R43, RZ, RZ, R65 ;  /* 0x000000ffff2b7224 */ /* 0x000fe200078e0041 */
[----:B-1----:R-:W-:-:S04]  /*19450*/  F2FP.PACK_AB R0, R198, R199 ;  /* 0x000000c7c600723e */ /* 0x002fc800000000ff */
[C---:B------:R-:W-:Y:S02]  /*19460*/  PRMT R136, R0.reuse, 0x7610, R136 ;  /* 0x0000761000887816 */ /* 0x040fe40000000088 */
[----:B------:R-:W-:Y:S02]  /*19470*/  PRMT R135, R0, 0x7632, R135 ;  /* 0x0000763200877816 */ /* 0x000fe40000000087 */
[----:B------:R-:W-:Y:S01]  /*19480*/  LOP3.LUT R0, R43, UR4, R46, 0x96, !PT ;  /* 0x000000042b007c12 */ /* 0x000fe2000f8e962e */
[----:B------:R-:W-:-:S04]  /*19490*/  FADD.FTZ R36, R6, R9 ;  /* 0x0000000906247221 */ /* 0x000fc80000010000 */
[----:B------:R-:W-:-:S04]  /*194a0*/  IMAD.WIDE.U32 R6, R0, -0x326172a9, RZ ;  /* 0xcd9e8d5700067825 */ /* 0x000fc800078e00ff */
[----:B------:R-:W-:Y:S01]  /*194b0*/  FADD.FTZ R4, R26, R13 ;  /* 0x0000000d1a047221 */ /* 0x000fe20000010000 */
[----:B------:R-:W-:Y:S01]  /*194c0*/  LOP3.LUT R0, R7, UR13, R40, 0x96, !PT ;  /* 0x0000000d07007c12 */ /* 0x000fe2000f8e9628 */
[----:B------:R-:W-:Y:S02]  /*194d0*/  IMAD.MOV.U32 R38, RZ, RZ, R58 ;  /* 0x000000ffff267224 */ /* 0x000fe400078e003a */
[----:B------:R-:W-:-:S04]  /*194e0*/  IMAD.WIDE.U32 R8, R2, -0x326172a9, RZ ;  /* 0xcd9e8d5702087825 */ /* 0x000fc800078e00ff */
[----:B------:R-:W-:Y:S02]  /*194f0*/  IMAD.MOV.U32 R58, RZ, RZ, R213 ;  /* 0x000000ffff3a7224 */ /* 0x000fe400078e00d5 */
[----:B------:R-:W-:Y:S02]  /*19500*/  FADD.FTZ R213, R18, R10 ;  /* 0x0000000a12d57221 */ /* 0x000fe40000010000 */
[----:B------:R-:W-:Y:S02]  /*19510*/  FADD.FTZ R18, R24, R4 ;  /* 0x0000000418127221 */ /* 0x000fe40000010000 */
[----:B------:R-:W-:Y:S01]  /*19520*/  IMAD.WIDE.U32 R4, R0, -0x2daee0ad, RZ ;  /* 0xd2511f5300047825 */ /* 0x000fe200078e00ff */
[----:B------:R-:W-:-:S04]  /*19530*/  LOP3.LUT R0, R9, UR11, R6, 0x96, !PT ;  /* 0x0000000b09007c12 */ /* 0x000fc8000f8e9606 */
[----:B------:R-:W-:Y:S01]  /*19540*/  LOP3.LUT R5, R5, UR10, R238, 0x96, !PT ;  /* 0x0000000a05057c12 */ /* 0x000fe2000f8e96ee */
[----:B------:R-:W-:-:S05]  /*19550*/  IMAD.WIDE.U32 R6, R0, -0x2daee0ad, RZ ;  /* 0xd2511f5300067825 */ /* 0x000fca00078e00ff */
[----:B------:R-:W-:Y:S01]  /*19560*/  LOP3.LUT R2, R7, UR8, R4, 0x96, !PT ;  /* 0x0000000807027c12 */ /* 0x000fe2000f8e9604 */
[----:B------:R-:W-:-:S04]  /*19570*/  IMAD.WIDE.U32 R4, R5, -0x326172a9, RZ ;  /* 0xcd9e8d5705047825 */ /* 0x000fc800078e00ff */
[----:B------:R-:W-:Y:S01]  /*19580*/  IMAD.MOV.U32 R23, RZ, RZ, R38 ;  /* 0x000000ffff177224 */ /* 0x000fe200078e0026 */
[----:B------:R-:W-:Y:S01]  /*19590*/  LOP3.LUT R0, R5, UR9, R8, 0x96, !PT ;  /* 0x0000000905007c12 */ /* 0x000fe2000f8e9608 */
[----:B------:R-:W-:Y:S02]  /*195a0*/  IMAD.MOV.U32 R38, RZ, RZ, R59 ;  /* 0x000000ffff267224 */ /* 0x000fe400078e003b */
[----:B------:R-:W-:Y:S02]  /*195b0*/  IMAD.MOV.U32 R59, RZ, RZ, R61 ;  /* 0x000000ffff3b7224 */ /* 0x000fe400078e003d */
[----:B------:R-:W-:Y:S02]  /*195c0*/  IMAD.MOV.U32 R61, RZ, RZ, R60 ;  /* 0x000000ffff3d7224 */ /* 0x000fe400078e003c */
[----:B------:R-:W-:Y:S02]  /*195d0*/  IMAD.MOV.U32 R39, RZ, RZ, R34 ;  /* 0x000000ffff277224 */ /* 0x000fe400078e0022 */
[----:B------:R-:W-:-:S02]  /*195e0*/  IMAD.MOV.U32 R60, RZ, RZ, R35 ;  /* 0x000000ffff3c7224 */ /* 0x000fc400078e0023 */
[----:B------:R-:W-:-:S05]  /*195f0*/  IMAD.WIDE.U32 R34, R0, -0x2daee0ad, RZ ;  /* 0xd2511f5300227825 */ /* 0x000fca00078e00ff */
[----:B------:R-:W-:Y:S01]  /*19600*/  LOP3.LUT R0, R35, UR6, R6, 0x96, !PT ;  /* 0x0000000623007c12 */ /* 0x000fe2000f8e9606 */
[----:B------:R-:W-:-:S05]  /*19610*/  IMAD.WIDE.U32 R6, R2, -0x326172a9, RZ ;  /* 0xcd9e8d5702067825 */ /* 0x000fca00078e00ff */
[----:B------:R-:W-:Y:S01]  /*19620*/  LOP3.LUT R35, R7, UR7, R4, 0x96, !PT ;  /* 0x0000000707237c12 */ /* 0x000fe2000f8e9604 */
[----:B------:R-:W-:-:S05]  /*19630*/  IMAD.WIDE.U32 R4, R0, -0x326172a9, RZ ;  /* 0xcd9e8d5700047825 */ /* 0x000fca00078e00ff */
        /* <DEDUP_REMOVED lines=11> */
[----:B------:R-:W-:-:S04]  /*196f0*/  LOP3.LUT R0, R4, 0xff, RZ, 0xc0, !PT ;  /* 0x000000ff04007812 */ /* 0x000fc800078ec0ff */
[----:B------:R-:W-:Y:S01]  /*19700*/  PRMT R12, R0, 0x5410, R2 ;  /* 0x00005410000c7816 */ /* 0x000fe20000000002 */
[----:B------:R-:W-:Y:S01]  /*19710*/  HSET2.LE.AND R0, R7, R42, PT ;  /* 0x0000002a07007233 */ /* 0x000fe20003803000 */
[--C-:B------:R-:W-:Y:S02]  /*19720*/  SHF.R.U32.HI R2, RZ, 0x10, R4.reuse ;  /* 0x00000010ff027819 */ /* 0x100fe40000011604 */
[----:B------:R-:W-:Y:S02]  /*19730*/  SHF.R.U32.HI R4, RZ, 0x18, R4 ;  /* 0x00000018ff047819 */ /* 0x000fe40000011604 */
[----:B------:R-:W-:Y:S02]  /*19740*/  LOP3.LUT R8, R0, R228, RZ, 0xc0, !PT ;  /* 0x000000e400087212 */ /* 0x000fe400078ec0ff */
[----:B------:R-:W-:-:S04]  /*19750*/  LOP3.LUT R2, R2, 0xff, RZ, 0xc0, !PT ;  /* 0x000000ff02027812 */ /* 0x000fc800078ec0ff */
[----:B------:R-:W-:Y:S02]  /*19760*/  PRMT R9, R2, 0x5410, R4 ;  /* 0x0000541002097816 */ /* 0x000fe40000000004 */
[----:B--2---:R-:W-:-:S05]  /*19770*/  IADD3 R0, R227, 0x4, RZ ;  /* 0x00000004e3007810 */ /* 0x004fca0007ffe0ff */
[----:B------:R-:W-:-:S05]  /*19780*/  IMAD.WIDE.U32 R4, R0, -0x326172a9, RZ ;  /* 0xcd9e8d5700047825 */ /* 0x000fca00078e00ff */
[----:B------:R-:W-:-:S05]  /*19790*/  LOP3.LUT R2, R41, UR14, R4, 0x96, !PT ;  /* 0x0000000e29027c12 */ /* 0x000fca000f8e9604 */
[----:B------:R-:W-:-:S04]  /*197a0*/  IMAD.WIDE.U32 R10, R2, -0x2daee0ad, RZ ;  /* 0xd2511f53020a7825 */ /* 0x000fc800078e00ff */
[----:B------:R-:W-:Y:S02]  /*197b0*/  IMAD.MOV.U32 R41, RZ, RZ, R23 ;  /* 0x000000ffff297224 */ /* 0x000fe400078e0017 */
[----:B------:R-:W-:Y:S01]  /*197c0*/  IMAD.MOV.U32 R227, RZ, RZ, R25 ;  /* 0x000000ffffe37224 */ /* 0x000fe200078e0019 */
[----:B----4-:R-:W-:-:S05]  /*197d0*/  LOP3.LUT R0, R5, R225, RZ, 0x3c, !PT ;  /* 0x000000e105007212 */ /* 0x010fca00078e3cff */
[----:B------:R-:W-:-:S05]  /*197e0*/  IMAD.WIDE.U32 R4, R0, -0x2daee0ad, RZ ;  /* 0xd2511f5300047825 */ /* 0x000fca00078e00ff */
[----:B------:R-:W-:-:S05]  /*197f0*/  LOP3.LUT R0, R5, UR4, R46, 0x96, !PT ;  /* 0x0000000405007c12 */ /* 0x000fca000f8e962e */
[----:B------:R-:W-:Y:S01]  /*19800*/  IMAD.WIDE.U32 R6, R0, -0x326172a9, RZ ;  /* 0xcd9e8d5700067825 */ /* 0x000fe200078e00ff */
[----:B------:R-:W-:-:S04]  /*19810*/  LOP3.LUT R2, R11, UR12, R4, 0x96, !PT ;  /* 0x0000000c0b027c12 */ /* 0x000fc8000f8e9604 */
[----:B------:R-:W-:-:S05]  /*19820*/  LOP3.LUT R0, R7, UR13, R40, 0x96, !PT ;  /* 0x0000000d07007c12 */ /* 0x000fca000f8e9628 */
[----:B------:R-:W-:-:S05]  /*19830*/  IMAD.WIDE.U32 R4, R0, -0x2daee0ad, RZ ;  /* 0xd2511f5300047825 */ /* 0x000fca00078e00ff */
[----:B------:R-:W-:Y:S01]  /*19840*/  LOP3.LUT R5, R5, UR10, R10, 0x96, !PT ;  /* 0x0000000a05057c12 */ /* 0x000fe2000f8e960a */
[----:B------:R-:W-:Y:S02]  /*19850*/  IMAD.MOV.U32 R225, RZ, RZ, R22 ;  /* 0x000000ffffe17224 */ /* 0x000fe400078e0016 */
        /* <DEDUP_REMOVED lines=8> */
[----:B------:R-:W-:Y:S01]  /*198e0*/  IMAD.MOV.U32 R40, RZ, RZ, R27 ;  /* 0x000000ffff287224 */ /* 0x000fe200078e001b */
[--C-:B------:R-:W-:Y:S01]  /*198f0*/  HSET2.LE.AND R0, R13, R42.reuse, PT ;  /* 0x0000002a0d007233 */ /* 0x100fe20003803000 */
[----:B------:R-:W-:Y:S01]  /*19900*/  IMAD.WIDE.U32 R26, R7, -0x326172a9, RZ ;  /* 0xcd9e8d57071a7825 */ /* 0x000fe200078e00ff */
[----:B------:R-:W-:-:S03]  /*19910*/  HSET2.LE.AND R2, R12, R42, PT ;  /* 0x0000002a0c027233 */ /* 0x000fc60003803000 */
[----:B------:R-:W-:Y:S01]  /*19920*/  IMAD.WIDE.U32 R6, R6, -0x326172a9, RZ ;  /* 0xcd9e8d5706067825 */ /* 0x000fe200078e00ff */
[----:B------:R-:W-:Y:S01]  /*19930*/  HSET2.LE.AND R4, R9, R42, PT ;  /* 0x0000002a09047233 */ /* 0x000fe20003803000 */
[----:B------:R-:W-:-:S03]  /*19940*/  LOP3.LUT R9, R0, R217, RZ, 0xc0, !PT ;  /* 0x000000d900097212 */ /* 0x000fc600078ec0ff */
[----:B------:R-:W-:Y:S02]  /*19950*/  LOP3.LUT R0, R7, UR15, R26, 0x96, !PT ;  /* 0x0000000f07007c12 */ /* 0x000fe4000f8e961a */
[----:B------:R-:W-:Y:S02]  /*19960*/  LOP3.LUT R10, R2, R68, RZ, 0xc0, !PT ;  /* 0x00000044020a7212 */ /* 0x000fe400078ec0ff */
[----:B------:R-:W-:Y:S02]  /*19970*/  LOP3.LUT R2, R0, 0xffff, RZ, 0xc0, !PT ;  /* 0x0000ffff00027812 */ /* 0x000fe400078ec0ff */
[----:B------:R-:W-:Y:S02]  /*19980*/  LOP3.LUT R11, R4, R57, RZ, 0xc0, !PT ;  /* 0x00000039040b7212 */ /* 0x000fe400078ec0ff */
[----:B------:R-:W-:Y:S02]  /*19990*/  SHF.R.U32.HI R4, RZ, 0x8, R2 ;  /* 0x00000008ff047819 */ /* 0x000fe40000011602 */
[----:B------:R-:W-:-:S04]  /*199a0*/  LOP3.LUT R2, R0, 0xff, RZ, 0xc0, !PT ;  /* 0x000000ff00027812 */ /* 0x000fc800078ec0ff */
[----:B------:R-:W-:Y:S02]  /*199b0*/  PRMT R2, R2, 0x5410, R4 ;  /* 0x0000541002027816 */ /* 0x000fe40000000004 */
[----:B------:R-:W-:-:S03]  /*199c0*/  SHF.R.U32.HI R5, RZ, 0x10, R0 ;  /* 0x00000010ff057819 */ /* 0x000fc60000011600 */
[----:B------:R-:W-:-:S05]  /*199d0*/  HSET2.LE.AND R2, R2, R42, PT ;  /* 0x0000002a02027233 */ /* 0x000fca0003803000 */
[----:B------:R-:W-:Y:S02]  /*199e0*/  LOP3.LUT R4, R2, R16, RZ, 0xc0, !PT ;  /* 0x0000001002047212 */ /* 0x000fe400078ec0ff */
[----:B------:R-:W-:Y:S02]  /*199f0*/  SHF.R.U32.HI R2, RZ, 0x18, R0 ;  /* 0x00000018ff027819 */ /* 0x000fe40000011600 */
[----:B------:R-:W-:-:S04]  /*19a00*/  LOP3.LUT R0, R5, 0xff, RZ, 0xc0, !PT ;  /* 0x000000ff05007812 */ /* 0x000fc800078ec0ff */
[----:B------:R-:W-:Y:S02]  /*19a10*/  PRMT R12, R0, 0x5410, R2 ;  /* 0x00005410000c7816 */ /* 0x000fe40000000002 */
[----:B------:R-:W-:-:S04]  /*19a20*/  LOP3.LUT R0, R6, 0xffff, RZ, 0xc0, !PT ;  /* 0x0000ffff06007812 */ /* 0x000fc800078ec0ff */
[----:B------:R-:W-:Y:S02]  /*19a30*/  SHF.R.U32.HI R2, RZ, 0x8, R0 ;  /* 0x00000008ff027819 */ /* 0x000fe40000011600 */
[----:B------:R-:W-:-:S04]  /*19a40*/  LOP3.LUT R0, R6, 0xff, RZ, 0xc0, !PT ;  /* 0x000000ff06007812 */ /* 0x000fc800078ec0ff */
[----:B------:R-:W-:Y:S02]  /*19a50*/  PRMT R5, R0, 0x5410, R2 ;  /* 0x0000541000057816 */ /* 0x000fe40000000002 */
[--C-:B------:R-:W-:Y:S02]  /*19a60*/  SHF.R.U32.HI R0, RZ, 0x10, R6.reuse ;  /* 0x00000010ff007819 */ /* 0x100fe40000011606 */
[----:B------:R-:W-:Y:S02]  /*19a70*/  SHF.R.U32.HI R2, RZ, 0x18, R6 ;  /* 0x00000018ff027819 */ /* 0x000fe40000011606 */
[----:B------:R-:W-:Y:S02]  /*19a80*/  LOP3.LUT R0, R0, 0xff, RZ, 0xc0, !PT ;  /* 0x000000ff00007812 */ /* 0x000fe400078ec0ff */
[C---:B------:R-:W-:Y:S02]  /*19a90*/  PRMT R138, R219.reuse, 0x7610, R138 ;  /* 0x00007610db8a7816 */ /* 0x040fe4000000008a */
[----:B------:R-:W-:-:S02]  /*19aa0*/  PRMT R137, R219, 0x7632, R137 ;  /* 0x00007632db897816 */ /* 0x000fc40000000089 */
[----:B------:R-:W-:Y:S01]  /*19ab0*/  PRMT R7, R0, 0x5410, R2 ;  /* 0x0000541000077816 */ /* 0x000fe20000000002 */
[--C-:B------:R-:W-:Y:S01]  /*19ac0*/  HSET2.LE.AND R0, R12, R42.reuse, PT ;  /* 0x0000002a0c007233 */ /* 0x100fe20003803000 */
[----:B------:R-:W-:Y:S01]  /*19ad0*/  PRMT R14, R138, 0x5410, R137 ;  /* 0x000054108a0e7816 */ /* 0x000fe20000000089 */
[--C-:B------:R-:W-:Y:S01]  /*19ae0*/  HSET2.LE.AND R2, R5, R42.reuse, PT ;  /* 0x0000002a05027233 */ /* 0x100fe20003803000 */
[----:B------:R-:W-:Y:S02]  /*19af0*/  STG.E.U16 [R20.64+-0x100], R15 ;  /* 0xffff000f14007986 */ /* 0x000fe4000c10151c */
[----:B------:R-:W-:Y:S02]  /*19b00*/  LOP3.LUT R5, R0, R14, RZ, 0xc0, !PT ;  /* 0x0000000e00057212 */ /* 0x000fe400078ec0ff */
[----:B------:R-:W1:Y:S01]  /*19b10*/  LDSM.16.MT88.4 R12, [R201+0xa000] ;  /* 0x00a00000c90c783b */ /* 0x000e620000004200 */
[----:B------:R-:W-:Y:S01]  /*19b20*/  HSET2.LE.AND R7, R7, R42, PT ;  /* 0x0000002a07077233 */ /* 0x000fe20003803000 */
[----:B------:R-:W-:-:S04]  /*19b30*/  LOP3.LUT R6, R2, R19, RZ, 0xc0, !PT ;  /* 0x0000001302067212 */ /* 0x000fc800078ec0ff */
[----:B------:R-:W-:Y:S01]  /*19b40*/  LOP3.LUT R7, R7, R17, RZ, 0xc0, !PT ;  /* 0x0000001107077212 */ /* 0x000fe200078ec0ff */
        /* <DEDUP_REMOVED lines=8> */
[----:B------:R-:W-:Y:S01]  /*19bd0*/  HMMA.16816.F32 R36, R8, R14, R148 ;  /* 0x0000000e0824723c */ /* 0x000fe20000001894 */
[----:B------:R-:W1:Y:S01]  /*19be0*/  LDSM.16.MT88.4 R12, [R203+0xa000] ;  /* 0x00a00000cb0c783b */ /* 0x000e620000004200 */
[----:B------:R-:W-:Y:S01]  /*19bf0*/  @!P1 HADD2 R49, -R139.H0_H0, -RZ.H0_H0 ;  /* 0xa00000ff8b319230 */ /* 0x000fe20000000900 */
[----:B------:R-:W-:Y:S01]  /*19c00*/  PRMT R65, R172, 0x5410, R139 ;  /* 0x00005410ac417816 */ /* 0x000fe2000000008b */
[----:B------:R-:W-:-:S03]  /*19c10*/  IMAD.MOV.U32 R19, RZ, RZ, R40 ;  /* 0x000000ffff137224 */ /* 0x000fc600078e0028 */
[----:B------:R-:W-:Y:S01]  /*19c20*/  @!P1 PRMT R139, R49, 0x5410, RZ ;  /* 0x00005410318b9816 */ /* 0x000fe200000000ff */
[----:B------:R-:W-:Y:S01]  /*19c30*/  IMAD.MOV.U32 R49, RZ, RZ, R41 ;  /* 0x000000ffff317224 */ /* 0x000fe200078e0029 */
[-C--:B-1----:R-:W-:Y:S08]  /*19c40*/  HMMA.16816.F32 R144, R8, R12.reuse, R144 ;  /* 0x0000000c0890723c */ /* 0x082ff00000001890 */
[C---:B------:R-:W-:Y:S08]  /*19c50*/  HMMA.16816.F32 R160, R4.reuse, R12, R160 ;  /* 0x0000000c04a0723c */ /* 0x040ff000000018a0 */
[-C--:B------:R-:W-:Y:S08]  /*19c60*/  HMMA.16816.F32 R156, R4, R14.reuse, R156 ;  /* 0x0000000e049c723c */ /* 0x080ff0000000189c */
[----:B------:R-:W-:Y:S01]  /*19c70*/  HMMA.16816.F32 R40, R8, R14, R140 ;  /* 0x0000000e0828723c */ /* 0x000fe2000000188c */
[----:B------:R-:W1:Y:S01]  /*19c80*/  LDSM.16.MT88.4 R12, [R206+0xa000] ;  /* 0x00a00000ce0c783b */ /* 0x000e620000004200 */
[----:B------:R-:W-:-:S02]  /*19c90*/  @!P6 HADD2 R54, -R138.H0_H0, -RZ.H0_H0 ;  /* 0xa00000ff8a36e230 */ /* 0x000fc40000000900 */
[----:B------:R-:W-:Y:S02]  /*19ca0*/  @!P5 HADD2 R53, -R137.H0_H0, -RZ.H0_H0 ;  /* 0xa00000ff8935d230 */ /* 0x000fe40000000900 */
[----:B------:R-:W-:Y:S01]  /*19cb0*/  @!P4 HADD2 R55, -R135.H0_H0, -RZ.H0_H0 ;  /* 0xa00000ff8737c230 */ /* 0x000fe20000000900 */
[----:B------:R-:W-:Y:S01]  /*19cc0*/  PRMT R64, R136, 0x5410, R135 ;  /* 0x0000541088407816 */ /* 0x000fe20000000087 */
[----:B------:R-:W-:Y:S01]  /*19cd0*/  IMAD.MOV.U32 R228, RZ, RZ, R52 ;  /* 0x000000ffffe47224 */ /* 0x000fe200078e0034 */
[----:B------:R-:W-:Y:S02]  /*19ce0*/  @!P6 PRMT R138, R54, 0x5410, RZ ;  /* 0x00005410368ae816 */ /* 0x000fe400000000ff */
[----:B------:R-:W-:Y:S02]  /*19cf0*/  @!P5 PRMT R137, R53, 0x5410, RZ ;  /* 0x000054103589d816 */ /* 0x000fe400000000ff */
[----:B------:R-:W-:Y:S01]  /*19d00*/  @!P4 PRMT R135, R55, 0x5410, RZ ;  /* 0x000054103787c816 */ /* 0x000fe200000000ff */
[----:B------:R-:W-:Y:S01]  /*19d10*/  @!P2 HADD2 R50, -R172.H0_H0, -RZ.H0_H0 ;  /* 0xa00000ffac32a230 */ /* 0x000fe20000000900 */
[----:B-1----:R-:W-:Y:S07]  /*19d20*/  HMMA.16816.F32 R52, R4, R12, R80 ;  /* 0x0000000c0434723c */ /* 0x002fee0000001850 */
[----:B------:R-:W-:-:S02]  /*19d30*/  IMAD.MOV.U32 R81, RZ, RZ, R29 ;  /* 0x000000ffff517224 */ /* 0x000fc400078e001d */
[----:B------:R-:W2:Y:S01]  /*19d40*/  LDL.LU R29, [R1+0x100] ;  /* 0x00010000011d7983 */ /* 0x000ea20000300800 */
        /* <DEDUP_REMOVED lines=9> */
[----:B------:R-:W-:Y:S01]  /*19de0*/  IMAD.MOV.U32 R16, RZ, RZ, R227 ;  /* 0x000000ffff107224 */ /* 0x000fe200078e00e3 */
[----:B------:R-:W-:Y:S01]  /*19df0*/  @!P2 PRMT R172, R50, 0x5410, RZ ;  /* 0x0000541032aca816 */ /* 0x000fe200000000ff */
[----:B------:R-:W-:Y:S01]  /*19e00*/  IMAD.MOV.U32 R2, RZ, RZ, R59 ;  /* 0x000000ffff027224 */ /* 0x000fe200078e003b */
[----:B------:R1:W5:Y:S01]  /*19e10*/  LDL.LU R212, [R1+0xf0] ;  /* 0x0000f00001d47983 */ /* 0x0003620000300800 */
[----:B------:R-:W-:Y:S01]  /*19e20*/  IMAD.MOV.U32 R143, RZ, RZ, R211 ;  /* 0x000000ffff8f7224 */ /* 0x000fe200078e00d3 */
[----:B------:R-:W-:Y:S01]  /*19e30*/  HMMA.16816.F32 R44, R8, R12, R244 ;  /* 0x0000000c082c723c */ /* 0x000fe200000018f4 */
[----:B------:R-:W-:Y:S01]  /*19e40*/  IMAD.MOV.U32 R226, RZ, RZ, R240 ;  /* 0x000000ffffe27224 */ /* 0x000fe200078e00f0 */
[----:B------:R1:W5:Y:S01]  /*19e50*/  LDL.LU R211, [R1+0xec] ;  /* 0x0000ec0001d37983 */ /* 0x0003620000300800 */
[----:B------:R-:W-:-:S02]  /*19e60*/  IMAD.MOV.U32 R227, RZ, RZ, R241 ;  /* 0x000000ffffe37224 */ /* 0x000fc400078e00f1 */
[----:B------:R-:W-:Y:S02]  /*19e70*/  IMAD.MOV.U32 R148, RZ, RZ, R210 ;  /* 0x000000ffff947224 */ /* 0x000fe400078e00d2 */
[----:B------:R-:W-:Y:S01]  /*19e80*/  IMAD.MOV.U32 R241, RZ, RZ, R79 ;  /* 0x000000fffff17224 */ /* 0x000fe200078e004f */
[----:B------:R1:W5:Y:S01]  /*19e90*/  LDL.LU R210, [R1+0xe8] ;  /* 0x0000e80001d27983 */ /* 0x0003620000300800 */
[----:B------:R-:W-:Y:S02]  /*19ea0*/  IMAD.MOV.U32 R240, RZ, RZ, R78 ;  /* 0x000000fffff07224 */ /* 0x000fe400078e004e */
[----:B------:R-:W-:Y:S02]  /*19eb0*/  IMAD.MOV.U32 R50, RZ, RZ, R70 ;  /* 0x000000ffff327224 */ /* 0x000fe400078e0046 */
[----:B------:R-:W-:Y:S02]  /*19ec0*/  IMAD.MOV.U32 R244, RZ, RZ, R150 ;  /* 0x000000fffff47224 */ /* 0x000fe400078e0096 */
[----:B------:R-:W-:-:S02]  /*19ed0*/  IMAD.MOV.U32 R149, RZ, RZ, R209 ;  /* 0x000000ffff957224 */ /* 0x000fc400078e00d1 */
[----:B------:R-:W-:Y:S01]  /*19ee0*/  IMAD.MOV.U32 R78, RZ, RZ, R63 ;  /* 0x000000ffff4e7224 */ /* 0x000fe200078e003f */
[----:B------:R1:W5:Y:S01]  /*19ef0*/  LDL.LU R209, [R1+0xe4] ;  /* 0x0000e40001d17983 */ /* 0x0003620000300800 */
[----:B------:R-:W-:Y:S02]  /*19f00*/  IMAD.MOV.U32 R79, RZ, RZ, R62 ;  /* 0x000000ffff4f7224 */ /* 0x000fe400078e003e */
[----:B------:R-:W-:Y:S02]  /*19f10*/  IMAD.MOV.U32 R17, RZ, RZ, R61 ;  /* 0x000000ffff117224 */ /* 0x000fe400078e003d */
[----:B------:R-:W-:Y:S01]  /*19f20*/  IMAD.MOV.U32 R245, RZ, RZ, R151 ;  /* 0x000000fffff57224 */ /* 0x000fe200078e0097 */
[----:B------:R-:W-:Y:S01]  /*19f30*/  HMMA.16816.F32 R60, R8, R14, R248 ;  /* 0x0000000e083c723c */ /* 0x000fe200000018f8 */
        /* <DEDUP_REMOVED lines=12> */
[----:B------:R1:W5:Y:S01]  /*1a000*/  LDL.LU R200, [R1+0xd0] ;  /* 0x0000d00001c87983 */ /* 0x0003620000300800 */
[----:B------:R-:W-:Y:S01]  /*1a010*/  @!P3 HADD2 R56, -R136.H0_H0, -RZ.H0_H0 ;  /* 0xa00000ff8838b230 */ /* 0x000fe20000000900 */
[----:B------:R-:W-:-:S04]  /*1a020*/  IMAD.MOV.U32 R229, RZ, RZ, R58 ;  /* 0x000000ffffe57224 */ /* 0x000fc800078e003a */
[----:B------:R-:W-:Y:S02]  /*1a030*/  @!P3 PRMT R136, R56, 0x5410, RZ ;  /* 0x000054103888b816 */ /* 0x000fe400000000ff */
[----:B------:R-:W-:Y:S01]  /*1a040*/  HMMA.16816.F32 R56, R4, R14, R84 ;  /* 0x0000000e0438723c */ /* 0x000fe20000001854 */
[----:B------:R-:W4:Y:S01]  /*1a050*/  LDSM.16.MT88.4 R12, [R205+0xa000] ;  /* 0x00a00000cd0c783b */ /* 0x000f220000004200 */
[----:B------:R-:W-:Y:S02]  /*1a060*/  IMAD.MOV.U32 R224, RZ, RZ, R216 ;  /* 0x000000ffffe07224 */ /* 0x000fe400078e00d8 */
[----:B------:R-:W-:-:S04]  /*1a070*/  IMAD.MOV.U32 R234, RZ, RZ, R69 ;  /* 0x000000ffffea7224 */ /* 0x000fc800078e0045 */
[-C--:B----4-:R-:W-:Y:S08]  /*1a080*/  HMMA.16816.F32 R216, R8, R12.reuse, R76 ;  /* 0x0000000c08d8723c */ /* 0x090ff0000000184c */
[C---:B------:R-:W-:Y:S08]  /*1a090*/  HMMA.16816.F32 R68, R4.reuse, R12, R96 ;  /* 0x0000000c0444723c */ /* 0x040ff00000001860 */
[-C--:B------:R-:W-:Y:S08]  /*1a0a0*/  HMMA.16816.F32 R76, R4, R14.reuse, R100 ;  /* 0x0000000e044c723c */ /* 0x080ff00000001864 */
[C---:B------:R-:W-:Y:S01]  /*1a0b0*/  HMMA.16816.F32 R116, R8.reuse, R14, R116 ;  /* 0x0000000e0874723c */ /* 0x040fe20000001874 */
[----:B------:R-:W4:Y:S07]  /*1a0c0*/  LDSM.16.MT88.4 R12, [R201+0xb000] ;  /* 0x00b00000c90c783b */ /* 0x000f2e0000004200 */
[-C--:B----4-:R-:W-:Y:S08]  /*1a0d0*/  HMMA.16816.F32 R228, R8, R12.reuse, R228 ;  /* 0x0000000c08e4723c */ /* 0x090ff000000018e4 */
[C---:B------:R-:W-:Y:S08]  /*1a0e0*/  HMMA.16816.F32 R72, R4.reuse, R12, R72 ;  /* 0x0000000c0448723c */ /* 0x040ff00000001848 */
[-C--:B------:R-:W-:Y:S08]  /*1a0f0*/  HMMA.16816.F32 R84, R4, R14.reuse, R112 ;  /* 0x0000000e0454723c */ /* 0x080ff00000001870 */
[----:B------:R-:W-:Y:S01]  /*1a100*/  HMMA.16816.F32 R224, R8, R14, R224 ;  /* 0x0000000e08e0723c */ /* 0x000fe200000018e0 */
[----:B------:R-:W4:Y:S01]  /*1a110*/  LDSM.16.MT88.4 R12, [R203+0xb000] ;  /* 0x00b00000cb0c783b */ /* 0x000f220000004200 */
[----:B------:R-:W-:-:S02]  /*1a120*/  IMAD.MOV.U32 R249, RZ, RZ, R0 ;  /* 0x000000fffff97224 */ /* 0x000fc400078e0000 */
[----:B------:R-:W-:Y:S02]  /*1a130*/  IMAD.MOV.U32 R246, RZ, RZ, R17 ;  /* 0x000000fffff67224 */ /* 0x000fe400078e0011 */
[----:B------:R-:W-:Y:S02]  /*1a140*/  IMAD.MOV.U32 R248, RZ, RZ, R19 ;  /* 0x000000fffff87224 */ /* 0x000fe400078e0013 */
[----:B------:R-:W-:Y:S02]  /*1a150*/  IMAD.MOV.U32 R250, RZ, RZ, R16 ;  /* 0x000000fffffa7224 */ /* 0x000fe400078e0010 */
[----:B------:R-:W-:Y:S02]  /*1a160*/  IMAD.MOV.U32 R0, RZ, RZ, R18 ;  /* 0x000000ffff007224 */ /* 0x000fe400078e0012 */
[----:B------:R-:W1:Y:S01]  /*1a170*/  LDSM.16.MT88.4 R16, [R206+0xb000] ;  /* 0x00b00000ce10783b */ /* 0x000e620000004200 */
[-C--:B----4-:R-:W-:Y:S08]  /*1a180*/  HMMA.16816.F32 R240, R8, R12.reuse, R240 ;  /* 0x0000000c08f0723c */ /* 0x090ff000000018f0 */
[C---:B------:R-:W-:Y:S08]  /*1a190*/  HMMA.16816.F32 R88, R4.reuse, R12, R88 ;  /* 0x0000000c0458723c */ /* 0x040ff00000001858 */
[-C--:B------:R-:W-:Y:S08]  /*1a1a0*/  HMMA.16816.F32 R92, R4, R14.reuse, R92 ;  /* 0x0000000e045c723c */ /* 0x080ff0000000185c */
[----:B------:R-:W-:Y:S01]  /*1a1b0*/  HMMA.16816.F32 R236, R8, R14, R236 ;  /* 0x0000000e08ec723c */ /* 0x000fe200000018ec */
[----:B------:R-:W4:Y:S01]  /*1a1c0*/  LDSM.16.MT88.4 R12, [R205+0xb000] ;  /* 0x00b00000cd0c783b */ /* 0x000f220000004200 */
[----:B------:R-:W-:Y:S01]  /*1a1d0*/  IMAD.MOV.U32 R115, RZ, RZ, R0 ;  /* 0x000000ffff737224 */ /* 0x000fe200078e0000 */
[----:B------:R-:W-:-:S05]  /*1a1e0*/  LOP3.LUT R0, R27, UR7, R22, 0x96, !PT ;  /* 0x000000071b007c12 */ /* 0x000fca000f8e9616 */
[----:B-1----:R-:W-:Y:S01]  /*1a1f0*/  HMMA.16816.F32 R104, R4, R16, R104 ;  /* 0x000000100468723c */ /* 0x002fe20000001868 */
[----:B------:R-:W-:-:S07]  /*1a200*/  IMAD.MOV.U32 R96, RZ, RZ, R2 ;  /* 0x000000ffff607224 */ /* 0x000fce00078e0002 */
[----:B------:R-:W-:Y:S08]  /*1a210*/  HMMA.16816.F32 R108, R4, R18, R108 ;  /* 0x00000012046c723c */ /* 0x000ff0000000186c */
[C---:B------:R-:W-:Y:S08]  /*1a220*/  HMMA.16816.F32 R248, R8.reuse, R16, R248 ;  /* 0x0000001008f8723c */ /* 0x040ff000000018f8 */
[----:B------:R-:W-:Y:S08]  /*1a230*/  HMMA.16816.F32 R232, R8, R18, R232 ;  /* 0x0000001208e8723c */ /* 0x000ff000000018e8 */
[C---:B----4-:R-:W-:Y:S08]  /*1a240*/  HMMA.16816.F32 R120, R4.reuse, R12, R120 ;  /* 0x0000000c0478723c */ /* 0x050ff00000001878 */
[----:B------:R-:W-:Y:S07]  /*1a250*/  HMMA.16816.F32 R100, R4, R14, R128 ;  /* 0x0000000e0464723c */ /* 0x000fee0000001880 */
[----:B------:R-:W-:Y:S01]  /*1a260*/  IMAD.WIDE.U32 R4, R35, -0x2daee0ad, RZ ;  /* 0xd2511f5323047825 */ /* 0x000fe200078e00ff */
[----:B------:R-:W-:Y:S04]  /*1a270*/  HMMA.16816.F32 R244, R8, R12, R244 ;  /* 0x0000000c08f4723c */ /* 0x000fe800000018f4 */
[----:B------:R-:W-:-:S02]  /*1a280*/  LOP3.LUT R2, R5, UR16, R34, 0x96, !PT ;  /* 0x0000001005027c12 */ /* 0x000fc4000f8e9622 */
[----:B------:R-:W-:Y:S02]  /*1a290*/  LOP3.LUT R6, R4, 0xffff, RZ, 0xc0, !PT ;  /* 0x0000ffff04067812 */ /* 0x000fe400078ec0ff */
[----:B------:R-:W-:Y:S01]  /*1a2a0*/  HMMA.16816.F32 R16, R8, R14, R80 ;  /* 0x0000000e0810723c */ /* 0x000fe20000001850 */
[----:B------:R-:W-:-:S06]  /*1a2b0*/  SHF.R.U32.HI R12, RZ, 0x18, R4 ;  /* 0x00000018ff0c7819 */ /* 0x000fcc0000011604 */
[----:B------:R-:W-:Y:S02]  /*1a2c0*/  LOP3.LUT R11, R4, 0xff, RZ, 0xc0, !PT ;  /* 0x000000ff040b7812 */ /* 0x000fe400078ec0ff */
[----:B------:R-:W-:Y:S01]  /*1a2d0*/  SHF.R.U32.HI R10, RZ, 0x10, R4 ;  /* 0x00000010ff0a7819 */ /* 0x000fe20000011604 */
[----:B------:R-:W-:Y:S01]  /*1a2e0*/  IMAD.WIDE.U32 R4, R0, -0x2daee0ad, RZ ;  /* 0xd2511f5300047825 */ /* 0x000fe200078e00ff */
[----:B------:R-:W-:-:S04]  /*1a2f0*/  SHF.R.U32.HI R6, RZ, 0x8, R6 ;  /* 0x00000008ff067819 */ /* 0x000fc80000011606 */
[----:B------:R-:W-:Y:S02]  /*1a300*/  SHF.R.U32.HI R8, RZ, 0x10, R4 ;  /* 0x00000010ff087819 */ /* 0x000fe40000011604 */
[----:B------:R-:W-:Y:S02]  /*1a310*/  LOP3.LUT R0, R5, UR16, R24, 0x96, !PT ;  /* 0x0000001005007c12 */ /* 0x000fe4000f8e9618 */
[C---:B------:R-:W-:Y:S02]  /*1a320*/  LOP3.LUT R5, R4.reuse, 0xffff, RZ, 0xc0, !PT ;  /* 0x0000ffff04057812 */ /* 0x040fe400078ec0ff */
[----:B------:R-:W-:Y:S02]  /*1a330*/  LOP3.LUT R9, R4, 0xff, RZ, 0xc0, !PT ;  /* 0x000000ff04097812 */ /* 0x000fe400078ec0ff */
[----:B------:R-:W-:Y:S02]  /*1a340*/  SHF.R.U32.HI R7, RZ, 0x18, R4 ;  /* 0x00000018ff077819 */ /* 0x000fe40000011604 */
[----:B------:R-:W-:-:S02]  /*1a350*/  LOP3.LUT R4, R8, 0xff, RZ, 0xc0, !PT ;  /* 0x000000ff08047812 */ /* 0x000fc400078ec0ff */
[----:B------:R-:W-:Y:S02]  /*1a360*/  PRMT R13, R11, 0x5410, R6 ;  /* 0x000054100b0d7816 */ /* 0x000fe40000000006 */
[----:B------:R-:W-:Y:S02]  /*1a370*/  SHF.R.U32.HI R5, RZ, 0x8, R5 ;  /* 0x00000008ff057819 */ /* 0x000fe40000011605 */
[----:B------:R-:W-:Y:S02]  /*1a380*/  PRMT R11, R4, 0x5410, R7 ;  /* 0x00005410040b7816 */ /* 0x000fe40000000007 */
[----:B------:R-:W-:Y:S02]  /*1a390*/  LOP3.LUT R4, R2, 0xffff, RZ, 0xc0, !PT ;  /* 0x0000ffff02047812 */ /* 0x000fe400078ec0ff */
[----:B------:R-:W-:Y:S02]  /*1a3a0*/  LOP3.LUT R6, R10, 0xff, RZ, 0xc0, !PT ;  /* 0x000000ff0a067812 */ /* 0x000fe400078ec0ff */
[----:B------:R-:W-:-:S02]  /*1a3b0*/  PRMT R10, R9, 0x5410, R5 ;  /* 0x00005410090a7816 */ /* 0x000fc40000000005 */
[----:B------:R-:W-:Y:S02]  /*1a3c0*/  SHF.R.U32.HI R5, RZ, 0x8, R4 ;  /* 0x00000008ff057819 */ /* 0x000fe40000011604 */
[----:B------:R-:W-:Y:S02]  /*1a3d0*/  LOP3.LUT R4, R2, 0xff, RZ, 0xc0, !PT ;  /* 0x000000ff02047812 */ /* 0x000fe400078ec0ff */
[--C-:B------:R-:W-:Y:S02]  /*1a3e0*/  SHF.R.U32.HI R8, RZ, 0x18, R2.reuse ;  /* 0x00000018ff087819 */ /* 0x100fe40000011602 */
[----:B------:R-:W-:Y:S02]  /*1a3f0*/  PRMT R9, R4, 0x5410, R5 ;  /* 0x0000541004097816 */ /* 0x000fe40000000005 */
[----:B------:R-:W-:Y:S02]  /*1a400*/  SHF.R.U32.HI R4, RZ, 0x10, R2 ;  /* 0x00000010ff047819 */ /* 0x000fe40000011602 */
[----:B------:R-:W-:-:S02]  /*1a410*/  PRMT R12, R6, 0x5410, R12 ;  /* 0x00005410060c7816 */ /* 0x000fc4000000000c */
[C---:B------:R-:W-:Y:S02]  /*1a420*/  LOP3.LUT R2, R0.reuse, 0xffff, RZ, 0xc0, !PT ;  /* 0x0000ffff00027812 */ /* 0x040fe400078ec0ff */
[--C-:B------:R-:W-:Y:S02]  /*1a430*/  SHF.R.U32.HI R6, RZ, 0x10, R0.reuse ;  /* 0x00000010ff067819 */ /* 0x100fe40000011600 */
[----:B------:R-:W-:Y:S02]  /*1a440*/  LOP3.LUT R7, R0, 0xff, RZ, 0xc0, !PT ;  /* 0x000000ff00077812 */ /* 0x000fe400078ec0ff */
[----:B------:R-:W-:Y:S02]  /*1a450*/  SHF.R.U32.HI R5, RZ, 0x18, R0 ;  /* 0x00000018ff057819 */ /* 0x000fe40000011600 */
[----:B------:R-:W-:Y:S02]  /*1a460*/  LOP3.LUT R4, R4, 0xff, RZ, 0xc0, !PT ;  /* 0x000000ff04047812 */ /* 0x000fe400078ec0ff */
[----:B------:R-:W-:-:S02]  /*1a470*/  SHF.R.U32.HI R2, RZ, 0x8, R2 ;  /* 0x00000008ff027819 */ /* 0x000fc40000011602 */
[----:B------:R-:W-:Y:S02]  /*1a480*/  LOP3.LUT R0, R6, 0xff, RZ, 0xc0, !PT ;  /* 0x000000ff06007812 */ /* 0x000fe400078ec0ff */
[----:B------:R-:W-:Y:S02]  /*1a490*/  PRMT R4, R4, 0x5410, R8 ;  /* 0x0000541004047816 */ /* 0x000fe40000000008 */
[----:B------:R-:W-:Y:S02]  /*1a4a0*/  PRMT R6, R7, 0x5410, R2 ;  /* 0x0000541007067816 */ /* 0x000fe40000000002 */
[----:B------:R-:W-:Y:S02]  /*1a4b0*/  PRMT R131, R48, 0x7054, R48 ;  /* 0x0000705430837816 */ /* 0x000fe40000000030 */
[----:B------:R-:W-:Y:S01]  /*1a4c0*/  PRMT R7, R0, 0x5410, R5 ;  /* 0x0000541000077816 */ /* 0x000fe20000000005 */
[----:B------:R-:W-:Y:S02]  /*1a4d0*/  IMAD.MOV.U32 R80, RZ, RZ, R148 ;  /* 0x000000ffff507224 */ /* 0x000fe400078e0094 */
[--C-:B------:R-:W-:Y:S01]  /*1a4e0*/  HSET2.LE.AND R2, R13, R131.reuse, PT ;  /* 0x000000830d027233 */ /* 0x100fe20003803000 */
[----:B------:R-:W-:Y:S01]  /*1a4f0*/  IMAD.MOV.U32 R99, RZ, RZ, R149 ;  /* 0x000000ffff637224 */ /* 0x000fe200078e0095 */
        /* <DEDUP_REMOVED lines=11> */
[----:B------:R-:W1:Y:S01]  /*1a5b0*/  LDSM.16.MT88.4 R148, [R201+0xa800] ;  /* 0x00a80000c994783b */ /* 0x000e620000004200 */
[----:B------:R-:W-:Y:S01]  /*1a5c0*/  HSET2.LE.AND R7, R7, R131, PT ;  /* 0x0000008307077233 */ /* 0x000fe20003803000 */
[----:B------:R-:W-:-:S02]  /*1a5d0*/  IMAD.MOV.U32 R114, RZ, RZ, R49 ;  /* 0x000000ffff727224 */ /* 0x000fc400078e0031 */
[----:B------:R-:W-:Y:S01]  /*1a5e0*/  IMAD.MOV.U32 R113, RZ, RZ, R50 ;  /* 0x000000ffff717224 */ /* 0x000fe200078e0032 */
[----:B------:R-:W4:Y:S01]  /*1a5f0*/  LDSM.16.MT88.4 R140, [R203+0xa800] ;  /* 0x00a80000cb8c783b */ /* 0x000f220000004200 */
[----:B------:R-:W-:Y:S01]  /*1a600*/  IMAD.MOV.U32 R112, RZ, RZ, R51 ;  /* 0x000000ffff707224 */ /* 0x000fe200078e0033 */
[----:B------:R-:W-:Y:S02]  /*1a610*/  LOP3.LUT R128, R5, R127, RZ, 0xc0, !PT ;  /* 0x0000007f05807212 */ /* 0x000fe400078ec0ff */
[----:B------:R-:W1:Y:S01]  /*1a620*/  LDSM.16.MT88.4 R48, [R206+0xa800] ;  /* 0x00a80000ce30783b */ /* 0x000e620000004200 */
[----:B------:R-:W-:Y:S02]  /*1a630*/  LOP3.LUT R129, R4, R126, RZ, 0xc0, !PT ;  /* 0x0000007e04817212 */ /* 0x000fe400078ec0ff */
[----:B------:R-:W-:Y:S02]  /*1a640*/  LOP3.LUT R130, R2, R125, RZ, 0xc0, !PT ;  /* 0x0000007d02827212 */ /* 0x000fe400078ec0ff */
[----:B------:R-:W-:-:S02]  /*1a650*/  LOP3.LUT R131, R0, R124, RZ, 0xc0, !PT ;  /* 0x0000007c00837212 */ /* 0x000fc400078ec0ff */
[----:B------:R-:W-:Y:S02]  /*1a660*/  LOP3.LUT R124, R6, R67, RZ, 0xc0, !PT ;  /* 0x00000043067c7212 */ /* 0x000fe400078ec0ff */
[----:B------:R-:W-:Y:S02]  /*1a670*/  LOP3.LUT R125, R7, R64, RZ, 0xc0, !PT ;  /* 0x00000040077d7212 */ /* 0x000fe400078ec0ff */
[----:B------:R-:W-:Y:S01]  /*1a680*/  LOP3.LUT R126, R8, R66, RZ, 0xc0, !PT ;  /* 0x00000042087e7212 */ /* 0x000fe200078ec0ff */
[----:B------:R-:W-:Y:S01]  /*1a690*/  LDSM.16.MT88.4 R4, [R205+0xb800] ;  /* 0x00b80000cd04783b */ /* 0x000fe20000004200 */
[----:B------:R-:W-:-:S03]  /*1a6a0*/  LOP3.LUT R127, R9, R65, RZ, 0xc0, !PT ;  /* 0x00000041097f7212 */ /* 0x000fc600078ec0ff */
[----:B------:R-:W1:Y:S01]  /*1a6b0*/  LDSM.16.MT88.4 R64, [R205+0xa800] ;  /* 0x00a80000cd40783b */ /* 0x000e620000004200 */
[----:B------:R-:W-:Y:S02]  /*1a6c0*/  IMAD.MOV.U32 R24, RZ, RZ, R112 ;  /* 0x000000ffff187224 */ /* 0x000fe400078e0070 */
[----:B------:R-:W-:Y:S02]  /*1a6d0*/  IMAD.MOV.U32 R25, RZ, RZ, R113 ;  /* 0x000000ffff197224 */ /* 0x000fe400078e0071 */
[----:B------:R-:W-:Y:S02]  /*1a6e0*/  IMAD.MOV.U32 R34, RZ, RZ, R114 ;  /* 0x000000ffff227224 */ /* 0x000fe400078e0072 */
[----:B------:R-:W-:Y:S02]  /*1a6f0*/  IMAD.MOV.U32 R35, RZ, RZ, R115 ;  /* 0x000000ffff237224 */ /* 0x000fe400078e0073 */
[----:B------:R-:W-:Y:S01]  /*1a700*/  IMAD.MOV.U32 R26, RZ, RZ, R96 ;  /* 0x000000ffff1a7224 */ /* 0x000fe200078e0060 */
[----:B------:R-:W-:Y:S01]  /*1a710*/  LDSM.16.MT88.4 R112, [R206+0xb800] ;  /* 0x00b80000ce70783b */ /* 0x000fe20000004200 */
[----:B------:R-:W-:-:S02]  /*1a720*/  IMAD.MOV.U32 R27, RZ, RZ, R97 ;  /* 0x000000ffff1b7224 */ /* 0x000fc400078e0061 */
[----:B------:R-:W-:Y:S02]  /*1a730*/  IMAD.MOV.U32 R22, RZ, RZ, R98 ;  /* 0x000000ffff167224 */ /* 0x000fe400078e0062 */
[----:B------:R-:W-:Y:S02]  /*1a740*/  IMAD.MOV.U32 R23, RZ, RZ, R99 ;  /* 0x000000ffff177224 */ /* 0x000fe400078e0063 */
[----:B------:R-:W-:Y:S01]  /*1a750*/  IMAD.MOV.U32 R14, RZ, RZ, R80 ;  /* 0x000000ffff0e7224 */ /* 0x000fe200078e0050 */
[----:B------:R-:W-:Y:S01]  /*1a760*/  LDSM.16.MT88.4 R96, [R203+0xb800] ;  /* 0x00b80000cb60783b */ /* 0x000fe20000004200 */
[----:B------:R-:W-:Y:S02]  /*1a770*/  IMAD.MOV.U32 R15, RZ, RZ, R81 ;  /* 0x000000ffff0f7224 */ /* 0x000fe400078e0051 */
[----:B------:R-:W-:Y:S02]  /*1a780*/  IMAD.MOV.U32 R13, RZ, RZ, R82 ;  /* 0x000000ffff0d7224 */ /* 0x000fe400078e0052 */
[----:B------:R-:W-:-:S02]  /*1a790*/  IMAD.MOV.U32 R12, RZ, RZ, R83 ;  /* 0x000000ffff0c7224 */ /* 0x000fc400078e0053 */
[----:B------:R-:W1:Y:S04]  /*1a7a0*/  LDSM.16.MT88.4 R80, [R201+0xb800] ;  /* 0x00b80000c950783b */ /* 0x000e680000004200 */
[----:B------:R1:W-:Y:S04]  /*1a7b0*/  STG.E.U16 [R20.64+-0xfe], R197 ;  /* 0xffff02c514007986 */ /* 0x0003e8000c10151c */
[----:B------:R1:W-:Y:S04]  /*1a7c0*/  STG.E.U16 [R32.64+-0x100], R195 ;  /* 0xffff00c320007986 */ /* 0x0003e8000c10151c */
[----:B------:R1:W-:Y:S04]  /*1a7d0*/  STG.E.U16 [R32.64+-0xfe], R196 ;  /* 0xffff02c420007986 */ /* 0x0003e8000c10151c */
[----:B---3--:R3:W-:Y:S04]  /*1a7e0*/  STG.E.U16 [R30.64+-0x100], R182 ;  /* 0xffff00b61e007986 */ /* 0x0087e8000c10151c */
[----:B------:R3:W-:Y:S04]  /*1a7f0*/  STG.E.U16 [R30.64+-0xfe], R181 ;  /* 0xffff02b51e007986 */ /* 0x0007e8000c10151c */
[----:B--2---:R3:W-:Y:S04]  /*1a800*/  STG.E.U16 [R28.64+-0x100], R138 ;  /* 0xffff008a1c007986 */ /* 0x0047e8000c10151c */
        /* <DEDUP_REMOVED lines=17> */
[-C--:B-1----:R-:W-:Y:S03]  /*1a920*/  HMMA.16816.F32 R152, R128, R148.reuse, R152 ;  /* 0x000000948098723c */ /* 0x082fe60000001898 */
[----:B------:R3:W-:Y:S04]  /*1a930*/  STG.E.U16 [R20.64+-0xd0], R186 ;  /* 0xffff30ba14007986 */ /* 0x0007e8000c10151c */
[----:B------:R3:W-:Y:S01]  /*1a940*/  STG.E.U16 [R20.64+-0xce], R185 ;  /* 0xffff32b914007986 */ /* 0x0007e2000c10151c */
[C---:B------:R-:W-:Y:S03]  /*1a950*/  HMMA.16816.F32 R168, R124.reuse, R148, R168 ;  /* 0x000000947ca8723c */ /* 0x040fe600000018a8 */
[----:B------:R3:W-:Y:S04]  /*1a960*/  STG.E.U16 [R32.64+-0xd0], R184 ;  /* 0xffff30b820007986 */ /* 0x0007e8000c10151c */
[----:B------:R3:W-:Y:S01]  /*1a970*/  STG.E.U16 [R32.64+-0xce], R183 ;  /* 0xffff32b720007986 */ /* 0x0007e2000c10151c */
[-C--:B------:R-:W-:Y:S03]  /*1a980*/  HMMA.16816.F32 R164, R124, R150.reuse, R164 ;  /* 0x000000967ca4723c */ /* 0x080fe600000018a4 */
[----:B------:R3:W-:Y:S04]  /*1a990*/  STG.E.U16 [R30.64+-0xd0], R174 ;  /* 0xffff30ae1e007986 */ /* 0x0007e8000c10151c */
[----:B------:R3:W-:Y:S01]  /*1a9a0*/  STG.E.U16 [R30.64+-0xce], R173 ;  /* 0xffff32ad1e007986 */ /* 0x0007e2000c10151c */
[C---:B------:R-:W-:Y:S03]  /*1a9b0*/  HMMA.16816.F32 R148, R128.reuse, R150, R36 ;  /* 0x000000968094723c */ /* 0x040fe60000001824 */
[----:B------:R3:W-:Y:S04]  /*1a9c0*/  STG.E.U16 [R28.64+-0xd0], R172 ;  /* 0xffff30ac1c007986 */ /* 0x0007e8000c10151c */
[----:B------:R3:W-:Y:S01]  /*1a9d0*/  STG.E.U16 [R28.64+-0xce], R139 ;  /* 0xffff328b1c007986 */ /* 0x0007e2000c10151c */
[----:B----4-:R-:W-:Y:S01]  /*1a9e0*/  HMMA.16816.F32 R144, R128, R140, R144 ;  /* 0x0000008c8090723c */ /* 0x010fe20000001890 */
[----:B------:R-:W-:-:S07]  /*1a9f0*/  FADD.FTZ R2, R25, R24 ;  /* 0x0000001819027221 */ /* 0x000fce0000010000 */
[----:B------:R-:W-:Y:S01]  /*1aa00*/  HMMA.16816.F32 R160, R124, R140, R160 ;  /* 0x0000008c7ca0723c */ /* 0x000fe200000018a0 */
[----:B------:R-:W-:-:S07]  /*1aa10*/  FADD.FTZ R0, R199, R34 ;  /* 0x00000022c7007221 */ /* 0x000fce0000010000 */
[-C--:B------:R-:W-:Y:S08]  /*1aa20*/  HMMA.16816.F32 R156, R124, R142.reuse, R156 ;  /* 0x0000008e7c9c723c */ /* 0x080ff0000000189c */
[C---:B------:R-:W-:Y:S08]  /*1aa30*/  HMMA.16816.F32 R140, R128.reuse, R142, R40 ;  /* 0x0000008e808c723c */ /* 0x040ff00000001828 */
[-C--:B------:R-:W-:Y:S08]  /*1aa40*/  HMMA.16816.F32 R36, R128, R48.reuse, R44 ;  /* 0x000000308024723c */ /* 0x080ff0000000182c */
[C---:B------:R-:W-:Y:S08]  /*1aa50*/  HMMA.16816.F32 R40, R124.reuse, R48, R52 ;  /* 0x000000307c28723c */ /* 0x040ff00000001834 */
[-C--:B------:R-:W-:Y:S08]  /*1aa60*/  HMMA.16816.F32 R44, R124, R50.reuse, R56 ;  /* 0x000000327c2c723c */ /* 0x080ff00000001838 */
[----:B------:R-:W-:Y:S01]  /*1aa70*/  HMMA.16816.F32 R48, R128, R50, R60 ;  /* 0x000000328030723c */ /* 0x000fe2000000183c */
[----:B------:R-:W-:-:S07]  /*1aa80*/  FADD.FTZ R2, R252, R2 ;  /* 0x00000002fc027221 */ /* 0x000fce0000010000 */
[----:B------:R-:W-:Y:S01]  /*1aa90*/  HMMA.16816.F32 R56, R124, R64, R68 ;  /* 0x000000407c38723c */ /* 0x000fe20000001844 */
[----:B------:R-:W-:-:S07]  /*1aaa0*/  FADD.FTZ R0, R198, R0 ;  /* 0x00000000c6007221 */ /* 0x000fce0000010000 */
[----:B------:R-:W-:Y:S08]  /*1aab0*/  HMMA.16816.F32 R60, R124, R66, R76 ;  /* 0x000000427c3c723c */ /* 0x000ff0000000184c */
[C---:B------:R-:W-:Y:S08]  /*1aac0*/  HMMA.16816.F32 R52, R128.reuse, R64, R216 ;  /* 0x000000408034723c */ /* 0x040ff000000018d8 */
[----:B------:R-:W-:Y:S08]  /*1aad0*/  HMMA.16816.F32 R64, R128, R66, R116 ;  /* 0x000000428040723c */ /* 0x000ff00000001874 */
[-C--:B------:R-:W-:Y:S08]  /*1aae0*/  HMMA.16816.F32 R120, R124, R4.reuse, R120 ;  /* 0x000000047c78723c */ /* 0x080ff00000001878 */
[----:B------:R-:W-:Y:S07]  /*1aaf0*/  HMMA.16816.F32 R116, R128, R4, R244 ;  /* 0x000000048074723c */ /* 0x000fee00000018f4 */
[----:B------:R-:W-:Y:S01]  /*1ab00*/  FADD.FTZ R4, R13, R12 ;  /* 0x0000000c0d047221 */ /* 0x000fe20000010000 */
[----:B------:R-:W-:Y:S01]  /*1ab10*/  HMMA.16816.F32 R72, R124, R80, R72 ;  /* 0x000000507c48723c */ /* 0x000fe20000001848 */
[----:B------:R-:W-:-:S02]  /*1ab20*/  FADD.FTZ R5, R26, R35 ;  /* 0x000000231a057221 */ /* 0x000fc40000010000 */
[----:B------:R-:W-:Y:S01]  /*1ab30*/  FADD.FTZ R4, R27, R4 ;  /* 0x000000041b047221 */ /* 0x000fe20000010000 */
[----:B------:R-:W-:Y:S01]  /*1ab40*/  IADD3 R244, P1, R20, -0x140, RZ ;  /* 0xfffffec014f47810 */ /* 0x000fe20007f3e0ff */
[----:B------:R-:W-:-:S03]  /*1ab50*/  FADD.FTZ R5, R22, R5 ;  /* 0x0000000516057221 */ /* 0x000fc60000010000 */
[----:B------:R-:W-:Y:S01]  /*1ab60*/  HMMA.16816.F32 R76, R124, R82, R84 ;  /* 0x000000527c4c723c */ /* 0x000fe20000001854 */
[----:B------:R-:W-:Y:S01]  /*1ab70*/  FADD.FTZ R4, R23, R4 ;  /* 0x0000000417047221 */ /* 0x000fe20000010000 */
[----:B------:R-:W-:Y:S01]  /*1ab80*/  @UP0 UIADD3 UR40, UR27, -0x6, URZ ;  /* 0xfffffffa1b280890 */ /* 0x000fe2000fffe03f */
[----:B------:R-:W-:Y:S02]  /*1ab90*/  FADD.FTZ R2, R222, R2 ;  /* 0x00000002de027221 */ /* 0x000fe40000010000 */
[----:B------:R-:W-:-:S03]  /*1aba0*/  FADD.FTZ R0, R221, R0 ;  /* 0x00000000dd007221 */ /* 0x000fc60000010000 */
[----:B------:R-:W-:Y:S01]  /*1abb0*/  HMMA.16816.F32 R88, R124, R96, R88 ;  /* 0x000000607c58723c */ /* 0x000fe20000001858 */
[----:B------:R-:W-:-:S07]  /*1abc0*/  FADD.FTZ R217, R15, R4 ;  /* 0x000000040fd97221 */ /* 0x000fce0000010000 */
[C---:B------:R-:W-:Y:S08]  /*1abd0*/  HMMA.16816.F32 R92, R124.reuse, R98, R92 ;  /* 0x000000627c5c723c */ /* 0x040ff0000000185c */
[C---:B------:R-:W-:Y:S08]  /*1abe0*/  HMMA.16816.F32 R104, R124.reuse, R112, R104 ;  /* 0x000000707c68723c */ /* 0x040ff00000001868 */
[C---:B------:R-:W-:Y:S08]  /*1abf0*/  HMMA.16816.F32 R108, R124.reuse, R114, R108 ;  /* 0x000000727c6c723c */ /* 0x040ff0000000186c */
[----:B------:R-:W-:Y:S08]  /*1ac00*/  HMMA.16816.F32 R124, R124, R6, R100 ;  /* 0x000000067c7c723c */ /* 0x000ff00000001864 */
[C---:B------:R-:W-:Y:S08]  /*1ac10*/  HMMA.16816.F32 R68, R128.reuse, R80, R228 ;  /* 0x000000508044723c */ /* 0x040ff000000018e4 */
[----:B------:R-:W-:Y:S01]  /*1ac20*/  HMMA.16816.F32 R84, R128, R96, R240 ;  /* 0x000000608054723c */ /* 0x000fe200000018f0 */
[----:B------:R-:W-:-:S02]  /*1ac30*/  FADD.FTZ R230, R223, R2 ;  /* 0x00000002dfe67221 */ /* 0x000fc40000010000 */
[----:B------:R-:W-:-:S05]  /*1ac40*/  FADD.FTZ R231, R220, R0 ;  /* 0x00000000dce77221 */ /* 0x000fca0000010000 */
[----:B------:R-:W-:Y:S01]  /*1ac50*/  HMMA.16816.F32 R100, R128, R112, R248 ;  /* 0x000000708064723c */ /* 0x000fe200000018f8 */
[----:B------:R-:W-:Y:S01]  /*1ac60*/  FADD.FTZ R242, R14, R5 ;  /* 0x000000050ef27221 */ /* 0x000fe20000010000 */
[----:B------:R-:W-:-:S06]  /*1ac70*/  IADD3.X R243, R21, -0x1, RZ, P1, !PT ;  /* 0xffffffff15f37810 */ /* 0x000fcc0000ffe4ff */
[C---:B------:R-:W-:Y:S08]  /*1ac80*/  HMMA.16816.F32 R80, R128.reuse, R82, R224 ;  /* 0x000000528050723c */ /* 0x040ff000000018e0 */
[C---:B------:R-:W-:Y:S08]  /*1ac90*/  HMMA.16816.F32 R96, R128.reuse, R98, R236 ;  /* 0x000000628060723c */ /* 0x040ff000000018ec */
[C---:B------:R-:W-:Y:S08]  /*1aca0*/  HMMA.16816.F32 R112, R128.reuse, R114, R232 ;  /* 0x000000728070723c */ /* 0x040ff000000018e8 */
[----:B------:R-:W-:Y:S01]  /*1acb0*/  HMMA.16816.F32 R128, R128, R6, R16 ;  /* 0x000000068080723c */ /* 0x000fe20000001810 */
[----:B------:R-:W-:Y:S11]  /*1acc0*/  @P0 BRA `(.L_x_1105) ;  /* 0x0000001000000947 */ /* 0x000ff60003800000 */
.L_x_1092:
[----:B-123--:R-:W-:-:S12]  /*1acd0*/  UIADD3 UR40, UR32, -0x1, URZ ;  /* 0xffffffff20287890 */ /* 0x00efd8000fffe03f */
.L_x_1105:
[----:B---3--:R-:W-:-:S13]  /*1ace0*/  ISETP.LE.AND P0, PT, RZ, UR40, PT ;  /* 0x00000028ff007c0c */ /* 0x008fda000bf03270 */
[----:B------:R-:W-:Y:S05]  /*1acf0*/  @!P0 BRA `(.L_x_1106) ;  /* 0x000044e000008947 */ /* 0x000fea0003800000 */
[----:B------:R-:W1:Y:S01]  /*1ad00*/  LDC.U8 R4, c[0x0][0x2d8] ;  /* 0x0000b600ff047b82 */ /* 0x000e620000000000 */
[----:B------:R-:W2:Y:S01]  /*1ad10*/  LDL.LU R10, [R1+0x9c] ;  /* 0x00009c00010a7983 */ /* 0x000ea20000300800 */
[----:B------:R-:W-:Y:S01]  /*1ad20*/  MOV R136, R3 ;  /* 0x0000000300887202 */ /* 0x000fe20000000f00 */
[----:B------:R-:W-:Y:S01]  /*1ad30*/  ULDC UR4, c[0x0][0x228] ;  /* 0x00008a0000047ab9 */ /* 0x000fe20000000800 */
[----:B------:R-:W-:Y:S01]  /*1ad40*/  IMAD.MOV.U32 R2, RZ, RZ, R132 ;  /* 0x000000ffff027224 */ /* 0x000fe200078e0084 */
[----:B------:R-:W3:Y:S01]  /*1ad50*/  LDL.64 R16, [R1+0x88] ;  /* 0x0000880001107983 */ /* 0x000ee20000100a00 */
[----:B------:R-:W-:Y:S01]  /*1ad60*/  USHF.L.U32 UR32, UR4, 0x3, URZ ;  /* 0x0000000304207899 */ /* 0x000fe2000800063f */
[----:B------:R-:W-:Y:S01]  /*1ad70*/  IMAD.MOV.U32 R0, RZ, RZ, R133 ;  /* 0x000000ffff007224 */ /* 0x000fe200078e0085 */
[----:B------:R-:W-:Y:S01]  /*1ad80*/  UIMAD UR37, UR4, 0x48, URZ ;  /* 0x00000048042578a4 */ /* 0x000fe2000f8e023f */
[----:B------:R-:W4:Y:S01]  /*1ad90*/  LDL R14, [R1+0x98] ;  /* 0x00009800010e7983 */ /* 0x000f220000100800 */
[----:B------:R-:W-:Y:S01]  /*1ada0*/  USHF.R.S32.HI UR34, URZ, 0x1f, UR4 ;  /* 0x0000001f3f227899 */ /* 0x000fe20008011404 */
[----:B------:R-:W-:Y:S01]  /*1adb0*/  IMAD.MOV.U32 R135, RZ, RZ, R134 ;  /* 0x000000ffff877224 */ /* 0x000fe200078e0086 */
[----:B------:R-:W-:-:S02]  /*1adc0*/  UIMAD.WIDE.U32 UR42, UR4, 0x70, URZ ;  /* 0x00000070042a78a5 */ /* 0x000fc4000f8e003f */
[----:B------:R-:W-:Y:S02]  /*1add0*/  UIMAD UR4, UR4, 0x38, UR32 ;  /* 0x00000038040478a4 */ /* 0x000fe4000f8e0220 */
[----:B------:R-:W-:Y:S02]  /*1ade0*/  USHF.R.S32.HI UR27, URZ, 0x1f, UR32 ;  /* 0x0000001f3f1b7899 */ /* 0x000fe40008011420 */
[----:B------:R-:W-:Y:S02]  /*1adf0*/  UIADD3 UR4, UR4, 0x1, URZ ;  /* 0x0000000104047890 */ /* 0x000fe4000fffe03f */
[----:B------:R-:W-:Y:S02]  /*1ae00*/  USHF.R.S32.HI UR5, URZ, 0x1f, UR37 ;  /* 0x0000001f3f057899 */ /* 0x000fe40008011425 */
[----:B------:R-:W-:Y:S01]  /*1ae10*/  UIMAD UR34, UR34, 0x70, URZ ;  /* 0x00000070222278a4 */ /* 0x000fe2000f8e023f */
[----:B-1----:R-:W-:Y:S01]  /*1ae20*/  PRMT R3, R4, 0x7054, R4 ;  /* 0x0000705404037816 */ /* 0x002fe20000000004 */
[----:B------:R-:W-:Y:S01]  /*1ae30*/  USHF.R.S32.HI UR35, URZ, 0x1f, UR4 ;  /* 0x0000001f3f237899 */ /* 0x000fe20008011404 */
[----:B------:R-:W3:Y:S01]  /*1ae40*/  LDL.LU R4, [R1+0xa8] ;  /* 0x0000a80001047983 */ /* 0x000ee20000300800 */
[----:B------:R-:W-:-:S02]  /*1ae50*/  USHF.L.U32 UR33, UR32, 0x1, URZ ;  /* 0x0000000120217899 */ /* 0x000fc4000800063f */
[----:B------:R-:W-:Y:S01]  /*1ae60*/  USHF.L.U32 UR38, UR37, 0x1, URZ ;  /* 0x0000000125267899 */ /* 0x000fe2000800063f */
[----:B------:R-:W4:Y:S01]  /*1ae70*/  LDL.LU R5, [R1+0xc0] ;  /* 0x0000c00001057983 */ /* 0x000f220000300800 */
[----:B------:R-:W-:Y:S02]  /*1ae80*/  USHF.L.U64.HI UR32, UR32, 0x1, UR27 ;  /* 0x0000000120207899 */ /* 0x000fe4000801021b */
[----:B------:R-:W-:Y:S01]  /*1ae90*/  UIADD3 UR34, UR43, UR34, URZ ;  /* 0x000000222b227290 */ /* 0x000fe2000fffe03f */
[----:B------:R-:W4:Y:S01]  /*1aea0*/  LDL.LU.64 R8, [R1+0xb0] ;  /* 0x0000b00001087983 */ /* 0x000f220000300a00 */
[----:B------:R-:W-:Y:S02]  /*1aeb0*/  USHF.L.U64.HI UR37, UR37, 0x1, UR5 ;  /* 0x0000000125257899 */ /* 0x000fe40008010205 */
[----:B------:R-:W-:Y:S01]  /*1aec0*/  USHF.L.U32 UR36, UR4, 0x1, URZ ;  /* 0x0000000104247899 */ /* 0x000fe2000800063f */
[----:B------:R-:W4:Y:S01]  /*1aed0*/  LDL.LU.64 R6, [R1+0xb8] ;  /* 0x0000b80001067983 */ /* 0x000f220000300a00 */
[----:B------:R-:W-:Y:S01]  /*1aee0*/  USHF.L.U64.HI UR35, UR4, 0x1, UR35 ;  /* 0x0000000104237899 */ /* 0x000fe20008010223 */
[C---:B--2---:R-:W-:Y:S01]  /*1aef0*/  IADD3 R3, R10.reuse, 0x4, RZ ;  /* 0x000000040a037810 */ /* 0x044fe20007ffe0ff */
[----:B------:R-:W-:-:S04]  /*1af00*/  IMAD.WIDE.U32 R12, R10, -0x326172a9, RZ ;  /* 0xcd9e8d570a0c7825 */ /* 0x000fc800078e00ff */
[----:B------:R-:W-:Y:S01]  /*1af10*/  IMAD.WIDE.U32 R10, R3, -0x326172a9, RZ ;  /* 0xcd9e8d57030a7825 */ /* 0x000fe200078e00ff */
[----:B------:R1:W-:Y:S04]  /*1af20*/  STL.64 [R1+0x78], R12 ;  /* 0x0000780c01007387 */ /* 0x0003e80000100a00 */
[----:B------:R2:W-:Y:S01]  /*1af30*/  STL.64 [R1+0x70], R10 ;  /* 0x0000700a01007387 */ /* 0x0005e20000100a00 */
[-C--:B---3--:R-:W-:Y:S02]  /*1af40*/  LOP3.LUT R3, R13, R4.reuse, RZ, 0x3c, !PT ;  /* 0x000000040d037212 */ /* 0x088fe400078e3cff */
[----:B------:R-:W-:Y:S01]  /*1af50*/  LOP3.LUT R4, R11, R4, RZ, 0x3c, !PT ;  /* 0x000000040b047212 */ /* 0x000fe200078e3cff */
[----:B----4-:R-:W-:-:S04]  /*1af60*/  IMAD.WIDE.U32 R240, R5, -0x2daee0ad, RZ ;  /* 0xd2511f5305f07825 */ /* 0x010fc800078e00ff */
[----:B-1----:R-:W-:Y:S01]  /*1af70*/  IMAD.WIDE.U32 R12, R3, -0x2daee0ad, RZ ;  /* 0xd2511f53030c7825 */ /* 0x002fe200078e00ff */
[----:B------:R-:W-:-:S03]  /*1af80*/  MOV R5, R9 ;  /* 0x0000000900057202 */ /* 0x000fc60000000f00 */
[----:B--2---:R-:W-:Y:S01]  /*1af90*/  IMAD.WIDE.U32 R10, R4, -0x2daee0ad, RZ ;  /* 0xd2511f53040a7825 */ /* 0x004fe200078e00ff */
[----:B------:R-:W-:Y:S01]  /*1afa0*/  MOV R4, R6 ;  /* 0x0000000600047202 */ /* 0x000fe20000000f00 */
[----:B------:R1:W-:Y:S04]  /*1afb0*/  STL.64 [R1+0x68], R12 ;  /* 0x0000680c01007387 */ /* 0x0003e80000100a00 */
[----:B------:R1:W-:Y:S04]  /*1afc0*/  STL.64 [R1+0x80], R4 ;  /* 0x0000800401007387 */ /* 0x0003e80000100a00 */
[----:B------:R1:W-:Y:S01]  /*1afd0*/  STL.64 [R1+0x60], R10 ;  /* 0x0000600a01007387 */ /* 0x0003e20000100a00 */
[----:B------:R-:W-:-:S02]  /*1afe0*/  ISETP.GE.AND P1, PT, R16, c[0x0][0x220], PT ;  /* 0x0000880010007a0c */ /* 0x000fc40003f26270 */
[----:B------:R-:W-:Y:S01]  /*1aff0*/  ISETP.GE.AND P0, PT, R14, c[0x0][0x220], PT ;  /* 0x000088000e007a0c */ /* 0x000fe20003f06270 */
[----:B------:R-:W-:Y:S05]  /*1b000*/  BRA `(.L_x_1107) ;  /* 0x000002e000007947 */ /* 0x000fea0003800000 */
.L_x_1109:
        /* <DEDUP_REMOVED lines=12> */
[----:B--2---:R-:W-:Y:S01]  /*1b0d0*/  IMAD.U32 R133, RZ, RZ, UR27 ;  /* 0x0000001bff857e24 */ /* 0x004fe2000f8e00ff */
[----:B------:R-:W-:Y:S04]  /*1b0e0*/  LEA R3, P3, R3, R132, 0x5 ;  /* 0x0000008403037211 */ /* 0x000fe800078628ff */
        /* <DEDUP_REMOVED lines=32> */
.L_x_1107:
[----:B------:R-:W2:Y:S01]  /*1b2f0*/  LDL.64 R6, [R1+0x80] ;  /* 0x0000800001067983 */ /* 0x000ea20000100a00 */
[----:B------:R-:W-:Y:S04]  /*1b300*/  DEPBAR.LE SB0, 0x0 ;  /* 0x000080000000791a */ /* 0x000fe80000000000 */
[----:B------:R-:W-:Y:S01]  /*1b310*/  BAR.SYNC.DEFER_BLOCKING 0x0 ;  /* 0x0000000000007b1d */ /* 0x000fe20000010000 */
[----:B------:R-:W-:Y:S01]  /*1b320*/  USHF.R.S32.HI UR5, URZ, 0x1f, UR40 ;  /* 0x0000001f3f057899 */ /* 0x000fe20008011428 */
[----:B-1----:R-:W-:Y:S01]  /*1b330*/  IMAD.U32 R4, RZ, RZ, UR40 ;  /* 0x00000028ff047e24 */ /* 0x002fe2000f8e00ff */
[----:B------:R-:W-:Y:S02]  /*1b340*/  UIMAD UR4, UR18, UR40, URZ ;  /* 0x00000028120472a4 */ /* 0x000fe4000f8e023f */
[----:B------:R-:W-:Y:S02]  /*1b350*/  UISETP.GE.AND UP0, UPT, UR40, 0x1, UPT ;  /* 0x000000012800788c */ /* 0x000fe4000bf06270 */
[----:B------:R-:W-:Y:S01]  /*1b360*/  UIMAD UR4, UR5, UR19, UR4 ;  /* 0x00000013050472a4 */ /* 0x000fe2000f8e0204 */
[----:B-----5:R-:W-:Y:S01]  /*1b370*/  @P1 STS.128 [R215+0xa000], RZ ;  /* 0x00a000ffd7001388 */ /* 0x020fe20000000c00 */
        /* <DEDUP_REMOVED lines=11> */
[----:B------:R-:W-:Y:S02]  /*1b430*/  @!P1 LEA R10, P4, R3, c[0x0][0x170], 0x1 ;  /* 0x00005c00030a9a11 */ /* 0x000fe400078808ff */
[----:B------:R-:W-:Y:S01]  /*1b440*/  @P0 STS.128 [R215+0xb000], RZ ;  /* 0x00b000ffd7000388 */ /* 0x000fe20000000c00 */
[----:B------:R-:W-:Y:S02]  /*1b450*/  IADD3.X R7, R5, UR22, RZ, P2, !PT ;  /* 0x0000001605077c10 */ /* 0x000fe400097fe4ff */
[C---:B------:R-:W-:Y:S02]  /*1b460*/  @!P0 LEA R6, P2, R3.reuse, c[0x0][0x170], 0x1 ;  /* 0x00005c0003068a11 */ /* 0x040fe400078408ff */
[----:B------:R-:W-:Y:S01]  /*1b470*/  @!PT LDS RZ, [RZ] ;  /* 0x00000000fffff984 */ /* 0x000fe20000000800 */
[----:B------:R-:W-:Y:S01]  /*1b480*/  @!PT LDS RZ, [RZ] ;  /* 0x00000000fffff984 */ /* 0x000fe20000000800 */
[----:B------:R-:W-:Y:S01]  /*1b490*/  @!PT LDS RZ, [RZ] ;  /* 0x00000000fffff984 */ /* 0x000fe20000000800 */
[----:B------:R2:W-:Y:S01]  /*1b4a0*/  @!P0 LDGSTS.E.BYPASS.LTC128B.128 [R215+0xb000], [R8.64+0x80] ;  /* 0x0b00008008d78fae */ /* 0x0005e2000b901d5c */
[C-C-:B------:R-:W-:Y:S02]  /*1b4b0*/  @!P1 LEA.HI.X R11, R3.reuse, c[0x0][0x174], R7.reuse, 0x1, P4 ;  /* 0x00005d00030b9a11 */ /* 0x140fe400020f0c07 */
[----:B------:R-:W-:Y:S02]  /*1b4c0*/  @!P0 LEA.HI.X R7, R3, c[0x0][0x174], R7, 0x1, P2 ;  /* 0x00005d0003078a11 */ /* 0x000fe400010f0c07 */
[----:B------:R-:W-:Y:S01]  /*1b4d0*/  @P1 STS.128 [R215+0xa800], RZ ;  /* 0x00a800ffd7001388 */ /* 0x000fe20000000c00 */
[----:B------:R-:W-:Y:S04]  /*1b4e0*/  PLOP3.LUT P2, PT, PT, PT, UP0, 0x80, 0x0 ;  /* 0x000000000000781c */ /* 0x000fe80003f4f008 */
        /* <DEDUP_REMOVED lines=15> */
[----:B------:R-:W4:Y:S05]  /*1b5e0*/  LDSM.16.M88.4 R180, [R211] ;  /* 0x00000000d3b4783b */ /* 0x000f2a0000000200 */
[----:B------:R-:W4:Y:S05]  /*1b5f0*/  LDSM.16.M88.4 R184, [R204+0x2000] ;  /* 0x00200000ccb8783b */ /* 0x000f2a0000000200 */
[----:B------:R-:W4:Y:S01]  /*1b600*/  LDSM.16.M88.4 R188, [R214] ;  /* 0x00000000d6bc783b */ /* 0x000f220000000200 */
[-C--:B---3--:R-:W-:Y:S04]  /*1b610*/  HMMA.16816.F32 R4, R32, R16.reuse, RZ ;  /* 0x000000102004723c */ /* 0x088fe800000018ff */
[----:B------:R-:W-:Y:S05]  /*1b620*/  LDSM.16.M88.4 R192, [R209+0x8000] ;  /* 0x00800000d1c0783b */ /* 0x000fea0000000200 */
[----:B------:R-:W-:Y:S01]  /*1b630*/  LDSM.16.M88.4 R196, [R210+0x2000] ;  /* 0x00200000d2c4783b */ /* 0x000fe20000000200 */
[C---:B--2---:R-:W-:Y:S08]  /*1b640*/  HMMA.16816.F32 R8, R28.reuse, R16, RZ ;  /* 0x000000101c08723c */ /* 0x044ff000000018ff */
[-C--:B-1----:R-:W-:Y:S08]  /*1b650*/  HMMA.16816.F32 R12, R28, R18.reuse, RZ ;  /* 0x000000121c0c723c */ /* 0x082ff000000018ff */
[C---:B------:R-:W-:Y:S08]  /*1b660*/  HMMA.16816.F32 R16, R32.reuse, R18, RZ ;  /* 0x000000122010723c */ /* 0x040ff000000018ff */
[-C--:B----4-:R-:W-:Y:S08]  /*1b670*/  HMMA.16816.F32 R20, R32, R172.reuse, RZ ;  /* 0x000000ac2014723c */ /* 0x090ff000000018ff */
[C---:B------:R-:W-:Y:S08]  /*1b680*/  HMMA.16816.F32 R24, R28.reuse, R172, RZ ;  /* 0x000000ac1c18723c */ /* 0x040ff000000018ff */
[-C--:B------:R-:W-:Y:S08]  /*1b690*/  HMMA.16816.F32 R28, R28, R174.reuse, RZ ;  /* 0x000000ae1c1c723c */ /* 0x080ff000000018ff */
[----:B------:R-:W-:Y:S01]  /*1b6a0*/  HMMA.16816.F32 R32, R32, R174, RZ ;  /* 0x000000ae2020723c */ /* 0x000fe200000018ff */
[----:B------:R-:W1:Y:S07]  /*1b6b0*/  LDSM.16.M88.4 R172, [R210] ;  /* 0x00000000d2ac783b */ /* 0x000e6e0000000200 */
[-C--:B------:R-:W-:Y:S08]  /*1b6c0*/  HMMA.16816.F32 R4, R176, R180.reuse, R4 ;  /* 0x000000b4b004723c */ /* 0x080ff00000001804 */
[C---:B------:R-:W-:Y:S08]  /*1b6d0*/  HMMA.16816.F32 R8, R184.reuse, R180, R8 ;  /* 0x000000b4b808723c */ /* 0x040ff00000001808 */
[-C--:B------:R-:W-:Y:S08]  /*1b6e0*/  HMMA.16816.F32 R12, R184, R182.reuse, R12 ;  /* 0x000000b6b80c723c */ /* 0x080ff0000000180c */
[C---:B------:R-:W-:Y:S01]  /*1b6f0*/  HMMA.16816.F32 R16, R176.reuse, R182, R16 ;  /* 0x000000b6b010723c */ /* 0x040fe20000001810 */
[----:B------:R-:W2:Y:S07]  /*1b700*/  LDSM.16.M88.4 R180, [R209+0x8800] ;  /* 0x00880000d1b4783b */ /* 0x000eae0000000200 */
[-C--:B------:R-:W-:Y:S08]  /*1b710*/  HMMA.16816.F32 R20, R176, R188.reuse, R20 ;  /* 0x000000bcb014723c */ /* 0x080ff00000001814 */
[C---:B------:R-:W-:Y:S08]  /*1b720*/  HMMA.16816.F32 R24, R184.reuse, R188, R24 ;  /* 0x000000bcb818723c */ /* 0x040ff00000001818 */
[-C--:B------:R-:W-:Y:S01]  /*1b730*/  HMMA.16816.F32 R28, R184, R190.reuse, R28 ;  /* 0x000000beb81c723c */ /* 0x080fe2000000181c */
[----:B------:R-:W-:Y:S07]  /*1b740*/  LDSM.16.M88.4 R184, [R207] ;  /* 0x00000000cfb8783b */ /* 0x000fee0000000200 */
[----:B------:R-:W-:Y:S01]  /*1b750*/  HMMA.16816.F32 R32, R176, R190, R32 ;  /* 0x000000beb020723c */ /* 0x000fe20000001820 */
[----:B------:R-:W3:Y:S05]  /*1b760*/  LDSM.16.M88.4 R176, [R208] ;  /* 0x00000000d0b0783b */ /* 0x000eea0000000200 */
[----:B------:R-:W4:Y:S02]  /*1b770*/  LDSM.16.M88.4 R188, [R208+0x2000] ;  /* 0x00200000d0bc783b */ /* 0x000f240000000200 */
        /* <DEDUP_REMOVED lines=8> */
[----:B------:R-:W-:Y:S07]  /*1b800*/  LDSM.16.M88.4 R196, [R202+0x6000] ;  /* 0x00600000cac4783b */ /* 0x000fee0000000200 */
[----:B------:R-:W-:Y:S01]  /*1b810*/  HMMA.16816.F32 R32, R172, R182, R32 ;  /* 0x000000b6ac20723c */ /* 0x000fe20000001820 */
[----:B------:R-:W-:Y:S05]  /*1b820*/  LDSM.16.M88.4 R172, [R202+0x4000] ;  /* 0x00400000caac783b */ /* 0x000fea0000000200 */
[----:B------:R-:W2:Y:S02]  /*1b830*/  LDSM.16.M88.4 R180, [R200+0x9000] ;  /* 0x00900000c8b4783b */ /* 0x000ea40000000200 */
[-C--:B---3--:R-:W-:Y:S08]  /*1b840*/  HMMA.16816.F32 R4, R176, R184.reuse, R4 ;  /* 0x000000b8b004723c */ /* 0x088ff00000001804 */
[C---:B----4-:R-:W-:Y:S08]  /*1b850*/  HMMA.16816.F32 R8, R188.reuse, R184, R8 ;  /* 0x000000b8bc08723c */ /* 0x050ff00000001808 */
[-C--:B------:R-:W-:Y:S08]  /*1b860*/  HMMA.16816.F32 R12, R188, R186.reuse, R12 ;  /* 0x000000babc0c723c */ /* 0x080ff0000000180c */
[C---:B------:R-:W-:Y:S01]  /*1b870*/  HMMA.16816.F32 R16, R176.reuse, R186, R16 ;  /* 0x000000bab010723c */ /* 0x040fe20000001810 */
[----:B------:R-:W3:Y:S07]  /*1b880*/  LDSM.16.M88.4 R184, [R200+0x9800] ;  /* 0x00980000c8b8783b */ /* 0x000eee0000000200 */
[-C--:B-1----:R-:W-:Y:S08]  /*1b890*/  HMMA.16816.F32 R20, R176, R192.reuse, R20 ;  /* 0x000000c0b014723c */ /* 0x082ff00000001814 */
[C---:B------:R-:W-:Y:S08]  /*1b8a0*/  HMMA.16816.F32 R24, R188.reuse, R192, R24 ;  /* 0x000000c0bc18723c */ /* 0x040ff00000001818 */
[-C--:B------:R-:W-:Y:S01]  /*1b8b0*/  HMMA.16816.F32 R28, R188, R194.reuse, R28 ;  /* 0x000000c2bc1c723c */ /* 0x080fe2000000181c */
[----:B------:R-:W-:Y:S07]  /*1b8c0*/  LDSM.16.M88.4 R188, [R213] ;  /* 0x00000000d5bc783b */ /* 0x000fee0000000200 */
[----:B------:R-:W-:Y:S01]  /*1b8d0*/  HMMA.16816.F32 R32, R176, R194, R32 ;  /* 0x000000c2b020723c */ /* 0x000fe20000001820 */
[----:B------:R-:W1:Y:S05]  /*1b8e0*/  LDSM.16.M88.4 R176, [R204+0x4000] ;  /* 0x00400000ccb0783b */ /* 0x000e6a0000000200 */
[----:B------:R-:W4:Y:S02]  /*1b8f0*/  LDSM.16.M88.4 R192, [R204+0x6000] ;  /* 0x00600000ccc0783b */ /* 0x000f240000000200 */
[-C--:B--2---:R-:W-:Y:S08]  /*1b900*/  HMMA.16816.F32 R4, R172, R180.reuse, R4 ;  /* 0x000000b4ac04723c */ /* 0x084ff00000001804 */
[C---:B------:R-:W-:Y:S08]  /*1b910*/  HMMA.16816.F32 R8, R196.reuse, R180, R8 ;  /* 0x000000b4c408723c */ /* 0x040ff00000001808 */
[-C--:B------:R-:W-:Y:S08]  /*1b920*/  HMMA.16816.F32 R12, R196, R182.reuse, R12 ;  /* 0x000000b6c40c723c */ /* 0x080ff0000000180c */
[C---:B------:R-:W-:Y:S01]  /*1b930*/  HMMA.16816.F32 R16, R172.reuse, R182, R16 ;  /* 0x000000b6ac10723c */ /* 0x040fe20000001810 */
[----:B------:R-:W2:Y:S07]  /*1b940*/  LDSM.16.M88.4 R180, [R212] ;  /* 0x00000000d4b4783b */ /* 0x000eae0000000200 */
[-C--:B---3--:R-:W-:Y:S08]  /*1b950*/  HMMA.16816.F32 R20, R172, R184.reuse, R20 ;  /* 0x000000b8ac14723c */ /* 0x088ff00000001814 */
[C---:B------:R-:W-:Y:S08]  /*1b960*/  HMMA.16816.F32 R24, R196.reuse, R184, R24 ;  /* 0x000000b8c418723c */ /* 0x040ff00000001818 */
[-C--:B------:R-:W-:Y:S01]  /*1b970*/  HMMA.16816.F32 R28, R196, R186.reuse, R28 ;  /* 0x000000bac41c723c */ /* 0x080fe2000000181c */
[----:B------:R-:W-:Y:S07]  /*1b980*/  LDSM.16.M88.4 R196, [R210+0x6000] ;  /* 0x00600000d2c4783b */ /* 0x000fee0000000200 */
[----:B------:R-:W-:Y:S01]  /*1b990*/  HMMA.16816.F32 R32, R172, R186, R32 ;  /* 0x000000baac20723c */ /* 0x000fe20000001820 */
[----:B------:R-:W-:Y:S05]  /*1b9a0*/  LDSM.16.M88.4 R172, [R210+0x4000] ;  /* 0x00400000d2ac783b */ /* 0x000fea0000000200 */
[----:B------:R-:W3:Y:S02]  /*1b9b0*/  LDSM.16.M88.4 R184, [R209+0x9000] ;  /* 0x00900000d1b8783b */ /* 0x000ee40000000200 */
[-C--:B-1----:R-:W-:Y:S08]  /*1b9c0*/  HMMA.16816.F32 R4, R176, R188.reuse, R4 ;  /* 0x000000bcb004723c */ /* 0x082ff00000001804 */
[C---:B----4-:R-:W-:Y:S08]  /*1b9d0*/  HMMA.16816.F32 R8, R192.reuse, R188, R8 ;  /* 0x000000bcc008723c */ /* 0x050ff00000001808 */
        /* <DEDUP_REMOVED lines=11> */
[C---:B------:R-:W-:Y:S08]  /*1ba90*/  HMMA.16816.F32 R8, R196.reuse, R184, R8 ;  /* 0x000000b8c408723c */ /* 0x040ff00000001808 */
[-C--:B------:R-:W-:Y:S08]  /*1baa0*/  HMMA.16816.F32 R12, R196, R186.reuse, R12 ;  /* 0x000000bac40c723c */ /* 0x080ff0000000180c */
[C---:B------:R-:W-:Y:S01]  /*1bab0*/  HMMA.16816.F32 R16, R172.reuse, R186, R16 ;  /* 0x000000baac10723c */ /* 0x040fe20000001810 */
[----:B------:R-:W3:Y:S01]  /*1bac0*/  LDSM.16.M88.4 R184, [R207+0x1800] ;  /* 0x00180000cfb8783b */ /* 0x000ee20000000200 */
[----:B------:R-:W-:Y:S04]  /*1bad0*/  DEPBAR.LE SB0, 0x0 ;  /* 0x000080000000791a */ /* 0x000fe80000000000 */
[----:B------:R-:W-:Y:S02]  /*1bae0*/  BAR.SYNC.DEFER_BLOCKING 0x0 ;  /* 0x0000000000007b1d */ /* 0x000fe40000010000 */
[-C--:B-1----:R-:W-:Y:S08]  /*1baf0*/  HMMA.16816.F32 R20, R172, R188.reuse, R20 ;  /* 0x000000bcac14723c */ /* 0x082ff00000001814 */
[C---:B------:R-:W-:Y:S08]  /*1bb00*/  HMMA.16816.F32 R24, R196.reuse, R188, R24 ;  /* 0x000000bcc418723c */ /* 0x040ff00000001818 */
[-C--:B------:R-:W-:Y:S07]  /*1bb10*/  HMMA.16816.F32 R28, R196, R190.reuse, R28 ;  /* 0x000000bec41c723c */ /* 0x080fee000000181c */
[----:B------:R-:W-:Y:S01]  /*1bb20*/  IMAD.MOV.U32 R196, RZ, RZ, R244 ;  /* 0x000000ffffc47224 */ /* 0x000fe200078e00f4 */
[----:B------:R-:W-:Y:S04]  /*1bb30*/  HMMA.16816.F32 R32, R172, R190, R32 ;  /* 0x000000beac20723c */ /* 0x000fe80000001820 */
[----:B------:R-:W-:Y:S04]  /*1bb40*/  IMAD.MOV.U32 R197, RZ, RZ, R243 ;  /* 0x000000ffffc57224 */ /* 0x000fe800078e00f3 */
[-C--:B--2---:R-:W-:Y:S08]  /*1bb50*/  HMMA.16816.F32 R4, R176, R180.reuse, R4 ;  /* 0x000000b4b004723c */ /* 0x084ff00000001804 */
[C---:B------:R-:W-:Y:S08]  /*1bb60*/  HMMA.16816.F32 R8, R192.reuse, R180, R8 ;  /* 0x000000b4c008723c */ /* 0x040ff00000001808 */
[-C--:B------:R-:W-:Y:S08]  /*1bb70*/  HMMA.16816.F32 R12, R192, R182.reuse, R12 ;  /* 0x000000b6c00c723c */ /* 0x080ff0000000180c */
[C---:B------:R-:W-:Y:S08]  /*1bb80*/  HMMA.16816.F32 R16, R176.reuse, R182, R16 ;  /* 0x000000b6b010723c */ /* 0x040ff00000001810 */
[-C--:B---3--:R-:W-:Y:S08]  /*1bb90*/  HMMA.16816.F32 R20, R176, R184.reuse, R20 ;  /* 0x000000b8b014723c */ /* 0x088ff00000001814 */
[C---:B------:R-:W-:Y:S08]  /*1bba0*/  HMMA.16816.F32 R24, R192.reuse, R184, R24 ;  /* 0x000000b8c018723c */ /* 0x040ff00000001818 */
[-C--:B------:R-:W-:Y:S08]  /*1bbb0*/  HMMA.16816.F32 R28, R192, R186.reuse, R28 ;  /* 0x000000bac01c723c */ /* 0x080ff0000000181c */
[----:B------:R-:W-:Y:S01]  /*1bbc0*/  HMMA.16816.F32 R32, R176, R186, R32 ;  /* 0x000000bab020723c */ /* 0x000fe20000001820 */
[----:B------:R-:W-:-:S07]  /*1bbd0*/  @P2 BRA `(.L_x_1109) ;  /* 0xfffff43000002947 */ /* 0x000fce000383ffff */
.L_x_1108:
[----:B------:R-:W-:Y:S01]  /*1bbe0*/  FMNMX.FTZ R133, R4, R0, !PT ;  /* 0x0000000004857209 */ /* 0x000fe20007810000 */
[----:B------:R-:W2:Y:S01]  /*1bbf0*/  LDL.64 R192, [R1+0x68] ;  /* 0x0000680001c07983 */ /* 0x000ea20000100a00 */
[----:B------:R-:W-:Y:S01]  /*1bc00*/  FMNMX.FTZ R132, R6, R2, !PT ;  /* 0x0000000206847209 */ /* 0x000fe20007810000 */
[----:B------:R-:W3:Y:S01]  /*1bc10*/  LDC.U8 R243, c[0x0][0x2d8] ;  /* 0x0000b600fff37b82 */ /* 0x000ee20000000000 */
[----:B------:R-:W-:Y:S01]  /*1bc20*/  FMNMX.FTZ R3, R8, R135, !PT ;  /* 0x0000008708037209 */ /* 0x000fe20007810000 */
[----:B------:R-:W-:Y:S01]  /*1bc30*/  UIADD3 UR4, UR31, -0x4498517b, URZ ;  /* 0xbb67ae851f047890 */ /* 0x000fe2000fffe03f */
[----:B------:R-:W-:Y:S01]  /*1bc40*/  FMNMX.FTZ R134, R10, R136, !PT ;  /* 0x000000880a867209 */ /* 0x000fe20007810000 */
[----:B------:R-:W4:Y:S01]  /*1bc50*/  LDL.64 R182, [R1+0x60] ;  /* 0x0000600001b67983 */ /* 0x000f220000100a00 */
[----:B------:R-:W-:Y:S01]  /*1bc60*/  FMNMX.FTZ R137, R5, R133, !PT ;  /* 0x0000008505897209 */ /* 0x000fe20007810000 */
[----:B------:R-:W-:Y:S01]  /*1bc70*/  ULOP3.LUT UR5, UR40, UR31, URZ, 0x3c, !UPT ;  /* 0x0000001f28057292 */ /* 0x000fe2000f8e3c3f */
[----:B------:R-:W-:Y:S02]  /*1bc80*/  FMNMX.FTZ R133, R7, R132, !PT ;  /* 0x0000008407857209 */ /* 0x000fe40007810000 */
[----:B------:R-:W-:Y:S01]  /*1bc90*/  FMNMX.FTZ R132, R9, R3, !PT ;  /* 0x0000000309847209 */ /* 0x000fe20007810000 */
[----:B-1----:R-:W5:Y:S01]  /*1bca0*/  LDL.64 R172, [R1+0x78] ;  /* 0x0000780001ac7983 */ /* 0x002f620000100a00 */
[----:B------:R-:W-:Y:S02]  /*1bcb0*/  FMNMX.FTZ R3, R11, R134, !PT ;  /* 0x000000860b037209 */ /* 0x000fe40007810000 */
[----:B------:R-:W-:Y:S02]  /*1bcc0*/  FMNMX.FTZ R134, R16, R137, !PT ;  /* 0x0000008910867209 */ /* 0x000fe40007810000 */
[----:B------:R-:W-:Y:S01]  /*1bcd0*/  FMNMX.FTZ R133, R18, R133, !PT ;  /* 0x0000008512857209 */ /* 0x000fe20007810000 */
[----:B------:R-:W3:Y:S01]  /*1bce0*/  LDL.64 R184, [R1+0x70] ;  /* 0x0000700001b87983 */ /* 0x000ee20000100a00 */
        /* <DEDUP_REMOVED lines=22> */
[----:B------:R-:W-:Y:S02]  /*1be50*/  LOP3.LUT R139, R241, UR5, RZ, 0x3c, !PT ;  /* 0x00000005f18b7c12 */ /* 0x000fe4000f8e3cff */
[----:B------:R-:W-:Y:S01]  /*1be60*/  FMNMX.FTZ R3, R31, R3, !PT ;  /* 0x000000031f037209 */ /* 0x000fe20007810000 */
[----:B------:R-:W-:Y:S01]  /*1be70*/  SHFL.BFLY PT, R176, R133, 0x2, 0x1f ;  /* 0x0c401f0085b07f89 */ /* 0x000fe200000e0000 */
[----:B------:R-:W-:Y:S01]  /*1be80*/  LOP3.LUT R222, R222, 0xffffffdf, RZ, 0xc0, !PT ;  /* 0xffffffdfdede7812 */ /* 0x000fe200078ec0ff */
[----:B------:R-:W-:Y:S03]  /*1be90*/  IMAD.WIDE.U32 R180, R139, -0x326172a9, RZ ;  /* 0xcd9e8d578bb47825 */ /* 0x000fe600078e00ff */
[----:B------:R-:W-:Y:S03]  /*1bea0*/  @P1 LOP3.LUT R222, R222, 0x20, RZ, 0xfc, !PT ;  /* 0x00000020dede1812 */ /* 0x000fe600078efcff */
[----:B------:R-:W-:Y:S01]  /*1beb0*/  SHFL.BFLY PT, R177, R132, 0x2, 0x1f ;  /* 0x0c401f0084b17f89 */ /* 0x000fe200000e0000 */
[----:B------:R-:W-:Y:S04]  /*1bec0*/  LOP3.LUT R222, R222, 0xffffffef, RZ, 0xc0, !PT ;  /* 0xffffffefdede7812 */ /* 0x000fe800078ec0ff */
[----:B------:R-:W-:Y:S03]  /*1bed0*/  @P0 LOP3.LUT R222, R222, 0x10, RZ, 0xfc, !PT ;  /* 0x00000010dede0812 */ /* 0x000fe600078efcff */
[----:B------:R-:W1:Y:S02]  /*1bee0*/  SHFL.BFLY PT, R178, R3, 0x2, 0x1f ;  /* 0x0c401f0003b27f89 */ /* 0x000e6400000e0000 */
[----:B-1----:R-:W-:Y:S06]  /*1bef0*/  FMNMX.FTZ R3, R3, R178, !PT ;  /* 0x000000b203037209 */ /* 0x002fec0007810000 */
[----:B------:R-:W1:Y:S02]  /*1bf00*/  SHFL.BFLY PT, R179, R3, 0x1, 0x1f ;  /* 0x0c201f0003b37f89 */ /* 0x000e6400000e0000 */
[----:B-1----:R-:W-:Y:S02]  /*1bf10*/  FMNMX.FTZ R3, R3, R179, !PT ;  /* 0x000000b303037209 */ /* 0x002fe40007810000 */
[--C-:B--2---:R-:W-:Y:S05]  /*1bf20*/  LOP3.LUT R138, R193, UR4, R240.reuse, 0x96, !PT ;  /* 0x00000004c18a7c12 */ /* 0x104fea000f8e96f0 */
[----:B------:R-:W-:Y:S01]  /*1bf30*/  IMAD.WIDE.U32 R188, R138, -0x326172a9, RZ ;  /* 0xcd9e8d578abc7825 */ /* 0x000fe200078e00ff */
[----:B----4-:R-:W-:Y:S04]  /*1bf40*/  LOP3.LUT R137, R183, UR4, R240, 0x96, !PT ;  /* 0x00000004b7897c12 */ /* 0x010fe8000f8e96f0 */
[----:B------:R-:W-:Y:S01]  /*1bf50*/  LOP3.LUT R139, R189, UR13, R180, 0x96, !PT ;  /* 0x0000000dbd8b7c12 */ /* 0x000fe2000f8e96b4 */
[----:B------:R-:W-:Y:S01]  /*1bf60*/  IMAD.WIDE.U32 R190, R137, -0x326172a9, RZ ;  /* 0xcd9e8d5789be7825 */ /* 0x000fe200078e00ff */
[----:B-----5:R-:W-:Y:S03]  /*1bf70*/  LOP3.LUT R172, R181, UR14, R172, 0x96, !PT ;  /* 0x0000000eb5ac7c12 */ /* 0x020fe6000f8e96ac */
[----:B------:R-:W-:Y:S01]  /*1bf80*/  IMAD.WIDE.U32 R186, R139, -0x2daee0ad, RZ ;  /* 0xd2511f538bba7825 */ /* 0x000fe200078e00ff */
[----:B------:R-:W-:Y:S02]  /*1bf90*/  LOP3.LUT R137, R191, UR13, R180, 0x96, !PT ;  /* 0x0000000dbf897c12 */ /* 0x000fe4000f8e96b4 */
[----:B---3--:R-:W-:Y:S01]  /*1bfa0*/  LOP3.LUT R138, R181, UR14, R184, 0x96, !PT ;  /* 0x0000000eb58a7c12 */ /* 0x008fe2000f8e96b8 */
[----:B------:R-:W-:Y:S04]  /*1bfb0*/  IMAD.WIDE.U32 R172, R172, -0x2daee0ad, RZ ;  /* 0xd2511f53acac7825 */ /* 0x000fe800078e00ff */
[----:B------:R-:W-:Y:S01]  /*1bfc0*/  IMAD.WIDE.U32 R184, R137, -0x2daee0ad, RZ ;  /* 0xd2511f5389b87825 */ /* 0x000fe200078e00ff */
[----:B------:R-:W-:Y:S02]  /*1bfd0*/  LOP3.LUT R174, R173, UR12, R192, 0x96, !PT ;  /* 0x0000000cadae7c12 */ /* 0x000fe4000f8e96c0 */
[----:B------:R-:W-:Y:S01]  /*1bfe0*/  LOP3.LUT R173, R187, UR10, R172, 0x96, !PT ;  /* 0x0000000abbad7c12 */ /* 0x000fe2000f8e96ac */
[----:B------:R-:W-:Y:S01]  /*1bff0*/  IMAD.WIDE.U32 R138, R138, -0x2daee0ad, RZ ;  /* 0xd2511f538a8a7825 */ /* 0x000fe200078e00ff */
[----:B------:R-:W-:Y:S04]  /*1c000*/  FMNMX.FTZ R137, R133, R176, !PT ;  /* 0x000000b085897209 */ /* 0x000fe80007810000 */
[----:B------:R-:W-:Y:S01]  /*1c010*/  LOP3.LUT R172, R139, UR12, R182, 0x96, !PT ;  /* 0x0000000c8bac7c12 */ /* 0x000fe2000f8e96b6 */
[----:B------:R-:W-:Y:S01]  /*1c020*/  IMAD.WIDE.U32 R182, R173, -0x326172a9, RZ ;  /* 0xcd9e8d57adb67825 */ /* 0x000fe200078e00ff */
[----:B------:R-:W-:Y:S02]  /*1c030*/  LOP3.LUT R139, R185, UR10, R138, 0x96, !PT ;  /* 0x0000000ab98b7c12 */ /* 0x000fe4000f8e968a */
[----:B------:R-:W-:Y:S02]  /*1c040*/  FMNMX.FTZ R138, R134, R175, !PT ;  /* 0x000000af868a7209 */ /* 0x000fe40007810000 */
[----:B------:R-:W-:Y:S01]  /*1c050*/  FMNMX.FTZ R134, R132, R177, !PT ;  /* 0x000000b184867209 */ /* 0x000fe20007810000 */
[----:B------:R-:W-:Y:S01]  /*1c060*/  IMAD.WIDE.U32 R132, R174, -0x326172a9, RZ ;  /* 0xcd9e8d57ae847825 */ /* 0x000fe200078e00ff */
[----:B------:R-:W-:Y:S03]  /*1c070*/  SHFL.BFLY PT, R177, R137, 0x1, 0x1f ;  /* 0x0c201f0089b17f89 */ /* 0x000fe600000e0000 */
[----:B------:R-:W-:Y:S04]  /*1c080*/  IMAD.WIDE.U32 R180, R139, -0x326172a9, RZ ;  /* 0xcd9e8d578bb47825 */ /* 0x000fe800078e00ff */
[----:B------:R-:W-:Y:S01]  /*1c090*/  IMAD.WIDE.U32 R174, R172, -0x326172a9, RZ ;  /* 0xcd9e8d57acae7825 */ /* 0x000fe200078e00ff */
[----:B------:R-:W-:Y:S01]  /*1c0a0*/  LOP3.LUT R172, R133, UR11, R188, 0x96, !PT ;  /* 0x0000000b85ac7c12 */ /* 0x000fe2000f8e96bc */
[----:B------:R-:W1:Y:S01]  /*1c0b0*/  SHFL.BFLY PT, R176, R138, 0x1, 0x1f ;  /* 0x0c201f008ab07f89 */ /* 0x000e6200000e0000 */
[----:B------:R-:W-:Y:S02]  /*1c0c0*/  LOP3.LUT R133, R183, UR9, R132, 0x96, !PT ;  /* 0x00000009b7857c12 */ /* 0x000fe4000f8e9684 */
[----:B------:R-:W-:Y:S01]  /*1c0d0*/  LOP3.LUT R132, R175, UR11, R190, 0x96, !PT ;  /* 0x0000000baf847c12 */ /* 0x000fe2000f8e96be */
[----:B------:R-:W-:Y:S01]  /*1c0e0*/  IMAD.WIDE.U32 R172, R172, -0x2daee0ad, RZ ;  /* 0xd2511f53acac7825 */ /* 0x000fe200078e00ff */
[----:B------:R-:W-:Y:S03]  /*1c0f0*/  LOP3.LUT R139, R181, UR9, R174, 0x96, !PT ;  /* 0x00000009b58b7c12 */ /* 0x000fe6000f8e96ae */
[----:B------:R-:W2:Y:S01]  /*1c100*/  SHFL.BFLY PT, R178, R134, 0x1, 0x1f ;  /* 0x0c201f0086b27f89 */ /* 0x000ea200000e0000 */
[----:B------:R-:W-:Y:S04]  /*1c110*/  IMAD.WIDE.U32 R188, R133, -0x2daee0ad, RZ ;  /* 0xd2511f5385bc7825 */ /* 0x000fe800078e00ff */
[----:B------:R-:W-:Y:S01]  /*1c120*/  IMAD.WIDE.U32 R224, R139, -0x2daee0ad, RZ ;  /* 0xd2511f538be07825 */ /* 0x000fe200078e00ff */
[----:B------:R-:W-:Y:S02]  /*1c130*/  LOP3.LUT R139, R173, UR8, R186, 0x96, !PT ;  /* 0x00000008ad8b7c12 */ /* 0x000fe4000f8e96ba */
[----:B------:R-:W-:Y:S01]  /*1c140*/  LOP3.LUT R172, R189, UR6, R172, 0x96, !PT ;  /* 0x00000006bdac7c12 */ /* 0x000fe2000f8e96ac */
[----:B------:R-:W-:Y:S04]  /*1c150*/  IMAD.WIDE.U32 R132, R132, -0x2daee0ad, RZ ;  /* 0xd2511f5384847825 */ /* 0x000fe800078e00ff */
[----:B------:R-:W-:Y:S01]  /*1c160*/  IMAD.WIDE.U32 R172, R172, -0x326172a9, RZ ;  /* 0xcd9e8d57acac7825 */ /* 0x000fe200078e00ff */
[----:B------:R-:W-:Y:S02]  /*1c170*/  LOP3.LUT R175, R133, UR8, R184, 0x96, !PT ;  /* 0x0000000885af7c12 */ /* 0x000fe4000f8e96b8 */
[----:B------:R-:W-:Y:S01]  /*1c180*/  LOP3.LUT R174, R225, UR6, R132, 0x96, !PT ;  /* 0x00000006e1ae7c12 */ /* 0x000fe2000f8e9684 */
[----:B------:R-:W-:Y:S01]  /*1c190*/  IMAD.WIDE.U32 R184, R139, -0x326172a9, RZ ;  /* 0xcd9e8d578bb87825 */ /* 0x000fe200078e00ff */
[----:B-1----:R-:W-:Y:S02]  /*1c1a0*/  FMNMX.FTZ R133, R138, R176, !PT ;  /* 0x000000b08a857209 */ /* 0x002fe40007810000 */
[----:B------:R-:W-:Y:S01]  /*1c1b0*/  FMNMX.FTZ R132, R137, R177, !PT ;  /* 0x000000b189847209 */ /* 0x000fe20007810000 */
[----:B------:R-:W-:Y:S01]  /*1c1c0*/  IMAD.WIDE.U32 R186, R175, -0x326172a9, RZ ;  /* 0xcd9e8d57afba7825 */ /* 0x000fe200078e00ff */
[----:B------:R-:W-:Y:S02]  /*1c1d0*/  LOP3.LUT R176, R173, UR15, R184, 0x96, !PT ;  /* 0x0000000fadb07c12 */ /* 0x000fe4000f8e96b8 */
[C---:B------:R-:W-:Y:S01]  /*1c1e0*/  FSETP.NEU.FTZ.AND P2, PT, R133.reuse, -INF , PT ;  /* 0xff8000008500780b */ /* 0x040fe20003f5d000 */
[----:B------:R-:W-:Y:S01]  /*1c1f0*/  IMAD.WIDE.U32 R174, R174, -0x326172a9, RZ ;  /* 0xcd9e8d57aeae7825 */ /* 0x000fe200078e00ff */
[----:B------:R-:W-:Y:S02]  /*1c200*/  LOP3.LUT R137, R176, 0xff, RZ, 0xc0, !PT ;  /* 0x000000ffb0897812 */ /* 0x000fe400078ec0ff */
[----:B--2---:R-:W-:Y:S01]  /*1c210*/  FMNMX.FTZ R134, R134, R178, !PT ;  /* 0x000000b286867209 */ /* 0x004fe20007810000 */
[----:B------:R-:W-:Y:S01]  /*1c220*/  FMUL.FTZ R138, R133, c[0x0][0x23c] ;  /* 0x00008f00858a7a20 */ /* 0x000fe20000410000 */
[----:B------:R-:W-:Y:S01]  /*1c230*/  LOP3.LUT R177, R175, UR15, R186, 0x96, !PT ;  /* 0x0000000fafb17c12 */ /* 0x000fe2000f8e96ba */
[C---:B------:R-:W-:Y:S01]  /*1c240*/  FMUL.FTZ R178, R132.reuse, c[0x0][0x23c] ;  /* 0x00008f0084b27a20 */ /* 0x040fe20000410000 */
[----:B------:R-:W-:Y:S01]  /*1c250*/  ISETP.GE.U32.AND P0, PT, R243, R137, PT ;  /* 0x00000089f300720c */ /* 0x000fe20003f06070 */
[----:B------:R-:W-:Y:S01]  /*1c260*/  FADD.FTZ R0, -R133, R0 ;  /* 0x0000000085007221 */ /* 0x000fe20000010100 */
[----:B------:R-:W-:Y:S02]  /*1c270*/  FSETP.NEU.FTZ.AND P4, PT, R132, -INF , PT ;  /* 0xff8000008400780b */ /* 0x000fe40003f9d000 */
[----:B------:R-:W-:Y:S01]  /*1c280*/  LOP3.LUT R137, R177, 0xff, RZ, 0xc0, !PT ;  /* 0x000000ffb1897812 */ /* 0x000fe200078ec0ff */
[----:B------:R-:W-:Y:S01]  /*1c290*/  FMUL.FTZ R0, R0, c[0x0][0x23c] ;  /* 0x00008f0000007a20 */ /* 0x000fe20000410000 */
[----:B------:R-:W-:Y:S02]  /*1c2a0*/  FSEL R138, R138, RZ, P2 ;  /* 0x000000ff8a8a7208 */ /* 0x000fe40001000000 */
[C---:B------:R-:W-:Y:S02]  /*1c2b0*/  ISETP.GE.U32.AND P2, PT, R243.reuse, R137, PT ;  /* 0x00000089f300720c */ /* 0x040fe40003f46070 */
[----:B------:R-:W-:Y:S01]  /*1c2c0*/  FSEL R137, R178, RZ, P4 ;  /* 0x000000ffb2897208 */ /* 0x000fe20002000000 */
[----:B------:R-:W-:Y:S01]  /*1c2d0*/  FFMA.FTZ R4, R4, c[0x0][0x23c], -R138 ;  /* 0x00008f0004047a23 */ /* 0x000fe2000001088a */
[----:B------:R-:W-:Y:S01]  /*1c2e0*/  SHF.R.U32.HI R139, RZ, 0x18, R176 ;  /* 0x00000018ff8b7819 */ /* 0x000fe200000116b0 */
[----:B------:R-:W-:Y:S01]  /*1c2f0*/  FFMA.FTZ R193, R20, c[0x0][0x23c], -R138 ;  /* 0x00008f0014c17a23 */ /* 0x000fe2000001088a */
[----:B------:R-:W-:Y:S01]  /*1c300*/  FSETP.NEU.FTZ.AND P4, PT, R134, -INF , PT ;  /* 0xff8000008600780b */ /* 0x000fe20003f9d000 */
[----:B------:R-:W-:Y:S01]  /*1c310*/  FFMA.FTZ R183, R18, c[0x0][0x23c], -R137 ;  /* 0x00008f0012b77a23 */ /* 0x000fe20000010889 */
[----:B------:R-:W-:Y:S01]  /*1c320*/  ISETP.GE.U32.AND P3, PT, R243, R139, PT ;  /* 0x0000008bf300720c */ /* 0x000fe20003f66070 */
[----:B------:R1:W-:Y:S01]  /*1c330*/  MUFU.EX2 R18, R4 ;  /* 0x0000000400127308 */ /* 0x0003e20000000800 */
[----:B------:R-:W-:Y:S01]  /*1c340*/  LOP3.LUT R182, R185, UR7, R182, 0x96, !PT ;  /* 0x00000007b9b67c12 */ /* 0x000fe2000f8e96b6 */
[----:B------:R-:W-:Y:S01]  /*1c350*/  FFMA.FTZ R139, R5, c[0x0][0x23c], -R138 ;  /* 0x00008f00058b7a23 */ /* 0x000fe2000001088a */
[----:B------:R-:W-:Y:S01]  /*1c360*/  LOP3.LUT R216, R187, UR7, R180, 0x96, !PT ;  /* 0x00000007bbd87c12 */ /* 0x000fe2000f8e96b4 */
[----:B------:R-:W-:Y:S01]  /*1c370*/  FMUL.FTZ R5, R134, c[0x0][0x23c] ;  /* 0x00008f0086057a20 */ /* 0x000fe20000410000 */
[----:B------:R-:W-:Y:S01]  /*1c380*/  LOP3.LUT R181, R172, 0xff, RZ, 0xc0, !PT ;  /* 0x000000ffacb57812 */ /* 0x000fe200078ec0ff */
[--C-:B------:R-:W-:Y:S02]  /*1c390*/  FFMA.FTZ R180, R16, c[0x0][0x23c], -R138.reuse ;  /* 0x00008f0010b47a23 */ /* 0x100fe4000001088a */
[--C-:B------:R-:W-:Y:S01]  /*1c3a0*/  FFMA.FTZ R185, R17, c[0x0][0x23c], -R138.reuse ;  /* 0x00008f0011b97a23 */ /* 0x100fe2000001088a */
[----:B------:R-:W-:Y:S01]  /*1c3b0*/  FSEL R5, R5, RZ, P4 ;  /* 0x000000ff05057208 */ /* 0x000fe20002000000 */
[----:B------:R-:W2:Y:S01]  /*1c3c0*/  MUFU.EX2 R226, R139 ;  /* 0x0000008b00e27308 */ /* 0x000ea20000000800 */
[----:B------:R-:W-:Y:S01]  /*1c3d0*/  FSETP.NEU.FTZ.AND P4, PT, R3, -INF , PT ;  /* 0xff8000000300780b */ /* 0x000fe20003f9d000 */
[--C-:B------:R-:W-:Y:S02]  /*1c3e0*/  FFMA.FTZ R194, R21, c[0x0][0x23c], -R138.reuse ;  /* 0x00008f0015c27a23 */ /* 0x100fe4000001088a */
[--C-:B------:R-:W-:Y:S02]  /*1c3f0*/  FFMA.FTZ R191, R13, c[0x0][0x23c], -R5.reuse ;  /* 0x00008f000dbf7a23 */ /* 0x100fe40000010805 */
[----:B------:R3:W4:Y:S01]  /*1c400*/  LDL.S16 R13, [R1+0x30] ;  /* 0x00003000010d7983 */ /* 0x0007220000100600 */
[--C-:B------:R-:W-:Y:S02]  /*1c410*/  FFMA.FTZ R192, R12, c[0x0][0x23c], -R5.reuse ;  /* 0x00008f000cc07a23 */ /* 0x100fe40000010805 */
[--C-:B------:R-:W-:Y:S01]  /*1c420*/  FFMA.FTZ R225, R24, c[0x0][0x23c], -R5.reuse ;  /* 0x00008f0018e17a23 */ /* 0x100fe20000010805 */
[----:B------:R-:W5:Y:S01]  /*1c430*/  MUFU.EX2 R0, R0 ;  /* 0x0000000000007308 */ /* 0x000f620000000800 */
[--C-:B------:R-:W-:Y:S02]  /*1c440*/  FFMA.FTZ R8, R8, c[0x0][0x23c], -R5.reuse ;  /* 0x00008f0008087a23 */ /* 0x100fe40000010805 */
[--C-:B------:R-:W-:Y:S02]  /*1c450*/  FFMA.FTZ R178, R9, c[0x0][0x23c], -R5.reuse ;  /* 0x00008f0009b27a23 */ /* 0x100fe40000010805 */
[----:B-1----:R-:W-:Y:S02]  /*1c460*/  FMUL.FTZ R4, R3, c[0x0][0x23c] ;  /* 0x00008f0003047a20 */ /* 0x002fe40000410000 */
[--C-:B------:R-:W-:Y:S02]  /*1c470*/  FFMA.FTZ R233, R32, c[0x0][0x23c], -R138.reuse ;  /* 0x00008f0020e97a23 */ /* 0x100fe4000001088a */
[----:B------:R-:W-:Y:S01]  /*1c480*/  FFMA.FTZ R232, R33, c[0x0][0x23c], -R138 ;  /* 0x00008f0021e87a23 */ /* 0x000fe2000001088a */
[----:B------:R-:W-:Y:S01]  /*1c490*/  FSEL R4, R4, RZ, P4 ;  /* 0x000000ff04047208 */ /* 0x000fe20002000000 */
[--C-:B------:R-:W-:Y:S01]  /*1c4a0*/  FFMA.FTZ R228, R25, c[0x0][0x23c], -R5.reuse ;  /* 0x00008f0019e47a23 */ /* 0x100fe20000010805 */
[----:B------:R-:W-:Y:S01]  /*1c4b0*/  IADD3 R198, P4, R196, UR33, RZ ;  /* 0x00000021c4c67c10 */ /* 0x000fe2000ff9e0ff */
[----:B------:R-:W-:Y:S01]  /*1c4c0*/  FFMA.FTZ R235, R28, c[0x0][0x23c], -R5 ;  /* 0x00008f001ceb7a23 */ /* 0x000fe20000010805 */
[----:B--2---:R-:W-:Y:S01]  /*1c4d0*/  F2FP.PACK_AB R138, R226, R18 ;  /* 0x00000012e28a723e */ /* 0x004fe200000000ff */
[--C-:B------:R-:W-:Y:S01]  /*1c4e0*/  FFMA.FTZ R190, R15, c[0x0][0x23c], -R4.reuse ;  /* 0x00008f000fbe7a23 */ /* 0x100fe20000010804 */
[----:B------:R-:W-:Y:S01]  /*1c4f0*/  IADD3.X R199, R197, UR32, RZ, P4, !PT ;  /* 0x00000020c5c77c10 */ /* 0x000fe2000a7fe4ff */
[----:B------:R3:W2:Y:S01]  /*1c500*/  LDL.S16 R15, [R1+0x34] ;  /* 0x00003400010f7983 */ /* 0x0006a20000100600 */
[----:B------:R-:W-:Y:S01]  /*1c510*/  PRMT R139, R138, 0x7632, R139 ;  /* 0x000076328a8b7816 */ /* 0x000fe2000000008b */
[----:B------:R-:W-:Y:S01]  /*1c520*/  FFMA.FTZ R238, R29, c[0x0][0x23c], -R5 ;  /* 0x00008f001dee7a23 */ /* 0x000fe20000010805 */
[----:B------:R-:W-:Y:S01]  /*1c530*/  LOP3.LUT R5, R176, 0xffff, RZ, 0xc0, !PT ;  /* 0x0000ffffb0057812 */ /* 0x000fe200078ec0ff */
[--C-:B------:R-:W-:Y:S01]  /*1c540*/  FFMA.FTZ R227, R26, c[0x0][0x23c], -R4.reuse ;  /* 0x00008f001ae37a23 */ /* 0x100fe20000010804 */
[----:B------:R-:W-:Y:S01]  /*1c550*/  IADD3 R220, P4, R196, UR36, RZ ;  /* 0x00000024c4dc7c10 */ /* 0x000fe2000ff9e0ff */
[--C-:B------:R-:W-:Y:S01]  /*1c560*/  FFMA.FTZ R179, R11, c[0x0][0x23c], -R4.reuse ;  /* 0x00008f000bb37a23 */ /* 0x100fe20000010804 */
[----:B------:R-:W-:Y:S01]  /*1c570*/  SHF.R.U32.HI R5, RZ, 0x8, R5 ;  /* 0x00000008ff057819 */ /* 0x000fe20000011605 */
[C---:B-----5:R-:W-:Y:S01]  /*1c580*/  FMUL.FTZ R16, R0.reuse, R148 ;  /* 0x0000009400107220 */ /* 0x060fe20000410000 */
[----:B------:R-:W-:Y:S01]  /*1c590*/  IADD3.X R221, R197, UR35, RZ, P4, !PT ;  /* 0x00000023c5dd7c10 */ /* 0x000fe2000a7fe4ff */
[C---:B------:R-:W-:Y:S01]  /*1c5a0*/  FMUL.FTZ R17, R0.reuse, R149 ;  /* 0x0000009500117220 */ /* 0x040fe20000410000 */
[----:B------:R-:W-:Y:S01]  /*1c5b0*/  LOP3.LUT R5, R5, 0xffff, RZ, 0xc0, !PT ;  /* 0x0000ffff05057812 */ /* 0x000fe200078ec0ff */
[----:B------:R-:W-:Y:S01]  /*1c5c0*/  FMUL.FTZ R20, R0, R144 ;  /* 0x0000009000147220 */ /* 0x000fe20000410000 */
[----:B------:R-:W-:Y:S01]  /*1c5d0*/  IADD3 R218, P4, R196, UR38, RZ ;  /* 0x00000026c4da7c10 */ /* 0x000fe2000ff9e0ff */
[----:B------:R-:W-:Y:S01]  /*1c5e0*/  FMUL.FTZ R21, R0, R145 ;  /* 0x0000009100157220 */ /* 0x000fe20000410000 */
[----:B------:R-:W-:Y:S01]  /*1c5f0*/  ISETP.GE.U32.AND P5, PT, R243, R5, PT ;  /* 0x00000005f300720c */ /* 0x000fe20003fa6070 */
[--C-:B------:R-:W-:Y:S01]  /*1c600*/  FFMA.FTZ R10, R10, c[0x0][0x23c], -R4.reuse ;  /* 0x00008f000a0a7a23 */ /* 0x100fe20000010804 */
[----:B------:R-:W-:Y:S01]  /*1c610*/  IADD3.X R219, R197, UR37, RZ, P4, !PT ;  /* 0x00000025c5db7c10 */ /* 0x000fe2000a7fe4ff */
[--C-:B------:R-:W-:Y:S01]  /*1c620*/  FFMA.FTZ R189, R14, c[0x0][0x23c], -R4.reuse ;  /* 0x00008f000ebd7a23 */ /* 0x100fe20000010804 */
[----:B------:R-:W-:Y:S01]  /*1c630*/  IADD3 R148, P6, R198, UR42, RZ ;  /* 0x0000002ac6947c10 */ /* 0x000fe2000ffde0ff */
[--C-:B------:R-:W-:Y:S01]  /*1c640*/  FFMA.FTZ R229, R27, c[0x0][0x23c], -R4.reuse ;  /* 0x00008f001be57a23 */ /* 0x100fe20000010804 */
[----:B------:R-:W-:Y:S01]  /*1c650*/  MUFU.EX2 R178, R178 ;  /* 0x000000b200b27308 */ /* 0x000fe20000000800 */
[--C-:B------:R-:W-:Y:S01]  /*1c660*/  FFMA.FTZ R237, R30, c[0x0][0x23c], -R4.reuse ;  /* 0x00008f001eed7a23 */ /* 0x100fe20000010804 */
[----:B------:R-:W-:Y:S01]  /*1c670*/  IADD3.X R149, R199, UR34, RZ, P6, !PT ;  /* 0x00000022c7957c10 */ /* 0x000fe2000b7fe4ff */
[----:B------:R-:W-:Y:S02]  /*1c680*/  FFMA.FTZ R239, R31, c[0x0][0x23c], -R4 ;  /* 0x00008f001fef7a23 */ /* 0x000fe40000010804 */
[C---:B------:R-:W-:Y:S02]  /*1c690*/  FMUL.FTZ R4, R0.reuse, R152 ;  /* 0x0000009800047220 */ /* 0x040fe40000410000 */
[C---:B------:R-:W-:Y:S02]  /*1c6a0*/  FFMA.FTZ R152, R0.reuse, R242, R18 ;  /* 0x000000f200987223 */ /* 0x040fe40000010012 */
[----:B------:R-:W1:Y:S01]  /*1c6b0*/  LDC.U8 R242, c[0x0][0x2d8] ;  /* 0x0000b600fff27b82 */ /* 0x000e620000000000 */
[C---:B------:R-:W-:Y:S01]  /*1c6c0*/  FMUL.FTZ R5, R0.reuse, R153 ;  /* 0x0000009900057220 */ /* 0x040fe20000410000 */
[----:B------:R-:W-:Y:S01]  /*1c6d0*/  MUFU.EX2 R190, R190 ;  /* 0x000000be00be7308 */ /* 0x000fe20000000800 */
[C---:B------:R-:W-:Y:S02]  /*1c6e0*/  FMUL.FTZ R32, R0.reuse, R140 ;  /* 0x0000008c00207220 */ /* 0x040fe40000410000 */
[----:B------:R-:W-:Y:S01]  /*1c6f0*/  FMUL.FTZ R33, R0, R141 ;  /* 0x0000008d00217220 */ /* 0x000fe20000410000 */
[----:B------:R-:W-:Y:S01]  /*1c700*/  PRMT R141, R138, 0x5410, R139 ;  /* 0x000054108a8d7816 */ /* 0x000fe2000000008b */
        /* <DEDUP_REMOVED lines=26> */
[----:B------:R-:W-:Y:S01]  /*1c8b0*/  FMUL.FTZ R129, R0, R129 ;  /* 0x0000008100817220 */ /* 0x000fe20000410000 */
[----:B------:R-:W-:Y:S01]  /*1c8c0*/  SHF.R.U32.HI R0, RZ, 0x18, R177 ;  /* 0x00000018ff007819 */ /* 0x000fe200000116b1 */
[--C-:B------:R-:W-:Y:S02]  /*1c8d0*/  FFMA.FTZ R187, R19, c[0x0][0x23c], -R137.reuse ;  /* 0x00008f0013bb7a23 */ /* 0x100fe40000010889 */
[--C-:B------:R-:W-:Y:S01]  /*1c8e0*/  FFMA.FTZ R195, R22, c[0x0][0x23c], -R137.reuse ;  /* 0x00008f0016c37a23 */ /* 0x100fe20000010889 */
[----:B-1----:R-:W-:Y:S01]  /*1c8f0*/  ISETP.GE.U32.AND P4, PT, R242, R0, PT ;  /* 0x00000000f200720c */ /* 0x002fe20003f86070 */
[--C-:B------:R-:W-:Y:S01]  /*1c900*/  FFMA.FTZ R6, R6, c[0x0][0x23c], -R137.reuse ;  /* 0x00008f0006067a23 */ /* 0x100fe20000010889 */
[----:B------:R-:W-:Y:S01]  /*1c910*/  SHF.R.U32.HI R0, RZ, 0x10, R176 ;  /* 0x00000010ff007819 */ /* 0x000fe200000116b0 */
[--C-:B------:R-:W-:Y:S01]  /*1c920*/  FFMA.FTZ R7, R7, c[0x0][0x23c], -R137.reuse ;  /* 0x00008f0007077a23 */ /* 0x100fe20000010889 */
[----:B------:R-:W-:Y:S01]  /*1c930*/  MUFU.EX2 R176, R185 ;  /* 0x000000b900b07308 */ /* 0x000fe20000000800 */
[--C-:B------:R-:W-:Y:S01]  /*1c940*/  FFMA.FTZ R223, R23, c[0x0][0x23c], -R137.reuse ;  /* 0x00008f0017df7a23 */ /* 0x100fe20000010889 */
[----:B------:R-:W-:Y:S01]  /*1c950*/  LOP3.LUT R0, R0, 0xff, RZ, 0xc0, !PT ;  /* 0x000000ff00007812 */ /* 0x000fe200078ec0ff */
[--C-:B------:R-:W-:Y:S02]  /*1c960*/  FFMA.FTZ R234, R34, c[0x0][0x23c], -R137.reuse ;  /* 0x00008f0022ea7a23 */ /* 0x100fe40000010889 */
[----:B------:R-:W-:Y:S01]  /*1c970*/  FFMA.FTZ R236, R35, c[0x0][0x23c], -R137 ;  /* 0x00008f0023ec7a23 */ /* 0x000fe20000010889 */
[----:B------:R-:W-:Y:S01]  /*1c980*/  ISETP.GE.U32.AND P6, PT, R242, R0, PT ;  /* 0x00000000f200720c */ /* 0x000fe20003fc6070 */
[----:B------:R-:W-:Y:S02]  /*1c990*/  FADD.FTZ R0, -R132, R2 ;  /* 0x0000000284007221 */ /* 0x000fe40000010100 */
[----:B------:R-:W-:Y:S01]  /*1c9a0*/  FADD.FTZ R2, -R134, R135 ;  /* 0x0000008786027221 */ /* 0x000fe20000010100 */
[----:B------:R-:W-:Y:S01]  /*1c9b0*/  MUFU.EX2 R137, R6 ;  /* 0x0000000600897308 */ /* 0x000fe20000000800 */
[----:B------:R-:W-:Y:S02]  /*1c9c0*/  FMUL.FTZ R0, R0, c[0x0][0x23c] ;  /* 0x00008f0000007a20 */ /* 0x000fe40000410000 */
[----:B------:R-:W-:Y:S07]  /*1c9d0*/  FMUL.FTZ R2, R2, c[0x0][0x23c] ;  /* 0x00008f0002027a20 */ /* 0x000fee0000410000 */
[----:B------:R-:W1:Y:S10]  /*1c9e0*/  MUFU.EX2 R0, R0 ;  /* 0x0000000000007308 */ /* 0x000e740000000800 */
[----:B------:R-:W5:Y:S10]  /*1c9f0*/  MUFU.EX2 R153, R7 ;  /* 0x0000000700997308 */ /* 0x000f740000000800 */
[----:B------:R-:W-:Y:S01]  /*1ca00*/  MUFU.EX2 R2, R2 ;  /* 0x0000000200027308 */ /* 0x000fe20000000800 */
[C---:B-1----:R-:W-:Y:S02]  /*1ca10*/  FFMA.FTZ R144, R0.reuse, R217, R137 ;  /* 0x000000d900907223 */ /* 0x042fe40000010089 */
[C---:B------:R-:W-:Y:S02]  /*1ca20*/  FMUL.FTZ R22, R0.reuse, R146 ;  /* 0x0000009200167220 */ /* 0x040fe40000410000 */
[C---:B------:R-:W-:Y:S02]  /*1ca30*/  FMUL.FTZ R6, R0.reuse, R154 ;  /* 0x0000009a00067220 */ /* 0x040fe40000410000 */
[C---:B------:R-:W-:Y:S03]  /*1ca40*/  FMUL.FTZ R18, R0.reuse, R150 ;  /* 0x0000009600127220 */ /* 0x040fe60000410000 */
[----:B------:R-:W-:Y:S01]  /*1ca50*/  MUFU.EX2 R234, R234 ;  /* 0x000000ea00ea7308 */ /* 0x000fe20000000800 */
[C---:B------:R-:W-:Y:S01]  /*1ca60*/  FMUL.FTZ R19, R0.reuse, R151 ;  /* 0x0000009700137220 */ /* 0x040fe20000410000 */
[----:B-----5:R-:W-:Y:S01]  /*1ca70*/  F2FP.PACK_AB R137, R153, R137 ;  /* 0x000000899989723e */ /* 0x020fe200000000ff */
[C---:B------:R-:W-:Y:S02]  /*1ca80*/  FMUL.FTZ R7, R0.reuse, R155 ;  /* 0x0000009b00077220 */ /* 0x040fe40000410000 */
[C---:B------:R-:W-:Y:S01]  /*1ca90*/  FMUL.FTZ R23, R0.reuse, R147 ;  /* 0x0000009300177220 */ /* 0x040fe20000410000 */
[C---:B------:R-:W-:Y:S01]  /*1caa0*/  PRMT R135, R137.reuse, 0x7632, R135 ;  /* 0x0000763289877816 */ /* 0x040fe20000000087 */
[C---:B------:R-:W-:Y:S02]  /*1cab0*/  FMUL.FTZ R34, R0.reuse, R142 ;  /* 0x0000008e00227220 */ /* 0x040fe40000410000 */
[C---:B------:R-:W-:Y:S01]  /*1cac0*/  FMUL.FTZ R35, R0.reuse, R143 ;  /* 0x0000008f00237220 */ /* 0x040fe20000410000 */
[----:B------:R-:W-:Y:S01]  /*1cad0*/  PRMT R140, R137, 0x5410, R135 ;  /* 0x00005410898c7816 */ /* 0x000fe20000000087 */
[----:B------:R-:W-:Y:S01]  /*1cae0*/  FMUL.FTZ R38, R0, R38 ;  /* 0x0000002600267220 */ /* 0x000fe20000410000 */
[----:B------:R-:W-:Y:S01]  /*1caf0*/  LOP3.LUT R143, R172, 0xffff, RZ, 0xc0, !PT ;  /* 0x0000ffffac8f7812 */ /* 0x000fe200078ec0ff */
[C---:B------:R-:W-:Y:S01]  /*1cb00*/  FMUL.FTZ R39, R0.reuse, R39 ;  /* 0x0000002700277220 */ /* 0x040fe20000410000 */
[----:B------:R-:W1:Y:S01]  /*1cb10*/  MUFU.EX2 R142, R8 ;  /* 0x00000008008e7308 */ /* 0x000e620000000800 */
[C---:B------:R-:W-:Y:S01]  /*1cb20*/  FMUL.FTZ R50, R0.reuse, R50 ;  /* 0x0000003200327220 */ /* 0x040fe20000410000 */
[----:B------:R-:W-:Y:S01]  /*1cb30*/  SHF.R.U32.HI R143, RZ, 0x8, R143 ;  /* 0x00000008ff8f7819 */ /* 0x000fe2000001168f */
[C---:B------:R-:W-:Y:S02]  /*1cb40*/  FMUL.FTZ R51, R0.reuse, R51 ;  /* 0x0000003300337220 */ /* 0x040fe40000410000 */
[C---:B------:R-:W-:Y:S01]  /*1cb50*/  FMUL.FTZ R54, R0.reuse, R54 ;  /* 0x0000003600367220 */ /* 0x040fe20000410000 */
[----:B------:R-:W-:Y:S01]  /*1cb60*/  LOP3.LUT R143, R143, 0xffff, RZ, 0xc0, !PT ;  /* 0x0000ffff8f8f7812 */ /* 0x000fe200078ec0ff */
        /* <DEDUP_REMOVED lines=22> */
[C---:B-1----:R-:W-:Y:S01]  /*1ccd0*/  FFMA.FTZ R147, R2.reuse, R230, R142 ;  /* 0x000000e602937223 */ /* 0x042fe2000001008e */
[----:B------:R-:W-:Y:S01]  /*1cce0*/  LOP3.LUT R177, R177, 0xffff, RZ, 0xc0, !PT ;  /* 0x0000ffffb1b17812 */ /* 0x000fe200078ec0ff */
[----:B------:R-:W-:Y:S01]  /*1ccf0*/  FMUL.FTZ R8, R2, R168 ;  /* 0x000000a802087220 */ /* 0x000fe20000410000 */
[----:B------:R-:W-:Y:S01]  /*1cd00*/  LOP3.LUT R0, R0, 0xff, RZ, 0xc0, !PT ;  /* 0x000000ff00007812 */ /* 0x000fe200078ec0ff */
[C---:B------:R-:W-:Y:S01]  /*1cd10*/  FMUL.FTZ R24, R2.reuse, R160 ;  /* 0x000000a002187220 */ /* 0x040fe20000410000 */
[----:B------:R-:W1:Y:S01]  /*1cd20*/  MUFU.EX2 R168, R180 ;  /* 0x000000b400a87308 */ /* 0x000e620000000800 */
[C---:B------:R-:W-:Y:S02]  /*1cd30*/  FMUL.FTZ R25, R2.reuse, R161 ;  /* 0x000000a102197220 */ /* 0x040fe40000410000 */
[C---:B------:R-:W-:Y:S02]  /*1cd40*/  FMUL.FTZ R28, R2.reuse, R156 ;  /* 0x0000009c021c7220 */ /* 0x040fe40000410000 */
[C---:B------:R-:W-:Y:S01]  /*1cd50*/  FMUL.FTZ R29, R2.reuse, R157 ;  /* 0x0000009d021d7220 */ /* 0x040fe20000410000 */
[----:B------:R-:W-:Y:S01]  /*1cd60*/  SHF.R.U32.HI R157, RZ, 0x10, R172 ;  /* 0x00000010ff9d7819 */ /* 0x000fe200000116ac */
        /* <DEDUP_REMOVED lines=9> */
[----:B-1----:R-:W-:Y:S01]  /*1ce00*/  F2FP.PACK_AB R154, R176, R168 ;  /* 0x000000a8b09a723e */ /* 0x002fe200000000ff */
        /* <DEDUP_REMOVED lines=14> */
[C---:B------:R-:W-:Y:S01]  /*1cef0*/  FMUL.FTZ R125, R2.reuse, R125 ;  /* 0x0000007d027d7220 */ /* 0x040fe20000410000 */
[----:B----4-:R-:W-:Y:S05]  /*1cf00*/  @!P5 HADD2 R13, -R139.H0_H0, -RZ.H0_H0 ;  /* 0xa00000ff8b0dd230 */ /* 0x010fea0000000900 */
[----:B------:R-:W-:Y:S04]  /*1cf10*/  PRMT R9, R13, 0x7610, R9 ;  /* 0x000076100d097816 */ /* 0x000fe80000000009 */
[----:B------:R-:W-:Y:S01]  /*1cf20*/  @!P5 PRMT R139, R9, 0x5410, RZ ;  /* 0x00005410098bd816 */ /* 0x000fe200000000ff */
[----:B------:R-:W-:Y:S04]  /*1cf30*/  FMUL.FTZ R9, R2, R169 ;  /* 0x000000a902097220 */ /* 0x000fe80000410000 */
[----:B------:R-:W-:Y:S01]  /*1cf40*/  STG.E.U16 [R196.64+0x2], R139 ;  /* 0x0000028bc4007986 */ /* 0x000fe2000c10151c */
[----:B--2---:R-:W-:Y:S05]  /*1cf50*/  @!P0 HADD2 R15, -R138.H0_H0, -RZ.H0_H0 ;  /* 0xa00000ff8a0f8230 */ /* 0x004fea0000000900 */
[----:B------:R1:W-:Y:S01]  /*1cf60*/  @!P0 STL.S16 [R1+0x34], R15 ;  /* 0x0000340f01008387 */ /* 0x0003e20000100600 */
[----:B------:R-:W-:Y:S03]  /*1cf70*/  PRMT R12, R15, 0x7610, R12 ;  /* 0x000076100f0c7816 */ /* 0x000fe6000000000c */
[----:B------:R2:W-:Y:S01]  /*1cf80*/  @!P5 STL.S16 [R1+0x30], R13 ;  /* 0x0000300d0100d387 */ /* 0x0005e20000100600 */
[----:B------:R-:W-:Y:S01]  /*1cf90*/  ISETP.GE.U32.AND P5, PT, R242, R0, PT ;  /* 0x00000000f200720c */ /* 0x000fe20003fa6070 */
[----:B------:R-:W-:Y:S01]  /*1cfa0*/  FADD.FTZ R0, -R3, R136 ;  /* 0x0000008803007221 */ /* 0x000fe20000010100 */
[----:B------:R-:W-:Y:S01]  /*1cfb0*/  @!P0 PRMT R138, R12, 0x5410, RZ ;  /* 0x000054100c8a8816 */ /* 0x000fe200000000ff */
[----:B------:R3:W4:Y:S01]  /*1cfc0*/  LDL.S16 R26, [R1+0x3c] ;  /* 0x00003c00011a7983 */ /* 0x0007220000100600 */
[----:B------:R-:W-:Y:S01]  /*1cfd0*/  FMUL.FTZ R12, R2, R164 ;  /* 0x000000a4020c7220 */ /* 0x000fe20000410000 */
[----:B------:R-:W-:Y:S01]  /*1cfe0*/  SHF.R.U32.HI R136, RZ, 0x8, R177 ;  /* 0x00000008ff887819 */ /* 0x000fe200000116b1 */
[----:B------:R-:W-:Y:S01]  /*1cff0*/  FMUL.FTZ R0, R0, c[0x0][0x23c] ;  /* 0x00008f0000007a20 */ /* 0x000fe20000410000 */
[----:B------:R-:W5:Y:S01]  /*1d000*/  LDC.U8 R177, c[0x0][0x2d8] ;  /* 0x0000b600ffb17b82 */ /* 0x000f620000000000 */
[----:B------:R-:W-:Y:S01]  /*1d010*/  FADD.FTZ R164, R226, R152 ;  /* 0x00000098e2a47221 */ /* 0x000fe20000010000 */
[----:B------:R-:W-:Y:S01]  /*1d020*/  LOP3.LUT R136, R136, 0xffff, RZ, 0xc0, !PT ;  /* 0x0000ffff88887812 */ /* 0x000fe200078ec0ff */
[----:B------:R3:W-:Y:S01]  /*1d030*/  STG.E.U16 [R196.64], R138 ;  /* 0x0000008ac4007986 */ /* 0x0007e2000c10151c */
[----:B------:R-:W-:Y:S01]  /*1d040*/  F2FP.PACK_AB R152, R150, R151 ;  /* 0x000000979698723e */ /* 0x000fe200000000ff */
[----:B------:R-:W5:Y:S01]  /*1d050*/  MUFU.EX2 R0, R0 ;  /* 0x0000000000007308 */ /* 0x000f620000000800 */
[----:B------:R-:W-:Y:S01]  /*1d060*/  ISETP.GE.U32.AND P0, PT, R242, R143, PT ;  /* 0x0000008ff200720c */ /* 0x000fe20003f06070 */
[----:B-1----:R1:W4:Y:S01]  /*1d070*/  LDL.S16 R15, [R1+0x38] ;  /* 0x00003800010f7983 */ /* 0x0023220000100600 */
[----:B--2---:R-:W-:Y:S01]  /*1d080*/  FMUL.FTZ R13, R2, R165 ;  /* 0x000000a5020d7220 */ /* 0x004fe20000410000 */
[----:B------:R-:W-:Y:S06]  /*1d090*/  F2FP.PACK_AB R2, R178, R142 ;  /* 0x0000008eb202723e */ /* 0x000fec00000000ff */
[----:B------:R-:W2:Y:S01]  /*1d0a0*/  MUFU.EX2 R165, R183 ;  /* 0x000000b700a57308 */ /* 0x000ea20000000800 */
[----:B-----5:R-:W-:Y:S01]  /*1d0b0*/  FFMA.FTZ R145, R0, R231, R151 ;  /* 0x000000e700917223 */ /* 0x020fe20000010097 */
[----:B---3--:R-:W-:Y:S01]  /*1d0c0*/  LOP3.LUT R138, R174, 0xffff, RZ, 0xc0, !PT ;  /* 0x0000ffffae8a7812 */ /* 0x008fe200078ec0ff */
        /* <DEDUP_REMOVED lines=28> */
[----:B------:R-:W-:Y:S01]  /*1d290*/  FADD.FTZ R163, R153, R144 ;  /* 0x0000009099a37221 */ /* 0x000fe20000010000 */
[----:B------:R-:W-:Y:S01]  /*1d2a0*/  PRMT R153, R152, 0x7632, R153 ;  /* 0x0000763298997816 */ /* 0x000fe20000000099 */
[----:B------:R-:W-:Y:S01]  /*1d2b0*/  FADD.FTZ R170, R178, R147 ;  /* 0x00000093b2aa7221 */ /* 0x000fe20000010000 */
[----:B------:R-:W-:Y:S04]  /*1d2c0*/  SHF.R.U32.HI R147, RZ, 0x10, R172 ;  /* 0x00000010ff937819 */ /* 0x000fe800000116ac */
[----:B------:R-:W-:Y:S01]  /*1d2d0*/  LOP3.LUT R147, R147, 0xff, RZ, 0xc0, !PT ;  /* 0x000000ff93937812 */ /* 0x000fe200078ec0ff */
[----:B----4-:R-:W-:Y:S05]  /*1d2e0*/  @!P6 HADD2 R26, -R137.H0_H0, -RZ.H0_H0 ;  /* 0xa00000ff891ae230 */ /* 0x010fea0000000900 */
[----:B------:R3:W-:Y:S01]  /*1d2f0*/  @!P6 STL.S16 [R1+0x3c], R26 ;  /* 0x00003c1a0100e387 */ /* 0x0007e20000100600 */
[----:B------:R-:W-:Y:S04]  /*1d300*/  PRMT R14, R26, 0x7610, R14 ;  /* 0x000076101a0e7816 */ /* 0x000fe8000000000e */
[----:B------:R-:W-:Y:S01]  /*1d310*/  @!P6 PRMT R137, R14, 0x5410, RZ ;  /* 0x000054100e89e816 */ /* 0x000fe200000000ff */
[C---:B------:R-:W-:Y:S01]  /*1d320*/  FMUL.FTZ R14, R0.reuse, R166 ;  /* 0x000000a6000e7220 */ /* 0x040fe20000410000 */
[----:B------:R-:W-:Y:S03]  /*1d330*/  ISETP.GE.U32.AND P6, PT, R177, R136, PT ;  /* 0x00000088b100720c */ /* 0x000fe60003fc6070 */
[----:B------:R4:W-:Y:S01]  /*1d340*/  STG.E.U16 [R198.64], R137 ;  /* 0x00000089c6007986 */ /* 0x0009e2000c10151c */
[----:B------:R-:W-:Y:S05]  /*1d350*/  @!P3 HADD2 R15, -R135.H0_H0, -RZ.H0_H0 ;  /* 0xa00000ff870fb230 */ /* 0x000fea0000000900 */
[----:B------:R5:W-:Y:S01]  /*1d360*/  @!P3 STL.S16 [R1+0x38], R15 ;  /* 0x0000380f0100b387 */ /* 0x000be20000100600 */
[----:B------:R-:W-:Y:S03]  /*1d370*/  PRMT R11, R15, 0x7610, R11 ;  /* 0x000076100f0b7816 */ /* 0x000fe6000000000b */
[----:B------:R1:W2:Y:S01]  /*1d380*/  LDL.S16 R146, [R1+0x50] ;  /* 0x0000500001927983 */ /* 0x0002a20000100600 */
[----:B------:R-:W-:Y:S01]  /*1d390*/  @!P3 PRMT R135, R11, 0x5410, RZ ;  /* 0x000054100b87b816 */ /* 0x000fe200000000ff */
[C---:B------:R-:W-:Y:S01]  /*1d3a0*/  FMUL.FTZ R11, R0.reuse, R171 ;  /* 0x000000ab000b7220 */ /* 0x040fe20000410000 */
[----:B------:R-:W-:Y:S01]  /*1d3b0*/  ISETP.GE.U32.AND P3, PT, R177, R181, PT ;  /* 0x000000b5b100720c */ /* 0x000fe20003f66070 */
[----:B---3--:R-:W-:Y:S01]  /*1d3c0*/  FMUL.FTZ R26, R0, R162 ;  /* 0x000000a2001a7220 */ /* 0x008fe20000410000 */
[----:B------:R-:W-:Y:S01]  /*1d3d0*/  SHF.R.U32.HI R162, RZ, 0x18, R172 ;  /* 0x00000018ffa27819 */ /* 0x000fe200000116ac */
[----:B------:R-:W-:Y:S01]  /*1d3e0*/  FADD.FTZ R171, R150, R145 ;  /* 0x0000009196ab7221 */ /* 0x000fe20000010000 */
[----:B------:R3:W-:Y:S01]  /*1d3f0*/  STG.E.U16 [R198.64+0x2], R135 ;  /* 0x00000287c6007986 */ /* 0x0007e2000c10151c */
[----:B----4-:R-:W-:Y:S01]  /*1d400*/  SHF.R.U32.HI R137, RZ, 0x10, R174 ;  /* 0x00000010ff897819 */ /* 0x010fe200000116ae */
[----:B-----5:R-:W-:Y:S01]  /*1d410*/  FMUL.FTZ R15, R0, R167 ;  /* 0x000000a7000f7220 */ /* 0x020fe20000410000 */
[----:B------:R-:W-:Y:S01]  /*1d420*/  PRMT R0, R2, 0x7610, R0 ;  /* 0x0000761002007816 */ /* 0x000fe20000000000 */
[----:B------:R-:W-:Y:S01]  /*1d430*/  IMAD.WIDE.U32 R166, R182, -0x2daee0ad, RZ ;  /* 0xd2511f53b6a67825 */ /* 0x000fe200078e00ff */
[----:B------:R-:W-:Y:S04]  /*1d440*/  PRMT R2, R2, 0x7632, R2 ;  /* 0x0000763202027816 */ /* 0x000fe80000000002 */
[C-C-:B------:R-:W-:Y:S02]  /*1d450*/  LOP3.LUT R155, R167.reuse, UR16, R188.reuse, 0x96, !PT ;  /* 0x00000010a79b7c12 */ /* 0x140fe4000f8e96bc */
[----:B------:R-:W-:Y:S02]  /*1d460*/  LOP3.LUT R169, R167, UR16, R188, 0x96, !PT ;  /* 0x00000010a7a97c12 */ /* 0x000fe4000f8e96bc */
[----:B---3--:R-:W-:Y:S01]  /*1d470*/  SHF.R.U32.HI R135, RZ, 0x18, R174 ;  /* 0x00000018ff877819 */ /* 0x008fe200000116ae */
[----:B--2---:R-:W-:Y:S05]  /*1d480*/  @!P2 HADD2 R146, -R0.H0_H0, -RZ.H0_H0 ;  /* 0xa00000ff0092a230 */ /* 0x004fea0000000900 */
[----:B------:R2:W-:Y:S01]  /*1d490*/  @!P2 STL.S16 [R1+0x50], R146 ;  /* 0x000050920100a387 */ /* 0x0005e20000100600 */
[----:B------:R-:W-:Y:S03]  /*1d4a0*/  PRMT R142, R146, 0x7610, R142 ;  /* 0x00007610928e7816 */ /* 0x000fe6000000008e */
[----:B------:R1:W3:Y:S04]  /*1d4b0*/  LDL.S16 R226, [R1+0x4c] ;  /* 0x00004c0001e27983 */ /* 0x0002e80000100600 */
[----:B------:R1:W4:Y:S04]  /*1d4c0*/  LDL.S16 R244, [R1+0x48] ;  /* 0x0000480001f47983 */ /* 0x0003280000100600 */
[----:B------:R1:W5:Y:S04]  /*1d4d0*/  LDL.S16 R243, [R1+0x44] ;  /* 0x0000440001f37983 */ /* 0x0003680000100600 */
[----:B------:R1:W5:Y:S04]  /*1d4e0*/  LDL.S16 R231, [R1+0x5c] ;  /* 0x00005c0001e77983 */ /* 0x0003680000100600 */
[----:B------:R1:W5:Y:S04]  /*1d4f0*/  LDL.S16 R230, [R1+0x58] ;  /* 0x0000580001e67983 */ /* 0x0003680000100600 */
[----:B------:R1:W5:Y:S01]  /*1d500*/  LDL.S16 R217, [R1+0x54] ;  /* 0x0000540001d97983 */ /* 0x0003620000100600 */
[----:B--2---:R-:W-:Y:S02]  /*1d510*/  PRMT R146, R0, 0x5410, R2 ;  /* 0x0000541000927816 */ /* 0x004fe40000000002 */
[----:B------:R-:W-:Y:S02]  /*1d520*/  @!P2 PRMT R0, R142, 0x5410, RZ ;  /* 0x000054108e00a816 */ /* 0x000fe400000000ff */
[----:B------:R-:W-:Y:S03]  /*1d530*/  LOP3.LUT R142, R173, UR15, R184, 0x96, !PT ;  /* 0x0000000fad8e7c12 */ /* 0x000fe6000f8e96b8 */
[----:B------:R2:W-:Y:S01]  /*1d540*/  STG.E.U16 [R148.64], R0 ;  /* 0x0000000094007986 */ /* 0x0005e2000c10151c */
[C---:B------:R-:W-:Y:S02]  /*1d550*/  LOP3.LUT R136, R142.reuse, 0xffff, RZ, 0xc0, !PT ;  /* 0x0000ffff8e887812 */ /* 0x040fe400078ec0ff */
[----:B------:R-:W-:Y:S02]  /*1d560*/  LOP3.LUT R144, R142, 0xff, RZ, 0xc0, !PT ;  /* 0x000000ff8e907812 */ /* 0x000fe400078ec0ff */
[----:B------:R-:W-:Y:S02]  /*1d570*/  SHF.R.U32.HI R136, RZ, 0x8, R136 ;  /* 0x00000008ff887819 */ /* 0x000fe40000011688 */
[----:B------:R-:W-:Y:S02]  /*1d580*/  SHF.R.U32.HI R145, RZ, 0x18, R142 ;  /* 0x00000018ff917819 */ /* 0x000fe4000001168e */
[----:B------:R-:W-:Y:S02]  /*1d590*/  PRMT R156, R144, 0x5410, R136 ;  /* 0x00005410909c7816 */ /* 0x000fe40000000088 */
[C---:B------:R-:W-:Y:S02]  /*1d5a0*/  LOP3.LUT R136, R172.reuse, 0xffff, RZ, 0xc0, !PT ;  /* 0x0000ffffac887812 */ /* 0x040fe400078ec0ff */
[----:B------:R-:W-:Y:S01]  /*1d5b0*/  LOP3.LUT R144, R172, 0xff, RZ, 0xc0, !PT ;  /* 0x000000ffac907812 */ /* 0x000fe200078ec0ff */
[----:B------:R-:W1:Y:S01]  /*1d5c0*/  MUFU.EX2 R173, R187 ;  /* 0x000000bb00ad7308 */ /* 0x000e620000000800 */
[----:B------:R-:W-:Y:S02]  /*1d5d0*/  SHF.R.U32.HI R136, RZ, 0x8, R136 ;  /* 0x00000008ff887819 */ /* 0x000fe40000011688 */
[----:B------:R-:W-:Y:S02]  /*1d5e0*/  SHF.R.U32.HI R172, RZ, 0x18, R172 ;  /* 0x00000018ffac7819 */ /* 0x000fe400000116ac */
[----:B------:R-:W-:Y:S02]  /*1d5f0*/  PRMT R158, R144, 0x5410, R136 ;  /* 0x00005410909e7816 */ /* 0x000fe40000000088 */
[----:B------:R-:W-:Y:S02]  /*1d600*/  LOP3.LUT R136, R175, UR15, R186, 0x96, !PT ;  /* 0x0000000faf887c12 */ /* 0x000fe4000f8e96ba */
[----:B------:R-:W-:Y:S02]  /*1d610*/  SHF.R.U32.HI R144, RZ, 0x10, R142 ;  /* 0x00000010ff907819 */ /* 0x000fe4000001168e */
[----:B------:R-:W-:Y:S02]  /*1d620*/  LOP3.LUT R142, R136, 0xffff, RZ, 0xc0, !PT ;  /* 0x0000ffff888e7812 */ /* 0x000fe400078ec0ff */
[----:B------:R-:W-:Y:S01]  /*1d630*/  LOP3.LUT R144, R144, 0xff, RZ, 0xc0, !PT ;  /* 0x000000ff90907812 */ /* 0x000fe200078ec0ff */
[----:B--2---:R-:W-:Y:S01]  /*1d640*/  FADD.FTZ R149, R165, R163 ;  /* 0x000000a3a5957221 */ /* 0x004fe20000010000 */
[----:B------:R-:W-:Y:S01]  /*1d650*/  SHF.R.U32.HI R142, RZ, 0x8, R142 ;  /* 0x00000008ff8e7819 */ /* 0x000fe2000001168e */
[----:B------:R-:W-:Y:S01]  /*1d660*/  FADD.FTZ R148, R168, R164 ;  /* 0x000000a4a8947221 */ /* 0x000fe20000010000 */
[----:B------:R-:W-:Y:S01]  /*1d670*/  PRMT R145, R144, 0x5410, R145 ;  /* 0x0000541090917816 */ /* 0x000fe20000000091 */
[----:B------:R-:W-:Y:S01]  /*1d680*/  MUFU.EX2 R164, R194 ;  /* 0x000000c200a47308 */ /* 0x000fe20000000800 */
[----:B------:R-:W-:Y:S02]  /*1d690*/  LOP3.LUT R144, R136, 0xff, RZ, 0xc0, !PT ;  /* 0x000000ff88907812 */ /* 0x000fe400078ec0ff */
[----:B------:R-:W-:Y:S02]  /*1d6a0*/  PRMT R172, R147, 0x5410, R172 ;  /* 0x0000541093ac7816 */ /* 0x000fe400000000ac */
[----:B------:R-:W-:Y:S02]  /*1d6b0*/  PRMT R161, R144, 0x5410, R142 ;  /* 0x0000541090a17816 */ /* 0x000fe4000000008e */
[--C-:B------:R-:W-:Y:S02]  /*1d6c0*/  SHF.R.U32.HI R144, RZ, 0x10, R136.reuse ;  /* 0x00000010ff907819 */ /* 0x100fe40000011688 */
[----:B------:R-:W-:Y:S01]  /*1d6d0*/  SHF.R.U32.HI R142, RZ, 0x18, R136 ;  /* 0x00000018ff8e7819 */ /* 0x000fe20000011688 */
[----:B------:R-:W-:Y:S01]  /*1d6e0*/  MUFU.EX2 R194, R227 ;  /* 0x000000e300c27308 */ /* 0x000fe20000000800 */
[----:B------:R-:W-:Y:S02]  /*1d6f0*/  LOP3.LUT R136, R144, 0xff, RZ, 0xc0, !PT ;  /* 0x000000ff90887812 */ /* 0x000fe400078ec0ff */
[C---:B-1----:R-:W-:Y:S01]  /*1d700*/  F2FP.PACK_AB R160, R173.reuse, R165 ;  /* 0x000000a5ada0723e */ /* 0x042fe200000000ff */
[----:B------:R-:W-:Y:S01]  /*1d710*/  FADD.FTZ R165, R173, R149 ;  /* 0x00000095ada57221 */ /* 0x000fe20000010000 */
[----:B------:R-:W-:Y:S02]  /*1d720*/  PRMT R150, R136, 0x5410, R142 ;  /* 0x0000541088967816 */ /* 0x000fe4000000008e */
[C---:B------:R-:W-:Y:S02]  /*1d730*/  LOP3.LUT R136, R174.reuse, 0xffff, RZ, 0xc0, !PT ;  /* 0x0000ffffae887812 */ /* 0x040fe400078ec0ff */
[----:B------:R-:W-:Y:S01]  /*1d740*/  LOP3.LUT R142, R174, 0xff, RZ, 0xc0, !PT ;  /* 0x000000ffae8e7812 */ /* 0x000fe200078ec0ff */
[----:B------:R1:W-:Y:S01]  /*1d750*/  MUFU.EX2 R175, R191 ;  /* 0x000000bf00af7308 */ /* 0x0003e20000000800 */
[----:B------:R-:W-:Y:S02]  /*1d760*/  SHF.R.U32.HI R136, RZ, 0x8, R136 ;  /* 0x00000008ff887819 */ /* 0x000fe40000011688 */
[----:B------:R-:W-:Y:S02]  /*1d770*/  PRMT R159, R160, 0x7632, R159 ;  /* 0x00007632a09f7816 */ /* 0x000fe4000000009f */
[----:B------:R-:W-:Y:S02]  /*1d780*/  PRMT R151, R142, 0x5410, R136 ;  /* 0x000054108e977816 */ /* 0x000fe40000000088 */
[----:B------:R-:W-:Y:S02]  /*1d790*/  LOP3.LUT R136, R157, 0xff, RZ, 0xc0, !PT ;  /* 0x000000ff9d887812 */ /* 0x000fe400078ec0ff */
[----:B------:R-:W-:Y:S01]  /*1d7a0*/  PRMT R157, R154, 0x7632, R157 ;  /* 0x000076329a9d7816 */ /* 0x000fe2000000009d */
[----:B------:R-:W-:Y:S01]  /*1d7b0*/  MUFU.EX2 R227, R235 ;  /* 0x000000eb00e37308 */ /* 0x000fe20000000800 */
[----:B------:R-:W-:Y:S02]  /*1d7c0*/  ISETP.GE.U32.AND P1, PT, R177, R136, PT ;  /* 0x00000088b100720c */ /* 0x000fe40003f26070 */
[--C-:B------:R-:W-:Y:S02]  /*1d7d0*/  SHF.R.U32.HI R0, RZ, 0x10, R174.reuse ;  /* 0x00000010ff007819 */ /* 0x100fe400000116ae */
[----:B------:R-:W-:Y:S02]  /*1d7e0*/  LOP3.LUT R136, R174, 0xff, RZ, 0xc0, !PT ;  /* 0x000000ffae887812 */ /* 0x000fe400078ec0ff */
[----:B------:R-:W-:Y:S02]  /*1d7f0*/  SHF.R.U32.HI R174, RZ, 0x18, R174 ;  /* 0x00000018ffae7819 */ /* 0x000fe400000116ae */
[----:B------:R-:W-:Y:S04]  /*1d800*/  LOP3.LUT R0, R0, 0xff, RZ, 0xc0, !PT ;  /* 0x000000ff00007812 */ /* 0x000fe800078ec0ff */
[----:B------:R-:W-:Y:S02]  /*1d810*/  PRMT R174, R0, 0x5410, R174 ;  /* 0x0000541000ae7816 */ /* 0x000fe400000000ae */
[----:B------:R-:W-:Y:S02]  /*1d820*/  LOP3.LUT R0, R137, 0xff, RZ, 0xc0, !PT ;  /* 0x000000ff89007812 */ /* 0x000fe400078ec0ff */
[----:B-1----:R-:W-:Y:S01]  /*1d830*/  F2FP.PACK_AB R191, R232, R233 ;  /* 0x000000e9e8bf723e */ /* 0x002fe200000000ff */
[----:B---3--:R-:W-:Y:S02]  /*1d840*/  @!P6 HADD2 R226, -R2.H0_H0, -RZ.H0_H0 ;  /* 0xa00000ff02e2e230 */ /* 0x008fe40000000900 */
[----:B----4-:R-:W-:Y:S03]  /*1d850*/  @!P5 HADD2 R244, -R152.H0_H0, -RZ.H0_H0 ;  /* 0xa00000ff98f4d230 */ /* 0x010fe60000000900 */
[----:B------:R-:W-:Y:S01]  /*1d860*/  @!P6 STL.S16 [R1+0x4c], R226 ;  /* 0x00004ce20100e387 */ /* 0x000fe20000100600 */
[----:B------:R-:W-:Y:S01]  /*1d870*/  PRMT R147, R226, 0x7610, R147 ;  /* 0x00007610e2937816 */ /* 0x000fe20000000093 */
[----:B-----5:R-:W-:Y:S02]  /*1d880*/  @!P4 HADD2 R243, -R153.H0_H0, -RZ.H0_H0 ;  /* 0xa00000ff99f3c230 */ /* 0x020fe40000000900 */
[----:B------:R1:W2:Y:S01]  /*1d890*/  LDL.S16 R182, [R1+0x40] ;  /* 0x0000400001b67983 */ /* 0x0002a20000100600 */
[----:B------:R-:W-:Y:S01]  /*1d8a0*/  PRMT R180, R244, 0x7610, R180 ;  /* 0x00007610f4b47816 */ /* 0x000fe200000000b4 */
[----:B------:R-:W-:Y:S02]  /*1d8b0*/  @!P3 HADD2 R231, -R154.H0_H0, -RZ.H0_H0 ;  /* 0xa00000ff9ae7b230 */ /* 0x000fe40000000900 */
[----:B------:R3:W-:Y:S01]  /*1d8c0*/  @!P5 STL.S16 [R1+0x48], R244 ;  /* 0x000048f40100d387 */ /* 0x0007e20000100600 */
[----:B------:R-:W-:Y:S01]  /*1d8d0*/  @!P6 PRMT R2, R147, 0x5410, RZ ;  /* 0x000054109302e816 */ /* 0x000fe200000000ff */
[----:B------:R-:W-:Y:S02]  /*1d8e0*/  @!P0 HADD2 R230, -R157.H0_H0, -RZ.H0_H0 ;  /* 0xa00000ff9de68230 */ /* 0x000fe40000000900 */
[----:B------:R4:W-:Y:S01]  /*1d8f0*/  @!P4 STL.S16 [R1+0x44], R243 ;  /* 0x000044f30100c387 */ /* 0x0009e20000100600 */
[----:B------:R-:W-:Y:S01]  /*1d900*/  PRMT R147, R152, 0x5410, R153 ;  /* 0x0000541098937816 */ /* 0x000fe20000000099 */
[----:B------:R-:W-:Y:S02]  /*1d910*/  @!P1 HADD2 R217, -R160.H0_H0, -RZ.H0_H0 ;  /* 0xa00000ffa0d99230 */ /* 0x000fe40000000900 */
[----:B------:R5:W-:Y:S01]  /*1d920*/  @!P3 STL.S16 [R1+0x5c], R231 ;  /* 0x00005ce70100b387 */ /* 0x000be20000100600 */
[----:B------:R-:W-:Y:S02]  /*1d930*/  @!P5 PRMT R152, R180, 0x5410, RZ ;  /* 0x00005410b498d816 */ /* 0x000fe400000000ff */
[C---:B------:R-:W-:Y:S01]  /*1d940*/  ISETP.GE.U32.AND P5, PT, R177.reuse, R181, PT ;  /* 0x000000b5b100720c */ /* 0x040fe20003fa6070 */
[----:B------:R-:W-:Y:S01]  /*1d950*/  @!P0 STL.S16 [R1+0x58], R230 ;  /* 0x000058e601008387 */ /* 0x000fe20000100600 */
[----:B------:R-:W-:Y:S02]  /*1d960*/  ISETP.GE.U32.AND P0, PT, R177, R162, PT ;  /* 0x000000a2b100720c */ /* 0x000fe40003f06070 */
[----:B------:R-:W-:Y:S01]  /*1d970*/  PRMT R179, R243, 0x7610, R179 ;  /* 0x00007610f3b37816 */ /* 0x000fe200000000b3 */
[----:B------:R1:W-:Y:S01]  /*1d980*/  @!P1 STL.S16 [R1+0x54], R217 ;  /* 0x000054d901009387 */ /* 0x0003e20000100600 */
[----:B------:R-:W-:Y:S01]  /*1d990*/  PRMT R178, R231, 0x7610, R178 ;  /* 0x00007610e7b27816 */ /* 0x000fe200000000b2 */
[----:B------:R-:W1:Y:S01]  /*1d9a0*/  MUFU.EX2 R162, R189 ;  /* 0x000000bd00a27308 */ /* 0x000e620000000800 */
[----:B------:R-:W-:Y:S01]  /*1d9b0*/  @!P4 PRMT R153, R179, 0x5410, RZ ;  /* 0x00005410b399c816 */ /* 0x000fe200000000ff */
[----:B------:R-:W-:Y:S01]  /*1d9c0*/  STG.E.U16 [R220.64], R2 ;  /* 0x00000002dc007986 */ /* 0x000fe2000c10151c */
[C---:B------:R-:W-:Y:S02]  /*1d9d0*/  ISETP.GE.U32.AND P4, PT, R177.reuse, R0, PT ;  /* 0x00000000b100720c */ /* 0x040fe40003f86070 */
[----:B------:R-:W-:Y:S01]  /*1d9e0*/  PRMT R0, R154, 0x5410, R157 ;  /* 0x000054109a007816 */ /* 0x000fe2000000009d */
[----:B------:R-:W-:Y:S01]  /*1d9f0*/  STG.E.U16 [R218.64], R152 ;  /* 0x00000098da007986 */ /* 0x000fe2000c10151c */
[----:B------:R-:W-:Y:S02]  /*1da00*/  @!P5 PRMT R154, R178, 0x5410, RZ ;  /* 0x00005410b29ad816 */ /* 0x000fe400000000ff */
[----:B---3--:R-:W-:Y:S01]  /*1da10*/  IADD3 R244, P2, R196, -0x40, RZ ;  /* 0xffffffc0c4f47810 */ /* 0x008fe20007f5e0ff */
[----:B------:R-:W-:Y:S01]  /*1da20*/  STG.E.U16 [R218.64+0x2], R153 ;  /* 0x00000299da007986 */ /* 0x000fe2000c10151c */
[----:B------:R-:W-:Y:S02]  /*1da30*/  ISETP.GE.U32.AND P6, PT, R177, R143, PT ;  /* 0x0000008fb100720c */ /* 0x000fe40003fc6070 */
[----:B----4-:R-:W-:Y:S01]  /*1da40*/  IADD3.X R243, R197, -0x1, RZ, P2, !PT ;  /* 0xffffffffc5f37810 */ /* 0x010fe200017fe4ff */
[----:B------:R-:W-:Y:S01]  /*1da50*/  STG.E.U16 [R196.64+0x10], R154 ;  /* 0x0000109ac4007986 */ /* 0x000fe2000c10151c */
[----:B------:R-:W-:Y:S01]  /*1da60*/  ISETP.GE.U32.AND P2, PT, R177, R135, PT ;  /* 0x00000087b100720c */ /* 0x000fe20003f46070 */
[----:B-----5:R-:W-:Y:S01]  /*1da70*/  MUFU.EX2 R231, R228 ;  /* 0x000000e400e77308 */ /* 0x020fe20000000800 */
[----:B------:R-:W-:Y:S02]  /*1da80*/  SHF.R.U32.HI R135, RZ, 0x8, R138 ;  /* 0x00000008ff877819 */ /* 0x000fe4000001168a */
[----:B------:R-:W-:Y:S02]  /*1da90*/  PRMT R144, R230, 0x7610, R144 ;  /* 0x00007610e6907816 */ /* 0x000fe40000000090 */
[----:B------:R-:W-:Y:S02]  /*1daa0*/  LOP3.LUT R135, R135, 0xffff, RZ, 0xc0, !PT ;  /* 0x0000ffff87877812 */ /* 0x000fe400078ec0ff */
[C---:B------:R-:W-:Y:S01]  /*1dab0*/  ISETP.GE.U32.AND P3, PT, R177.reuse, R136, PT ;  /* 0x00000088b100720c */ /* 0x040fe20003f66070 */
[----:B-1----:R-:W-:Y:S01]  /*1dac0*/  FADD.FTZ R171, R162, R171 ;  /* 0x000000aba2ab7221 */ /* 0x002fe20000010000 */
[----:B------:R-:W-:Y:S01]  /*1dad0*/  ISETP.GE.U32.AND P5, PT, R177, R135, PT ;  /* 0x00000087b100720c */ /* 0x000fe20003fa6070 */
[----:B------:R-:W1:Y:S01]  /*1dae0*/  MUFU.EX2 R228, R236 ;  /* 0x000000ec00e47308 */ /* 0x000e620000000800 */
[----:B------:R-:W-:Y:S01]  /*1daf0*/  LOP3.LUT R135, R155, 0xff, RZ, 0xc0, !PT ;  /* 0x000000ff9b877812 */ /* 0x000fe200078ec0ff */
[----:B------:R-:W-:Y:S01]  /*1db00*/  FADD.FTZ R171, R190, R171 ;  /* 0x000000abbeab7221 */ /* 0x000fe20000010000 */
[----:B------:R-:W-:Y:S02]  /*1db10*/  @!P6 PRMT R157, R144, 0x5410, RZ ;  /* 0x00005410909de816 */ /* 0x000fe400000000ff */
[----:B------:R-:W-:Y:S02]  /*1db20*/  ISETP.GE.U32.AND P6, PT, R177, R135, PT ;  /* 0x00000087b100720c */ /* 0x000fe40003fc6070 */
[----:B------:R-:W-:Y:S01]  /*1db30*/  PRMT R135, R160, 0x5410, R159 ;  /* 0x00005410a0877816 */ /* 0x000fe2000000009f */
[----:B------:R3:W-:Y:S01]  /*1db40*/  STG.E.U16 [R196.64+0x12], R157 ;  /* 0x0000129dc4007986 */ /* 0x0007e2000c10151c */
[----:B------:R-:W-:Y:S01]  /*1db50*/  PRMT R142, R217, 0x7610, R142 ;  /* 0x00007610d98e7816 */ /* 0x000fe2000000008e */
[----:B------:R-:W-:Y:S01]  /*1db60*/  IMAD.WIDE.U32 R216, R216, -0x2daee0ad, RZ ;  /* 0xd2511f53d8d87825 */ /* 0x000fe200078e00ff */
[----:B------:R-:W-:Y:S01]  /*1db70*/  F2FP.PACK_AB R162, R190, R162 ;  /* 0x000000a2bea2723e */ /* 0x000fe200000000ff */
[----:B------:R-:W4:Y:S01]  /*1db80*/  MUFU.EX2 R230, R238 ;  /* 0x000000ee00e67308 */ /* 0x000f220000000800 */
[----:B------:R-:W-:Y:S02]  /*1db90*/  @!P1 PRMT R160, R142, 0x5410, RZ ;  /* 0x000054108ea09816 */ /* 0x000fe400000000ff */
[----:B------:R-:W-:Y:S02]  /*1dba0*/  PRMT R190, R191, 0x7632, R190 ;  /* 0x00007632bfbe7816 */ /* 0x000fe400000000be */
[----:B------:R-:W-:Y:S01]  /*1dbb0*/  LOP3.LUT P1, RZ, R222, 0x20, RZ, 0xc0, !PT ;  /* 0x00000020deff7812 */ /* 0x000fe2000782c0ff */
[----:B------:R-:W-:Y:S01]  /*1dbc0*/  STG.E.U16 [R198.64+0x10], R160 ;  /* 0x000010a0c6007986 */ /* 0x000fe2000c10151c */
[----:B-1----:R-:W-:Y:S01]  /*1dbd0*/  F2FP.PACK_AB R189, R228, R234 ;  /* 0x000000eae4bd723e */ /* 0x002fe200000000ff */
[----:B------:R-:W1:Y:S03]  /*1dbe0*/  LDC.U8 R236, c[0x0][0x2d8] ;  /* 0x0000b600ffec7b82 */ /* 0x000e660000000000 */
[----:B------:R-:W-:Y:S02]  /*1dbf0*/  PRMT R188, R189, 0x7632, R188 ;  /* 0x00007632bdbc7816 */ /* 0x000fe400000000bc */
[----:B---3--:R-:W-:Y:S02]  /*1dc00*/  LOP3.LUT R157, R217, UR16, R224, 0x96, !PT ;  /* 0x00000010d99d7c12 */ /* 0x008fe4000f8e96e0 */
[----:B----4-:R-:W-:Y:S04]  /*1dc10*/  F2FP.PACK_AB R187, R230, R227 ;  /* 0x000000e3e6bb723e */ /* 0x010fe800000000ff */
[----:B------:R-:W-:Y:S01]  /*1dc20*/  PRMT R186, R187, 0x7632, R186 ;  /* 0x00007632bbba7816 */ /* 0x000fe200000000ba */
[----:B--2---:R-:W-:Y:S05]  /*1dc30*/  @!P0 HADD2 R182, -R159.H0_H0, -RZ.H0_H0 ;  /* 0xa00000ff9fb68230 */ /* 0x004fea0000000900 */
[----:B------:R2:W-:Y:S01]  /*1dc40*/  @!P0 STL.S16 [R1+0x40], R182 ;  /* 0x000040b601008387 */ /* 0x0005e20000100600 */
[----:B------:R-:W-:Y:S03]  /*1dc50*/  PRMT R139, R182, 0x7610, R139 ;  /* 0x00007610b68b7816 */ /* 0x000fe6000000008b */
[----:B------:R3:W4:Y:S01]  /*1dc60*/  LDL.S16 R180, [R1+0x24] ;  /* 0x0000240001b47983 */ /* 0x0007220000100600 */
[----:B------:R-:W-:Y:S02]  /*1dc70*/  @!P0 PRMT R159, R139, 0x5410, RZ ;  /* 0x000054108b9f8816 */ /* 0x000fe400000000ff */
[----:B------:R-:W5:Y:S01]  /*1dc80*/  MUFU.EX2 R139, R192 ;  /* 0x000000c0008b7308 */ /* 0x000f620000000800 */
[----:B------:R3:W3:Y:S01]  /*1dc90*/  LDL.S16 R178, [R1+0x20] ;  /* 0x0000200001b27983 */ /* 0x0006e20000100600 */
[----:B------:R-:W-:Y:S03]  /*1dca0*/  LOP3.LUT P0, RZ, R222, 0x10, RZ, 0xc0, !PT ;  /* 0x00000010deff7812 */ /* 0x000fe6000780c0ff */
[----:B------:R1:W3:Y:S04]  /*1dcb0*/  LDL.S16 R179, [R1+0xc] ;  /* 0x00000c0001b37983 */ /* 0x0002e80000100600 */
[----:B------:R-:W-:Y:S01]  /*1dcc0*/  STG.E.U16 [R198.64+0x12], R159 ;  /* 0x0000129fc6007986 */ /* 0x000fe2000c10151c */
[----:B--2---:R-:W-:Y:S02]  /*1dcd0*/  PRMT R182, R242, 0x7054, R242 ;  /* 0x00007054f2b67816 */ /* 0x004fe400000000f2 */
[----:B------:R-:W-:Y:S03]  /*1dce0*/  MUFU.EX2 R242, R223 ;  /* 0x000000df00f27308 */ /* 0x000fe60000000800 */
[--C-:B------:R-:W-:Y:S01]  /*1dcf0*/  HSET2.LE.AND R138, R158, R182.reuse, PT ;  /* 0x000000b69e8a7233 */ /* 0x100fe20003803000 */
[----:B-----5:R-:W-:Y:S01]  /*1dd00*/  F2FP.PACK_AB R158, R175, R139 ;  /* 0x0000008baf9e723e */ /* 0x020fe200000000ff */
[----:B------:R-:W-:Y:S01]  /*1dd10*/  FADD.FTZ R170, R139, R170 ;  /* 0x000000aa8baa7221 */ /* 0x000fe20000010000 */
[--C-:B------:R-:W-:Y:S02]  /*1dd20*/  HSET2.LE.AND R139, R172, R182.reuse, PT ;  /* 0x000000b6ac8b7233 */ /* 0x100fe40003803000 */
[----:B------:R2:W5:Y:S01]  /*1dd30*/  LDL.S16 R172, [R1+0x1c] ;  /* 0x00001c0001ac7983 */ /* 0x0005620000100600 */
[--C-:B------:R-:W-:Y:S01]  /*1dd40*/  HSET2.LE.AND R136, R156, R182.reuse, PT ;  /* 0x000000b69c887233 */ /* 0x100fe20003803000 */
[----:B------:R-:W-:Y:S01]  /*1dd50*/  PRMT R163, R158, 0x7632, R163 ;  /* 0x000076329ea37816 */ /* 0x000fe200000000a3 */
[--C-:B------:R-:W-:Y:S01]  /*1dd60*/  HSET2.LE.AND R137, R145, R182.reuse, PT ;  /* 0x000000b691897233 */ /* 0x100fe20003803000 */
[----:B------:R-:W-:Y:S01]  /*1dd70*/  LOP3.LUT R138, R138, R0, RZ, 0xc0, !PT ;  /* 0x000000008a8a7212 */ /* 0x000fe200078ec0ff */
[--C-:B------:R-:W-:Y:S01]  /*1dd80*/  HSET2.LE.AND R144, R161, R182.reuse, PT ;  /* 0x000000b6a1907233 */ /* 0x100fe20003803000 */
[----:B------:R-:W-:Y:S01]  /*1dd90*/  LOP3.LUT R136, R136, R141, RZ, 0xc0, !PT ;  /* 0x0000008d88887212 */ /* 0x000fe200078ec0ff */
[--C-:B------:R-:W-:Y:S01]  /*1dda0*/  HSET2.LE.AND R145, R150, R182.reuse, PT ;  /* 0x000000b696917233 */ /* 0x100fe20003803000 */
[----:B------:R-:W-:Y:S01]  /*1ddb0*/  LOP3.LUT R137, R137, R140, RZ, 0xc0, !PT ;  /* 0x0000008c89897212 */ /* 0x000fe200078ec0ff */
[----:B------:R-:W1:Y:S01]  /*1ddc0*/  MUFU.EX2 R156, R193 ;  /* 0x000000c1009c7308 */ /* 0x000e620000000800 */
[----:B------:R-:W2:Y:S01]  /*1ddd0*/  LDSM.16.MT88.4 R140, [R201+0xa000] ;  /* 0x00a00000c98c783b */ /* 0x000ea20000004200 */
[----:B------:R-:W-:Y:S01]  /*1dde0*/  LOP3.LUT R144, R144, R146, RZ, 0xc0, !PT ;  /* 0x0000009290907212 */ /* 0x000fe200078ec0ff */
[--C-:B------:R-:W-:Y:S01]  /*1ddf0*/  HSET2.LE.AND R146, R151, R182.reuse, PT ;  /* 0x000000b697927233 */ /* 0x100fe20003803000 */
[----:B------:R-:W-:Y:S01]  /*1de00*/  LOP3.LUT R139, R139, R135, RZ, 0xc0, !PT ;  /* 0x000000878b8b7212 */ /* 0x000fe200078ec0ff */
[----:B------:R-:W-:Y:S01]  /*1de10*/  FADD.FTZ R135, R176, R148 ;  /* 0x00000094b0877221 */ /* 0x000fe20000010000 */
[----:B------:R-:W-:Y:S01]  /*1de20*/  PRMT R161, R162, 0x7632, R161 ;  /* 0x00007632a2a17816 */ /* 0x000fe200000000a1 */
[----:B------:R-:W-:Y:S01]  /*1de30*/  FADD.FTZ R170, R175, R170 ;  /* 0x000000aaafaa7221 */ /* 0x000fe20000010000 */
[----:B------:R-:W-:Y:S01]  /*1de40*/  PRMT R0, R158, 0x5410, R163 ;  /* 0x000054109e007816 */ /* 0x000fe200000000a3 */
[----:B------:R-:W2:Y:S01]  /*1de50*/  LDSM.16.MT88.4 R148, [R203+0xa000] ;  /* 0x00a00000cb94783b */ /* 0x000ea20000004200 */
[----:B------:R-:W-:Y:S01]  /*1de60*/  LOP3.LUT R145, R145, R147, RZ, 0xc0, !PT ;  /* 0x0000009391917212 */ /* 0x000fe200078ec0ff */
[----:B------:R-:W-:Y:S01]  /*1de70*/  HSET2.LE.AND R147, R174, R182, PT ;  /* 0x000000b6ae937233 */ /* 0x000fe20003803000 */
[----:B------:R-:W-:Y:S02]  /*1de80*/  LOP3.LUT R146, R146, R0, RZ, 0xc0, !PT ;  /* 0x0000000092927212 */ /* 0x000fe400078ec0ff */
[----:B------:R-:W-:Y:S04]  /*1de90*/  PRMT R0, R162, 0x5410, R161 ;  /* 0x00005410a2007816 */ /* 0x000fe800000000a1 */
[----:B------:R-:W-:Y:S02]  /*1dea0*/  LOP3.LUT R147, R147, R0, RZ, 0xc0, !PT ;  /* 0x0000000093937212 */ /* 0x000fe400078ec0ff */
[----:B------:R-:W-:Y:S04]  /*1deb0*/  LOP3.LUT R0, R155, 0xffff, RZ, 0xc0, !PT ;  /* 0x0000ffff9b007812 */ /* 0x000fe800078ec0ff */
[----:B------:R-:W-:Y:S01]  /*1dec0*/  SHF.R.U32.HI R0, RZ, 0x8, R0 ;  /* 0x00000008ff007819 */ /* 0x000fe20000011600 */
[----:B-1----:R-:W-:Y:S03]  /*1ded0*/  FADD.FTZ R135, R156, R135 ;  /* 0x000000879c877221 */ /* 0x002fe60000010000 */
[----:B------:R-:W-:Y:S01]  /*1dee0*/  LOP3.LUT R0, R0, 0xffff, RZ, 0xc0, !PT ;  /* 0x0000ffff00007812 */ /* 0x000fe200078ec0ff */
[----:B------:R-:W-:Y:S01]  /*1def0*/  FADD.FTZ R226, R164, R135 ;  /* 0x00000087a4e27221 */ /* 0x000fe20000010000 */
[-C--:B--2---:R-:W-:Y:S08]  /*1df00*/  HMMA.16816.F32 R4, R136, R140.reuse, R4 ;  /* 0x0000008c8804723c */ /* 0x084ff00000001804 */
[C---:B------:R-:W-:Y:S08]  /*1df10*/  HMMA.16816.F32 R8, R144.reuse, R140, R8 ;  /* 0x0000008c9008723c */ /* 0x040ff00000001808 */
[-C--:B------:R-:W-:Y:S08]  /*1df20*/  HMMA.16816.F32 R12, R144, R142.reuse, R12 ;  /* 0x0000008e900c723c */ /* 0x080ff0000000180c */
[C---:B------:R-:W-:Y:S08]  /*1df30*/  HMMA.16816.F32 R16, R136.reuse, R142, R16 ;  /* 0x0000008e8810723c */ /* 0x040ff00000001810 */
[-C--:B------:R-:W-:Y:S08]  /*1df40*/  HMMA.16816.F32 R20, R136, R148.reuse, R20 ;  /* 0x000000948814723c */ /* 0x080ff00000001814 */
[C---:B------:R-:W-:Y:S08]  /*1df50*/  HMMA.16816.F32 R24, R144.reuse, R148, R24 ;  /* 0x000000949018723c */ /* 0x040ff00000001818 */
[-C--:B------:R-:W-:Y:S08]  /*1df60*/  HMMA.16816.F32 R28, R144, R150.reuse, R28 ;  /* 0x00000096901c723c */ /* 0x080ff0000000181c */
[C---:B------:R-:W-:Y:S01]  /*1df70*/  HMMA.16816.F32 R32, R136.reuse, R150, R32 ;  /* 0x000000968820723c */ /* 0x040fe20000001820 */
[----:B----4-:R-:W-:Y:S03]  /*1df80*/  @!P3 HADD2 R180, -R158.H0_H0, -RZ.H0_H0 ;  /* 0xa00000ff9eb4b230 */ /* 0x010fe60000000900 */
[----:B---3--:R-:W-:Y:S02]  /*1df90*/  @!P5 HADD2 R178, -R163.H0_H0, -RZ.H0_H0 ;  /* 0xa00000ffa3b2d230 */ /* 0x008fe40000000900 */
[----:B------:R-:W-:Y:S01]  /*1dfa0*/  @!P3 STL.S16 [R1+0x24], R180 ;  /* 0x000024b40100b387 */ /* 0x000fe20000100600 */
[----:B------:R-:W-:Y:S01]  /*1dfb0*/  PRMT R141, R180, 0x7610, R141 ;  /* 0x00007610b48d7816 */ /* 0x000fe2000000008d */
[----:B------:R-:W-:Y:S02]  /*1dfc0*/  @!P4 HADD2 R179, -R162.H0_H0, -RZ.H0_H0 ;  /* 0xa00000ffa2b3c230 */ /* 0x000fe40000000900 */
[----:B------:R1:W-:Y:S02]  /*1dfd0*/  @!P5 STL.S16 [R1+0x20], R178 ;  /* 0x000020b20100d387 */ /* 0x0003e40000100600 */
[----:B------:R-:W-:Y:S02]  /*1dfe0*/  PRMT R140, R178, 0x7610, R140 ;  /* 0x00007610b28c7816 */ /* 0x000fe4000000008c */
[----:B------:R-:W-:Y:S01]  /*1dff0*/  @!P3 PRMT R158, R141, 0x5410, RZ ;  /* 0x000054108d9eb816 */ /* 0x000fe200000000ff */
[----:B------:R-:W-:Y:S01]  /*1e000*/  LDSM.16.MT88.4 R180, [R203+0xa800] ;  /* 0x00a80000cbb4783b */ /* 0x000fe20000004200 */
[C---:B------:R-:W-:Y:S02]  /*1e010*/  ISETP.GE.U32.AND P3, PT, R177.reuse, R0, PT ;  /* 0x00000000b100720c */ /* 0x040fe40003f66070 */
[--C-:B------:R-:W-:Y:S02]  /*1e020*/  SHF.R.U32.HI R0, RZ, 0x18, R155.reuse ;  /* 0x00000018ff007819 */ /* 0x100fe4000001169b */
[----:B------:R-:W-:Y:S02]  /*1e030*/  @!P5 PRMT R163, R140, 0x5410, RZ ;  /* 0x000054108ca3d816 */ /* 0x000fe400000000ff */
[----:B------:R-:W-:Y:S01]  /*1e040*/  ISETP.GE.U32.AND P5, PT, R177, R0, PT ;  /* 0x00000000b100720c */ /* 0x000fe20003fa6070 */
[----:B------:R-:W2:Y:S01]  /*1e050*/  LDSM.16.MT88.4 R140, [R206+0xa000] ;  /* 0x00a00000ce8c783b */ /* 0x000ea20000004200 */
[----:B------:R-:W-:Y:S02]  /*1e060*/  SHF.R.U32.HI R0, RZ, 0x10, R155 ;  /* 0x00000010ff007819 */ /* 0x000fe4000001169b */
[----:B------:R-:W-:Y:S02]  /*1e070*/  F2FP.PACK_AB R155, R164, R156 ;  /* 0x0000009ca49b723e */ /* 0x000fe400000000ff */
[----:B------:R-:W-:Y:S02]  /*1e080*/  PRMT R168, R179, 0x7610, R168 ;  /* 0x00007610b3a87816 */ /* 0x000fe400000000a8 */
[C---:B------:R-:W-:Y:S01]  /*1e090*/  PRMT R156, R155.reuse, 0x7632, R156 ;  /* 0x000076329b9c7816 */ /* 0x040fe2000000009c */
[----:B------:R3:W-:Y:S01]  /*1e0a0*/  STG.E.U16 [R220.64+0xe], R158 ;  /* 0x00000e9edc007986 */ /* 0x0007e2000c10151c */
[----:B------:R-:W-:Y:S01]  /*1e0b0*/  LOP3.LUT R0, R0, 0xff, RZ, 0xc0, !PT ;  /* 0x000000ff00007812 */ /* 0x000fe200078ec0ff */
[----:B-----5:R-:W-:Y:S01]  /*1e0c0*/  @!P2 HADD2 R172, -R161.H0_H0, -RZ.H0_H0 ;  /* 0xa00000ffa1aca230 */ /* 0x020fe20000000900 */
[----:B------:R-:W-:Y:S01]  /*1e0d0*/  @!P4 PRMT R162, R168, 0x5410, RZ ;  /* 0x00005410a8a2c816 */ /* 0x000fe200000000ff */
[----:B------:R-:W-:Y:S01]  /*1e0e0*/  STG.E.U16 [R220.64+0x10], R163 ;  /* 0x000010a3dc007986 */ /* 0x000fe2000c10151c */
[----:B------:R-:W-:Y:S02]  /*1e0f0*/  PRMT R164, R155, 0x5410, R156 ;  /* 0x000054109ba47816 */ /* 0x000fe4000000009c */
[----:B------:R-:W-:Y:S01]  /*1e100*/  PRMT R148, R172, 0x7610, R148 ;  /* 0x00007610ac947816 */ /* 0x000fe20000000094 */
[----:B-1----:R1:W4:Y:S01]  /*1e110*/  LDL.S16 R178, [R1+0x2c] ;  /* 0x00002c0001b27983 */ /* 0x0023220000100600 */
[----:B------:R-:W-:Y:S02]  /*1e120*/  LOP3.LUT R168, R217, UR16, R224, 0x96, !PT ;  /* 0x00000010d9a87c12 */ /* 0x000fe4000f8e96e0 */
[----:B------:R-:W-:Y:S01]  /*1e130*/  @!P2 PRMT R161, R148, 0x5410, RZ ;  /* 0x0000541094a1a816 */ /* 0x000fe200000000ff */
[----:B------:R-:W-:Y:S01]  /*1e140*/  @!P4 STL.S16 [R1+0xc], R179 ;  /* 0x00000cb30100c387 */ /* 0x000fe20000100600 */
[C---:B------:R-:W-:Y:S01]  /*1e150*/  ISETP.GE.U32.AND P4, PT, R177.reuse, R0, PT ;  /* 0x00000000b100720c */ /* 0x040fe20003f86070 */
[----:B------:R-:W-:Y:S01]  /*1e160*/  MUFU.EX2 R224, R239 ;  /* 0x000000ef00e07308 */ /* 0x000fe20000000800 */
[C---:B------:R-:W-:Y:S01]  /*1e170*/  LOP3.LUT R0, R168.reuse, 0xff, RZ, 0xc0, !PT ;  /* 0x000000ffa8007812 */ /* 0x040fe200078ec0ff */
[----:B------:R1:W5:Y:S04]  /*1e180*/  LDL.S16 R173, [R1+0x18] ;  /* 0x0000180001ad7983 */ /* 0x0003680000100600 */
[----:B------:R1:W-:Y:S01]  /*1e190*/  @!P2 STL.S16 [R1+0x1c], R172 ;  /* 0x00001cac0100a387 */ /* 0x0003e20000100600 */
[----:B------:R-:W-:Y:S02]  /*1e1a0*/  ISETP.GE.U32.AND P2, PT, R177, R0, PT ;  /* 0x00000000b100720c */ /* 0x000fe40003f46070 */
[----:B------:R-:W-:Y:S01]  /*1e1b0*/  LOP3.LUT R0, R168, 0xffff, RZ, 0xc0, !PT ;  /* 0x0000ffffa8007812 */ /* 0x000fe200078ec0ff */
[----:B------:R4:W5:Y:S03]  /*1e1c0*/  LDL.S16 R176, [R1+0x14] ;  /* 0x0000140001b07983 */ /* 0x0009660000100600 */
[----:B------:R-:W-:Y:S01]  /*1e1d0*/  SHF.R.U32.HI R0, RZ, 0x8, R0 ;  /* 0x00000008ff007819 */ /* 0x000fe20000011600 */
[----:B------:R-:W1:Y:S01]  /*1e1e0*/  LDSM.16.MT88.4 R148, [R205+0xa000] ;  /* 0x00a00000cd94783b */ /* 0x000e620000004200 */
[----:B---3--:R-:W-:Y:S02]  /*1e1f0*/  LOP3.LUT R158, R169, 0xffff, RZ, 0xc0, !PT ;  /* 0x0000ffffa99e7812 */ /* 0x008fe400078ec0ff */
[----:B------:R-:W-:Y:S01]  /*1e200*/  LOP3.LUT R0, R0, 0xffff, RZ, 0xc0, !PT ;  /* 0x0000ffff00007812 */ /* 0x000fe200078ec0ff */
[-C--:B--2---:R-:W-:Y:S04]  /*1e210*/  HMMA.16816.F32 R36, R136, R140.reuse, R36 ;  /* 0x0000008c8824723c */ /* 0x084fe80000001824 */
[----:B------:R-:W-:Y:S04]  /*1e220*/  STG.E.U16 [R218.64+0x10], R162 ;  /* 0x000010a2da007986 */ /* 0x000fe8000c10151c */
[C---:B------:R-:W-:Y:S01]  /*1e230*/  HMMA.16816.F32 R40, R144.reuse, R140, R40 ;  /* 0x0000008c9028723c */ /* 0x040fe20000001828 */
[----:B------:R-:W-:Y:S01]  /*1e240*/  STG.E.U16 [R218.64+0x12], R161 ;  /* 0x000012a1da007986 */ /* 0x000fe2000c10151c */
[----:B-1----:R-:W1:Y:S06]  /*1e250*/  MUFU.EX2 R172, R195 ;  /* 0x000000c300ac7308 */ /* 0x002e6c0000000800 */
[-C--:B------:R-:W-:Y:S08]  /*1e260*/  HMMA.16816.F32 R44, R144, R142.reuse, R44 ;  /* 0x0000008e902c723c */ /* 0x080ff0000000182c */
[C---:B------:R-:W-:Y:S08]  /*1e270*/  HMMA.16816.F32 R48, R136.reuse, R142, R48 ;  /* 0x0000008e8830723c */ /* 0x040ff00000001830 */
[-C--:B------:R-:W-:Y:S01]  /*1e280*/  HMMA.16816.F32 R52, R136, R148.reuse, R52 ;  /* 0x000000948834723c */ /* 0x080fe20000001834 */
[----:B-1----:R-:W-:Y:S03]  /*1e290*/  F2FP.PACK_AB R2, R242, R172 ;  /* 0x000000acf202723e */ /* 0x002fe600000000ff */
[----:B------:R-:W-:Y:S01]  /*1e2a0*/  FADD.FTZ R195, R194, R171 ;  /* 0x000000abc2c37221 */ /* 0x000fe20000010000 */
[----:B------:R-:W-:Y:S02]  /*1e2b0*/  F2FP.PACK_AB R194, R229, R194 ;  /* 0x000000c2e5c2723e */ /* 0x000fe400000000ff */
[----:B------:R-:W-:Y:S02]  /*1e2c0*/  PRMT R135, R2, 0x7632, R135 ;  /* 0x0000763202877816 */ /* 0x000fe40000000087 */
[----:B------:R-:W-:Y:S01]  /*1e2d0*/  PRMT R192, R194, 0x7632, R192 ;  /* 0x00007632c2c07816 */ /* 0x000fe200000000c0 */
[C---:B------:R-:W-:Y:S02]  /*1e2e0*/  HMMA.16816.F32 R56, R144.reuse, R148, R56 ;  /* 0x000000949038723c */ /* 0x040fe40000001838 */
[----:B------:R-:W-:Y:S06]  /*1e2f0*/  @!P5 HADD2 R252, -R135.H0_H0, -RZ.H0_H0 ;  /* 0xa00000ff87fcd230 */ /* 0x000fec0000000900 */
[-C--:B------:R-:W-:Y:S08]  /*1e300*/  HMMA.16816.F32 R60, R144, R150.reuse, R60 ;  /* 0x00000096903c723c */ /* 0x080ff0000000183c */
[C---:B------:R-:W-:Y:S01]  /*1e310*/  HMMA.16816.F32 R64, R136.reuse, R150, R64 ;  /* 0x000000968840723c */ /* 0x040fe20000001840 */
[----:B----4-:R-:W-:Y:S05]  /*1e320*/  @!P6 HADD2 R178, -R155.H0_H0, -RZ.H0_H0 ;  /* 0xa00000ff9bb2e230 */ /* 0x010fea0000000900 */
[----:B------:R-:W-:Y:S01]  /*1e330*/  @!P6 STL.S16 [R1+0x2c], R178 ;  /* 0x00002cb20100e387 */ /* 0x000fe20000100600 */
[----:B------:R-:W-:Y:S01]  /*1e340*/  PRMT R140, R178, 0x7610, R140 ;  /* 0x00007610b28c7816 */ /* 0x000fe2000000008c */
[----:B-----5:R-:W-:Y:S02]  /*1e350*/  @!P3 HADD2 R173, -R156.H0_H0, -RZ.H0_H0 ;  /* 0xa00000ff9cadb230 */ /* 0x020fe40000000900 */
[----:B------:R1:W2:Y:S02]  /*1e360*/  LDL.S16 R175, [R1+0x8] ;  /* 0x0000080001af7983 */ /* 0x0002a40000100600 */
[----:B------:R-:W-:Y:S02]  /*1e370*/  @!P6 PRMT R155, R140, 0x5410, RZ ;  /* 0x000054108c9be816 */ /* 0x000fe400000000ff */
[----:B------:R-:W-:Y:S01]  /*1e380*/  ISETP.GE.U32.AND P6, PT, R177, R0, PT ;  /* 0x00000000b100720c */ /* 0x000fe20003fc6070 */
[----:B------:R3:W-:Y:S01]  /*1e390*/  @!P3 STL.S16 [R1+0x18], R173 ;  /* 0x000018ad0100b387 */ /* 0x0007e20000100600 */
[----:B------:R-:W-:Y:S01]  /*1e3a0*/  PRMT R174, R173, 0x7610, R174 ;  /* 0x00007610adae7816 */ /* 0x000fe200000000ae */
[----:B------:R-:W-:Y:S01]  /*1e3b0*/  @!P4 HADD2 R176, -R2.H0_H0, -RZ.H0_H0 ;  /* 0xa00000ff02b0c230 */ /* 0x000fe20000000900 */
[----:B------:R-:W-:Y:S01]  /*1e3c0*/  SHF.R.U32.HI R0, RZ, 0x18, R168 ;  /* 0x00000018ff007819 */ /* 0x000fe200000116a8 */
[----:B------:R-:W4:Y:S01]  /*1e3d0*/  LDSM.16.MT88.4 R140, [R201+0xb000] ;  /* 0x00b00000c98c783b */ /* 0x000f220000004200 */
[----:B------:R-:W-:Y:S02]  /*1e3e0*/  @!P3 PRMT R156, R174, 0x5410, RZ ;  /* 0x00005410ae9cb816 */ /* 0x000fe400000000ff */
[C---:B------:R-:W-:Y:S02]  /*1e3f0*/  ISETP.GE.U32.AND P3, PT, R177.reuse, R0, PT ;  /* 0x00000000b100720c */ /* 0x040fe40003f66070 */
[----:B------:R-:W-:Y:S02]  /*1e400*/  PRMT R148, R176, 0x7610, R148 ;  /* 0x00007610b0947816 */ /* 0x000fe40000000094 */
[----:B------:R-:W-:Y:S01]  /*1e410*/  LOP3.LUT R0, R166, 0xff, RZ, 0xc0, !PT ;  /* 0x000000ffa6007812 */ /* 0x000fe200078ec0ff */
[----:B------:R1:W5:Y:S01]  /*1e420*/  LDL.S16 R174, [R1+0x4] ;  /* 0x0000040001ae7983 */ /* 0x0003620000100600 */
[----:B------:R-:W-:Y:S03]  /*1e430*/  SHF.R.U32.HI R168, RZ, 0x10, R168 ;  /* 0x00000010ffa87819 */ /* 0x000fe600000116a8 */
[----:B------:R-:W-:Y:S01]  /*1e440*/  @!P4 STL.S16 [R1+0x14], R176 ;  /* 0x000014b00100c387 */ /* 0x000fe20000100600 */
[----:B------:R-:W-:Y:S03]  /*1e450*/  LOP3.LUT R168, R168, 0xff, RZ, 0xc0, !PT ;  /* 0x000000ffa8a87812 */ /* 0x000fe600078ec0ff */
[----:B------:R-:W-:Y:S01]  /*1e460*/  STG.E.U16 [R196.64+0x20], R155 ;  /* 0x0000209bc4007986 */ /* 0x000fe2000c10151c */
[----:B---3--:R3:W1:Y:S03]  /*1e470*/  MUFU.EX2 R173, R225 ;  /* 0x000000e100ad7308 */ /* 0x0086660000000800 */
[----:B------:R-:W-:Y:S01]  /*1e480*/  STG.E.U16 [R196.64+0x22], R156 ;  /* 0x0000229cc4007986 */ /* 0x000fe2000c10151c */
[-C--:B----4-:R-:W-:Y:S01]  /*1e490*/  HMMA.16816.F32 R68, R136, R140.reuse, R68 ;  /* 0x0000008c8844723c */ /* 0x090fe20000001844 */
[----:B---3--:R-:W-:Y:S01]  /*1e4a0*/  FADD.FTZ R225, R172, R165 ;  /* 0x000000a5ace17221 */ /* 0x008fe20000010000 */
[----:B------:R-:W-:Y:S01]  /*1e4b0*/  PRMT R165, R2, 0x5410, R135 ;  /* 0x0000541002a57816 */ /* 0x000fe20000000087 */
[----:B------:R3:W4:Y:S01]  /*1e4c0*/  LDL.S16 R172, [R1] ;  /* 0x0000000001ac7983 */ /* 0x0007220000100600 */
[----:B------:R-:W-:Y:S04]  /*1e4d0*/  @!P4 PRMT R2, R148, 0x5410, RZ ;  /* 0x000054109402c816 */ /* 0x000fe800000000ff */
[C---:B------:R-:W-:Y:S01]  /*1e4e0*/  HMMA.16816.F32 R72, R144.reuse, R140, R72 ;  /* 0x0000008c9048723c */ /* 0x040fe20000001848 */
[----:B------:R-:W-:Y:S01]  /*1e4f0*/  ISETP.GE.U32.AND P4, PT, R177, R0, PT ;  /* 0x00000000b100720c */ /* 0x000fe20003f86070 */
[----:B------:R-:W3:Y:S02]  /*1e500*/  LDSM.16.MT88.4 R148, [R203+0xb000] ;  /* 0x00b00000cb94783b */ /* 0x000ee40000004200 */
[----:B-1----:R-:W-:Y:S01]  /*1e510*/  F2FP.PACK_AB R0, R231, R173 ;  /* 0x000000ade700723e */ /* 0x002fe200000000ff */
[----:B------:R-:W-:Y:S01]  /*1e520*/  FADD.FTZ R223, R173, R170 ;  /* 0x000000aaaddf7221 */ /* 0x000fe20000010000 */
[----:B------:R-:W-:Y:S02]  /*1e530*/  @!P5 PRMT R135, R252, 0x5410, RZ ;  /* 0x00005410fc87d816 */ /* 0x000fe400000000ff */
[-C--:B------:R-:W-:Y:S01]  /*1e540*/  HMMA.16816.F32 R76, R144, R142.reuse, R76 ;  /* 0x0000008e904c723c */ /* 0x080fe2000000184c */
[C---:B------:R-:W-:Y:S01]  /*1e550*/  PRMT R193, R0.reuse, 0x7632, R193 ;  /* 0x0000763200c17816 */ /* 0x040fe200000000c1 */
[----:B------:R1:W-:Y:S01]  /*1e560*/  STG.E.U16 [R198.64+0x20], R2 ;  /* 0x00002002c6007986 */ /* 0x0003e2000c10151c */
[----:B------:R-:W-:Y:S02]  /*1e570*/  ISETP.GE.U32.AND P5, PT, R177, R168, PT ;  /* 0x000000a8b100720c */ /* 0x000fe40003fa6070 */
[----:B------:R-:W-:Y:S01]  /*1e580*/  PRMT R154, R0, 0x5410, R193 ;  /* 0x00005410009a7816 */ /* 0x000fe200000000c1 */
[----:B------:R3:W-:Y:S01]  /*1e590*/  STG.E.U16 [R198.64+0x22], R135 ;  /* 0x00002287c6007986 */ /* 0x0007e2000c10151c */
[----:B------:R-:W-:Y:S01]  /*1e5a0*/  LOP3.LUT R140, R166, 0xffff, RZ, 0xc0, !PT ;  /* 0x0000ffffa68c7812 */ /* 0x000fe200078ec0ff */
[C---:B------:R-:W-:Y:S01]  /*1e5b0*/  HMMA.16816.F32 R80, R136.reuse, R142, R80 ;  /* 0x0000008e8850723c */ /* 0x040fe20000001850 */
[----:B------:R-:W-:Y:S03]  /*1e5c0*/  SHF.R.U32.HI R141, RZ, 0x10, R166 ;  /* 0x00000010ff8d7819 */ /* 0x000fe600000116a6 */
[----:B------:R-:W-:Y:S02]  /*1e5d0*/  SHF.R.U32.HI R140, RZ, 0x8, R140 ;  /* 0x00000008ff8c7819 */ /* 0x000fe4000001168c */
[----:B------:R-:W-:Y:S02]  /*1e5e0*/  SHF.R.U32.HI R168, RZ, 0x10, R166 ;  /* 0x00000010ffa87819 */ /* 0x000fe400000116a6 */
[----:B------:R-:W-:Y:S01]  /*1e5f0*/  LOP3.LUT R140, R140, 0xffff, RZ, 0xc0, !PT ;  /* 0x0000ffff8c8c7812 */ /* 0x000fe200078ec0ff */
[----:B------:R-:W-:Y:S03]  /*1e600*/  @!P5 HADD2 R251, -R194.H0_H0, -RZ.H0_H0 ;  /* 0xa00000ffc2fbd230 */ /* 0x000fe60000000900 */
[----:B-1----:R-:W-:Y:S01]  /*1e610*/  PRMT R2, R189, 0x5410, R188 ;  /* 0x00005410bd027816 */ /* 0x002fe200000000bc */
[----:B---3--:R-:W-:Y:S01]  /*1e620*/  IMAD.MOV.U32 R135, RZ, RZ, R134 ;  /* 0x000000ffff877224 */ /* 0x008fe200078e0086 */
[-C--:B------:R-:W-:Y:S08]  /*1e630*/  HMMA.16816.F32 R84, R136, R148.reuse, R84 ;  /* 0x000000948854723c */ /* 0x080ff00000001854 */
[C---:B------:R-:W-:Y:S07]  /*1e640*/  HMMA.16816.F32 R88, R144.reuse, R148, R88 ;  /* 0x000000949058723c */ /* 0x040fee0000001858 */
[----:B------:R-:W-:Y:S01]  /*1e650*/  LOP3.LUT R149, R216, 0xff, RZ, 0xc0, !PT ;  /* 0x000000ffd8957812 */ /* 0x000fe200078ec0ff */
[-C--:B------:R-:W-:Y:S08]  /*1e660*/  HMMA.16816.F32 R92, R144, R150.reuse, R92 ;  /* 0x00000096905c723c */ /* 0x080ff0000000185c */
[C---:B------:R-:W-:Y:S01]  /*1e670*/  HMMA.16816.F32 R96, R136.reuse, R150, R96 ;  /* 0x000000968860723c */ /* 0x040fe20000001860 */
[----:B--2---:R-:W-:Y:S05]  /*1e680*/  @!P2 HADD2 R175, -R0.H0_H0, -RZ.H0_H0 ;  /* 0xa00000ff00afa230 */ /* 0x004fea0000000900 */
[----:B------:R-:W-:Y:S01]  /*1e690*/  @!P2 STL.S16 [R1+0x8], R175 ;  /* 0x000008af0100a387 */ /* 0x000fe20000100600 */
[----:B------:R-:W-:Y:S05]  /*1e6a0*/  PRMT R153, R175, 0x7610, R153 ;  /* 0x00007610af997816 */ /* 0x000fea0000000099 */
[----:B------:R-:W-:Y:S02]  /*1e6b0*/  @!P2 PRMT R0, R153, 0x5410, RZ ;  /* 0x000054109900a816 */ /* 0x000fe400000000ff */
[----:B------:R-:W-:Y:S02]  /*1e6c0*/  PRMT R153, R194, 0x5410, R192 ;  /* 0x00005410c2997816 */ /* 0x000fe400000000c0 */
[----:B------:R-:W-:Y:S01]  /*1e6d0*/  ISETP.GE.U32.AND P2, PT, R177, R140, PT ;  /* 0x0000008cb100720c */ /* 0x000fe20003f46070 */
[----:B------:R-:W-:Y:S01]  /*1e6e0*/  STG.E.U16 [R220.64+0x1e], R0 ;  /* 0x00001e00dc007986 */ /* 0x000fe2000c10151c */
[----:B------:R-:W-:Y:S01]  /*1e6f0*/  LOP3.LUT R140, R141, 0xff, RZ, 0xc0, !PT ;  /* 0x000000ff8d8c7812 */ /* 0x000fe200078ec0ff */
[----:B-----5:R-:W-:Y:S01]  /*1e700*/  @!P6 HADD2 R174, -R193.H0_H0, -RZ.H0_H0 ;  /* 0xa00000ffc1aee230 */ /* 0x020fe20000000900 */
[----:B------:R-:W-:Y:S04]  /*1e710*/  @!P5 PRMT R194, R251, 0x5410, RZ ;  /* 0x00005410fbc2d816 */ /* 0x000fe800000000ff */
[----:B------:R-:W-:Y:S01]  /*1e720*/  @!P6 STL.S16 [R1+0x4], R174 ;  /* 0x000004ae0100e387 */ /* 0x000fe20000100600 */
[----:B------:R-:W-:Y:S03]  /*1e730*/  PRMT R152, R174, 0x7610, R152 ;  /* 0x00007610ae987816 */ /* 0x000fe60000000098 */
[----:B------:R1:W2:Y:S01]  /*1e740*/  LDL.S16 R171, [R1+0x10] ;  /* 0x0000100001ab7983 */ /* 0x0002a20000100600 */
[----:B------:R-:W-:Y:S02]  /*1e750*/  @!P6 PRMT R193, R152, 0x5410, RZ ;  /* 0x0000541098c1e816 */ /* 0x000fe400000000ff */
[C---:B------:R-:W-:Y:S02]  /*1e760*/  ISETP.GE.U32.AND P6, PT, R177.reuse, R140, PT ;  /* 0x0000008cb100720c */ /* 0x040fe40003fc6070 */
[----:B------:R-:W-:Y:S01]  /*1e770*/  SHF.R.U32.HI R140, RZ, 0x18, R166 ;  /* 0x00000018ff8c7819 */ /* 0x000fe200000116a6 */
[----:B------:R-:W-:Y:S01]  /*1e780*/  STG.E.U16 [R220.64+0x20], R193 ;  /* 0x000020c1dc007986 */ /* 0x000fe2000c10151c */
[C---:B------:R-:W-:Y:S02]  /*1e790*/  LOP3.LUT R152, R166.reuse, 0xffff, RZ, 0xc0, !PT ;  /* 0x0000ffffa6987812 */ /* 0x040fe400078ec0ff */
[----:B------:R-:W-:Y:S01]  /*1e7a0*/  ISETP.GE.U32.AND P5, PT, R177, R140, PT ;  /* 0x0000008cb100720c */ /* 0x000fe20003fa6070 */
[----:B------:R-:W-:Y:S01]  /*1e7b0*/  STG.E.U16 [R218.64+0x20], R194 ;  /* 0x000020c2da007986 */ /* 0x000fe2000c10151c */
[----:B------:R-:W-:Y:S02]  /*1e7c0*/  LOP3.LUT R167, R166, 0xff, RZ, 0xc0, !PT ;  /* 0x000000ffa6a77812 */ /* 0x000fe400078ec0ff */
[----:B------:R-:W-:Y:S01]  /*1e7d0*/  SHF.R.U32.HI R148, RZ, 0x8, R152 ;  /* 0x00000008ff947819 */ /* 0x000fe20000011698 */
[----:B------:R-:W3:Y:S01]  /*1e7e0*/  LDSM.16.MT88.4 R140, [R206+0xb000] ;  /* 0x00b00000ce8c783b */ /* 0x000ee20000004200 */
[----:B------:R-:W-:Y:S01]  /*1e7f0*/  SHF.R.U32.HI R166, RZ, 0x18, R166 ;  /* 0x00000018ffa67819 */ /* 0x000fe200000116a6 */
[----:B------:R-:W-:Y:S01]  /*1e800*/  @!P6 HADD2 R250, -R189.H0_H0, -RZ.H0_H0 ;  /* 0xa00000ffbdfae230 */ /* 0x000fe20000000900 */
[----:B------:R-:W-:Y:S02]  /*1e810*/  PRMT R167, R167, 0x5410, R148 ;  /* 0x00005410a7a77816 */ /* 0x000fe40000000094 */
[----:B------:R-:W-:Y:S02]  /*1e820*/  LOP3.LUT R148, R216, 0xffff, RZ, 0xc0, !PT ;  /* 0x0000ffffd8947812 */ /* 0x000fe400078ec0ff */
[----:B------:R-:W-:Y:S01]  /*1e830*/  @!P6 PRMT R189, R250, 0x5410, RZ ;  /* 0x00005410fabde816 */ /* 0x000fe200000000ff */
[----:B------:R-:W-:Y:S01]  /*1e840*/  @!P5 HADD2 R249, -R188.H0_H0, -RZ.H0_H0 ;  /* 0xa00000ffbcf9d230 */ /* 0x000fe20000000900 */
[----:B------:R-:W-:Y:S02]  /*1e850*/  SHF.R.U32.HI R148, RZ, 0x8, R148 ;  /* 0x00000008ff947819 */ /* 0x000fe40000011694 */
[----:B------:R-:W-:Y:S02]  /*1e860*/  LOP3.LUT R152, R216, 0xff, RZ, 0xc0, !PT ;  /* 0x000000ffd8987812 */ /* 0x000fe400078ec0ff */
[----:B------:R-:W-:Y:S01]  /*1e870*/  @!P5 PRMT R188, R249, 0x5410, RZ ;  /* 0x00005410f9bcd816 */ /* 0x000fe200000000ff */
[----:B----4-:R-:W-:Y:S01]  /*1e880*/  @!P3 HADD2 R172, -R192.H0_H0, -RZ.H0_H0 ;  /* 0xa00000ffc0acb230 */ /* 0x010fe20000000900 */
[----:B------:R-:W-:Y:S02]  /*1e890*/  PRMT R178, R152, 0x5410, R148 ;  /* 0x0000541098b27816 */ /* 0x000fe40000000094 */
[----:B------:R-:W-:Y:S02]  /*1e8a0*/  SHF.R.U32.HI R148, RZ, 0x10, R216 ;  /* 0x00000010ff947819 */ /* 0x000fe400000116d8 */
[----:B------:R-:W-:Y:S01]  /*1e8b0*/  PRMT R170, R172, 0x7610, R170 ;  /* 0x00007610acaa7816 */ /* 0x000fe200000000aa */
[----:B------:R-:W-:Y:S01]  /*1e8c0*/  @!P3 STL.S16 [R1], R172 ;  /* 0x000000ac0100b387 */ /* 0x000fe20000100600 */
[----:B------:R-:W-:Y:S02]  /*1e8d0*/  LOP3.LUT R148, R148, 0xff, RZ, 0xc0, !PT ;  /* 0x000000ff94947812 */ /* 0x000fe400078ec0ff */
[----:B------:R-:W-:Y:S02]  /*1e8e0*/  @!P3 PRMT R192, R170, 0x5410, RZ ;  /* 0x00005410aac0b816 */ /* 0x000fe400000000ff */
[----:B------:R1:W4:Y:S01]  /*1e8f0*/  LDL.S16 R170, [R1+0x28] ;  /* 0x0000280001aa7983 */ /* 0x0003220000100600 */
[----:B------:R-:W-:Y:S02]  /*1e900*/  ISETP.GE.U32.AND P3, PT, R177, R149, PT ;  /* 0x00000095b100720c */ /* 0x000fe40003f66070 */
[----:B------:R-:W-:Y:S01]  /*1e910*/  LOP3.LUT R149, R168, 0xff, RZ, 0xc0, !PT ;  /* 0x000000ffa8957812 */ /* 0x000fe200078ec0ff */
[----:B------:R-:W-:Y:S01]  /*1e920*/  STG.E.U16 [R218.64+0x22], R192 ;  /* 0x000022c0da007986 */ /* 0x000fe2000c10151c */
[----:B------:R-:W-:Y:S02]  /*1e930*/  LOP3.LUT R152, R216, 0xffff, RZ, 0xc0, !PT ;  /* 0x0000ffffd8987812 */ /* 0x000fe400078ec0ff */
[----:B------:R-:W-:Y:S01]  /*1e940*/  PRMT R166, R149, 0x5410, R166 ;  /* 0x0000541095a67816 */ /* 0x000fe200000000a6 */
[----:B------:R-:W5:Y:S01]  /*1e950*/  MUFU.EX2 R217, R237 ;  /* 0x000000ed00d97308 */ /* 0x000f620000000800 */
[----:B------:R-:W-:Y:S02]  /*1e960*/  SHF.R.U32.HI R149, RZ, 0x18, R216 ;  /* 0x00000018ff957819 */ /* 0x000fe400000116d8 */
[----:B------:R-:W-:Y:S02]  /*1e970*/  SHF.R.U32.HI R152, RZ, 0x8, R152 ;  /* 0x00000008ff987819 */ /* 0x000fe40000011698 */
[----:B------:R-:W-:Y:S01]  /*1e980*/  PRMT R179, R148, 0x5410, R149 ;  /* 0x0000541094b37816 */ /* 0x000fe20000000095 */
[-C--:B---3--:R-:W-:Y:S01]  /*1e990*/  HMMA.16816.F32 R100, R136, R140.reuse, R100 ;  /* 0x0000008c8864723c */ /* 0x088fe20000001864 */
[----:B------:R-:W3:Y:S01]  /*1e9a0*/  LDSM.16.MT88.4 R148, [R205+0xb000] ;  /* 0x00b00000cd94783b */ /* 0x000ee20000004200 */
[----:B------:R-:W-:Y:S06]  /*1e9b0*/  @!P3 HADD2 R248, -R187.H0_H0, -RZ.H0_H0 ;  /* 0xa00000ffbbf8b230 */ /* 0x000fec0000000900 */
[C---:B------:R-:W-:Y:S07]  /*1e9c0*/  HMMA.16816.F32 R104, R144.reuse, R140, R104 ;  /* 0x0000008c9068723c */ /* 0x040fee0000001868 */
[----:B------:R-:W-:Y:S01]  /*1e9d0*/  LOP3.LUT R140, R152, 0xffff, RZ, 0xc0, !PT ;  /* 0x0000ffff988c7812 */ /* 0x000fe200078ec0ff */
[-C--:B------:R-:W-:Y:S01]  /*1e9e0*/  HMMA.16816.F32 R108, R144, R142.reuse, R108 ;  /* 0x0000008e906c723c */ /* 0x080fe2000000186c */
[----:B------:R-:W-:Y:S03]  /*1e9f0*/  PRMT R152, R191, 0x5410, R190 ;  /* 0x00005410bf987816 */ /* 0x000fe600000000be */
[----:B-----5:R-:W-:Y:S04]  /*1ea00*/  F2FP.PACK_AB R185, R224, R217 ;  /* 0x000000d9e0b9723e */ /* 0x020fe800000000ff */
[C---:B------:R-:W-:Y:S01]  /*1ea10*/  HMMA.16816.F32 R112, R136.reuse, R142, R112 ;  /* 0x0000008e8870723c */ /* 0x040fe20000001870 */
[C---:B------:R-:W-:Y:S04]  /*1ea20*/  PRMT R184, R185.reuse, 0x7632, R184 ;  /* 0x00007632b9b87816 */ /* 0x040fe800000000b8 */
[----:B------:R-:W-:Y:S02]  /*1ea30*/  PRMT R0, R185, 0x5410, R184 ;  /* 0x00005410b9007816 */ /* 0x000fe400000000b8 */
[----:B------:R-:W-:Y:S01]  /*1ea40*/  SHF.R.U32.HI R142, RZ, 0x8, R158 ;  /* 0x00000008ff8e7819 */ /* 0x000fe2000001169e */
[-C--:B---3--:R-:W-:Y:S08]  /*1ea50*/  HMMA.16816.F32 R116, R136, R148.reuse, R116 ;  /* 0x000000948874723c */ /* 0x088ff00000001874 */
[C---:B------:R-:W-:Y:S08]  /*1ea60*/  HMMA.16816.F32 R120, R144.reuse, R148, R120 ;  /* 0x000000949078723c */ /* 0x040ff00000001878 */
[-C--:B------:R-:W-:Y:S08]  /*1ea70*/  HMMA.16816.F32 R124, R144, R150.reuse, R124 ;  /* 0x00000096907c723c */ /* 0x080ff0000000187c */
[----:B------:R-:W-:Y:S01]  /*1ea80*/  HMMA.16816.F32 R128, R136, R150, R128 ;  /* 0x000000968880723c */ /* 0x000fe20000001880 */
[----:B------:R-:W-:Y:S03]  /*1ea90*/  LDSM.16.MT88.4 R136, [R206+0xa800] ;  /* 0x00a80000ce88783b */ /* 0x000fe60000004200 */
[----:B--2---:R-:W-:Y:S05]  /*1eaa0*/  @!P4 HADD2 R171, -R191.H0_H0, -RZ.H0_H0 ;  /* 0xa00000ffbfabc230 */ /* 0x004fea0000000900 */
[----:B------:R-:W-:Y:S03]  /*1eab0*/  @!P4 STL.S16 [R1+0x10], R171 ;  /* 0x000010ab0100c387 */ /* 0x000fe60000100600 */
[----:B------:R-:W-:Y:S04]  /*1eac0*/  PRMT R159, R171, 0x7610, R159 ;  /* 0x00007610ab9f7816 */ /* 0x000fe8000000009f */
[----:B------:R-:W-:Y:S02]  /*1ead0*/  @!P4 PRMT R191, R159, 0x5410, RZ ;  /* 0x000054109fbfc816 */ /* 0x000fe400000000ff */
[----:B------:R-:W-:Y:S02]  /*1eae0*/  ISETP.GE.U32.AND P4, PT, R236, R140, PT ;  /* 0x0000008cec00720c */ /* 0x000fe40003f86070 */
[--C-:B------:R-:W-:Y:S01]  /*1eaf0*/  SHF.R.U32.HI R140, RZ, 0x10, R216.reuse ;  /* 0x00000010ff8c7819 */ /* 0x100fe200000116d8 */
[----:B------:R-:W-:Y:S01]  /*1eb00*/  STG.E.U16 [R196.64+0x30], R191 ;  /* 0x000030bfc4007986 */ /* 0x000fe2000c10151c */
[----:B------:R-:W-:Y:S02]  /*1eb10*/  SHF.R.U32.HI R216, RZ, 0x18, R216 ;  /* 0x00000018ffd87819 */ /* 0x000fe400000116d8 */
[----:B------:R-:W-:Y:S02]  /*1eb20*/  LOP3.LUT R140, R140, 0xff, RZ, 0xc0, !PT ;  /* 0x000000ff8c8c7812 */ /* 0x000fe400078ec0ff */
[----:B------:R-:W-:Y:S05]  /*1eb30*/  ISETP.GE.U32.AND P6, PT, R236, R216, PT ;  /* 0x000000d8ec00720c */ /* 0x000fea0003fc6070 */
[----:B------:R-:W-:Y:S08]  /*1eb40*/  @!P4 HADD2 R247, -R186.H0_H0, -RZ.H0_H0 ;  /* 0xa00000ffbaf7c230 */ /* 0x000ff00000000900 */
[----:B------:R-:W-:Y:S05]  /*1eb50*/  @!P6 HADD2 R245, -R184.H0_H0, -RZ.H0_H0 ;  /* 0xa00000ffb8f5e230 */ /* 0x000fea0000000900 */
[----:B------:R-:W-:Y:S01]  /*1eb60*/  @!P6 PRMT R184, R245, 0x5410, RZ ;  /* 0x00005410f5b8e816 */ /* 0x000fe200000000ff */
[----:B----4-:R-:W-:Y:S05]  /*1eb70*/  @!P2 HADD2 R170, -R190.H0_H0, -RZ.H0_H0 ;  /* 0xa00000ffbeaaa230 */ /* 0x010fea0000000900 */
[----:B------:R2:W-:Y:S01]  /*1eb80*/  @!P2 STL.S16 [R1+0x28], R170 ;  /* 0x000028aa0100a387 */ /* 0x0005e20000100600 */
[----:B------:R-:W-:Y:S04]  /*1eb90*/  PRMT R141, R170, 0x7610, R141 ;  /* 0x00007610aa8d7816 */ /* 0x000fe8000000008d */
[----:B------:R-:W-:Y:S02]  /*1eba0*/  @!P2 PRMT R190, R141, 0x5410, RZ ;  /* 0x000054108dbea816 */ /* 0x000fe400000000ff */
[----:B------:R-:W-:Y:S02]  /*1ebb0*/  ISETP.GE.U32.AND P2, PT, R236, R140, PT ;  /* 0x0000008cec00720c */ /* 0x000fe40003f46070 */
[----:B------:R-:W-:Y:S01]  /*1ebc0*/  LOP3.LUT R140, R169, 0xff, RZ, 0xc0, !PT ;  /* 0x000000ffa98c7812 */ /* 0x000fe200078ec0ff */
[----:B------:R-:W-:Y:S01]  /*1ebd0*/  STG.E.U16 [R196.64+0x32], R190 ;  /* 0x000032bec4007986 */ /* 0x000fe2000c10151c */
[--C-:B------:R-:W-:Y:S02]  /*1ebe0*/  SHF.R.U32.HI R141, RZ, 0x10, R169.reuse ;  /* 0x00000010ff8d7819 */ /* 0x100fe400000116a9 */
[----:B------:R-:W-:Y:S01]  /*1ebf0*/  PRMT R142, R140, 0x5410, R142 ;  /* 0x000054108c8e7816 */ /* 0x000fe2000000008e */
[----:B------:R-:W-:Y:S01]  /*1ec00*/  STG.E.U16 [R198.64+0x30], R189 ;  /* 0x000030bdc6007986 */ /* 0x000fe2000c10151c */
[----:B------:R-:W-:Y:S02]  /*1ec10*/  LOP3.LUT R141, R141, 0xff, RZ, 0xc0, !PT ;  /* 0x000000ff8d8d7812 */ /* 0x000fe400078ec0ff */
[----:B------:R-:W-:Y:S01]  /*1ec20*/  SHF.R.U32.HI R169, RZ, 0x18, R169 ;  /* 0x00000018ffa97819 */ /* 0x000fe200000116a9 */
[----:B------:R-:W-:Y:S01]  /*1ec30*/  STG.E.U16 [R198.64+0x32], R188 ;  /* 0x000032bcc6007986 */ /* 0x000fe2000c10151c */
[----:B------:R-:W-:Y:S01]  /*1ec40*/  LOP3.LUT R140, R157, 0xffff, RZ, 0xc0, !PT ;  /* 0x0000ffff9d8c7812 */ /* 0x000fe200078ec0ff */
[----:B------:R-:W-:Y:S01]  /*1ec50*/  @!P2 HADD2 R246, -R185.H0_H0, -RZ.H0_H0 ;  /* 0xa00000ffb9f6a230 */ /* 0x000fe20000000900 */
[----:B------:R-:W-:Y:S02]  /*1ec60*/  PRMT R169, R141, 0x5410, R169 ;  /* 0x000054108da97816 */ /* 0x000fe400000000a9 */
[----:B------:R-:W-:Y:S02]  /*1ec70*/  LOP3.LUT R141, R157, 0xff, RZ, 0xc0, !PT ;  /* 0x000000ff9d8d7812 */ /* 0x000fe400078ec0ff */
[----:B------:R-:W-:Y:S02]  /*1ec80*/  SHF.R.U32.HI R140, RZ, 0x8, R140 ;  /* 0x00000008ff8c7819 */ /* 0x000fe4000001168c */
[----:B--2---:R-:W-:Y:S02]  /*1ec90*/  PRMT R170, R177, 0x7054, R177 ;  /* 0x00007054b1aa7816 */ /* 0x004fe400000000b1 */
[----:B------:R-:W-:Y:S02]  /*1eca0*/  PRMT R176, R141, 0x5410, R140 ;  /* 0x000054108db07816 */ /* 0x000fe4000000008c */
[--C-:B------:R-:W-:Y:S01]  /*1ecb0*/  SHF.R.U32.HI R140, RZ, 0x10, R157.reuse ;  /* 0x00000010ff8c7819 */ /* 0x100fe2000001169d */
[--C-:B------:R-:W-:Y:S01]  /*1ecc0*/  HSET2.LE.AND R172, R142, R170.reuse, PT ;  /* 0x000000aa8eac7233 */ /* 0x100fe20003803000 */
[----:B------:R-:W-:Y:S01]  /*1ecd0*/  SHF.R.U32.HI R157, RZ, 0x18, R157 ;  /* 0x00000018ff9d7819 */ /* 0x000fe2000001169d */
[--C-:B------:R-:W-:Y:S01]  /*1ece0*/  HSET2.LE.AND R173, R169, R170.reuse, PT ;  /* 0x000000aaa9ad7233 */ /* 0x100fe20003803000 */
[----:B------:R-:W-:Y:S01]  /*1ecf0*/  LOP3.LUT R140, R140, 0xff, RZ, 0xc0, !PT ;  /* 0x000000ff8c8c7812 */ /* 0x000fe200078ec0ff */
[--C-:B------:R-:W-:Y:S01]  /*1ed00*/  HSET2.LE.AND R174, R167, R170.reuse, PT ;  /* 0x000000aaa7ae7233 */ /* 0x100fe20003803000 */
[----:B------:R-:W-:Y:S01]  /*1ed10*/  LOP3.LUT R172, R172, R164, RZ, 0xc0, !PT ;  /* 0x000000a4acac7212 */ /* 0x000fe200078ec0ff */
[--C-:B------:R-:W-:Y:S01]  /*1ed20*/  HSET2.LE.AND R175, R166, R170.reuse, PT ;  /* 0x000000aaa6af7233 */ /* 0x100fe20003803000 */
[----:B------:R-:W-:Y:S01]  /*1ed30*/  PRMT R157, R140, 0x5410, R157 ;  /* 0x000054108c9d7816 */ /* 0x000fe2000000009d */
[--C-:B------:R-:W-:Y:S01]  /*1ed40*/  HSET2.LE.AND R176, R176, R170.reuse, PT ;  /* 0x000000aab0b07233 */ /* 0x100fe20003803000 */
[----:B------:R-:W2:Y:S01]  /*1ed50*/  LDSM.16.MT88.4 R140, [R201+0xa800] ;  /* 0x00a80000c98c783b */ /* 0x000ea20000004200 */
[----:B------:R-:W-:Y:S01]  /*1ed60*/  LOP3.LUT R173, R173, R165, RZ, 0xc0, !PT ;  /* 0x000000a5adad7212 */ /* 0x000fe200078ec0ff */
[--C-:B------:R-:W-:Y:S01]  /*1ed70*/  HSET2.LE.AND R178, R178, R170.reuse, PT ;  /* 0x000000aab2b27233 */ /* 0x100fe20003803000 */
[----:B------:R-:W-:Y:S01]  /*1ed80*/  LOP3.LUT R174, R174, R152, RZ, 0xc0, !PT ;  /* 0x00000098aeae7212 */ /* 0x000fe200078ec0ff */
[--C-:B------:R-:W-:Y:S01]  /*1ed90*/  HSET2.LE.AND R177, R157, R170.reuse, PT ;  /* 0x000000aa9db17233 */ /* 0x100fe20003803000 */
[----:B------:R-:W-:Y:S01]  /*1eda0*/  LOP3.LUT R175, R175, R2, RZ, 0xc0, !PT ;  /* 0x00000002afaf7212 */ /* 0x000fe200078ec0ff */
[----:B------:R-:W-:Y:S01]  /*1edb0*/  HSET2.LE.AND R179, R179, R170, PT ;  /* 0x000000aab3b37233 */ /* 0x000fe20003803000 */
[----:B------:R-:W-:Y:S02]  /*1edc0*/  PRMT R2, R187, 0x5410, R186 ;  /* 0x00005410bb027816 */ /* 0x000fe400000000ba */
[----:B------:R-:W-:Y:S02]  /*1edd0*/  LOP3.LUT R176, R176, R154, RZ, 0xc0, !PT ;  /* 0x0000009ab0b07212 */ /* 0x000fe400078ec0ff */
[----:B------:R-:W-:Y:S02]  /*1ede0*/  LOP3.LUT R177, R177, R153, RZ, 0xc0, !PT ;  /* 0x00000099b1b17212 */ /* 0x000fe400078ec0ff */
[----:B------:R-:W-:Y:S02]  /*1edf0*/  @!P3 PRMT R187, R248, 0x5410, RZ ;  /* 0x00005410f8bbb816 */ /* 0x000fe400000000ff */
[----:B------:R-:W-:Y:S02]  /*1ee00*/  @!P4 PRMT R186, R247, 0x5410, RZ ;  /* 0x00005410f7bac816 */ /* 0x000fe400000000ff */
[----:B------:R-:W-:Y:S01]  /*1ee10*/  @!P2 PRMT R185, R246, 0x5410, RZ ;  /* 0x00005410f6b9a816 */ /* 0x000fe200000000ff */
[----:B------:R-:W-:Y:S01]  /*1ee20*/  STG.E.U16 [R220.64+0x2e], R187 ;  /* 0x00002ebbdc007986 */ /* 0x000fe2000c10151c */
[----:B------:R-:W-:Y:S01]  /*1ee30*/  LOP3.LUT R178, R178, R2, RZ, 0xc0, !PT ;  /* 0x00000002b2b27212 */ /* 0x000fe200078ec0ff */
[----:B------:R-:W-:Y:S01]  /*1ee40*/  FADD.FTZ R2, R242, R225 ;  /* 0x000000e1f2027221 */ /* 0x000fe20000010000 */
[----:B------:R-:W-:Y:S01]  /*1ee50*/  LOP3.LUT R179, R179, R0, RZ, 0xc0, !PT ;  /* 0x00000000b3b37212 */ /* 0x000fe200078ec0ff */
[----:B------:R-:W-:Y:S01]  /*1ee60*/  STG.E.U16 [R220.64+0x30], R186 ;  /* 0x000030badc007986 */ /* 0x000fe2000c10151c */
[----:B------:R-:W-:Y:S01]  /*1ee70*/  ISETP.LT.AND P2, PT, RZ, UR40, PT ;  /* 0x00000028ff007c0c */ /* 0x000fe2000bf41270 */
[----:B------:R-:W-:Y:S01]  /*1ee80*/  UIADD3 UR40, UR40, -0x1, URZ ;  /* 0xffffffff28287890 */ /* 0x000fe2000fffe03f */
[----:B------:R-:W-:Y:S01]  /*1ee90*/  FADD.FTZ R0, R231, R223 ;  /* 0x000000dfe7007221 */ /* 0x000fe20000010000 */
[----:B------:R-:W-:Y:S04]  /*1eea0*/  STG.E.U16 [R218.64+0x30], R185 ;  /* 0x000030b9da007986 */ /* 0x000fe8000c10151c */
[----:B------:R-:W-:Y:S01]  /*1eeb0*/  STG.E.U16 [R218.64+0x32], R184 ;  /* 0x000032b8da007986 */ /* 0x000fe2000c10151c */
[-C--:B--2---:R-:W-:Y:S03]  /*1eec0*/  HMMA.16816.F32 R152, R172, R140.reuse, R4 ;  /* 0x0000008cac98723c */ /* 0x084fe60000001804 */
[----:B------:R-:W2:Y:S05]  /*1eed0*/  LDSM.16.MT88.4 R4, [R205+0xa800] ;  /* 0x00a80000cd04783b */ /* 0x000eaa0000004200 */
[C---:B------:R-:W-:Y:S03]  /*1eee0*/  HMMA.16816.F32 R168, R176.reuse, R140, R8 ;  /* 0x0000008cb0a8723c */ /* 0x040fe60000001808 */
[----:B------:R-:W3:Y:S05]  /*1eef0*/  LDSM.16.MT88.4 R8, [R201+0xb800] ;  /* 0x00b80000c908783b */ /* 0x000eea0000004200 */
[-C--:B------:R-:W-:Y:S03]  /*1ef00*/  HMMA.16816.F32 R164, R176, R142.reuse, R12 ;  /* 0x0000008eb0a4723c */ /* 0x080fe6000000180c */
[----:B------:R-:W4:Y:S05]  /*1ef10*/  LDSM.16.MT88.4 R12, [R203+0xb800] ;  /* 0x00b80000cb0c783b */ /* 0x000f2a0000004200 */
[C---:B------:R-:W-:Y:S03]  /*1ef20*/  HMMA.16816.F32 R148, R172.reuse, R142, R16 ;  /* 0x0000008eac94723c */ /* 0x040fe60000001810 */
[----:B------:R-:W5:Y:S05]  /*1ef30*/  LDSM.16.MT88.4 R16, [R206+0xb800] ;  /* 0x00b80000ce10783b */ /* 0x000f6a0000004200 */
[-C--:B------:R-:W-:Y:S03]  /*1ef40*/  HMMA.16816.F32 R144, R172, R180.reuse, R20 ;  /* 0x000000b4ac90723c */ /* 0x080fe60000001814 */
[----:B------:R-:W1:Y:S05]  /*1ef50*/  LDSM.16.MT88.4 R20, [R205+0xb800] ;  /* 0x00b80000cd14783b */ /* 0x000e6a0000004200 */
[C---:B------:R-:W-:Y:S08]  /*1ef60*/  HMMA.16816.F32 R160, R176.reuse, R180, R24 ;  /* 0x000000b4b0a0723c */ /* 0x040ff00000001818 */
[-C--:B------:R-:W-:Y:S08]  /*1ef70*/  HMMA.16816.F32 R156, R176, R182.reuse, R28 ;  /* 0x000000b6b09c723c */ /* 0x080ff0000000181c */
[C---:B------:R-:W-:Y:S08]  /*1ef80*/  HMMA.16816.F32 R140, R172.reuse, R182, R32 ;  /* 0x000000b6ac8c723c */ /* 0x040ff00000001820 */
[-C--:B------:R-:W-:Y:S08]  /*1ef90*/  HMMA.16816.F32 R36, R172, R136.reuse, R36 ;  /* 0x00000088ac24723c */ /* 0x080ff00000001824 */
[C---:B------:R-:W-:Y:S07]  /*1efa0*/  HMMA.16816.F32 R40, R176.reuse, R136, R40 ;  /* 0x00000088b028723c */ /* 0x040fee0000001828 */
[----:B------:R-:W-:Y:S01]  /*1efb0*/  IMAD.MOV.U32 R136, RZ, RZ, R3 ;  /* 0x000000ffff887224 */ /* 0x000fe200078e0003 */
[-C--:B------:R-:W-:Y:S08]  /*1efc0*/  HMMA.16816.F32 R44, R176, R138.reuse, R44 ;  /* 0x0000008ab02c723c */ /* 0x080ff0000000182c */
[C---:B------:R-:W-:Y:S08]  /*1efd0*/  HMMA.16816.F32 R48, R172.reuse, R138, R48 ;  /* 0x0000008aac30723c */ /* 0x040ff00000001830 */
[-C--:B--2---:R-:W-:Y:S08]  /*1efe0*/  HMMA.16816.F32 R52, R172, R4.reuse, R52 ;  /* 0x00000004ac34723c */ /* 0x084ff00000001834 */
        /* <DEDUP_REMOVED lines=12> */
[----:B------:R-:W-:Y:S02]  /*1f0b0*/  IMAD.MOV.U32 R2, RZ, RZ, R132 ;  /* 0x000000ffff027224 */ /* 0x000fe400078e0084 */
[----:B------:R-:W-:Y:S02]  /*1f0c0*/  FADD.FTZ R242, R232, R6 ;  /* 0x00000006e8f27221 */ /* 0x000fe40000010000 */
[C---:B------:R-:W-:Y:S01]  /*1f0d0*/  HMMA.16816.F32 R72, R176.reuse, R8, R72 ;  /* 0x00000008b048723c */ /* 0x040fe20000001848 */
[----:B------:R-:W-:Y:S07]  /*1f0e0*/  IMAD.MOV.U32 R0, RZ, RZ, R133 ;  /* 0x000000ffff007224 */ /* 0x000fee00078e0085 */
[-C--:B------:R-:W-:Y:S08]  /*1f0f0*/  HMMA.16816.F32 R76, R176, R10.reuse, R76 ;  /* 0x0000000ab04c723c */ /* 0x080ff0000000184c */
[C---:B------:R-:W-:Y:S08]  /*1f100*/  HMMA.16816.F32 R80, R172.reuse, R10, R80 ;  /* 0x0000000aac50723c */ /* 0x040ff00000001850 */
[-C--:B----4-:R-:W-:Y:S08]  /*1f110*/  HMMA.16816.F32 R84, R172, R12.reuse, R84 ;  /* 0x0000000cac54723c */ /* 0x090ff00000001854 */
[C---:B------:R-:W-:Y:S08]  /*1f120*/  HMMA.16816.F32 R88, R176.reuse, R12, R88 ;  /* 0x0000000cb058723c */ /* 0x040ff00000001858 */
[-C--:B------:R-:W-:Y:S08]  /*1f130*/  HMMA.16816.F32 R92, R176, R14.reuse, R92 ;  /* 0x0000000eb05c723c */ /* 0x080ff0000000185c */
[C---:B------:R-:W-:Y:S08]  /*1f140*/  HMMA.16816.F32 R96, R172.reuse, R14, R96 ;  /* 0x0000000eac60723c */ /* 0x040ff00000001860 */
[-C--:B-----5:R-:W-:Y:S08]  /*1f150*/  HMMA.16816.F32 R100, R172, R16.reuse, R100 ;  /* 0x00000010ac64723c */ /* 0x0a0ff00000001864 */
        /* <DEDUP_REMOVED lines=8> */
.L_x_1106:
        /* <DEDUP_REMOVED lines=8> */
[----:B------:R-:W4:Y:S01]  /*1f260*/  S2UR UR9, SR_CTAID.X ;  /* 0x00000000000979c3 */ /* 0x000f220000002500 */
[----:B------:R-:W-:Y:S02]  /*1f270*/  UMOV UR20, URZ ;  /* 0x0000003f00147c82 */ /* 0x000fe40008000000 */
[----:B------:R-:W4:Y:S01]  /*1f280*/  S2R R174, SR_TID.X ;  /* 0x0000000000ae7919 */ /* 0x000f220000002100 */
[----:B------:R-:W-:Y:S02]  /*1f290*/  @UP0 UIMAD.WIDE.U32 UR12, UR24, UR4, URZ ;  /* 0x00000004180c02a5 */ /* 0x000fe4000f8e003f */
[----:B------:R-:W-:Y:S02]  /*1f2a0*/  UMOV UR21, URZ ;  /* 0x0000003f00157c82 */ /* 0x000fe40008000000 */
[----:B------:R-:W-:Y:S01]  /*1f2b0*/  @UP0 UIMAD UR7, UR24, UR5, UR13 ;  /* 0x00000005180702a4 */ /* 0x000fe2000f8e020d */
[----:B------:R-:W4:Y:S02]  /*1f2c0*/  S2UR UR10, SR_CTAID.Z ;  /* 0x00000000000a79c3 */ /* 0x000f240000002700 */
        /* <DEDUP_REMOVED lines=10> */
[----:B------:R-:W-:Y:S02]  /*1f370*/  SHF.R.S32.HI R175, RZ, 0x1f, R174 ;  /* 0x0000001fffaf7819 */ /* 0x000fe400000114ae */
[----:B------:R-:W3:Y:S01]  /*1f380*/  SHFL.BFLY PT, R4, R217, 0x1, 0x1f ;  /* 0x0c201f00d9047f89 */ /* 0x000ee200000e0000 */
[----:B------:R-:W-:Y:S01]  /*1f390*/  UISETP.NE.AND UP1, UPT, UR4, URZ, UPT ;  /* 0x0000003f0400728c */ /* 0x000fe2000bf25270 */
[----:B------:R-:W-:-:S02]  /*1f3a0*/  LEA.HI R5, R175, R174, RZ, 0x2 ;  /* 0x000000aeaf057211 */ /* 0x000fc400078f10ff */
[----:B------:R-:W4:Y:S01]  /*1f3b0*/  SHFL.BFLY PT, R8, R231, 0x1, 0x1f ;  /* 0x0c201f00e7087f89 */ /* 0x000f2200000e0000 */
[----:B------:R-:W-:Y:S01]  /*1f3c0*/  LEA.HI R173, R175, R174, RZ, 0x5 ;  /* 0x000000aeafad7211 */ /* 0x000fe200078f28ff */
[----:B------:R-:W-:Y:S02]  /*1f3d0*/  @!UP0 UIMAD UR11, UR6, UR5, UR11 ;  /* 0x00000005060b82a4 */ /* 0x000fe4000f8e020b */
[----:B------:R-:W-:Y:S02]  /*1f3e0*/  @!UP0 UMOV UR12, UR18 ;  /* 0x00000012000c8c82 */ /* 0x000fe40008000000 */
[----:B------:R-:W-:Y:S02]  /*1f3f0*/  ULDC.U8 UR5, c[0x0][0x328] ;  /* 0x0000ca0000057ab9 */ /* 0x000fe40000000000 */
[----:B------:R-:W-:Y:S02]  /*1f400*/  UISETP.NE.AND UP2, UPT, UR5, URZ, UPT ;  /* 0x0000003f0500728c */ /* 0x000fe4000bf45270 */
[----:B------:R-:W-:Y:S01]  /*1f410*/  @UP1 ULDC UR13, c[0x0][0x210] ;  /* 0x00008400000d1ab9 */ /* 0x000fe20000000800 */
[----:B-1----:R-:W-:Y:S01]  /*1f420*/  FADD.FTZ R135, R0, R6 ;  /* 0x0000000600877221 */ /* 0x002fe20000010000 */
[----:B------:R-:W-:Y:S01]  /*1f430*/  MOV R0, 0x3f800000 ;  /* 0x3f80000000007802 */ /* 0x000fe20000000f00 */
[----:B------:R-:W-:Y:S01]  /*1f440*/  UISETP.NE.OR UP3, UPT, UR4, URZ, !UP2 ;  /* 0x0000003f0400728c */ /* 0x000fe2000d765670 */
[--C-:B------:R-:W-:Y:S01]  /*1f450*/  SHF.R.S32.HI R6, RZ, 0x1f, R5.reuse ;  /* 0x0000001fff067819 */ /* 0x100fe20000011405 */
[----:B--2---:R-:W-:Y:S01]  /*1f460*/  FADD.FTZ R230, R2, R230 ;  /* 0x000000e602e67221 */ /* 0x004fe20000010000 */
[----:B------:R-:W-:Y:S01]  /*1f470*/  FSETP.NE.FTZ.AND P6, PT, R135, RZ, PT ;  /* 0x000000ff8700720b */ /* 0x000fe20003fd5000 */
[----:B------:R-:W-:Y:S01]  /*1f480*/  ULDC UR5, c[0x0][0x234] ;  /* 0x00008d0000057ab9 */ /* 0x000fe20000000800 */
[----:B------:R-:W-:Y:S01]  /*1f490*/  SHF.R.S32.HI R2, RZ, 0x2, R5 ;  /* 0x00000002ff027819 */ /* 0x000fe20000011405 */
[----:B---3--:R-:W-:Y:S01]  /*1f4a0*/  FADD.FTZ R217, R217, R4 ;  /* 0x00000004d9d97221 */ /* 0x008fe20000010000 */
[----:B------:R-:W1:Y:S01]  /*1f4b0*/  SHFL.BFLY PT, R7, R230, 0x1, 0x1f ;  /* 0x0c201f00e6077f89 */ /* 0x000e6200000e0000 */
[----:B------:R-:W-:Y:S01]  /*1f4c0*/  MOV R4, 0x3f800000 ;  /* 0x3f80000000047802 */ /* 0x000fe20000000f00 */
[----:B------:R-:W-:Y:S01]  /*1f4d0*/  @UP1 UIMAD UR13, UR13, UR8, URZ ;  /* 0x000000080d0d12a4 */ /* 0x000fe2000f8e023f */
[----:B----4-:R-:W-:Y:S01]  /*1f4e0*/  FADD.FTZ R231, R231, R8 ;  /* 0x00000008e7e77221 */ /* 0x010fe20000010000 */
[----:B------:R-:W-:Y:S01]  /*1f4f0*/  LEA.HI R6, R6, R2, RZ, 0x3 ;  /* 0x0000000206067211 */ /* 0x000fe200078f18ff */
[----:B------:R-:W-:Y:S01]  /*1f500*/  @!UP1 USEL UR13, UR8, UR5, !UP2 ;  /* 0x00000005080d9287 */ /* 0x000fe2000d000000 */
[----:B------:R-:W-:Y:S01]  /*1f510*/  FSETP.NE.FTZ.AND P5, PT, R217, RZ, PT ;  /* 0x000000ffd900720b */ /* 0x000fe20003fb5000 */
[----:B------:R-:W-:Y:S01]  /*1f520*/  ULDC UR4, c[0x0][0x1c0] ;  /* 0x0000700000047ab9 */ /* 0x000fe20000000800 */
[----:B------:R-:W-:Y:S01]  /*1f530*/  FSETP.NE.FTZ.AND P3, PT, R231, RZ, PT ;  /* 0x000000ffe700720b */ /* 0x000fe20003f75000 */
[----:B------:R-:W2:Y:S01]  /*1f540*/  @P6 MUFU.RCP R0, R135 ;  /* 0x0000008700006308 */ /* 0x000ea20000001000 */
[----:B------:R-:W-:Y:S01]  /*1f550*/  LOP3.LUT R26, R6, 0xfffffff8, RZ, 0xc0, !PT ;  /* 0xfffffff8061a7812 */ /* 0x000fe200078ec0ff */
[----:B------:R-:W-:Y:S01]  /*1f560*/  @UP1 UMOV UR14, 0x1 ;  /* 0x00000001000e1882 */ /* 0x000fe20000000000 */
[----:B------:R-:W-:Y:S01]  /*1f570*/  LOP3.LUT R5, R5, 0x3ffffffc, RZ, 0xc0, !PT ;  /* 0x3ffffffc05057812 */ /* 0x000fe200078ec0ff */
[----:B------:R-:W-:Y:S01]  /*1f580*/  @!UP1 UIMAD UR14, UR13, UR4, URZ ;  /* 0x000000040d0e92a4 */ /* 0x000fe2000f8e023f */
[----:B------:R-:W-:Y:S01]  /*1f590*/  IADD3 R26, R2, -R26, RZ ;  /* 0x8000001a021a7210 */ /* 0x000fe20007ffe0ff */
[----:B------:R-:W-:Y:S01]  /*1f5a0*/  @!UP3 UIMAD UR16, UR6, UR8, URZ ;  /* 0x000000080610b2a4 */ /* 0x000fe2000f8e023f */
[----:B------:R-:W-:Y:S01]  /*1f5b0*/  MOV R2, 0x3f800000 ;  /* 0x3f80000000027802 */ /* 0x000fe20000000f00 */
[----:B------:R-:W-:Y:S01]  /*1f5c0*/  @UP1 ULDC UR15, c[0x0][0x210] ;  /* 0x00008400000f1ab9 */ /* 0x000fe20000000800 */
[----:B------:R-:W-:Y:S01]  /*1f5d0*/  IADD3 R5, -R5, R174, RZ ;  /* 0x000000ae05057210 */ /* 0x000fe20007ffe1ff */
[----:B------:R-:W3:Y:S01]  /*1f5e0*/  @P5 MUFU.RCP R4, R217 ;  /* 0x000000d900045308 */ /* 0x000ee20000001000 */
[----:B------:R-:W-:-:S02]  /*1f5f0*/  UIMAD UR5, UR6, UR14, URZ ;  /* 0x0000000e060572a4 */ /* 0x000fc4000f8e023f */
[----:B------:R-:W-:Y:S01]  /*1f600*/  @!UP1 UMOV UR15, 0x1 ;  /* 0x00000001000f9882 */ /* 0x000fe20000000000 */
[----:B-1----:R-:W-:Y:S01]  /*1f610*/  FADD.FTZ R230, R230, R7 ;  /* 0x00000007e6e67221 */ /* 0x002fe20000010000 */
[----:B------:R-:W-:Y:S01]  /*1f620*/  SHF.R.S32.HI R7, RZ, 0x5, R173 ;  /* 0x00000005ff077819 */ /* 0x000fe200000114ad */
[----:B--2---:R-:W-:Y:S01]  /*1f630*/  FMUL.FTZ R0, R0, c[0x0][0x2dc] ;  /* 0x0000b70000007a20 */ /* 0x004fe20000410000 */
[----:B------:R-:W-:Y:S02]  /*1f640*/  @!UP3 USEL UR16, UR16, UR24, !UP0 ;  /* 0x000000181010b287 */ /* 0x000fe4000c000000 */
[----:B------:R-:W-:Y:S01]  /*1f650*/  FSETP.NE.FTZ.AND P4, PT, R230, RZ, PT ;  /* 0x000000ffe600720b */ /* 0x000fe20003f95000 */
[C---:B------:R-:W-:Y:S01]  /*1f660*/  FMUL.FTZ R136, R0.reuse, R48 ;  /* 0x0000003000887220 */ /* 0x040fe20000410000 */
[----:B-----5:R-:W-:Y:S01]  /*1f670*/  LEA R172, R7, R5, 0x9 ;  /* 0x0000000507ac7211 */ /* 0x020fe200078e48ff */
[----:B------:R-:W-:Y:S01]  /*1f680*/  FMUL.FTZ R137, R0, R52 ;  /* 0x0000003400897220 */ /* 0x000fe20000410000 */
[----:B------:R-:W-:Y:S01]  /*1f690*/  R2P PR, R26, 0x6 ;  /* 0x000000061a007804 */ /* 0x000fe20000000000 */
[C---:B------:R-:W-:Y:S01]  /*1f6a0*/  FMUL.FTZ R152, R0.reuse, R152 ;  /* 0x0000009800987220 */ /* 0x040fe20000410000 */
[----:B------:R-:W-:Y:S01]  /*1f6b0*/  UIMAD UR4, UR9, UR15, URZ ;  /* 0x0000000f090472a4 */ /* 0x000fe2000f8e023f */
[C---:B------:R-:W-:Y:S01]  /*1f6c0*/  FMUL.FTZ R6, R0.reuse, R153 ;  /* 0x0000009900067220 */ /* 0x040fe20000410000 */
[----:B------:R-:W-:Y:S01]  /*1f6d0*/  USEL UR5, UR5, URZ, UP3 ;  /* 0x0000003f05057287 */ /* 0x000fe20009800000 */
[C---:B------:R-:W-:Y:S01]  /*1f6e0*/  FMUL.FTZ R148, R0.reuse, R148 ;  /* 0x0000009400947220 */ /* 0x040fe20000410000 */
[----:B------:R-:W-:Y:S01]  /*1f6f0*/  USHF.L.U32 UR4, UR4, 0x7, URZ ;  /* 0x0000000704047899 */ /* 0x000fe2000800063f */
[----:B------:R-:W-:Y:S01]  /*1f700*/  FMUL.FTZ R149, R0, R149 ;  /* 0x0000009500957220 */ /* 0x000fe20000410000 */
[----:B------:R-:W-:Y:S01]  /*1f710*/  F2FP.PACK_AB R6, R6, R152 ;  /* 0x000000980606723e */ /* 0x000fe200000000ff */
[C---:B------:R-:W-:Y:S01]  /*1f720*/  FMUL.FTZ R144, R0.reuse, R144 ;  /* 0x0000009000907220 */ /* 0x040fe20000410000 */
[----:B------:R-:W1:Y:S01]  /*1f730*/  @P4 MUFU.RCP R2, R230 ;  /* 0x000000e600024308 */ /* 0x000e620000001000 */
[C---:B------:R-:W-:Y:S01]  /*1f740*/  FMUL.FTZ R12, R0.reuse, R145 ;  /* 0x00000091000c7220 */ /* 0x040fe20000410000 */
[----:B------:R-:W-:Y:S01]  /*1f750*/  UIMAD UR13, UR10, UR13, UR5 ;  /* 0x0000000d0a0d72a4 */ /* 0x000fe2000f8e0205 */
[C---:B------:R-:W-:Y:S01]  /*1f760*/  FMUL.FTZ R140, R0.reuse, R140 ;  /* 0x0000008c008c7220 */ /* 0x040fe20000410000 */
[----:B------:R-:W-:Y:S01]  /*1f770*/  @!UP3 UMOV UR20, UR16 ;  /* 0x000000100014bc82 */ /* 0x000fe20008000000 */
[----:B------:R-:W-:Y:S01]  /*1f780*/  FMUL.FTZ R15, R0, R141 ;  /* 0x0000008d000f7220 */ /* 0x000fe20000410000 */
[----:B------:R-:W-:Y:S01]  /*1f790*/  F2FP.PACK_AB R12, R12, R144 ;  /* 0x000000900c0c723e */ /* 0x000fe200000000ff */
[C---:B------:R-:W-:Y:S01]  /*1f7a0*/  FMUL.FTZ R19, R0.reuse, R36 ;  /* 0x0000002400137220 */ /* 0x040fe20000410000 */
[----:B------:R-:W-:Y:S01]  /*1f7b0*/  USHF.R.S32.HI UR5, URZ, 0x1f, UR4 ;  /* 0x0000001f3f057899 */ /* 0x000fe20008011404 */
[C---:B------:R-:W-:Y:S01]  /*1f7c0*/  FMUL.FTZ R22, R0.reuse, R37 ;  /* 0x0000002500167220 */ /* 0x040fe20000410000 */
[----:B------:R-:W-:Y:S01]  /*1f7d0*/  F2FP.PACK_AB R15, R15, R140 ;  /* 0x0000008c0f0f723e */ /* 0x000fe200000000ff */
[C---:B------:R-:W-:Y:S01]  /*1f7e0*/  FMUL.FTZ R48, R0.reuse, R49 ;  /* 0x0000003100307220 */ /* 0x040fe20000410000 */
[----:B------:R-:W-:Y:S01]  /*1f7f0*/  @!UP3 USHF.R.S32.HI UR21, URZ, 0x1f, UR16 ;  /* 0x0000001f3f15b899 */ /* 0x000fe20008011410 */
[----:B------:R-:W-:Y:S01]  /*1f800*/  FMUL.FTZ R52, R0, R53 ;  /* 0x0000003500347220 */ /* 0x000fe20000410000 */
[----:B------:R-:W-:Y:S01]  /*1f810*/  F2FP.PACK_AB R22, R22, R19 ;  /* 0x000000131616723e */ /* 0x000fe200000000ff */
[----:B------:R-:W-:Y:S01]  /*1f820*/  FMUL.FTZ R139, R0, R64 ;  /* 0x00000040008b7220 */ /* 0x000fe20000410000 */
[----:B------:R-:W-:Y:S01]  /*1f830*/  F2FP.PACK_AB R19, R48, R136 ;  /* 0x000000883013723e */ /* 0x000fe200000000ff */
[----:B------:R-:W-:Y:S01]  /*1f840*/  FMUL.FTZ R138, R0, R65 ;  /* 0x00000041008a7220 */ /* 0x000fe20000410000 */
[----:B------:R-:W-:Y:S01]  /*1f850*/  F2FP.PACK_AB R64, R52, R137 ;  /* 0x000000893440723e */ /* 0x000fe200000000ff */
[C---:B------:R-:W-:Y:S01]  /*1f860*/  FMUL.FTZ R68, R0.reuse, R68 ;  /* 0x0000004400447220 */ /* 0x040fe20000410000 */
[----:B------:R-:W-:Y:S01]  /*1f870*/  USHF.R.S32.HI UR6, URZ, 0x1f, UR13 ;  /* 0x0000001f3f067899 */ /* 0x000fe2000801140d */
[C---:B------:R-:W-:Y:S01]  /*1f880*/  FMUL.FTZ R69, R0.reuse, R69 ;  /* 0x0000004500457220 */ /* 0x040fe20000410000 */
[----:B------:R-:W-:Y:S01]  /*1f890*/  UIADD3 UR4, UP2, UP1, UR4, UR20, UR13 ;  /* 0x0000001404047290 */ /* 0x000fe2000f95e00d */
[C---:B------:R-:W-:Y:S01]  /*1f8a0*/  FMUL.FTZ R80, R0.reuse, R80 ;  /* 0x0000005000507220 */ /* 0x040fe20000410000 */
[----:B------:R-:W-:Y:S01]  /*1f8b0*/  @!UP0 UIADD3 UR7, UR19, UR11, URZ ;  /* 0x0000000b13078290 */ /* 0x000fe2000fffe03f */
[C---:B------:R-:W-:Y:S01]  /*1f8c0*/  FMUL.FTZ R81, R0.reuse, R81 ;  /* 0x0000005100517220 */ /* 0x040fe20000410000 */
[----:B------:R-:W-:Y:S01]  /*1f8d0*/  UIADD3.X UR5, UR5, UR21, UR6, UP2, UP1 ;  /* 0x0000001505057290 */ /* 0x000fe200097e2406 */
[----:B------:R-:W-:-:S02]  /*1f8e0*/  FMUL.FTZ R84, R0, R84 ;  /* 0x0000005400547220 */ /* 0x000fc40000410000 */
[C---:B------:R-:W-:Y:S01]  /*1f8f0*/  FMUL.FTZ R85, R0.reuse, R85 ;  /* 0x0000005500557220 */ /* 0x040fe20000410000 */
[----:B------:R-:W-:Y:S01]  /*1f900*/  F2FP.PACK_AB R52, R81, R80 ;  /* 0x000000505134723e */ /* 0x000fe200000000ff */
[C---:B------:R-:W-:Y:S02]  /*1f910*/  FMUL.FTZ R96, R0.reuse, R96 ;  /* 0x0000006000607220 */ /* 0x040fe40000410000 */
[C---:B------:R-:W-:Y:S01]  /*1f920*/  FMUL.FTZ R97, R0.reuse, R97 ;  /* 0x0000006100617220 */ /* 0x040fe20000410000 */
[----:B------:R-:W-:Y:S01]  /*1f930*/  F2FP.PACK_AB R48, R85, R84 ;  /* 0x000000545530723e */ /* 0x000fe200000000ff */
        /* <DEDUP_REMOVED lines=9> */
[----:B---3--:R-:W-:-:S02]  /*1f9d0*/  FMUL.FTZ R4, R4, c[0x0][0x2dc] ;  /* 0x0000b70004047a20 */ /* 0x008fc40000410000 */
[----:B-1----:R-:W-:Y:S02]  /*1f9e0*/  FMUL.FTZ R2, R2, c[0x0][0x2dc] ;  /* 0x0000b70002027a20 */ /* 0x002fe40000410000 */
[C---:B------:R-:W-:Y:S01]  /*1f9f0*/  FMUL.FTZ R18, R4.reuse, R38 ;  /* 0x0000002604127220 */ /* 0x040fe20000410000 */
[----:B------:R-:W1:Y:S01]  /*1fa00*/  @P3 MUFU.RCP R0, R231 ;  /* 0x000000e700003308 */ /* 0x000e620000001000 */
[C---:B------:R-:W-:Y:S02]  /*1fa10*/  FMUL.FTZ R31, R4.reuse, R50 ;  /* 0x00000032041f7220 */ /* 0x040fe40000410000 */
[C---:B------:R-:W-:Y:S02]  /*1fa20*/  FMUL.FTZ R32, R4.reuse, R54 ;  /* 0x0000003604207220 */ /* 0x040fe40000410000 */
[----:B------:R-:W-:Y:S02]  /*1fa30*/  FMUL.FTZ R36, R4, R66 ;  /* 0x0000004204247220 */ /* 0x000fe40000410000 */
[----:B------:R-:W-:-:S02]  /*1fa40*/  FMUL.FTZ R168, R2, R168 ;  /* 0x000000a802a87220 */ /* 0x000fc40000410000 */
[C---:B------:R-:W-:Y:S02]  /*1fa50*/  FMUL.FTZ R9, R2.reuse, R169 ;  /* 0x000000a902097220 */ /* 0x040fe40000410000 */
[C---:B------:R-:W-:Y:S02]  /*1fa60*/  FMUL.FTZ R164, R2.reuse, R164 ;  /* 0x000000a402a47220 */ /* 0x040fe40000410000 */
[C---:B------:R-:W-:Y:S01]  /*1fa70*/  FMUL.FTZ R10, R2.reuse, R165 ;  /* 0x000000a5020a7220 */ /* 0x040fe20000410000 */
[----:B------:R-:W-:Y:S01]  /*1fa80*/  F2FP.PACK_AB R9, R9, R168 ;  /* 0x000000a80909723e */ /* 0x000fe200000000ff */
[----:B------:R-:W-:Y:S02]  /*1fa90*/  FMUL.FTZ R160, R2, R160 ;  /* 0x000000a002a07220 */ /* 0x000fe40000410000 */
[----:B-1----:R-:W-:Y:S01]  /*1faa0*/  FMUL.FTZ R0, R0, c[0x0][0x2dc] ;  /* 0x0000b70000007a20 */ /* 0x002fe20000410000 */
[----:B------:R-:W-:Y:S01]  /*1fab0*/  F2FP.PACK_AB R10, R10, R164 ;  /* 0x000000a40a0a723e */ /* 0x000fe200000000ff */
[----:B------:R-:W-:-:S02]  /*1fac0*/  FMUL.FTZ R16, R2, R161 ;  /* 0x000000a102107220 */ /* 0x000fc40000410000 */
[C---:B------:R-:W-:Y:S02]  /*1fad0*/  FMUL.FTZ R156, R2.reuse, R156 ;  /* 0x0000009c029c7220 */ /* 0x040fe40000410000 */
        /* <DEDUP_REMOVED lines=25> */
[C---:B------:R-:W-:Y:S02]  /*1fc70*/  FMUL.FTZ R93, R2.reuse, R93 ;  /* 0x0000005d025d7220 */ /* 0x040fe40000410000 */
[C---:B------:R-:W-:Y:S02]  /*1fc80*/  FMUL.FTZ R104, R2.reuse, R104 ;  /* 0x0000006802687220 */ /* 0x040fe40000410000 */
[C---:B------:R-:W-:Y:S02]  /*1fc90*/  FMUL.FTZ R38, R2.reuse, R105 ;  /* 0x0000006902267220 */ /* 0x040fe40000410000 */
[C---:B------:R-:W-:Y:S02]  /*1fca0*/  FMUL.FTZ R108, R2.reuse, R108 ;  /* 0x0000006c026c7220 */ /* 0x040fe40000410000 */
[----:B------:R-:W-:Y:S01]  /*1fcb0*/  FMUL.FTZ R34, R2, R109 ;  /* 0x0000006d02227220 */ /* 0x000fe20000410000 */
[----:B------:R-:W-:Y:S01]  /*1fcc0*/  F2FP.PACK_AB R38, R38, R104 ;  /* 0x000000682626723e */ /* 0x000fe200000000ff */
[----:B------:R-:W-:-:S02]  /*1fcd0*/  FMUL.FTZ R120, R2, R120 ;  /* 0x0000007802787220 */ /* 0x000fc40000410000 */
[----:B------:R-:W-:Y:S01]  /*1fce0*/  FMUL.FTZ R121, R2, R121 ;  /* 0x0000007902797220 */ /* 0x000fe20000410000 */
[----:B------:R-:W-:Y:S01]  /*1fcf0*/  F2FP.PACK_AB R34, R34, R108 ;  /* 0x0000006c2222723e */ /* 0x000fe200000000ff */
[C---:B------:R-:W-:Y:S02]  /*1fd00*/  FMUL.FTZ R124, R2.reuse, R124 ;  /* 0x0000007c027c7220 */ /* 0x040fe40000410000 */
[----:B------:R-:W-:Y:S02]  /*1fd10*/  FMUL.FTZ R125, R2, R125 ;  /* 0x0000007d027d7220 */ /* 0x000fe40000410000 */
[----:B------:R-:W-:Y:S02]  /*1fd20*/  FMUL.FTZ R35, R4, R67 ;  /* 0x0000004304237220 */ /* 0x000fe40000410000 */
[C---:B------:R-:W-:Y:S01]  /*1fd30*/  FMUL.FTZ R2, R0.reuse, R62 ;  /* 0x0000003e00027220 */ /* 0x040fe20000410000 */
[----:B------:R-:W-:Y:S01]  /*1fd40*/  F2FP.PACK_AB R62, R27, R56 ;  /* 0x000000381b3e723e */ /* 0x000fe200000000ff */
[C---:B------:R-:W-:Y:S01]  /*1fd50*/  FMUL.FTZ R57, R0.reuse, R63 ;  /* 0x0000003f00397220 */ /* 0x040fe20000410000 */
[----:B------:R-:W-:Y:S01]  /*1fd60*/  F2FP.PACK_AB R56, R69, R68 ;  /* 0x000000444538723e */ /* 0x000fe200000000ff */
[C---:B------:R-:W-:Y:S01]  /*1fd70*/  FMUL.FTZ R170, R0.reuse, R170 ;  /* 0x000000aa00aa7220 */ /* 0x040fe20000410000 */
[----:B------:R-:W-:Y:S01]  /*1fd80*/  MOV R68, 0x20 ;  /* 0x0000002000447802 */ /* 0x000fe20000000f00 */
[C---:B------:R-:W-:Y:S01]  /*1fd90*/  FMUL.FTZ R8, R0.reuse, R171 ;  /* 0x000000ab00087220 */ /* 0x040fe20000410000 */
[----:B------:R-:W-:Y:S01]  /*1fda0*/  F2FP.PACK_AB R57, R57, R2 ;  /* 0x000000023939723e */ /* 0x000fe200000000ff */
[----:B------:R-:W-:Y:S01]  /*1fdb0*/  FMUL.FTZ R166, R0, R166 ;  /* 0x000000a600a67220 */ /* 0x000fe20000410000 */
[----:B------:R-:W-:Y:S01]  /*1fdc0*/  LOP3.LUT R2, R26, 0x1, RZ, 0xc0, !PT ;  /* 0x000000011a027812 */ /* 0x000fe200078ec0ff */
[----:B------:R-:W-:Y:S01]  /*1fdd0*/  FMUL.FTZ R13, R0, R167 ;  /* 0x000000a7000d7220 */ /* 0x000fe20000410000 */
[----:B------:R-:W-:Y:S01]  /*1fde0*/  F2FP.PACK_AB R8, R8, R170 ;  /* 0x000000aa0808723e */ /* 0x000fe200000000ff */
[----:B------:R-:W-:Y:S01]  /*1fdf0*/  FMUL.FTZ R162, R0, R162 ;  /* 0x000000a200a27220 */ /* 0x000fe20000410000 */
[----:B------:R-:W-:Y:S01]  /*1fe00*/  ISETP.NE.U32.AND P0, PT, R2, 0x1, PT ;  /* 0x000000010200780c */ /* 0x000fe20003f05070 */
        /* <DEDUP_REMOVED lines=44> */
[----:B------:R-:W-:Y:S01]  /*200d0*/  SHF.L.U32 R0, R26, 0x6, RZ ;  /* 0x000000061a007819 */ /* 0x000fe200000006ff */
[C---:B------:R-:W-:Y:S01]  /*200e0*/  FMUL.FTZ R154, R4.reuse, R154 ;  /* 0x0000009a049a7220 */ /* 0x040fe20000410000 */
[----:B------:R-:W-:Y:S01]  /*200f0*/  F2FP.PACK_AB R29, R29, R122 ;  /* 0x0000007a1d1d723e */ /* 0x000fe200000000ff */
[----:B------:R-:W-:Y:S01]  /*20100*/  FMUL.FTZ R5, R4, R155 ;  /* 0x0000009b04057220 */ /* 0x000fe20000410000 */
[----:B------:R-:W-:Y:S01]  /*20110*/  LOP3.LUT R0, R0, 0x1c0, RZ, 0xc0, !PT ;  /* 0x000001c000007812 */ /* 0x000fe200078ec0ff */
[C---:B------:R-:W-:Y:S01]  /*20120*/  FMUL.FTZ R21, R4.reuse, R39 ;  /* 0x0000002704157220 */ /* 0x040fe20000410000 */
[----:B------:R-:W-:Y:S01]  /*20130*/  F2FP.PACK_AB R26, R125, R124 ;  /* 0x0000007c7d1a723e */ /* 0x000fe200000000ff */
[----:B------:R-:W-:Y:S01]  /*20140*/  FMUL.FTZ R150, R4, R150 ;  /* 0x0000009604967220 */ /* 0x000fe20000410000 */
[----:B------:R-:W-:Y:S01]  /*20150*/  LEA.HI R0, R0, R0, RZ, 0x1d ;  /* 0x0000000000007211 */ /* 0x000fe200078fe8ff */
[C---:B------:R-:W-:Y:S01]  /*20160*/  FMUL.FTZ R7, R4.reuse, R151 ;  /* 0x0000009704077220 */ /* 0x040fe20000410000 */
[----:B------:R-:W-:Y:S01]  /*20170*/  F2FP.PACK_AB R5, R5, R154 ;  /* 0x0000009a0505723e */ /* 0x000fe200000000ff */
[----:B------:R-:W-:Y:S01]  /*20180*/  FMUL.FTZ R146, R4, R146 ;  /* 0x0000009204927220 */ /* 0x000fe20000410000 */
[----:B------:R-:W-:Y:S01]  /*20190*/  LEA R0, R172, R0, 0x1 ;  /* 0x00000000ac007211 */ /* 0x000fe200078e08ff */
[C---:B------:R-:W-:Y:S01]  /*201a0*/  FMUL.FTZ R11, R4.reuse, R147 ;  /* 0x00000093040b7220 */ /* 0x040fe20000410000 */
[----:B------:R-:W-:Y:S01]  /*201b0*/  F2FP.PACK_AB R7, R7, R150 ;  /* 0x000000960707723e */ /* 0x000fe200000000ff */
[----:B------:R-:W-:Y:S01]  /*201c0*/  FMUL.FTZ R142, R4, R142 ;  /* 0x0000008e048e7220 */ /* 0x000fe20000410000 */
[----:B------:R-:W-:Y:S01]  /*201d0*/  SHF.L.U32 R0, R0, 0x1, RZ ;  /* 0x0000000100007819 */ /* 0x000fe200000006ff */
[C---:B------:R-:W-:Y:S01]  /*201e0*/  FMUL.FTZ R14, R4.reuse, R143 ;  /* 0x0000008f040e7220 */ /* 0x040fe20000410000 */
[----:B------:R-:W-:Y:S01]  /*201f0*/  F2FP.PACK_AB R11, R11, R146 ;  /* 0x000000920b0b723e */ /* 0x000fe200000000ff */
[----:B------:R-:W-:Y:S01]  /*20200*/  FMUL.FTZ R51, R4, R51 ;  /* 0x0000003304337220 */ /* 0x000fe20000410000 */
[----:B------:R-:W-:Y:S01]  /*20210*/  IADD3 R2, R0, -0x10, RZ ;  /* 0xfffffff000027810 */ /* 0x000fe20007ffe0ff */
[----:B------:R-:W-:Y:S01]  /*20220*/  FMUL.FTZ R55, R4, R55 ;  /* 0x0000003704377220 */ /* 0x000fe20000410000 */
[----:B------:R-:W-:Y:S01]  /*20230*/  @P0 IADD3 R2, R0, 0x10, RZ ;  /* 0x0000001000020810 */ /* 0x000fe20007ffe0ff */
[C---:B------:R-:W-:Y:S01]  /*20240*/  FMUL.FTZ R70, R4.reuse, R70 ;  /* 0x0000004604467220 */ /* 0x040fe20000410000 */
[----:B------:R1:W-:Y:S01]  /*20250*/  STS [R0], R6 ;  /* 0x0000000600007388 */ /* 0x0003e20000000800 */
        /* <DEDUP_REMOVED lines=25> */
[----:B-1----:R-:W-:Y:S01]  /*203f0*/  MOV R6, 0x40 ;  /* 0x0000004000067802 */ /* 0x002fe20000000f00 */
[C---:B------:R-:W-:Y:S01]  /*20400*/  FMUL.FTZ R130, R4.reuse, R130 ;  /* 0x0000008204827220 */ /* 0x040fe20000410000 */
[----:B------:R-:W-:Y:S01]  /*20410*/  F2FP.PACK_AB R35, R115, R114 ;  /* 0x000000727323723e */ /* 0x000fe200000000ff */
[----:B------:R-:W-:Y:S01]  /*20420*/  FMUL.FTZ R131, R4, R131 ;  /* 0x0000008304837220 */ /* 0x000fe20000410000 */
[----:B------:R-:W-:-:S02]  /*20430*/  F2FP.PACK_AB R4, R149, R148 ;  /* 0x000000949504723e */ /* 0x000fc400000000ff */
[----:B------:R-:W-:Y:S02]  /*20440*/  SEL R6, R6, 0xffffffc0, !P2 ;  /* 0xffffffc006067807 */ /* 0x000fe40005000000 */
[----:B------:R-:W-:Y:S01]  /*20450*/  F2FP.PACK_AB R31, R119, R118 ;  /* 0x00000076771f723e */ /* 0x000fe200000000ff */
[----:B------:R1:W-:Y:S01]  /*20460*/  STS [R2], R4 ;  /* 0x0000000402007388 */ /* 0x0003e20000000800 */
[----:B------:R-:W-:Y:S02]  /*20470*/  F2FP.PACK_AB R27, R131, R130 ;  /* 0x00000082831b723e */ /* 0x000fe400000000ff */
[----:B------:R-:W-:Y:S01]  /*20480*/  F2FP.PACK_AB R67, R67, R126 ;  /* 0x0000007e4343723e */ /* 0x000fe200000000ff */
[----:B------:R-:W-:Y:S04]  /*20490*/  STS [R0+0x2000], R9 ;  /* 0x0020000900007388 */ /* 0x000fe80000000800 */
[----:B------:R2:W-:Y:S04]  /*204a0*/  STS [R0+0x2400], R8 ;  /* 0x0024000800007388 */ /* 0x0005e80000000800 */
[----:B------:R-:W-:Y:S04]  /*204b0*/  STS [R2+0x2000], R10 ;  /* 0x0020000a02007388 */ /* 0x000fe80000000800 */
[----:B------:R3:W-:Y:S01]  /*204c0*/  STS [R2+0x2400], R13 ;  /* 0x0024000d02007388 */ /* 0x0007e20000000800 */
[----:B-1----:R-:W-:-:S04]  /*204d0*/  SEL R4, R68, 0xffffffe0, !P1 ;  /* 0xffffffe044047807 */ /* 0x002fc80004800000 */
[----:B------:R-:W-:Y:S02]  /*204e0*/  IADD3 R5, R0, R4, RZ ;  /* 0x0000000400057210 */ /* 0x000fe40007ffe0ff */
[----:B------:R-:W-:Y:S02]  /*204f0*/  IADD3 R4, R4, R2, RZ ;  /* 0x0000000204047210 */ /* 0x000fe40007ffe0ff */
[----:B--2---:R-:W-:Y:S01]  /*20500*/  IADD3 R8, R0, R6, RZ ;  /* 0x0000000600087210 */ /* 0x004fe20007ffe0ff */
        /* <DEDUP_REMOVED lines=99> */
[----:B------:R-:W-:Y:S02]  /*20b40*/  LOP3.LUT R0, R2, 0xffffffe0, RZ, 0xc0, !PT ;  /* 0xffffffe002007812 */ /* 0x000fe400078ec0ff */
[--C-:B------:R-:W-:Y:S02]  /*20b50*/  SHF.R.S32.HI R3, RZ, 0x5, R2.reuse ;  /* 0x00000005ff037819 */ /* 0x100fe40000011402 */
[----:B------:R-:W-:Y:S01]  /*20b60*/  SHF.R.S32.HI R2, RZ, 0x1f, R2 ;  /* 0x0000001fff027819 */ /* 0x000fe20000011402 */
[----:B------:R-:W-:-:S03]  /*20b70*/  IMAD.IADD R0, R4, 0x1, -R0 ;  /* 0x0000000104007824 */ /* 0x000fc600078e0a00 */
[----:B------:R-:W-:Y:S02]  /*20b80*/  LEA.HI R2, R2, R3, RZ, 0x2 ;  /* 0x0000000302027211 */ /* 0x000fe400078f10ff */
        /* <DEDUP_REMOVED lines=37> */
.L_x_1111:
[----:B--234-:R-:W-:Y:S05]  /*20de0*/  BSYNC B0 ;  /* 0x0000000000007941 */ /* 0x01cfea0003800000 */
.L_x_1110:
[----:B------:R-:W2:Y:S04]  /*20df0*/  LDL.64 R80, [R1+0x88] ;  /* 0x0000880001507983 */ /* 0x000ea80000100a00 */
[----:B-1----:R1:W5:Y:S01]  /*20e00*/  LDL R14, [R1+0x98] ;  /* 0x00009800010e7983 */ /* 0x0023620000100800 */
[----:B------:R-:W-:Y:S01]  /*20e10*/  LEA.HI R13, R175, R174, RZ, 0x3 ;  /* 0x000000aeaf0d7211 */ /* 0x000fe200078f18ff */
[----:B------:R-:W-:Y:S01]  /*20e20*/  UIMAD UR9, UR9, -0x80, UR26 ;  /* 0xffffff80090978a4 */ /* 0x000fe2000f8e021a */
[----:B------:R-:W-:Y:S01]  /*20e30*/  BSSY B0, `(.L_x_1112) ;  /* 0x0000020000007945 */ /* 0x000fe20003800000 */
[----:B------:R-:W3:Y:S01]  /*20e40*/  S2R R0, SR_TID.X ;  /* 0x0000000000007919 */ /* 0x000ee20000002100 */
[----:B------:R-:W-:Y:S01]  /*20e50*/  SHF.R.S32.HI R3, RZ, 0x3, R13 ;  /* 0x00000003ff037819 */ /* 0x000fe2000001140d */
[----:B------:R-:W-:-:S02]  /*20e60*/  USHF.R.S32.HI UR6, URZ, 0x1f, UR10 ;  /* 0x0000001f3f067899 */ /* 0x000fc4000801140a */
[----:B------:R-:W4:Y:S01]  /*20e70*/  S2R R10, SR_CTAID.Z ;  /* 0x00000000000a7919 */ /* 0x000f220000002700 */
[----:B------:R-:W-:Y:S02]  /*20e80*/  ULDC.64 UR4, c[0x0][0x1f0] ;  /* 0x00007c0000047ab9 */ /* 0x000fe40000000a00 */
[----:B------:R-:W-:-:S04]  /*20e90*/  UIMAD UR4, UR6, UR4, URZ ;  /* 0x00000004060472a4 */ /* 0x000fc8000f8e023f */
[----:B------:R-:W-:Y:S01]  /*20ea0*/  UIMAD UR4, UR10, UR5, UR4 ;  /* 0x000000050a0472a4 */ /* 0x000fe2000f8e0204 */
[----:B---3--:R-:W-:-:S04]  /*20eb0*/  SHF.R.S32.HI R2, RZ, 0x1f, R0 ;  /* 0x0000001fff027819 */ /* 0x008fc80000011400 */
[----:B------:R-:W-:-:S04]  /*20ec0*/  LEA.HI R2, R2, R0, RZ, 0x3 ;  /* 0x0000000002027211 */ /* 0x000fc800078f18ff */
[----:B------:R-:W-:Y:S02]  /*20ed0*/  SHF.R.S32.HI R2, RZ, 0x3, R2 ;  /* 0x00000003ff027819 */ /* 0x000fe40000011402 */
[----:B--2---:R-:W-:Y:S02]  /*20ee0*/  SHF.R.S32.HI R0, RZ, 0x1f, R80 ;  /* 0x0000001fff007819 */ /* 0x004fe40000011450 */
[----:B------:R-:W-:-:S04]  /*20ef0*/  IADD3 R4, P0, R80, UR12, RZ ;  /* 0x0000000c50047c10 */ /* 0x000fc8000ff1e0ff */
[----:B------:R-:W-:Y:S01]  /*20f00*/  IADD3.X R5, R0, UR7, RZ, P0, !PT ;  /* 0x0000000700057c10 */ /* 0x000fe200087fe4ff */
[----:B------:R-:W-:Y:S01]  /*20f10*/  IMAD.U32 R0, RZ, RZ, UR25 ;  /* 0x00000019ff007e24 */ /* 0x000fe2000f8e00ff */
[----:B------:R-:W-:Y:S02]  /*20f20*/  ISETP.GE.AND P0, PT, R3, UR9, PT ;  /* 0x0000000903007c0c */ /* 0x000fe4000bf06270 */
[----:B------:R-:W-:Y:S01]  /*20f30*/  SHF.R.S32.HI R3, RZ, 0x1f, R2 ;  /* 0x0000001fff037819 */ /* 0x000fe20000011402 */
[----:B----4-:R-:W-:-:S04]  /*20f40*/  IMAD.WIDE.U32 R10, R10, c[0x0][0x1f0], R4 ;  /* 0x00007c000a0a7a25 */ /* 0x010fc800078e0004 */
[----:B------:R-:W-:Y:S01]  /*20f50*/  IMAD.WIDE R6, R0, 0x80, R2 ;  /* 0x0000008000067825 */ /* 0x000fe200078e0202 */
[----:B------:R-:W-:-:S05]  /*20f60*/  IADD3 R9, R11, UR4, RZ ;  /* 0x000000040b097c10 */ /* 0x000fca000fffe0ff */
[----:B------:R-:W-:Y:S05]  /*20f70*/  @P0 BRA `(.L_x_1113) ;  /* 0x000000b000000947 */ /* 0x000fea0003800000 */
[----:B-1----:R-:W-:Y:S01]  /*20f80*/  IMAD R0, R7, c[0x0][0x1e8], RZ ;  /* 0x00007a0007007a24 */ /* 0x002fe200078e02ff */
        /* <DEDUP_REMOVED lines=10> */
.L_x_1113:
[----:B-1----:R-:W-:Y:S05]  /*21030*/  BSYNC B0 ;  /* 0x0000000000007941 */ /* 0x002fea0003800000 */
.L_x_1112:
[----:B------:R-:W-:Y:S01]  /*21040*/  LEA.HI.SX32 R0, R13, 0x10, 0x1d ;  /* 0x000000100d007811 */ /* 0x000fe200078feaff */
[----:B------:R-:W-:Y:S03]  /*21050*/  BSSY B0, `(.L_x_1114) ;  /* 0x0000011000007945 */ /* 0x000fe60003800000 */
[----:B------:R-:W-:-:S13]  /*21060*/  ISETP.GE.AND P0, PT, R0, UR9, PT ;  /* 0x0000000900007c0c */ /* 0x000fda000bf06270 */
[----:B------:R-:W-:Y:S05]  /*21070*/  @P0 BRA `(.L_x_1115) ;  /* 0x000000e000000947 */ /* 0x000fea0003800000 */
[----:B------:R-:W-:Y:S01]  /*21080*/  IADD3 R12, P0, R6, 0x10, RZ ;  /* 0x00000010060c7810 */ /* 0x000fe20007f1e0ff */
[----:B------:R-:W-:Y:S01]  /*21090*/  IMAD.MOV.U32 R2, RZ, RZ, R10 ;  /* 0x000000ffff027224 */ /* 0x000fe200078e000a */
[----:B------:R-:W-:Y:S02]  /*210a0*/  MOV R3, R9 ;  /* 0x0000000900037202 */ /* 0x000fe40000000f00 */
[----:B------:R-:W-:Y:S01]  /*210b0*/  ISETP.GE.AND P1, PT, R80, c[0x0][0x220], PT ;  /* 0x0000880050007a0c */ /* 0x000fe20003f26270 */
[----:B------:R-:W-:Y:S01]  /*210c0*/  IMAD.X R0, RZ, RZ, R7, P0 ;  /* 0x000000ffff007224 */ /* 0x000fe200000e0607 */
[----:B-----5:R-:W-:Y:S01]  /*210d0*/  ISETP.GE.AND P0, PT, R14, c[0x0][0x220], PT ;  /* 0x000088000e007a0c */ /* 0x020fe20003f06270 */
        /* <DEDUP_REMOVED lines=8> */
.L_x_1115:
[----:B------:R-:W-:Y:S05]  /*21160*/  BSYNC B0 ;  /* 0x0000000000007941 */ /* 0x000fea0003800000 */
.L_x_1114:
[----:B------:R-:W-:Y:S01]  /*21170*/  LEA.HI.SX32 R0, R13, 0x20, 0x1d ;  /* 0x000000200d007811 */ /* 0x000fe200078feaff */
        /* <DEDUP_REMOVED lines=17> */
.L_x_1117:
[----:B------:R-:W-:Y:S05]  /*21290*/  BSYNC B0 ;  /* 0x0000000000007941 */ /* 0x000fea0003800000 */
.L_x_1116:
        /* <DEDUP_REMOVED lines=18> */
.L_x_1119:
[----:B------:R-:W-:Y:S05]  /*213c0*/  BSYNC B0 ;  /* 0x0000000000007941 */ /* 0x000fea0003800000 */
.L_x_1118:
        /* <DEDUP_REMOVED lines=18> */
.L_x_1121:
[----:B------:R-:W-:Y:S05]  /*214f0*/  BSYNC B0 ;  /* 0x0000000000007941 */ /* 0x000fea0003800000 */
.L_x_1120:
        /* <DEDUP_REMOVED lines=18> */
.L_x_1123:
[----:B------:R-:W-:Y:S05]  /*21620*/  BSYNC B0 ;  /* 0x0000000000007941 */ /* 0x000fea0003800000 */
.L_x_1122:
        /* <DEDUP_REMOVED lines=18> */
.L_x_1125:
[----:B------:R-:W-:Y:S05]  /*21750*/  BSYNC B0 ;  /* 0x0000000000007941 */ /* 0x000fea0003800000 */
.L_x_1124:
[----:B------:R-:W-:-:S04]  /*21760*/  LEA.HI.SX32 R0, R13, 0x70, 0x1d ;  /* 0x000000700d007811 */ /* 0x000fc800078feaff */
        /* <DEDUP_REMOVED lines=18> */
.L_x_1062:
[----:B------:R-:W-:Y:S01]  /*21890*/  UISETP.NE.AND UP3, UPT, UR24, -0x1, UPT ;  /* 0xffffffff1800788c */ /* 0x000fe2000bf65270 */
[----:B------:R-:W-:Y:S01]  /*218a0*/  LEA.HI R8, R9, R22, RZ, 0x3 ;  /* 0x0000001609087211 */ /* 0x000fe200078f18ff */
[----:B------:R-:W-:Y:S01]  /*218b0*/  USHF.R.S32.HI UR13, URZ, 0x1f, UR11 ;  /* 0x0000001f3f0d7899 */ /* 0x000fe2000801140b */
[----:B------:R-:W1:Y:S01]  /*218c0*/  S2R R12, SR_CTAID.Z ;  /* 0x00000000000c7919 */ /* 0x000e620000002700 */
[----:B------:R-:W-:Y:S01]  /*218d0*/  ULDC.64 UR6, c[0x0][0x1e8] ;  /* 0x00007a0000067ab9 */ /* 0x000fe20000000a00 */
[----:B------:R-:W-:Y:S01]  /*218e0*/  LOP3.LUT R0, R8, 0xfffffff8, RZ, 0xc0, !PT ;  /* 0xfffffff808007812 */ /* 0x000fe200078ec0ff */
[----:B------:R-:W-:Y:S01]  /*218f0*/  ULDC.64 UR4, c[0x0][0x1f0] ;  /* 0x00007c0000047ab9 */ /* 0x000fe20000000a00 */
[----:B------:R-:W-:Y:S01]  /*21900*/  SHF.R.S32.HI R8, RZ, 0x3, R8 ;  /* 0x00000003ff087819 */ /* 0x000fe20000011408 */
[----:B------:R-:W-:Y:S01]  /*21910*/  UIMAD UR4, UR13, UR4, URZ ;  /* 0x000000040d0472a4 */ /* 0x000fe2000f8e023f */
[----:B------:R-:W-:Y:S01]  /*21920*/  IMAD.U32 R6, RZ, RZ, UR25 ;  /* 0x00000019ff067e24 */ /* 0x000fe2000f8e00ff */
[----:B------:R-:W-:Y:S01]  /*21930*/  ULDC.U8 UR14, c[0x0][0x328] ;  /* 0x0000ca00000e7ab9 */ /* 0x000fe20000000000 */
[----:B------:R-:W-:Y:S01]  /*21940*/  IMAD.IADD R15, R22, 0x1, -R0 ;  /* 0x00000001160f7824 */ /* 0x000fe200078e0a00 */
[----:B------:R-:W-:Y:S01]  /*21950*/  @UP3 UIMAD.WIDE.U32 UR8, UR24, UR6, URZ ;  /* 0x00000006180832a5 */ /* 0x000fe2000f8e003f */
[--C-:B------:R-:W-:Y:S01]  /*21960*/  SHF.R.S32.HI R9, RZ, 0x1f, R8.reuse ;  /* 0x0000001fff097819 */ /* 0x100fe20000011408 */
[----:B------:R-:W-:Y:S01]  /*21970*/  @!UP3 USHF.R.S32.HI UR15, URZ, 0x1f, UR12 ;  /* 0x0000001f3f0fb899 */ /* 0x000fe2000801140c */
[----:B------:R-:W-:Y:S01]  /*21980*/  IMAD.SHL.U32 R14, R15, 0x8, RZ ;  /* 0x000000080f0e7824 */ /* 0x000fe200078e00ff */
[----:B------:R-:W-:Y:S01]  /*21990*/  ULDC.U8 UR6, c[0x0][0x329] ;  /* 0x0000ca4000067ab9 */ /* 0x000fe20000000000 */
[----:B------:R-:W-:Y:S01]  /*219a0*/  BSSY B0, `(.L_x_1126) ;  /* 0x000003a000007945 */ /* 0x000fe20003800000 */
[----:B------:R-:W-:Y:S01]  /*219b0*/  UISETP.NE.AND UP2, UPT, UR6, URZ, UPT ;  /* 0x0000003f0600728c */ /* 0x000fe2000bf45270 */
[----:B------:R-:W-:Y:S01]  /*219c0*/  IMAD.WIDE R6, R6, 0x80, R8 ;  /* 0x0000008006067825 */ /* 0x000fe200078e0208 */
[----:B------:R-:W-:Y:S01]  /*219d0*/  @UP3 UIMAD UR7, UR24, UR7, UR9 ;  /* 0x00000007180732a4 */ /* 0x000fe2000f8e0209 */
[----:B------:R-:W-:Y:S01]  /*219e0*/  IADD3 R23, R14, 0x40, RZ ;  /* 0x000000400e177810 */ /* 0x000fe20007ffe0ff */
[----:B------:R-:W-:-:S02]  /*219f0*/  UIMAD UR9, UR11, UR5, UR4 ;  /* 0x000000050b0972a4 */ /* 0x000fc4000f8e0204 */
[----:B------:R-:W-:Y:S02]  /*21a00*/  UISETP.NE.AND UP4, UPT, UR14, URZ, UPT ;  /* 0x0000003f0e00728c */ /* 0x000fe4000bf85270 */
[----:B------:R-:W-:Y:S02]  /*21a10*/  ULDC.64 UR4, c[0x0][0x1e0] ;  /* 0x0000780000047ab9 */ /* 0x000fe40000000a00 */
[----:B------:R-:W-:Y:S02]  /*21a20*/  @!UP3 UIMAD UR15, UR15, UR4, URZ ;  /* 0x000000040f0fb2a4 */ /* 0x000fe4000f8e023f */
[----:B------:R-:W-:Y:S02]  /*21a30*/  @UP3 UMOV UR18, UR8 ;  /* 0x0000000800123c82 */ /* 0x000fe40008000000 */
[----:B------:R-:W-:Y:S02]  /*21a40*/  @!UP2 UISETP.NE.AND UP1, UPT, UR14, URZ, UPT ;  /* 0x0000003f0e00a28c */ /* 0x000fe4000bf25270 */
[----:B------:R-:W-:-:S02]  /*21a50*/  @!UP3 UIMAD UR15, UR12, UR5, UR15 ;  /* 0x000000050c0fb2a4 */ /* 0x000fc4000f8e020f */
[----:B------:R-:W-:Y:S02]  /*21a60*/  ULDC UR13, c[0x0][0x214] ;  /* 0x00008500000d7ab9 */ /* 0x000fe40000000800 */
[----:B------:R-:W-:Y:S02]  /*21a70*/  @UP2 ULDC UR8, c[0x0][0x210] ;  /* 0x0000840000082ab9 */ /* 0x000fe40000000800 */
[----:B------:R-:W-:Y:S02]  /*21a80*/  UISETP.EQ.AND UP4, UPT, UR6, URZ, UP4 ;  /* 0x0000003f0600728c */ /* 0x000fe4000a782270 */
[----:B------:R-:W-:Y:S02]  /*21a90*/  ULDC UR5, c[0x0][0x234] ;  /* 0x00008d0000057ab9 */ /* 0x000fe40000000800 */
[----:B------:R-:W-:Y:S02]  /*21aa0*/  @!UP3 UIMAD.WIDE.U32 UR16, UR12, UR4, URZ ;  /* 0x000000040c10b2a5 */ /* 0x000fe4000f8e003f */
        /* <DEDUP_REMOVED lines=20> */
[----:B------:R-:W-:Y:S01]  /*21bf0*/  @!UP4 UMOV UR22, URZ ;  /* 0x0000003f0016cc82 */ /* 0x000fe20008000000 */
[----:B------:R-:W-:Y:S01]  /*21c00*/  IADD3 R11, R13, UR9, RZ ;  /* 0x000000090d0b7c10 */ /* 0x000fe2000fffe0ff */
[----:B------:R-:W-:Y:S02]  /*21c10*/  @UP4 UMOV UR22, UR24 ;  /* 0x0000001800164c82 */ /* 0x000fe40008000000 */
[----:B------:R-:W-:-:S02]  /*21c20*/  @!UP4 UMOV UR23, URZ ;  /* 0x0000003f0017cc82 */ /* 0x000fc40008000000 */
[----:B------:R-:W-:Y:S02]  /*21c30*/  USHF.R.S32.HI UR5, URZ, 0x1f, UR8 ;  /* 0x0000001f3f057899 */ /* 0x000fe40008011408 */
[----:B------:R-:W-:Y:S02]  /*21c40*/  @UP4 USHF.R.S32.HI UR23, URZ, 0x1f, UR24 ;  /* 0x0000001f3f174899 */ /* 0x000fe40008011418 */
        /* <DEDUP_REMOVED lines=15> */
.L_x_1127:
[----:B------:R-:W-:Y:S05]  /*21d40*/  BSYNC B0 ;  /* 0x0000000000007941 */ /* 0x000fea0003800000 */
.L_x_1126:
        /* <DEDUP_REMOVED lines=18> */
.L_x_1129:
[----:B------:R-:W-:Y:S05]  /*21e70*/  BSYNC B0 ;  /* 0x0000000000007941 */ /* 0x000fea0003800000 */
.L_x_1128:
        /* <DEDUP_REMOVED lines=18> */
.L_x_1131:
[----:B------:R-:W-:Y:S05]  /*21fa0*/  BSYNC B0 ;  /* 0x0000000000007941 */ /* 0x000fea0003800000 */
.L_x_1130:
        /* <DEDUP_REMOVED lines=18> */
.L_x_1133:
[----:B------:R-:W-:Y:S05]  /*220d0*/  BSYNC B0 ;  /* 0x0000000000007941 */ /* 0x000fea0003800000 */
.L_x_1132:
        /* <DEDUP_REMOVED lines=18> */
.L_x_1135:
[----:B------:R-:W-:Y:S05]  /*22200*/  BSYNC B0 ;  /* 0x0000000000007941 */ /* 0x000fea0003800000 */
.L_x_1134:
        /* <DEDUP_REMOVED lines=18> */
.L_x_1137:
[----:B------:R-:W-:Y:S05]  /*22330*/  BSYNC B0 ;  /* 0x0000000000007941 */ /* 0x000fea0003800000 */
.L_x_1136:
        /* <DEDUP_REMOVED lines=18> */
.L_x_1139:
[----:B------:R-:W-:Y:S05]  /*22460*/  BSYNC B0 ;  /* 0x0000000000007941 */ /* 0x000fea0003800000 */
.L_x_1138:
        /* <DEDUP_REMOVED lines=18> */
.L_x_1141:
[----:B------:R-:W-:Y:S05]  /*22590*/  BSYNC B0 ;  /* 0x0000000000007941 */ /* 0x000fea0003800000 */
.L_x_1140:
        /* <DEDUP_REMOVED lines=67> */
.L_x_1142:
        /* <DEDUP_REMOVED lines=11> */
.L_x_1414:


//--------------------- .text._ZN5flash16flash_fwd_kernelI23Flash_fwd_kernel_traitsILi128ELi128ELi32ELi4ELb0ELb0EN7cutlass6half_tE19Flash_kernel_traitsILi128ELi128ELi32ELi4ES3_EELb0ELb1ELb0ELb0ELb0ELb0ELb1ELb0EEEvNS_16Flash_fwd_paramsE --------------------------
	.section	.text._ZN5flash16flash_fwd_kernelI23Flash_fwd_kernel_traitsILi128ELi128ELi32ELi4ELb0ELb0EN7cutlass6half_tE19Flash_kernel_traitsILi128ELi128ELi32ELi4ES3_EELb0ELb1ELb0ELb0ELb0ELb0ELb1ELb0EEEvNS_16Flash_fwd_paramsE,"ax",@progbits
	.sectioninfo	@"SHI_REGISTERS=255"
	.align	128
        .global         _ZN5flash16flash_fwd_kernelI23Flash_fwd_kernel_traitsILi128ELi128ELi32ELi4ELb0ELb0EN7cutlass6half_tE19Flash_kernel_traitsILi128ELi128ELi32ELi4ES3_EELb0ELb1ELb0ELb0ELb0ELb0ELb1ELb0EEEvNS_16Flash_fwd_paramsE
        .type           _ZN5flash16flash_fwd_kernelI23Flash_fwd_kernel_traitsILi128ELi128ELi32ELi4ELb0ELb0EN7cutlass6half_tE19Flash_kernel_traitsILi128ELi128ELi32ELi4ES3_EELb0ELb1ELb0ELb0ELb0ELb0ELb1ELb0EEEvNS_16Flash_fwd_paramsE,@function
        .size           _ZN5flash16flash_fwd_kernelI23Flash_fwd_kernel_traitsILi128ELi128ELi32ELi4ELb0ELb0EN7cutlass6half_tE19Flash_kernel_traitsILi128ELi128ELi32ELi4ES3_EELb0ELb1ELb0ELb0ELb0ELb0ELb1ELb0EEEvNS_16Flash_fwd_paramsE,(.L_x_1415 - _ZN5flash16flash_fwd_kernelI23Flash_fwd_kernel_traitsILi128ELi128ELi32ELi4ELb0ELb0EN7cutlass6half_tE19Flash_kernel_traitsILi128ELi128ELi32ELi4ES3_EELb0ELb1ELb0ELb0ELb0ELb0ELb1ELb0EEEvNS_16Flash_fwd_paramsE)
        .other          _ZN5flash16flash_fwd_kernelI23Flash_fwd_kernel_traitsILi128ELi128ELi32ELi4ELb0ELb0EN7cutlass6half_tE19Flash_kernel_traitsILi128ELi128ELi32ELi4ES3_EELb0ELb1ELb0ELb0ELb0ELb0ELb1ELb0EEEvNS_16Flash_fwd_paramsE,@"STO_CUDA_ENTRY STV_DEFAULT"
_ZN5flash16flash_fwd_kernelI23Flash_fwd_kernel_traitsILi128ELi128ELi32ELi4ELb0ELb0EN7cutlass6half_tE19Flash_kernel_traitsILi128ELi128ELi32ELi4ES3_EELb0ELb1ELb0ELb0ELb0ELb0ELb1ELb0EEEvNS_16Flash_fwd_paramsE:
.text._ZN5flash16flash_fwd_kernelI23Flash_fwd_kernel_traitsILi128ELi128ELi32ELi4ELb0ELb0EN7cutlass6half_tE19Flash_kernel_traitsILi128ELi128ELi32ELi4ES3_EELb0ELb1ELb0ELb0ELb0ELb0ELb1ELb0EEEvNS_16Flash_fwd_paramsE:
[----:B------:R-:W-:Y:S02]  /*0000*/  MOV R1, c[0x0][0x28] ;  /* 0x00000a0000017a02 */ /* 0x000fe40000000f00 */
[----:B------:R-:W1:Y:S01]  /*0010*/  S2R R14, SR_CTAID.Y ;  /* 0x00000000000e7919 */ /* 0x000e620000002600 */
[----:B------:R-:W2:Y:S01]  /*0020*/  LDC.U8 R0, c[0x0][0x312] ;  /* 0x0000c480ff007b82 */ /* 0x000ea20000000000 */
[----:B------:R-:W-:Y:S01]  /*0030*/  ISETP.NE.U32.AND P2, PT, RZ, c[0x0][0x240], PT ;  /* 0x00009000ff007a0c */ /* 0x000fe20003f45070 */
[----:B------:R-:W-:Y:S01]  /*0040*/  IMAD.MOV.U32 R26, RZ, RZ, 0x4 ;  /* 0x00000004ff1a7424 */ /* 0x000fe200078e00ff */
[----:B------:R-:W-:Y:S01]  /*0050*/  ULDC.64 UR4, c[0x0][0x118] ;  /* 0x0000460000047ab9 */ /* 0x000fe20000000a00 */
[----:B------:R-:W-:Y:S01]  /*0060*/  IMAD.MOV.U32 R9, RZ, RZ, -0x1 ;  /* 0xffffffffff097424 */ /* 0x000fe200078e00ff */
[----:B------:R-:W-:Y:S02]  /*0070*/  ISETP.NE.AND.EX P2, PT, RZ, c[0x0][0x244], PT, P2 ;  /* 0x00009100ff007a0c */ /* 0x000fe40003f45320 */
[----:B------:R-:W-:Y:S02]  /*0080*/  ISETP.EQ.U32.AND P1, PT, RZ, c[0x0][0x248], PT ;  /* 0x00009200ff007a0c */ /* 0x000fe40003f22070 */
[----:B------:R-:W-:Y:S01]  /*0090*/  ISETP.NE.U32.AND P0, PT, RZ, c[0x0][0x250], PT ;  /* 0x00009400ff007a0c */ /* 0x000fe20003f05070 */
[----:B------:R-:W-:Y:S01]  /*00a0*/  IMAD.MOV.U32 R8, RZ, RZ, -0x1 ;  /* 0xffffffffff087424 */ /* 0x000fe200078e00ff */
[----:B------:R-:W-:-:S02]  /*00b0*/  IADD3 R1, R1, -0x50, RZ ;  /* 0xffffffb001017810 */ /* 0x000fc40007ffe0ff */
[----:B------:R-:W-:Y:S01]  /*00c0*/  ISETP.NE.AND.EX P0, PT, RZ, c[0x0][0x254], PT, P0 ;  /* 0x00009500ff007a0c */ /* 0x000fe20003f05300 */
[----:B-1----:R-:W-:Y:S01]  /*00d0*/  IMAD.WIDE R2, R14, R26, c[0x0][0x240] ;  /* 0x000090000e027625 */ /* 0x002fe200078e021a */
[----:B--2---:R-:W-:-:S04]  /*00e0*/  ISETP.NE.AND P3, PT, R0, RZ, PT ;  /* 0x000000ff0000720c */ /* 0x004fc80003f65270 */
[----:B------:R1:W2:Y:S01]  /*00f0*/  @P2 LDG.E R9, [R2.64] ;  /* 0x0000000402092981 */ /* 0x0002a2000c1e1900 */
[----:B------:R-:W-:Y:S01]  /*0100*/  ISETP.EQ.OR.EX P1, PT, RZ, c[0x0][0x24c], !P3, P1 ;  /* 0x00009300ff007a0c */ /* 0x000fe20005f22710 */
[----:B------:R-:W-:Y:S02]  /*0110*/  IMAD.WIDE R4, R14, R26, c[0x0][0x248] ;  /* 0x000092000e047625 */ /* 0x000fe400078e021a */
[----:B------:R1:W3:Y:S10]  /*0120*/  @P2 LDG.E R0, [R2.64+0x4] ;  /* 0x0000040402002981 */ /* 0x0002f4000c1e1900 */
[----:B------:R4:W5:Y:S01]  /*0130*/  @!P1 LDG.E R8, [R4.64] ;  /* 0x0000000404089981 */ /* 0x000962000c1e1900 */
[----:B------:R-:W-:-:S03]  /*0140*/  IMAD.MOV.U32 R7, RZ, RZ, RZ ;  /* 0x000000ffff077224 */ /* 0x000fc600078e00ff */
[----:B------:R-:W2:Y:S04]  /*0150*/  S2R R22, SR_CTAID.X ;  /* 0x0000000000167919 */ /* 0x000ea80000002500 */
[----:B------:R-:W2:Y:S01]  /*0160*/  S2R R28, SR_CTAID.Z ;  /* 0x00000000001c7919 */ /* 0x000ea20000002700 */
[----:B-1----:R-:W-:-:S05]  /*0170*/  @P0 IMAD.WIDE R2, R14, R26, c[0x0][0x250] ;  /* 0x000094000e020625 */ /* 0x002fca00078e021a */
[----:B------:R4:W5:Y:S01]  /*0180*/  @P0 LDG.E R7, [R2.64] ;  /* 0x0000000402070981 */ /* 0x000962000c1e1900 */
[----:B------:R-:W-:-:S04]  /*0190*/  ISETP.NE.U32.AND P0, PT, RZ, c[0x0][0x248], PT ;  /* 0x00009200ff007a0c */ /* 0x000fc80003f05070 */
[----:B------:R-:W-:Y:S01]  /*01a0*/  ISETP.NE.AND.EX P0, PT, RZ, c[0x0][0x24c], PT, P0 ;  /* 0x00009300ff007a0c */ /* 0x000fe20003f05300 */
[----:B--2---:R4:W-:Y:S01]  /*01b0*/  STL [R1+0x28], R9 ;  /* 0x0000280901007387 */ /* 0x0049e20000100800 */
[----:B---3--:R-:W-:Y:S02]  /*01c0*/  @P2 IMAD.IADD R19, R0, 0x1, -R9 ;  /* 0x0000000100132824 */ /* 0x008fe400078e0a09 */
[----:B------:R-:W-:-:S09]  /*01d0*/  @!P2 IMAD.MOV.U32 R19, RZ, RZ, c[0x0][0x214] ;  /* 0x00008500ff13a624 */ /* 0x000fd200078e00ff */
[----:B------:R-:W-:Y:S05]  /*01e0*/  @!P0 BRA `(.L_x_1143) ;  /* 0x0000004000008947 */ /* 0x000fea0003800000 */
[----:B------:R-:W2:Y:S02]  /*01f0*/  @P3 LDG.E R0, [R4.64+0x4] ;  /* 0x0000040404003981 */ /* 0x000ea4000c1e1900 */
[----:B--2--5:R-:W-:-:S06]  /*0200*/  @P3 IADD3 R0, R0, -R8, RZ ;  /* 0x8000000800003210 */ /* 0x024fcc0007ffe0ff */
[----:B------:R1:W5:Y:S01]  /*0210*/  @!P3 LDG.E R0, [R4.64] ;  /* 0x000000040400b981 */ /* 0x000362000c1e1900 */
[----:B------:R-:W-:Y:S05]  /*0220*/  BRA `(.L_x_1144) ;  /* 0x0000001000007947 */ /* 0x000fea0003800000 */
.L_x_1143:
[----:B------:R-:W-:Y:S02]  /*0230*/  MOV R0, c[0x0][0x218] ;  /* 0x0000860000007a02 */ /* 0x000fe40000000f00 */
.L_x_1144:
[----:B------:R-:W-:-:S04]  /*0240*/  ISETP.NE.U32.AND P2, PT, RZ, c[0x0][0x258], PT ;  /* 0x00009600ff007a0c */ /* 0x000fc80003f45070 */
[----:B------:R-:W-:-:S13]  /*0250*/  ISETP.NE.AND.EX P2, PT, RZ, c[0x0][0x25c], PT, P2 ;  /* 0x00009700ff007a0c */ /* 0x000fda0003f45320 */
[----:B----4-:R-:W-:-:S06]  /*0260*/  @P2 IMAD.WIDE R2, R14, R26, c[0x0][0x258] ;  /* 0x000096000e022625 */ /* 0x010fcc00078e021a */
        /* <DEDUP_REMOVED lines=10> */
[----:B------:R-:W2:Y:S01]  /*0310*/  S2R R25, SR_TID.X ;  /* 0x0000000000197919 */ /* 0x000ea20000002100 */
[----:B------:R-:W-:Y:S02]  /*0320*/  IADD3 R2, R49, 0x1f, RZ ;  /* 0x0000001f31027810 */ /* 0x000fe40007ffe0ff */
[----:B------:R-:W-:Y:S02]  /*0330*/  IADD3 R0, R0, c[0x0][0x2e8], R49 ;  /* 0x0000ba0000007a10 */ /* 0x000fe40007ffe031 */
[----:B------:R-:W-:Y:S02]  /*0340*/  SHF.R.S32.HI R3, RZ, 0x1f, R2 ;  /* 0x0000001fff037819 */ /* 0x000fe40000011402 */
[----:B-1----:R-:W-:Y:S02]  /*0350*/  SHF.R.S32.HI R4, RZ, 0x1f, R0 ;  /* 0x0000001fff047819 */ /* 0x002fe40000011400 */
[----:B------:R-:W-:-:S02]  /*0360*/  LEA.HI R2, R3, R2, RZ, 0x5 ;  /* 0x0000000203027211 */ /* 0x000fc400078f28ff */
[----:B------:R-:W-:Y:S02]  /*0370*/  LEA.HI R0, R4, R0, RZ, 0x5 ;  /* 0x0000000004007211 */ /* 0x000fe400078f28ff */
[----:B------:R-:W-:Y:S02]  /*0380*/  SHF.R.S32.HI R2, RZ, 0x5, R2 ;  /* 0x00000005ff027819 */ /* 0x000fe40000011402 */
[----:B------:R-:W-:-:S04]  /*0390*/  SHF.R.S32.HI R0, RZ, 0x5, R0 ;  /* 0x00000005ff007819 */ /* 0x000fc80000011400 */
[----:B------:R-:W-:-:S04]  /*03a0*/  IMNMX R244, R2, R0, PT ;  /* 0x0000000002f47217 */ /* 0x000fc80003800200 */
[----:B------:R-:W-:-:S13]  /*03b0*/  ISETP.GE.AND P0, PT, R244, 0x1, PT ;  /* 0x00000001f400780c */ /* 0x000fda0003f06270 */
[----:B------:R-:W-:Y:S05]  /*03c0*/  @!P0 BRA `(.L_x_1145) ;  /* 0x00014ca000008947 */ /* 0x000fea0003800000 */
[----:B--2---:R-:W-:Y:S02]  /*03d0*/  ISETP.NE.AND P1, PT, R9, -0x1, PT ;  /* 0xffffffff0900780c */ /* 0x004fe40003f25270 */
[----:B------:R-:W-:-:S11]  /*03e0*/  ISETP.NE.AND P0, PT, R8, -0x1, PT ;  /* 0xffffffff0800780c */ /* 0x000fd60003f05270 */
[----:B------:R-:W-:Y:S01]  /*03f0*/  @!P1 SHF.R.S32.HI R4, RZ, 0x1f, R14 ;  /* 0x0000001fff049819 */ /* 0x000fe2000001140e */
[----:B------:R-:W-:Y:S01]  /*0400*/  @P1 IMAD.WIDE.U32 R2, R9, c[0x0][0x190], RZ ;  /* 0x0000640009021a25 */ /* 0x000fe200078e00ff */
[----:B------:R-:W-:-:S03]  /*0410*/  @P0 IADD3 R0, R7, R8, RZ ;  /* 0x0000000807000210 */ /* 0x000fc60007ffe0ff */
[----:B------:R-:W-:Y:S01]  /*0420*/  @!P1 IMAD R6, R4, c[0x0][0x178], RZ ;  /* 0x00005e0004069a24 */ /* 0x000fe200078e02ff */
[----:B------:R-:W-:Y:S01]  /*0430*/  @P1 MOV R11, R2 ;  /* 0x00000002000b1202 */ /* 0x000fe20000000f00 */
[----:B------:R-:W-:Y:S02]  /*0440*/  @P1 IMAD R13, R9, c[0x0][0x194], R3 ;  /* 0x00006500090d1a24 */ /* 0x000fe400078e0203 */
[----:B------:R-:W-:-:S04]  /*0450*/  @P0 IMAD.WIDE.U32 R2, R0, c[0x0][0x198], RZ ;  /* 0x0000660000020a25 */ /* 0x000fc800078e00ff */
[----:B------:R-:W-:Y:S01]  /*0460*/  @!P1 IMAD.WIDE.U32 R4, R14, c[0x0][0x178], RZ ;  /* 0x00005e000e049a25 */ /* 0x000fe200078e00ff */
[----:B------:R-:W-:-:S03]  /*0470*/  @P0 MOV R12, R2 ;  /* 0x00000002000c0202 */ /* 0x000fc60000000f00 */
[----:B------:R-:W-:Y:S01]  /*0480*/  @!P1 IMAD R6, R14, c[0x0][0x17c], R6 ;  /* 0x00005f000e069a24 */ /* 0x000fe200078e0206 */
[----:B------:R-:W-:Y:S01]  /*0490*/  @!P1 MOV R11, R4 ;  /* 0x00000004000b9202 */ /* 0x000fe20000000f00 */
[----:B------:R-:W-:-:S03]  /*04a0*/  @P0 IMAD R18, R0, c[0x0][0x19c], R3 ;  /* 0x0000670000120a24 */ /* 0x000fc600078e0203 */
[----:B------:R-:W-:Y:S01]  /*04b0*/  @!P1 IADD3 R13, R5, R6, RZ ;  /* 0x00000006050d9210 */ /* 0x000fe20007ffe0ff */
[----:B------:R-:W-:Y:S05]  /*04c0*/  @P0 BRA `(.L_x_1146) ;  /* 0x000000b000000947 */ /* 0x000fea0003800000 */
[----:B------:R-:W-:Y:S01]  /*04d0*/  SHF.R.S32.HI R0, RZ, 0x1f, R7 ;  /* 0x0000001fff007819 */ /* 0x000fe20000011407 */
[----:B------:R-:W-:Y:S01]  /*04e0*/  IMAD.WIDE.U32 R2, R7, c[0x0][0x198], RZ ;  /* 0x0000660007027a25 */ /* 0x000fe200078e00ff */
[----:B------:R-:W-:-:S03]  /*04f0*/  SHF.R.S32.HI R4, RZ, 0x1f, R14 ;  /* 0x0000001fff047819 */ /* 0x000fc6000001140e */
[----:B------:R-:W-:Y:S02]  /*0500*/  IMAD R0, R0, c[0x0][0x198], RZ ;  /* 0x0000660000007a24 */ /* 0x000fe400078e02ff */
[----:B------:R-:W-:Y:S02]  /*0510*/  IMAD R4, R4, c[0x0][0x180], RZ ;  /* 0x0000600004047a24 */ /* 0x000fe400078e02ff */
[----:B------:R-:W-:-:S05]  /*0520*/  IMAD R0, R7, c[0x0][0x19c], R0 ;  /* 0x0000670007007a24 */ /* 0x000fca00078e0200 */
[----:B------:R-:W-:Y:S01]  /*0530*/  IADD3 R3, R3, R0, RZ ;  /* 0x0000000003037210 */ /* 0x000fe20007ffe0ff */
[----:B------:R-:W-:-:S04]  /*0540*/  IMAD R0, R14, c[0x0][0x184], R4 ;  /* 0x000061000e007a24 */ /* 0x000fc800078e0204 */
[----:B------:R-:W-:-:S05]  /*0550*/  IMAD.WIDE.U32 R2, R14, c[0x0][0x180], R2 ;  /* 0x000060000e027a25 */ /* 0x000fca00078e0002 */
[----:B------:R-:W-:Y:S02]  /*0560*/  IADD3 R18, R3, R0, RZ ;  /* 0x0000000003127210 */ /* 0x000fe40007ffe0ff */
[----:B------:R-:W-:Y:S02]  /*0570*/  MOV R12, R2 ;  /* 0x00000002000c7202 */ /* 0x000fe40000000f00 */
.L_x_1146:
[----:B------:R-:W-:Y:S02]  /*0580*/  IABS R4, c[0x0][0x1c8] ;  /* 0x0000720000047a13 */ /* 0x000fe40000000000 */
[----:B------:R-:W-:Y:S02]  /*0590*/  IABS R5, R28 ;  /* 0x0000001c00057213 */ /* 0x000fe40000000000 */
[----:B------:R-:W1:Y:S01]  /*05a0*/  I2F.RP R2, R4 ;  /* 0x0000000400027306 */ /* 0x000e620000209400 */
[----:B------:R-:W-:-:S07]  /*05b0*/  SHF.R.S32.HI R17, RZ, 0x1f, R28 ;  /* 0x0000001fff117819 */ /* 0x000fce000001141c */
[----:B-1----:R-:W1:Y:S02]  /*05c0*/  MUFU.RCP R2, R2 ;  /* 0x0000000200027308 */ /* 0x002e640000001000 */
[----:B-1----:R-:W-:-:S06]  /*05d0*/  IADD3 R2, R2, 0xffffffe, RZ ;  /* 0x0ffffffe02027810 */ /* 0x002fcc0007ffe0ff */
        /* <DEDUP_REMOVED lines=13> */
[----:B------:R-:W-:Y:S01]  /*06b0*/  ISETP.GE.U32.AND P3, PT, R2, R4, PT ;  /* 0x000000040200720c */ /* 0x000fe20003f66070 */
[----:B------:R-:W-:Y:S01]  /*06c0*/  @P0 IMAD.IADD R4, R7, 0x1, R8 ;  /* 0x0000000107040824 */ /* 0x000fe200078e0208 */
[----:B------:R-:W-:-:S04]  /*06d0*/  LOP3.LUT R2, R28, c[0x0][0x1c8], RZ, 0x3c, !PT ;  /* 0x000072001c027a12 */ /* 0x000fc800078e3cff */
[----:B------:R-:W-:Y:S01]  /*06e0*/  ISETP.GE.AND P1, PT, R2, RZ, PT ;  /* 0x000000ff0200720c */ /* 0x000fe20003f26270 */
[----:B------:R-:W-:-:S04]  /*06f0*/  @P0 IMAD.WIDE.U32 R2, R4, c[0x0][0x1a0], RZ ;  /* 0x0000680004020a25 */ /* 0x000fc800078e00ff */
[----:B------:R-:W-:Y:S01]  /*0700*/  @P0 IMAD R16, R4, c[0x0][0x1a4], R3 ;  /* 0x0000690004100a24 */ /* 0x000fe200078e0203 */
[----:B------:R-:W-:Y:S02]  /*0710*/  @P0 MOV R15, R2 ;  /* 0x00000002000f0202 */ /* 0x000fe40000000f00 */
[----:B------:R-:W-:-:S04]  /*0720*/  @P3 IADD3 R0, R0, 0x1, RZ ;  /* 0x0000000100003810 */ /* 0x000fc80007ffe0ff */
[----:B------:R-:W-:-:S05]  /*0730*/  MOV R10, R0 ;  /* 0x00000000000a7202 */ /* 0x000fca0000000f00 */
        /* <DEDUP_REMOVED lines=14> */
.L_x_1147:
[----:B------:R-:W-:Y:S01]  /*0820*/  SHF.R.S32.HI R21, RZ, 0x1f, R25 ;  /* 0x0000001fff157819 */ /* 0x000fe20000011419 */
[----:B------:R-:W-:Y:S01]  /*0830*/  IMAD.IADD R252, R19, 0x1, -R27 ;  /* 0x0000000113fc7824 */ /* 0x000fe200078e0a1b */
[----:B------:R-:W-:Y:S01]  /*0840*/  BSSY B0, `(.L_x_1148) ;  /* 0x000005a000007945 */ /* 0x000fe20003800000 */
[----:B------:R-:W-:Y:S01]  /*0850*/  IMAD R17, R17, c[0x0][0x1a8], RZ ;  /* 0x00006a0011117a24 */ /* 0x000fe200078e02ff */
[CC--:B------:R-:W-:Y:S01]  /*0860*/  LEA.HI R2, R21.reuse, R25.reuse, RZ, 0x3 ;  /* 0x0000001915027211 */ /* 0x0c0fe200078f18ff */
[----:B------:R-:W-:Y:S01]  /*0870*/  IMAD.MOV.U32 R29, RZ, RZ, 0x10 ;  /* 0x00000010ff1d7424 */ /* 0x000fe200078e00ff */
[----:B------:R-:W-:Y:S01]  /*0880*/  LEA.HI R24, R21, R25, RZ, 0x4 ;  /* 0x0000001915187211 */ /* 0x000fe200078f20ff */
[----:B------:R-:W-:Y:S01]  /*0890*/  IMAD R17, R28, c[0x0][0x1ac], R17 ;  /* 0x00006b001c117a24 */ /* 0x000fe200078e0211 */
[----:B------:R-:W-:-:S02]  /*08a0*/  SHF.R.S32.HI R8, RZ, 0x3, R2 ;  /* 0x00000003ff087819 */ /* 0x000fc40000011402 */
[----:B------:R-:W-:Y:S02]  /*08b0*/  LOP3.LUT R2, R2, 0xfffffff8, RZ, 0xc0, !PT ;  /* 0xfffffff802027812 */ /* 0x000fe400078ec0ff */
[----:B------:R-:W-:Y:S01]  /*08c0*/  LOP3.LUT R0, R24, 0xfffffff0, RZ, 0xc0, !PT ;  /* 0xfffffff018007812 */ /* 0x000fe200078ec0ff */
[----:B------:R-:W-:Y:S01]  /*08d0*/  IMAD.SHL.U32 R3, R8, 0x40, RZ ;  /* 0x0000004008037824 */ /* 0x000fe200078e00ff */
[----:B------:R-:W-:Y:S01]  /*08e0*/  SHF.R.S32.HI R9, RZ, 0x1f, R8 ;  /* 0x0000001fff097819 */ /* 0x000fe20000011408 */
[----:B------:R-:W-:Y:S01]  /*08f0*/  IMAD.IADD R20, R25, 0x1, -R2 ;  /* 0x0000000119147824 */ /* 0x000fe200078e0a02 */
[----:B------:R-:W-:Y:S01]  /*0900*/  LEA.HI R5, R21, R25, RZ, 0x6 ;  /* 0x0000001915057211 */ /* 0x000fe200078f30ff */
[----:B------:R-:W-:Y:S01]  /*0910*/  IMAD.IADD R0, R25, 0x1, -R0 ;  /* 0x0000000119007824 */ /* 0x000fe200078e0a00 */
[----:B------:R-:W-:Y:S01]  /*0920*/  LOP3.LUT R2, R3, 0x1c0, RZ, 0xc0, !PT ;  /* 0x000001c003027812 */ /* 0x000fe200078ec0ff */
[----:B------:R-:W-:Y:S02]  /*0930*/  IMAD.SHL.U32 R236, R20, 0x8, RZ ;  /* 0x0000000814ec7824 */ /* 0x000fe400078e00ff */
[----:B------:R-:W-:Y:S01]  /*0940*/  IMAD.WIDE R38, R22, 0x80, R8 ;  /* 0x0000008016267825 */ /* 0x000fe200078e0208 */
[----:B------:R-:W-:-:S02]  /*0950*/  SHF.R.S32.HI R4, RZ, 0x1f, R0 ;  /* 0x0000001fff047819 */ /* 0x000fc40000011400 */
[----:B------:R-:W-:Y:S01]  /*0960*/  LOP3.LUT R3, R2, 0x38, R236, 0xf8, !PT ;  /* 0x0000003802037812 */ /* 0x000fe200078ef8ec */
[----:B------:R-:W-:Y:S01]  /*0970*/  IMAD R14, R9, c[0x0][0x1a0], RZ ;  /* 0x00006800090e7a24 */ /* 0x000fe200078e02ff */
[----:B------:R-:W-:Y:S01]  /*0980*/  SHF.R.U32.HI R2, RZ, 0x3, R2 ;  /* 0x00000003ff027819 */ /* 0x000fe20000011602 */
[----:B------:R1:W-:Y:S01]  /*0990*/  STL.64 [R1+0x10], R38 ;  /* 0x0000102601007387 */ /* 0x0003e20000100a00 */
[----:B------:R-:W-:Y:S01]  /*09a0*/  LEA.HI R23, R4, R0, RZ, 0x3 ;  /* 0x0000000004177211 */ /* 0x000fe200078f18ff */
[----:B------:R-:W-:Y:S01]  /*09b0*/  IMAD.SHL.U32 R4, R5, 0x8, RZ ;  /* 0x0000000805047824 */ /* 0x000fe200078e00ff */
[----:B------:R-:W-:Y:S01]  /*09c0*/  LOP3.LUT R3, R3, R2, RZ, 0x3c, !PT ;  /* 0x0000000203037212 */ /* 0x000fe200078e3cff */
[----:B------:R-:W-:Y:S01]  /*09d0*/  IMAD R14, R8, c[0x0][0x1a4], R14 ;  /* 0x00006900080e7a24 */ /* 0x000fe200078e020e */
[----:B------:R-:W-:Y:S02]  /*09e0*/  LOP3.LUT R2, R23, 0xfffffff8, RZ, 0xc0, !PT ;  /* 0xfffffff817027812 */ /* 0x000fe400078ec0ff */
[----:B------:R-:W-:-:S02]  /*09f0*/  SHF.R.S32.HI R237, RZ, 0x1f, R236 ;  /* 0x0000001fffed7819 */ /* 0x000fc400000114ec */
[----:B------:R-:W-:Y:S01]  /*0a00*/  LOP3.LUT R224, R3, 0xfffffe00, R4, 0xf8, !PT ;  /* 0xfffffe0003e07812 */ /* 0x000fe200078ef804 */
[----:B------:R-:W-:Y:S01]  /*0a10*/  IMAD.IADD R22, R0, 0x1, -R2 ;  /* 0x0000000100167824 */ /* 0x000fe200078e0a02 */
[----:B------:R-:W-:Y:S01]  /*0a20*/  IADD3 R2, P0, R236, R11, RZ ;  /* 0x0000000bec027210 */ /* 0x000fe20007f1e0ff */
[----:B------:R-:W-:Y:S01]  /*0a30*/  IMAD.WIDE.U32 R6, R8, c[0x0][0x198], R236 ;  /* 0x0000660008067a25 */ /* 0x000fe200078e00ec */
[----:B------:R-:W-:Y:S01]  /*0a40*/  SHF.R.S32.HI R11, RZ, 0x1f, R10 ;  /* 0x0000001fff0b7819 */ /* 0x000fe2000001140a */
[----:B------:R1:W-:Y:S01]  /*0a50*/  STL.64 [R1+0x8], R236 ;  /* 0x000008ec01007387 */ /* 0x0003e20000100a00 */
[----:B------:R-:W-:Y:S01]  /*0a60*/  IADD3 R251, R236, 0x40, RZ ;  /* 0x00000040ecfb7810 */ /* 0x000fe20007ffe0ff */
[----:B------:R-:W-:Y:S01]  /*0a70*/  IMAD R0, R9, c[0x0][0x198], RZ ;  /* 0x0000660009007a24 */ /* 0x000fe200078e02ff */
[----:B------:R-:W-:Y:S01]  /*0a80*/  IADD3 R6, P1, R12, R6, RZ ;  /* 0x000000060c067210 */ /* 0x000fe20007f3e0ff */
[----:B------:R-:W-:Y:S02]  /*0a90*/  IMAD.X R3, R237, 0x1, R13, P0 ;  /* 0x00000001ed037824 */ /* 0x000fe400000e060d */
[----:B------:R-:W-:-:S04]  /*0aa0*/  IMAD.WIDE.U32 R4, R8, c[0x0][0x1a0], R236 ;  /* 0x0000680008047a25 */ /* 0x000fc800078e00ec */
[----:B------:R-:W-:Y:S02]  /*0ab0*/  IMAD R0, R8, c[0x0][0x19c], R0 ;  /* 0x0000670008007a24 */ /* 0x000fe400078e0200 */
[----:B------:R-:W-:Y:S01]  /*0ac0*/  IMAD.WIDE.U32 R12, R28, c[0x0][0x1a8], R2 ;  /* 0x00006a001c0c7a25 */ /* 0x000fe200078e0002 */
[----:B------:R-:W-:Y:S02]  /*0ad0*/  IADD3 R2, P0, R15, R4, RZ ;  /* 0x000000040f027210 */ /* 0x000fe40007f1e0ff */
[----:B------:R-:W-:Y:S01]  /*0ae0*/  IADD3.X R7, R18, R7, R0, P1, !PT ;  /* 0x0000000712077210 */ /* 0x000fe20000ffe400 */
[C---:B------:R-:W-:Y:S01]  /*0af0*/  IMAD R0, R11.reuse, c[0x0][0x1b8], RZ ;  /* 0x00006e000b007a24 */ /* 0x040fe200078e02ff */
[----:B------:R-:W-:Y:S01]  /*0b00*/  IADD3.X R3, R16, R5, R14, P0, !PT ;  /* 0x0000000510037210 */ /* 0x000fe200007fe40e */
[----:B------:R-:W-:Y:S01]  /*0b10*/  IMAD R4, R11, c[0x0][0x1b0], RZ ;  /* 0x00006c000b047a24 */ /* 0x000fe200078e02ff */
[----:B------:R-:W-:Y:S01]  /*0b20*/  R2P PR, R22, 0x6 ;  /* 0x0000000616007804 */ /* 0x000fe20000000000 */
[----:B------:R-:W-:Y:S01]  /*0b30*/  IMAD R5, R10, c[0x0][0x1bc], R0 ;  /* 0x00006f000a057a24 */ /* 0x000fe200078e0200 */
[----:B------:R-:W-:Y:S01]  /*0b40*/  ISETP.GE.AND P0, PT, R8, R252, PT ;  /* 0x000000fc0800720c */ /* 0x000fe20003f06270 */
[----:B------:R-:W-:Y:S01]  /*0b50*/  IMAD.WIDE.U32 R30, R10, c[0x0][0x1b8], R2 ;  /* 0x00006e000a1e7a25 */ /* 0x000fe200078e0002 */
[----:B------:R-:W-:-:S03]  /*0b60*/  LEA.HI R11, R21, R25, RZ, 0x5 ;  /* 0x00000019150b7211 */ /* 0x000fc600078f28ff */
[C---:B------:R-:W-:Y:S01]  /*0b70*/  IMAD R14, R10.reuse, c[0x0][0x1b4], R4 ;  /* 0x00006d000a0e7a24 */ /* 0x040fe200078e0204 */
[----:B------:R-:W-:Y:S01]  /*0b80*/  LOP3.LUT R0, R11, 0xffffffe0, RZ, 0xc0, !PT ;  /* 0xffffffe00b007812 */ /* 0x000fe200078ec0ff */
[----:B------:R-:W-:Y:S01]  /*0b90*/  IMAD.WIDE.U32 R34, R10, c[0x0][0x1b0], R6 ;  /* 0x00006c000a227a25 */ /* 0x000fe200078e0006 */
[----:B------:R-:W-:Y:S02]  /*0ba0*/  SHF.R.S32.HI R15, RZ, 0x5, R11 ;  /* 0x00000005ff0f7819 */ /* 0x000fe4000001140b */
[----:B------:R-:W-:Y:S01]  /*0bb0*/  SEL R4, R29, 0xfffffff0, !P1 ;  /* 0xfffffff01d047807 */ /* 0x000fe20004800000 */
[----:B------:R-:W-:Y:S01]  /*0bc0*/  IMAD.IADD R33, R31, 0x1, R5 ;  /* 0x000000011f217824 */ /* 0x000fe200078e0205 */
[----:B------:R1:W-:Y:S01]  /*0bd0*/  STL.64 [R1+0x20], R34 ;  /* 0x0000202201007387 */ /* 0x0003e20000100a00 */
[----:B------:R-:W-:Y:S02]  /*0be0*/  IMAD.IADD R37, R35, 0x1, R14 ;  /* 0x0000000123257824 */ /* 0x000fe400078e020e */
[----:B------:R-:W-:Y:S01]  /*0bf0*/  IMAD.MOV.U32 R28, RZ, RZ, 0x20 ;  /* 0x00000020ff1c7424 */ /* 0x000fe200078e00ff */
[----:B------:R1:W-:Y:S01]  /*0c00*/  STL.64 [R1+0x30], R30 ;  /* 0x0000301e01007387 */ /* 0x0003e20000100a00 */
[----:B------:R-:W-:-:S02]  /*0c10*/  IMAD.IADD R18, R25, 0x1, -R0 ;  /* 0x0000000119127824 */ /* 0x000fc400078e0a00 */
[----:B------:R-:W-:Y:S01]  /*0c20*/  IMAD.SHL.U32 R224, R224, 0x2, RZ ;  /* 0x00000002e0e07824 */ /* 0x000fe200078e00ff */
[----:B------:R1:W-:Y:S01]  /*0c30*/  STL [R1+0x4], R33 ;  /* 0x0000042101007387 */ /* 0x0003e20000100800 */
[----:B------:R-:W-:Y:S01]  /*0c40*/  IMAD.IADD R11, R13, 0x1, R17 ;  /* 0x000000010d0b7824 */ /* 0x000fe200078e0211 */
[----:B------:R-:W-:Y:S02]  /*0c50*/  SEL R0, R28, 0xffffffe0, !P2 ;  /* 0xffffffe01c007807 */ /* 0x000fe40005000000 */
[----:B------:R1:W-:Y:S01]  /*0c60*/  STL [R1+0x1c], R37 ;  /* 0x00001c2501007387 */ /* 0x0003e20000100800 */
[----:B------:R-:W-:Y:S05]  /*0c70*/  @P0 BRA `(.L_x_1149) ;  /* 0x0000016000000947 */ /* 0x000fea0003800000 */
[----:B------:R-:W-:Y:S01]  /*0c80*/  ISETP.GE.AND P2, PT, R236, c[0x0][0x220], PT ;  /* 0x00008800ec007a0c */ /* 0x000fe20003f46270 */
[----:B------:R-:W-:Y:S01]  /*0c90*/  IMAD R2, R39, c[0x0][0x190], RZ ;  /* 0x0000640027027a24 */ /* 0x000fe200078e02ff */
[----:B------:R-:W-:Y:S01]  /*0ca0*/  ISETP.GE.AND P1, PT, R251, c[0x0][0x220], PT ;  /* 0x00008800fb007a0c */ /* 0x000fe20003f26270 */
[----:B------:R-:W-:Y:S02]  /*0cb0*/  IMAD.MOV.U32 R10, RZ, RZ, R12 ;  /* 0x000000ffff0a7224 */ /* 0x000fe400078e000c */
[----:B------:R-:W-:-:S02]  /*0cc0*/  IMAD R2, R38, c[0x0][0x194], R2 ;  /* 0x0000650026027a24 */ /* 0x000fc400078e0202 */
        /* <DEDUP_REMOVED lines=17> */
.L_x_1149:
[----:B------:R-:W-:Y:S05]  /*0de0*/  BSYNC B0 ;  /* 0x0000000000007941 */ /* 0x000fea0003800000 */
.L_x_1148:
[----:B------:R-:W-:Y:S01]  /*0df0*/  IADD3 R16, R8, 0x10, RZ ;  /* 0x0000001008107810 */ /* 0x000fe20007ffe0ff */
[----:B------:R-:W-:Y:S03]  /*0e00*/  BSSY B0, `(.L_x_1150) ;  /* 0x000001c000007945 */ /* 0x000fe60003800000 */
[----:B------:R-:W-:-:S13]  /*0e10*/  ISETP.GE.AND P0, PT, R16, R252, PT ;  /* 0x000000fc1000720c */ /* 0x000fda0003f06270 */
        /* <DEDUP_REMOVED lines=26> */
.L_x_1151:
[----:B------:R-:W-:Y:S05]  /*0fc0*/  BSYNC B0 ;  /* 0x0000000000007941 */ /* 0x000fea0003800000 */
.L_x_1150:
[----:B--2---:R-:W-:Y:S01]  /*0fd0*/  IADD3 R2, R8, 0x20, RZ ;  /* 0x0000002008027810 */ /* 0x004fe20007ffe0ff */
[----:B------:R-:W-:Y:S03]  /*0fe0*/  BSSY B0, `(.L_x_1152) ;  /* 0x000001c000007945 */ /* 0x000fe60003800000 */
[----:B------:R-:W-:-:S13]  /*0ff0*/  ISETP.GE.AND P0, PT, R2, R252, PT ;  /* 0x000000fc0200720c */ /* 0x000fda0003f06270 */
[----:B------:R-:W-:Y:S05]  /*1000*/  @P0 BRA `(.L_x_1153) ;  /* 0x0000019000000947 */ /* 0x000fea0003800000 */
[----:B------:R-:W-:Y:S02]  /*1010*/  IADD3 R5, P0, R38, 0x20, RZ ;  /* 0x0000002026057810 */ /* 0x000fe40007f1e0ff */
[----:B------:R-:W-:Y:S02]  /*1020*/  ISETP.GE.AND P1, PT, R236, c[0x0][0x220], PT ;  /* 0x00008800ec007a0c */ /* 0x000fe40003f26270 */
[----:B------:R-:W-:Y:S01]  /*1030*/  MOV R3, R11 ;  /* 0x0000000b00037202 */ /* 0x000fe20000000f00 */
        /* <DEDUP_REMOVED lines=22> */
.L_x_1153:
[----:B------:R-:W-:Y:S05]  /*11a0*/  BSYNC B0 ;  /* 0x0000000000007941 */ /* 0x000fea0003800000 */
.L_x_1152:
[----:B------:R-:W-:Y:S01]  /*11b0*/  IADD3 R2, R8, 0x30, RZ ;  /* 0x0000003008027810 */ /* 0x000fe20007ffe0ff */
        /* <DEDUP_REMOVED lines=8> */
[----:B--2---:R-:W-:Y:S02]  /*1240*/  IMAD R6, R2, c[0x0][0x190], RZ ;  /* 0x0000640002067a24 */ /* 0x004fe400078e02ff */
        /* <DEDUP_REMOVED lines=19> */
.L_x_1155:
[----:B------:R-:W-:Y:S05]  /*1380*/  BSYNC B0 ;  /* 0x0000000000007941 */ /* 0x000fea0003800000 */
.L_x_1154:
        /* <DEDUP_REMOVED lines=29> */
.L_x_1157:
[----:B------:R-:W-:Y:S05]  /*1560*/  BSYNC B0 ;  /* 0x0000000000007941 */ /* 0x000fea0003800000 */
.L_x_1156:
        /* <DEDUP_REMOVED lines=29> */
.L_x_1159:
[----:B------:R-:W-:Y:S05]  /*1740*/  BSYNC B0 ;  /* 0x0000000000007941 */ /* 0x000fea0003800000 */
.L_x_1158:
[----:B------:R-:W-:Y:S01]  /*1750*/  IADD3 R2, R8, 0x60, RZ ;  /* 0x0000006008027810 */ /* 0x000fe20007ffe0ff */
[----:B------:R-:W-:Y:S03]  /*1760*/  BSSY B0, `(.L_x_1160) ;  /* 0x000001d000007945 */ /* 0x000fe60003800000 */
[----:B------:R-:W-:Y:S01]  /*1770*/  ISETP.GE.AND P0, PT, R2, R252, PT ;  /* 0x000000fc0200720c */ /* 0x000fe20003f06270 */
[----:B------:R3:W-:-:S12]  /*1780*/  STL [R1+0x44], R2 ;  /* 0x0000440201007387 */ /* 0x0007d80000100800 */
[----:B------:R-:W-:Y:S05]  /*1790*/  @P0 BRA `(.L_x_1161) ;  /* 0x0000019000000947 */ /* 0x000fea0003800000 */
[----:B------:R-:W-:Y:S02]  /*17a0*/  IADD3 R5, P0, R38, 0x60, RZ ;  /* 0x0000006026057810 */ /* 0x000fe40007f1e0ff */
[----:B------:R-:W-:Y:S02]  /*17b0*/  ISETP.GE.AND P1, PT, R236, c[0x0][0x220], PT ;  /* 0x00008800ec007a0c */ /* 0x000fe40003f26270 */
[----:B------:R-:W-:Y:S01]  /*17c0*/  MOV R3, R11 ;  /* 0x0000000b00037202 */ /* 0x000fe20000000f00 */
[----:B---3--:R-:W-:Y:S01]  /*17d0*/  IMAD.X R2, RZ, RZ, R39, P0 ;  /* 0x000000ffff027224 */ /* 0x008fe200000e0627 */
        /* <DEDUP_REMOVED lines=21> */
.L_x_1161:
[----:B------:R-:W-:Y:S05]  /*1930*/  BSYNC B0 ;  /* 0x0000000000007941 */ /* 0x000fea0003800000 */
.L_x_1160:
[----:B---3--:R-:W-:Y:S01]  /*1940*/  IADD3 R2, R8, 0x70, RZ ;  /* 0x0000007008027810 */ /* 0x008fe20007ffe0ff */
[----:B------:R-:W-:Y:S01]  /*1950*/  IMAD.MOV.U32 R14, RZ, RZ, c[0x0][0x198] ;  /* 0x00006600ff0e7624 */ /* 0x000fe200078e00ff */
[----:B------:R-:W-:Y:S01]  /*1960*/  BSSY B0, `(.L_x_1162) ;  /* 0x0000020000007945 */ /* 0x000fe20003800000 */
[----:B------:R-:W-:Y:S01]  /*1970*/  IMAD.MOV.U32 R21, RZ, RZ, 0x5 ;  /* 0x00000005ff157424 */ /* 0x000fe200078e00ff */
[----:B------:R-:W-:Y:S01]  /*1980*/  ISETP.GE.AND P0, PT, R2, R252, PT ;  /* 0x000000fc0200720c */ /* 0x000fe20003f06270 */
[----:B------:R3:W-:Y:S01]  /*1990*/  STL [R1+0x40], R2 ;  /* 0x0000400201007387 */ /* 0x0007e20000100800 */
[C---:B------:R-:W-:Y:S02]  /*19a0*/  IMAD.SHL.U32 R113, R14.reuse, 0x20, RZ ;  /* 0x000000200e717824 */ /* 0x040fe400078e00ff */
[----:B------:R-:W-:-:S09]  /*19b0*/  SHF.L.U64.HI R112, R14, R21, c[0x0][0x19c] ;  /* 0x000067000e707619 */ /* 0x000fd20000010215 */
[----:B------:R-:W-:Y:S05]  /*19c0*/  @P0 BRA `(.L_x_1163) ;  /* 0x0000019000000947 */ /* 0x000fea0003800000 */
[----:B---3--:R-:W-:Y:S01]  /*19d0*/  IADD3 R2, P0, R38, 0x70, RZ ;  /* 0x0000007026027810 */ /* 0x008fe20007f1e0ff */
[----:B--2---:R-:W-:Y:S01]  /*19e0*/  IMAD.MOV.U32 R6, RZ, RZ, R12 ;  /* 0x000000ffff067224 */ /* 0x004fe200078e000c */
        /* <DEDUP_REMOVED lines=23> */
.L_x_1163:
[----:B------:R-:W-:Y:S05]  /*1b60*/  BSYNC B0 ;  /* 0x0000000000007941 */ /* 0x000fea0003800000 */
.L_x_1162:
[----:B------:R-:W-:Y:S01]  /*1b70*/  MOV R120, R36 ;  /* 0x0000002400787202 */ /* 0x000fe20000000f00 */
[----:B------:R-:W-:Y:S01]  /*1b80*/  IMAD.MOV.U32 R120, RZ, RZ, R34 ;  /* 0x000000ffff787224 */ /* 0x000fe200078e0022 */
[----:B------:R-:W-:Y:S01]  /*1b90*/  MOV R121, R37 ;  /* 0x0000002500797202 */ /* 0x000fe20000000f00 */
[----:B------:R-:W-:Y:S01]  /*1ba0*/  BSSY B0, `(.L_x_1164) ;  /* 0x000001d000007945 */ /* 0x000fe20003800000 */
[----:B------:R-:W-:-:S03]  /*1bb0*/  IADD3 R48, R244, -0x1, RZ ;  /* 0xfffffffff4307810 */ /* 0x000fc60007ffe0ff */
[----:B------:R4:W-:Y:S01]  /*1bc0*/  STL.64 [R1+0x18], R120 ;  /* 0x0000187801007387 */ /* 0x0009e20000100a00 */
[----:B------:R-:W-:Y:S01]  /*1bd0*/  SHF.R.S32.HI R11, RZ, 0x1f, R48 ;  /* 0x0000001fff0b7819 */ /* 0x000fe20000011430 */
[----:B------:R-:W-:Y:S01]  /*1be0*/  IMAD R12, R48, -0x20, R49 ;  /* 0xffffffe0300c7824 */ /* 0x000fe200078e0231 */
[-C--:B------:R-:W-:Y:S01]  /*1bf0*/  MOV R206, R48.reuse ;  /* 0x0000003000ce7202 */ /* 0x080fe20000000f00 */
[----:B------:R-:W-:Y:S02]  /*1c00*/  IMAD R10, R112, R48, RZ ;  /* 0x00000030700a7224 */ /* 0x000fe400078e02ff */
[----:B--23--:R-:W-:Y:S01]  /*1c10*/  IMAD.WIDE.U32 R2, R48, R113, R120 ;  /* 0x0000007130027225 */ /* 0x00cfe200078e0078 */
[----:B------:R-:W-:-:S03]  /*1c20*/  ISETP.GE.AND P0, PT, R8, R12, PT ;  /* 0x0000000c0800720c */ /* 0x000fc60003f06270 */
[----:B------:R-:W-:-:S04]  /*1c30*/  IMAD R10, R11, R113, R10 ;  /* 0x000000710b0a7224 */ /* 0x000fc800078e020a */
[----:B------:R-:W-:-:S06]  /*1c40*/  IMAD.IADD R10, R3, 0x1, R10 ;  /* 0x00000001030a7824 */ /* 0x000fcc00078e020a */
        /* <DEDUP_REMOVED lines=18> */
.L_x_1165:
[----:B------:R-:W-:Y:S05]  /*1d70*/  BSYNC B0 ;  /* 0x0000000000007941 */ /* 0x000fea0003800000 */
.L_x_1164:
[----:B------:R-:W-:Y:S01]  /*1d80*/  ISETP.GE.AND P0, PT, R16, R12, PT ;  /* 0x0000000c1000720c */ /* 0x000fe20003f06270 */
[----:B------:R-:W-:Y:S01]  /*1d90*/  IMAD.MOV.U32 R17, RZ, RZ, c[0x0][0x1a0] ;  /* 0x00006800ff117624 */ /* 0x000fe200078e00ff */
[----:B------:R-:W-:Y:S01]  /*1da0*/  BSSY B0, `(.L_x_1166) ;  /* 0x0000019000007945 */ /* 0x000fe20003800000 */
[C---:B------:R-:W-:Y:S01]  /*1db0*/  SHF.L.U64.HI R246, R14.reuse, R26, c[0x0][0x19c] ;  /* 0x000067000ef67619 */ /* 0x040fe2000001021a */
[----:B------:R-:W-:Y:S02]  /*1dc0*/  IMAD.SHL.U32 R114, R14, 0x10, RZ ;  /* 0x000000100e727824 */ /* 0x000fe400078e00ff */
[C---:B------:R-:W-:Y:S01]  /*1dd0*/  SHF.L.U64.HI R234, R17.reuse, R21, c[0x0][0x1a4] ;  /* 0x0000690011ea7619 */ /* 0x040fe20000010215 */
[----:B------:R-:W-:-:S06]  /*1de0*/  IMAD.SHL.U32 R231, R17, 0x20, RZ ;  /* 0x0000002011e77824 */ /* 0x000fcc00078e00ff */
[----:B------:R-:W-:Y:S05]  /*1df0*/  @P0 BRA `(.L_x_1167) ;  /* 0x0000013000000947 */ /* 0x000fea0003800000 */
[----:B------:R-:W-:Y:S02]  /*1e00*/  ISETP.GE.AND P1, PT, R236, c[0x0][0x220], PT ;  /* 0x00008800ec007a0c */ /* 0x000fe40003f26270 */
[----:B------:R-:W-:Y:S02]  /*1e10*/  IADD3 R5, P2, R114, R2, RZ ;  /* 0x0000000272057210 */ /* 0x000fe40007f5e0ff */
[----:B------:R-:W-:-:S03]  /*1e20*/  ISETP.GE.AND P0, PT, R251, c[0x0][0x220], PT ;  /* 0x00008800fb007a0c */ /* 0x000fc60003f06270 */
[----:B------:R-:W-:-:S06]  /*1e30*/  IMAD.X R10, R246, 0x1, R10, P2 ;  /* 0x00000001f60a7824 */ /* 0x000fcc00010e060a */
        /* <DEDUP_REMOVED lines=15> */
.L_x_1167:
[----:B------:R-:W-:Y:S05]  /*1f30*/  BSYNC B0 ;  /* 0x0000000000007941 */ /* 0x000fea0003800000 */
.L_x_1166:
[----:B------:R-:W0:Y:S01]  /*1f40*/  LDGDEPBAR ;  /* 0x00000000000079af */ /* 0x000e220000000000 */
[----:B---3--:R-:W-:Y:S01]  /*1f50*/  IMAD.SHL.U32 R2, R20, 0x40, RZ ;  /* 0x0000004014027824 */ /* 0x008fe200078e00ff */
[----:B------:R-:W-:Y:S01]  /*1f60*/  SHF.R.S32.HI R10, RZ, 0x4, R24 ;  /* 0x00000004ff0a7819 */ /* 0x000fe20000011418 */
[C---:B------:R-:W-:Y:S01]  /*1f70*/  IMAD.SHL.U32 R3, R8.reuse, 0x8, RZ ;  /* 0x0000000808037824 */ /* 0x040fe200078e00ff */
[----:B------:R-:W-:Y:S01]  /*1f80*/  ISETP.GE.AND P0, PT, R8, R12, PT ;  /* 0x0000000c0800720c */ /* 0x000fe20003f06270 */
[----:B------:R-:W-:Y:S01]  /*1f90*/  IMAD R5, R234, R48, RZ ;  /* 0x00000030ea057224 */ /* 0x000fe200078e02ff */
[----:B------:R-:W-:Y:S01]  /*1fa0*/  LOP3.LUT R2, R2, 0x1c0, RZ, 0xc0, !PT ;  /* 0x000001c002027812 */ /* 0x000fe200078ec0ff */
[----:B------:R-:W-:Y:S01]  /*1fb0*/  IMAD.MOV.U32 R232, RZ, RZ, R32 ;  /* 0x000000ffffe87224 */ /* 0x000fe200078e0020 */
[----:B--2---:R-:W-:Y:S01]  /*1fc0*/  LEA.HI R6, R24, R10, RZ, 0x1 ;  /* 0x0000000a18067211 */ /* 0x004fe200078f08ff */
[----:B------:R-:W-:Y:S01]  /*1fd0*/  IMAD R14, R11, R231, R5 ;  /* 0x000000e70b0e7224 */ /* 0x000fe200078e0205 */
[----:B------:R-:W-:Y:S01]  /*1fe0*/  LOP3.LUT R7, R2, 0x8, R3, 0xf8, !PT ;  /* 0x0000000802077812 */ /* 0x000fe200078ef803 */
[----:B------:R-:W-:Y:S01]  /*1ff0*/  IMAD.MOV.U32 R233, RZ, RZ, R33 ;  /* 0x000000ffffe97224 */ /* 0x000fe200078e0021 */
[----:B------:R-:W-:Y:S01]  /*2000*/  LOP3.LUT R6, R6, 0xfffffffe, RZ, 0xc0, !PT ;  /* 0xfffffffe06067812 */ /* 0x000fe200078ec0ff */
[----:B------:R-:W-:Y:S01]  /*2010*/  IMAD.MOV.U32 R232, RZ, RZ, R30 ;  /* 0x000000ffffe87224 */ /* 0x000fe200078e001e */
[----:B------:R-:W-:Y:S01]  /*2020*/  SHF.R.U32.HI R2, RZ, 0x3, R2 ;  /* 0x00000003ff027819 */ /* 0x000fe20000011602 */
[----:B------:R-:W-:Y:S01]  /*2030*/  IMAD.SHL.U32 R25, R25, 0x2, RZ ;  /* 0x0000000219197824 */ /* 0x000fe200078e00ff */
[----:B------:R-:W-:Y:S01]  /*2040*/  SHF.R.S32.HI R8, RZ, 0x1f, R18 ;  /* 0x0000001fff087819 */ /* 0x000fe20000011412 */
[----:B------:R-:W-:Y:S01]  /*2050*/  IMAD.IADD R10, R10, 0x1, -R6 ;  /* 0x000000010a0a7824 */ /* 0x000fe200078e0a06 */
[----:B------:R-:W-:Y:S01]  /*2060*/  LOP3.LUT R13, R7, R2, RZ, 0x3c, !PT ;  /* 0x00000002070d7212 */ /* 0x000fe200078e3cff */
[----:B------:R-:W-:Y:S01]  /*2070*/  IMAD.SHL.U32 R2, R22, 0x40, RZ ;  /* 0x0000004016027824 */ /* 0x000fe200078e00ff */
[----:B------:R-:W-:Y:S01]  /*2080*/  LEA.HI R3, R8, R18, RZ, 0x2 ;  /* 0x0000001208037211 */ /* 0x000fe200078f10ff */
[----:B------:R-:W-:Y:S01]  /*2090*/  IMAD R7, R15, 0x10, R27 ;  /* 0x000000100f077824 */ /* 0x000fe200078e021b */
[----:B------:R-:W-:Y:S01]  /*20a0*/  SHF.R.S32.HI R5, RZ, 0x1f, R15 ;  /* 0x0000001fff057819 */ /* 0x000fe2000001140f */
[----:B------:R-:W-:Y:S01]  /*20b0*/  IMAD.SHL.U32 R6, R10, 0x8, RZ ;  /* 0x000000080a067824 */ /* 0x000fe200078e00ff */
[----:B------:R-:W-:-:S04]  /*20c0*/  DEPBAR.LE SB0, 0x0 ;  /* 0x000080000000791a */ /* 0x000fc80000000000 */
[----:B------:R-:W-:Y:S01]  /*20d0*/  BAR.SYNC.DEFER_BLOCKING 0x0 ;  /* 0x0000000000007b1d */ /* 0x000fe20000010000 */
[----:B------:R-:W-:Y:S01]  /*20e0*/  SHF.R.S32.HI R21, RZ, 0x2, R3 ;  /* 0x00000002ff157819 */ /* 0x000fe20000011403 */
[----:B------:R-:W-:Y:S01]  /*20f0*/  IMAD.SHL.U32 R8, R23, 0x40, RZ ;  /* 0x0000004017087824 */ /* 0x000fe200078e00ff */
[----:B------:R-:W-:Y:S02]  /*2100*/  LOP3.LUT R2, R2, 0x1c0, RZ, 0xc0, !PT ;  /* 0x000001c002027812 */ /* 0x000fe400078ec0ff */
[----:B------:R-:W-:Y:S01]  /*2110*/  LEA.HI R3, R5, R15, RZ, 0x2 ;  /* 0x0000000f05037211 */ /* 0x000fe200078f10ff */
[----:B------:R2:W-:Y:S01]  /*2120*/  STL [R1+0x3c], R21 ;  /* 0x00003c1501007387 */ /* 0x0005e20000100800 */
[----:B------:R-:W-:Y:S01]  /*2130*/  IADD3 R5, R7, 0x1, R21 ;  /* 0x0000000107057810 */ /* 0x000fe20007ffe015 */
[----:B------:R-:W-:Y:S01]  /*2140*/  BSSY B0, `(.L_x_1168) ;  /* 0x0000026000007945 */ /* 0x000fe20003800000 */
[----:B------:R-:W-:Y:S02]  /*2150*/  LOP3.LUT R6, R2, 0x8, R6, 0xf8, !PT ;  /* 0x0000000802067812 */ /* 0x000fe400078ef806 */
[----:B------:R-:W-:-:S02]  /*2160*/  SHF.R.U32.HI R7, RZ, 0x3, R2 ;  /* 0x00000003ff077819 */ /* 0x000fc40000011602 */
[----:B------:R-:W-:Y:S02]  /*2170*/  LOP3.LUT R2, R3, 0xfffffffc, RZ, 0xc0, !PT ;  /* 0xfffffffc03027812 */ /* 0x000fe400078ec0ff */
[----:B------:R-:W-:Y:S01]  /*2180*/  LOP3.LUT R3, R8, 0xfffffe00, RZ, 0xc0, !PT ;  /* 0xfffffe0008037812 */ /* 0x000fe200078ec0ff */
[----:B------:R-:W-:Y:S01]  /*2190*/  IMAD.WIDE.U32 R8, R48, R231, R232 ;  /* 0x000000e730087225 */ /* 0x000fe200078e00e8 */
[----:B------:R-:W-:Y:S02]  /*21a0*/  LOP3.LUT R7, R6, R7, RZ, 0x3c, !PT ;  /* 0x0000000706077212 */ /* 0x000fe400078e3cff */
[----:B------:R-:W-:Y:S01]  /*21b0*/  IADD3 R11, R49, R5, -R19 ;  /* 0x00000005310b7210 */ /* 0x000fe20007ffe813 */
[----:B------:R-:W-:Y:S01]  /*21c0*/  IMAD.IADD R2, R15, 0x1, -R2 ;  /* 0x000000010f027824 */ /* 0x000fe200078e0a02 */
[----:B------:R-:W-:Y:S01]  /*21d0*/  LOP3.LUT R245, R25, 0x6, RZ, 0xc0, !PT ;  /* 0x0000000619f57812 */ /* 0x000fe200078ec0ff */
[----:B------:R-:W-:Y:S01]  /*21e0*/  IMAD R6, R15, 0x400, R3 ;  /* 0x000004000f067824 */ /* 0x000fe200078e0203 */
[----:B------:R-:W-:Y:S01]  /*21f0*/  IADD3 R50, R11, c[0x0][0x2e8], RZ ;  /* 0x0000ba000b327a10 */ /* 0x000fe20007ffe0ff */
[----:B------:R2:W-:Y:S01]  /*2200*/  @P0 STS.128 [R224+0xa000], RZ ;  /* 0x00a000ffe0000388 */ /* 0x0005e20000000c00 */
[----:B------:R-:W-:-:S02]  /*2210*/  IMAD R5, R10, 0x200, R13 ;  /* 0x000002000a057824 */ /* 0x000fc400078e020d */
[C---:B------:R-:W-:Y:S01]  /*2220*/  IMAD.IADD R6, R7.reuse, 0x1, R6 ;  /* 0x0000000107067824 */ /* 0x040fe200078e0206 */
[----:B------:R2:W-:Y:S01]  /*2230*/  STL [R1+0x48], R2 ;  /* 0x0000480201007387 */ /* 0x0005e20000100800 */
[----:B------:R-:W-:Y:S01]  /*2240*/  LOP3.LUT R7, R7, R3, RZ, 0xfc, !PT ;  /* 0x0000000307077212 */ /* 0x000fe200078efcff */
[----:B------:R-:W-:Y:S02]  /*2250*/  IMAD.IADD R10, R9, 0x1, R14 ;  /* 0x00000001090a7824 */ /* 0x000fe400078e020e */
[----:B------:R2:W-:Y:S04]  /*2260*/  @P0 STS.128 [R224+0xb000], RZ ;  /* 0x00b000ffe0000388 */ /* 0x0005e80000000c00 */
[----:B------:R2:W-:Y:S01]  /*2270*/  STL.64 [R1], R232 ;  /* 0x000000e801007387 */ /* 0x0005e20000100a00 */
        /* <DEDUP_REMOVED lines=18> */
.L_x_1169:
[----:B------:R-:W-:Y:S05]  /*23a0*/  BSYNC B0 ;  /* 0x0000000000007941 */ /* 0x000fea0003800000 */
.L_x_1168:
[----:B------:R-:W-:Y:S01]  /*23b0*/  ISETP.GE.AND P0, PT, R16, R12, PT ;  /* 0x0000000c1000720c */ /* 0x000fe20003f06270 */
[----:B------:R-:W-:Y:S01]  /*23c0*/  BSSY B0, `(.L_x_1170) ;  /* 0x000001d000007945 */ /* 0x000fe20003800000 */
[C---:B------:R-:W-:Y:S01]  /*23d0*/  SHF.L.U64.HI R229, R17.reuse, R26, c[0x0][0x1a4] ;  /* 0x0000690011e57619 */ /* 0x040fe2000001021a */
[----:B------:R-:W-:Y:S01]  /*23e0*/  IMAD.SHL.U32 R230, R17, 0x10, RZ ;  /* 0x0000001011e67824 */ /* 0x000fe200078e00ff */
[----:B------:R-:W-:-:S03]  /*23f0*/  R2P PR, R20, 0x6 ;  /* 0x0000000614007804 */ /* 0x000fc60000000000 */
[----:B------:R3:W-:Y:S02]  /*2400*/  STL [R1+0x38], R229 ;  /* 0x000038e501007387 */ /* 0x0007e40000100800 */
[----:B--2---:R-:W-:Y:S02]  /*2410*/  SEL R3, R28, 0xffffffe0, !P2 ;  /* 0xffffffe01c037807 */ /* 0x004fe40005000000 */
[----:B------:R-:W-:Y:S02]  /*2420*/  SEL R2, R29, 0xfffffff0, !P1 ;  /* 0xfffffff01d027807 */ /* 0x000fe40004800000 */
[----:B------:R3:W-:Y:S04]  /*2430*/  @P0 STS.128 [R224+0xa800], RZ ;  /* 0x00a800ffe0000388 */ /* 0x0007e80000000c00 */
[----:B------:R3:W-:Y:S01]  /*2440*/  @P0 STS.128 [R224+0xb800], RZ ;  /* 0x00b800ffe0000388 */ /* 0x0007e20000000c00 */
[----:B------:R-:W-:Y:S05]  /*2450*/  @P0 BRA `(.L_x_1171) ;  /* 0x0000013000000947 */ /* 0x000fea0003800000 */
[----:B------:R-:W-:Y:S02]  /*2460*/  ISETP.GE.AND P1, PT, R236, c[0x0][0x220], PT ;  /* 0x00008800ec007a0c */ /* 0x000fe40003f26270 */
[----:B------:R-:W-:-:S02]  /*2470*/  IADD3 R8, P2, R230, R8, RZ ;  /* 0x00000008e6087210 */ /* 0x000fc40007f5e0ff */
        /* <DEDUP_REMOVED lines=17> */
.L_x_1171:
[----:B------:R-:W-:Y:S05]  /*2590*/  BSYNC B0 ;  /* 0x0000000000007941 */ /* 0x000fea0003800000 */
.L_x_1170:
[----:B------:R-:W-:Y:S01]  /*25a0*/  IMAD.SHL.U32 R214, R6, 0x2, RZ ;  /* 0x0000000206d67824 */ /* 0x000fe200078e00ff */
[----:B------:R-:W0:Y:S01]  /*25b0*/  LDGDEPBAR ;  /* 0x00000000000079af */ /* 0x000e220000000000 */
[----:B------:R-:W-:Y:S02]  /*25c0*/  IMAD.SHL.U32 R212, R5, 0x2, RZ ;  /* 0x0000000205d47824 */ /* 0x000fe400078e00ff */
[----:B------:R-:W-:Y:S01]  /*25d0*/  IMAD R216, R4, 0x2, R214 ;  /* 0x0000000204d87824 */ /* 0x000fe200078e02d6 */
[----:B------:R-:W-:Y:S01]  /*25e0*/  LDSM.16.M88.4 R12, [R214] ;  /* 0x00000000d60c783b */ /* 0x000fe20000000200 */
[----:B------:R-:W-:Y:S01]  /*25f0*/  IMAD R6, R2, 0x2, R212 ;  /* 0x0000000202067824 */ /* 0x000fe200078e02d4 */
[----:B------:R-:W-:Y:S01]  /*2600*/  IADD3 R5, R212, 0x8000, RZ ;  /* 0x00008000d4057810 */ /* 0x000fe20007ffe0ff */
[----:B------:R-:W-:Y:S01]  /*2610*/  IMAD R222, R0, 0x2, R214 ;  /* 0x0000000200de7824 */ /* 0x000fe200078e02d6 */
[----:B------:R-:W5:Y:S01]  /*2620*/  LDSM.16.M88.4 R24, [R212+0x8000] ;  /* 0x00800000d418783b */ /* 0x000f620000000200 */
[----:B------:R-:W-:-:S02]  /*2630*/  IMAD R221, R3, 0x2, R212 ;  /* 0x0000000203dd7824 */ /* 0x000fc400078e02d4 */
[----:B------:R-:W-:Y:S01]  /*2640*/  IMAD R223, R2, 0x2, R5 ;  /* 0x0000000202df7824 */ /* 0x000fe200078e0205 */
[----:B--2---:R-:W2:Y:S01]  /*2650*/  LDSM.16.M88.4 R8, [R214+0x2000] ;  /* 0x00200000d608783b */ /* 0x004ea20000000200 */
[----:B------:R-:W-:Y:S01]  /*2660*/  IMAD R220, R0, 0x2, R216 ;  /* 0x0000000200dc7824 */ /* 0x000fe200078e02d8 */
[C---:B------:R-:W-:Y:S01]  /*2670*/  IADD3 R5, R50.reuse, 0x40, RZ ;  /* 0x0000004032057810 */ /* 0x040fe20007ffe0ff */
[----:B------:R-:W-:Y:S01]  /*2680*/  IMAD R219, R3, 0x2, R223 ;  /* 0x0000000203db7824 */ /* 0x000fe200078e02df */
[----:B-1----:R-:W1:Y:S01]  /*2690*/  LDSM.16.M88.4 R28, [R212+0x8800] ;  /* 0x00880000d41c783b */ /* 0x002e620000000200 */
[----:B------:R-:W-:-:S03]  /*26a0*/  IADD3 R3, R50, 0x8, RZ ;  /* 0x0000000832037810 */ /* 0x000fc60007ffe0ff */
[----:B------:R-:W-:Y:S04]  /*26b0*/  LDSM.16.M88.4 R20, [R216] ;  /* 0x00000000d814783b */ /* 0x000fe80000000200 */
[----:B------:R-:W3:Y:S04]  /*26c0*/  LDSM.16.M88.4 R32, [R6+0x8000] ;  /* 0x008000000620783b */ /* 0x000ee80000000200 */
[----:B------:R-:W4:Y:S04]  /*26d0*/  LDSM.16.M88.4 R16, [R216+0x2000] ;  /* 0x00200000d810783b */ /* 0x000f280000000200 */
[----:B------:R-:W1:Y:S01]  /*26e0*/  LDSM.16.M88.4 R52, [R6+0x8800] ;  /* 0x008800000634783b */ /* 0x000e620000000200 */
[-C--:B-----5:R-:W-:Y:S08]  /*26f0*/  HMMA.16816.F32 R56, R12, R24.reuse, RZ ;  /* 0x000000180c38723c */ /* 0x0a0ff000000018ff */
[C---:B--2---:R-:W-:Y:S08]  /*2700*/  HMMA.16816.F32 R44, R8.reuse, R24, RZ ;  /* 0x00000018082c723c */ /* 0x044ff000000018ff */
[-C--:B------:R-:W-:Y:S08]  /*2710*/  HMMA.16816.F32 R64, R8, R26.reuse, RZ ;  /* 0x0000001a0840723c */ /* 0x080ff000000018ff */
[C---:B------:R-:W-:Y:S01]  /*2720*/  HMMA.16816.F32 R84, R12.reuse, R26, RZ ;  /* 0x0000001a0c54723c */ /* 0x040fe200000018ff */
[----:B------:R-:W-:Y:S07]  /*2730*/  LDSM.16.M88.4 R24, [R221+0x8000] ;  /* 0x00800000dd18783b */ /* 0x000fee0000000200 */
[C---:B-1----:R-:W-:Y:S08]  /*2740*/  HMMA.16816.F32 R68, R12.reuse, R28, RZ ;  /* 0x0000001c0c44723c */ /* 0x042ff000000018ff */
[----:B------:R-:W-:Y:S01]  /*2750*/  HMMA.16816.F32 R80, R12, R30, RZ ;  /* 0x0000001e0c50723c */ /* 0x000fe200000018ff */
[----:B------:R-:W1:Y:S07]  /*2760*/  LDSM.16.M88.4 R12, [R222] ;  /* 0x00000000de0c783b */ /* 0x000e6e0000000200 */
[C---:B------:R-:W-:Y:S08]  /*2770*/  HMMA.16816.F32 R40, R8.reuse, R28, RZ ;  /* 0x0000001c0828723c */ /* 0x040ff000000018ff */
[----:B------:R-:W-:Y:S01]  /*2780*/  HMMA.16816.F32 R36, R8, R30, RZ ;  /* 0x0000001e0824723c */ /* 0x000fe200000018ff */
[----:B------:R-:W2:Y:S07]  /*2790*/  LDSM.16.M88.4 R8, [R222+0x2000] ;  /* 0x00200000de08783b */ /* 0x000eae0000000200 */
[-C--:B---3--:R-:W-:Y:S01]  /*27a0*/  HMMA.16816.F32 R28, R20, R32.reuse, R56 ;  /* 0x00000020141c723c */ /* 0x088fe20000001838 */
[----:B------:R-:W-:Y:S07]  /*27b0*/  LDSM.16.M88.4 R56, [R219] ;  /* 0x00000000db38783b */ /* 0x000fee0000000200 */
[C---:B----4-:R-:W-:Y:S01]  /*27c0*/  HMMA.16816.F32 R60, R16.reuse, R32, R44 ;  /* 0x00000020103c723c */ /* 0x050fe2000000182c */
[----:B------:R-:W3:Y:S07]  /*27d0*/  LDSM.16.M88.4 R44, [R220] ;  /* 0x00000000dc2c783b */ /* 0x000eee0000000200 */
[----:B------:R-:W-:Y:S01]  /*27e0*/  HMMA.16816.F32 R88, R16, R52, R40 ;  /* 0x000000341058723c */ /* 0x000fe20000001828 */
[----:B------:R-:W-:Y:S07]  /*27f0*/  LDSM.16.M88.4 R40, [R220+0x2000] ;  /* 0x00200000dc28783b */ /* 0x000fee0000000200 */
[----:B-1----:R-:W-:Y:S08]  /*2800*/  HMMA.16816.F32 R28, R12, R24, R28 ;  /* 0x000000180c1c723c */ /* 0x002ff0000000181c */
[C---:B------:R-:W-:Y:S08]  /*2810*/  HMMA.16816.F32 R92, R16.reuse, R34, R64 ;  /* 0x00000022105c723c */ /* 0x040ff00000001840 */
[----:B------:R-:W-:Y:S01]  /*2820*/  HMMA.16816.F32 R76, R16, R54, R36 ;  /* 0x00000036104c723c */ /* 0x000fe20000001824 */
[----:B------:R-:W1:Y:S04]  /*2830*/  LDSM.16.M88.4 R16, [R221+0x8800] ;  /* 0x00880000dd10783b */ /* 0x000e680000000200 */
[----:B------:R-:W-:Y:S03]  /*2840*/  LDSM.16.M88.4 R36, [R214+0x4000] ;  /* 0x00400000d624783b */ /* 0x000fe60000000200 */
[----:B------:R-:W-:Y:S01]  /*2850*/  HMMA.16816.F32 R72, R20, R52, R68 ;  /* 0x000000341448723c */ /* 0x000fe20000001844 */
[----:B------:R-:W4:Y:S07]  /*2860*/  LDSM.16.M88.4 R68, [R212+0x9000] ;  /* 0x00900000d444783b */ /* 0x000f2e0000000200 */
[----:B--2---:R-:W-:Y:S08]  /*2870*/  HMMA.16816.F32 R60, R8, R24, R60 ;  /* 0x00000018083c723c */ /* 0x004ff0000000183c */
[C---:B------:R-:W-:Y:S01]  /*2880*/  HMMA.16816.F32 R64, R20.reuse, R34, R84 ;  /* 0x000000221440723c */ /* 0x040fe20000001854 */
[----:B------:R-:W2:Y:S04]  /*2890*/  LDSM.16.M88.4 R32, [R214+0x6000] ;  /* 0x00600000d620783b */ /* 0x000ea80000000200 */
[----:B------:R-:W-:Y:S03]  /*28a0*/  LDSM.16.M88.4 R84, [R6+0x9000] ;  /* 0x009000000654783b */ /* 0x000fe60000000200 */
[----:B------:R-:W-:Y:S08]  /*28b0*/  HMMA.16816.F32 R52, R20, R54, R80 ;  /* 0x000000361434723c */ /* 0x000ff00000001850 */
[----:B---3--:R-:W-:Y:S01]  /*28c0*/  HMMA.16816.F32 R20, R44, R56, R28 ;  /* 0x000000382c14723c */ /* 0x008fe2000000181c */
[----:B------:R-:W3:Y:S07]  /*28d0*/  LDSM.16.M88.4 R28, [R216+0x4000] ;  /* 0x00400000d81c783b */ /* 0x000eee0000000200 */
[C---:B-1----:R-:W-:Y:S08]  /*28e0*/  HMMA.16816.F32 R104, R8.reuse, R16, R88 ;  /* 0x000000100868723c */ /* 0x042ff00000001858 */
[----:B------:R-:W-:Y:S08]  /*28f0*/  HMMA.16816.F32 R88, R8, R26, R92 ;  /* 0x0000001a0858723c */ /* 0x000ff0000000185c */
[----:B------:R-:W-:Y:S08]  /*2900*/  HMMA.16816.F32 R60, R40, R56, R60 ;  /* 0x00000038283c723c */ /* 0x000ff0000000183c */
[----:B------:R-:W-:Y:S01]  /*2910*/  HMMA.16816.F32 R24, R12, R26, R64 ;  /* 0x0000001a0c18723c */ /* 0x000fe20000001840 */
[----:B------:R-:W-:Y:S07]  /*2920*/  LDSM.16.M88.4 R64, [R219+0x800] ;  /* 0x00080000db40783b */ /* 0x000fee0000000200 */
[----:B----4-:R-:W-:Y:S08]  /*2930*/  HMMA.16816.F32 R20, R36, R68, R20 ;  /* 0x000000442414723c */ /* 0x010ff00000001814 */
[----:B------:R-:W-:Y:S01]  /*2940*/  HMMA.16816.F32 R108, R8, R18, R76 ;  /* 0x00000012086c723c */ /* 0x000fe2000000184c */
[----:B------:R-:W-:Y:S07]  /*2950*/  LDSM.16.M88.4 R8, [R220+0x4000] ;  /* 0x00400000dc08783b */ /* 0x000fee0000000200 */
[C---:B------:R-:W-:Y:S08]  /*2960*/  HMMA.16816.F32 R96, R12.reuse, R16, R72 ;  /* 0x000000100c60723c */ /* 0x040ff00000001848 */
[----:B------:R-:W-:Y:S01]  /*2970*/  HMMA.16816.F32 R92, R12, R18, R52 ;  /* 0x000000120c5c723c */ /* 0x000fe20000001834 */
[----:B------:R-:W1:Y:S04]  /*2980*/  LDSM.16.M88.4 R16, [R216+0x6000] ;  /* 0x00600000d810783b */ /* 0x000e680000000200 */
[----:B------:R-:W-:Y:S03]  /*2990*/  LDSM.16.M88.4 R52, [R221+0x9000] ;  /* 0x00900000dd34783b */ /* 0x000fe60000000200 */
[----:B--2---:R-:W-:Y:S01]  /*29a0*/  HMMA.16816.F32 R76, R32, R68, R60 ;  /* 0x00000044204c723c */ /* 0x004fe2000000183c */
[----:B------:R-:W2:Y:S07]  /*29b0*/  LDSM.16.M88.4 R12, [R222+0x4000] ;  /* 0x00400000de0c783b */ /* 0x000eae0000000200 */
[----:B------:R-:W-:Y:S01]  /*29c0*/  HMMA.16816.F32 R72, R44, R58, R24 ;  /* 0x0000003a2c48723c */ /* 0x000fe20000001818 */
[----:B------:R-:W4:Y:S07]  /*29d0*/  LDSM.16.M88.4 R24, [R222+0x6000] ;  /* 0x00600000de18783b */ /* 0x000f2e0000000200 */
[----:B---3--:R-:W-:Y:S01]  /*29e0*/  HMMA.16816.F32 R60, R28, R84, R20 ;  /* 0x000000541c3c723c */ /* 0x008fe20000001814 */
[----:B------:R-:W-:Y:S07]  /*29f0*/  LDSM.16.M88.4 R20, [R220+0x6000] ;  /* 0x00600000dc14783b */ /* 0x000fee0000000200 */
[----:B------:R-:W-:Y:S01]  /*2a00*/  HMMA.16816.F32 R88, R40, R58, R88 ;  /* 0x0000003a2858723c */ /* 0x000fe20000001858 */
[----:B------:R-:W3:Y:S07]  /*2a10*/  LDSM.16.M88.4 R56, [R219+0x1000] ;  /* 0x00100000db38783b */ /* 0x000eee0000000200 */
[----:B------:R-:W-:Y:S08]  /*2a20*/  HMMA.16816.F32 R80, R36, R70, R72 ;  /* 0x000000462450723c */ /* 0x000ff00000001848 */
[----:B-1----:R-:W-:Y:S08]  /*2a30*/  HMMA.16816.F32 R76, R16, R84, R76 ;  /* 0x00000054104c723c */ /* 0x002ff0000000184c */
[----:B--2---:R-:W-:Y:S01]  /*2a40*/  HMMA.16816.F32 R72, R12, R52, R60 ;  /* 0x000000340c48723c */ /* 0x004fe2000000183c */
[----:B------:R-:W1:Y:S07]  /*2a50*/  LDSM.16.M88.4 R60, [R212+0x9800] ;  /* 0x00980000d43c783b */ /* 0x000e6e0000000200 */
[----:B------:R-:W-:Y:S08]  /*2a60*/  HMMA.16816.F32 R88, R32, R70, R88 ;  /* 0x000000462058723c */ /* 0x000ff00000001858 */
[C---:B------:R-:W-:Y:S08]  /*2a70*/  HMMA.16816.F32 R96, R44.reuse, R64, R96 ;  /* 0x000000402c60723c */ /* 0x040ff00000001860 */
[----:B------:R-:W-:Y:S01]  /*2a80*/  HMMA.16816.F32 R100, R44, R66, R92 ;  /* 0x000000422c64723c */ /* 0x000fe2000000185c */
[----:B------:R2:W5:Y:S07]  /*2a90*/  LDSM.16.M88.4 R44, [R6+0x9800] ;  /* 0x00980000062c783b */ /* 0x00056e0000000200 */
[----:B----4-:R-:W-:Y:S08]  /*2aa0*/  HMMA.16816.F32 R68, R24, R52, R76 ;  /* 0x000000341844723c */ /* 0x010ff0000000184c */
[----:B------:R-:W-:Y:S08]  /*2ab0*/  HMMA.16816.F32 R76, R40, R64, R104 ;  /* 0x00000040284c723c */ /* 0x000ff00000001868 */
[----:B------:R-:W-:Y:S01]  /*2ac0*/  HMMA.16816.F32 R80, R28, R86, R80 ;  /* 0x000000561c50723c */ /* 0x000fe20000001850 */
[----:B--2---:R-:W-:-:S07]  /*2ad0*/  IADD3 R6, R50, 0x48, RZ ;  /* 0x0000004832067810 */ /* 0x004fce0007ffe0ff */
[----:B---3--:R-:W-:Y:S08]  /*2ae0*/  HMMA.16816.F32 R92, R8, R56, R72 ;  /* 0x00000038085c723c */ /* 0x008ff00000001848 */
[----:B------:R-:W-:Y:S08]  /*2af0*/  HMMA.16816.F32 R84, R16, R86, R88 ;  /* 0x000000561054723c */ /* 0x000ff00000001858 */
[----:B-1----:R-:W-:Y:S08]  /*2b00*/  HMMA.16816.F32 R72, R36, R60, R96 ;  /* 0x0000003c2448723c */ /* 0x002ff00000001860 */
[----:B------:R-:W-:Y:S01]  /*2b10*/  HMMA.16816.F32 R88, R20, R56, R68 ;  /* 0x000000381458723c */ /* 0x000fe20000001844 */
[----:B------:R-:W1:Y:S01]  /*2b20*/  LDSM.16.M88.4 R68, [R221+0x9800] ;  /* 0x00980000dd44783b */ /* 0x000e620000000200 */
[----:B------:R-:W-:-:S04]  /*2b30*/  FMUL.FTZ R2, R92, c[0x0][0x2ec] ;  /* 0x0000bb005c027a20 */ /* 0x000fc80000410000 */
[----:B------:R2:W-:Y:S02]  /*2b40*/  MUFU.TANH R96, R2 ;  /* 0x0000000200607308 */ /* 0x0005e40000002400 */
[----:B------:R-:W-:Y:S08]  /*2b50*/  HMMA.16816.F32 R40, R40, R66, R108 ;  /* 0x000000422828723c */ /* 0x000ff0000000186c */
[----:B------:R-:W-:Y:S01]  /*2b60*/  HMMA.16816.F32 R76, R32, R60, R76 ;  /* 0x0000003c204c723c */ /* 0x000fe2000000184c */
[----:B--2---:R-:W-:-:S07]  /*2b70*/  FMUL.FTZ R2, R93, c[0x0][0x2ec] ;  /* 0x0000bb005d027a20 */ /* 0x004fce0000410000 */
[-C--:B------:R-:W-:Y:S01]  /*2b80*/  HMMA.16816.F32 R80, R12, R54.reuse, R80 ;  /* 0x000000360c50723c */ /* 0x080fe20000001850 */
[----:B------:R2:W3:Y:S07]  /*2b90*/  MUFU.TANH R65, R2 ;  /* 0x0000000200417308 */ /* 0x0004ee0000002400 */
[----:B------:R-:W-:Y:S08]  /*2ba0*/  HMMA.16816.F32 R84, R24, R54, R84 ;  /* 0x000000361854723c */ /* 0x000ff00000001854 */
[----:B-----5:R-:W-:Y:S01]  /*2bb0*/  HMMA.16816.F32 R52, R28, R44, R72 ;  /* 0x0000002c1c34723c */ /* 0x020fe20000001848 */
[----:B--2---:R-:W-:-:S04]  /*2bc0*/  FMUL.FTZ R2, R94, c[0x0][0x2ec] ;  /* 0x0000bb005e027a20 */ /* 0x004fc80000410000 */
[----:B------:R2:W-:Y:S03]  /*2bd0*/  MUFU.TANH R93, R2 ;  /* 0x00000002005d7308 */ /* 0x0005e60000002400 */
[----:B------:R-:W-:Y:S01]  /*2be0*/  HMMA.16816.F32 R72, R36, R62, R100 ;  /* 0x0000003e2448723c */ /* 0x000fe20000001864 */
[----:B------:R-:W4:Y:S01]  /*2bf0*/  LDSM.16.M88.4 R36, [R219+0x1800] ;  /* 0x00180000db24783b */ /* 0x000f220000000200 */
[----:B------:R-:W-:-:S06]  /*2c00*/  DEPBAR.LE SB0, 0x0 ;  /* 0x000080000000791a */ /* 0x000fcc0000000000 */
[----:B------:R-:W-:Y:S01]  /*2c10*/  HMMA.16816.F32 R32, R32, R62, R40 ;  /* 0x0000003e2020723c */ /* 0x000fe20000001828 */
[----:B--2---:R-:W-:-:S07]  /*2c20*/  FMUL.FTZ R2, R95, c[0x0][0x2ec] ;  /* 0x0000bb005f027a20 */ /* 0x004fce0000410000 */
[----:B------:R-:W-:Y:S01]  /*2c30*/  HMMA.16816.F32 R76, R16, R44, R76 ;  /* 0x0000002c104c723c */ /* 0x000fe2000000184c */
[----:B------:R2:W5:Y:S07]  /*2c40*/  MUFU.TANH R64, R2 ;  /* 0x0000000200407308 */ /* 0x00056e0000002400 */
[-C--:B------:R-:W-:Y:S08]  /*2c50*/  HMMA.16816.F32 R80, R8, R58.reuse, R80 ;  /* 0x0000003a0850723c */ /* 0x080ff00000001850 */
[----:B------:R-:W-:Y:S01]  /*2c60*/  HMMA.16816.F32 R84, R20, R58, R84 ;  /* 0x0000003a1454723c */ /* 0x000fe20000001854 */
[----:B--2---:R-:W-:-:S04]  /*2c70*/  FMUL.FTZ R2, R88, c[0x0][0x2ec] ;  /* 0x0000bb0058027a20 */ /* 0x004fc80000410000 */
[----:B------:R2:W-:Y:S03]  /*2c80*/  MUFU.TANH R92, R2 ;  /* 0x00000002005c7308 */ /* 0x0005e60000002400 */
[----:B-1----:R-:W-:Y:S08]  /*2c90*/  HMMA.16816.F32 R56, R12, R68, R52 ;  /* 0x000000440c38723c */ /* 0x002ff00000001834 */
[----:B------:R-:W-:Y:S01]  /*2ca0*/  HMMA.16816.F32 R28, R28, R46, R72 ;  /* 0x0000002e1c1c723c */ /* 0x000fe20000001848 */
[----:B------:R-:W-:-:S02]  /*2cb0*/  FMUL.FTZ R82, R82, c[0x0][0x2ec] ;  /* 0x0000bb0052527a20 */ /* 0x000fc40000410000 */
[----:B------:R-:W-:Y:S02]  /*2cc0*/  FMUL.FTZ R81, R81, c[0x0][0x2ec] ;  /* 0x0000bb0051517a20 */ /* 0x000fe40000410000 */
[----:B------:R-:W-:Y:S02]  /*2cd0*/  FMUL.FTZ R83, R83, c[0x0][0x2ec] ;  /* 0x0000bb0053537a20 */ /* 0x000fe40000410000 */
[----:B--2---:R-:W-:Y:S01]  /*2ce0*/  FMUL.FTZ R2, R89, c[0x0][0x2ec] ;  /* 0x0000bb0059027a20 */ /* 0x004fe20000410000 */
[----:B------:R-:W-:Y:S01]  /*2cf0*/  HMMA.16816.F32 R16, R16, R46, R32 ;  /* 0x0000002e1010723c */ /* 0x000fe20000001820 */
[----:B------:R-:W-:Y:S01]  /*2d00*/  FMUL.FTZ R84, R84, c[0x0][0x2ec] ;  /* 0x0000bb0054547a20 */ /* 0x000fe20000410000 */
[----:B------:R-:W-:Y:S01]  /*2d10*/  MUFU.TANH R45, R81 ;  /* 0x00000051002d7308 */ /* 0x000fe20000002400 */
[----:B------:R-:W-:Y:S02]  /*2d20*/  FMUL.FTZ R86, R86, c[0x0][0x2ec] ;  /* 0x0000bb0056567a20 */ /* 0x000fe40000410000 */
[----:B------:R-:W-:-:S03]  /*2d30*/  FMUL.FTZ R85, R85, c[0x0][0x2ec] ;  /* 0x0000bb0055557a20 */ /* 0x000fc60000410000 */
[----:B------:R-:W-:Y:S02]  /*2d40*/  HMMA.16816.F32 R52, R24, R68, R76 ;  /* 0x000000441834723c */ /* 0x000fe4000000184c */
[----:B------:R1:W2:Y:S06]  /*2d50*/  MUFU.TANH R61, R2 ;  /* 0x00000002003d7308 */ /* 0x0002ac0000002400 */
[----:B----4-:R-:W-:Y:S02]  /*2d60*/  HMMA.16816.F32 R56, R8, R36, R56 ;  /* 0x000000240838723c */ /* 0x010fe40000001838 */
[----:B------:R-:W-:Y:S06]  /*2d70*/  MUFU.TANH R82, R82 ;  /* 0x0000005200527308 */ /* 0x000fec0000002400 */
[-C--:B------:R-:W-:Y:S01]  /*2d80*/  HMMA.16816.F32 R12, R12, R70.reuse, R28 ;  /* 0x000000460c0c723c */ /* 0x080fe2000000181c */
[----:B-1----:R-:W-:Y:S01]  /*2d90*/  FMUL.FTZ R2, R90, c[0x0][0x2ec] ;  /* 0x0000bb005a027a20 */ /* 0x002fe20000410000 */
[----:B------:R-:W-:Y:S06]  /*2da0*/  MUFU.TANH R84, R84 ;  /* 0x0000005400547308 */ /* 0x000fec0000002400 */
[----:B------:R-:W-:Y:S02]  /*2db0*/  HMMA.16816.F32 R24, R24, R70, R16 ;  /* 0x000000461818723c */ /* 0x000fe40000001810 */
[----:B------:R1:W-:Y:S06]  /*2dc0*/  MUFU.TANH R88, R2 ;  /* 0x0000000200587308 */ /* 0x0003ec0000002400 */
[----:B------:R-:W-:Y:S01]  /*2dd0*/  HMMA.16816.F32 R40, R20, R36, R52 ;  /* 0x000000241428723c */ /* 0x000fe20000001834 */
[----:B------:R-:W-:Y:S01]  /*2de0*/  FMUL.FTZ R56, R56, c[0x0][0x2ec] ;  /* 0x0000bb0038387a20 */ /* 0x000fe20000410000 */
[----:B------:R-:W-:Y:S01]  /*2df0*/  MUFU.TANH R86, R86 ;  /* 0x0000005600567308 */ /* 0x000fe20000002400 */
[----:B------:R-:W-:-:S05]  /*2e00*/  FMUL.FTZ R57, R57, c[0x0][0x2ec] ;  /* 0x0000bb0039397a20 */ /* 0x000fca0000410000 */
[-C--:B------:R-:W-:Y:S01]  /*2e10*/  HMMA.16816.F32 R28, R8, R38.reuse, R12 ;  /* 0x00000026081c723c */ /* 0x080fe2000000180c */
[----:B-1----:R-:W-:Y:S01]  /*2e20*/  FMUL.FTZ R2, R91, c[0x0][0x2ec] ;  /* 0x0000bb005b027a20 */ /* 0x002fe20000410000 */
[----:B------:R-:W-:Y:S05]  /*2e30*/  MUFU.TANH R83, R83 ;  /* 0x0000005300537308 */ /* 0x000fea0000002400 */
[-C--:B------:R-:W-:Y:S01]  /*2e40*/  IMNMX R9, R3, R49.reuse, PT ;  /* 0x0000003103097217 */ /* 0x080fe20003800200 */
[----:B------:R-:W-:Y:S01]  /*2e50*/  HMMA.16816.F32 R20, R20, R38, R24 ;  /* 0x000000261414723c */ /* 0x000fe20000001818 */
[-C--:B------:R-:W-:Y:S02]  /*2e60*/  IMNMX R11, R5, R49.reuse, PT ;  /* 0x00000031050b7217 */ /* 0x080fe40003800200 */
[-C--:B------:R-:W-:Y:S01]  /*2e70*/  IMNMX R10, R50, R49.reuse, PT ;  /* 0x00000031320a7217 */ /* 0x080fe20003800200 */
[----:B------:R1:W4:Y:S01]  /*2e80*/  MUFU.TANH R60, R2 ;  /* 0x00000002003c7308 */ /* 0x0003220000002400 */
[----:B------:R-:W-:-:S03]  /*2e90*/  IMNMX R12, R6, R49, PT ;  /* 0x00000031060c7217 */ /* 0x000fc60003800200 */
[----:B------:R-:W-:Y:S02]  /*2ea0*/  FMUL.FTZ R40, R40, c[0x0][0x2ec] ;  /* 0x0000bb0028287a20 */ /* 0x000fe40000410000 */
[----:B------:R-:W-:Y:S02]  /*2eb0*/  FMUL.FTZ R6, R42, c[0x0][0x2ec] ;  /* 0x0000bb002a067a20 */ /* 0x000fe40000410000 */
[----:B------:R-:W-:Y:S01]  /*2ec0*/  MUFU.TANH R85, R85 ;  /* 0x0000005500557308 */ /* 0x000fe20000002400 */
[----:B------:R-:W-:-:S03]  /*2ed0*/  FMUL.FTZ R41, R41, c[0x0][0x2ec] ;  /* 0x0000bb0029297a20 */ /* 0x000fc60000410000 */
[----:B------:R-:W-:Y:S02]  /*2ee0*/  FMUL.FTZ R28, R28, c[0x0][0x2ec] ;  /* 0x0000bb001c1c7a20 */ /* 0x000fe40000410000 */
[----:B------:R-:W-:Y:S02]  /*2ef0*/  FMUL.FTZ R29, R29, c[0x0][0x2ec] ;  /* 0x0000bb001d1d7a20 */ /* 0x000fe40000410000 */
[----:B-1----:R-:W-:Y:S01]  /*2f00*/  FMUL.FTZ R2, R80, c[0x0][0x2ec] ;  /* 0x0000bb0050027a20 */ /* 0x002fe20000410000 */
[----:B------:R-:W-:Y:S03]  /*2f10*/  MUFU.TANH R56, R56 ;  /* 0x0000003800387308 */ /* 0x000fe60000002400 */
[----:B------:R-:W-:Y:S02]  /*2f20*/  FMUL.FTZ R20, R20, c[0x0][0x2ec] ;  /* 0x0000bb0014147a20 */ /* 0x000fe40000410000 */
[----:B------:R-:W-:-:S03]  /*2f30*/  FMUL.FTZ R22, R22, c[0x0][0x2ec] ;  /* 0x0000bb0016167a20 */ /* 0x000fc60000410000 */
[----:B------:R1:W1:Y:S08]  /*2f40*/  MUFU.TANH R51, R2 ;  /* 0x0000000200337308 */ /* 0x0002700000002400 */
[----:B------:R-:W-:Y:S01]  /*2f50*/  MUFU.TANH R57, R57 ;  /* 0x0000003900397308 */ /* 0x000fe20000002400 */
[----:B-1----:R-:W-:-:S07]  /*2f60*/  FMUL.FTZ R2, R87, c[0x0][0x2ec] ;  /* 0x0000bb0057027a20 */ /* 0x002fce0000410000 */
[----:B------:R-:W-:Y:S08]  /*2f70*/  MUFU.TANH R40, R40 ;  /* 0x0000002800287308 */ /* 0x000ff00000002400 */
[----:B------:R1:W1:Y:S08]  /*2f80*/  MUFU.TANH R44, R2 ;  /* 0x00000002002c7308 */ /* 0x0002700000002400 */
[----:B------:R2:W-:Y:S01]  /*2f90*/  MUFU.TANH R34, R6 ;  /* 0x0000000600227308 */ /* 0x0005e20000002400 */
[----:B-1----:R-:W-:-:S07]  /*2fa0*/  FMUL.FTZ R2, R58, c[0x0][0x2ec] ;  /* 0x0000bb003a027a20 */ /* 0x002fce0000410000 */
[----:B------:R-:W-:Y:S01]  /*2fb0*/  MUFU.TANH R41, R41 ;  /* 0x0000002900297308 */ /* 0x000fe20000002400 */
[----:B--2---:R-:W-:-:S07]  /*2fc0*/  FMUL.FTZ R6, R43, c[0x0][0x2ec] ;  /* 0x0000bb002b067a20 */ /* 0x004fce0000410000 */
[----:B------:R1:W2:Y:S08]  /*2fd0*/  MUFU.TANH R35, R2 ;  /* 0x0000000200237308 */ /* 0x0002b00000002400 */
[----:B------:R-:W-:Y:S01]  /*2fe0*/  MUFU.TANH R15, R6 ;  /* 0x00000006000f7308 */ /* 0x000fe20000002400 */
[----:B-1----:R-:W-:-:S07]  /*2ff0*/  FMUL.FTZ R2, R59, c[0x0][0x2ec] ;  /* 0x0000bb003b027a20 */ /* 0x002fce0000410000 */
[----:B------:R-:W-:Y:S08]  /*3000*/  MUFU.TANH R13, R28 ;  /* 0x0000001c000d7308 */ /* 0x000ff00000002400 */
[----:B------:R1:W1:Y:S08]  /*3010*/  MUFU.TANH R36, R2 ;  /* 0x0000000200247308 */ /* 0x0002700000002400 */
[----:B------:R-:W-:Y:S01]  /*3020*/  MUFU.TANH R14, R29 ;  /* 0x0000001d000e7308 */ /* 0x000fe20000002400 */
[----:B-1----:R-:W-:-:S07]  /*3030*/  IMAD R2, R48, 0x20, R245 ;  /* 0x0000002030027824 */ /* 0x002fce00078e02f5 */
[----:B------:R-:W-:Y:S01]  /*3040*/  MUFU.TANH R20, R20 ;  /* 0x0000001400147308 */ /* 0x000fe20000002400 */
[C---:B------:R-:W-:Y:S02]  /*3050*/  IADD3 R3, R2.reuse, 0x1, RZ ;  /* 0x0000000102037810 */ /* 0x040fe40007ffe0ff */
[----:B------:R-:W-:Y:S02]  /*3060*/  IADD3 R5, R2, 0x8, RZ ;  /* 0x0000000802057810 */ /* 0x000fe40007ffe0ff */
[----:B------:R-:W-:-:S03]  /*3070*/  ISETP.GE.AND P6, PT, R3, R10, PT ;  /* 0x0000000a0300720c */ /* 0x000fc60003fc6270 */
[----:B------:R-:W-:Y:S01]  /*3080*/  MUFU.TANH R22, R22 ;  /* 0x0000001600167308 */ /* 0x000fe20000002400 */
[----:B------:R-:W-:Y:S01]  /*3090*/  BAR.SYNC.DEFER_BLOCKING 0x0 ;  /* 0x0000000000007b1d */ /* 0x000fe20000010000 */
[C---:B------:R-:W-:Y:S02]  /*30a0*/  ISETP.GE.AND P5, PT, R3.reuse, R9, PT ;  /* 0x000000090300720c */ /* 0x040fe40003fa6270 */
[C---:B------:R-:W-:Y:S02]  /*30b0*/  ISETP.GE.AND P2, PT, R3.reuse, R11, PT ;  /* 0x0000000b0300720c */ /* 0x040fe40003f46270 */
[----:B------:R-:W-:Y:S02]  /*30c0*/  ISETP.GE.AND P0, PT, R3, R12, PT ;  /* 0x0000000c0300720c */ /* 0x000fe40003f06270 */
[----:B------:R-:W-:Y:S02]  /*30d0*/  ISETP.GE.AND P3, PT, R5, R10, PT ;  /* 0x0000000a0500720c */ /* 0x000fe40003f66270 */
[----:B------:R-:W-:-:S02]  /*30e0*/  IADD3 R3, R2, 0x9, RZ ;  /* 0x0000000902037810 */ /* 0x000fc40007ffe0ff */
[----:B---3--:R-:W-:Y:S02]  /*30f0*/  FSEL R46, R65, -INF , !P6 ;  /* 0xff800000412e7808 */ /* 0x008fe40007000000 */
[----:B-----5:R-:W-:Y:S02]  /*3100*/  FSEL R54, R64, -INF , !P5 ;  /* 0xff80000040367808 */ /* 0x020fe40006800000 */
[----:B------:R-:W-:Y:S02]  /*3110*/  FSEL R32, R61, -INF , !P2 ;  /* 0xff8000003d207808 */ /* 0x000fe40005000000 */
[----:B----4-:R-:W-:Y:S02]  /*3120*/  FSEL R33, R60, -INF , !P0 ;  /* 0xff8000003c217808 */ /* 0x010fe40004000000 */
[----:B------:R-:W-:Y:S02]  /*3130*/  FSEL R47, R51, -INF , !P3 ;  /* 0xff800000332f7808 */ /* 0x000fe40005800000 */
[----:B------:R-:W-:-:S02]  /*3140*/  ISETP.GE.AND P4, PT, R5, R9, PT ;  /* 0x000000090500720c */ /* 0x000fc40003f86270 */
[C---:B------:R-:W-:Y:S02]  /*3150*/  ISETP.GE.AND P1, PT, R5.reuse, R11, PT ;  /* 0x0000000b0500720c */ /* 0x040fe40003f26270 */
[----:B------:R-:W-:Y:S01]  /*3160*/  ISETP.GE.AND P6, PT, R5, R12, PT ;  /* 0x0000000c0500720c */ /* 0x000fe20003fc6270 */
[----:B------:R-:W-:Y:S01]  /*3170*/  FMUL.FTZ R5, R30, c[0x0][0x2ec] ;  /* 0x0000bb001e057a20 */ /* 0x000fe20000410000 */
[C---:B------:R-:W-:Y:S02]  /*3180*/  ISETP.GE.AND P5, PT, R3.reuse, R10, PT ;  /* 0x0000000a0300720c */ /* 0x040fe40003fa6270 */
[C---:B------:R-:W-:Y:S01]  /*3190*/  ISETP.GE.AND P2, PT, R3.reuse, R9, PT ;  /* 0x000000090300720c */ /* 0x040fe20003f46270 */
[----:B------:R1:W3:Y:S01]  /*31a0*/  MUFU.TANH R6, R5 ;  /* 0x0000000500067308 */ /* 0x0002e20000002400 */
[C---:B------:R-:W-:Y:S02]  /*31b0*/  ISETP.GE.AND P0, PT, R3.reuse, R11, PT ;  /* 0x0000000b0300720c */ /* 0x040fe40003f06270 */
[----:B------:R-:W-:-:S02]  /*31c0*/  ISETP.GE.AND P3, PT, R3, R12, PT ;  /* 0x0000000c0300720c */ /* 0x000fc40003f66270 */
[----:B------:R-:W-:Y:S02]  /*31d0*/  IADD3 R3, R2, 0x10, RZ ;  /* 0x0000001002037810 */ /* 0x000fe40007ffe0ff */
[----:B------:R-:W-:Y:S02]  /*31e0*/  FSEL R53, R82, -INF , !P4 ;  /* 0xff80000052357808 */ /* 0x000fe40006000000 */
[----:B------:R-:W-:Y:S02]  /*31f0*/  FSEL R25, R84, -INF , !P1 ;  /* 0xff80000054197808 */ /* 0x000fe40004800000 */
[----:B------:R-:W-:Y:S02]  /*3200*/  FSEL R27, R86, -INF , !P6 ;  /* 0xff800000561b7808 */ /* 0x000fe40007000000 */
[----:B------:R-:W-:Y:S02]  /*3210*/  FSEL R45, R45, -INF , !P5 ;  /* 0xff8000002d2d7808 */ /* 0x000fe40006800000 */
[----:B------:R-:W-:Y:S01]  /*3220*/  ISETP.GE.AND P4, PT, R3, R10, PT ;  /* 0x0000000a0300720c */ /* 0x000fe20003f86270 */
[----:B-1----:R-:W-:Y:S01]  /*3230*/  FMUL.FTZ R5, R31, c[0x0][0x2ec] ;  /* 0x0000bb001f057a20 */ /* 0x002fe20000410000 */
[----:B------:R-:W-:-:S02]  /*3240*/  ISETP.GE.AND P1, PT, R3, R9, PT ;  /* 0x000000090300720c */ /* 0x000fc40003f26270 */
[C---:B------:R-:W-:Y:S01]  /*3250*/  ISETP.GE.AND P6, PT, R3.reuse, R11, PT ;  /* 0x0000000b0300720c */ /* 0x040fe20003fc6270 */
[----:B------:R1:W4:Y:S01]  /*3260*/  MUFU.TANH R8, R5 ;  /* 0x0000000500087308 */ /* 0x0003220000002400 */
[----:B------:R-:W-:Y:S02]  /*3270*/  ISETP.GE.AND P5, PT, R3, R12, PT ;  /* 0x0000000c0300720c */ /* 0x000fe40003fa6270 */
[----:B------:R-:W-:Y:S02]  /*3280*/  IADD3 R3, R2, 0x11, RZ ;  /* 0x0000001102037810 */ /* 0x000fe40007ffe0ff */
[----:B------:R-:W-:Y:S02]  /*3290*/  FSEL R52, R83, -INF , !P2 ;  /* 0xff80000053347808 */ /* 0x000fe40005000000 */
[----:B------:R-:W-:Y:S02]  /*32a0*/  FSEL R24, R85, -INF , !P0 ;  /* 0xff80000055187808 */ /* 0x000fe40004000000 */
[----:B------:R-:W-:-:S02]  /*32b0*/  FSEL R26, R44, -INF , !P3 ;  /* 0xff8000002c1a7808 */ /* 0x000fc40005800000 */
[----:B------:R-:W-:Y:S02]  /*32c0*/  FSEL R102, R56, -INF , !P4 ;  /* 0xff80000038667808 */ /* 0x000fe40006000000 */
[C---:B------:R-:W-:Y:S02]  /*32d0*/  ISETP.GE.AND P2, PT, R3.reuse, R10, PT ;  /* 0x0000000a0300720c */ /* 0x040fe40003f46270 */
[----:B------:R-:W-:Y:S01]  /*32e0*/  ISETP.GE.AND P0, PT, R3, R9, PT ;  /* 0x000000090300720c */ /* 0x000fe20003f06270 */
[----:B-1----:R-:W-:Y:S01]  /*32f0*/  FMUL.FTZ R5, R21, c[0x0][0x2ec] ;  /* 0x0000bb0015057a20 */ /* 0x002fe20000410000 */
[C---:B------:R-:W-:Y:S02]  /*3300*/  ISETP.GE.AND P3, PT, R3.reuse, R11, PT ;  /* 0x0000000b0300720c */ /* 0x040fe40003f66270 */
[----:B------:R-:W-:Y:S02]  /*3310*/  ISETP.GE.AND P4, PT, R3, R12, PT ;  /* 0x0000000c0300720c */ /* 0x000fe40003f86270 */
[----:B------:R-:W-:Y:S01]  /*3320*/  IADD3 R3, R2, 0x18, RZ ;  /* 0x0000001802037810 */ /* 0x000fe20007ffe0ff */
[----:B------:R-:W1:Y:S01]  /*3330*/  MUFU.TANH R5, R5 ;  /* 0x0000000500057308 */ /* 0x000e620000002400 */
[----:B--2---:R-:W-:-:S02]  /*3340*/  FSEL R118, R35, -INF , !P1 ;  /* 0xff80000023767808 */ /* 0x004fc40004800000 */
[----:B------:R-:W-:Y:S02]  /*3350*/  FSEL R29, R40, -INF , !P6 ;  /* 0xff800000281d7808 */ /* 0x000fe40007000000 */
[----:B------:R-:W-:Y:S02]  /*3360*/  FSEL R34, R34, -INF , !P5 ;  /* 0xff80000022227808 */ /* 0x000fe40006800000 */
[----:B------:R-:W-:Y:S02]  /*3370*/  FSEL R101, R57, -INF , !P2 ;  /* 0xff80000039657808 */ /* 0x000fe40005000000 */
[C---:B------:R-:W-:Y:S02]  /*3380*/  ISETP.GE.AND P1, PT, R3.reuse, R10, PT ;  /* 0x0000000a0300720c */ /* 0x040fe40003f26270 */
[C---:B------:R-:W-:Y:S02]  /*3390*/  ISETP.GE.AND P6, PT, R3.reuse, R9, PT ;  /* 0x000000090300720c */ /* 0x040fe40003fc6270 */
[----:B------:R-:W-:-:S02]  /*33a0*/  ISETP.GE.AND P5, PT, R3, R11, PT ;  /* 0x0000000b0300720c */ /* 0x000fc40003fa6270 */
[----:B------:R-:W-:Y:S01]  /*33b0*/  ISETP.GE.AND P2, PT, R3, R12, PT ;  /* 0x0000000c0300720c */ /* 0x000fe20003f46270 */
[----:B------:R-:W-:Y:S01]  /*33c0*/  FMUL.FTZ R3, R23, c[0x0][0x2ec] ;  /* 0x0000bb0017037a20 */ /* 0x000fe20000410000 */
[----:B------:R-:W-:Y:S02]  /*33d0*/  FSEL R28, R41, -INF , !P3 ;  /* 0xff800000291c7808 */ /* 0x000fe40005800000 */
[----:B------:R-:W-:Y:S02]  /*33e0*/  ISETP.GE.AND P3, PT, R2, R9, PT ;  /* 0x000000090200720c */ /* 0x000fe40003f66270 */
[----:B------:R-:W-:Y:S01]  /*33f0*/  FSEL R117, R36, -INF , !P0 ;  /* 0xff80000024757808 */ /* 0x000fe20004000000 */
[----:B------:R-:W2:Y:S01]  /*3400*/  MUFU.TANH R3, R3 ;  /* 0x0000000300037308 */ /* 0x000ea20000002400 */
[----:B------:R-:W-:Y:S02]  /*3410*/  FSEL R44, R93, -INF , !P3 ;  /* 0xff8000005d2c7808 */ /* 0x000fe40005800000 */
[----:B------:R-:W-:-:S02]  /*3420*/  ISETP.GE.AND P3, PT, R244, 0x2, PT ;  /* 0x00000002f400780c */ /* 0x000fc40003f66270 */
[----:B------:R-:W-:Y:S02]  /*3430*/  FSEL R31, R15, -INF , !P4 ;  /* 0xff8000000f1f7808 */ /* 0x000fe40006000000 */
[----:B------:R-:W-:Y:S02]  /*3440*/  FSEL R55, R13, -INF , !P1 ;  /* 0xff8000000d377808 */ /* 0x000fe40004800000 */
[C---:B------:R-:W-:Y:S02]  /*3450*/  ISETP.GE.AND P0, PT, R2.reuse, R10, PT ;  /* 0x0000000a0200720c */ /* 0x040fe40003f06270 */
[C---:B------:R-:W-:Y:S02]  /*3460*/  ISETP.GE.AND P4, PT, R2.reuse, R11, PT ;  /* 0x0000000b0200720c */ /* 0x040fe40003f86270 */
[C---:B------:R-:W-:Y:S02]  /*3470*/  ISETP.GE.AND P1, PT, R2.reuse, R12, PT ;  /* 0x0000000c0200720c */ /* 0x040fe40003f26270 */
[----:B------:R-:W-:-:S02]  /*3480*/  IADD3 R2, R2, 0x19, RZ ;  /* 0x0000001902027810 */ /* 0x000fc40007ffe0ff */
[----:B---3--:R-:W-:Y:S02]  /*3490*/  FSEL R116, R6, -INF , !P6 ;  /* 0xff80000006747808 */ /* 0x008fe40007000000 */
[----:B------:R-:W-:Y:S02]  /*34a0*/  FSEL R23, R20, -INF , !P5 ;  /* 0xff80000014177808 */ /* 0x000fe40006800000 */
[----:B------:R-:W-:Y:S02]  /*34b0*/  FSEL R30, R22, -INF , !P2 ;  /* 0xff800000161e7808 */ /* 0x000fe40005000000 */
[----:B------:R-:W-:Y:S02]  /*34c0*/  FSEL R35, R96, -INF , !P0 ;  /* 0xff80000060237808 */ /* 0x000fe40004000000 */
[C---:B------:R-:W-:Y:S02]  /*34d0*/  ISETP.GE.AND P6, PT, R2.reuse, R10, PT ;  /* 0x0000000a0200720c */ /* 0x040fe40003fc6270 */
[----:B------:R-:W-:-:S02]  /*34e0*/  ISETP.GE.AND P5, PT, R2, R9, PT ;  /* 0x000000090200720c */ /* 0x000fc40003fa6270 */
[C---:B------:R-:W-:Y:S02]  /*34f0*/  ISETP.GE.AND P2, PT, R2.reuse, R11, PT ;  /* 0x0000000b0200720c */ /* 0x040fe40003f46270 */
[----:B------:R-:W-:Y:S02]  /*3500*/  ISETP.GE.AND P0, PT, R2, R12, PT ;  /* 0x0000000c0200720c */ /* 0x000fe40003f06270 */
[----:B------:R-:W-:Y:S02]  /*3510*/  FSEL R13, R92, -INF , !P4 ;  /* 0xff8000005c0d7808 */ /* 0x000fe40006000000 */
[----:B------:R-:W-:Y:S02]  /*3520*/  FSEL R20, R88, -INF , !P1 ;  /* 0xff80000058147808 */ /* 0x000fe40004800000 */
[----:B------:R-:W-:Y:S02]  /*3530*/  FSEL R100, R14, -INF , !P6 ;  /* 0xff8000000e647808 */ /* 0x000fe40007000000 */
[----:B----4-:R-:W-:-:S02]  /*3540*/  FSEL R103, R8, -INF , !P5 ;  /* 0xff80000008677808 */ /* 0x010fc40006800000 */
[----:B-1----:R-:W-:Y:S02]  /*3550*/  FSEL R21, R5, -INF , !P2 ;  /* 0xff80000005157808 */ /* 0x002fe40005000000 */
[----:B--2---:R-:W-:Y:S01]  /*3560*/  FSEL R22, R3, -INF , !P0 ;  /* 0xff80000003167808 */ /* 0x004fe20004000000 */
        /* <DEDUP_REMOVED lines=13> */
[----:B------:R-:W-:Y:S01]  /*3640*/  @!P1 LEA R14, P0, R2, c[0x0][0x168], 0x1 ;  /* 0x00005a00020e9a11 */ /* 0x000fe200078008ff */
[--C-:B------:R-:W-:Y:S01]  /*3650*/  IMAD.X R6, R246, 0x1, R3.reuse, P5 ;  /* 0x00000001f6067824 */ /* 0x100fe200028e0603 */
[C---:B------:R-:W-:Y:S02]  /*3660*/  @!P2 LEA R16, P4, R5.reuse, c[0x0][0x168], 0x1 ;  /* 0x00005a000510aa11 */ /* 0x040fe400078808ff */
        /* <DEDUP_REMOVED lines=25> */
.L_x_1174:
[----:B------:R-:W-:Y:S05]  /*3800*/  BSYNC B0 ;  /* 0x0000000000007941 */ /* 0x000fea0003800000 */
.L_x_1173:
[----:B------:R-:W0:Y:S02]  /*3810*/  LDGDEPBAR ;  /* 0x00000000000079af */ /* 0x000e240000000000 */
.L_x_1172:
[----:B--2---:R-:W-:Y:S02]  /*3820*/  FMNMX.FTZ R2, R13, R32, !PT ;  /* 0x000000200d027209 */ /* 0x004fe40007810000 */
        /* <DEDUP_REMOVED lines=13> */
[----:B------:R-:W-:Y:S01]  /*3900*/  SHF.L.U32 R213, R7, 0x1, RZ ;  /* 0x0000000107d57819 */ /* 0x000fe200000006ff */
[----:B------:R-:W2:Y:S03]  /*3910*/  SHFL.BFLY PT, R5, R2, 0x2, 0x1f ;  /* 0x0c401f0002057f89 */ /* 0x000ea600000e0000 */
[-C--:B------:R-:W-:Y:S01]  /*3920*/  LEA R215, R4, R213.reuse, 0x1 ;  /* 0x000000d504d77211 */ /* 0x080fe200078e08ff */
[----:B------:R-:W-:Y:S01]  /*3930*/  LDSM.16.MT88.4 R36, [R213+0xa000] ;  /* 0x00a00000d524783b */ /* 0x000fe20000004200 */
[----:B------:R-:W-:-:S02]  /*3940*/  LEA R218, R0, R213, 0x1 ;  /* 0x000000d500da7211 */ /* 0x000fc400078e08ff */
[----:B------:R-:W-:Y:S01]  /*3950*/  LEA R217, R0, R215, 0x1 ;  /* 0x000000d700d97211 */ /* 0x000fe200078e08ff */
[----:B-1----:R-:W-:Y:S04]  /*3960*/  LDSM.16.MT88.4 R16, [R215+0xa000] ;  /* 0x00a00000d710783b */ /* 0x002fe80000004200 */
[----:B------:R-:W-:Y:S04]  /*3970*/  LDSM.16.MT88.4 R48, [R218+0xa000] ;  /* 0x00a00000da30783b */ /* 0x000fe80000004200 */
[----:B------:R-:W-:Y:S04]  /*3980*/  LDSM.16.MT88.4 R64, [R217+0xa000] ;  /* 0x00a00000d940783b */ /* 0x000fe80000004200 */
[----:B------:R-:W-:Y:S01]  /*3990*/  LDSM.16.MT88.4 R80, [R213+0xb000] ;  /* 0x00b00000d550783b */ /* 0x000fe20000004200 */
[----:B--2---:R-:W-:-:S03]  /*39a0*/  FMNMX.FTZ R2, R5, R2, !PT ;  /* 0x0000000205027209 */ /* 0x004fc60007810000 */
        /* <DEDUP_REMOVED lines=19> */
[--C-:B------:R-:W-:Y:S01]  /*3ae0*/  FFMA.FTZ R14, R28, c[0x0][0x23c], -R8.reuse ;  /* 0x00008f001c0e7a23 */ /* 0x100fe20000010808 */
[----:B-1----:R-:W-:Y:S01]  /*3af0*/  FMNMX.FTZ R3, R3, R5, !PT ;  /* 0x0000000503037209 */ /* 0x002fe20007810000 */
[----:B------:R-:W-:-:S05]  /*3b00*/  FFMA.FTZ R5, R24, c[0x0][0x23c], -R8 ;  /* 0x00008f0018057a23 */ /* 0x000fca0000010808 */
[----:B------:R-:W-:Y:S01]  /*3b10*/  MUFU.EX2 R208, R13 ;  /* 0x0000000d00d07308 */ /* 0x000fe20000000800 */
[C---:B------:R-:W-:Y:S01]  /*3b20*/  FSETP.NEU.FTZ.AND P0, PT, R3.reuse, -INF , PT ;  /* 0xff8000000300780b */ /* 0x040fe20003f1d000 */
[----:B------:R-:W-:Y:S02]  /*3b30*/  FMUL.FTZ R6, R3, c[0x0][0x23c] ;  /* 0x00008f0003067a20 */ /* 0x000fe40000410000 */
[----:B--2---:R-:W-:-:S04]  /*3b40*/  FFMA.FTZ R2, R32, c[0x0][0x23c], -R8 ;  /* 0x00008f0020027a23 */ /* 0x004fc80000010808 */
[----:B------:R1:W2:Y:S08]  /*3b50*/  MUFU.EX2 R210, R14 ;  /* 0x0000000e00d27308 */ /* 0x0002b00000000800 */
[----:B------:R3:W-:Y:S01]  /*3b60*/  MUFU.EX2 R226, R2 ;  /* 0x0000000200e27308 */ /* 0x0007e20000000800 */
[----:B-1----:R-:W-:-:S07]  /*3b70*/  FFMA.FTZ R14, R23, c[0x0][0x23c], -R8 ;  /* 0x00008f00170e7a23 */ /* 0x002fce0000010808 */
[----:B------:R-:W-:Y:S01]  /*3b80*/  MUFU.EX2 R228, R5 ;  /* 0x0000000500e47308 */ /* 0x000fe20000000800 */
[----:B--2---:R-:W-:Y:S01]  /*3b90*/  F2FP.PACK_AB R124, R210, R208 ;  /* 0x000000d0d27c723e */ /* 0x004fe200000000ff */
[----:B---3--:R-:W-:-:S06]  /*3ba0*/  FFMA.FTZ R2, R25, c[0x0][0x23c], -R8 ;  /* 0x00008f0019027a23 */ /* 0x008fcc0000010808 */
[----:B------:R-:W-:Y:S01]  /*3bb0*/  MUFU.EX2 R209, R14 ;  /* 0x0000000e00d17308 */ /* 0x000fe20000000800 */
[----:B------:R-:W-:-:S07]  /*3bc0*/  FFMA.FTZ R8, R21, c[0x0][0x23c], -R8 ;  /* 0x00008f0015087a23 */ /* 0x000fce0000010808 */
[----:B------:R1:W2:Y:S08]  /*3bd0*/  MUFU.EX2 R225, R2 ;  /* 0x0000000200e17308 */ /* 0x0002b00000000800 */
[----:B------:R-:W3:Y:S01]  /*3be0*/  MUFU.EX2 R248, R8 ;  /* 0x0000000800f87308 */ /* 0x000ee20000000800 */
[----:B-1----:R-:W-:Y:S02]  /*3bf0*/  FSEL R2, R6, RZ, P0 ;  /* 0x000000ff06027208 */ /* 0x002fe40000000000 */
[----:B--2---:R-:W-:-:S03]  /*3c00*/  F2FP.PACK_AB R6, R228, R225 ;  /* 0x000000e1e406723e */ /* 0x004fc600000000ff */
[--C-:B------:R-:W-:Y:S02]  /*3c10*/  FFMA.FTZ R0, R33, c[0x0][0x23c], -R2.reuse ;  /* 0x00008f0021007a23 */ /* 0x100fe40000010802 */
[--C-:B------:R-:W-:Y:S01]  /*3c20*/  FFMA.FTZ R14, R34, c[0x0][0x23c], -R2.reuse ;  /* 0x00008f00220e7a23 */ /* 0x100fe20000010802 */
[----:B---3--:R-:W-:Y:S01]  /*3c30*/  F2FP.PACK_AB R126, R248, R209 ;  /* 0x000000d1f87e723e */ /* 0x008fe200000000ff */
[----:B------:R1:W-:Y:S01]  /*3c40*/  MUFU.EX2 R204, R0 ;  /* 0x0000000000cc7308 */ /* 0x0003e20000000800 */
[----:B------:R-:W-:-:S07]  /*3c50*/  FFMA.FTZ R4, R20, c[0x0][0x23c], -R2 ;  /* 0x00008f0014047a23 */ /* 0x000fce0000010802 */
[----:B------:R-:W-:Y:S01]  /*3c60*/  MUFU.EX2 R201, R14 ;  /* 0x0000000e00c97308 */ /* 0x000fe20000000800 */
[----:B-1----:R-:W-:-:S07]  /*3c70*/  FFMA.FTZ R0, R27, c[0x0][0x23c], -R2 ;  /* 0x00008f001b007a23 */ /* 0x002fce0000010802 */
[----:B------:R1:W2:Y:S08]  /*3c80*/  MUFU.EX2 R207, R4 ;  /* 0x0000000400cf7308 */ /* 0x0002b00000000800 */
[----:B------:R3:W-:Y:S01]  /*3c90*/  MUFU.EX2 R205, R0 ;  /* 0x0000000000cd7308 */ /* 0x0007e20000000800 */
[----:B-1----:R-:W-:Y:S02]  /*3ca0*/  F2FP.PACK_AB R4, R226, R227 ;  /* 0x000000e3e204723e */ /* 0x002fe400000000ff */
[----:B--2---:R-:W-:Y:S01]  /*3cb0*/  F2FP.PACK_AB R5, R204, R207 ;  /* 0x000000cfcc05723e */ /* 0x004fe200000000ff */
[----:B---3--:R-:W-:-:S02]  /*3cc0*/  FFMA.FTZ R0, R26, c[0x0][0x23c], -R2 ;  /* 0x00008f001a007a23 */ /* 0x008fc40000010802 */
[----:B------:R-:W1:Y:S02]  /*3cd0*/  LDSM.16.MT88.4 R24, [R215+0xb000] ;  /* 0x00b00000d718783b */ /* 0x000e640000004200 */
[----:B------:R2:W3:Y:S02]  /*3ce0*/  MUFU.EX2 R211, R0 ;  /* 0x0000000000d37308 */ /* 0x0004e40000000800 */
[----:B--2---:R-:W-:Y:S02]  /*3cf0*/  FMNMX.FTZ R0, R35, R46, !PT ;  /* 0x0000002e23007209 */ /* 0x004fe40007810000 */
[----:B---3--:R-:W-:Y:S02]  /*3d00*/  F2FP.PACK_AB R7, R211, R205 ;  /* 0x000000cdd307723e */ /* 0x008fe400000000ff */
        /* <DEDUP_REMOVED lines=10> */
[----:B------:R-:W2:Y:S01]  /*3db0*/  SHFL.BFLY PT, R15, R13, 0x2, 0x1f ;  /* 0x0c401f000d0f7f89 */ /* 0x000ea200000e0000 */
[----:B------:R-:W-:-:S03]  /*3dc0*/  FMNMX.FTZ R0, R53, R0, !PT ;  /* 0x0000000035007209 */ /* 0x000fc60007810000 */
[----:B------:R-:W-:Y:S01]  /*3dd0*/  HMMA.16816.F32 R56, R4, R64, RZ ;  /* 0x000000400438723c */ /* 0x000fe200000018ff */
[----:B------:R-:W-:-:S04]  /*3de0*/  FMNMX.FTZ R0, R52, R0, !PT ;  /* 0x0000000034007209 */ /* 0x000fc80007810000 */
[----:B------:R-:W-:-:S03]  /*3df0*/  FMNMX.FTZ R0, R118, R0, !PT ;  /* 0x0000000076007209 */ /* 0x000fc60007810000 */
[----:B------:R-:W-:Y:S01]  /*3e00*/  HMMA.16816.F32 R72, R4, R80, RZ ;  /* 0x000000500448723c */ /* 0x000fe200000018ff */
[----:B------:R-:W-:-:S04]  /*3e10*/  FMNMX.FTZ R0, R117, R0, !PT ;  /* 0x0000000075007209 */ /* 0x000fc80007810000 */
[----:B------:R-:W-:-:S03]  /*3e20*/  FMNMX.FTZ R0, R116, R0, !PT ;  /* 0x0000000074007209 */ /* 0x000fc60007810000 */
[C---:B-1----:R-:W-:Y:S01]  /*3e30*/  HMMA.16816.F32 R88, R4.reuse, R24, RZ ;  /* 0x000000180458723c */ /* 0x042fe200000018ff */
[----:B------:R-:W-:Y:S02]  /*3e40*/  FMNMX.FTZ R0, R103, R0, !PT ;  /* 0x0000000067007209 */ /* 0x000fe40007810000 */
[----:B--2---:R-:W-:Y:S01]  /*3e50*/  FMNMX.FTZ R8, R13, R15, !PT ;  /* 0x0000000f0d087209 */ /* 0x004fe20007810000 */
        /* <DEDUP_REMOVED lines=9> */
[----:B------:R-:W-:Y:S01]  /*3ef0*/  FFMA.FTZ R2, R22, c[0x0][0x23c], -R2 ;  /* 0x00008f0016027a23 */ /* 0x000fe20000010802 */
[----:B------:R-:W-:Y:S01]  /*3f00*/  LDSM.16.MT88.4 R28, [R218+0xa800] ;  /* 0x00a80000da1c783b */ /* 0x000fe20000004200 */
[----:B------:R-:W-:Y:S01]  /*3f10*/  MUFU.EX2 R203, R13 ;  /* 0x0000000d00cb7308 */ /* 0x000fe20000000800 */
[----:B-1----:R-:W-:-:S02]  /*3f20*/  FMNMX.FTZ R0, R14, R0, !PT ;  /* 0x000000000e007209 */ /* 0x002fc40007810000 */
[----:B------:R-:W-:Y:S01]  /*3f30*/  HMMA.16816.F32 R168, R4, R18, RZ ;  /* 0x0000001204a8723c */ /* 0x000fe200000018ff */
[----:B------:R-:W-:Y:S01]  /*3f40*/  LDSM.16.MT88.4 R20, [R217+0xa800] ;  /* 0x00a80000d914783b */ /* 0x000fe20000004200 */
[----:B----4-:R-:W-:-:S03]  /*3f50*/  FMNMX.FTZ R136, R8, R15, !PT ;  /* 0x0000000f08887209 */ /* 0x010fc60007810000 */
[----:B------:R-:W1:Y:S01]  /*3f60*/  SHFL.BFLY PT, R8, R0, 0x1, 0x1f ;  /* 0x0c201f0000087f89 */ /* 0x000e6200000e0000 */
[----:B------:R2:W3:Y:S01]  /*3f70*/  MUFU.EX2 R247, R2 ;  /* 0x0000000200f77308 */ /* 0x0004e20000000800 */
[C---:B------:R-:W-:Y:S01]  /*3f80*/  FSETP.NEU.FTZ.AND P0, PT, R136.reuse, -INF , PT ;  /* 0xff8000008800780b */ /* 0x040fe20003f1d000 */
[C---:B------:R-:W-:Y:S08]  /*3f90*/  HMMA.16816.F32 R68, R4.reuse, R50, RZ ;  /* 0x000000320444723c */ /* 0x040ff000000018ff */
[----:B------:R-:W-:Y:S01]  /*3fa0*/  HMMA.16816.F32 R60, R4, R66, RZ ;  /* 0x00000042043c723c */ /* 0x000fe200000018ff */
[----:B--2---:R-:W-:Y:S01]  /*3fb0*/  FMUL.FTZ R2, R136, c[0x0][0x23c] ;  /* 0x00008f0088027a20 */ /* 0x004fe20000410000 */
[----:B---3--:R-:W-:-:S06]  /*3fc0*/  F2FP.PACK_AB R127, R247, R203 ;  /* 0x000000cbf77f723e */ /* 0x008fcc00000000ff */
[----:B------:R-:W-:Y:S01]  /*3fd0*/  HMMA.16816.F32 R76, R4, R82, RZ ;  /* 0x00000052044c723c */ /* 0x000fe200000018ff */
[----:B------:R-:W-:Y:S02]  /*3fe0*/  FSEL R2, R2, RZ, P0 ;  /* 0x000000ff02027208 */ /* 0x000fe40000000000 */
[----:B-1----:R-:W-:-:S05]  /*3ff0*/  FMNMX.FTZ R135, R0, R8, !PT ;  /* 0x0000000800877209 */ /* 0x002fca0007810000 */
[C---:B------:R-:W-:Y:S01]  /*4000*/  HMMA.16816.F32 R92, R4.reuse, R26, RZ ;  /* 0x0000001a045c723c */ /* 0x040fe200000018ff */
[--C-:B------:R-:W-:Y:S01]  /*4010*/  FFMA.FTZ R0, R46, c[0x0][0x23c], -R2.reuse ;  /* 0x00008f002e007a23 */ /* 0x100fe20000010802 */
[C---:B------:R-:W-:Y:S01]  /*4020*/  FSETP.NEU.FTZ.AND P0, PT, R135.reuse, -INF , PT ;  /* 0xff8000008700780b */ /* 0x040fe20003f1d000 */
[----:B------:R-:W-:Y:S02]  /*4030*/  FFMA.FTZ R8, R102, c[0x0][0x23c], -R2 ;  /* 0x00008f0066087a23 */ /* 0x000fe40000010802 */
[----:B------:R1:W-:Y:S03]  /*4040*/  MUFU.EX2 R197, R0 ;  /* 0x0000000000c57308 */ /* 0x0003e60000000800 */
[C---:B------:R-:W-:Y:S05]  /*4050*/  HMMA.16816.F32 R108, R4.reuse, R98, RZ ;  /* 0x00000062046c723c */ /* 0x040fea00000018ff */
[----:B------:R2:W-:Y:S03]  /*4060*/  MUFU.EX2 R133, R8 ;  /* 0x0000000800857308 */ /* 0x0005e60000000800 */
[----:B------:R-:W-:Y:S01]  /*4070*/  HMMA.16816.F32 R84, R4, R114, RZ ;  /* 0x000000720454723c */ /* 0x000fe200000018ff */
[----:B-1----:R-:W-:-:S06]  /*4080*/  FMUL.FTZ R0, R135, c[0x0][0x23c] ;  /* 0x00008f0087007a20 */ /* 0x002fcc0000410000 */
[--C-:B------:R-:W-:Y:S01]  /*4090*/  FFMA.FTZ R4, R35, c[0x0][0x23c], -R2.reuse ;  /* 0x00008f0023047a23 */ /* 0x100fe20000010802 */
[----:B------:R-:W-:Y:S01]  /*40a0*/  HMMA.16816.F32 R144, R124, R156, R144 ;  /* 0x0000009c7c90723c */ /* 0x000fe20000001890 */
[----:B------:R-:W-:Y:S02]  /*40b0*/  FSEL R0, R0, RZ, P0 ;  /* 0x000000ff00007208 */ /* 0x000fe40000000000 */
[----:B------:R1:W-:Y:S01]  /*40c0*/  MUFU.EX2 R200, R4 ;  /* 0x0000000400c87308 */ /* 0x0003e20000000800 */
[----:B--2---:R-:W-:-:S04]  /*40d0*/  FFMA.FTZ R8, R101, c[0x0][0x23c], -R2 ;  /* 0x00008f0065087a23 */ /* 0x004fc80000010802 */
[C---:B------:R-:W-:Y:S03]  /*40e0*/  HMMA.16816.F32 R164, R124.reuse, R172, R164 ;  /* 0x000000ac7ca4723c */ /* 0x040fe600000018a4 */
[----:B------:R2:W3:Y:S05]  /*40f0*/  MUFU.EX2 R132, R8 ;  /* 0x0000000800847308 */ /* 0x0004ea0000000800 */
[----:B------:R-:W-:Y:S01]  /*4100*/  HMMA.16816.F32 R40, R124, R28, R40 ;  /* 0x0000001c7c28723c */ /* 0x000fe20000001828 */
[----:B-1----:R-:W-:-:S04]  /*4110*/  FFMA.FTZ R4, R47, c[0x0][0x23c], -R2 ;  /* 0x00008f002f047a23 */ /* 0x002fc80000010802 */
[----:B------:R1:W-:Y:S03]  /*4120*/  MUFU.EX2 R198, R4 ;  /* 0x0000000400c67308 */ /* 0x0003e60000000800 */
[----:B------:R-:W-:Y:S01]  /*4130*/  HMMA.16816.F32 R56, R124, R20, R56 ;  /* 0x000000147c38723c */ /* 0x000fe20000001838 */
[----:B--2---:R-:W-:Y:S01]  /*4140*/  FFMA.FTZ R8, R55, c[0x0][0x23c], -R2 ;  /* 0x00008f0037087a23 */ /* 0x004fe20000010802 */
[----:B---3--:R-:W-:-:S03]  /*4150*/  F2FP.PACK_AB R128, R132, R133 ;  /* 0x000000858480723e */ /* 0x008fc600000000ff */
        /* <DEDUP_REMOVED lines=13> */
[----:B---3--:R-:W-:Y:S01]  /*4230*/  FFMA.FTZ R2, R118, c[0x0][0x23c], -R0 ;  /* 0x00008f0076027a23 */ /* 0x008fe20000010800 */
[----:B----4-:R-:W-:-:S03]  /*4240*/  F2FP.PACK_AB R130, R250, R15 ;  /* 0x0000000ffa82723e */ /* 0x010fc600000000ff */
[----:B------:R2:W-:Y:S03]  /*4250*/  MUFU.EX2 R14, R2 ;  /* 0x00000002000e7308 */ /* 0x0005e60000000800 */
[----:B------:R-:W-:Y:S01]  /*4260*/  HMMA.16816.F32 R168, R124, R174, R168 ;  /* 0x000000ae7ca8723c */ /* 0x000fe200000018a8 */
[----:B-1----:R-:W-:-:S07]  /*4270*/  FFMA.FTZ R4, R54, c[0x0][0x23c], -R0 ;  /* 0x00008f0036047a23 */ /* 0x002fce0000010800 */
[----:B------:R-:W-:Y:S01]  /*4280*/  HMMA.16816.F32 R44, R124, R30, R68 ;  /* 0x0000001e7c2c723c */ /* 0x000fe20000001844 */
[----:B------:R1:W3:Y:S01]  /*4290*/  MUFU.EX2 R139, R4 ;  /* 0x00000004008b7308 */ /* 0x0002e20000000800 */
[----:B--2---:R-:W-:-:S06]  /*42a0*/  FFMA.FTZ R2, R117, c[0x0][0x23c], -R0 ;  /* 0x00008f0075027a23 */ /* 0x004fcc0000010800 */
[C---:B------:R-:W-:Y:S01]  /*42b0*/  HMMA.16816.F32 R60, R124.reuse, R22, R60 ;  /* 0x000000167c3c723c */ /* 0x040fe2000000183c */
[----:B------:R2:W4:Y:S07]  /*42c0*/  MUFU.EX2 R13, R2 ;  /* 0x00000002000d7308 */ /* 0x00052e0000000800 */
[----:B------:R-:W-:Y:S01]  /*42d0*/  HMMA.16816.F32 R76, R124, R178, R76 ;  /* 0x000000b27c4c723c */ /* 0x000fe2000000184c */
[----:B-1----:R-:W-:Y:S01]  /*42e0*/  FFMA.FTZ R4, R53, c[0x0][0x23c], -R0 ;  /* 0x00008f0035047a23 */ /* 0x002fe20000010800 */
[----:B---3--:R-:W-:-:S03]  /*42f0*/  F2FP.PACK_AB R5, R139, R196 ;  /* 0x000000c48b05723e */ /* 0x008fc600000000ff */
[----:B------:R1:W3:Y:S03]  /*4300*/  MUFU.EX2 R137, R4 ;  /* 0x0000000400897308 */ /* 0x0002e60000000800 */
[----:B------:R-:W-:Y:S01]  /*4310*/  HMMA.16816.F32 R92, R124, R142, R92 ;  /* 0x0000008e7c5c723c */ /* 0x000fe2000000185c */
[----:B--2---:R-:W-:Y:S01]  /*4320*/  FFMA.FTZ R2, R116, c[0x0][0x23c], -R0 ;  /* 0x00008f0074027a23 */ /* 0x004fe20000010800 */
[----:B----4-:R-:W-:-:S03]  /*4330*/  F2FP.PACK_AB R129, R13, R14 ;  /* 0x0000000e0d81723e */ /* 0x010fc600000000ff */
[----:B------:R2:W-:Y:S03]  /*4340*/  MUFU.EX2 R8, R2 ;  /* 0x0000000200087308 */ /* 0x0005e60000000800 */
[----:B------:R-:W-:Y:S01]  /*4350*/  HMMA.16816.F32 R108, R124, R186, R108 ;  /* 0x000000ba7c6c723c */ /* 0x000fe2000000186c */
[----:B-1----:R-:W-:-:S07]  /*4360*/  FFMA.FTZ R4, R52, c[0x0][0x23c], -R0 ;  /* 0x00008f0034047a23 */ /* 0x002fce0000010800 */
[----:B------:R-:W-:Y:S01]  /*4370*/  HMMA.16816.F32 R124, R124, R182, R84 ;  /* 0x000000b67c7c723c */ /* 0x000fe20000001854 */
[----:B------:R-:W-:Y:S01]  /*4380*/  FFMA.FTZ R0, R103, c[0x0][0x23c], -R0 ;  /* 0x00008f0067007a23 */ /* 0x000fe20000010800 */
[----:B------:R1:W4:Y:S01]  /*4390*/  MUFU.EX2 R138, R4 ;  /* 0x00000004008a7308 */ /* 0x0003220000000800 */
[----:B--2---:R-:W-:-:S07]  /*43a0*/  FADD.FTZ R2, R196, R139 ;  /* 0x0000008bc4027221 */ /* 0x004fce0000010000 */
[----:B------:R2:W5:Y:S01]  /*43b0*/  MUFU.EX2 R249, R0 ;  /* 0x0000000000f97308 */ /* 0x0005620000000800 */
[----:B---3--:R-:W-:Y:S01]  /*43c0*/  FADD.FTZ R2, R137, R2 ;  /* 0x0000000289027221 */ /* 0x008fe20000010000 */
[----:B-1----:R-:W-:Y:S02]  /*43d0*/  F2FP.PACK_AB R4, R197, R200 ;  /* 0x000000c8c504723e */ /* 0x002fe400000000ff */
[----:B----4-:R-:W-:Y:S01]  /*43e0*/  F2FP.PACK_AB R7, R138, R137 ;  /* 0x000000898a07723e */ /* 0x010fe200000000ff */
[----:B--2---:R-:W-:-:S06]  /*43f0*/  FADD.FTZ R0, R200, R197 ;  /* 0x000000c5c8007221 */ /* 0x004fcc0000010000 */
[----:B------:R-:W-:Y:S01]  /*4400*/  HMMA.16816.F32 R148, R4, R36, RZ ;  /* 0x000000240494723c */ /* 0x000fe200000018ff */
[----:B-----5:R-:W-:Y:S01]  /*4410*/  F2FP.PACK_AB R131, R249, R8 ;  /* 0x00000008f983723e */ /* 0x020fe200000000ff */
[----:B------:R-:W-:-:S06]  /*4420*/  FADD.FTZ R0, R198, R0 ;  /* 0x00000000c6007221 */ /* 0x000fcc0000010000 */
        /* <DEDUP_REMOVED lines=57> */
[----:B------:R-:W-:-:S04]  /*47c0*/  DEPBAR.LE SB0, 0x0 ;  /* 0x000080000000791a */ /* 0x000fc80000000000 */
[----:B------:R-:W-:Y:S01]  /*47d0*/  IADD3 R226, R244, -0x2, RZ ;  /* 0xfffffffef4e27810 */ /* 0x000fe20007ffe0ff */
[----:B------:R-:W-:Y:S01]  /*47e0*/  BAR.SYNC.DEFER_BLOCKING 0x0 ;  /* 0x0000000000007b1d */ /* 0x000fe20000010000 */
        /* <DEDUP_REMOVED lines=8> */
[C---:B------:R-:W-:Y:S02]  /*4870*/  @!P2 LEA R18, P5, R4.reuse, c[0x0][0x170], 0x1 ;  /* 0x00005c000412aa11 */ /* 0x040fe400078a08ff */
[----:B------:R-:W-:Y:S01]  /*4880*/  @!P1 LEA R14, P3, R4, c[0x0][0x170], 0x1 ;  /* 0x00005c00040e9a11 */ /* 0x000fe200078608ff */
[--C-:B------:R-:W-:Y:S01]  /*4890*/  IMAD.X R5, R229, 0x1, R2.reuse, P0 ;  /* 0x00000001e5057824 */ /* 0x100fe200000e0602 */
[----:B------:R-:W-:Y:S02]  /*48a0*/  @!P2 LEA R16, P4, R0, c[0x0][0x170], 0x1 ;  /* 0x00005c000010aa11 */ /* 0x000fe400078808ff */
[--C-:B------:R-:W-:Y:S02]  /*48b0*/  @!P2 LEA.HI.X R19, R4, c[0x0][0x174], R2.reuse, 0x1, P5 ;  /* 0x00005d000413aa11 */ /* 0x100fe400028f0c02 */
[----:B------:R-:W-:Y:S01]  /*48c0*/  @!P1 LEA R6, P0, R0, c[0x0][0x170], 0x1 ;  /* 0x00005c0000069a11 */ /* 0x000fe200078008ff */
[----:B------:R-:W-:Y:S01]  /*48d0*/  @P2 STS.128 [R224+0xa000], RZ ;  /* 0x00a000ffe0002388 */ /* 0x000fe20000000c00 */
[----:B------:R-:W-:-:S02]  /*48e0*/  @!P1 LEA.HI.X R15, R4, c[0x0][0x174], R2, 0x1, P3 ;  /* 0x00005d00040f9a11 */ /* 0x000fc400018f0c02 */
        /* <DEDUP_REMOVED lines=26> */
[----:B------:R-:W-:Y:S04]  /*4a90*/  LDSM.16.M88.4 R32, [R223+0x800] ;  /* 0x00080000df20783b */ /* 0x000fe80000000200 */
        /* <DEDUP_REMOVED lines=9> */
[C---:B------:R-:W-:Y:S01]  /*4b30*/  HMMA.16816.F32 R200, R4.reuse, R32, R180 ;  /* 0x0000002004c8723c */ /* 0x040fe200000018b4 */
[----:B------:R-:W-:Y:S07]  /*4b40*/  LDSM.16.M88.4 R180, [R221+0x8000] ;  /* 0x00800000ddb4783b */ /* 0x000fee0000000200 */
[C---:B------:R-:W-:Y:S08]  /*4b50*/  HMMA.16816.F32 R204, R4.reuse, R142, R184 ;  /* 0x0000008e04cc723c */ /* 0x040ff000000018b8 */
[----:B------:R-:W-:Y:S01]  /*4b60*/  HMMA.16816.F32 R196, R4, R34, R176 ;  /* 0x0000002204c4723c */ /* 0x000fe200000018b0 */
[----:B------:R-:W3:Y:S04]  /*4b70*/  LDSM.16.M88.4 R4, [R222+0x2000] ;  /* 0x00200000de04783b */ /* 0x000ee80000000200 */
[----:B------:R-:W4:Y:S03]  /*4b80*/  LDSM.16.M88.4 R176, [R221+0x8800] ;  /* 0x00880000ddb0783b */ /* 0x000f260000000200 */
[C---:B------:R-:W-:Y:S08]  /*4b90*/  HMMA.16816.F32 R184, R20.reuse, R28, RZ ;  /* 0x0000001c14b8723c */ /* 0x040ff000000018ff */
[C---:B------:R-:W-:Y:S01]  /*4ba0*/  HMMA.16816.F32 R188, R20.reuse, R26, RZ ;  /* 0x0000001a14bc723c */ /* 0x040fe200000018ff */
[----:B------:R-:W5:Y:S07]  /*4bb0*/  LDSM.16.M88.4 R24, [R222] ;  /* 0x00000000de18783b */ /* 0x000f6e0000000200 */
[----:B------:R-:W-:Y:S01]  /*4bc0*/  HMMA.16816.F32 R20, R20, R30, RZ ;  /* 0x0000001e1414723c */ /* 0x000fe200000018ff */
[----:B------:R-:W-:Y:S07]  /*4bd0*/  LDSM.16.M88.4 R28, [R219+0x800] ;  /* 0x00080000db1c783b */ /* 0x000fee0000000200 */
[C---:B-1----:R-:W-:Y:S08]  /*4be0*/  HMMA.16816.F32 R192, R16.reuse, R140, R192 ;  /* 0x0000008c10c0723c */ /* 0x042ff000000018c0 */
[C---:B------:R-:W-:Y:S08]  /*4bf0*/  HMMA.16816.F32 R228, R16.reuse, R32, R184 ;  /* 0x0000002010e4723c */ /* 0x040ff000000018b8 */
[C---:B------:R-:W-:Y:S08]  /*4c00*/  HMMA.16816.F32 R140, R16.reuse, R142, R188 ;  /* 0x0000008e108c723c */ /* 0x040ff000000018bc */
[----:B------:R-:W-:Y:S01]  /*4c10*/  HMMA.16816.F32 R32, R16, R34, R20 ;  /* 0x000000221020723c */ /* 0x000fe20000001814 */
[----:B------:R-:W-:Y:S04]  /*4c20*/  LDSM.16.M88.4 R16, [R219] ;  /* 0x00000000db10783b */ /* 0x000fe80000000200 */
[----:B------:R-:W1:Y:S03]  /*4c30*/  LDSM.16.M88.4 R20, [R220] ;  /* 0x00000000dc14783b */ /* 0x000e660000000200 */
[C---:B---3--:R-:W-:Y:S08]  /*4c40*/  HMMA.16816.F32 R208, R4.reuse, R180, R208 ;  /* 0x000000b404d0723c */ /* 0x048ff000000018d0 */
[C---:B----4-:R-:W-:Y:S08]  /*4c50*/  HMMA.16816.F32 R200, R4.reuse, R176, R200 ;  /* 0x000000b004c8723c */ /* 0x050ff000000018c8 */
[C---:B------:R-:W-:Y:S08]  /*4c60*/  HMMA.16816.F32 R204, R4.reuse, R182, R204 ;  /* 0x000000b604cc723c */ /* 0x040ff000000018cc */
[----:B------:R-:W-:Y:S01]  /*4c70*/  HMMA.16816.F32 R188, R4, R178, R196 ;  /* 0x000000b204bc723c */ /* 0x000fe200000018c4 */
[----:B------:R-:W3:Y:S07]  /*4c80*/  LDSM.16.M88.4 R4, [R220+0x2000] ;  /* 0x00200000dc04783b */ /* 0x000eee0000000200 */
[C---:B-----5:R-:W-:Y:S08]  /*4c90*/  HMMA.16816.F32 R184, R24.reuse, R180, R192 ;  /* 0x000000b418b8723c */ /* 0x060ff000000018c0 */
[C---:B------:R-:W-:Y:S08]  /*4ca0*/  HMMA.16816.F32 R196, R24.reuse, R176, R228 ;  /* 0x000000b018c4723c */ /* 0x040ff000000018e4 */
[C---:B------:R-:W-:Y:S01]  /*4cb0*/  HMMA.16816.F32 R192, R24.reuse, R182, R140 ;  /* 0x000000b618c0723c */ /* 0x040fe2000000188c */
[----:B------:R-:W-:Y:S07]  /*4cc0*/  LDSM.16.M88.4 R140, [R212+0x9000] ;  /* 0x00900000d48c783b */ /* 0x000fee0000000200 */
[----:B------:R-:W-:Y:S01]  /*4cd0*/  HMMA.16816.F32 R176, R24, R178, R32 ;  /* 0x000000b218b0723c */ /* 0x000fe20000001820 */
[----:B------:R-:W4:Y:S04]  /*4ce0*/  LDSM.16.M88.4 R24, [R214+0x4000] ;  /* 0x00400000d618783b */ /* 0x000f280000000200 */
[----:B------:R-:W5:Y:S03]  /*4cf0*/  LDSM.16.M88.4 R32, [R212+0x9800] ;  /* 0x00980000d420783b */ /* 0x000f660000000200 */
[-C--:B-1----:R-:W-:Y:S08]  /*4d00*/  HMMA.16816.F32 R180, R20, R16.reuse, R184 ;  /* 0x0000001014b4723c */ /* 0x082ff000000018b8 */
[C---:B---3--:R-:W-:Y:S08]  /*4d10*/  HMMA.16816.F32 R228, R4.reuse, R16, R208 ;  /* 0x0000001004e4723c */ /* 0x048ff000000018d0 */
[----:B------:R-:W-:Y:S08]  /*4d20*/  HMMA.16816.F32 R208, R4, R30, R188 ;  /* 0x0000001e04d0723c */ /* 0x000ff000000018bc */
[C---:B------:R-:W-:Y:S08]  /*4d30*/  HMMA.16816.F32 R188, R20.reuse, R18, R192 ;  /* 0x0000001214bc723c */ /* 0x040ff000000018c0 */
[----:B------:R-:W-:Y:S08]  /*4d40*/  HMMA.16816.F32 R184, R20, R28, R196 ;  /* 0x0000001c14b8723c */ /* 0x000ff000000018c4 */
[----:B------:R-:W-:Y:S01]  /*4d50*/  HMMA.16816.F32 R232, R4, R18, R204 ;  /* 0x0000001204e8723c */ /* 0x000fe200000018cc */
[----:B------:R-:W1:Y:S07]  /*4d60*/  LDSM.16.M88.4 R16, [R214+0x6000] ;  /* 0x00600000d610783b */ /* 0x000e6e0000000200 */
[----:B------:R-:W-:Y:S01]  /*4d70*/  HMMA.16816.F32 R20, R20, R30, R176 ;  /* 0x0000001e1414723c */ /* 0x000fe200000018b0 */
[----:B------:R-:W-:Y:S07]  /*4d80*/  LDSM.16.M88.4 R176, [R223+0x1000] ;  /* 0x00100000dfb0783b */ /* 0x000fee0000000200 */
[----:B------:R-:W-:Y:S01]  /*4d90*/  HMMA.16816.F32 R204, R4, R28, R200 ;  /* 0x0000001c04cc723c */ /* 0x000fe200000018c8 */
[----:B------:R-:W-:Y:S04]  /*4da0*/  LDSM.16.M88.4 R4, [R216+0x4000] ;  /* 0x00400000d804783b */ /* 0x000fe80000000200 */
[----:B------:R-:W-:Y:S03]  /*4db0*/  LDSM.16.M88.4 R28, [R216+0x6000] ;  /* 0x00600000d81c783b */ /* 0x000fe60000000200 */
[C---:B----4-:R-:W-:Y:S01]  /*4dc0*/  HMMA.16816.F32 R200, R24.reuse, R140, R180 ;  /* 0x0000008c18c8723c */ /* 0x050fe200000018b4 */
[----:B------:R-:W3:Y:S07]  /*4dd0*/  LDSM.16.M88.4 R180, [R223+0x1800] ;  /* 0x00180000dfb4783b */ /* 0x000eee0000000200 */
[C---:B-----5:R-:W-:Y:S08]  /*4de0*/  HMMA.16816.F32 R20, R24.reuse, R34, R20 ;  /* 0x000000221814723c */ /* 0x060ff00000001814 */
[C---:B------:R-:W-:Y:S08]  /*4df0*/  HMMA.16816.F32 R188, R24.reuse, R142, R188 ;  /* 0x0000008e18bc723c */ /* 0x040ff000000018bc */
[----:B------:R-:W-:Y:S01]  /*4e00*/  HMMA.16816.F32 R184, R24, R32, R184 ;  /* 0x0000002018b8723c */ /* 0x000fe200000018b8 */
[----:B------:R-:W-:Y:S07]  /*4e10*/  LDSM.16.M88.4 R24, [R222+0x4000] ;  /* 0x00400000de18783b */ /* 0x000fee0000000200 */
[C---:B-1----:R-:W-:Y:S08]  /*4e20*/  HMMA.16816.F32 R192, R16.reuse, R140, R228 ;  /* 0x0000008c10c0723c */ /* 0x042ff000000018e4 */
[----:B------:R-:W-:Y:S01]  /*4e30*/  HMMA.16816.F32 R196, R16, R142, R232 ;  /* 0x0000008e10c4723c */ /* 0x000fe200000018e8 */
[----:B------:R-:W1:Y:S07]  /*4e40*/  LDSM.16.M88.4 R140, [R221+0x9000] ;  /* 0x00900000dd8c783b */ /* 0x000e6e0000000200 */
[C---:B---3--:R-:W-:Y:S01]  /*4e50*/  HMMA.16816.F32 R228, R4.reuse, R182, R20 ;  /* 0x000000b604e4723c */ /* 0x048fe20000001814 */
[----:B------:R-:W3:Y:S07]  /*4e60*/  LDSM.16.M88.4 R20, [R222+0x6000] ;  /* 0x00600000de14783b */ /* 0x000eee0000000200 */
[C---:B------:R-:W-:Y:S08]  /*4e70*/  HMMA.16816.F32 R200, R4.reuse, R176, R200 ;  /* 0x000000b004c8723c */ /* 0x040ff000000018c8 */
[C---:B------:R-:W-:Y:S08]  /*4e80*/  HMMA.16816.F32 R236, R4.reuse, R178, R188 ;  /* 0x000000b204ec723c */ /* 0x040ff000000018bc */
[----:B------:R-:W-:Y:S08]  /*4e90*/  HMMA.16816.F32 R232, R4, R180, R184 ;  /* 0x000000b404e8723c */ /* 0x000ff000000018b8 */
[C---:B------:R-:W-:Y:S08]  /*4ea0*/  HMMA.16816.F32 R204, R16.reuse, R32, R204 ;  /* 0x0000002010cc723c */ /* 0x040ff000000018cc */
[----:B------:R-:W-:Y:S01]  /*4eb0*/  HMMA.16816.F32 R240, R16, R34, R208 ;  /* 0x0000002210f0723c */ /* 0x000fe200000018d0 */
[----:B------:R-:W-:Y:S04]  /*4ec0*/  LDSM.16.M88.4 R32, [R219+0x1000] ;  /* 0x00100000db20783b */ /* 0x000fe80000000200 */
[----:B------:R-:W4:Y:S03]  /*4ed0*/  LDSM.16.M88.4 R16, [R220+0x4000] ;  /* 0x00400000dc10783b */ /* 0x000f260000000200 */
[C---:B------:R-:W-:Y:S08]  /*4ee0*/  HMMA.16816.F32 R4, R28.reuse, R176, R192 ;  /* 0x000000b01c04723c */ /* 0x040ff000000018c0 */
[----:B------:R-:W-:Y:S01]  /*4ef0*/  HMMA.16816.F32 R192, R28, R178, R196 ;  /* 0x000000b21cc0723c */ /* 0x000fe200000018c4 */
[----:B------:R-:W5:Y:S07]  /*4f00*/  LDSM.16.M88.4 R176, [R221+0x9800] ;  /* 0x00980000ddb0783b */ /* 0x000f6e0000000200 */
[-C--:B-1----:R-:W-:Y:S08]  /*4f10*/  HMMA.16816.F32 R188, R24, R140.reuse, R200 ;  /* 0x0000008c18bc723c */ /* 0x082ff000000018c8 */
[----:B---3--:R-:W-:Y:S01]  /*4f20*/  HMMA.16816.F32 R184, R20, R140, R4 ;  /* 0x0000008c14b8723c */ /* 0x008fe20000001804 */
[----:B------:R-:W1:Y:S07]  /*4f30*/  LDSM.16.M88.4 R4, [R220+0x6000] ;  /* 0x00600000dc04783b */ /* 0x000e6e0000000200 */
[----:B------:R-:W-:Y:S08]  /*4f40*/  HMMA.16816.F32 R196, R24, R142, R236 ;  /* 0x0000008e18c4723c */ /* 0x000ff000000018ec */
[----:B----4-:R-:W-:Y:S08]  /*4f50*/  HMMA.16816.F32 R200, R16, R32, R188 ;  /* 0x0000002010c8723c */ /* 0x010ff000000018bc */
[----:B------:R-:W-:Y:S08]  /*4f60*/  HMMA.16816.F32 R188, R20, R142, R192 ;  /* 0x0000008e14bc723c */ /* 0x000ff000000018c0 */
[----:B------:R-:W-:Y:S08]  /*4f70*/  HMMA.16816.F32 R208, R28, R180, R204 ;  /* 0x000000b41cd0723c */ /* 0x000ff000000018cc */
[----:B-----5:R-:W-:Y:S01]  /*4f80*/  HMMA.16816.F32 R204, R24, R176, R232 ;  /* 0x000000b018cc723c */ /* 0x020fe200000018e8 */
[----:B------:R-:W-:-:S02]  /*4f90*/  FMUL.FTZ R201, R201, c[0x0][0x2ec] ;  /* 0x0000bb00c9c97a20 */ /* 0x000fc40000410000 */
[----:B------:R-:W-:Y:S02]  /*4fa0*/  FMUL.FTZ R203, R203, c[0x0][0x2ec] ;  /* 0x0000bb00cbcb7a20 */ /* 0x000fe40000410000 */
[----:B------:R-:W-:Y:S02]  /*4fb0*/  FMUL.FTZ R200, R200, c[0x0][0x2ec] ;  /* 0x0000bb00c8c87a20 */ /* 0x000fe40000410000 */
[----:B------:R-:W3:Y:S01]  /*4fc0*/  MUFU.TANH R201, R201 ;  /* 0x000000c900c97308 */ /* 0x000ee20000002400 */
[----:B------:R-:W-:Y:S01]  /*4fd0*/  HMMA.16816.F32 R228, R24, R178, R228 ;  /* 0x000000b218e4723c */ /* 0x000fe200000018e4 */
[----:B------:R-:W4:Y:S01]  /*4fe0*/  LDSM.16.M88.4 R24, [R219+0x1800] ;  /* 0x00180000db18783b */ /* 0x000f220000000200 */
[----:B------:R-:W-:Y:S01]  /*4ff0*/  FMUL.FTZ R202, R202, c[0x0][0x2ec] ;  /* 0x0000bb00caca7a20 */ /* 0x000fe20000410000 */
[----:B------:R-:W-:-:S04]  /*5000*/  DEPBAR.LE SB0, 0x0 ;  /* 0x000080000000791a */ /* 0x000fc80000000000 */
[----:B------:R-:W5:Y:S01]  /*5010*/  MUFU.TANH R203, R203 ;  /* 0x000000cb00cb7308 */ /* 0x000f620000002400 */
[C---:B-1----:R-:W-:Y:S07]  /*5020*/  HMMA.16816.F32 R140, R4.reuse, R32, R184 ;  /* 0x00000020048c723c */ /* 0x042fee00000018b8 */
[----:B------:R-:W-:Y:S01]  /*5030*/  MUFU.TANH R200, R200 ;  /* 0x000000c800c87308 */ /* 0x000fe20000002400 */
[-C--:B------:R-:W-:Y:S07]  /*5040*/  HMMA.16816.F32 R184, R4, R34.reuse, R188 ;  /* 0x0000002204b8723c */ /* 0x080fee00000018bc */
[----:B------:R-:W-:Y:S01]  /*5050*/  MUFU.TANH R202, R202 ;  /* 0x000000ca00ca7308 */ /* 0x000fe20000002400 */
[----:B------:R-:W-:Y:S08]  /*5060*/  HMMA.16816.F32 R32, R16, R34, R196 ;  /* 0x000000221020723c */ /* 0x000ff000000018c4 */
[----:B------:R-:W-:Y:S01]  /*5070*/  HMMA.16816.F32 R192, R20, R176, R208 ;  /* 0x000000b014c0723c */ /* 0x000fe200000018d0 */
[----:B------:R-:W-:-:S02]  /*5080*/  FMUL.FTZ R140, R140, c[0x0][0x2ec] ;  /* 0x0000bb008c8c7a20 */ /* 0x000fc40000410000 */
[----:B------:R-:W-:Y:S02]  /*5090*/  FMUL.FTZ R141, R141, c[0x0][0x2ec] ;  /* 0x0000bb008d8d7a20 */ /* 0x000fe40000410000 */
[----:B------:R-:W-:Y:S01]  /*50a0*/  FMUL.FTZ R142, R142, c[0x0][0x2ec] ;  /* 0x0000bb008e8e7a20 */ /* 0x000fe20000410000 */
[----:B------:R-:W-:Y:S01]  /*50b0*/  MUFU.TANH R196, R140 ;  /* 0x0000008c00c47308 */ /* 0x000fe20000002400 */
[----:B------:R-:W-:Y:S01]  /*50c0*/  FMUL.FTZ R143, R143, c[0x0][0x2ec] ;  /* 0x0000bb008f8f7a20 */ /* 0x000fe20000410000 */
[----:B------:R-:W-:Y:S01]  /*50d0*/  HMMA.16816.F32 R28, R28, R182, R240 ;  /* 0x000000b61c1c723c */ /* 0x000fe200000018f0 */
[----:B------:R-:W-:Y:S02]  /*50e0*/  FMUL.FTZ R184, R184, c[0x0][0x2ec] ;  /* 0x0000bb00b8b87a20 */ /* 0x000fe40000410000 */
[----:B------:R-:W-:Y:S02]  /*50f0*/  FMUL.FTZ R186, R186, c[0x0][0x2ec] ;  /* 0x0000bb00baba7a20 */ /* 0x000fe40000410000 */
[----:B------:R-:W-:Y:S01]  /*5100*/  FMUL.FTZ R187, R187, c[0x0][0x2ec] ;  /* 0x0000bb00bbbb7a20 */ /* 0x000fe20000410000 */
[----:B------:R-:W-:Y:S01]  /*5110*/  MUFU.TANH R138, R141 ;  /* 0x0000008d008a7308 */ /* 0x000fe20000002400 */
[----:B------:R-:W-:Y:S01]  /*5120*/  FMUL.FTZ R185, R185, c[0x0][0x2ec] ;  /* 0x0000bb00b9b97a20 */ /* 0x000fe20000410000 */
[----:B----4-:R-:W-:Y:S01]  /*5130*/  HMMA.16816.F32 R180, R16, R26, R228 ;  /* 0x0000001a10b4723c */ /* 0x010fe200000018e4 */
[----:B------:R-:W-:-:S02]  /*5140*/  FMUL.FTZ R32, R32, c[0x0][0x2ec] ;  /* 0x0000bb0020207a20 */ /* 0x000fc40000410000 */
[----:B------:R-:W-:Y:S02]  /*5150*/  FMUL.FTZ R33, R33, c[0x0][0x2ec] ;  /* 0x0000bb0021217a20 */ /* 0x000fe40000410000 */
[----:B------:R-:W-:Y:S01]  /*5160*/  FMUL.FTZ R34, R34, c[0x0][0x2ec] ;  /* 0x0000bb0022227a20 */ /* 0x000fe20000410000 */
[----:B------:R-:W1:Y:S01]  /*5170*/  MUFU.TANH R133, R32 ;  /* 0x0000002000857308 */ /* 0x000e620000002400 */
[----:B------:R-:W-:-:S07]  /*5180*/  FMUL.FTZ R0, R35, c[0x0][0x2ec] ;  /* 0x0000bb0023007a20 */ /* 0x000fce0000410000 */
[----:B------:R-:W-:Y:S08]  /*5190*/  MUFU.TANH R188, R33 ;  /* 0x0000002100bc7308 */ /* 0x000ff00000002400 */
[----:B--2---:R2:W4:Y:S02]  /*51a0*/  MUFU.TANH R15, R34 ;  /* 0x00000022000f7308 */ /* 0x0045240000002400 */
[----:B------:R-:W-:-:S02]  /*51b0*/  FMUL.FTZ R181, R181, c[0x0][0x2ec] ;  /* 0x0000bb00b5b57a20 */ /* 0x000fc40000410000 */
[----:B------:R-:W-:Y:S02]  /*51c0*/  FMUL.FTZ R183, R183, c[0x0][0x2ec] ;  /* 0x0000bb00b7b77a20 */ /* 0x000fe40000410000 */
[----:B------:R-:W-:Y:S02]  /*51d0*/  FMUL.FTZ R180, R180, c[0x0][0x2ec] ;  /* 0x0000bb00b4b47a20 */ /* 0x000fe40000410000 */
[----:B------:R-:W-:Y:S08]  /*51e0*/  MUFU.TANH R190, R142 ;  /* 0x0000008e00be7308 */ /* 0x000ff00000002400 */
[----:B------:R1:W-:Y:S01]  /*51f0*/  MUFU.TANH R137, R143 ;  /* 0x0000008f00897308 */ /* 0x0003e20000002400 */
[----:B--2---:R-:W-:Y:S07]  /*5200*/  HMMA.16816.F32 R32, R16, R24, R204 ;  /* 0x000000181020723c */ /* 0x004fee00000018cc */
[----:B------:R2:W-:Y:S01]  /*5210*/  MUFU.TANH R139, R0 ;  /* 0x00000000008b7308 */ /* 0x0005e20000002400 */
[----:B------:R-:W-:Y:S07]  /*5220*/  HMMA.16816.F32 R16, R20, R178, R28 ;  /* 0x000000b21410723c */ /* 0x000fee000000181c */
[----:B------:R-:W3:Y:S01]  /*5230*/  MUFU.TANH R184, R184 ;  /* 0x000000b800b87308 */ /* 0x000ee20000002400 */
[----:B-1----:R-:W-:Y:S01]  /*5240*/  HMMA.16816.F32 R140, R4, R24, R192 ;  /* 0x00000018048c723c */ /* 0x002fe200000018c0 */
[----:B--2---:R-:W-:-:S06]  /*5250*/  IMAD R0, R226, 0x20, R245 ;  /* 0x00000020e2007824 */ /* 0x004fcc00078e02f5 */
[----:B------:R-:W1:Y:S01]  /*5260*/  MUFU.TANH R186, R186 ;  /* 0x000000ba00ba7308 */ /* 0x000e620000002400 */
[----:B------:R-:W-:Y:S02]  /*5270*/  FMUL.FTZ R32, R32, c[0x0][0x2ec] ;  /* 0x0000bb0020207a20 */ /* 0x000fe40000410000 */
[----:B------:R-:W-:Y:S01]  /*5280*/  FMUL.FTZ R34, R34, c[0x0][0x2ec] ;  /* 0x0000bb0022227a20 */ /* 0x000fe20000410000 */
[C---:B------:R-:W-:Y:S01]  /*5290*/  IADD3 R2, R0.reuse, 0x1, RZ ;  /* 0x0000000100027810 */ /* 0x040fe20007ffe0ff */
[----:B------:R-:W-:Y:S01]  /*52a0*/  FMUL.FTZ R33, R33, c[0x0][0x2ec] ;  /* 0x0000bb0021217a20 */ /* 0x000fe20000410000 */
[----:B------:R-:W-:Y:S01]  /*52b0*/  IADD3 R8, R0, 0x8, RZ ;  /* 0x0000000800087810 */ /* 0x000fe20007ffe0ff */
[----:B------:R-:W-:Y:S02]  /*52c0*/  FMUL.FTZ R35, R35, c[0x0][0x2ec] ;  /* 0x0000bb0023237a20 */ /* 0x000fe40000410000 */
[----:B------:R-:W-:Y:S01]  /*52d0*/  HMMA.16816.F32 R16, R4, R26, R16 ;  /* 0x0000001a0410723c */ /* 0x000fe20000001810 */
[C---:B------:R-:W-:Y:S01]  /*52e0*/  ISETP.GE.AND P4, PT, R2.reuse, R10, PT ;  /* 0x0000000a0200720c */ /* 0x040fe20003f86270 */
[----:B------:R-:W2:Y:S01]  /*52f0*/  MUFU.TANH R187, R187 ;  /* 0x000000bb00bb7308 */ /* 0x000ea20000002400 */
[----:B------:R-:W-:-:S02]  /*5300*/  ISETP.GE.AND P0, PT, R2, R9, PT ;  /* 0x000000090200720c */ /* 0x000fc40003f06270 */
[----:B---3--:R-:W-:Y:S02]  /*5310*/  FSEL R28, R201, -INF , !P4 ;  /* 0xff800000c91c7808 */ /* 0x008fe40006000000 */
[----:B-----5:R-:W-:Y:S01]  /*5320*/  FSEL R31, R203, -INF , !P0 ;  /* 0xff800000cb1f7808 */ /* 0x020fe20004000000 */
[----:B------:R-:W-:Y:S01]  /*5330*/  FMUL.FTZ R140, R140, c[0x0][0x2ec] ;  /* 0x0000bb008c8c7a20 */ /* 0x000fe20000410000 */
[C---:B------:R-:W-:Y:S01]  /*5340*/  ISETP.GE.AND P3, PT, R2.reuse, R11, PT ;  /* 0x0000000b0200720c */ /* 0x040fe20003f66270 */
[----:B------:R3:W5:Y:S01]  /*5350*/  MUFU.TANH R14, R32 ;  /* 0x00000020000e7308 */ /* 0x0007620000002400 */
[----:B------:R-:W-:Y:S01]  /*5360*/  ISETP.GE.AND P6, PT, R2, R12, PT ;  /* 0x0000000c0200720c */ /* 0x000fe20003fc6270 */
[----:B------:R-:W-:Y:S01]  /*5370*/  FMUL.FTZ R141, R141, c[0x0][0x2ec] ;  /* 0x0000bb008d8d7a20 */ /* 0x000fe20000410000 */
[----:B------:R-:W-:Y:S01]  /*5380*/  ISETP.GE.AND P5, PT, R8, R10, PT ;  /* 0x0000000a0800720c */ /* 0x000fe20003fa6270 */
[----:B------:R-:W-:Y:S01]  /*5390*/  FMUL.FTZ R142, R142, c[0x0][0x2ec] ;  /* 0x0000bb008e8e7a20 */ /* 0x000fe20000410000 */
[C---:B------:R-:W-:Y:S01]  /*53a0*/  ISETP.GE.AND P4, PT, R8.reuse, R9, PT ;  /* 0x000000090800720c */ /* 0x040fe20003f86270 */
[----:B------:R-:W-:Y:S01]  /*53b0*/  FMUL.FTZ R143, R143, c[0x0][0x2ec] ;  /* 0x0000bb008f8f7a20 */ /* 0x000fe20000410000 */
[----:B------:R-:W-:Y:S01]  /*53c0*/  ISETP.GE.AND P0, PT, R8, R11, PT ;  /* 0x0000000b0800720c */ /* 0x000fe20003f06270 */
[----:B------:R2:W-:Y:S01]  /*53d0*/  MUFU.TANH R13, R34 ;  /* 0x00000022000d7308 */ /* 0x0005e20000002400 */
[----:B------:R-:W-:-:S02]  /*53e0*/  IADD3 R2, R0, 0x9, RZ ;  /* 0x0000000900027810 */ /* 0x000fc40007ffe0ff */
[----:B------:R-:W-:Y:S02]  /*53f0*/  FSEL R25, R133, -INF , !P5 ;  /* 0xff80000085197808 */ /* 0x000fe40006800000 */
[----:B----4-:R-:W-:Y:S01]  /*5400*/  FSEL R29, R15, -INF , !P4 ;  /* 0xff8000000f1d7808 */ /* 0x010fe20006000000 */
[----:B------:R-:W-:Y:S01]  /*5410*/  FMUL.FTZ R18, R18, c[0x0][0x2ec] ;  /* 0x0000bb0012127a20 */ /* 0x000fe20000410000 */
[----:B------:R-:W-:Y:S01]  /*5420*/  FSEL R30, R184, -INF , !P0 ;  /* 0xff800000b81e7808 */ /* 0x000fe20004000000 */
[----:B------:R-:W4:Y:S01]  /*5430*/  MUFU.TANH R140, R140 ;  /* 0x0000008c008c7308 */ /* 0x000f220000002400 */
[----:B---3--:R-:W-:Y:S01]  /*5440*/  FSEL R32, R138, -INF , !P3 ;  /* 0xff8000008a207808 */ /* 0x008fe20005800000 */
[----:B------:R-:W-:Y:S01]  /*5450*/  FMUL.FTZ R5, R17, c[0x0][0x2ec] ;  /* 0x0000bb0011057a20 */ /* 0x000fe20000410000 */
[----:B------:R-:W-:Y:S01]  /*5460*/  ISETP.GE.AND P3, PT, R8, R12, PT ;  /* 0x0000000c0800720c */ /* 0x000fe20003f66270 */
[----:B------:R-:W-:Y:S01]  /*5470*/  FMUL.FTZ R19, R19, c[0x0][0x2ec] ;  /* 0x0000bb0013137a20 */ /* 0x000fe20000410000 */
[----:B------:R-:W-:-:S02]  /*5480*/  ISETP.GE.AND P5, PT, R2, R9, PT ;  /* 0x000000090200720c */ /* 0x000fc40003fa6270 */
[C---:B------:R-:W-:Y:S01]  /*5490*/  ISETP.GE.AND P4, PT, R2.reuse, R11, PT ;  /* 0x0000000b0200720c */ /* 0x040fe20003f86270 */
[----:B------:R3:W-:Y:S01]  /*54a0*/  MUFU.TANH R132, R33 ;  /* 0x0000002100847308 */ /* 0x0007e20000002400 */
[----:B------:R-:W-:Y:S02]  /*54b0*/  ISETP.GE.AND P0, PT, R2, R12, PT ;  /* 0x0000000c0200720c */ /* 0x000fe40003f06270 */
[----:B-1----:R-:W-:Y:S02]  /*54c0*/  FSEL R23, R186, -INF , !P3 ;  /* 0xff800000ba177808 */ /* 0x002fe40005800000 */
[----:B------:R-:W-:Y:S02]  /*54d0*/  FSEL R22, R139, -INF , !P5 ;  /* 0xff8000008b167808 */ /* 0x000fe40006800000 */
[----:B------:R-:W-:Y:S01]  /*54e0*/  IADD3 R4, R0, 0x11, RZ ;  /* 0x0000001100047810 */ /* 0x000fe20007ffe0ff */
[----:B------:R-:W1:Y:S01]  /*54f0*/  MUFU.TANH R185, R185 ;  /* 0x000000b900b97308 */ /* 0x000e620000002400 */
[----:B--2---:R-:W-:-:S02]  /*5500*/  FSEL R34, R187, -INF , !P0 ;  /* 0xff800000bb227808 */ /* 0x004fc40004000000 */
[----:B------:R-:W-:Y:S02]  /*5510*/  ISETP.GE.AND P0, PT, R4, R10, PT ;  /* 0x0000000a0400720c */ /* 0x000fe40003f06270 */
[----:B---3--:R-:W-:-:S03]  /*5520*/  FSEL R33, R137, -INF , !P6 ;  /* 0xff80000089217808 */ /* 0x008fc60007000000 */
[----:B------:R-:W-:Y:S01]  /*5530*/  MUFU.TANH R177, R181 ;  /* 0x000000b500b17308 */ /* 0x000fe20000002400 */
[-C--:B------:R-:W-:Y:S02]  /*5540*/  ISETP.GE.AND P6, PT, R2, R10.reuse, PT ;  /* 0x0000000a0200720c */ /* 0x080fe40003fc6270 */
[----:B------:R-:W-:Y:S02]  /*5550*/  IADD3 R2, R0, 0x10, RZ ;  /* 0x0000001000027810 */ /* 0x000fe40007ffe0ff */
[----:B------:R-:W-:Y:S02]  /*5560*/  FSEL R21, R188, -INF , !P6 ;  /* 0xff800000bc157808 */ /* 0x000fe40007000000 */
[C---:B------:R-:W-:Y:S01]  /*5570*/  ISETP.GE.AND P3, PT, R2.reuse, R10, PT ;  /* 0x0000000a0200720c */ /* 0x040fe20003f66270 */
[----:B------:R2:W-:Y:S01]  /*5580*/  MUFU.TANH R181, R183 ;  /* 0x000000b700b57308 */ /* 0x0005e20000002400 */
[C---:B------:R-:W-:Y:S02]  /*5590*/  ISETP.GE.AND P6, PT, R2.reuse, R9, PT ;  /* 0x000000090200720c */ /* 0x040fe40003fc6270 */
[----:B------:R-:W-:-:S02]  /*55a0*/  ISETP.GE.AND P5, PT, R2, R11, PT ;  /* 0x0000000b0200720c */ /* 0x000fc40003fa6270 */
[----:B-----5:R-:W-:Y:S02]  /*55b0*/  FSEL R179, R14, -INF , !P3 ;  /* 0xff8000000eb37808 */ /* 0x020fe40005800000 */
[----:B----4-:R-:W-:Y:S01]  /*55c0*/  FSEL R184, R140, -INF , !P5 ;  /* 0xff8000008cb87808 */ /* 0x010fe20006800000 */
[----:B------:R-:W-:Y:S01]  /*55d0*/  MUFU.TANH R35, R35 ;  /* 0x0000002300237308 */ /* 0x000fe20000002400 */
[C---:B------:R-:W-:Y:S02]  /*55e0*/  ISETP.GE.AND P3, PT, R4.reuse, R9, PT ;  /* 0x000000090400720c */ /* 0x040fe40003f66270 */
[-C--:B------:R-:W-:Y:S02]  /*55f0*/  ISETP.GE.AND P5, PT, R4, R12.reuse, PT ;  /* 0x0000000c0400720c */ /* 0x080fe40003fa6270 */
[----:B-1----:R-:W-:Y:S02]  /*5600*/  FSEL R24, R185, -INF , !P4 ;  /* 0xff800000b9187808 */ /* 0x002fe40006000000 */
[----:B------:R-:W-:Y:S01]  /*5610*/  ISETP.GE.AND P4, PT, R2, R12, PT ;  /* 0x0000000c0200720c */ /* 0x000fe20003f86270 */
[----:B------:R-:W1:Y:S01]  /*5620*/  MUFU.TANH R141, R141 ;  /* 0x0000008d008d7308 */ /* 0x000e620000002400 */
[----:B--2---:R-:W-:Y:S01]  /*5630*/  FSEL R183, R13, -INF , !P6 ;  /* 0xff8000000db77808 */ /* 0x004fe20007000000 */
[----:B------:R-:W-:Y:S01]  /*5640*/  BAR.SYNC.DEFER_BLOCKING 0x0 ;  /* 0x0000000000007b1d */ /* 0x000fe20000010000 */
[----:B------:R-:W-:Y:S01]  /*5650*/  ISETP.GE.AND P6, PT, R4, R11, PT ;  /* 0x0000000b0400720c */ /* 0x000fe20003fc6270 */
[----:B------:R-:W-:Y:S01]  /*5660*/  FMUL.FTZ R4, R16, c[0x0][0x2ec] ;  /* 0x0000bb0010047a20 */ /* 0x000fe20000410000 */
[----:B------:R-:W-:-:S02]  /*5670*/  IADD3 R2, R0, 0x18, RZ ;  /* 0x0000001800027810 */ /* 0x000fc40007ffe0ff */
[----:B------:R-:W-:Y:S01]  /*5680*/  FSEL R178, R132, -INF , !P0 ;  /* 0xff80000084b27808 */ /* 0x000fe20004000000 */
[----:B------:R-:W2:Y:S01]  /*5690*/  MUFU.TANH R142, R142 ;  /* 0x0000008e008e7308 */ /* 0x000ea20000002400 */
[----:B------:R-:W-:-:S07]  /*56a0*/  ISETP.GE.AND P0, PT, R2, R9, PT ;  /* 0x000000090200720c */ /* 0x000fce0003f06270 */
[----:B------:R-:W-:Y:S01]  /*56b0*/  MUFU.TANH R4, R4 ;  /* 0x0000000400047308 */ /* 0x000fe20000002400 */
[----:B-1----:R-:W-:Y:S02]  /*56c0*/  FSEL R185, R141, -INF , !P6 ;  /* 0xff8000008db97808 */ /* 0x002fe40007000000 */
[----:B------:R-:W-:-:S05]  /*56d0*/  ISETP.GE.AND P6, PT, R2, R12, PT ;  /* 0x0000000c0200720c */ /* 0x000fca0003fc6270 */
[----:B------:R1:W3:Y:S01]  /*56e0*/  MUFU.TANH R176, R180 ;  /* 0x000000b400b07308 */ /* 0x0002e20000002400 */
[----:B--2---:R-:W-:Y:S02]  /*56f0*/  FSEL R188, R142, -INF , !P4 ;  /* 0xff8000008ebc7808 */ /* 0x004fe40006000000 */
[----:B------:R-:W-:-:S05]  /*5700*/  ISETP.GE.AND P4, PT, R2, R10, PT ;  /* 0x0000000a0200720c */ /* 0x000fca0003f86270 */
[----:B------:R-:W2:Y:S01]  /*5710*/  MUFU.TANH R143, R143 ;  /* 0x0000008f008f7308 */ /* 0x000ea20000002400 */
[----:B-1----:R-:W-:Y:S01]  /*5720*/  FMUL.FTZ R180, R182, c[0x0][0x2ec] ;  /* 0x0000bb00b6b47a20 */ /* 0x002fe20000410000 */
[----:B------:R-:W-:-:S06]  /*5730*/  FSEL R182, R35, -INF , !P3 ;  /* 0xff80000023b67808 */ /* 0x000fcc0005800000 */
[----:B------:R-:W-:Y:S01]  /*5740*/  MUFU.TANH R5, R5 ;  /* 0x0000000500057308 */ /* 0x000fe20000002400 */
[----:B------:R-:W-:Y:S02]  /*5750*/  ISETP.GE.AND P3, PT, R2, R11, PT ;  /* 0x0000000b0200720c */ /* 0x000fe40003f66270 */
[----:B---3--:R-:W-:Y:S02]  /*5760*/  FSEL R176, R176, -INF , !P4 ;  /* 0xff800000b0b07808 */ /* 0x008fe40006000000 */
[----:B------:R-:W-:Y:S02]  /*5770*/  FSEL R186, R4, -INF , !P3 ;  /* 0xff80000004ba7808 */ /* 0x000fe40005800000 */
[----:B------:R-:W-:Y:S01]  /*5780*/  ISETP.GE.AND P3, PT, R0, R12, PT ;  /* 0x0000000c0000720c */ /* 0x000fe20003f66270 */
[----:B------:R-:W1:Y:S01]  /*5790*/  MUFU.TANH R180, R180 ;  /* 0x000000b400b47308 */ /* 0x000e620000002400 */
[----:B--2---:R-:W-:Y:S02]  /*57a0*/  FSEL R189, R143, -INF , !P5 ;  /* 0xff8000008fbd7808 */ /* 0x004fe40006800000 */
[----:B------:R-:W-:-:S02]  /*57b0*/  FSEL R20, R190, -INF , !P3 ;  /* 0xff800000be147808 */ /* 0x000fc40005800000 */
[----:B------:R-:W-:Y:S02]  /*57c0*/  ISETP.GE.AND P3, PT, R244, 0x3, PT ;  /* 0x00000003f400780c */ /* 0x000fe40003f66270 */
[C---:B------:R-:W-:Y:S01]  /*57d0*/  ISETP.GE.AND P5, PT, R0.reuse, R10, PT ;  /* 0x0000000a0000720c */ /* 0x040fe20003fa6270 */
[----:B------:R-:W2:Y:S01]  /*57e0*/  MUFU.TANH R2, R18 ;  /* 0x0000001200027308 */ /* 0x000ea20000002400 */
[----:B------:R-:W-:Y:S02]  /*57f0*/  ISETP.GE.AND P4, PT, R0, R9, PT ;  /* 0x000000090000720c */ /* 0x000fe40003f86270 */
[----:B------:R-:W-:-:S05]  /*5800*/  FSEL R13, R200, -INF , !P5 ;  /* 0xff800000c80d7808 */ /* 0x000fca0006800000 */
[----:B------:R3:W4:Y:S01]  /*5810*/  MUFU.TANH R4, R19 ;  /* 0x0000001300047308 */ /* 0x0007220000002400 */
[----:B-1----:R-:W-:Y:S02]  /*5820*/  FSEL R180, R180, -INF , !P0 ;  /* 0xff800000b4b47808 */ /* 0x002fe40004000000 */
[C---:B------:R-:W-:Y:S02]  /*5830*/  ISETP.GE.AND P0, PT, R0.reuse, R11, PT ;  /* 0x0000000b0000720c */ /* 0x040fe40003f06270 */
[----:B------:R-:W-:Y:S02]  /*5840*/  IADD3 R0, R0, 0x19, RZ ;  /* 0x0000001900007810 */ /* 0x000fe40007ffe0ff */
[----:B--2---:R-:W-:Y:S02]  /*5850*/  FSEL R191, R2, -INF , !P6 ;  /* 0xff80000002bf7808 */ /* 0x004fe40007000000 */
[----:B------:R-:W-:Y:S02]  /*5860*/  FSEL R18, R202, -INF , !P4 ;  /* 0xff800000ca127808 */ /* 0x000fe40006000000 */
[----:B------:R-:W-:-:S02]  /*5870*/  ISETP.GE.AND P6, PT, R0, R10, PT ;  /* 0x0000000a0000720c */ /* 0x000fc40003fc6270 */
[----:B------:R-:W-:Y:S02]  /*5880*/  ISETP.GE.AND P5, PT, R0, R9, PT ;  /* 0x000000090000720c */ /* 0x000fe40003fa6270 */
[----:B---3--:R-:W-:Y:S02]  /*5890*/  FSEL R19, R196, -INF , !P0 ;  /* 0xff800000c4137808 */ /* 0x008fe40004000000 */
[C---:B------:R-:W-:Y:S02]  /*58a0*/  ISETP.GE.AND P4, PT, R0.reuse, R11, PT ;  /* 0x0000000b0000720c */ /* 0x040fe40003f86270 */
[----:B------:R-:W-:Y:S02]  /*58b0*/  ISETP.GE.AND P0, PT, R0, R12, PT ;  /* 0x0000000c0000720c */ /* 0x000fe40003f06270 */
[----:B------:R-:W-:Y:S02]  /*58c0*/  FSEL R177, R177, -INF , !P6 ;  /* 0xff800000b1b17808 */ /* 0x000fe40007000000 */
[----:B------:R-:W-:-:S02]  /*58d0*/  FSEL R181, R181, -INF , !P5 ;  /* 0xff800000b5b57808 */ /* 0x000fc40006800000 */
[----:B------:R-:W-:Y:S02]  /*58e0*/  FSEL R187, R5, -INF , !P4 ;  /* 0xff80000005bb7808 */ /* 0x000fe40006000000 */
[----:B----4-:R-:W-:Y:S01]  /*58f0*/  FSEL R190, R4, -INF , !P0 ;  /* 0xff80000004be7808 */ /* 0x010fe20004000000 */
[----:B------:R-:W-:Y:S05]  /*5900*/  @!P3 BRA `(.L_x_1176) ;  /* 0x000002e00000b947 */ /* 0x000fea0003800000 */
[----:B------:R-:W2:Y:S04]  /*5910*/  LDL.64 R236, [R1+0x20] ;  /* 0x0000200001ec7983 */ /* 0x000ea80000100a00 */
[----:B------:R-:W3:Y:S01]  /*5920*/  LDL.64 R238, [R1+0x18] ;  /* 0x0000180001ee7983 */ /* 0x000ee20000100a00 */
[----:B------:R-:W-:Y:S01]  /*5930*/  IADD3 R0, R244, -0x3, RZ ;  /* 0xfffffffdf4007810 */ /* 0x000fe20007ffe0ff */
[----:B------:R-:W-:Y:S01]  /*5940*/  IMAD.MOV.U32 R227, RZ, RZ, c[0x0][0x198] ;  /* 0x00006600ffe37624 */ /* 0x000fe200078e00ff */
[----:B------:R-:W-:Y:S01]  /*5950*/  BSSY B0, `(.L_x_1177) ;  /* 0x0000028000007945 */ /* 0x000fe20003800000 */
[----:B------:R1:W-:Y:S01]  /*5960*/  @P2 STS.128 [R224+0x8000], RZ ;  /* 0x008000ffe0002388 */ /* 0x0003e20000000c00 */
[----:B------:R-:W-:Y:S01]  /*5970*/  SHF.R.S32.HI R2, RZ, 0x1f, R0 ;  /* 0x0000001fff027819 */ /* 0x000fe20000011400 */
[----:B------:R-:W-:-:S04]  /*5980*/  IMAD.WIDE.U32 R4, R0, c[0x0][0x198], RZ ;  /* 0x0000660000047a25 */ /* 0x000fc800078e00ff */
[----:B------:R-:W-:Y:S02]  /*5990*/  IMAD R2, R2, c[0x0][0x198], RZ ;  /* 0x0000660002027a24 */ /* 0x000fe400078e02ff */
[----:B------:R-:W-:Y:S02]  /*59a0*/  IMAD.SHL.U32 R227, R227, 0x10, RZ ;  /* 0x00000010e3e37824 */ /* 0x000fe400078e00ff */
[----:B------:R-:W-:-:S04]  /*59b0*/  IMAD R2, R0, c[0x0][0x19c], R2 ;  /* 0x0000670000027a24 */ /* 0x000fc800078e0202 */
[----:B------:R-:W-:Y:S01]  /*59c0*/  IMAD.IADD R5, R5, 0x1, R2 ;  /* 0x0000000105057824 */ /* 0x000fe200078e0202 */
[----:B--2---:R-:W-:-:S04]  /*59d0*/  LEA R0, P0, R4, R236, 0x5 ;  /* 0x000000ec04007211 */ /* 0x004fc800078028ff */
[----:B------:R-:W-:Y:S02]  /*59e0*/  IADD3 R2, P5, R227, R0, RZ ;  /* 0x00000000e3027210 */ /* 0x000fe40007fbe0ff */
[----:B---3--:R-:W-:Y:S02]  /*59f0*/  LEA.HI.X R4, R4, R239, R5, 0x5, P0 ;  /* 0x000000ef04047211 */ /* 0x008fe400000f2c05 */
[C---:B------:R-:W-:Y:S02]  /*5a00*/  @!P2 LEA R16, P6, R0.reuse, c[0x0][0x168], 0x1 ;  /* 0x00005a000010aa11 */ /* 0x040fe400078c08ff */
[----:B------:R-:W-:Y:S01]  /*5a10*/  @!P1 LEA R6, P0, R0, c[0x0][0x168], 0x1 ;  /* 0x00005a0000069a11 */ /* 0x000fe200078008ff */
[--C-:B------:R-:W-:Y:S01]  /*5a20*/  IMAD.X R5, R246, 0x1, R4.reuse, P5 ;  /* 0x00000001f6057824 */ /* 0x100fe200028e0604 */
[----:B------:R-:W-:Y:S02]  /*5a30*/  @!P2 LEA R14, P4, R2, c[0x0][0x168], 0x1 ;  /* 0x00005a00020eaa11 */ /* 0x000fe400078808ff */
[----:B------:R-:W-:-:S02]  /*5a40*/  @!P2 LEA.HI.X R17, R0, c[0x0][0x16c], R4, 0x1, P6 ;  /* 0x00005b000011aa11 */ /* 0x000fc400030f0c04 */
        /* <DEDUP_REMOVED lines=24> */
.L_x_1178:
[----:B------:R-:W-:Y:S05]  /*5bd0*/  BSYNC B0 ;  /* 0x0000000000007941 */ /* 0x000fea0003800000 */
.L_x_1177:
[----:B------:R-:W0:Y:S02]  /*5be0*/  LDGDEPBAR ;  /* 0x00000000000079af */ /* 0x000e240000000000 */
.L_x_1176:
[----:B------:R-:W-:Y:S01]  /*5bf0*/  FMNMX.FTZ R0, R136, R13, !PT ;  /* 0x0000000d88007209 */ /* 0x000fe20007810000 */
[----:B------:R-:W-:Y:S01]  /*5c00*/  LDSM.16.MT88.4 R140, [R218+0xa000] ;  /* 0x00a00000da8c783b */ /* 0x000fe20000004200 */
        /* <DEDUP_REMOVED lines=8> */
[----:B--2---:R-:W-:Y:S02]  /*5c90*/  FMNMX.FTZ R4, R183, R2, !PT ;  /* 0x00000002b7047209 */ /* 0x004fe40007810000 */
        /* <DEDUP_REMOVED lines=37> */
[----:B------:R-:W-:Y:S01]  /*5ef0*/  MUFU.EX2 R241, R13 ;  /* 0x0000000d00f17308 */ /* 0x000fe20000000800 */
[--C-:B------:R-:W-:Y:S01]  /*5f00*/  FFMA.FTZ R28, R28, c[0x0][0x23c], -R8.reuse ;  /* 0x00008f001c1c7a23 */ /* 0x100fe20000010808 */
[----:B------:R-:W3:Y:S01]  /*5f10*/  SHFL.BFLY PT, R7, R0, 0x1, 0x1f ;  /* 0x0c201f0000077f89 */ /* 0x000ee200000e0000 */
[----:B------:R-:W-:-:S05]  /*5f20*/  FFMA.FTZ R21, R21, c[0x0][0x23c], -R8 ;  /* 0x00008f0015157a23 */ /* 0x000fca0000010808 */
[----:B------:R-:W-:Y:S01]  /*5f30*/  MUFU.EX2 R239, R25 ;  /* 0x0000001900ef7308 */ /* 0x000fe20000000800 */
[----:B-1----:R-:W-:-:S04]  /*5f40*/  FMNMX.FTZ R232, R2, R14, !PT ;  /* 0x0000000e02e87209 */ /* 0x002fc80007810000 */
[C---:B------:R-:W-:Y:S01]  /*5f50*/  FSETP.NEU.FTZ.AND P5, PT, R232.reuse, -INF , PT ;  /* 0xff800000e800780b */ /* 0x040fe20003fbd000 */
[----:B------:R-:W-:Y:S02]  /*5f60*/  FMUL.FTZ R2, R232, c[0x0][0x23c] ;  /* 0x00008f00e8027a20 */ /* 0x000fe40000410000 */
[----:B------:R-:W1:Y:S01]  /*5f70*/  MUFU.EX2 R240, R28 ;  /* 0x0000001c00f07308 */ /* 0x000e620000000800 */
[----:B--2---:R-:W-:Y:S02]  /*5f80*/  FMNMX.FTZ R4, R4, R6, !PT ;  /* 0x0000000604047209 */ /* 0x004fe40007810000 */
[----:B------:R-:W-:Y:S02]  /*5f90*/  FSEL R2, R2, RZ, P5 ;  /* 0x000000ff02027208 */ /* 0x000fe40002800000 */
[----:B---3--:R-:W-:Y:S01]  /*5fa0*/  FMNMX.FTZ R227, R0, R7, !PT ;  /* 0x0000000700e37209 */ /* 0x008fe20007810000 */
[----:B------:R-:W2:Y:S02]  /*5fb0*/  SHFL.BFLY PT, R5, R4, 0x1, 0x1f ;  /* 0x0c201f0004057f89 */ /* 0x000ea400000e0000 */
[----:B------:R-:W3:Y:S01]  /*5fc0*/  MUFU.EX2 R242, R21 ;  /* 0x0000001500f27308 */ /* 0x000ee20000000800 */
[----:B------:R-:W-:Y:S01]  /*5fd0*/  FFMA.FTZ R18, R18, c[0x0][0x23c], -R2 ;  /* 0x00008f0012127a23 */ /* 0x000fe20000010802 */
[C---:B------:R-:W-:Y:S01]  /*5fe0*/  FSETP.NEU.FTZ.AND P4, PT, R227.reuse, -INF , PT ;  /* 0xff800000e300780b */ /* 0x040fe20003f9d000 */
[----:B------:R-:W-:-:S02]  /*5ff0*/  FMUL.FTZ R0, R227, c[0x0][0x23c] ;  /* 0x00008f00e3007a20 */ /* 0x000fc40000410000 */
[--C-:B------:R-:W-:Y:S01]  /*6000*/  FFMA.FTZ R31, R31, c[0x0][0x23c], -R2.reuse ;  /* 0x00008f001f1f7a23 */ /* 0x100fe20000010802 */
[----:B------:R-:W-:Y:S01]  /*6010*/  FSEL R6, R227, RZ, P4 ;  /* 0x000000ffe3067208 */ /* 0x000fe20002000000 */
[--C-:B------:R-:W-:Y:S01]  /*6020*/  FFMA.FTZ R29, R29, c[0x0][0x23c], -R2.reuse ;  /* 0x00008f001d1d7a23 */ /* 0x100fe20000010802 */
[----:B------:R-:W-:Y:S01]  /*6030*/  FSEL R0, R0, RZ, P4 ;  /* 0x000000ff00007208 */ /* 0x000fe20002000000 */
[----:B------:R-:W-:Y:S01]  /*6040*/  FFMA.FTZ R22, R22, c[0x0][0x23c], -R2 ;  /* 0x00008f0016167a23 */ /* 0x000fe20000010802 */
[----:B------:R3:W-:Y:S01]  /*6050*/  MUFU.EX2 R236, R18 ;  /* 0x0000001200ec7308 */ /* 0x0007e20000000800 */
[----:B-1----:R-:W-:Y:S02]  /*6060*/  F2FP.PACK_AB R16, R240, R241 ;  /* 0x000000f1f010723e */ /* 0x002fe400000000ff */
[--C-:B------:R-:W-:Y:S02]  /*6070*/  FFMA.FTZ R24, R24, c[0x0][0x23c], -R0.reuse ;  /* 0x00008f0018187a23 */ /* 0x100fe40000010800 */
[----:B------:R-:W-:-:S02]  /*6080*/  FFMA.FTZ R19, R19, c[0x0][0x23c], -R0 ;  /* 0x00008f0013137a23 */ /* 0x000fc40000010800 */
[--C-:B------:R-:W-:Y:S01]  /*6090*/  FFMA.FTZ R32, R32, c[0x0][0x23c], -R0.reuse ;  /* 0x00008f0020207a23 */ /* 0x100fe20000010800 */
[----:B------:R1:W-:Y:S01]  /*60a0*/  MUFU.EX2 R234, R24 ;  /* 0x0000001800ea7308 */ /* 0x0003e20000000800 */
[----:B------:R-:W-:Y:S01]  /*60b0*/  FFMA.FTZ R30, R30, c[0x0][0x23c], -R0 ;  /* 0x00008f001e1e7a23 */ /* 0x000fe20000010800 */
[----:B--2---:R-:W-:Y:S02]  /*60c0*/  FMNMX.FTZ R225, R4, R5, !PT ;  /* 0x0000000504e17209 */ /* 0x004fe40007810000 */
[----:B------:R-:W-:-:S04]  /*60d0*/  FSEL R5, R232, RZ, P5 ;  /* 0x000000ffe8057208 */ /* 0x000fc80002800000 */
[----:B------:R-:W2:Y:S01]  /*60e0*/  MUFU.EX2 R235, R31 ;  /* 0x0000001f00eb7308 */ /* 0x000ea20000000800 */
[C---:B------:R-:W-:Y:S01]  /*60f0*/  FSETP.NEU.FTZ.AND P0, PT, R225.reuse, -INF , PT ;  /* 0xff800000e100780b */ /* 0x040fe20003f1d000 */
[----:B------:R-:W-:Y:S01]  /*6100*/  FMUL.FTZ R13, R225, c[0x0][0x23c] ;  /* 0x00008f00e10d7a20 */ /* 0x000fe20000410000 */
[----:B---3--:R-:W-:-:S04]  /*6110*/  F2FP.PACK_AB R18, R242, R239 ;  /* 0x000000eff212723e */ /* 0x008fc800000000ff */
[----:B------:R-:W-:Y:S01]  /*6120*/  FSEL R13, R13, RZ, P0 ;  /* 0x000000ff0d0d7208 */ /* 0x000fe20000000000 */
[----:B-1----:R-:W1:Y:S01]  /*6130*/  LDSM.16.MT88.4 R24, [R213+0xa000] ;  /* 0x00a00000d518783b */ /* 0x002e620000004200 */
[----:B------:R-:W-:Y:S03]  /*6140*/  MUFU.EX2 R237, R29 ;  /* 0x0000001d00ed7308 */ /* 0x000fe60000000800 */
[--C-:B------:R-:W-:Y:S02]  /*6150*/  FFMA.FTZ R4, R33, c[0x0][0x23c], -R13.reuse ;  /* 0x00008f0021047a23 */ /* 0x100fe4000001080d */
[--C-:B------:R-:W-:Y:S02]  /*6160*/  FFMA.FTZ R20, R20, c[0x0][0x23c], -R13.reuse ;  /* 0x00008f0014147a23 */ /* 0x100fe4000001080d */
[----:B------:R-:W-:Y:S01]  /*6170*/  FFMA.FTZ R23, R23, c[0x0][0x23c], -R13 ;  /* 0x00008f0017177a23 */ /* 0x000fe2000001080d */
[----:B------:R3:W-:Y:S01]  /*6180*/  MUFU.EX2 R228, R4 ;  /* 0x0000000400e47308 */ /* 0x0007e20000000800 */
[----:B--2---:R-:W-:-:S07]  /*6190*/  F2FP.PACK_AB R17, R235, R236 ;  /* 0x000000eceb11723e */ /* 0x004fce00000000ff */
[----:B------:R2:W-:Y:S01]  /*61a0*/  MUFU.EX2 R210, R20 ;  /* 0x0000001400d27308 */ /* 0x0005e20000000800 */
[----:B---3--:R-:W-:-:S07]  /*61b0*/  FSEL R4, R233, RZ, P6 ;  /* 0x000000ffe9047208 */ /* 0x008fce0003000000 */
[----:B------:R-:W3:Y:S01]  /*61c0*/  MUFU.EX2 R238, R22 ;  /* 0x0000001600ee7308 */ /* 0x000ee20000000800 */
[----:B------:R-:W-:Y:S02]  /*61d0*/  FADD.FTZ R4, R136, -R4 ;  /* 0x8000000488047221 */ /* 0x000fe40000010000 */
[----:B------:R-:W-:Y:S02]  /*61e0*/  LDSM.16.MT88.4 R136, [R217+0xa000] ;  /* 0x00a00000d988783b */ /* 0x000fe40000004200 */
[----:B--2---:R-:W-:-:S03]  /*61f0*/  FMUL.FTZ R20, R4, c[0x0][0x23c] ;  /* 0x00008f0004147a20 */ /* 0x004fc60000410000 */
[----:B------:R3:W-:Y:S01]  /*6200*/  MUFU.EX2 R230, R19 ;  /* 0x0000001300e67308 */ /* 0x0007e20000000800 */
[----:B------:R-:W-:Y:S02]  /*6210*/  FADD.FTZ R4, R135, -R5 ;  /* 0x8000000587047221 */ /* 0x000fe40000010000 */
[----:B------:R-:W-:Y:S02]  /*6220*/  FADD.FTZ R5, R134, -R6 ;  /* 0x8000000686057221 */ /* 0x000fe40000010000 */
[----:B------:R-:W-:Y:S01]  /*6230*/  FMUL.FTZ R15, R4, c[0x0][0x23c] ;  /* 0x00008f00040f7a20 */ /* 0x000fe20000410000 */
[----:B------:R-:W-:Y:S01]  /*6240*/  FSEL R4, R225, RZ, P0 ;  /* 0x000000ffe1047208 */ /* 0x000fe20000000000 */
[----:B------:R-:W-:Y:S01]  /*6250*/  FMUL.FTZ R5, R5, c[0x0][0x23c] ;  /* 0x00008f0005057a20 */ /* 0x000fe20000410000 */
[----:B------:R2:W-:Y:S01]  /*6260*/  MUFU.EX2 R229, R32 ;  /* 0x0000002000e57308 */ /* 0x0005e20000000800 */
[----:B------:R-:W-:Y:S02]  /*6270*/  LDSM.16.MT88.4 R132, [R213+0xb000] ;  /* 0x00b00000d584783b */ /* 0x000fe40000004200 */
[----:B------:R-:W-:-:S02]  /*6280*/  FADD.FTZ R3, R3, -R4 ;  /* 0x8000000403037221 */ /* 0x000fc40000010000 */
[----:B------:R-:W-:Y:S02]  /*6290*/  FFMA.FTZ R4, R34, c[0x0][0x23c], -R13 ;  /* 0x00008f0022047a23 */ /* 0x000fe4000001080d */
[----:B------:R-:W-:Y:S01]  /*62a0*/  FMUL.FTZ R3, R3, c[0x0][0x23c] ;  /* 0x00008f0003037a20 */ /* 0x000fe20000410000 */
[----:B------:R-:W4:Y:S01]  /*62b0*/  MUFU.EX2 R231, R30 ;  /* 0x0000001e00e77308 */ /* 0x000f220000000800 */
[----:B---3--:R-:W-:-:S07]  /*62c0*/  F2FP.PACK_AB R19, R238, R237 ;  /* 0x000000edee13723e */ /* 0x008fce00000000ff */
[----:B------:R-:W-:Y:S01]  /*62d0*/  MUFU.EX2 R211, R23 ;  /* 0x0000001700d37308 */ /* 0x000fe20000000800 */
[----:B--2---:R-:W-:Y:S07]  /*62e0*/  LDSM.16.MT88.4 R32, [R218+0xb000] ;  /* 0x00b00000da20783b */ /* 0x004fee0000004200 */
[----:B------:R-:W2:Y:S01]  /*62f0*/  MUFU.EX2 R20, R20 ;  /* 0x0000001400147308 */ /* 0x000ea20000000800 */
[----:B----4-:R-:W-:Y:S01]  /*6300*/  F2FP.PACK_AB R6, R234, R231 ;  /* 0x000000e7ea06723e */ /* 0x010fe200000000ff */
[----:B------:R-:W3:Y:S06]  /*6310*/  LDSM.16.MT88.4 R28, [R215+0xa000] ;  /* 0x00a00000d71c783b */ /* 0x000eec0000004200 */
[----:B------:R-:W4:Y:S08]  /*6320*/  MUFU.EX2 R15, R15 ;  /* 0x0000000f000f7308 */ /* 0x000f300000000800 */
[----:B------:R5:W1:Y:S01]  /*6330*/  MUFU.EX2 R14, R5 ;  /* 0x00000005000e7308 */ /* 0x000a620000000800 */
[----:B--2---:R-:W-:-:S02]  /*6340*/  FMUL.FTZ R148, R148, R20 ;  /* 0x0000001494947220 */ /* 0x004fc40000410000 */
[-C--:B------:R-:W-:Y:S02]  /*6350*/  FMUL.FTZ R149, R149, R20.reuse ;  /* 0x0000001495957220 */ /* 0x080fe40000410000 */
[-C--:B------:R-:W-:Y:S02]  /*6360*/  FMUL.FTZ R156, R156, R20.reuse ;  /* 0x000000149c9c7220 */ /* 0x080fe40000410000 */
[----:B------:R-:W-:Y:S01]  /*6370*/  FMUL.FTZ R157, R157, R20 ;  /* 0x000000149d9d7220 */ /* 0x000fe20000410000 */
[----:B------:R-:W2:Y:S01]  /*6380*/  MUFU.EX2 R3, R3 ;  /* 0x0000000300037308 */ /* 0x000ea20000000800 */
[-C--:B----4-:R-:W-:Y:S02]  /*6390*/  FMUL.FTZ R150, R150, R15.reuse ;  /* 0x0000000f96967220 */ /* 0x090fe40000410000 */
[-C--:B------:R-:W-:Y:S02]  /*63a0*/  FMUL.FTZ R151, R151, R15.reuse ;  /* 0x0000000f97977220 */ /* 0x080fe40000410000 */
[----:B------:R-:W-:-:S02]  /*63b0*/  FMUL.FTZ R158, R158, R15 ;  /* 0x0000000f9e9e7220 */ /* 0x000fc40000410000 */
[----:B------:R-:W-:Y:S01]  /*63c0*/  FMUL.FTZ R159, R159, R15 ;  /* 0x0000000f9f9f7220 */ /* 0x000fe20000410000 */
[----:B------:R4:W3:Y:S01]  /*63d0*/  MUFU.EX2 R209, R4 ;  /* 0x0000000400d17308 */ /* 0x0008e20000000800 */
[----:B-----5:R-:W-:Y:S01]  /*63e0*/  F2FP.PACK_AB R5, R228, R210 ;  /* 0x000000d2e405723e */ /* 0x020fe200000000ff */
[-C--:B-1----:R-:W-:Y:S01]  /*63f0*/  FMUL.FTZ R144, R144, R14.reuse ;  /* 0x0000000e90907220 */ /* 0x082fe20000410000 */
[C---:B------:R-:W-:Y:S01]  /*6400*/  HMMA.16816.F32 R148, R16.reuse, R24, R148 ;  /* 0x000000181094723c */ /* 0x040fe20000001894 */
[-C--:B------:R-:W-:Y:S02]  /*6410*/  FMUL.FTZ R145, R145, R14.reuse ;  /* 0x0000000e91917220 */ /* 0x080fe40000410000 */
[-C--:B------:R-:W-:Y:S02]  /*6420*/  FMUL.FTZ R152, R152, R14.reuse ;  /* 0x0000000e98987220 */ /* 0x080fe40000410000 */
[-C--:B--2---:R-:W-:Y:S02]  /*6430*/  FMUL.FTZ R146, R146, R3.reuse ;  /* 0x0000000392927220 */ /* 0x084fe40000410000 */
[-C--:B------:R-:W-:Y:S01]  /*6440*/  FMUL.FTZ R147, R147, R3.reuse ;  /* 0x0000000393937220 */ /* 0x080fe20000410000 */
[----:B------:R-:W-:Y:S01]  /*6450*/  HMMA.16816.F32 R200, R16, R26, R156 ;  /* 0x0000001a10c8723c */ /* 0x000fe2000000189c */
[----:B------:R-:W-:Y:S01]  /*6460*/  FMUL.FTZ R153, R153, R14 ;  /* 0x0000000e99997220 */ /* 0x000fe20000410000 */
[----:B------:R-:W-:Y:S01]  /*6470*/  LDSM.16.MT88.4 R156, [R213+0xa800] ;  /* 0x00a80000d59c783b */ /* 0x000fe20000004200 */
[-C--:B------:R-:W-:Y:S01]  /*6480*/  FMUL.FTZ R154, R154, R3.reuse ;  /* 0x000000039a9a7220 */ /* 0x080fe20000410000 */
[----:B----4-:R-:W-:Y:S01]  /*6490*/  F2FP.PACK_AB R4, R229, R230 ;  /* 0x000000e6e504723e */ /* 0x010fe200000000ff */
[----:B------:R-:W-:Y:S01]  /*64a0*/  FMUL.FTZ R155, R155, R3 ;  /* 0x000000039b9b7220 */ /* 0x000fe20000410000 */
[----:B---3--:R-:W-:Y:S01]  /*64b0*/  F2FP.PACK_AB R7, R209, R211 ;  /* 0x000000d3d107723e */ /* 0x008fe200000000ff */
        /* <DEDUP_REMOVED lines=10> */
[----:B------:R-:W1:Y:S01]  /*6560*/  LDSM.16.MT88.4 R24, [R215+0xb000] ;  /* 0x00b00000d718783b */ /* 0x000e620000004200 */
[-C--:B------:R-:W-:Y:S02]  /*6570*/  FMUL.FTZ R168, R168, R14.reuse ;  /* 0x0000000ea8a87220 */ /* 0x080fe40000410000 */
[----:B------:R-:W-:Y:S02]  /*6580*/  FMUL.FTZ R169, R169, R14 ;  /* 0x0000000ea9a97220 */ /* 0x000fe40000410000 */
[-C--:B------:R-:W-:Y:S02]  /*6590*/  FMUL.FTZ R170, R170, R3.reuse ;  /* 0x00000003aaaa7220 */ /* 0x080fe40000410000 */
[----:B------:R-:W-:Y:S01]  /*65a0*/  HMMA.16816.F32 R196, R4, R140, R40 ;  /* 0x0000008c04c4723c */ /* 0x000fe20000001828 */
[----:B------:R-:W2:Y:S01]  /*65b0*/  LDSM.16.MT88.4 R40, [R217+0xb000] ;  /* 0x00b00000d928783b */ /* 0x000ea20000004200 */
        /* <DEDUP_REMOVED lines=39> */
[C---:B-1----:R-:W-:Y:S01]  /*6830*/  HMMA.16816.F32 R88, R4.reuse, R24, R88 ;  /* 0x000000180458723c */ /* 0x042fe20000001858 */
        /* <DEDUP_REMOVED lines=19> */
[----:B--2---:R-:W-:Y:S01]  /*6970*/  HMMA.16816.F32 R120, R4, R40, R120 ;  /* 0x000000280478723c */ /* 0x004fe20000001878 */
        /* <DEDUP_REMOVED lines=8> */
[----:B------:R-:W-:Y:S01]  /*6a00*/  FFMA.FTZ R4, R179, c[0x0][0x23c], -R8 ;  /* 0x00008f00b3047a23 */ /* 0x000fe20000010808 */
[C---:B------:R-:W-:Y:S01]  /*6a10*/  HMMA.16816.F32 R116, R16.reuse, R40, R116 ;  /* 0x000000281074723c */ /* 0x040fe20000001874 */
[-C--:B------:R-:W-:Y:S02]  /*6a20*/  FMUL.FTZ R38, R38, R15.reuse ;  /* 0x0000000f26267220 */ /* 0x080fe40000410000 */
[----:B------:R1:W-:Y:S01]  /*6a30*/  MUFU.EX2 R206, R4 ;  /* 0x0000000400ce7308 */ /* 0x0003e20000000800 */
        /* <DEDUP_REMOVED lines=10> */
[----:B-1----:R-:W-:Y:S02]  /*6ae0*/  FFMA.FTZ R4, R178, c[0x0][0x23c], -R8 ;  /* 0x00008f00b2047a23 */ /* 0x002fe40000010808 */
[----:B------:R-:W-:-:S02]  /*6af0*/  FMUL.FTZ R71, R71, R15 ;  /* 0x0000000f47477220 */ /* 0x000fc40000410000 */
[----:B------:R1:W2:Y:S01]  /*6b00*/  MUFU.EX2 R207, R4 ;  /* 0x0000000400cf7308 */ /* 0x0002a20000000800 */
        /* <DEDUP_REMOVED lines=10> */
[----:B-1----:R-:W-:Y:S01]  /*6bb0*/  FFMA.FTZ R4, R176, c[0x0][0x23c], -R8 ;  /* 0x00008f00b0047a23 */ /* 0x002fe20000010808 */
[----:B------:R-:W-:Y:S01]  /*6bc0*/  HMMA.16816.F32 R84, R16, R24, R84 ;  /* 0x000000181054723c */ /* 0x000fe20000001854 */
[-C--:B------:R-:W-:Y:S02]  /*6bd0*/  FMUL.FTZ R172, R172, R20.reuse ;  /* 0x00000014acac7220 */ /* 0x080fe40000410000 */
[----:B------:R1:W-:Y:S01]  /*6be0*/  MUFU.EX2 R208, R4 ;  /* 0x0000000400d07308 */ /* 0x0003e20000000800 */
        /* <DEDUP_REMOVED lines=9> */
[----:B------:R-:W-:Y:S01]  /*6c80*/  FMUL.FTZ R64, R64, R20 ;  /* 0x0000001440407220 */ /* 0x000fe20000410000 */
[----:B------:R-:W3:Y:S01]  /*6c90*/  LDSM.16.MT88.4 R172, [R215+0xa800] ;  /* 0x00a80000d7ac783b */ /* 0x000ee20000004200 */
[----:B-1----:R-:W-:-:S02]  /*6ca0*/  FFMA.FTZ R4, R177, c[0x0][0x23c], -R8 ;  /* 0x00008f00b1047a23 */ /* 0x002fc40000010808 */
[-C--:B------:R-:W-:Y:S02]  /*6cb0*/  FMUL.FTZ R65, R65, R20.reuse ;  /* 0x0000001441417220 */ /* 0x080fe40000410000 */
[----:B------:R1:W4:Y:S01]  /*6cc0*/  MUFU.EX2 R205, R4 ;  /* 0x0000000400cd7308 */ /* 0x0003220000000800 */
[-C--:B------:R-:W-:Y:S01]  /*6cd0*/  FMUL.FTZ R66, R66, R15.reuse ;  /* 0x0000000f42427220 */ /* 0x080fe20000410000 */
[C---:B------:R-:W-:Y:S01]  /*6ce0*/  HMMA.16816.F32 R140, R16.reuse, R142, R48 ;  /* 0x0000008e108c723c */ /* 0x040fe20000001830 */
[-C--:B------:R-:W-:Y:S01]  /*6cf0*/  FMUL.FTZ R67, R67, R15.reuse ;  /* 0x0000000f43437220 */ /* 0x080fe20000410000 */
[----:B------:R-:W5:Y:S01]  /*6d00*/  LDSM.16.MT88.4 R48, [R218+0xa800] ;  /* 0x00a80000da30783b */ /* 0x000f620000004200 */
[-C--:B------:R-:W-:Y:S02]  /*6d10*/  FMUL.FTZ R80, R80, R20.reuse ;  /* 0x0000001450507220 */ /* 0x080fe40000410000 */
[-C--:B------:R-:W-:Y:S02]  /*6d20*/  FMUL.FTZ R81, R81, R20.reuse ;  /* 0x0000001451517220 */ /* 0x080fe40000410000 */
[-C--:B------:R-:W-:Y:S01]  /*6d30*/  FMUL.FTZ R82, R82, R15.reuse ;  /* 0x0000000f52527220 */ /* 0x080fe20000410000 */
[----:B------:R-:W-:Y:S01]  /*6d40*/  HMMA.16816.F32 R136, R16, R138, R64 ;  /* 0x0000008a1088723c */ /* 0x000fe20000001840 */
[----:B------:R-:W-:Y:S01]  /*6d50*/  FMUL.FTZ R83, R83, R15 ;  /* 0x0000000f53537220 */ /* 0x000fe20000410000 */
[----:B------:R-:W-:Y:S01]  /*6d60*/  LDSM.16.MT88.4 R64, [R217+0xa800] ;  /* 0x00a80000d940783b */ /* 0x000fe20000004200 */
[----:B------:R-:W-:-:S02]  /*6d70*/  FMUL.FTZ R96, R96, R20 ;  /* 0x0000001460607220 */ /* 0x000fc40000410000 */
[-C--:B------:R-:W-:Y:S02]  /*6d80*/  FMUL.FTZ R97, R97, R20.reuse ;  /* 0x0000001461617220 */ /* 0x080fe40000410000 */
[----:B-1----:R-:W-:Y:S01]  /*6d90*/  FFMA.FTZ R4, R183, c[0x0][0x23c], -R2 ;  /* 0x00008f00b7047a23 */ /* 0x002fe20000010802 */
[----:B------:R-:W-:Y:S01]  /*6da0*/  HMMA.16816.F32 R132, R16, R134, R80 ;  /* 0x000000861084723c */ /* 0x000fe20000001850 */
[-C--:B------:R-:W-:Y:S01]  /*6db0*/  FMUL.FTZ R98, R98, R15.reuse ;  /* 0x0000000f62627220 */ /* 0x080fe20000410000 */
[----:B------:R-:W-:Y:S01]  /*6dc0*/  LDSM.16.MT88.4 R80, [R213+0xb800] ;  /* 0x00b80000d550783b */ /* 0x000fe20000004200 */
[----:B------:R1:W-:Y:S01]  /*6dd0*/  MUFU.EX2 R183, R4 ;  /* 0x0000000400b77308 */ /* 0x0003e20000000800 */
[----:B------:R-:W-:Y:S02]  /*6de0*/  FMUL.FTZ R99, R99, R15 ;  /* 0x0000000f63637220 */ /* 0x000fe40000410000 */
[-C--:B------:R-:W-:Y:S02]  /*6df0*/  FMUL.FTZ R112, R112, R20.reuse ;  /* 0x0000001470707220 */ /* 0x080fe40000410000 */
[----:B------:R-:W-:-:S02]  /*6e00*/  FMUL.FTZ R113, R113, R20 ;  /* 0x0000001471717220 */ /* 0x000fc40000410000 */
[-C--:B------:R-:W-:Y:S01]  /*6e10*/  FMUL.FTZ R114, R114, R15.reuse ;  /* 0x0000000f72727220 */ /* 0x080fe20000410000 */
[C---:B------:R-:W-:Y:S01]  /*6e20*/  HMMA.16816.F32 R24, R16.reuse, R26, R96 ;  /* 0x0000001a1018723c */ /* 0x040fe20000001860 */
[-C--:B------:R-:W-:Y:S01]  /*6e30*/  FMUL.FTZ R115, R115, R15.reuse ;  /* 0x0000000f73737220 */ /* 0x080fe20000410000 */
[----:B------:R-:W-:Y:S01]  /*6e40*/  LDSM.16.MT88.4 R96, [R215+0xb800] ;  /* 0x00b80000d760783b */ /* 0x000fe20000004200 */
[-C--:B------:R-:W-:Y:S02]  /*6e50*/  FMUL.FTZ R128, R128, R20.reuse ;  /* 0x0000001480807220 */ /* 0x080fe40000410000 */
[----:B------:R-:W-:Y:S02]  /*6e60*/  FMUL.FTZ R129, R129, R20 ;  /* 0x0000001481817220 */ /* 0x000fe40000410000 */
[-C--:B------:R-:W-:Y:S01]  /*6e70*/  FMUL.FTZ R130, R130, R15.reuse ;  /* 0x0000000f82827220 */ /* 0x080fe20000410000 */
[----:B------:R-:W-:Y:S01]  /*6e80*/  HMMA.16816.F32 R32, R16, R34, R112 ;  /* 0x000000221020723c */ /* 0x000fe20000001870 */
[----:B-1----:R-:W-:Y:S01]  /*6e90*/  FFMA.FTZ R4, R182, c[0x0][0x23c], -R2 ;  /* 0x00008f00b6047a23 */ /* 0x002fe20000010802 */
[----:B------:R-:W-:Y:S01]  /*6ea0*/  LDSM.16.MT88.4 R112, [R218+0xb800] ;  /* 0x00b80000da70783b */ /* 0x000fe20000004200 */
[----:B------:R-:W-:-:S02]  /*6eb0*/  FMUL.FTZ R131, R131, R15 ;  /* 0x0000000f83837220 */ /* 0x000fc40000410000 */
[----:B------:R1:W1:Y:S01]  /*6ec0*/  MUFU.EX2 R182, R4 ;  /* 0x0000000400b67308 */ /* 0x0002620000000800 */
[----:B------:R-:W-:Y:S02]  /*6ed0*/  FFMA.FTZ R8, R250, R20, R241 ;  /* 0x00000014fa087223 */ /* 0x000fe400000100f1 */
[----:B------:R-:W-:Y:S02]  /*6ee0*/  FFMA.FTZ R3, R247, R3, R210 ;  /* 0x00000003f7037223 */ /* 0x000fe400000100d2 */
[----:B------:R-:W-:Y:S07]  /*6ef0*/  HMMA.16816.F32 R16, R16, R42, R128 ;  /* 0x0000002a1010723c */ /* 0x000fee0000001880 */
[----:B--2---:R-:W-:-:S02]  /*6f00*/  F2FP.PACK_AB R128, R207, R206 ;  /* 0x000000cecf80723e */ /* 0x004fc400000000ff */
[----:B----4-:R-:W-:Y:S01]  /*6f10*/  F2FP.PACK_AB R130, R205, R208 ;  /* 0x000000d0cd82723e */ /* 0x010fe200000000ff */
[--C-:B-1----:R-:W-:Y:S01]  /*6f20*/  FFMA.FTZ R4, R180, c[0x0][0x23c], -R2.reuse ;  /* 0x00008f00b4047a23 */ /* 0x102fe20000010802 */
[----:B------:R-:W-:Y:S01]  /*6f30*/  F2FP.PACK_AB R129, R182, R183 ;  /* 0x000000b7b681723e */ /* 0x000fe200000000ff */
[----:B------:R-:W-:Y:S02]  /*6f40*/  FFMA.FTZ R2, R181, c[0x0][0x23c], -R2 ;  /* 0x00008f00b5027a23 */ /* 0x000fe40000010802 */
[----:B------:R1:W-:Y:S08]  /*6f50*/  MUFU.EX2 R204, R4 ;  /* 0x0000000400cc7308 */ /* 0x0003f00000000800 */
[----:B------:R2:W4:Y:S01]  /*6f60*/  MUFU.EX2 R180, R2 ;  /* 0x0000000200b47308 */ /* 0x0005220000000800 */
[----:B-1----:R-:W1:Y:S01]  /*6f70*/  LDSM.16.MT88.4 R4, [R217+0xb800] ;  /* 0x00b80000d904783b */ /* 0x002e620000004200 */
[----:B--2---:R-:W-:Y:S01]  /*6f80*/  FFMA.FTZ R2, R184, c[0x0][0x23c], -R0 ;  /* 0x00008f00b8027a23 */ /* 0x004fe20000010800 */
[----:B----4-:R-:W-:-:S05]  /*6f90*/  F2FP.PACK_AB R131, R180, R204 ;  /* 0x000000ccb483723e */ /* 0x010fca00000000ff */
[----:B------:R2:W-:Y:S02]  /*6fa0*/  MUFU.EX2 R179, R2 ;  /* 0x0000000200b37308 */ /* 0x0005e40000000800 */
[C---:B------:R-:W-:Y:S08]  /*6fb0*/  HMMA.16816.F32 R148, R128.reuse, R156, R148 ;  /* 0x0000009c8094723c */ /* 0x040ff00000001894 */
[----:B---3--:R-:W-:Y:S01]  /*6fc0*/  HMMA.16816.F32 R160, R128, R172, R160 ;  /* 0x000000ac80a0723c */ /* 0x008fe200000018a0 */
[----:B--2---:R-:W-:-:S04]  /*6fd0*/  FFMA.FTZ R2, R185, c[0x0][0x23c], -R0 ;  /* 0x00008f00b9027a23 */ /* 0x004fc80000010800 */
[----:B------:R2:W3:Y:S03]  /*6fe0*/  MUFU.EX2 R178, R2 ;  /* 0x0000000200b27308 */ /* 0x0004e60000000800 */
[C---:B-----5:R-:W-:Y:S08]  /*6ff0*/  HMMA.16816.F32 R36, R128.reuse, R48, R36 ;  /* 0x000000308024723c */ /* 0x060ff00000001824 */
[----:B-1----:R-:W-:Y:S01]  /*7000*/  HMMA.16816.F32 R116, R128, R4, R116 ;  /* 0x000000048074723c */ /* 0x002fe20000001874 */
[--C-:B--2---:R-:W-:Y:S01]  /*7010*/  FFMA.FTZ R2, R186, c[0x0][0x23c], -R0.reuse ;  /* 0x00008f00ba027a23 */ /* 0x104fe20000010800 */
[----:B---3--:R-:W-:Y:S01]  /*7020*/  F2FP.PACK_AB R124, R178, R179 ;  /* 0x000000b3b27c723e */ /* 0x008fe200000000ff */
[----:B------:R-:W-:-:S05]  /*7030*/  FFMA.FTZ R0, R187, c[0x0][0x23c], -R0 ;  /* 0x00008f00bb007a23 */ /* 0x000fca0000010800 */
[C---:B------:R-:W-:Y:S01]  /*7040*/  HMMA.16816.F32 R52, R128.reuse, R64, R52 ;  /* 0x000000408034723c */ /* 0x040fe20000001834 */
[----:B------:R1:W-:Y:S07]  /*7050*/  MUFU.EX2 R177, R2 ;  /* 0x0000000200b17308 */ /* 0x0003ee0000000800 */
[C---:B------:R-:W-:Y:S01]  /*7060*/  HMMA.16816.F32 R68, R128.reuse, R80, R68 ;  /* 0x000000508044723c */ /* 0x040fe20000001844 */
[----:B------:R2:W3:Y:S07]  /*7070*/  MUFU.EX2 R176, R0 ;  /* 0x0000000000b07308 */ /* 0x0004ee0000000800 */
[----:B------:R-:W-:Y:S01]  /*7080*/  HMMA.16816.F32 R84, R128, R96, R84 ;  /* 0x000000608054723c */ /* 0x000fe20000001854 */
[----:B-1----:R-:W-:-:S07]  /*7090*/  FFMA.FTZ R2, R190, c[0x0][0x23c], -R13 ;  /* 0x00008f00be027a23 */ /* 0x002fce000001080d */
[----:B------:R-:W-:Y:S01]  /*70a0*/  HMMA.16816.F32 R100, R128, R112, R100 ;  /* 0x000000708064723c */ /* 0x000fe20000001864 */
[----:B--2---:R-:W-:Y:S01]  /*70b0*/  FFMA.FTZ R0, R188, c[0x0][0x23c], -R13 ;  /* 0x00008f00bc007a23 */ /* 0x004fe2000001080d */
[----:B---3--:R-:W-:-:S03]  /*70c0*/  F2FP.PACK_AB R126, R176, R177 ;  /* 0x000000b1b07e723e */ /* 0x008fc600000000ff */
        /* <DEDUP_REMOVED lines=64> */
[----:B------:R-:W-:Y:S08]  /*74d0*/  HMMA.16816.F32 R112, R128, R114, R32 ;  /* 0x000000728070723c */ /* 0x000ff00000001820 */
[-C--:B------:R-:W-:Y:S08]  /*74e0*/  HMMA.16816.F32 R124, R124, R6.reuse, R192 ;  /* 0x000000067c7c723c */ /* 0x080ff000000018c0 */
[----:B------:R-:W-:Y:S01]  /*74f0*/  HMMA.16816.F32 R128, R128, R6, R16 ;  /* 0x000000068080723c */ /* 0x000fe20000001810 */
[----:B------:R-:W-:Y:S05]  /*7500*/  @!UPT UIADD3 URZ, URZ, URZ, URZ ;  /* 0x0000003f3f3ff290 */ /* 0x000fea000fffe03f */
[----:B------:R-:W-:Y:S11]  /*7510*/  @!P3 BRA `(.L_x_1175) ;  /* 0x00008c200000b947 */ /* 0x000ff60003800000 */
[----:B------:R-:W2:Y:S04]  /*7520*/  LDL.64 R186, [R1+0x30] ;  /* 0x0000300001ba7983 */ /* 0x000ea80000100a00 */
[----:B------:R-:W3:Y:S04]  /*7530*/  LDL.64 R184, [R1] ;  /* 0x0000000001b87983 */ /* 0x000ee80000100a00 */
[----:B------:R-:W4:Y:S01]  /*7540*/  LDL R243, [R1+0x38] ;  /* 0x0000380001f37983 */ /* 0x000f220000100800 */
[----:B------:R-:W-:Y:S01]  /*7550*/  IADD3 R226, R244, -0x3, RZ ;  /* 0xfffffffdf4e27810 */ /* 0x000fe20007ffe0ff */
[----:B------:R-:W-:-:S04]  /*7560*/  DEPBAR.LE SB0, 0x0 ;  /* 0x000080000000791a */ /* 0x000fc80000000000 */
[----:B------:R-:W-:Y:S01]  /*7570*/  SHF.R.S32.HI R0, RZ, 0x1f, R226 ;  /* 0x0000001fff007819 */ /* 0x000fe200000114e2 */
[----:B------:R-:W-:Y:S01]  /*7580*/  BAR.SYNC.DEFER_BLOCKING 0x0 ;  /* 0x0000000000007b1d */ /* 0x000fe20000010000 */
[----:B------:R-:W-:Y:S01]  /*7590*/  IMAD.WIDE.U32 R4, R226, c[0x0][0x1a0], RZ ;  /* 0x00006800e2047a25 */ /* 0x000fe200078e00ff */
[----:B------:R-:W-:-:S03]  /*75a0*/  MOV R181, c[0x0][0x1a0] ;  /* 0x0000680000b57a02 */ /* 0x000fc60000000f00 */
[----:B------:R-:W-:Y:S01]  /*75b0*/  IMAD R0, R0, c[0x0][0x1a0], RZ ;  /* 0x0000680000007a24 */ /* 0x000fe200078e02ff */
[----:B------:R-:W-:-:S03]  /*75c0*/  SHF.L.U32 R181, R181, 0x4, RZ ;  /* 0x00000004b5b57819 */ /* 0x000fc600000006ff */
[----:B------:R-:W-:-:S05]  /*75d0*/  IMAD R2, R226, c[0x0][0x1a4], R0 ;  /* 0x00006900e2027a24 */ /* 0x000fca00078e0200 */
[----:B------:R-:W-:Y:S01]  /*75e0*/  IADD3 R3, R5, R2, RZ ;  /* 0x0000000205037210 */ /* 0x000fe20007ffe0ff */
[----:B------:R-:W-:Y:S01]  /*75f0*/  @P2 STS.128 [R224+0xa000], RZ ;  /* 0x00a000ffe0002388 */ /* 0x000fe20000000c00 */
[----:B--2---:R-:W-:-:S04]  /*7600*/  LEA R0, P3, R4, R186, 0x5 ;  /* 0x000000ba04007211 */ /* 0x004fc800078628ff */
[----:B------:R-:W-:Y:S02]  /*7610*/  IADD3 R2, P0, R181, R0, RZ ;  /* 0x00000000b5027210 */ /* 0x000fe40007f1e0ff */
[----:B---3--:R-:W-:Y:S02]  /*7620*/  LEA.HI.X R3, R4, R185, R3, 0x5, P3 ;  /* 0x000000b904037211 */ /* 0x008fe400018f2c03 */
[C---:B------:R-:W-:Y:S02]  /*7630*/  @!P2 LEA R16, P5, R0.reuse, c[0x0][0x170], 0x1 ;  /* 0x00005c000010aa11 */ /* 0x040fe400078a08ff */
[----:B------:R-:W-:Y:S02]  /*7640*/  @!P1 LEA R6, P3, R0, c[0x0][0x170], 0x1 ;  /* 0x00005c0000069a11 */ /* 0x000fe400078608ff */
[----:B------:R-:W-:Y:S02]  /*7650*/  @!P2 LEA R14, P4, R2, c[0x0][0x170], 0x1 ;  /* 0x00005c00020eaa11 */ /* 0x000fe400078808ff */
[----:B----4-:R-:W-:-:S02]  /*7660*/  IADD3.X R5, R243, R3, RZ, P0, !PT ;  /* 0x00000003f3057210 */ /* 0x010fc400007fe4ff */
        /* <DEDUP_REMOVED lines=10> */
[----:B------:R-:W-:-:S03]  /*7710*/  ISETP.GE.AND P3, PT, R244, 0x4, PT ;  /* 0x00000004f400780c */ /* 0x000fc60003f66270 */
        /* <DEDUP_REMOVED lines=19> */
[----:B------:R-:W-:Y:S04]  /*7850*/  LDSM.16.M88.4 R140, [R223+0x800] ;  /* 0x00080000df8c783b */ /* 0x000fe80000000200 */
        /* <DEDUP_REMOVED lines=12> */
[C---:B--2---:R-:W-:Y:S08]  /*7920*/  HMMA.16816.F32 R204, R4.reuse, R132, R180 ;  /* 0x0000008404cc723c */ /* 0x044ff000000018b4 */
[C---:B------:R-:W-:Y:S01]  /*7930*/  HMMA.16816.F32 R200, R4.reuse, R140, R136 ;  /* 0x0000008c04c8723c */ /* 0x040fe20000001888 */
[----:B------:R-:W-:Y:S07]  /*7940*/  LDSM.16.M88.4 R136, [R221+0x8800] ;  /* 0x00880000dd88783b */ /* 0x000fee0000000200 */
[C---:B------:R-:W-:Y:S08]  /*7950*/  HMMA.16816.F32 R196, R4.reuse, R134, R176 ;  /* 0x0000008604c4723c */ /* 0x040ff000000018b0 */
[----:B------:R-:W-:Y:S01]  /*7960*/  HMMA.16816.F32 R32, R4, R142, R16 ;  /* 0x0000008e0420723c */ /* 0x000fe20000001810 */
[----:B------:R-:W1:Y:S04]  /*7970*/  LDSM.16.M88.4 R4, [R222+0x2000] ;  /* 0x00200000de04783b */ /* 0x000e680000000200 */
[----:B------:R-:W2:Y:S03]  /*7980*/  LDSM.16.M88.4 R16, [R222] ;  /* 0x00000000de10783b */ /* 0x000ea60000000200 */
[C---:B------:R-:W-:Y:S08]  /*7990*/  HMMA.16816.F32 R180, R24.reuse, R132, R184 ;  /* 0x0000008418b4723c */ /* 0x040ff000000018b8 */
[C---:B------:R-:W-:Y:S01]  /*79a0*/  HMMA.16816.F32 R176, R24.reuse, R134, R192 ;  /* 0x0000008618b0723c */ /* 0x040fe200000018c0 */
[----:B------:R-:W-:Y:S07]  /*79b0*/  LDSM.16.M88.4 R132, [R219] ;  /* 0x00000000db84783b */ /* 0x000fee0000000200 */
[C---:B------:R-:W-:Y:S08]  /*79c0*/  HMMA.16816.F32 R184, R24.reuse, R140, R188 ;  /* 0x0000008c18b8723c */ /* 0x040ff000000018bc */
[----:B------:R-:W-:Y:S01]  /*79d0*/  HMMA.16816.F32 R140, R24, R142, R20 ;  /* 0x0000008e188c723c */ /* 0x000fe20000001814 */
[----:B------:R-:W4:Y:S04]  /*79e0*/  LDSM.16.M88.4 R20, [R220+0x2000] ;  /* 0x00200000dc14783b */ /* 0x000f280000000200 */
[----:B------:R-:W-:Y:S03]  /*79f0*/  LDSM.16.M88.4 R24, [R220] ;  /* 0x00000000dc18783b */ /* 0x000fe60000000200 */
[C---:B-1----:R-:W-:Y:S08]  /*7a00*/  HMMA.16816.F32 R192, R4.reuse, R28, R204 ;  /* 0x0000001c04c0723c */ /* 0x042ff000000018cc */
[C---:B------:R-:W-:Y:S01]  /*7a10*/  HMMA.16816.F32 R204, R4.reuse, R138, R32 ;  /* 0x0000008a04cc723c */ /* 0x040fe20000001820 */
[----:B------:R-:W1:Y:S07]  /*7a20*/  LDSM.16.M88.4 R32, [R219+0x800] ;  /* 0x00080000db20783b */ /* 0x000e6e0000000200 */
[C---:B------:R-:W-:Y:S08]  /*7a30*/  HMMA.16816.F32 R228, R4.reuse, R136, R200 ;  /* 0x0000008804e4723c */ /* 0x040ff000000018c8 */
[----:B------:R-:W-:Y:S01]  /*7a40*/  HMMA.16816.F32 R208, R4, R30, R196 ;  /* 0x0000001e04d0723c */ /* 0x000fe200000018c4 */
[----:B------:R-:W-:Y:S07]  /*7a50*/  LDSM.16.M88.4 R4, [R214+0x6000] ;  /* 0x00600000d604783b */ /* 0x000fee0000000200 */
[C---:B--2---:R-:W-:Y:S08]  /*7a60*/  HMMA.16816.F32 R196, R16.reuse, R136, R184 ;  /* 0x0000008810c4723c */ /* 0x044ff000000018b8 */
[C---:B------:R-:W-:Y:S01]  /*7a70*/  HMMA.16816.F32 R184, R16.reuse, R138, R140 ;  /* 0x0000008a10b8723c */ /* 0x040fe2000000188c */
[----:B------:R-:W2:Y:S04]  /*7a80*/  LDSM.16.M88.4 R140, [R212+0x9000] ;  /* 0x00900000d48c783b */ /* 0x000ea80000000200 */
[----:B------:R-:W5:Y:S03]  /*7a90*/  LDSM.16.M88.4 R136, [R212+0x9800] ;  /* 0x00980000d488783b */ /* 0x000f660000000200 */
[C---:B------:R-:W-:Y:S08]  /*7aa0*/  HMMA.16816.F32 R200, R16.reuse, R28, R180 ;  /* 0x0000001c10c8723c */ /* 0x040ff000000018b4 */
[----:B------:R-:W-:Y:S01]  /*7ab0*/  HMMA.16816.F32 R188, R16, R30, R176 ;  /* 0x0000001e10bc723c */ /* 0x000fe200000018b0 */
[----:B------:R-:W2:Y:S07]  /*7ac0*/  LDSM.16.M88.4 R16, [R214+0x4000] ;  /* 0x00400000d610783b */ /* 0x000eae0000000200 */
[C---:B----4-:R-:W-:Y:S08]  /*7ad0*/  HMMA.16816.F32 R180, R20.reuse, R132, R192 ;  /* 0x0000008414b4723c */ /* 0x050ff000000018c0 */
[C---:B------:R-:W-:Y:S08]  /*7ae0*/  HMMA.16816.F32 R176, R20.reuse, R134, R208 ;  /* 0x0000008614b0723c */ /* 0x040ff000000018d0 */
[C---:B-1----:R-:W-:Y:S08]  /*7af0*/  HMMA.16816.F32 R28, R20.reuse, R32, R228 ;  /* 0x00000020141c723c */ /* 0x042ff000000018e4 */
[----:B------:R-:W-:Y:S08]  /*7b00*/  HMMA.16816.F32 R20, R20, R34, R204 ;  /* 0x000000221414723c */ /* 0x000ff000000018cc */
[C---:B------:R-:W-:Y:S08]  /*7b10*/  HMMA.16816.F32 R208, R24.reuse, R132, R200 ;  /* 0x0000008418d0723c */ /* 0x040ff000000018c8 */
[----:B------:R-:W-:Y:S01]  /*7b20*/  HMMA.16816.F32 R204, R24, R134, R188 ;  /* 0x0000008618cc723c */ /* 0x000fe200000018bc */
[----:B------:R-:W-:Y:S07]  /*7b30*/  LDSM.16.M88.4 R132, [R223+0x1800] ;  /* 0x00180000df84783b */ /* 0x000fee0000000200 */
[C---:B--2---:R-:W-:Y:S08]  /*7b40*/  HMMA.16816.F32 R192, R4.reuse, R140, R180 ;  /* 0x0000008c04c0723c */ /* 0x044ff000000018b4 */
[C---:B------:R-:W-:Y:S08]  /*7b50*/  HMMA.16816.F32 R200, R4.reuse, R142, R176 ;  /* 0x0000008e04c8723c */ /* 0x040ff000000018b0 */
[C---:B-----5:R-:W-:Y:S01]  /*7b60*/  HMMA.16816.F32 R188, R4.reuse, R136, R28 ;  /* 0x0000008804bc723c */ /* 0x060fe2000000181c */
[----:B------:R-:W-:Y:S07]  /*7b70*/  LDSM.16.M88.4 R28, [R216+0x4000] ;  /* 0x00400000d81c783b */ /* 0x000fee0000000200 */
[----:B------:R-:W-:Y:S01]  /*7b80*/  HMMA.16816.F32 R180, R4, R138, R20 ;  /* 0x0000008a04b4723c */ /* 0x000fe20000001814 */
[----:B------:R-:W-:Y:S04]  /*7b90*/  LDSM.16.M88.4 R4, [R216+0x6000] ;  /* 0x00600000d804783b */ /* 0x000fe80000000200 */
[----:B------:R-:W1:Y:S03]  /*7ba0*/  LDSM.16.M88.4 R20, [R223+0x1000] ;  /* 0x00100000df14783b */ /* 0x000e660000000200 */
[C---:B------:R-:W-:Y:S08]  /*7bb0*/  HMMA.16816.F32 R196, R24.reuse, R32, R196 ;  /* 0x0000002018c4723c */ /* 0x040ff000000018c4 */
[----:B------:R-:W-:Y:S01]  /*7bc0*/  HMMA.16816.F32 R184, R24, R34, R184 ;  /* 0x0000002218b8723c */ /* 0x000fe200000018b8 */
[----:B------:R-:W-:Y:S07]  /*7bd0*/  LDSM.16.M88.4 R24, [R222+0x4000] ;  /* 0x00400000de18783b */ /* 0x000fee0000000200 */
[C---:B------:R-:W-:Y:S08]  /*7be0*/  HMMA.16816.F32 R176, R16.reuse, R140, R208 ;  /* 0x0000008c10b0723c */ /* 0x040ff000000018d0 */
[C---:B------:R-:W-:Y:S08]  /*7bf0*/  HMMA.16816.F32 R140, R16.reuse, R142, R204 ;  /* 0x0000008e108c723c */ /* 0x040ff000000018cc */
[C---:B------:R-:W-:Y:S08]  /*7c00*/  HMMA.16816.F32 R32, R16.reuse, R136, R196 ;  /* 0x000000881020723c */ /* 0x040ff000000018c4 */
[----:B------:R-:W-:Y:S01]  /*7c10*/  HMMA.16816.F32 R184, R16, R138, R184 ;  /* 0x0000008a10b8723c */ /* 0x000fe200000018b8 */
[----:B------:R-:W2:Y:S04]  /*7c20*/  LDSM.16.M88.4 R136, [R221+0x9000] ;  /* 0x00900000dd88783b */ /* 0x000ea80000000200 */
[----:B------:R-:W-:Y:S03]  /*7c30*/  LDSM.16.M88.4 R16, [R220+0x4000] ;  /* 0x00400000dc10783b */ /* 0x000fe60000000200 */
[C---:B-1----:R-:W-:Y:S08]  /*7c40*/  HMMA.16816.F32 R192, R4.reuse, R20, R192 ;  /* 0x0000001404c0723c */ /* 0x042ff000000018c0 */
[C---:B------:R-:W-:Y:S08]  /*7c50*/  HMMA.16816.F32 R200, R4.reuse, R22, R200 ;  /* 0x0000001604c8723c */ /* 0x040ff000000018c8 */
[C---:B------:R-:W-:Y:S08]  /*7c60*/  HMMA.16816.F32 R196, R4.reuse, R132, R188 ;  /* 0x0000008404c4723c */ /* 0x040ff000000018bc */
[----:B------:R-:W-:Y:S08]  /*7c70*/  HMMA.16816.F32 R204, R4, R134, R180 ;  /* 0x0000008604cc723c */ /* 0x000ff000000018b4 */
[C---:B------:R-:W-:Y:S08]  /*7c80*/  HMMA.16816.F32 R4, R28.reuse, R20, R176 ;  /* 0x000000141c04723c */ /* 0x040ff000000018b0 */
[C---:B------:R-:W-:Y:S01]  /*7c90*/  HMMA.16816.F32 R140, R28.reuse, R22, R140 ;  /* 0x000000161c8c723c */ /* 0x040fe2000000188c */
[----:B------:R-:W1:Y:S07]  /*7ca0*/  LDSM.16.M88.4 R20, [R222+0x6000] ;  /* 0x00600000de14783b */ /* 0x000e6e0000000200 */
[C---:B------:R-:W-:Y:S01]  /*7cb0*/  HMMA.16816.F32 R188, R28.reuse, R132, R32 ;  /* 0x000000841cbc723c */ /* 0x040fe20000001820 */
[----:B------:R-:W4:Y:S07]  /*7cc0*/  LDSM.16.M88.4 R32, [R219+0x1000] ;  /* 0x00100000db20783b */ /* 0x000f2e0000000200 */
[----:B------:R-:W-:Y:S08]  /*7cd0*/  HMMA.16816.F32 R184, R28, R134, R184 ;  /* 0x000000861cb8723c */ /* 0x000ff000000018b8 */
[C---:B--2---:R-:W-:Y:S01]  /*7ce0*/  HMMA.16816.F32 R132, R24.reuse, R136, R4 ;  /* 0x000000881884723c */ /* 0x044fe20000001804 */
[----:B------:R-:W2:Y:S07]  /*7cf0*/  LDSM.16.M88.4 R4, [R220+0x6000] ;  /* 0x00600000dc04783b */ /* 0x000eae0000000200 */
[----:B------:R-:W-:Y:S08]  /*7d00*/  HMMA.16816.F32 R140, R24, R138, R140 ;  /* 0x0000008a188c723c */ /* 0x000ff0000000188c */
[----:B-1----:R-:W-:Y:S08]  /*7d10*/  HMMA.16816.F32 R28, R20, R136, R192 ;  /* 0x00000088141c723c */ /* 0x002ff000000018c0 */
[----:B----4-:R-:W-:Y:S01]  /*7d20*/  HMMA.16816.F32 R176, R16, R32, R132 ;  /* 0x0000002010b0723c */ /* 0x010fe20000001884 */
[----:B------:R-:W1:Y:S07]  /*7d30*/  LDSM.16.M88.4 R132, [R221+0x9800] ;  /* 0x00980000dd84783b */ /* 0x000e6e0000000200 */
[----:B------:R-:W-:Y:S08]  /*7d40*/  HMMA.16816.F32 R180, R20, R138, R200 ;  /* 0x0000008a14b4723c */ /* 0x000ff000000018c8 */
[----:B--2---:R-:W-:Y:S01]  /*7d50*/  HMMA.16816.F32 R136, R4, R32, R28 ;  /* 0x000000200488723c */ /* 0x004fe2000000181c */
[----:B------:R-:W2:Y:S01]  /*7d60*/  LDSM.16.M88.4 R28, [R219+0x1800] ;  /* 0x00180000db1c783b */ /* 0x000ea20000000200 */
[----:B------:R-:W-:-:S06]  /*7d70*/  DEPBAR.LE SB0, 0x0 ;  /* 0x000080000000791a */ /* 0x000fcc0000000000 */
[----:B------:R-:W-:Y:S01]  /*7d80*/  FMUL.FTZ R176, R176, c[0x0][0x2ec] ;  /* 0x0000bb00b0b07a20 */ /* 0x000fe20000410000 */
[----:B------:R-:W-:Y:S01]  /*7d90*/  HMMA.16816.F32 R140, R16, R34, R140 ;  /* 0x00000022108c723c */ /* 0x000fe2000000188c */
[----:B------:R-:W-:Y:S02]  /*7da0*/  FMUL.FTZ R177, R177, c[0x0][0x2ec] ;  /* 0x0000bb00b1b17a20 */ /* 0x000fe40000410000 */
[----:B------:R-:W-:Y:S01]  /*7db0*/  FMUL.FTZ R178, R178, c[0x0][0x2ec] ;  /* 0x0000bb00b2b27a20 */ /* 0x000fe20000410000 */
[----:B------:R-:W4:Y:S01]  /*7dc0*/  MUFU.TANH R192, R176 ;  /* 0x000000b000c07308 */ /* 0x000f220000002400 */
[----:B------:R-:W-:-:S07]  /*7dd0*/  FMUL.FTZ R179, R179, c[0x0][0x2ec] ;  /* 0x0000bb00b3b37a20 */ /* 0x000fce0000410000 */
[----:B------:R-:W1:Y:S03]  /*7de0*/  MUFU.TANH R193, R177 ;  /* 0x000000b100c17308 */ /* 0x000e660000002400 */
[----:B------:R-:W-:Y:S02]  /*7df0*/  FMUL.FTZ R136, R136, c[0x0][0x2ec] ;  /* 0x0000bb0088887a20 */ /* 0x000fe40000410000 */
[----:B------:R-:W-:Y:S02]  /*7e00*/  FMUL.FTZ R137, R137, c[0x0][0x2ec] ;  /* 0x0000bb0089897a20 */ /* 0x000fe40000410000 */
[----:B------:R-:W-:Y:S01]  /*7e10*/  FMUL.FTZ R138, R138, c[0x0][0x2ec] ;  /* 0x0000bb008a8a7a20 */ /* 0x000fe20000410000 */
[----:B------:R-:W1:Y:S01]  /*7e20*/  MUFU.TANH R195, R178 ;  /* 0x000000b200c37308 */ /* 0x000e620000002400 */
[----:B------:R-:W-:-:S03]  /*7e30*/  FMUL.FTZ R139, R139, c[0x0][0x2ec] ;  /* 0x0000bb008b8b7a20 */ /* 0x000fc60000410000 */
[----:B------:R-:W-:Y:S02]  /*7e40*/  FMUL.FTZ R13, R140, c[0x0][0x2ec] ;  /* 0x0000bb008c0d7a20 */ /* 0x000fe40000410000 */
[----:B------:R-:W-:Y:S02]  /*7e50*/  FMUL.FTZ R140, R141, c[0x0][0x2ec] ;  /* 0x0000bb008d8c7a20 */ /* 0x000fe40000410000 */
[----:B------:R5:W1:Y:S01]  /*7e60*/  MUFU.TANH R194, R179 ;  /* 0x000000b300c27308 */ /* 0x000a620000002400 */
[----:B------:R-:W-:Y:S02]  /*7e70*/  FMUL.FTZ R141, R143, c[0x0][0x2ec] ;  /* 0x0000bb008f8d7a20 */ /* 0x000fe40000410000 */
[----:B------:R-:W-:-:S05]  /*7e80*/  FMUL.FTZ R142, R142, c[0x0][0x2ec] ;  /* 0x0000bb008e8e7a20 */ /* 0x000fca0000410000 */
[----:B------:R-:W1:Y:S01]  /*7e90*/  MUFU.TANH R200, R137 ;  /* 0x0000008900c87308 */ /* 0x000e620000002400 */
[----:B-----5:R-:W-:Y:S07]  /*7ea0*/  HMMA.16816.F32 R176, R4, R34, R180 ;  /* 0x0000002204b0723c */ /* 0x020fee00000018b4 */
[----:B------:R-:W2:Y:S01]  /*7eb0*/  MUFU.TANH R180, R136 ;  /* 0x0000008800b47308 */ /* 0x000ea20000002400 */
[C---:B-1----:R-:W-:Y:S07]  /*7ec0*/  HMMA.16816.F32 R32, R24.reuse, R132, R188 ;  /* 0x000000841820723c */ /* 0x042fee00000018bc */
[----:B------:R-:W1:Y:S01]  /*7ed0*/  MUFU.TANH R181, R138 ;  /* 0x0000008a00b57308 */ /* 0x000e620000002400 */
[----:B------:R-:W-:Y:S07]  /*7ee0*/  HMMA.16816.F32 R24, R24, R134, R184 ;  /* 0x000000861818723c */ /* 0x000fee00000018b8 */
[----:B------:R5:W1:Y:S01]  /*7ef0*/  MUFU.TANH R183, R139 ;  /* 0x0000008b00b77308 */ /* 0x000a620000002400 */
[----:B------:R-:W-:-:S07]  /*7f00*/  FMUL.FTZ R143, R176, c[0x0][0x2ec] ;  /* 0x0000bb00b08f7a20 */ /* 0x000fce0000410000 */
[----:B------:R-:W1:Y:S01]  /*7f10*/  MUFU.TANH R13, R13 ;  /* 0x0000000d000d7308 */ /* 0x000e620000002400 */
[----:B------:R-:W-:Y:S02]  /*7f20*/  FMUL.FTZ R176, R177, c[0x0][0x2ec] ;  /* 0x0000bb00b1b07a20 */ /* 0x000fe40000410000 */
[----:B------:R-:W-:Y:S02]  /*7f30*/  FMUL.FTZ R178, R178, c[0x0][0x2ec] ;  /* 0x0000bb00b2b27a20 */ /* 0x000fe40000410000 */
[----:B------:R-:W-:Y:S01]  /*7f40*/  FMUL.FTZ R179, R179, c[0x0][0x2ec] ;  /* 0x0000bb00b3b37a20 */ /* 0x000fe20000410000 */
[----:B--2---:R-:W-:Y:S02]  /*7f50*/  HMMA.16816.F32 R32, R16, R28, R32 ;  /* 0x0000001c1020723c */ /* 0x004fe40000001820 */
[----:B------:R-:W2:Y:S06]  /*7f60*/  MUFU.TANH R140, R140 ;  /* 0x0000008c008c7308 */ /* 0x000eac0000002400 */
[C---:B-----5:R-:W-:Y:S02]  /*7f70*/  HMMA.16816.F32 R136, R20.reuse, R132, R196 ;  /* 0x000000841488723c */ /* 0x060fe400000018c4 */
[----:B------:R-:W1:Y:S06]  /*7f80*/  MUFU.TANH R142, R142 ;  /* 0x0000008e008e7308 */ /* 0x000e6c0000002400 */
[----:B------:R-:W-:Y:S02]  /*7f90*/  HMMA.16816.F32 R20, R20, R134, R204 ;  /* 0x000000861414723c */ /* 0x000fe400000018cc */
[----:B------:R-:W1:Y:S06]  /*7fa0*/  MUFU.TANH R141, R141 ;  /* 0x0000008d008d7308 */ /* 0x000e6c0000002400 */
[----:B------:R-:W-:Y:S01]  /*7fb0*/  HMMA.16816.F32 R16, R16, R30, R24 ;  /* 0x0000001e1010723c */ /* 0x000fe20000001818 */
[----:B------:R-:W-:Y:S01]  /*7fc0*/  FMUL.FTZ R34, R34, c[0x0][0x2ec] ;  /* 0x0000bb0022227a20 */ /* 0x000fe20000410000 */
[----:B------:R-:W1:Y:S06]  /*7fd0*/  MUFU.TANH R143, R143 ;  /* 0x0000008f008f7308 */ /* 0x000e6c0000002400 */
[C---:B------:R-:W-:Y:S02]  /*7fe0*/  HMMA.16816.F32 R136, R4.reuse, R28, R136 ;  /* 0x0000001c0488723c */ /* 0x040fe40000001888 */
[----:B------:R-:W1:Y:S05]  /*7ff0*/  MUFU.TANH R176, R176 ;  /* 0x000000b000b07308 */ /* 0x000e6a0000002400 */
[----:B------:R-:W-:Y:S01]  /*8000*/  FMUL.FTZ R28, R32, c[0x0][0x2ec] ;  /* 0x0000bb00201c7a20 */ /* 0x000fe20000410000 */
[----:B------:R-:W-:Y:S01]  /*8010*/  HMMA.16816.F32 R4, R4, R30, R20 ;  /* 0x0000001e0404723c */ /* 0x000fe20000001814 */
[----:B------:R-:W-:Y:S01]  /*8020*/  FMUL.FTZ R32, R35, c[0x0][0x2ec] ;  /* 0x0000bb0023207a20 */ /* 0x000fe20000410000 */
[----:B------:R-:W1:Y:S01]  /*8030*/  MUFU.TANH R188, R178 ;  /* 0x000000b200bc7308 */ /* 0x000e620000002400 */
[----:B------:R-:W-:-:S05]  /*8040*/  FMUL.FTZ R29, R33, c[0x0][0x2ec] ;  /* 0x0000bb00211d7a20 */ /* 0x000fca0000410000 */
[----:B------:R-:W-:Y:S02]  /*8050*/  FMUL.FTZ R16, R16, c[0x0][0x2ec] ;  /* 0x0000bb0010107a20 */ /* 0x000fe40000410000 */
[----:B------:R-:W-:Y:S01]  /*8060*/  FMUL.FTZ R19, R19, c[0x0][0x2ec] ;  /* 0x0000bb0013137a20 */ /* 0x000fe20000410000 */
[----:B------:R-:W1:Y:S05]  /*8070*/  MUFU.TANH R184, R179 ;  /* 0x000000b300b87308 */ /* 0x000e6a0000002400 */
[----:B------:R-:W-:Y:S02]  /*8080*/  FMUL.FTZ R35, R136, c[0x0][0x2ec] ;  /* 0x0000bb0088237a20 */ /* 0x000fe40000410000 */
[----:B------:R-:W-:Y:S01]  /*8090*/  FMUL.FTZ R132, R137, c[0x0][0x2ec] ;  /* 0x0000bb0089847a20 */ /* 0x000fe20000410000 */
[----:B------:R5:W1:Y:S01]  /*80a0*/  MUFU.TANH R21, R16 ;  /* 0x0000001000157308 */ /* 0x000a620000002400 */
[----:B------:R-:W-:-:S02]  /*80b0*/  FMUL.FTZ R133, R138, c[0x0][0x2ec] ;  /* 0x0000bb008a857a20 */ /* 0x000fc40000410000 */
[----:B------:R-:W-:Y:S02]  /*80c0*/  FMUL.FTZ R135, R139, c[0x0][0x2ec] ;  /* 0x0000bb008b877a20 */ /* 0x000fe40000410000 */
[----:B------:R-:W-:Y:S02]  /*80d0*/  FMUL.FTZ R4, R4, c[0x0][0x2ec] ;  /* 0x0000bb0004047a20 */ /* 0x000fe40000410000 */
[----:B------:R-:W-:Y:S01]  /*80e0*/  FMUL.FTZ R5, R5, c[0x0][0x2ec] ;  /* 0x0000bb0005057a20 */ /* 0x000fe20000410000 */
[----:B------:R-:W1:Y:S01]  /*80f0*/  MUFU.TANH R28, R28 ;  /* 0x0000001c001c7308 */ /* 0x000e620000002400 */
[----:B------:R-:W-:Y:S02]  /*8100*/  FMUL.FTZ R6, R6, c[0x0][0x2ec] ;  /* 0x0000bb0006067a20 */ /* 0x000fe40000410000 */
[----:B------:R-:W-:Y:S02]  /*8110*/  FMUL.FTZ R7, R7, c[0x0][0x2ec] ;  /* 0x0000bb0007077a20 */ /* 0x000fe40000410000 */
[----:B-----5:R-:W-:-:S03]  /*8120*/  FMUL.FTZ R16, R17, c[0x0][0x2ec] ;  /* 0x0000bb0011107a20 */ /* 0x020fc60000410000 */
[----:B------:R-:W1:Y:S01]  /*8130*/  MUFU.TANH R29, R29 ;  /* 0x0000001d001d7308 */ /* 0x000e620000002400 */
[----:B------:R-:W-:-:S07]  /*8140*/  FMUL.FTZ R17, R18, c[0x0][0x2ec] ;  /* 0x0000bb0012117a20 */ /* 0x000fce0000410000 */
[----:B------:R-:W1:Y:S08]  /*8150*/  MUFU.TANH R34, R34 ;  /* 0x0000002200227308 */ /* 0x000e700000002400 */
        /* <DEDUP_REMOVED lines=11> */
[----:B------:R3:W1:Y:S01]  /*8210*/  MUFU.TANH R33, R7 ;  /* 0x0000000700217308 */ /* 0x0006620000002400 */
[----:B------:R-:W-:Y:S06]  /*8220*/  BAR.SYNC.DEFER_BLOCKING 0x0 ;  /* 0x0000000000007b1d */ /* 0x000fec0000010000 */
[----:B------:R-:W-:Y:S05]  /*8230*/  @!P3 BRA `(.L_x_1179) ;  /* 0x000002e00000b947 */ /* 0x000fea0003800000 */
[----:B--2-4-:R-:W2:Y:S04]  /*8240*/  LDL.64 R236, [R1+0x20] ;  /* 0x0000200001ec7983 */ /* 0x014ea80000100a00 */
[----:B------:R-:W4:Y:S01]  /*8250*/  LDL.64 R240, [R1+0x18] ;  /* 0x0000180001f07983 */ /* 0x000f220000100a00 */
[----:B------:R-:W-:Y:S01]  /*8260*/  IADD3 R0, R244, -0x4, RZ ;  /* 0xfffffffcf4007810 */ /* 0x000fe20007ffe0ff */
[----:B------:R-:W-:Y:S01]  /*8270*/  IMAD.MOV.U32 R243, RZ, RZ, c[0x0][0x198] ;  /* 0x00006600fff37624 */ /* 0x000fe200078e00ff */
[----:B------:R-:W-:Y:S01]  /*8280*/  BSSY B0, `(.L_x_1180) ;  /* 0x0000028000007945 */ /* 0x000fe20003800000 */
[----:B------:R3:W-:Y:S01]  /*8290*/  @P2 STS.128 [R224+0x8000], RZ ;  /* 0x008000ffe0002388 */ /* 0x0007e20000000c00 */
[----:B------:R-:W-:Y:S01]  /*82a0*/  SHF.R.S32.HI R2, RZ, 0x1f, R0 ;  /* 0x0000001fff027819 */ /* 0x000fe20000011400 */
[----:B---3--:R-:W-:-:S04]  /*82b0*/  IMAD.WIDE.U32 R4, R0, c[0x0][0x198], RZ ;  /* 0x0000660000047a25 */ /* 0x008fc800078e00ff */
[----:B------:R-:W-:Y:S02]  /*82c0*/  IMAD R2, R2, c[0x0][0x198], RZ ;  /* 0x0000660002027a24 */ /* 0x000fe400078e02ff */
[----:B------:R-:W-:Y:S02]  /*82d0*/  IMAD.SHL.U32 R243, R243, 0x10, RZ ;  /* 0x00000010f3f37824 */ /* 0x000fe400078e00ff */
[----:B------:R-:W-:-:S04]  /*82e0*/  IMAD R2, R0, c[0x0][0x19c], R2 ;  /* 0x0000670000027a24 */ /* 0x000fc800078e0202 */
[----:B------:R-:W-:Y:S01]  /*82f0*/  IMAD.IADD R3, R5, 0x1, R2 ;  /* 0x0000000105037824 */ /* 0x000fe200078e0202 */
[----:B--2---:R-:W-:-:S04]  /*8300*/  LEA R0, P0, R4, R236, 0x5 ;  /* 0x000000ec04007211 */ /* 0x004fc800078028ff */
[----:B------:R-:W-:Y:S02]  /*8310*/  IADD3 R2, P5, R243, R0, RZ ;  /* 0x00000000f3027210 */ /* 0x000fe40007fbe0ff */
[----:B----4-:R-:W-:Y:S02]  /*8320*/  LEA.HI.X R3, R4, R241, R3, 0x5, P0 ;  /* 0x000000f104037211 */ /* 0x010fe400000f2c03 */
        /* <DEDUP_REMOVED lines=29> */
.L_x_1181:
[----:B------:R-:W-:Y:S05]  /*8500*/  BSYNC B0 ;  /* 0x0000000000007941 */ /* 0x000fea0003800000 */
.L_x_1180:
[----:B------:R-:W0:Y:S02]  /*8510*/  LDGDEPBAR ;  /* 0x00000000000079af */ /* 0x000e240000000000 */
.L_x_1179:
[----:B--2-4-:R-:W-:-:S04]  /*8520*/  LEA R0, R226, R245, 0x5 ;  /* 0x000000f5e2007211 */ /* 0x014fc800078e28ff */
[C---:B------:R-:W-:Y:S02]  /*8530*/  IADD3 R3, R0.reuse, 0x1, RZ ;  /* 0x0000000100037810 */ /* 0x040fe40007ffe0ff */
[CC--:B------:R-:W-:Y:S02]  /*8540*/  ISETP.GE.AND P4, PT, R0.reuse, R10.reuse, PT ;  /* 0x0000000a0000720c */ /* 0x0c0fe40003f86270 */
[----:B------:R-:W-:Y:S02]  /*8550*/  ISETP.GE.AND P0, PT, R3, R10, PT ;  /* 0x0000000a0300720c */ /* 0x000fe40003f06270 */
[----:B------:R-:W-:Y:S02]  /*8560*/  IADD3 R8, R0, 0x8, RZ ;  /* 0x0000000800087810 */ /* 0x000fe40007ffe0ff */
[----:B------:R-:W-:Y:S02]  /*8570*/  FSEL R2, R192, -INF , !P4 ;  /* 0xff800000c0027808 */ /* 0x000fe40006000000 */
[----:B------:R-:W-:-:S02]  /*8580*/  IADD3 R20, R0, 0x9, RZ ;  /* 0x0000000900147810 */ /* 0x000fc40007ffe0ff */
[----:B---3--:R-:W-:Y:S02]  /*8590*/  FSEL R5, R193, -INF , !P0 ;  /* 0xff800000c1057808 */ /* 0x008fe40004000000 */
[----:B------:R-:W-:Y:S02]  /*85a0*/  ISETP.GE.AND P4, PT, R8, R10, PT ;  /* 0x0000000a0800720c */ /* 0x000fe40003f86270 */
[----:B------:R-:W-:Y:S02]  /*85b0*/  FMNMX.FTZ R4, R233, R2, !PT ;  /* 0x00000002e9047209 */ /* 0x000fe40007810000 */
[----:B------:R-:W-:Y:S02]  /*85c0*/  ISETP.GE.AND P0, PT, R20, R10, PT ;  /* 0x0000000a1400720c */ /* 0x000fe40003f06270 */
[C---:B------:R-:W-:Y:S02]  /*85d0*/  IADD3 R25, R0.reuse, 0x11, RZ ;  /* 0x0000001100197810 */ /* 0x040fe40007ffe0ff */
[----:B------:R-:W-:-:S02]  /*85e0*/  IADD3 R23, R0, 0x10, RZ ;  /* 0x0000001000177810 */ /* 0x000fc40007ffe0ff */
[----:B-1----:R-:W-:Y:S02]  /*85f0*/  FSEL R13, R13, -INF , !P4 ;  /* 0xff8000000d0d7808 */ /* 0x002fe40006000000 */
[----:B------:R-:W-:Y:S02]  /*8600*/  FMNMX.FTZ R4, R5, R4, !PT ;  /* 0x0000000405047209 */ /* 0x000fe40007810000 */
[----:B------:R-:W-:Y:S02]  /*8610*/  FSEL R7, R140, -INF , !P0 ;  /* 0xff8000008c077808 */ /* 0x000fe40004000000 */
[-C--:B------:R-:W-:Y:S02]  /*8620*/  ISETP.GE.AND P0, PT, R25, R10.reuse, PT ;  /* 0x0000000a1900720c */ /* 0x080fe40003f06270 */
[----:B------:R-:W-:Y:S02]  /*8630*/  IADD3 R26, R0, 0x19, RZ ;  /* 0x00000019001a7810 */ /* 0x000fe40007ffe0ff */
[----:B------:R-:W-:-:S02]  /*8640*/  ISETP.GE.AND P4, PT, R23, R10, PT ;  /* 0x0000000a1700720c */ /* 0x000fc40003f86270 */
[----:B------:R-:W-:Y:S02]  /*8650*/  FMNMX.FTZ R4, R13, R4, !PT ;  /* 0x000000040d047209 */ /* 0x000fe40007810000 */
[----:B------:R-:W-:Y:S02]  /*8660*/  FSEL R138, R29, -INF , !P0 ;  /* 0xff8000001d8a7808 */ /* 0x000fe40004000000 */
[----:B------:R-:W-:Y:S02]  /*8670*/  ISETP.GE.AND P0, PT, R26, R10, PT ;  /* 0x0000000a1a00720c */ /* 0x000fe40003f06270 */
[----:B------:R-:W-:Y:S02]  /*8680*/  IADD3 R24, R0, 0x18, RZ ;  /* 0x0000001800187810 */ /* 0x000fe40007ffe0ff */
[----:B------:R-:W-:Y:S02]  /*8690*/  FSEL R139, R28, -INF , !P4 ;  /* 0xff8000001c8b7808 */ /* 0x000fe40006000000 */
[----:B------:R-:W-:-:S02]  /*86a0*/  FMNMX.FTZ R4, R7, R4, !PT ;  /* 0x0000000407047209 */ /* 0x000fc40007810000 */
[----:B------:R-:W-:Y:S02]  /*86b0*/  FSEL R182, R16, -INF , !P0 ;  /* 0xff80000010b67808 */ /* 0x000fe40004000000 */
[----:B------:R-:W-:Y:S02]  /*86c0*/  ISETP.GE.AND P0, PT, R0, R9, PT ;  /* 0x000000090000720c */ /* 0x000fe40003f06270 */
[----:B------:R-:W-:Y:S02]  /*86d0*/  ISETP.GE.AND P4, PT, R24, R10, PT ;  /* 0x0000000a1800720c */ /* 0x000fe40003f86270 */
[----:B------:R-:W-:Y:S02]  /*86e0*/  FMNMX.FTZ R136, R139, R4, !PT ;  /* 0x000000048b887209 */ /* 0x000fe40007810000 */
[----:B------:R-:W-:Y:S02]  /*86f0*/  FSEL R4, R195, -INF , !P0 ;  /* 0xff800000c3047808 */ /* 0x000fe40004000000 */
[----:B------:R-:W-:-:S02]  /*8700*/  FSEL R137, R21, -INF , !P4 ;  /* 0xff80000015897808 */ /* 0x000fc40006000000 */
[----:B------:R-:W-:Y:S02]  /*8710*/  FMNMX.FTZ R136, R138, R136, !PT ;  /* 0x000000888a887209 */ /* 0x000fe40007810000 */
[----:B------:R-:W-:Y:S02]  /*8720*/  ISETP.GE.AND P0, PT, R3, R9, PT ;  /* 0x000000090300720c */ /* 0x000fe40003f06270 */
[----:B------:R-:W-:Y:S02]  /*8730*/  FMNMX.FTZ R136, R137, R136, !PT ;  /* 0x0000008889887209 */ /* 0x000fe40007810000 */
[----:B------:R-:W-:Y:S02]  /*8740*/  FSEL R19, R194, -INF , !P0 ;  /* 0xff800000c2137808 */ /* 0x000fe40004000000 */
[C---:B------:R-:W-:Y:S02]  /*8750*/  ISETP.GE.AND P4, PT, R0.reuse, R11, PT ;  /* 0x0000000b0000720c */ /* 0x040fe40003f86270 */
[----:B------:R-:W-:-:S02]  /*8760*/  ISETP.GE.AND P0, PT, R0, R12, PT ;  /* 0x0000000c0000720c */ /* 0x000fc40003f06270 */
[-C--:B------:R-:W-:Y:S02]  /*8770*/  ISETP.GE.AND P5, PT, R8, R9.reuse, PT ;  /* 0x000000090800720c */ /* 0x080fe40003fa6270 */
        /* <DEDUP_REMOVED lines=19> */
[----:B------:R-:W-:Y:S02]  /*88b0*/  FSEL R6, R180, -INF , !P4 ;  /* 0xff800000b4067808 */ /* 0x000fe40006000000 */
[----:B------:R-:W-:Y:S02]  /*88c0*/  ISETP.GE.AND P5, PT, R3, R11, PT ;  /* 0x0000000b0300720c */ /* 0x000fe40003fa6270 */
[----:B------:R-:W-:Y:S02]  /*88d0*/  FSEL R181, R22, -INF , !P6 ;  /* 0xff80000016b57808 */ /* 0x000fe40007000000 */
[----:B------:R-:W-:Y:S02]  /*88e0*/  FMNMX.FTZ R0, R177, R0, !PT ;  /* 0x00000000b1007209 */ /* 0x000fe40007810000 */
[----:B------:R-:W-:-:S02]  /*88f0*/  ISETP.GE.AND P4, PT, R3, R12, PT ;  /* 0x0000000c0300720c */ /* 0x000fc40003f86270 */
[-C--:B------:R-:W-:Y:S02]  /*8900*/  ISETP.GE.AND P6, PT, R8, R11.reuse, PT ;  /* 0x0000000b0800720c */ /* 0x080fe40003fc6270 */
[----:B------:R-:W-:Y:S02]  /*8910*/  FSEL R17, R200, -INF , !P5 ;  /* 0xff800000c8117808 */ /* 0x000fe40006800000 */
[----:B------:R-:W-:Y:S02]  /*8920*/  FMNMX.FTZ R3, R227, R6, !PT ;  /* 0x00000006e3037209 */ /* 0x000fe40007810000 */
[----:B------:R-:W-:Y:S02]  /*8930*/  FMNMX.FTZ R0, R181, R0, !PT ;  /* 0x00000000b5007209 */ /* 0x000fe40007810000 */
[----:B-1----:R-:W-:Y:S02]  /*8940*/  FMNMX.FTZ R136, R136, R16, !PT ;  /* 0x0000001088887209 */ /* 0x002fe40007810000 */
[----:B------:R-:W-:Y:S01]  /*8950*/  ISETP.GE.AND P5, PT, R20, R11, PT ;  /* 0x0000000b1400720c */ /* 0x000fe20003fa6270 */
[----:B------:R-:W1:Y:S01]  /*8960*/  SHFL.BFLY PT, R28, R0, 0x2, 0x1f ;  /* 0x0c401f00001c7f89 */ /* 0x000e6200000e0000 */
[----:B------:R-:W-:-:S02]  /*8970*/  FSEL R16, R143, -INF , !P6 ;  /* 0xff8000008f107808 */ /* 0x000fc40007000000 */
[----:B------:R-:W-:Y:S01]  /*8980*/  FMNMX.FTZ R3, R17, R3, !PT ;  /* 0x0000000311037209 */ /* 0x000fe20007810000 */
[----:B------:R-:W2:Y:S01]  /*8990*/  SHFL.BFLY PT, R29, R136, 0x1, 0x1f ;  /* 0x0c201f00881d7f89 */ /* 0x000ea200000e0000 */
[----:B------:R-:W-:Y:S02]  /*89a0*/  FSEL R21, R183, -INF , !P4 ;  /* 0xff800000b7157808 */ /* 0x000fe40006000000 */
[----:B------:R-:W-:Y:S01]  /*89b0*/  ISETP.GE.AND P4, PT, R23, R11, PT ;  /* 0x0000000b1700720c */ /* 0x000fe20003f86270 */
[----:B------:R-:W-:Y:S01]  /*89c0*/  LDSM.16.MT88.4 R140, [R217+0xa000] ;  /* 0x00a00000d98c783b */ /* 0x000fe20000004200 */
[----:B------:R-:W-:Y:S02]  /*89d0*/  FSEL R22, R176, -INF , !P5 ;  /* 0xff800000b0167808 */ /* 0x000fe40006800000 */
[----:B------:R-:W-:Y:S02]  /*89e0*/  FMNMX.FTZ R3, R16, R3, !PT ;  /* 0x0000000310037209 */ /* 0x000fe40007810000 */
[----:B------:R-:W-:-:S02]  /*89f0*/  ISETP.GE.AND P6, PT, R25, R11, PT ;  /* 0x0000000b1900720c */ /* 0x000fc40003fc6270 */
[----:B------:R-:W-:Y:S02]  /*8a00*/  FSEL R176, R35, -INF , !P4 ;  /* 0xff80000023b07808 */ /* 0x000fe40006000000 */
[----:B------:R-:W-:Y:S02]  /*8a10*/  FMNMX.FTZ R3, R22, R3, !PT ;  /* 0x0000000316037209 */ /* 0x000fe40007810000 */
[----:B------:R-:W-:Y:S02]  /*8a20*/  ISETP.GE.AND P5, PT, R24, R11, PT ;  /* 0x0000000b1800720c */ /* 0x000fe40003fa6270 */
[----:B------:R-:W-:Y:S02]  /*8a30*/  ISETP.GE.AND P0, PT, R8, R12, PT ;  /* 0x0000000c0800720c */ /* 0x000fe40003f06270 */
[----:B------:R-:W-:Y:S02]  /*8a40*/  FSEL R180, R132, -INF , !P6 ;  /* 0xff80000084b47808 */ /* 0x000fe40007000000 */
[----:B------:R-:W-:-:S02]  /*8a50*/  FMNMX.FTZ R3, R176, R3, !PT ;  /* 0x00000003b0037209 */ /* 0x000fc40007810000 */
[----:B------:R-:W-:Y:S02]  /*8a60*/  FMNMX.FTZ R8, R225, R14, !PT ;  /* 0x0000000ee1087209 */ /* 0x000fe40007810000 */
[----:B------:R-:W-:Y:S02]  /*8a70*/  FSEL R183, R27, -INF , !P5 ;  /* 0xff8000001bb77808 */ /* 0x000fe40006800000 */
[----:B------:R-:W-:Y:S02]  /*8a80*/  ISETP.GE.AND P4, PT, R20, R12, PT ;  /* 0x0000000c1400720c */ /* 0x000fe40003f86270 */
[----:B------:R-:W-:Y:S02]  /*8a90*/  FMNMX.FTZ R27, R180, R3, !PT ;  /* 0x00000003b41b7209 */ /* 0x000fe40007810000 */
        /* <DEDUP_REMOVED lines=8> */
[----:B-1----:R-:W-:Y:S02]  /*8b20*/  FMNMX.FTZ R0, R28, R0, !PT ;  /* 0x000000001c007209 */ /* 0x002fe40007810000 */
[-C--:B------:R-:W-:Y:S02]  /*8b30*/  ISETP.GE.AND P4, PT, R24, R12.reuse, PT ;  /* 0x0000000c1800720c */ /* 0x080fe40003f86270 */
[----:B------:R-:W-:Y:S02]  /*8b40*/  FSEL R190, R135, -INF , !P5 ;  /* 0xff80000087be7808 */ /* 0x000fe40006800000 */
[----:B------:R-:W-:Y:S01]  /*8b50*/  FMNMX.FTZ R3, R188, R3, !PT ;  /* 0x00000003bc037209 */ /* 0x000fe20007810000 */
[----:B------:R-:W1:Y:S01]  /*8b60*/  SHFL.BFLY PT, R135, R0, 0x1, 0x1f ;  /* 0x0c201f0000877f89 */ /* 0x000e6200000e0000 */
[----:B------:R-:W-:Y:S02]  /*8b70*/  ISETP.GE.AND P0, PT, R26, R12, PT ;  /* 0x0000000c1a00720c */ /* 0x000fe40003f06270 */
[----:B------:R-:W-:-:S02]  /*8b80*/  FSEL R192, R31, -INF , !P4 ;  /* 0xff8000001fc07808 */ /* 0x000fc40006000000 */
[----:B------:R-:W-:Y:S02]  /*8b90*/  FMNMX.FTZ R3, R190, R3, !PT ;  /* 0x00000003be037209 */ /* 0x000fe40007810000 */
[----:B------:R-:W-:Y:S02]  /*8ba0*/  FSEL R191, R33, -INF , !P0 ;  /* 0xff80000021bf7808 */ /* 0x000fe40004000000 */
[----:B------:R-:W-:Y:S02]  /*8bb0*/  FMNMX.FTZ R3, R192, R3, !PT ;  /* 0x00000003c0037209 */ /* 0x000fe40007810000 */
[----:B------:R-:W-:Y:S02]  /*8bc0*/  ISETP.GE.AND P6, PT, R26, R11, PT ;  /* 0x0000000b1a00720c */ /* 0x000fe40003fc6270 */
[----:B--2---:R-:W-:Y:S02]  /*8bd0*/  FMNMX.FTZ R136, R136, R29, !PT ;  /* 0x0000001d88887209 */ /* 0x004fe40007810000 */
[----:B------:R-:W-:-:S02]  /*8be0*/  FMNMX.FTZ R3, R191, R3, !PT ;  /* 0x00000003bf037209 */ /* 0x000fc40007810000 */
[----:B------:R-:W-:Y:S01]  /*8bf0*/  FSEL R189, R30, -INF , !P6 ;  /* 0xff8000001ebd7808 */ /* 0x000fe20007000000 */
[C---:B------:R-:W-:Y:S01]  /*8c00*/  FMUL.FTZ R8, R136.reuse, c[0x0][0x23c] ;  /* 0x00008f0088087a20 */ /* 0x040fe20000410000 */
[----:B------:R-:W-:Y:S01]  /*8c10*/  FMNMX.FTZ R27, R183, R27, !PT ;  /* 0x0000001bb71b7209 */ /* 0x000fe20007810000 */
[----:B------:R-:W2:Y:S01]  /*8c20*/  SHFL.BFLY PT, R24, R3, 0x2, 0x1f ;  /* 0x0c401f0003187f89 */ /* 0x000ea200000e0000 */
[----:B------:R-:W-:Y:S02]  /*8c30*/  FSETP.NEU.FTZ.AND P6, PT, R136, -INF , PT ;  /* 0xff8000008800780b */ /* 0x000fe40003fdd000 */
[----:B------:R-:W-:Y:S01]  /*8c40*/  FMNMX.FTZ R134, R189, R27, !PT ;  /* 0x0000001bbd867209 */ /* 0x000fe20007810000 */
[----:B------:R-:W-:Y:S01]  /*8c50*/  LDSM.16.MT88.4 R28, [R215+0xa000] ;  /* 0x00a00000d71c783b */ /* 0x000fe20000004200 */
[----:B------:R-:W-:Y:S02]  /*8c60*/  FSEL R8, R8, RZ, P6 ;  /* 0x000000ff08087208 */ /* 0x000fe40003000000 */
[----:B-1----:R-:W-:Y:S01]  /*8c70*/  FMNMX.FTZ R135, R0, R135, !PT ;  /* 0x0000008700877209 */ /* 0x002fe20007810000 */
[----:B------:R-:W1:Y:S02]  /*8c80*/  SHFL.BFLY PT, R25, R134, 0x2, 0x1f ;  /* 0x0c401f0086197f89 */ /* 0x000e6400000e0000 */
[--C-:B------:R-:W-:Y:S01]  /*8c90*/  FFMA.FTZ R2, R2, c[0x0][0x23c], -R8.reuse ;  /* 0x00008f0002027a23 */ /* 0x100fe20000010808 */
[----:B------:R-:W-:Y:S01]  /*8ca0*/  FSETP.NEU.FTZ.AND P5, PT, R135, -INF , PT ;  /* 0xff8000008700780b */ /* 0x000fe20003fbd000 */
[----:B------:R-:W-:-:S02]  /*8cb0*/  FFMA.FTZ R13, R13, c[0x0][0x23c], -R8 ;  /* 0x00008f000d0d7a23 */ /* 0x000fc40000010808 */
[----:B------:R3:W-:Y:S01]  /*8cc0*/  MUFU.EX2 R211, R2 ;  /* 0x0000000200d37308 */ /* 0x0007e20000000800 */
[--C-:B------:R-:W-:Y:S02]  /*8cd0*/  FFMA.FTZ R5, R5, c[0x0][0x23c], -R8.reuse ;  /* 0x00008f0005057a23 */ /* 0x100fe40000010808 */
[----:B------:R-:W-:-:S05]  /*8ce0*/  FFMA.FTZ R7, R7, c[0x0][0x23c], -R8 ;  /* 0x00008f0007077a23 */ /* 0x000fca0000010808 */
[----:B------:R-:W-:Y:S01]  /*8cf0*/  MUFU.EX2 R209, R13 ;  /* 0x0000000d00d17308 */ /* 0x000fe20000000800 */
[----:B--2---:R-:W-:Y:S01]  /*8d00*/  FMNMX.FTZ R3, R24, R3, !PT ;  /* 0x0000000318037209 */ /* 0x004fe20007810000 */
[----:B---3--:R-:W-:-:S06]  /*8d10*/  FMUL.FTZ R2, R135, c[0x0][0x23c] ;  /* 0x00008f0087027a20 */ /* 0x008fcc0000410000 */
[----:B------:R2:W-:Y:S01]  /*8d20*/  MUFU.EX2 R210, R5 ;  /* 0x0000000500d27308 */ /* 0x0005e20000000800 */
[----:B-1----:R-:W-:Y:S02]  /*8d30*/  FMNMX.FTZ R134, R25, R134, !PT ;  /* 0x0000008619867209 */ /* 0x002fe40007810000 */
[----:B------:R-:W-:-:S03]  /*8d40*/  FSEL R2, R2, RZ, P5 ;  /* 0x000000ff02027208 */ /* 0x000fc60002800000 */
[----:B------:R-:W1:Y:S02]  /*8d50*/  SHFL.BFLY PT, R25, R134, 0x1, 0x1f ;  /* 0x0c201f0086197f89 */ /* 0x000e6400000e0000 */
[----:B------:R-:W3:Y:S01]  /*8d60*/  MUFU.EX2 R228, R7 ;  /* 0x0000000700e47308 */ /* 0x000ee20000000800 */
[--C-:B------:R-:W-:Y:S02]  /*8d70*/  FFMA.FTZ R4, R4, c[0x0][0x23c], -R2.reuse ;  /* 0x00008f0004047a23 */ /* 0x100fe40000010802 */
[--C-:B------:R-:W-:Y:S02]  /*8d80*/  FFMA.FTZ R15, R15, c[0x0][0x23c], -R2.reuse ;  /* 0x00008f000f0f7a23 */ /* 0x100fe40000010802 */
[--C-:B------:R-:W-:Y:S02]  /*8d90*/  FFMA.FTZ R19, R19, c[0x0][0x23c], -R2.reuse ;  /* 0x00008f0013137a23 */ /* 0x100fe40000010802 */
[----:B------:R-:W-:Y:S01]  /*8da0*/  FFMA.FTZ R18, R18, c[0x0][0x23c], -R2 ;  /* 0x00008f0012127a23 */ /* 0x000fe20000010802 */
[----:B------:R4:W-:Y:S01]  /*8db0*/  MUFU.EX2 R202, R4 ;  /* 0x0000000400ca7308 */ /* 0x0009e20000000800 */
[----:B--2---:R-:W-:-:S07]  /*8dc0*/  FSEL R5, R135, RZ, P5 ;  /* 0x000000ff87057208 */ /* 0x004fce0002800000 */
[----:B------:R-:W-:Y:S01]  /*8dd0*/  MUFU.EX2 R203, R15 ;  /* 0x0000000f00cb7308 */ /* 0x000fe20000000800 */
[----:B-1----:R-:W-:Y:S01]  /*8de0*/  FMNMX.FTZ R134, R134, R25, !PT ;  /* 0x0000001986867209 */ /* 0x002fe20007810000 */
[----:B----4-:R-:W1:Y:S06]  /*8df0*/  SHFL.BFLY PT, R4, R3, 0x1, 0x1f ;  /* 0x0c201f0003047f89 */ /* 0x010e6c00000e0000 */
[----:B------:R-:W-:Y:S01]  /*8e00*/  MUFU.EX2 R201, R19 ;  /* 0x0000001300c97308 */ /* 0x000fe20000000800 */
[C---:B------:R-:W-:Y:S01]  /*8e10*/  FSETP.NEU.FTZ.AND P4, PT, R134.reuse, -INF , PT ;  /* 0xff8000008600780b */ /* 0x040fe20003f9d000 */
[----:B------:R-:W-:Y:S01]  /*8e20*/  FMUL.FTZ R0, R134, c[0x0][0x23c] ;  /* 0x00008f0086007a20 */ /* 0x000fe20000410000 */
[----:B------:R-:W2:Y:S04]  /*8e30*/  LDSM.16.MT88.4 R24, [R213+0xa000] ;  /* 0x00a00000d518783b */ /* 0x000ea80000004200 */
[----:B------:R-:W-:Y:S01]  /*8e40*/  FSEL R0, R0, RZ, P4 ;  /* 0x000000ff00007208 */ /* 0x000fe20002000000 */
[----:B------:R3:W4:Y:S04]  /*8e50*/  MUFU.EX2 R208, R18 ;  /* 0x0000001200d07308 */ /* 0x0007280000000800 */
[----:B------:R-:W-:-:S02]  /*8e60*/  FFMA.FTZ R6, R6, c[0x0][0x23c], -R0 ;  /* 0x00008f0006067a23 */ /* 0x000fc40000010800 */
[--C-:B------:R-:W-:Y:S02]  /*8e70*/  FFMA.FTZ R17, R17, c[0x0][0x23c], -R0.reuse ;  /* 0x00008f0011117a23 */ /* 0x100fe40000010800 */
[----:B------:R5:W-:Y:S01]  /*8e80*/  MUFU.EX2 R198, R6 ;  /* 0x0000000600c67308 */ /* 0x000be20000000800 */
[--C-:B------:R-:W-:Y:S02]  /*8e90*/  FFMA.FTZ R16, R16, c[0x0][0x23c], -R0.reuse ;  /* 0x00008f0010107a23 */ /* 0x100fe40000010800 */
[----:B------:R-:W-:Y:S01]  /*8ea0*/  FFMA.FTZ R22, R22, c[0x0][0x23c], -R0 ;  /* 0x00008f0016167a23 */ /* 0x000fe20000010800 */
[----:B-1----:R-:W-:-:S04]  /*8eb0*/  FMNMX.FTZ R3, R3, R4, !PT ;  /* 0x0000000403037209 */ /* 0x002fc80007810000 */
[----:B------:R1:W-:Y:S01]  /*8ec0*/  MUFU.EX2 R197, R17 ;  /* 0x0000001100c57308 */ /* 0x0003e20000000800 */
[----:B------:R-:W-:Y:S02]  /*8ed0*/  FSEL R4, R136, RZ, P6 ;  /* 0x000000ff88047208 */ /* 0x000fe40003000000 */
[C---:B------:R-:W-:Y:S01]  /*8ee0*/  FSETP.NEU.FTZ.AND P0, PT, R3.reuse, -INF , PT ;  /* 0xff8000000300780b */ /* 0x040fe20003f1d000 */
[----:B------:R-:W-:Y:S01]  /*8ef0*/  FMUL.FTZ R13, R3, c[0x0][0x23c] ;  /* 0x00008f00030d7a20 */ /* 0x000fe20000410000 */
[----:B---3--:R-:W-:Y:S01]  /*8f00*/  F2FP.PACK_AB R18, R228, R209 ;  /* 0x000000d1e412723e */ /* 0x008fe200000000ff */
[----:B------:R-:W-:Y:S01]  /*8f10*/  FADD.FTZ R4, R233, -R4 ;  /* 0x80000004e9047221 */ /* 0x000fe20000010000 */
[----:B----4-:R-:W-:Y:S01]  /*8f20*/  F2FP.PACK_AB R19, R208, R203 ;  /* 0x000000cbd013723e */ /* 0x010fe200000000ff */
[----:B------:R3:W-:Y:S01]  /*8f30*/  MUFU.EX2 R199, R16 ;  /* 0x0000001000c77308 */ /* 0x0007e20000000800 */
[----:B------:R-:W-:Y:S02]  /*8f40*/  FSEL R13, R13, RZ, P0 ;  /* 0x000000ff0d0d7208 */ /* 0x000fe40000000000 */
[----:B-----5:R-:W-:-:S03]  /*8f50*/  FSEL R6, R134, RZ, P4 ;  /* 0x000000ff86067208 */ /* 0x020fc60002000000 */
[--C-:B------:R-:W-:Y:S02]  /*8f60*/  FFMA.FTZ R21, R21, c[0x0][0x23c], -R13.reuse ;  /* 0x00008f0015157a23 */ /* 0x100fe4000001080d */
[--C-:B------:R-:W-:Y:S01]  /*8f70*/  FFMA.FTZ R20, R20, c[0x0][0x23c], -R13.reuse ;  /* 0x00008f0014147a23 */ /* 0x100fe2000001080d */
[----:B------:R-:W4:Y:S01]  /*8f80*/  MUFU.EX2 R200, R22 ;  /* 0x0000001600c87308 */ /* 0x000f220000000800 */
[--C-:B------:R-:W-:Y:S01]  /*8f90*/  FFMA.FTZ R14, R14, c[0x0][0x23c], -R13.reuse ;  /* 0x00008f000e0e7a23 */ /* 0x100fe2000001080d */
[----:B-1----:R-:W-:Y:S01]  /*8fa0*/  F2FP.PACK_AB R17, R201, R202 ;  /* 0x000000cac911723e */ /* 0x002fe200000000ff */
[----:B------:R-:W-:Y:S01]  /*8fb0*/  FFMA.FTZ R23, R23, c[0x0][0x23c], -R13 ;  /* 0x00008f0017177a23 */ /* 0x000fe2000001080d */
[----:B---3--:R-:W-:-:S04]  /*8fc0*/  F2FP.PACK_AB R16, R210, R211 ;  /* 0x000000d3d210723e */ /* 0x008fc800000000ff */
[----:B------:R1:W-:Y:S08]  /*8fd0*/  MUFU.EX2 R196, R21 ;  /* 0x0000001500c47308 */ /* 0x0003f00000000800 */
[----:B------:R3:W-:Y:S01]  /*8fe0*/  MUFU.EX2 R195, R20 ;  /* 0x0000001400c37308 */ /* 0x0007e20000000800 */
[----:B-1----:R-:W-:-:S07]  /*8ff0*/  FMUL.FTZ R21, R4, c[0x0][0x23c] ;  /* 0x00008f0004157a20 */ /* 0x002fce0000410000 */
[----:B------:R-:W-:Y:S01]  /*9000*/  MUFU.EX2 R194, R14 ;  /* 0x0000000e00c27308 */ /* 0x000fe20000000800 */
[----:B------:R-:W-:Y:S02]  /*9010*/  FADD.FTZ R4, R232, -R5 ;  /* 0x80000005e8047221 */ /* 0x000fe40000010000 */
[----:B------:R-:W-:Y:S01]  /*9020*/  FADD.FTZ R5, R227, -R6 ;  /* 0x80000006e3057221 */ /* 0x000fe20000010000 */
[----:B----4-:R-:W-:Y:S01]  /*9030*/  F2FP.PACK_AB R6, R200, R199 ;  /* 0x000000c7c806723e */ /* 0x010fe200000000ff */
[----:B---3--:R-:W-:Y:S01]  /*9040*/  FMUL.FTZ R20, R4, c[0x0][0x23c] ;  /* 0x00008f0004147a20 */ /* 0x008fe20000410000 */
[----:B------:R-:W-:Y:S01]  /*9050*/  FSEL R4, R3, RZ, P0 ;  /* 0x000000ff03047208 */ /* 0x000fe20000000000 */
[----:B------:R-:W-:Y:S01]  /*9060*/  FMUL.FTZ R5, R5, c[0x0][0x23c] ;  /* 0x00008f0005057a20 */ /* 0x000fe20000410000 */
[----:B------:R-:W1:Y:S03]  /*9070*/  MUFU.EX2 R193, R23 ;  /* 0x0000001700c17308 */ /* 0x000e660000000800 */
[----:B------:R-:W-:-:S04]  /*9080*/  FADD.FTZ R4, R225, -R4 ;  /* 0x80000004e1047221 */ /* 0x000fc80000010000 */
[----:B------:R-:W-:Y:S01]  /*9090*/  FMUL.FTZ R4, R4, c[0x0][0x23c] ;  /* 0x00008f0004047a20 */ /* 0x000fe20000410000 */
[----:B------:R3:W4:Y:S08]  /*90a0*/  MUFU.EX2 R15, R5 ;  /* 0x00000005000f7308 */ /* 0x0007300000000800 */
[----:B------:R5:W2:Y:S01]  /*90b0*/  MUFU.EX2 R14, R4 ;  /* 0x00000004000e7308 */ /* 0x000aa20000000800 */
[----:B-1----:R-:W-:-:S02]  /*90c0*/  F2FP.PACK_AB R7, R193, R195 ;  /* 0x000000c3c107723e */ /* 0x002fc400000000ff */
[----:B---3--:R-:W-:Y:S01]  /*90d0*/  F2FP.PACK_AB R5, R196, R194 ;  /* 0x000000c2c405723e */ /* 0x008fe200000000ff */
[----:B----4-:R-:W-:-:S04]  /*90e0*/  FMUL.FTZ R144, R144, R15 ;  /* 0x0000000f90907220 */ /* 0x010fc80000410000 */
[----:B------:R-:W1:Y:S01]  /*90f0*/  MUFU.EX2 R21, R21 ;  /* 0x0000001500157308 */ /* 0x000e620000000800 */
[-C--:B------:R-:W-:Y:S02]  /*9100*/  FMUL.FTZ R145, R145, R15.reuse ;  /* 0x0000000f91917220 */ /* 0x080fe40000410000 */
[-C--:B------:R-:W-:Y:S02]  /*9110*/  FMUL.FTZ R152, R152, R15.reuse ;  /* 0x0000000f98987220 */ /* 0x080fe40000410000 */
[----:B------:R-:W-:Y:S01]  /*9120*/  FMUL.FTZ R153, R153, R15 ;  /* 0x0000000f99997220 */ /* 0x000fe20000410000 */
[----:B-----5:R-:W-:Y:S01]  /*9130*/  F2FP.PACK_AB R4, R197, R198 ;  /* 0x000000c6c504723e */ /* 0x020fe200000000ff */
[-C--:B--2---:R-:W-:Y:S01]  /*9140*/  FMUL.FTZ R146, R146, R14.reuse ;  /* 0x0000000e92927220 */ /* 0x084fe20000410000 */
[----:B------:R-:W2:Y:S01]  /*9150*/  MUFU.EX2 R20, R20 ;  /* 0x0000001400147308 */ /* 0x000ea20000000800 */
[-C--:B------:R-:W-:Y:S02]  /*9160*/  FMUL.FTZ R147, R147, R14.reuse ;  /* 0x0000000e93937220 */ /* 0x080fe40000410000 */
[----:B------:R-:W-:-:S02]  /*9170*/  FMUL.FTZ R154, R154, R14 ;  /* 0x0000000e9a9a7220 */ /* 0x000fc40000410000 */
[----:B------:R-:W-:Y:S02]  /*9180*/  FMUL.FTZ R155, R155, R14 ;  /* 0x0000000e9b9b7220 */ /* 0x000fe40000410000 */
[----:B------:R-:W-:Y:S01]  /*9190*/  FMUL.FTZ R40, R40, R15 ;  /* 0x0000000f28287220 */ /* 0x000fe20000410000 */
[C---:B------:R-:W-:Y:S01]  /*91a0*/  HMMA.16816.F32 R204, R4.reuse, R24, R144 ;  /* 0x0000001804cc723c */ /* 0x040fe20000001890 */
[----:B------:R-:W3:Y:S01]  /*91b0*/  LDSM.16.MT88.4 R144, [R218+0xa000] ;  /* 0x00a00000da90783b */ /* 0x000ee20000004200 */
[-C--:B-1----:R-:W-:Y:S02]  /*91c0*/  FMUL.FTZ R148, R148, R21.reuse ;  /* 0x0000001594947220 */ /* 0x082fe40000410000 */
[-C--:B------:R-:W-:Y:S02]  /*91d0*/  FMUL.FTZ R149, R149, R21.reuse ;  /* 0x0000001595957220 */ /* 0x080fe40000410000 */
[----:B------:R-:W-:Y:S02]  /*91e0*/  FMUL.FTZ R156, R156, R21 ;  /* 0x000000159c9c7220 */ /* 0x000fe40000410000 */
[-C--:B--2---:R-:W-:Y:S01]  /*91f0*/  FMUL.FTZ R150, R150, R20.reuse ;  /* 0x0000001496967220 */ /* 0x084fe20000410000 */
[----:B------:R-:W-:Y:S01]  /*9200*/  HMMA.16816.F32 R152, R4, R26, R152 ;  /* 0x0000001a0498723c */ /* 0x000fe20000001898 */
[----:B------:R-:W-:-:S02]  /*9210*/  FMUL.FTZ R151, R151, R20 ;  /* 0x0000001497977220 */ /* 0x000fc40000410000 */
[----:B------:R-:W-:Y:S02]  /*9220*/  FMUL.FTZ R157, R157, R21 ;  /* 0x000000159d9d7220 */ /* 0x000fe40000410000 */
[-C--:B------:R-:W-:Y:S02]  /*9230*/  FMUL.FTZ R158, R158, R20.reuse ;  /* 0x000000149e9e7220 */ /* 0x080fe40000410000 */
[----:B------:R-:W-:Y:S01]  /*9240*/  FMUL.FTZ R159, R159, R20 ;  /* 0x000000149f9f7220 */ /* 0x000fe20000410000 */
[----:B------:R-:W-:Y:S01]  /*9250*/  HMMA.16816.F32 R148, R16, R24, R148 ;  /* 0x000000181094723c */ /* 0x000fe20000001894 */
[----:B------:R-:W-:Y:S02]  /*9260*/  FMUL.FTZ R41, R41, R15 ;  /* 0x0000000f29297220 */ /* 0x000fe40000410000 */
[-C--:B------:R-:W-:Y:S02]  /*9270*/  FMUL.FTZ R42, R42, R14.reuse ;  /* 0x0000000e2a2a7220 */ /* 0x080fe40000410000 */
[----:B------:R-:W-:-:S02]  /*9280*/  FMUL.FTZ R43, R43, R14 ;  /* 0x0000000e2b2b7220 */ /* 0x000fc40000410000 */
[-C--:B------:R-:W-:Y:S01]  /*9290*/  FMUL.FTZ R44, R44, R15.reuse ;  /* 0x0000000f2c2c7220 */ /* 0x080fe20000410000 */
[----:B------:R-:W-:Y:S01]  /*92a0*/  HMMA.16816.F32 R32, R16, R26, R156 ;  /* 0x0000001a1020723c */ /* 0x000fe2000000189c */
[----:B------:R-:W-:Y:S01]  /*92b0*/  FMUL.FTZ R45, R45, R15 ;  /* 0x0000000f2d2d7220 */ /* 0x000fe20000410000 */
        /* <DEDUP_REMOVED lines=9> */
[----:B------:R-:W-:Y:S02]  /*9350*/  FMUL.FTZ R163, R163, R20 ;  /* 0x00000014a3a37220 */ /* 0x000fe40000410000 */
[-C--:B------:R-:W-:Y:S01]  /*9360*/  FMUL.FTZ R164, R164, R15.reuse ;  /* 0x0000000fa4a47220 */ /* 0x080fe20000410000 */
[----:B---3--:R-:W-:Y:S01]  /*9370*/  HMMA.16816.F32 R24, R4, R144, R40 ;  /* 0x000000900418723c */ /* 0x008fe20000001828 */
[----:B------:R-:W-:Y:S01]  /*9380*/  FMUL.FTZ R165, R165, R15 ;  /* 0x0000000fa5a57220 */ /* 0x000fe20000410000 */
[----:B------:R-:W1:Y:S01]  /*9390*/  LDSM.16.MT88.4 R40, [R213+0xb000] ;  /* 0x00b00000d528783b */ /* 0x000e620000004200 */
[-C--:B------:R-:W-:Y:S02]  /*93a0*/  FMUL.FTZ R166, R166, R14.reuse ;  /* 0x0000000ea6a67220 */ /* 0x080fe40000410000 */
[----:B------:R-:W-:-:S02]  /*93b0*/  FMUL.FTZ R167, R167, R14 ;  /* 0x0000000ea7a77220 */ /* 0x000fc40000410000 */
[-C--:B------:R-:W-:Y:S01]  /*93c0*/  FMUL.FTZ R168, R168, R15.reuse ;  /* 0x0000000fa8a87220 */ /* 0x080fe20000410000 */
[-C--:B------:R-:W-:Y:S01]  /*93d0*/  HMMA.16816.F32 R160, R16, R28.reuse, R160 ;  /* 0x0000001c10a0723c */ /* 0x080fe200000018a0 */
[----:B------:R-:W-:Y:S01]  /*93e0*/  MOV R159, R32 ;  /* 0x00000020009f7202 */ /* 0x000fe20000000f00 */
[----:B------:R-:W-:Y:S01]  /*93f0*/  FMUL.FTZ R169, R169, R15 ;  /* 0x0000000fa9a97220 */ /* 0x000fe20000410000 */
[----:B------:R-:W-:Y:S01]  /*9400*/  MOV R158, R33 ;  /* 0x00000021009e7202 */ /* 0x000fe20000000f00 */
[----:B------:R-:W-:Y:S01]  /*9410*/  FMUL.FTZ R170, R170, R14 ;  /* 0x0000000eaaaa7220 */ /* 0x000fe20000410000 */
[----:B------:R-:W-:Y:S01]  /*9420*/  MOV R157, R34 ;  /* 0x00000022009d7202 */ /* 0x000fe20000000f00 */
[----:B------:R-:W-:Y:S01]  /*9430*/  FMUL.FTZ R171, R171, R14 ;  /* 0x0000000eabab7220 */ /* 0x000fe20000410000 */
[----:B------:R-:W-:Y:S01]  /*9440*/  MOV R156, R35 ;  /* 0x00000023009c7202 */ /* 0x000fe20000000f00 */
[----:B------:R-:W-:Y:S01]  /*9450*/  HMMA.16816.F32 R164, R4, R28, R164 ;  /* 0x0000001c04a4723c */ /* 0x000fe200000018a4 */
[----:B------:R-:W2:Y:S01]  /*9460*/  LDSM.16.MT88.4 R32, [R218+0xb000] ;  /* 0x00b00000da20783b */ /* 0x000ea20000004200 */
[----:B------:R-:W-:-:S02]  /*9470*/  FMUL.FTZ R56, R56, R15 ;  /* 0x0000000f38387220 */ /* 0x000fc40000410000 */
        /* <DEDUP_REMOVED lines=11> */
[----:B------:R-:W-:Y:S01]  /*9530*/  LDSM.16.MT88.4 R44, [R217+0xb000] ;  /* 0x00b00000d92c783b */ /* 0x000fe20000004200 */
        /* <DEDUP_REMOVED lines=12> */
[----:B------:R-:W-:Y:S02]  /*9600*/  FMUL.FTZ R89, R89, R15 ;  /* 0x0000000f59597220 */ /* 0x000fe40000410000 */
[----:B------:R-:W-:Y:S01]  /*9610*/  MOV R133, R25 ;  /* 0x0000001900857202 */ /* 0x000fe20000000f00 */
[-C--:B------:R-:W-:Y:S01]  /*9620*/  FMUL.FTZ R92, R92, R15.reuse ;  /* 0x0000000f5c5c7220 */ /* 0x080fe20000410000 */
[----:B------:R-:W-:Y:S01]  /*9630*/  MOV R132, R26 ;  /* 0x0000001a00847202 */ /* 0x000fe20000000f00 */
[----:B------:R-:W-:Y:S01]  /*9640*/  FMUL.FTZ R93, R93, R15 ;  /* 0x0000000f5d5d7220 */ /* 0x000fe20000410000 */
        /* <DEDUP_REMOVED lines=11> */
[----:B-1----:R-:W-:Y:S01]  /*9700*/  HMMA.16816.F32 R72, R4, R40, R72 ;  /* 0x000000280448723c */ /* 0x002fe20000001848 */
        /* <DEDUP_REMOVED lines=19> */
[C---:B---3--:R-:W-:Y:S01]  /*9840*/  HMMA.16816.F32 R88, R4.reuse, R24, R88 ;  /* 0x000000180458723c */ /* 0x048fe20000001858 */
        /* <DEDUP_REMOVED lines=15> */
[----:B------:R-:W-:Y:S02]  /*9940*/  FMUL.FTZ R55, R55, R20 ;  /* 0x0000001437377220 */ /* 0x000fe40000410000 */
[-C--:B------:R-:W-:Y:S02]  /*9950*/  FMUL.FTZ R64, R64, R21.reuse ;  /* 0x0000001540407220 */ /* 0x080fe40000410000 */
[----:B------:R-:W-:Y:S02]  /*9960*/  FMUL.FTZ R65, R65, R21 ;  /* 0x0000001541417220 */ /* 0x000fe40000410000 */
[----:B------:R-:W-:Y:S01]  /*9970*/  FFMA.FTZ R4, R139, c[0x0][0x23c], -R8 ;  /* 0x00008f008b047a23 */ /* 0x000fe20000010808 */
[----:B------:R-:W-:Y:S01]  /*9980*/  MOV R124, R133 ;  /* 0x00000085007c7202 */ /* 0x000fe20000000f00 */
[C---:B------:R-:W-:Y:S01]  /*9990*/  HMMA.16816.F32 R236, R16.reuse, R30, R172 ;  /* 0x0000001e10ec723c */ /* 0x040fe200000018ac */
[----:B------:R-:W-:Y:S01]  /*99a0*/  MOV R126, R29 ;  /* 0x0000001d007e7202 */ /* 0x000fe20000000f00 */
[----:B------:R1:W-:Y:S01]  /*99b0*/  MUFU.EX2 R133, R4 ;  /* 0x0000000400857308 */ /* 0x0003e20000000800 */
[----:B------:R-:W-:Y:S01]  /*99c0*/  MOV R7, R28 ;  /* 0x0000001c00077202 */ /* 0x000fe20000000f00 */
[----:B------:R-:W-:Y:S01]  /*99d0*/  FMUL.FTZ R66, R66, R20 ;  /* 0x0000001442427220 */ /* 0x000fe20000410000 */
[----:B------:R-:W-:Y:S01]  /*99e0*/  MOV R125, R132 ;  /* 0x00000084007d7202 */ /* 0x000fe20000000f00 */
[----:B------:R-:W-:Y:S01]  /*99f0*/  FMUL.FTZ R67, R67, R20 ;  /* 0x0000001443437220 */ /* 0x000fe20000410000 */
        /* <DEDUP_REMOVED lines=8> */
[-C--:B------:R-:W-:Y:S02]  /*9a80*/  FMUL.FTZ R100, R100, R21.reuse ;  /* 0x0000001564647220 */ /* 0x080fe40000410000 */
[----:B-1----:R-:W-:Y:S02]  /*9a90*/  FFMA.FTZ R4, R138, c[0x0][0x23c], -R8 ;  /* 0x00008f008a047a23 */ /* 0x002fe40000010808 */
[----:B------:R-:W-:Y:S02]  /*9aa0*/  FMUL.FTZ R101, R101, R21 ;  /* 0x0000001565657220 */ /* 0x000fe40000410000 */
[----:B------:R1:W2:Y:S01]  /*9ab0*/  MUFU.EX2 R138, R4 ;  /* 0x00000004008a7308 */ /* 0x0002a20000000800 */
        /* <DEDUP_REMOVED lines=9> */
[----:B------:R-:W3:Y:S01]  /*9b50*/  LDSM.16.MT88.4 R156, [R213+0xa800] ;  /* 0x00a80000d59c783b */ /* 0x000ee20000004200 */
[----:B------:R-:W-:Y:S01]  /*9b60*/  MOV R147, R22 ;  /* 0x0000001600937202 */ /* 0x000fe20000000f00 */
[-C--:B------:R-:W-:Y:S01]  /*9b70*/  FMUL.FTZ R114, R114, R20.reuse ;  /* 0x0000001472727220 */ /* 0x080fe20000410000 */
[----:B------:R-:W-:Y:S01]  /*9b80*/  HMMA.16816.F32 R52, R16, R140, R52 ;  /* 0x0000008c1034723c */ /* 0x000fe20000001834 */
[----:B------:R-:W-:-:S02]  /*9b90*/  FMUL.FTZ R115, R115, R20 ;  /* 0x0000001473737220 */ /* 0x000fc40000410000 */
[----:B-1----:R-:W-:Y:S02]  /*9ba0*/  FFMA.FTZ R4, R137, c[0x0][0x23c], -R8 ;  /* 0x00008f0089047a23 */ /* 0x002fe40000010808 */
[-C--:B------:R-:W-:Y:S02]  /*9bb0*/  FMUL.FTZ R36, R36, R21.reuse ;  /* 0x0000001524247220 */ /* 0x080fe40000410000 */
[----:B------:R1:W-:Y:S01]  /*9bc0*/  MUFU.EX2 R139, R4 ;  /* 0x00000004008b7308 */ /* 0x0003e20000000800 */
[-C--:B------:R-:W-:Y:S01]  /*9bd0*/  FMUL.FTZ R37, R37, R21.reuse ;  /* 0x0000001525257220 */ /* 0x080fe20000410000 */
[----:B------:R-:W-:Y:S01]  /*9be0*/  HMMA.16816.F32 R204, R16, R142, R64 ;  /* 0x0000008e10cc723c */ /* 0x000fe20000001840 */
[-C--:B------:R-:W-:Y:S01]  /*9bf0*/  FMUL.FTZ R38, R38, R20.reuse ;  /* 0x0000001426267220 */ /* 0x080fe20000410000 */
[----:B------:R-:W4:Y:S01]  /*9c00*/  LDSM.16.MT88.4 R64, [R217+0xa800] ;  /* 0x00a80000d940783b */ /* 0x000f220000004200 */
[----:B------:R-:W-:Y:S02]  /*9c10*/  FMUL.FTZ R39, R39, R20 ;  /* 0x0000001427277220 */ /* 0x000fe40000410000 */
[----:B------:R-:W-:-:S02]  /*9c20*/  FMUL.FTZ R128, R128, R21 ;  /* 0x0000001580807220 */ /* 0x000fc40000410000 */
[-C--:B------:R-:W-:Y:S01]  /*9c30*/  FMUL.FTZ R129, R129, R21.reuse ;  /* 0x0000001581817220 */ /* 0x080fe20000410000 */
[C---:B------:R-:W-:Y:S01]  /*9c40*/  HMMA.16816.F32 R68, R16.reuse, R40, R68 ;  /* 0x000000281044723c */ /* 0x040fe20000001844 */
[-C--:B------:R-:W-:Y:S02]  /*9c50*/  FMUL.FTZ R130, R130, R20.reuse ;  /* 0x0000001482827220 */ /* 0x080fe40000410000 */
[-C--:B------:R-:W-:Y:S02]  /*9c60*/  FMUL.FTZ R131, R131, R20.reuse ;  /* 0x0000001483837220 */ /* 0x080fe40000410000 */
[----:B------:R-:W-:Y:S02]  /*9c70*/  FMUL.FTZ R80, R80, R21 ;  /* 0x0000001550507220 */ /* 0x000fe40000410000 */
[----:B-1----:R-:W-:Y:S01]  /*9c80*/  FFMA.FTZ R4, R182, c[0x0][0x23c], -R8 ;  /* 0x00008f00b6047a23 */ /* 0x002fe20000010808 */
[C---:B------:R-:W-:Y:S01]  /*9c90*/  HMMA.16816.F32 R100, R16.reuse, R32, R100 ;  /* 0x000000201064723c */ /* 0x040fe20000001864 */
[----:B------:R-:W-:Y:S01]  /*9ca0*/  MOV R182, R125 ;  /* 0x0000007d00b67202 */ /* 0x000fe20000000f00 */
[----:B------:R-:W-:Y:S01]  /*9cb0*/  FMUL.FTZ R81, R81, R21 ;  /* 0x0000001551517220 */ /* 0x000fe20000410000 */
[----:B------:R1:W5:Y:S01]  /*9cc0*/  MUFU.EX2 R137, R4 ;  /* 0x0000000400897308 */ /* 0x0003620000000800 */
[----:B------:R-:W-:Y:S01]  /*9cd0*/  MOV R40, R127 ;  /* 0x0000007f00287202 */ /* 0x000fe20000000f00 */
[-C--:B------:R-:W-:Y:S01]  /*9ce0*/  FMUL.FTZ R82, R82, R20.reuse ;  /* 0x0000001452527220 */ /* 0x080fe20000410000 */
[----:B------:R-:W-:Y:S01]  /*9cf0*/  MOV R41, R231 ;  /* 0x000000e700297202 */ /* 0x000fe20000000f00 */
[----:B------:R-:W-:Y:S01]  /*9d00*/  FMUL.FTZ R83, R83, R20 ;  /* 0x0000001453537220 */ /* 0x000fe20000410000 */
        /* <DEDUP_REMOVED lines=10> */
[----:B------:R1:W-:Y:S01]  /*9db0*/  MUFU.EX2 R29, R4 ;  /* 0x00000004001d7308 */ /* 0x0003e20000000800 */
[----:B------:R-:W-:Y:S01]  /*9dc0*/  HMMA.16816.F32 R32, R16, R46, R128 ;  /* 0x0000002e1020723c */ /* 0x000fe20000001880 */
[----:B------:R-:W-:Y:S01]  /*9dd0*/  MOV R144, R227 ;  /* 0x000000e300907202 */ /* 0x000fe20000000f00 */
[-C--:B------:R-:W-:Y:S01]  /*9de0*/  FMUL.FTZ R118, R118, R20.reuse ;  /* 0x0000001476767220 */ /* 0x080fe20000410000 */
[----:B------:R-:W-:Y:S01]  /*9df0*/  MOV R145, R225 ;  /* 0x000000e100917202 */ /* 0x000fe20000000f00 */
[----:B------:R-:W-:-:S03]  /*9e00*/  FMUL.FTZ R119, R119, R20 ;  /* 0x0000001477777220 */ /* 0x000fc60000410000 */
[----:B--2---:R-:W-:Y:S01]  /*9e10*/  F2FP.PACK_AB R128, R138, R133 ;  /* 0x000000858a80723e */ /* 0x004fe200000000ff */
[----:B------:R-:W-:Y:S01]  /*9e20*/  HMMA.16816.F32 R184, R16, R42, R80 ;  /* 0x0000002a10b8723c */ /* 0x000fe20000001850 */
[----:B-----5:R-:W-:Y:S01]  /*9e30*/  F2FP.PACK_AB R130, R137, R139 ;  /* 0x0000008b8982723e */ /* 0x020fe200000000ff */
[----:B------:R-:W2:Y:S01]  /*9e40*/  LDSM.16.MT88.4 R80, [R213+0xb800] ;  /* 0x00b80000d550783b */ /* 0x000ea20000004200 */
[----:B-1----:R-:W-:-:S05]  /*9e50*/  FFMA.FTZ R4, R178, c[0x0][0x23c], -R2 ;  /* 0x00008f00b2047a23 */ /* 0x002fca0000010802 */
[----:B------:R-:W-:Y:S01]  /*9e60*/  HMMA.16816.F32 R116, R16, R44, R116 ;  /* 0x0000002c1074723c */ /* 0x000fe20000001874 */
[----:B------:R-:W-:Y:S01]  /*9e70*/  MOV R42, R230 ;  /* 0x000000e6002a7202 */ /* 0x000fe20000000f00 */
[----:B------:R1:W5:Y:S01]  /*9e80*/  MUFU.EX2 R31, R4 ;  /* 0x00000004001f7308 */ /* 0x0003620000000800 */
[----:B------:R-:W-:Y:S01]  /*9e90*/  MOV R43, R229 ;  /* 0x000000e5002b7202 */ /* 0x000fe20000000f00 */
[--C-:B-1----:R-:W-:Y:S01]  /*9ea0*/  FFMA.FTZ R4, R177, c[0x0][0x23c], -R2.reuse ;  /* 0x00008f00b1047a23 */ /* 0x102fe20000010802 */
[----:B-----5:R-:W-:Y:S01]  /*9eb0*/  F2FP.PACK_AB R129, R31, R29 ;  /* 0x0000001d1f81723e */ /* 0x020fe200000000ff */
[----:B------:R-:W-:Y:S01]  /*9ec0*/  FFMA.FTZ R2, R181, c[0x0][0x23c], -R2 ;  /* 0x00008f00b5027a23 */ /* 0x000fe20000010802 */
[----:B------:R-:W-:-:S03]  /*9ed0*/  MOV R181, R124 ;  /* 0x0000007c00b57202 */ /* 0x000fc60000000f00 */
[----:B------:R-:W-:Y:S08]  /*9ee0*/  MUFU.EX2 R132, R4 ;  /* 0x0000000400847308 */ /* 0x000ff00000000800 */
[----:B------:R1:W5:Y:S02]  /*9ef0*/  MUFU.EX2 R30, R2 ;  /* 0x00000002001e7308 */ /* 0x0003640000000800 */
[----:B-1----:R-:W-:Y:S01]  /*9f00*/  FFMA.FTZ R2, R176, c[0x0][0x23c], -R0 ;  /* 0x00008f00b0027a23 */ /* 0x002fe20000010800 */
[----:B-----5:R-:W-:Y:S01]  /*9f10*/  F2FP.PACK_AB R131, R30, R132 ;  /* 0x000000841e83723e */ /* 0x020fe200000000ff */
[----:B------:R-:W-:Y:S01]  /*9f20*/  HMMA.16816.F32 R176, R16, R26, R96 ;  /* 0x0000001a10b0723c */ /* 0x000fe20000001860 */
[----:B------:R-:W1:Y:S03]  /*9f30*/  LDSM.16.MT88.4 R96, [R215+0xb800] ;  /* 0x00b80000d760783b */ /* 0x000e660000004200 */
[----:B------:R5:W-:Y:S03]  /*9f40*/  MUFU.EX2 R28, R2 ;  /* 0x00000002001c7308 */ /* 0x000be60000000800 */
[----:B------:R-:W-:Y:S01]  /*9f50*/  FFMA.FTZ R16, R250, R21, R211 ;  /* 0x00000015fa107223 */ /* 0x000fe200000100d3 */
[----:B---3--:R-:W-:Y:S03]  /*9f60*/  HMMA.16816.F32 R148, R128, R156, R148 ;  /* 0x0000009c8094723c */ /* 0x008fe60000001894 */
[----:B------:R-:W-:-:S05]  /*9f70*/  FADD.FTZ R16, R210, R16 ;  /* 0x00000010d2107221 */ /* 0x000fca0000010000 */
[C---:B------:R-:W-:Y:S01]  /*9f80*/  HMMA.16816.F32 R160, R128.reuse, R172, R160 ;  /* 0x000000ac80a0723c */ /* 0x040fe200000018a0 */
[--C-:B-----5:R-:W-:Y:S01]  /*9f90*/  FFMA.FTZ R2, R180, c[0x0][0x23c], -R0.reuse ;  /* 0x00008f00b4027a23 */ /* 0x120fe20000010800 */
[----:B------:R-:W-:Y:S02]  /*9fa0*/  MOV R180, R7 ;  /* 0x0000000700b47202 */ /* 0x000fe40000000f00 */
[----:B------:R-:W3:Y:S01]  /*9fb0*/  LDSM.16.MT88.4 R4, [R217+0xb800] ;  /* 0x00b80000d904783b */ /* 0x000ee20000004200 */
[----:B------:R5:W1:Y:S03]  /*9fc0*/  MUFU.EX2 R25, R2 ;  /* 0x0000000200197308 */ /* 0x000a660000000800 */
[C---:B----4-:R-:W-:Y:S08]  /*9fd0*/  HMMA.16816.F32 R52, R128.reuse, R64, R52 ;  /* 0x000000408034723c */ /* 0x050ff00000001834 */
[C---:B--2---:R-:W-:Y:S01]  /*9fe0*/  HMMA.16816.F32 R68, R128.reuse, R80, R68 ;  /* 0x000000508044723c */ /* 0x044fe20000001844 */
[--C-:B-----5:R-:W-:Y:S01]  /*9ff0*/  FFMA.FTZ R2, R183, c[0x0][0x23c], -R0.reuse ;  /* 0x00008f00b7027a23 */ /* 0x120fe20000010800 */
[----:B------:R-:W-:Y:S01]  /*a000*/  MOV R183, R126 ;  /* 0x0000007e00b77202 */ /* 0x000fe20000000f00 */
[----:B------:R-:W-:Y:S01]  /*a010*/  FFMA.FTZ R0, R189, c[0x0][0x23c], -R0 ;  /* 0x00008f00bd007a23 */ /* 0x000fe20000010800 */
[----:B-1----:R-:W-:Y:S01]  /*a020*/  F2FP.PACK_AB R124, R25, R28 ;  /* 0x0000001c197c723e */ /* 0x002fe200000000ff */
[----:B------:R1:W-:Y:S03]  /*a030*/  MUFU.EX2 R24, R2 ;  /* 0x0000000200187308 */ /* 0x0003e60000000800 */
[C---:B------:R-:W-:Y:S05]  /*a040*/  HMMA.16816.F32 R84, R128.reuse, R96, R84 ;  /* 0x000000608054723c */ /* 0x040fea0000001854 */
[----:B------:R2:W4:Y:S03]  /*a050*/  MUFU.EX2 R23, R0 ;  /* 0x0000000000177308 */ /* 0x0005260000000800 */
[----:B------:R-:W-:Y:S01]  /*a060*/  HMMA.16816.F32 R100, R128, R112, R100 ;  /* 0x000000708064723c */ /* 0x000fe20000001864 */
[----:B-1----:R-:W-:-:S07]  /*a070*/  FFMA.FTZ R2, R191, c[0x0][0x23c], -R13 ;  /* 0x00008f00bf027a23 */ /* 0x002fce000001080d */
[----:B---3--:R-:W-:Y:S01]  /*a080*/  HMMA.16816.F32 R116, R128, R4, R116 ;  /* 0x000000048074723c */ /* 0x008fe20000001874 */
[----:B------:R-:W-:Y:S01]  /*a090*/  MUFU.EX2 R2, R2 ;  /* 0x0000000200027308 */ /* 0x000fe20000000800 */
[----:B--2---:R-:W-:Y:S01]  /*a0a0*/  FFMA.FTZ R0, R188, c[0x0][0x23c], -R13 ;  /* 0x00008f00bc007a23 */ /* 0x004fe2000001080d */
[----:B----4-:R-:W-:-:S06]  /*a0b0*/  F2FP.PACK_AB R126, R23, R24 ;  /* 0x00000018177e723e */ /* 0x010fcc00000000ff */
[----:B------:R1:W-:Y:S02]  /*a0c0*/  MUFU.EX2 R22, R0 ;  /* 0x0000000000167308 */ /* 0x0003e40000000800 */
        /* <DEDUP_REMOVED lines=64> */
[----:B------:R-:W2:Y:S04]  /*a4d0*/  LDL.64 R180, [R1+0x30] ;  /* 0x0000300001b47983 */ /* 0x000ea80000100a00 */
[----:B------:R-:W3:Y:S01]  /*a4e0*/  LDL.64 R230, [R1] ;  /* 0x0000000001e67983 */ /* 0x000ee20000100a00 */
        /* <DEDUP_REMOVED lines=13> */
[----:B---3--:R-:W-:Y:S02]  /*a5c0*/  MOV R230, 0x4 ;  /* 0x0000000400e67802 */ /* 0x008fe40000000f00 */
[----:B------:R-:W-:Y:S02]  /*a5d0*/  MOV R229, c[0x0][0x1a0] ;  /* 0x0000680000e57a02 */ /* 0x000fe40000000f00 */
[----:B------:R-:W-:Y:S02]  /*a5e0*/  LEA.HI.X R4, R4, R231, R5, 0x5, P3 ;  /* 0x000000e704047211 */ /* 0x000fe400018f2c05 */
[----:B------:R-:W-:Y:S02]  /*a5f0*/  SHF.L.U64.HI R229, R229, R230, c[0x0][0x1a4] ;  /* 0x00006900e5e57619 */ /* 0x000fe400000102e6 */
[----:B------:R-:W-:-:S02]  /*a600*/  @!P2 LEA R18, P5, R0, c[0x0][0x170], 0x1 ;  /* 0x00005c000012aa11 */ /* 0x000fc400078a08ff */
[----:B------:R-:W-:Y:S02]  /*a610*/  @!P1 LEA R14, P3, R0, c[0x0][0x170], 0x1 ;  /* 0x00005c00000e9a11 */ /* 0x000fe400078608ff */
[----:B------:R-:W-:Y:S02]  /*a620*/  @!P2 LEA R16, P4, R2, c[0x0][0x170], 0x1 ;  /* 0x00005c000210aa11 */ /* 0x000fe400078808ff */
[----:B------:R-:W-:Y:S02]  /*a630*/  IADD3.X R5, R229, R4, RZ, P0, !PT ;  /* 0x00000004e5057210 */ /* 0x000fe400007fe4ff */
[--C-:B------:R-:W-:Y:S02]  /*a640*/  @!P2 LEA.HI.X R19, R0, c[0x0][0x174], R4.reuse, 0x1, P5 ;  /* 0x00005d000013aa11 */ /* 0x100fe400028f0c04 */
[----:B------:R-:W-:Y:S02]  /*a650*/  @!P1 LEA R6, P0, R2, c[0x0][0x170], 0x1 ;  /* 0x00005c0002069a11 */ /* 0x000fe400078008ff */
[----:B------:R-:W-:Y:S01]  /*a660*/  @!P1 LEA.HI.X R15, R0, c[0x0][0x174], R4, 0x1, P3 ;  /* 0x00005d00000f9a11 */ /* 0x000fe200018f0c04 */
[----:B------:R-:W-:Y:S01]  /*a670*/  @!PT LDS RZ, [RZ] ;  /* 0x00000000fffff984 */ /* 0x000fe20000000800 */
[----:B------:R-:W-:Y:S01]  /*a680*/  @!PT LDS RZ, [RZ] ;  /* 0x00000000fffff984 */ /* 0x000fe20000000800 */
[----:B------:R-:W-:Y:S01]  /*a690*/  @!PT LDS RZ, [RZ] ;  /* 0x00000000fffff984 */ /* 0x000fe20000000800 */
[----:B------:R1:W-:Y:S01]  /*a6a0*/  @!P2 LDGSTS.E.BYPASS.LTC128B.128 [R224+0xa000], [R18.64] ;  /* 0x0a00000012e0afae */ /* 0x0003e2000b901d44 */
[----:B------:R-:W-:-:S02]  /*a6b0*/  @!P2 LEA.HI.X R17, R2, c[0x0][0x174], R5, 0x1, P4 ;  /* 0x00005d000211aa11 */ /* 0x000fc400020f0c05 */
        /* <DEDUP_REMOVED lines=24> */
[----:B------:R-:W5:Y:S04]  /*a840*/  LDSM.16.M88.4 R24, [R216] ;  /* 0x00000000d818783b */ /* 0x000f680000000200 */
[----:B------:R-:W0:Y:S01]  /*a850*/  LDGDEPBAR ;  /* 0x00000000000079af */ /* 0x000e220000000000 */
[-C--:B----4-:R-:W-:Y:S08]  /*a860*/  HMMA.16816.F32 R192, R20, R32.reuse, RZ ;  /* 0x0000002014c0723c */ /* 0x090ff000000018ff */
[C---:B-1----:R-:W-:Y:S08]  /*a870*/  HMMA.16816.F32 R188, R16.reuse, R32, RZ ;  /* 0x0000002010bc723c */ /* 0x042ff000000018ff */
[C---:B------:R-:W-:Y:S08]  /*a880*/  HMMA.16816.F32 R176, R16.reuse, R28, RZ ;  /* 0x0000001c10b0723c */ /* 0x040ff000000018ff */
[C---:B------:R-:W-:Y:S08]  /*a890*/  HMMA.16816.F32 R184, R16.reuse, R34, RZ ;  /* 0x0000002210b8723c */ /* 0x040ff000000018ff */
[----:B------:R-:W-:Y:S08]  /*a8a0*/  HMMA.16816.F32 R16, R16, R30, RZ ;  /* 0x0000001e1010723c */ /* 0x000ff000000018ff */
[C---:B------:R-:W-:Y:S08]  /*a8b0*/  HMMA.16816.F32 R200, R20.reuse, R34, RZ ;  /* 0x0000002214c8723c */ /* 0x040ff000000018ff */
[C---:B------:R-:W-:Y:S08]  /*a8c0*/  HMMA.16816.F32 R196, R20.reuse, R28, RZ ;  /* 0x0000001c14c4723c */ /* 0x040ff000000018ff */
[----:B------:R-:W-:Y:S01]  /*a8d0*/  HMMA.16816.F32 R20, R20, R30, RZ ;  /* 0x0000001e1414723c */ /* 0x000fe200000018ff */
[----:B------:R-:W-:Y:S07]  /*a8e0*/  LDSM.16.M88.4 R28, [R221+0x8000] ;  /* 0x00800000dd1c783b */ /* 0x000fee0000000200 */
[C---:B---3--:R-:W-:Y:S08]  /*a8f0*/  HMMA.16816.F32 R228, R4.reuse, R140, R188 ;  /* 0x0000008c04e4723c */ /* 0x048ff000000018bc */
[C---:B------:R-:W-:Y:S01]  /*a900*/  HMMA.16816.F32 R208, R4.reuse, R180, R176 ;  /* 0x000000b404d0723c */ /* 0x040fe200000018b0 */
[----:B------:R-:W-:Y:S07]  /*a910*/  LDSM.16.M88.4 R176, [R221+0x8800] ;  /* 0x00880000ddb0783b */ /* 0x000fee0000000200 */
[C---:B------:R-:W-:Y:S08]  /*a920*/  HMMA.16816.F32 R204, R4.reuse, R142, R184 ;  /* 0x0000008e04cc723c */ /* 0x040ff000000018b8 */
[----:B------:R-:W-:Y:S01]  /*a930*/  HMMA.16816.F32 R32, R4, R182, R16 ;  /* 0x000000b60420723c */ /* 0x000fe20000001810 */
[----:B------:R-:W1:Y:S04]  /*a940*/  LDSM.16.M88.4 R4, [R222+0x2000] ;  /* 0x00200000de04783b */ /* 0x000e680000000200 */
[----:B------:R-:W3:Y:S03]  /*a950*/  LDSM.16.M88.4 R16, [R222] ;  /* 0x00000000de10783b */ /* 0x000ee60000000200 */
[C---:B-----5:R-:W-:Y:S08]  /*a960*/  HMMA.16816.F32 R188, R24.reuse, R140, R192 ;  /* 0x0000008c18bc723c */ /* 0x060ff000000018c0 */
        /* <DEDUP_REMOVED lines=12> */
[C---:B---3--:R-:W-:Y:S08]  /*aa30*/  HMMA.16816.F32 R204, R16.reuse, R176, R192 ;  /* 0x000000b010cc723c */ /* 0x048ff000000018c0 */
[C---:B------:R-:W-:Y:S01]  /*aa40*/  HMMA.16816.F32 R192, R16.reuse, R178, R180 ;  /* 0x000000b210c0723c */ /* 0x040fe200000018b4 */
[----:B------:R-:W3:Y:S04]  /*aa50*/  LDSM.16.M88.4 R180, [R212+0x9000] ;  /* 0x00900000d4b4783b */ /* 0x000ee80000000200 */
        /* <DEDUP_REMOVED lines=11> */
[C---:B---3--:R-:W-:Y:S08]  /*ab10*/  HMMA.16816.F32 R200, R4.reuse, R180, R188 ;  /* 0x000000b404c8723c */ /* 0x048ff000000018bc */
        /* <DEDUP_REMOVED lines=9> */
[C---:B--2---:R-:W-:Y:S08]  /*abb0*/  HMMA.16816.F32 R184, R16.reuse, R180, R232 ;  /* 0x000000b410b8723c */ /* 0x044ff000000018e8 */
        /* <DEDUP_REMOVED lines=13> */
[----:B------:R-:W3:Y:S07]  /*ac90*/  LDSM.16.M88.4 R32, [R219+0x1000] ;  /* 0x00100000db20783b */ /* 0x000eee0000000200 */
[----:B------:R-:W-:Y:S08]  /*aca0*/  HMMA.16816.F32 R192, R28, R142, R192 ;  /* 0x0000008e1cc0723c */ /* 0x000ff000000018c0 */
[C---:B--2---:R-:W-:Y:S01]  /*acb0*/  HMMA.16816.F32 R140, R24.reuse, R176, R4 ;  /* 0x000000b0188c723c */ /* 0x044fe20000001804 */
[----:B------:R-:W2:Y:S07]  /*acc0*/  LDSM.16.M88.4 R4, [R220+0x6000] ;  /* 0x00600000dc04783b */ /* 0x000eae0000000200 */
[----:B------:R-:W-:Y:S08]  /*acd0*/  HMMA.16816.F32 R180, R24, R178, R180 ;  /* 0x000000b218b4723c */ /* 0x000ff000000018b4 */
[----:B-1----:R-:W-:Y:S08]  /*ace0*/  HMMA.16816.F32 R28, R20, R176, R200 ;  /* 0x000000b0141c723c */ /* 0x002ff000000018c8 */
[----:B---3--:R-:W-:Y:S01]  /*acf0*/  HMMA.16816.F32 R184, R16, R32, R140 ;  /* 0x0000002010b8723c */ /* 0x008fe2000000188c */
        /* <DEDUP_REMOVED lines=9> */
[----:B------:R-:W3:Y:S01]  /*ad90*/  MUFU.TANH R200, R185 ;  /* 0x000000b900c87308 */ /* 0x000ee20000002400 */
[----:B------:R-:W-:-:S07]  /*ada0*/  FMUL.FTZ R8, R184, c[0x0][0x2ec] ;  /* 0x0000bb00b8087a20 */ /* 0x000fce0000410000 */
[----:B------:R-:W4:Y:S03]  /*adb0*/  MUFU.TANH R202, R186 ;  /* 0x000000ba00ca7308 */ /* 0x000f260000002400 */
[----:B------:R-:W-:Y:S02]  /*adc0*/  FMUL.FTZ R176, R176, c[0x0][0x2ec] ;  /* 0x0000bb00b0b07a20 */ /* 0x000fe40000410000 */
[----:B------:R-:W-:Y:S02]  /*add0*/  FMUL.FTZ R177, R177, c[0x0][0x2ec] ;  /* 0x0000bb00b1b17a20 */ /* 0x000fe40000410000 */
[----:B------:R-:W-:Y:S01]  /*ade0*/  FMUL.FTZ R178, R178, c[0x0][0x2ec] ;  /* 0x0000bb00b2b27a20 */ /* 0x000fe20000410000 */
[----:B------:R5:W1:Y:S01]  /*adf0*/  MUFU.TANH R201, R187 ;  /* 0x000000bb00c97308 */ /* 0x000a620000002400 */
[----:B------:R-:W-:-:S03]  /*ae00*/  FMUL.FTZ R179, R179, c[0x0][0x2ec] ;  /* 0x0000bb00b3b37a20 */ /* 0x000fc60000410000 */
[----:B------:R-:W-:Y:S02]  /*ae10*/  FMUL.FTZ R182, R182, c[0x0][0x2ec] ;  /* 0x0000bb00b6b67a20 */ /* 0x000fe40000410000 */
[----:B------:R-:W-:Y:S02]  /*ae20*/  FMUL.FTZ R180, R180, c[0x0][0x2ec] ;  /* 0x0000bb00b4b47a20 */ /* 0x000fe40000410000 */
[----:B------:R-:W1:Y:S01]  /*ae30*/  MUFU.TANH R203, R177 ;  /* 0x000000b100cb7308 */ /* 0x000e620000002400 */
[----:B------:R-:W-:Y:S01]  /*ae40*/  FMUL.FTZ R181, R181, c[0x0][0x2ec] ;  /* 0x0000bb00b5b57a20 */ /* 0x000fe20000410000 */
[----:B-----5:R-:W-:Y:S06]  /*ae50*/  HMMA.16816.F32 R184, R4, R34, R188 ;  /* 0x0000002204b8723c */ /* 0x020fec00000018bc */
[----:B------:R-:W2:Y:S02]  /*ae60*/  MUFU.TANH R190, R176 ;  /* 0x000000b000be7308 */ /* 0x000ea40000002400 */
[C---:B-1----:R-:W-:Y:S06]  /*ae70*/  HMMA.16816.F32 R32, R24.reuse, R140, R196 ;  /* 0x0000008c1820723c */ /* 0x042fec00000018c4 */
[----:B------:R-:W1:Y:S02]  /*ae80*/  MUFU.TANH R191, R178 ;  /* 0x000000b200bf7308 */ /* 0x000e640000002400 */
[----:B------:R-:W-:Y:S06]  /*ae90*/  HMMA.16816.F32 R24, R24, R142, R192 ;  /* 0x0000008e1818723c */ /* 0x000fec00000018c0 */
[----:B------:R5:W1:Y:S02]  /*aea0*/  MUFU.TANH R197, R179 ;  /* 0x000000b300c57308 */ /* 0x000a640000002400 */
[----:B------:R-:W-:-:S06]  /*aeb0*/  FMUL.FTZ R186, R186, c[0x0][0x2ec] ;  /* 0x0000bb00baba7a20 */ /* 0x000fcc0000410000 */
[----:B------:R1:W1:Y:S01]  /*aec0*/  MUFU.TANH R188, R182 ;  /* 0x000000b600bc7308 */ /* 0x0002620000002400 */
[----:B------:R-:W-:Y:S01]  /*aed0*/  FMUL.FTZ R185, R185, c[0x0][0x2ec] ;  /* 0x0000bb00b9b97a20 */ /* 0x000fe20000410000 */
[----:B--2---:R-:W-:Y:S06]  /*aee0*/  HMMA.16816.F32 R32, R16, R28, R32 ;  /* 0x0000001c1020723c */ /* 0x004fec0000001820 */
[----:B------:R2:W2:Y:S02]  /*aef0*/  MUFU.TANH R196, R186 ;  /* 0x000000ba00c47308 */ /* 0x0004a40000002400 */
[----:B-----5:R-:W-:Y:S01]  /*af00*/  HMMA.16816.F32 R176, R20, R140, R204 ;  /* 0x0000008c14b0723c */ /* 0x020fe200000018cc */
[----:B-1----:R-:W-:-:S05]  /*af10*/  FMUL.FTZ R182, R183, c[0x0][0x2ec] ;  /* 0x0000bb00b7b67a20 */ /* 0x002fca0000410000 */
[----:B------:R-:W1:Y:S01]  /*af20*/  MUFU.TANH R8, R8 ;  /* 0x0000000800087308 */ /* 0x000e620000002400 */
[----:B------:R-:W-:Y:S01]  /*af30*/  FMUL.FTZ R183, R184, c[0x0][0x2ec] ;  /* 0x0000bb00b8b77a20 */ /* 0x000fe20000410000 */
[----:B------:R-:W-:Y:S01]  /*af40*/  HMMA.16816.F32 R20, R20, R142, R228 ;  /* 0x0000008e1414723c */ /* 0x000fe200000018e4 */
[----:B--2---:R-:W-:-:S05]  /*af50*/  FMUL.FTZ R186, R187, c[0x0][0x2ec] ;  /* 0x0000bb00bbba7a20 */ /* 0x004fca0000410000 */
[----:B------:R-:W2:Y:S02]  /*af60*/  MUFU.TANH R180, R180 ;  /* 0x000000b400b47308 */ /* 0x000ea40000002400 */
[----:B------:R-:W-:Y:S01]  /*af70*/  HMMA.16816.F32 R16, R16, R30, R24 ;  /* 0x0000001e1010723c */ /* 0x000fe20000001818 */
[----:B------:R-:W-:-:S05]  /*af80*/  FMUL.FTZ R34, R34, c[0x0][0x2ec] ;  /* 0x0000bb0022227a20 */ /* 0x000fca0000410000 */
[----:B------:R-:W1:Y:S01]  /*af90*/  MUFU.TANH R181, R181 ;  /* 0x000000b500b57308 */ /* 0x000e620000002400 */
[----:B------:R-:W-:Y:S02]  /*afa0*/  FMUL.FTZ R32, R32, c[0x0][0x2ec] ;  /* 0x0000bb0020207a20 */ /* 0x000fe40000410000 */
[----:B------:R-:W-:Y:S01]  /*afb0*/  FMUL.FTZ R33, R33, c[0x0][0x2ec] ;  /* 0x0000bb0021217a20 */ /* 0x000fe20000410000 */
[C---:B------:R-:W-:Y:S04]  /*afc0*/  HMMA.16816.F32 R176, R4.reuse, R28, R176 ;  /* 0x0000001c04b0723c */ /* 0x040fe800000018b0 */
[----:B------:R5:W1:Y:S04]  /*afd0*/  MUFU.TANH R137, R34 ;  /* 0x0000002200897308 */ /* 0x000a680000002400 */
[----:B------:R-:W-:Y:S04]  /*afe0*/  HMMA.16816.F32 R4, R4, R30, R20 ;  /* 0x0000001e0404723c */ /* 0x000fe80000001814 */
[----:B------:R1:W1:Y:S02]  /*aff0*/  MUFU.TANH R132, R33 ;  /* 0x0000002100847308 */ /* 0x0002640000002400 */
[----:B------:R-:W-:-:S02]  /*b000*/  FMUL.FTZ R13, R17, c[0x0][0x2ec] ;  /* 0x0000bb00110d7a20 */ /* 0x000fc40000410000 */
[----:B-----5:R-:W-:-:S04]  /*b010*/  FMUL.FTZ R34, R35, c[0x0][0x2ec] ;  /* 0x0000bb0023227a20 */ /* 0x020fc80000410000 */
        /* <DEDUP_REMOVED lines=10> */
[----:B------:R1:W1:Y:S01]  /*b0c0*/  MUFU.TANH R189, R185 ;  /* 0x000000b900bd7308 */ /* 0x0002620000002400 */
[----:B------:R-:W-:Y:S02]  /*b0d0*/  FMUL.FTZ R5, R5, c[0x0][0x2ec] ;  /* 0x0000bb0005057a20 */ /* 0x000fe40000410000 */
[----:B------:R-:W-:Y:S02]  /*b0e0*/  FMUL.FTZ R6, R6, c[0x0][0x2ec] ;  /* 0x0000bb0006067a20 */ /* 0x000fe40000410000 */
[----:B------:R-:W-:-:S03]  /*b0f0*/  FMUL.FTZ R7, R7, c[0x0][0x2ec] ;  /* 0x0000bb0007077a20 */ /* 0x000fc60000410000 */
        /* <DEDUP_REMOVED lines=19> */
[----:B------:R-:W-:Y:S01]  /*b230*/  IADD3 R0, R244, -0x5, RZ ;  /* 0xfffffffbf4007810 */ /* 0x000fe20007ffe0ff */
[----:B------:R-:W-:Y:S01]  /*b240*/  IMAD.MOV.U32 R227, RZ, RZ, c[0x0][0x198] ;  /* 0x00006600ffe37624 */ /* 0x000fe200078e00ff */
[----:B------:R-:W-:Y:S01]  /*b250*/  BSSY B0, `(.L_x_1183) ;  /* 0x0000028000007945 */ /* 0x000fe20003800000 */
[----:B------:R4:W-:Y:S01]  /*b260*/  @P2 STS.128 [R224+0x8000], RZ ;  /* 0x008000ffe0002388 */ /* 0x0009e20000000c00 */
[----:B------:R-:W-:Y:S01]  /*b270*/  SHF.R.S32.HI R2, RZ, 0x1f, R0 ;  /* 0x0000001fff027819 */ /* 0x000fe20000011400 */
[----:B-1----:R-:W-:-:S04]  /*b280*/  IMAD.WIDE.U32 R4, R0, c[0x0][0x198], RZ ;  /* 0x0000660000047a25 */ /* 0x002fc800078e00ff */
        /* <DEDUP_REMOVED lines=36> */
.L_x_1184:
[----:B------:R-:W-:Y:S05]  /*b4d0*/  BSYNC B0 ;  /* 0x0000000000007941 */ /* 0x000fea0003800000 */
.L_x_1183:
[----:B------:R-:W0:Y:S02]  /*b4e0*/  LDGDEPBAR ;  /* 0x00000000000079af */ /* 0x000e240000000000 */
.L_x_1182:
[----:B--234-:R-:W-:-:S04]  /*b4f0*/  LEA R0, R225, R245, 0x5 ;  /* 0x000000f5e1007211 */ /* 0x01cfc800078e28ff */
[C---:B-1----:R-:W-:Y:S02]  /*b500*/  IADD3 R5, R0.reuse, 0x1, RZ ;  /* 0x0000000100057810 */ /* 0x042fe40007ffe0ff */
[CC--:B------:R-:W-:Y:S02]  /*b510*/  ISETP.GE.AND P4, PT, R0.reuse, R10.reuse, PT ;  /* 0x0000000a0000720c */ /* 0x0c0fe40003f86270 */
[----:B------:R-:W-:Y:S02]  /*b520*/  IADD3 R6, R0, 0x8, RZ ;  /* 0x0000000800067810 */ /* 0x000fe40007ffe0ff */
[----:B------:R-:W-:Y:S02]  /*b530*/  ISETP.GE.AND P0, PT, R5, R10, PT ;  /* 0x0000000a0500720c */ /* 0x000fe40003f06270 */
[----:B------:R-:W-:Y:S02]  /*b540*/  FSEL R2, R8, -INF , !P4 ;  /* 0xff80000008027808 */ /* 0x000fe40006000000 */
        /* <DEDUP_REMOVED lines=25> */
[-C--:B------:R-:W-:Y:S02]  /*b6e0*/  ISETP.GE.AND P0, PT, R0, R9.reuse, PT ;  /* 0x000000090000720c */ /* 0x080fe40003f06270 */
[----:B------:R-:W-:Y:S02]  /*b6f0*/  FMNMX.FTZ R4, R184, R4, !PT ;  /* 0x00000004b8047209 */ /* 0x000fe40007810000 */
[----:B------:R-:W-:Y:S02]  /*b700*/  FSEL R13, R202, -INF , !P0 ;  /* 0xff800000ca0d7808 */ /* 0x000fe40004000000 */
[----:B------:R-:W-:Y:S01]  /*b710*/  ISETP.GE.AND P0, PT, R5, R9, PT ;  /* 0x000000090500720c */ /* 0x000fe20003f06270 */
[----:B------:R-:W1:Y:S01]  /*b720*/  SHFL.BFLY PT, R18, R4, 0x2, 0x1f ;  /* 0x0c401f0004127f89 */ /* 0x000e6200000e0000 */
[----:B------:R-:W-:Y:S02]  /*b730*/  ISETP.GE.AND P4, PT, R0, R11, PT ;  /* 0x0000000b0000720c */ /* 0x000fe40003f86270 */
[----:B------:R-:W-:-:S02]  /*b740*/  FSEL R25, R201, -INF , !P0 ;  /* 0xff800000c9197808 */ /* 0x000fc40004000000 */
[----:B------:R-:W-:Y:S02]  /*b750*/  ISETP.GE.AND P0, PT, R0, R12, PT ;  /* 0x0000000c0000720c */ /* 0x000fe40003f06270 */
[----:B------:R-:W-:Y:S02]  /*b760*/  ISETP.GE.AND P5, PT, R6, R9, PT ;  /* 0x000000090600720c */ /* 0x000fe40003fa6270 */
[----:B------:R-:W-:Y:S02]  /*b770*/  FMNMX.FTZ R0, R135, R13, !PT ;  /* 0x0000000d87007209 */ /* 0x000fe40007810000 */
[----:B------:R-:W-:Y:S02]  /*b780*/  ISETP.GE.AND P6, PT, R8, R9, PT ;  /* 0x000000090800720c */ /* 0x000fe40003fc6270 */
[----:B------:R-:W-:Y:S02]  /*b790*/  FSEL R20, R188, -INF , !P5 ;  /* 0xff800000bc147808 */ /* 0x000fe40006800000 */
[----:B------:R-:W-:-:S02]  /*b7a0*/  FMNMX.FTZ R0, R25, R0, !PT ;  /* 0x0000000019007209 */ /* 0x000fc40007810000 */
[-C--:B------:R-:W-:Y:S02]  /*b7b0*/  ISETP.GE.AND P5, PT, R26, R9.reuse, PT ;  /* 0x000000091a00720c */ /* 0x080fe40003fa6270 */
[----:B------:R-:W-:Y:S02]  /*b7c0*/  FSEL R24, R182, -INF , !P6 ;  /* 0xff800000b6187808 */ /* 0x000fe40007000000 */
[----:B------:R-:W-:Y:S02]  /*b7d0*/  FMNMX.FTZ R0, R20, R0, !PT ;  /* 0x0000000014007209 */ /* 0x000fe40007810000 */
[----:B------:R-:W-:Y:S02]  /*b7e0*/  FSEL R182, R137, -INF , !P5 ;  /* 0xff80000089b67808 */ /* 0x000fe40006800000 */
[-C--:B------:R-:W-:Y:S02]  /*b7f0*/  ISETP.GE.AND P5, PT, R27, R9.reuse, PT ;  /* 0x000000091b00720c */ /* 0x080fe40003fa6270 */
[----:B------:R-:W-:-:S02]  /*b800*/  ISETP.GE.AND P6, PT, R29, R9, PT ;  /* 0x000000091d00720c */ /* 0x000fc40003fc6270 */
[----:B------:R-:W-:Y:S02]  /*b810*/  FMNMX.FTZ R0, R24, R0, !PT ;  /* 0x0000000018007209 */ /* 0x000fe40007810000 */
[----:B------:R-:W-:Y:S02]  /*b820*/  FSEL R7, R190, -INF , !P4 ;  /* 0xff800000be077808 */ /* 0x000fe40006000000 */
[----:B------:R-:W-:Y:S02]  /*b830*/  FSEL R180, R21, -INF , !P5 ;  /* 0xff80000015b47808 */ /* 0x000fe40006800000 */
[----:B------:R-:W-:Y:S02]  /*b840*/  FSEL R181, R34, -INF , !P6 ;  /* 0xff80000022b57808 */ /* 0x000fe40007000000 */
[C---:B------:R-:W-:Y:S02]  /*b850*/  ISETP.GE.AND P5, PT, R5.reuse, R11, PT ;  /* 0x0000000b0500720c */ /* 0x040fe40003fa6270 */
[----:B------:R-:W-:-:S02]  /*b860*/  ISETP.GE.AND P4, PT, R5, R12, PT ;  /* 0x0000000c0500720c */ /* 0x000fc40003f86270 */
[----:B------:R-:W-:Y:S02]  /*b870*/  ISETP.GE.AND P6, PT, R30, R9, PT ;  /* 0x000000091e00720c */ /* 0x000fe40003fc6270 */
[----:B------:R-:W-:Y:S02]  /*b880*/  FMNMX.FTZ R5, R182, R0, !PT ;  /* 0x00000000b6057209 */ /* 0x000fe40007810000 */
[----:B-1----:R-:W-:Y:S02]  /*b890*/  FMNMX.FTZ R0, R4, R18, !PT ;  /* 0x0000001204007209 */ /* 0x002fe40007810000 */
[----:B------:R-:W-:Y:S02]  /*b8a0*/  FSEL R185, R19, -INF , !P6 ;  /* 0xff80000013b97808 */ /* 0x000fe40007000000 */
[----:B------:R-:W-:Y:S01]  /*b8b0*/  FMNMX.FTZ R4, R181, R5, !PT ;  /* 0x00000005b5047209 */ /* 0x000fe20007810000 */
[----:B------:R-:W1:Y:S01]  /*b8c0*/  SHFL.BFLY PT, R32, R0, 0x1, 0x1f ;  /* 0x0c201f0000207f89 */ /* 0x000e6200000e0000 */
[----:B------:R-:W-:-:S02]  /*b8d0*/  ISETP.GE.AND P6, PT, R6, R11, PT ;  /* 0x0000000b0600720c */ /* 0x000fc40003fc6270 */
[----:B------:R-:W-:Y:S02]  /*b8e0*/  FSEL R19, R203, -INF , !P5 ;  /* 0xff800000cb137808 */ /* 0x000fe40006800000 */
[----:B------:R-:W-:Y:S02]  /*b8f0*/  FMNMX.FTZ R5, R134, R7, !PT ;  /* 0x0000000786057209 */ /* 0x000fe40007810000 */
[----:B------:R-:W-:Y:S02]  /*b900*/  ISETP.GE.AND P5, PT, R8, R11, PT ;  /* 0x0000000b0800720c */ /* 0x000fe40003fa6270 */
[----:B------:R-:W-:Y:S02]  /*b910*/  FSEL R18, R183, -INF , !P6 ;  /* 0xff800000b7127808 */ /* 0x000fe40007000000 */
        /* <DEDUP_REMOVED lines=9> */
[----:B------:R-:W-:Y:S02]  /*b9b0*/  FSEL R14, R191, -INF , !P0 ;  /* 0xff800000bf0e7808 */ /* 0x000fe40004000000 */
[----:B------:R-:W-:Y:S02]  /*b9c0*/  FMNMX.FTZ R4, R185, R4, !PT ;  /* 0x00000004b9047209 */ /* 0x000fe40007810000 */
[----:B------:R-:W-:Y:S02]  /*b9d0*/  ISETP.GE.AND P0, PT, R6, R12, PT ;  /* 0x0000000c0600720c */ /* 0x000fe40003f06270 */
[----:B------:R-:W-:Y:S01]  /*b9e0*/  FSEL R183, R139, -INF , !P6 ;  /* 0xff8000008bb77808 */ /* 0x000fe20007000000 */
[----:B------:R-:W2:Y:S01]  /*b9f0*/  SHFL.BFLY PT, R31, R4, 0x2, 0x1f ;  /* 0x0c401f00041f7f89 */ /* 0x000ea200000e0000 */
[----:B------:R-:W-:-:S02]  /*ba00*/  FMNMX.FTZ R5, R179, R5, !PT ;  /* 0x00000005b3057209 */ /* 0x000fc40007810000 */
[----:B------:R-:W-:Y:S02]  /*ba10*/  FMNMX.FTZ R6, R3, R14, !PT ;  /* 0x0000000e03067209 */ /* 0x000fe40007810000 */
[----:B------:R-:W-:Y:S02]  /*ba20*/  ISETP.GE.AND P4, PT, R8, R12, PT ;  /* 0x0000000c0800720c */ /* 0x000fe40003f86270 */
[----:B------:R-:W-:Y:S02]  /*ba30*/  ISETP.GE.AND P5, PT, R27, R11, PT ;  /* 0x0000000b1b00720c */ /* 0x000fe40003fa6270 */
[----:B------:R-:W-:Y:S02]  /*ba40*/  FMNMX.FTZ R8, R183, R5, !PT ;  /* 0x00000005b7087209 */ /* 0x000fe40007810000 */
[----:B------:R-:W-:Y:S02]  /*ba50*/  FSEL R21, R196, -INF , !P0 ;  /* 0xff800000c4157808 */ /* 0x000fe40004000000 */
[----:B------:R-:W-:-:S02]  /*ba60*/  FMNMX.FTZ R5, R22, R6, !PT ;  /* 0x0000000616057209 */ /* 0x000fc40007810000 */
[----:B------:R-:W-:Y:S02]  /*ba70*/  FSEL R188, R28, -INF , !P5 ;  /* 0xff8000001cbc7808 */ /* 0x000fe40006800000 */
[-C--:B------:R-:W-:Y:S02]  /*ba80*/  ISETP.GE.AND P0, PT, R26, R12.reuse, PT ;  /* 0x0000000c1a00720c */ /* 0x080fe40003f06270 */
[----:B------:R-:W-:Y:S02]  /*ba90*/  FSEL R28, R186, -INF , !P4 ;  /* 0xff800000ba1c7808 */ /* 0x000fe40006000000 */
[----:B------:R-:W-:Y:S02]  /*baa0*/  FMNMX.FTZ R5, R21, R5, !PT ;  /* 0x0000000515057209 */ /* 0x000fe40007810000 */
[----:B------:R-:W-:Y:S02]  /*bab0*/  ISETP.GE.AND P5, PT, R29, R12, PT ;  /* 0x0000000c1d00720c */ /* 0x000fe40003fa6270 */
[----:B------:R-:W-:-:S02]  /*bac0*/  FSEL R189, R140, -INF , !P0 ;  /* 0xff8000008cbd7808 */ /* 0x000fc40004000000 */
[----:B------:R-:W-:Y:S02]  /*bad0*/  FMNMX.FTZ R5, R28, R5, !PT ;  /* 0x000000051c057209 */ /* 0x000fe40007810000 */
[----:B-1----:R-:W-:Y:S02]  /*bae0*/  FMNMX.FTZ R226, R0, R32, !PT ;  /* 0x0000002000e27209 */ /* 0x002fe40007810000 */
[-C--:B------:R-:W-:Y:S02]  /*baf0*/  ISETP.GE.AND P4, PT, R27, R12.reuse, PT ;  /* 0x0000000c1b00720c */ /* 0x080fe40003f86270 */
[----:B------:R-:W-:Y:S02]  /*bb00*/  FSEL R191, R141, -INF , !P5 ;  /* 0xff8000008dbf7808 */ /* 0x000fe40006800000 */
[----:B------:R-:W-:Y:S01]  /*bb10*/  FMNMX.FTZ R0, R189, R5, !PT ;  /* 0x00000005bd007209 */ /* 0x000fe20007810000 */
[----:B------:R-:W-:Y:S01]  /*bb20*/  LDSM.16.MT88.4 R140, [R218+0xa000] ;  /* 0x00a00000da8c783b */ /* 0x000fe20000004200 */
[----:B------:R-:W-:-:S02]  /*bb30*/  ISETP.GE.AND P0, PT, R30, R12, PT ;  /* 0x0000000c1e00720c */ /* 0x000fc40003f06270 */
[----:B------:R-:W-:Y:S02]  /*bb40*/  FSEL R193, R35, -INF , !P4 ;  /* 0xff80000023c17808 */ /* 0x000fe40006000000 */
[----:B------:R-:W-:Y:S02]  /*bb50*/  FMNMX.FTZ R0, R191, R0, !PT ;  /* 0x00000000bf007209 */ /* 0x000fe40007810000 */
[----:B------:R-:W-:Y:S02]  /*bb60*/  FSEL R192, R133, -INF , !P0 ;  /* 0xff80000085c07808 */ /* 0x000fe40004000000 */
[----:B------:R-:W-:Y:S02]  /*bb70*/  FMNMX.FTZ R0, R193, R0, !PT ;  /* 0x00000000c1007209 */ /* 0x000fe40007810000 */
[----:B--2---:R-:W-:Y:S02]  /*bb80*/  FMNMX.FTZ R4, R4, R31, !PT ;  /* 0x0000001f04047209 */ /* 0x004fe40007810000 */
[----:B------:R-:W-:-:S02]  /*bb90*/  FMNMX.FTZ R5, R192, R0, !PT ;  /* 0x00000000c0057209 */ /* 0x000fc40007810000 */
[----:B------:R-:W-:Y:S01]  /*bba0*/  ISETP.GE.AND P6, PT, R30, R11, PT ;  /* 0x0000000b1e00720c */ /* 0x000fe20003fc6270 */
[----:B------:R-:W1:Y:S01]  /*bbb0*/  SHFL.BFLY PT, R27, R4, 0x1, 0x1f ;  /* 0x0c201f00041b7f89 */ /* 0x000e6200000e0000 */
[----:B------:R-:W-:Y:S01]  /*bbc0*/  FMNMX.FTZ R6, R188, R8, !PT ;  /* 0x00000008bc067209 */ /* 0x000fe20007810000 */
[C---:B------:R-:W-:Y:S01]  /*bbd0*/  FMUL.FTZ R8, R226.reuse, c[0x0][0x23c] ;  /* 0x00008f00e2087a20 */ /* 0x040fe20000410000 */
[----:B------:R-:W-:Y:S01]  /*bbe0*/  FSEL R190, R33, -INF , !P6 ;  /* 0xff80000021be7808 */ /* 0x000fe20007000000 */
[----:B------:R-:W2:Y:S01]  /*bbf0*/  SHFL.BFLY PT, R26, R5, 0x2, 0x1f ;  /* 0x0c401f00051a7f89 */ /* 0x000ea200000e0000 */
[----:B------:R-:W-:Y:S02]  /*bc00*/  FSETP.NEU.FTZ.AND P6, PT, R226, -INF , PT ;  /* 0xff800000e200780b */ /* 0x000fe40003fdd000 */
[----:B------:R-:W-:Y:S01]  /*bc10*/  FMNMX.FTZ R6, R190, R6, !PT ;  /* 0x00000006be067209 */ /* 0x000fe20007810000 */
[----:B------:R-:W-:Y:S01]  /*bc20*/  LDSM.16.MT88.4 R32, [R218+0xb000] ;  /* 0x00b00000da20783b */ /* 0x000fe20000004200 */
[----:B------:R-:W-:-:S03]  /*bc30*/  FSEL R8, R8, RZ, P6 ;  /* 0x000000ff08087208 */ /* 0x000fc60003000000 */
[----:B------:R-:W3:Y:S02]  /*bc40*/  SHFL.BFLY PT, R29, R6, 0x2, 0x1f ;  /* 0x0c401f00061d7f89 */ /* 0x000ee400000e0000 */
[--C-:B------:R-:W-:Y:S02]  /*bc50*/  FFMA.FTZ R2, R2, c[0x0][0x23c], -R8.reuse ;  /* 0x00008f0002027a23 */ /* 0x100fe40000010808 */
[--C-:B------:R-:W-:Y:S02]  /*bc60*/  FFMA.FTZ R15, R15, c[0x0][0x23c], -R8.reuse ;  /* 0x00008f000f0f7a23 */ /* 0x100fe40000010808 */
[----:B------:R4:W-:Y:S01]  /*bc70*/  MUFU.EX2 R230, R2 ;  /* 0x0000000200e67308 */ /* 0x0009e20000000800 */
[--C-:B------:R-:W-:Y:S02]  /*bc80*/  FFMA.FTZ R17, R17, c[0x0][0x23c], -R8.reuse ;  /* 0x00008f0011117a23 */ /* 0x100fe40000010808 */
[----:B------:R-:W-:Y:S01]  /*bc90*/  FFMA.FTZ R16, R16, c[0x0][0x23c], -R8 ;  /* 0x00008f0010107a23 */ /* 0x000fe20000010808 */
[----:B-1----:R-:W-:-:S04]  /*bca0*/  FMNMX.FTZ R207, R4, R27, !PT ;  /* 0x0000001b04cf7209 */ /* 0x002fc80007810000 */
[----:B------:R-:W-:Y:S01]  /*bcb0*/  MUFU.EX2 R231, R15 ;  /* 0x0000000f00e77308 */ /* 0x000fe20000000800 */
[----:B--2---:R-:W-:Y:S02]  /*bcc0*/  FMNMX.FTZ R4, R5, R26, !PT ;  /* 0x0000001a05047209 */ /* 0x004fe40007810000 */
[----:B------:R-:W-:-:S03]  /*bcd0*/  FSETP.NEU.FTZ.AND P5, PT, R207, -INF , PT ;  /* 0xff800000cf00780b */ /* 0x000fc60003fbd000 */
[----:B------:R-:W1:Y:S01]  /*bce0*/  SHFL.BFLY PT, R5, R4, 0x1, 0x1f ;  /* 0x0c201f0004057f89 */ /* 0x000e6200000e0000 */
[----:B----4-:R-:W-:Y:S01]  /*bcf0*/  FMUL.FTZ R2, R207, c[0x0][0x23c] ;  /* 0x00008f00cf027a20 */ /* 0x010fe20000410000 */
[----:B------:R-:W2:Y:S01]  /*bd00*/  MUFU.EX2 R229, R17 ;  /* 0x0000001100e57308 */ /* 0x000ea20000000800 */
[----:B---3--:R-:W-:-:S03]  /*bd10*/  FMNMX.FTZ R0, R6, R29, !PT ;  /* 0x0000001d06007209 */ /* 0x008fc60007810000 */
[----:B------:R-:W-:Y:S02]  /*bd20*/  FSEL R2, R2, RZ, P5 ;  /* 0x000000ff02027208 */ /* 0x000fe40002800000 */
[----:B------:R-:W3:Y:S02]  /*bd30*/  SHFL.BFLY PT, R6, R0, 0x1, 0x1f ;  /* 0x0c201f0000067f89 */ /* 0x000ee400000e0000 */
[----:B------:R2:W-:Y:S01]  /*bd40*/  MUFU.EX2 R228, R16 ;  /* 0x0000001000e47308 */ /* 0x0005e20000000800 */
[--C-:B------:R-:W-:Y:S02]  /*bd50*/  FFMA.FTZ R20, R20, c[0x0][0x23c], -R2.reuse ;  /* 0x00008f0014147a23 */ /* 0x100fe40000010802 */
[--C-:B------:R-:W-:Y:S02]  /*bd60*/  FFMA.FTZ R25, R25, c[0x0][0x23c], -R2.reuse ;  /* 0x00008f0019197a23 */ /* 0x100fe40000010802 */
[--C-:B------:R-:W-:Y:S02]  /*bd70*/  FFMA.FTZ R24, R24, c[0x0][0x23c], -R2.reuse ;  /* 0x00008f0018187a23 */ /* 0x100fe40000010802 */
[----:B------:R-:W-:Y:S01]  /*bd80*/  FFMA.FTZ R13, R13, c[0x0][0x23c], -R2 ;  /* 0x00008f000d0d7a23 */ /* 0x000fe20000010802 */
[----:B------:R4:W-:Y:S01]  /*bd90*/  MUFU.EX2 R206, R20 ;  /* 0x0000001400ce7308 */ /* 0x0009e20000000800 */
[----:B-1----:R-:W-:-:S02]  /*bda0*/  FMNMX.FTZ R204, R4, R5, !PT ;  /* 0x0000000504cc7209 */ /* 0x002fc40007810000 */
[----:B------:R-:W-:-:S05]  /*bdb0*/  FSEL R4, R226, RZ, P6 ;  /* 0x000000ffe2047208 */ /* 0x000fca0003000000 */
[----:B------:R-:W-:Y:S01]  /*bdc0*/  MUFU.EX2 R202, R25 ;  /* 0x0000001900ca7308 */ /* 0x000fe20000000800 */
[----:B------:R-:W-:Y:S02]  /*bdd0*/  FSEL R5, R207, RZ, P5 ;  /* 0x000000ffcf057208 */ /* 0x000fe40002800000 */
[----:B------:R-:W-:Y:S01]  /*bde0*/  FSETP.NEU.FTZ.AND P0, PT, R204, -INF , PT ;  /* 0xff800000cc00780b */ /* 0x000fe20003f1d000 */
[----:B------:R-:W-:Y:S01]  /*bdf0*/  FADD.FTZ R4, R136, -R4 ;  /* 0x8000000488047221 */ /* 0x000fe20000010000 */
[----:B---3--:R-:W-:Y:S01]  /*be00*/  FMNMX.FTZ R205, R0, R6, !PT ;  /* 0x0000000600cd7209 */ /* 0x008fe20007810000 */
[----:B------:R-:W-:Y:S01]  /*be10*/  LDSM.16.MT88.4 R136, [R217+0xa000] ;  /* 0x00a00000d988783b */ /* 0x000fe20000004200 */
[----:B--2---:R-:W-:Y:S01]  /*be20*/  F2FP.PACK_AB R16, R229, R230 ;  /* 0x000000e6e510723e */ /* 0x004fe200000000ff */
[----:B----4-:R-:W-:Y:S01]  /*be30*/  FMUL.FTZ R20, R4, c[0x0][0x23c] ;  /* 0x00008f0004147a20 */ /* 0x010fe20000410000 */
[----:B------:R1:W-:Y:S01]  /*be40*/  MUFU.EX2 R227, R24 ;  /* 0x0000001800e37308 */ /* 0x0003e20000000800 */
[----:B------:R-:W-:Y:S01]  /*be50*/  FADD.FTZ R4, R135, -R5 ;  /* 0x8000000587047221 */ /* 0x000fe20000010000 */
[C---:B------:R-:W-:Y:S01]  /*be60*/  FSETP.NEU.FTZ.AND P4, PT, R205.reuse, -INF , PT ;  /* 0xff800000cd00780b */ /* 0x040fe20003f9d000 */
[----:B------:R-:W-:-:S02]  /*be70*/  FMUL.FTZ R0, R205, c[0x0][0x23c] ;  /* 0x00008f00cd007a20 */ /* 0x000fc40000410000 */
[----:B------:R-:W-:Y:S01]  /*be80*/  FMUL.FTZ R15, R4, c[0x0][0x23c] ;  /* 0x00008f00040f7a20 */ /* 0x000fe20000410000 */
[----:B------:R-:W-:Y:S02]  /*be90*/  FSEL R4, R204, RZ, P0 ;  /* 0x000000ffcc047208 */ /* 0x000fe40000000000 */
[----:B------:R-:W2:Y:S01]  /*bea0*/  MUFU.EX2 R203, R13 ;  /* 0x0000000d00cb7308 */ /* 0x000ea20000000800 */
[----:B------:R-:W-:Y:S02]  /*beb0*/  FSEL R6, R205, RZ, P4 ;  /* 0x000000ffcd067208 */ /* 0x000fe40002000000 */
[----:B------:R-:W-:Y:S01]  /*bec0*/  FADD.FTZ R3, R3, -R4 ;  /* 0x8000000403037221 */ /* 0x000fe20000010000 */
[----:B------:R-:W-:Y:S02]  /*bed0*/  FSEL R0, R0, RZ, P4 ;  /* 0x000000ff00007208 */ /* 0x000fe40002000000 */
[----:B------:R-:W-:Y:S01]  /*bee0*/  FADD.FTZ R5, R134, -R6 ;  /* 0x8000000686057221 */ /* 0x000fe20000010000 */
[----:B-1----:R-:W1:Y:S01]  /*bef0*/  LDSM.16.MT88.4 R24, [R213+0xa000] ;  /* 0x00a00000d518783b */ /* 0x002e620000004200 */
[----:B------:R-:W-:Y:S01]  /*bf00*/  FMUL.FTZ R3, R3, c[0x0][0x23c] ;  /* 0x00008f0003037a20 */ /* 0x000fe20000410000 */
[----:B------:R-:W3:Y:S01]  /*bf10*/  MUFU.EX2 R20, R20 ;  /* 0x0000001400147308 */ /* 0x000ee20000000800 */
[--C-:B------:R-:W-:Y:S01]  /*bf20*/  FFMA.FTZ R7, R7, c[0x0][0x23c], -R0.reuse ;  /* 0x00008f0007077a23 */ /* 0x100fe20000010800 */
[----:B------:R-:W-:Y:S01]  /*bf30*/  LDSM.16.MT88.4 R132, [R213+0xb000] ;  /* 0x00b00000d584783b */ /* 0x000fe20000004200 */
[----:B------:R-:W-:-:S02]  /*bf40*/  FFMA.FTZ R19, R19, c[0x0][0x23c], -R0 ;  /* 0x00008f0013137a23 */ /* 0x000fc40000010800 */
[--C-:B------:R-:W-:Y:S01]  /*bf50*/  FFMA.FTZ R18, R18, c[0x0][0x23c], -R0.reuse ;  /* 0x00008f0012127a23 */ /* 0x100fe20000010800 */
[----:B--2---:R-:W-:Y:S01]  /*bf60*/  F2FP.PACK_AB R17, R202, R203 ;  /* 0x000000cbca11723e */ /* 0x004fe200000000ff */
[----:B------:R-:W-:Y:S01]  /*bf70*/  FMUL.FTZ R13, R204, c[0x0][0x23c] ;  /* 0x00008f00cc0d7a20 */ /* 0x000fe20000410000 */
[----:B------:R-:W-:Y:S01]  /*bf80*/  MUFU.EX2 R199, R7 ;  /* 0x0000000700c77308 */ /* 0x000fe20000000800 */
[----:B------:R-:W-:Y:S02]  /*bf90*/  FFMA.FTZ R23, R23, c[0x0][0x23c], -R0 ;  /* 0x00008f0017177a23 */ /* 0x000fe40000010800 */
[----:B------:R-:W-:Y:S01]  /*bfa0*/  FMUL.FTZ R5, R5, c[0x0][0x23c] ;  /* 0x00008f0005057a20 */ /* 0x000fe20000410000 */
[----:B------:R-:W-:-:S04]  /*bfb0*/  FSEL R13, R13, RZ, P0 ;  /* 0x000000ff0d0d7208 */ /* 0x000fc80000000000 */
[----:B------:R2:W-:Y:S01]  /*bfc0*/  MUFU.EX2 R198, R19 ;  /* 0x0000001300c67308 */ /* 0x0005e20000000800 */
[--C-:B------:R-:W-:Y:S02]  /*bfd0*/  FFMA.FTZ R14, R14, c[0x0][0x23c], -R13.reuse ;  /* 0x00008f000e0e7a23 */ /* 0x100fe4000001080d */
[--C-:B------:R-:W-:Y:S02]  /*bfe0*/  FFMA.FTZ R22, R22, c[0x0][0x23c], -R13.reuse ;  /* 0x00008f0016167a23 */ /* 0x100fe4000001080d */
[--C-:B------:R-:W-:Y:S02]  /*bff0*/  FFMA.FTZ R21, R21, c[0x0][0x23c], -R13.reuse ;  /* 0x00008f0015157a23 */ /* 0x100fe4000001080d */
[----:B------:R-:W-:Y:S01]  /*c000*/  FFMA.FTZ R4, R28, c[0x0][0x23c], -R13 ;  /* 0x00008f001c047a23 */ /* 0x000fe2000001080d */
[----:B------:R-:W-:Y:S01]  /*c010*/  MUFU.EX2 R195, R14 ;  /* 0x0000000e00c37308 */ /* 0x000fe20000000800 */
[----:B------:R-:W4:Y:S01]  /*c020*/  LDSM.16.MT88.4 R28, [R215+0xa000] ;  /* 0x00a00000d71c783b */ /* 0x000f220000004200 */
[----:B---3--:R-:W-:-:S02]  /*c030*/  FMUL.FTZ R148, R148, R20 ;  /* 0x0000001494947220 */ /* 0x008fc40000410000 */
[-C--:B------:R-:W-:Y:S02]  /*c040*/  FMUL.FTZ R149, R149, R20.reuse ;  /* 0x0000001495957220 */ /* 0x080fe40000410000 */
[----:B------:R-:W-:Y:S02]  /*c050*/  FMUL.FTZ R156, R156, R20 ;  /* 0x000000149c9c7220 */ /* 0x000fe40000410000 */
[----:B------:R3:W-:Y:S01]  /*c060*/  MUFU.EX2 R200, R18 ;  /* 0x0000001200c87308 */ /* 0x0007e20000000800 */
[----:B--2---:R-:W-:Y:S01]  /*c070*/  F2FP.PACK_AB R19, R227, R206 ;  /* 0x000000cee313723e */ /* 0x004fe200000000ff */
[-C--:B------:R-:W-:Y:S02]  /*c080*/  FMUL.FTZ R157, R157, R20.reuse ;  /* 0x000000149d9d7220 */ /* 0x080fe40000410000 */
[-C--:B------:R-:W-:Y:S02]  /*c090*/  FMUL.FTZ R160, R160, R20.reuse ;  /* 0x00000014a0a07220 */ /* 0x080fe40000410000 */
[----:B------:R-:W-:-:S02]  /*c0a0*/  FMUL.FTZ R161, R161, R20 ;  /* 0x00000014a1a17220 */ /* 0x000fc40000410000 */
[----:B------:R-:W2:Y:S01]  /*c0b0*/  MUFU.EX2 R201, R23 ;  /* 0x0000001700c97308 */ /* 0x000ea20000000800 */
[-C--:B------:R-:W-:Y:S02]  /*c0c0*/  FMUL.FTZ R52, R52, R20.reuse ;  /* 0x0000001434347220 */ /* 0x080fe40000410000 */
[-C--:B------:R-:W-:Y:S02]  /*c0d0*/  FMUL.FTZ R53, R53, R20.reuse ;  /* 0x0000001435357220 */ /* 0x080fe40000410000 */
[-C--:B------:R-:W-:Y:S02]  /*c0e0*/  FMUL.FTZ R36, R36, R20.reuse ;  /* 0x0000001424247220 */ /* 0x080fe40000410000 */
[----:B------:R-:W-:Y:S01]  /*c0f0*/  FMUL.FTZ R37, R37, R20 ;  /* 0x0000001425257220 */ /* 0x000fe20000410000 */
[----:B------:R-:W-:Y:S01]  /*c100*/  MUFU.EX2 R197, R22 ;  /* 0x0000001600c57308 */ /* 0x000fe20000000800 */
[----:B---3--:R-:W-:Y:S01]  /*c110*/  F2FP.PACK_AB R18, R231, R228 ;  /* 0x000000e4e712723e */ /* 0x008fe200000000ff */
[----:B------:R-:W-:-:S02]  /*c120*/  FMUL.FTZ R64, R64, R20 ;  /* 0x0000001440407220 */ /* 0x000fc40000410000 */
[-C--:B------:R-:W-:Y:S02]  /*c130*/  FMUL.FTZ R65, R65, R20.reuse ;  /* 0x0000001441417220 */ /* 0x080fe40000410000 */
[----:B------:R-:W-:Y:S02]  /*c140*/  FMUL.FTZ R172, R172, R20 ;  /* 0x00000014acac7220 */ /* 0x000fe40000410000 */
[----:B------:R-:W-:Y:S01]  /*c150*/  MUFU.EX2 R196, R21 ;  /* 0x0000001500c47308 */ /* 0x000fe20000000800 */
        /* <DEDUP_REMOVED lines=8> */
[-C--:B------:R-:W-:Y:S01]  /*c1e0*/  FMUL.FTZ R69, R69, R20.reuse ;  /* 0x0000001445457220 */ /* 0x080fe20000410000 */
[----:B------:R3:W5:Y:S01]  /*c1f0*/  MUFU.EX2 R14, R5 ;  /* 0x00000005000e7308 */ /* 0x0007620000000800 */
[-C--:B------:R-:W-:Y:S02]  /*c200*/  FMUL.FTZ R80, R80, R20.reuse ;  /* 0x0000001450507220 */ /* 0x080fe40000410000 */
[----:B------:R-:W-:-:S02]  /*c210*/  FMUL.FTZ R81, R81, R20 ;  /* 0x0000001451517220 */ /* 0x000fc40000410000 */
[-C--:B------:R-:W-:Y:S02]  /*c220*/  FMUL.FTZ R100, R100, R20.reuse ;  /* 0x0000001464647220 */ /* 0x080fe40000410000 */
[----:B------:R-:W-:Y:S01]  /*c230*/  FMUL.FTZ R101, R101, R20 ;  /* 0x0000001465657220 */ /* 0x000fe20000410000 */
[----:B------:R-:W4:Y:S01]  /*c240*/  MUFU.EX2 R3, R3 ;  /* 0x0000000300037308 */ /* 0x000f220000000800 */
[-C--:B--2---:R-:W-:Y:S02]  /*c250*/  FMUL.FTZ R150, R150, R15.reuse ;  /* 0x0000000f96967220 */ /* 0x084fe40000410000 */
[-C--:B------:R-:W-:Y:S02]  /*c260*/  FMUL.FTZ R151, R151, R15.reuse ;  /* 0x0000000f97977220 */ /* 0x080fe40000410000 */
[-C--:B------:R-:W-:Y:S02]  /*c270*/  FMUL.FTZ R158, R158, R15.reuse ;  /* 0x0000000f9e9e7220 */ /* 0x080fe40000410000 */
[----:B------:R-:W-:Y:S01]  /*c280*/  FMUL.FTZ R159, R159, R15 ;  /* 0x0000000f9f9f7220 */ /* 0x000fe20000410000 */
[----:B------:R2:W2:Y:S01]  /*c290*/  MUFU.EX2 R194, R4 ;  /* 0x0000000400c27308 */ /* 0x0004a20000000800 */
[----:B---3--:R-:W-:Y:S01]  /*c2a0*/  F2FP.PACK_AB R5, R197, R195 ;  /* 0x000000c3c505723e */ /* 0x008fe200000000ff */
[-C--:B-----5:R-:W-:Y:S01]  /*c2b0*/  FMUL.FTZ R144, R144, R14.reuse ;  /* 0x0000000e90907220 */ /* 0x0a0fe20000410000 */
[----:B-1----:R-:W-:Y:S01]  /*c2c0*/  HMMA.16816.F32 R148, R16, R24, R148 ;  /* 0x000000181094723c */ /* 0x002fe20000001894 */
[----:B------:R-:W-:-:S02]  /*c2d0*/  FMUL.FTZ R145, R145, R14 ;  /* 0x0000000e91917220 */ /* 0x000fc40000410000 */
[-C--:B------:R-:W-:Y:S02]  /*c2e0*/  FMUL.FTZ R152, R152, R14.reuse ;  /* 0x0000000e98987220 */ /* 0x080fe40000410000 */
[-C--:B----4-:R-:W-:Y:S02]  /*c2f0*/  FMUL.FTZ R146, R146, R3.reuse ;  /* 0x0000000392927220 */ /* 0x090fe40000410000 */
[-C--:B------:R-:W-:Y:S01]  /*c300*/  FMUL.FTZ R147, R147, R3.reuse ;  /* 0x0000000393937220 */ /* 0x080fe20000410000 */
[----:B------:R-:W-:Y:S01]  /*c310*/  HMMA.16816.F32 R208, R16, R26, R156 ;  /* 0x0000001a10d0723c */ /* 0x000fe2000000189c */
[----:B------:R-:W-:Y:S02]  /*c320*/  FMUL.FTZ R153, R153, R14 ;  /* 0x0000000e99997220 */ /* 0x000fe40000410000 */
[----:B------:R-:W-:Y:S01]  /*c330*/  FMUL.FTZ R154, R154, R3 ;  /* 0x000000039a9a7220 */ /* 0x000fe20000410000 */
[----:B--2---:R-:W-:Y:S01]  /*c340*/  F2FP.PACK_AB R4, R198, R199 ;  /* 0x000000c7c604723e */ /* 0x004fe200000000ff */
[----:B------:R-:W-:Y:S01]  /*c350*/  FMUL.FTZ R155, R155, R3 ;  /* 0x000000039b9b7220 */ /* 0x000fe20000410000 */
[----:B------:R-:W-:Y:S01]  /*c360*/  F2FP.PACK_AB R7, R194, R196 ;  /* 0x000000c4c207723e */ /* 0x000fe200000000ff */
        /* <DEDUP_REMOVED lines=18> */
[----:B------:R-:W-:Y:S01]  /*c490*/  LDSM.16.MT88.4 R40, [R217+0xb000] ;  /* 0x00b00000d928783b */ /* 0x000fe20000004200 */
[----:B------:R-:W-:Y:S01]  /*c4a0*/  FMUL.FTZ R170, R170, R3 ;  /* 0x00000003aaaa7220 */ /* 0x000fe20000410000 */
[----:B------:R-:W-:Y:S01]  /*c4b0*/  MOV R21, R211 ;  /* 0x000000d300157202 */ /* 0x000fe20000000f00 */
[----:B------:R-:W-:-:S02]  /*c4c0*/  FMUL.FTZ R171, R171, R3 ;  /* 0x00000003abab7220 */ /* 0x000fc40000410000 */
[-C--:B------:R-:W-:Y:S02]  /*c4d0*/  FMUL.FTZ R44, R44, R14.reuse ;  /* 0x0000000e2c2c7220 */ /* 0x080fe40000410000 */
[-C--:B------:R-:W-:Y:S01]  /*c4e0*/  HMMA.16816.F32 R160, R16, R28.reuse, R160 ;  /* 0x0000001c10a0723c */ /* 0x080fe200000018a0 */
        /* <DEDUP_REMOVED lines=17> */
[----:B------:R-:W1:Y:S01]  /*c600*/  LDSM.16.MT88.4 R24, [R215+0xb000] ;  /* 0x00b00000d718783b */ /* 0x000e620000004200 */
[----:B------:R-:W-:Y:S01]  /*c610*/  FMUL.FTZ R73, R73, R14 ;  /* 0x0000000e49497220 */ /* 0x000fe20000410000 */
        /* <DEDUP_REMOVED lines=55> */
[----:B------:R-:W-:Y:S01]  /*c990*/  HMMA.16816.F32 R240, R4, R42, R124 ;  /* 0x0000002a04f0723c */ /* 0x000fe2000000187c */
[-C--:B------:R-:W-:Y:S02]  /*c9a0*/  FMUL.FTZ R82, R82, R15.reuse ;  /* 0x0000000f52527220 */ /* 0x080fe40000410000 */
[-C--:B------:R-:W-:Y:S02]  /*c9b0*/  FMUL.FTZ R83, R83, R15.reuse ;  /* 0x0000000f53537220 */ /* 0x080fe40000410000 */
[-C--:B------:R-:W-:Y:S02]  /*c9c0*/  FMUL.FTZ R102, R102, R15.reuse ;  /* 0x0000000f66667220 */ /* 0x080fe40000410000 */
[----:B------:R-:W-:Y:S01]  /*c9d0*/  FFMA.FTZ R4, R178, c[0x0][0x23c], -R8 ;  /* 0x00008f00b2047a23 */ /* 0x000fe20000010808 */
[----:B------:R-:W-:Y:S01]  /*c9e0*/  HMMA.16816.F32 R52, R16, R136, R52 ;  /* 0x000000881034723c */ /* 0x000fe20000001834 */
[----:B------:R-:W-:Y:S01]  /*c9f0*/  MOV R127, R28 ;  /* 0x0000001c007f7202 */ /* 0x000fe20000000f00 */
[----:B------:R-:W-:Y:S01]  /*ca00*/  FMUL.FTZ R103, R103, R15 ;  /* 0x0000000f67677220 */ /* 0x000fe20000410000 */
[----:B------:R1:W-:Y:S01]  /*ca10*/  MUFU.EX2 R137, R4 ;  /* 0x0000000400897308 */ /* 0x0003e20000000800 */
[----:B------:R-:W-:-:S02]  /*ca20*/  FMUL.FTZ R112, R112, R20 ;  /* 0x0000001470707220 */ /* 0x000fc40000410000 */
[-C--:B------:R-:W-:Y:S02]  /*ca30*/  FMUL.FTZ R113, R113, R20.reuse ;  /* 0x0000001471717220 */ /* 0x080fe40000410000 */
[C---:B------:R-:W-:Y:S01]  /*ca40*/  HMMA.16816.F32 R36, R16.reuse, R140, R36 ;  /* 0x0000008c1024723c */ /* 0x040fe20000001824 */
[-C--:B------:R-:W-:Y:S02]  /*ca50*/  FMUL.FTZ R114, R114, R15.reuse ;  /* 0x0000000f72727220 */ /* 0x080fe40000410000 */
[-C--:B------:R-:W-:Y:S02]  /*ca60*/  FMUL.FTZ R115, R115, R15.reuse ;  /* 0x0000000f73737220 */ /* 0x080fe40000410000 */
[-C--:B------:R-:W-:Y:S02]  /*ca70*/  FMUL.FTZ R116, R116, R20.reuse ;  /* 0x0000001474747220 */ /* 0x080fe40000410000 */
[----:B------:R-:W-:Y:S01]  /*ca80*/  FMUL.FTZ R117, R117, R20 ;  /* 0x0000001475757220 */ /* 0x000fe20000410000 */
[----:B------:R-:W-:Y:S01]  /*ca90*/  HMMA.16816.F32 R208, R16, R138, R64 ;  /* 0x0000008a10d0723c */ /* 0x000fe20000001840 */
[----:B------:R-:W-:Y:S01]  /*caa0*/  FMUL.FTZ R118, R118, R15 ;  /* 0x0000000f76767220 */ /* 0x000fe20000410000 */
[----:B------:R-:W-:Y:S01]  /*cab0*/  LDSM.16.MT88.4 R64, [R217+0xa800] ;  /* 0x00a80000d940783b */ /* 0x000fe20000004200 */
[----:B-1----:R-:W-:-:S02]  /*cac0*/  FFMA.FTZ R4, R177, c[0x0][0x23c], -R8 ;  /* 0x00008f00b1047a23 */ /* 0x002fc40000010808 */
[-C--:B------:R-:W-:Y:S02]  /*cad0*/  FMUL.FTZ R119, R119, R15.reuse ;  /* 0x0000000f77777220 */ /* 0x080fe40000410000 */
[----:B------:R1:W2:Y:S01]  /*cae0*/  MUFU.EX2 R140, R4 ;  /* 0x00000004008c7308 */ /* 0x0002a20000000800 */
[C---:B------:R-:W-:Y:S01]  /*caf0*/  HMMA.16816.F32 R236, R16.reuse, R30, R172 ;  /* 0x0000001e10ec723c */ /* 0x040fe200000018ac */
[-C--:B------:R-:W-:Y:S01]  /*cb00*/  FMUL.FTZ R128, R128, R20.reuse ;  /* 0x0000001480807220 */ /* 0x080fe20000410000 */
[----:B------:R-:W3:Y:S01]  /*cb10*/  LDSM.16.MT88.4 R172, [R215+0xa800] ;  /* 0x00a80000d7ac783b */ /* 0x000ee20000004200 */
        /* <DEDUP_REMOVED lines=8> */
[----:B------:R-:W-:Y:S01]  /*cba0*/  HMMA.16816.F32 R232, R16, R142, R48 ;  /* 0x0000008e10e8723c */ /* 0x000fe20000001830 */
[----:B------:R-:W-:Y:S02]  /*cbb0*/  FMUL.FTZ R99, R99, R15 ;  /* 0x0000000f63637220 */ /* 0x000fe40000410000 */
[----:B------:R1:W-:Y:S01]  /*cbc0*/  MUFU.EX2 R141, R4 ;  /* 0x00000004008d7308 */ /* 0x0003e20000000800 */
[----:B------:R-:W-:-:S03]  /*cbd0*/  FFMA.FTZ R3, R247, R3, R195 ;  /* 0x00000003f7037223 */ /* 0x000fc600000100c3 */
[----:B------:R-:W-:Y:S01]  /*cbe0*/  MOV R48, R156 ;  /* 0x0000009c00307202 */ /* 0x000fe20000000f00 */
[----:B------:R-:W-:Y:S01]  /*cbf0*/  HMMA.16816.F32 R68, R16, R132, R68 ;  /* 0x000000841044723c */ /* 0x000fe20000001844 */
[----:B------:R-:W-:Y:S02]  /*cc00*/  MOV R50, R22 ;  /* 0x0000001600327202 */ /* 0x000fe40000000f00 */
[----:B------:R-:W-:Y:S02]  /*cc10*/  MOV R51, R21 ;  /* 0x0000001500337202 */ /* 0x000fe40000000f00 */
[----:B------:R-:W-:-:S03]  /*cc20*/  MOV R49, R23 ;  /* 0x0000001700317202 */ /* 0x000fc60000000f00 */
[----:B------:R-:W-:Y:S01]  /*cc30*/  HMMA.16816.F32 R100, R16, R32, R100 ;  /* 0x000000201064723c */ /* 0x000fe20000001864 */
[----:B-1----:R-:W-:-:S04]  /*cc40*/  FFMA.FTZ R4, R184, c[0x0][0x23c], -R8 ;  /* 0x00008f00b8047a23 */ /* 0x002fc80000010808 */
[----:B------:R1:W-:Y:S03]  /*cc50*/  MUFU.EX2 R138, R4 ;  /* 0x00000004008a7308 */ /* 0x0003e60000000800 */
[----:B------:R-:W-:Y:S01]  /*cc60*/  HMMA.16816.F32 R116, R16, R40, R116 ;  /* 0x000000281074723c */ /* 0x000fe20000001874 */
[----:B-1----:R-:W-:Y:S01]  /*cc70*/  FFMA.FTZ R4, R182, c[0x0][0x23c], -R2 ;  /* 0x00008f00b6047a23 */ /* 0x002fe20000010802 */
[----:B------:R-:W-:-:S03]  /*cc80*/  MOV R182, R158 ;  /* 0x0000009e00b67202 */ /* 0x000fc60000000f00 */
[----:B------:R1:W-:Y:S02]  /*cc90*/  MUFU.EX2 R29, R4 ;  /* 0x00000004001d7308 */ /* 0x0003e40000000800 */
[----:B-1----:R-:W-:Y:S01]  /*cca0*/  FFMA.FTZ R4, R181, c[0x0][0x23c], -R2 ;  /* 0x00008f00b5047a23 */ /* 0x002fe20000010802 */
[----:B------:R-:W-:-:S05]  /*ccb0*/  MOV R181, R159 ;  /* 0x0000009f00b57202 */ /* 0x000fca0000000f00 */
[----:B------:R1:W4:Y:S02]  /*ccc0*/  MUFU.EX2 R31, R4 ;  /* 0x00000004001f7308 */ /* 0x0003240000000800 */
[--C-:B-1----:R-:W-:Y:S01]  /*ccd0*/  FFMA.FTZ R4, R180, c[0x0][0x23c], -R2.reuse ;  /* 0x00008f00b4047a23 */ /* 0x102fe20000010802 */
[----:B------:R-:W-:Y:S01]  /*cce0*/  MOV R180, R127 ;  /* 0x0000007f00b47202 */ /* 0x000fe20000000f00 */
[----:B------:R-:W-:-:S04]  /*ccf0*/  FFMA.FTZ R2, R185, c[0x0][0x23c], -R2 ;  /* 0x00008f00b9027a23 */ /* 0x000fc80000010802 */
[----:B------:R1:W-:Y:S01]  /*cd00*/  MUFU.EX2 R136, R4 ;  /* 0x0000000400887308 */ /* 0x0003e20000000800 */
[C---:B------:R-:W-:Y:S01]  /*cd10*/  HMMA.16816.F32 R184, R16.reuse, R134, R80 ;  /* 0x0000008610b8723c */ /* 0x040fe20000001850 */
[----:B------:R-:W5:Y:S06]  /*cd20*/  LDSM.16.MT88.4 R80, [R213+0xb800] ;  /* 0x00b80000d550783b */ /* 0x000f6c0000004200 */
[----:B------:R2:W2:Y:S01]  /*cd30*/  MUFU.EX2 R30, R2 ;  /* 0x00000002001e7308 */ /* 0x0004a20000000800 */
[C---:B------:R-:W-:Y:S01]  /*cd40*/  HMMA.16816.F32 R132, R16.reuse, R34, R112 ;  /* 0x000000221084723c */ /* 0x040fe20000001870 */
[----:B------:R-:W-:Y:S04]  /*cd50*/  LDSM.16.MT88.4 R112, [R218+0xb800] ;  /* 0x00b80000da70783b */ /* 0x000fe80000004200 */
[----:B-1----:R-:W1:Y:S03]  /*cd60*/  LDSM.16.MT88.4 R4, [R217+0xb800] ;  /* 0x00b80000d904783b */ /* 0x002e660000004200 */
[----:B------:R-:W-:Y:S01]  /*cd70*/  HMMA.16816.F32 R32, R16, R42, R128 ;  /* 0x0000002a1020723c */ /* 0x000fe20000001880 */
[----:B--2---:R-:W-:-:S06]  /*cd80*/  FFMA.FTZ R2, R179, c[0x0][0x23c], -R0 ;  /* 0x00008f00b3027a23 */ /* 0x004fcc0000010800 */
[----:B------:R-:W-:Y:S01]  /*cd90*/  F2FP.PACK_AB R128, R140, R137 ;  /* 0x000000898c80723e */ /* 0x000fe200000000ff */
[----:B------:R-:W-:Y:S01]  /*cda0*/  HMMA.16816.F32 R176, R16, R26, R96 ;  /* 0x0000001a10b0723c */ /* 0x000fe20000001860 */
[----:B----4-:R-:W-:Y:S01]  /*cdb0*/  F2FP.PACK_AB R129, R31, R29 ;  /* 0x0000001d1f81723e */ /* 0x010fe200000000ff */
[----:B------:R2:W-:Y:S01]  /*cdc0*/  MUFU.EX2 R28, R2 ;  /* 0x00000002001c7308 */ /* 0x0005e20000000800 */
[----:B------:R-:W-:Y:S01]  /*cdd0*/  F2FP.PACK_AB R130, R138, R141 ;  /* 0x0000008d8a82723e */ /* 0x000fe200000000ff */
[----:B------:R-:W4:Y:S01]  /*cde0*/  LDSM.16.MT88.4 R96, [R215+0xb800] ;  /* 0x00b80000d760783b */ /* 0x000f220000004200 */
[----:B------:R-:W-:Y:S02]  /*cdf0*/  F2FP.PACK_AB R131, R30, R136 ;  /* 0x000000881e83723e */ /* 0x000fe400000000ff */
[----:B------:R-:W-:-:S05]  /*ce00*/  FFMA.FTZ R16, R250, R20, R230 ;  /* 0x00000014fa107223 */ /* 0x000fca00000100e6 */
[----:B---3--:R-:W-:Y:S01]  /*ce10*/  HMMA.16816.F32 R160, R128, R172, R160 ;  /* 0x000000ac80a0723c */ /* 0x008fe200000018a0 */
[----:B--2---:R-:W-:Y:S01]  /*ce20*/  FFMA.FTZ R2, R183, c[0x0][0x23c], -R0 ;  /* 0x00008f00b7027a23 */ /* 0x004fe20000010800 */
[----:B------:R-:W-:-:S06]  /*ce30*/  MOV R183, R157 ;  /* 0x0000009d00b77202 */ /* 0x000fcc0000000f00 */
[C---:B------:R-:W-:Y:S01]  /*ce40*/  HMMA.16816.F32 R52, R128.reuse, R64, R52 ;  /* 0x000000408034723c */ /* 0x040fe20000001834 */
[----:B------:R-:W2:Y:S01]  /*ce50*/  LDSM.16.MT88.4 R156, [R213+0xa800] ;  /* 0x00a80000d59c783b */ /* 0x000ea20000004200 */
[----:B------:R3:W3:Y:S06]  /*ce60*/  MUFU.EX2 R24, R2 ;  /* 0x0000000200187308 */ /* 0x0006ec0000000800 */
[C---:B-----5:R-:W-:Y:S08]  /*ce70*/  HMMA.16816.F32 R68, R128.reuse, R80, R68 ;  /* 0x000000508044723c */ /* 0x060ff00000001844 */
[----:B-1----:R-:W-:Y:S01]  /*ce80*/  HMMA.16816.F32 R116, R128, R4, R116 ;  /* 0x000000048074723c */ /* 0x002fe20000001874 */
[--C-:B---3--:R-:W-:Y:S01]  /*ce90*/  FFMA.FTZ R2, R188, c[0x0][0x23c], -R0.reuse ;  /* 0x00008f00bc027a23 */ /* 0x108fe20000010800 */
[----:B------:R-:W-:Y:S01]  /*cea0*/  F2FP.PACK_AB R124, R24, R28 ;  /* 0x0000001c187c723e */ /* 0x000fe200000000ff */
[----:B------:R-:W-:-:S02]  /*ceb0*/  FFMA.FTZ R0, R190, c[0x0][0x23c], -R0 ;  /* 0x00008f00be007a23 */ /* 0x000fc40000010800 */
[----:B------:R1:W-:Y:S03]  /*cec0*/  MUFU.EX2 R23, R2 ;  /* 0x0000000200177308 */ /* 0x0003e60000000800 */
[C---:B----4-:R-:W-:Y:S05]  /*ced0*/  HMMA.16816.F32 R84, R128.reuse, R96, R84 ;  /* 0x000000608054723c */ /* 0x050fea0000001854 */
[----:B------:R3:W4:Y:S03]  /*cee0*/  MUFU.EX2 R22, R0 ;  /* 0x0000000000167308 */ /* 0x0007260000000800 */
[----:B------:R-:W-:Y:S01]  /*cef0*/  HMMA.16816.F32 R100, R128, R112, R100 ;  /* 0x000000708064723c */ /* 0x000fe20000001864 */
[----:B-1----:R-:W-:-:S07]  /*cf00*/  FFMA.FTZ R2, R192, c[0x0][0x23c], -R13 ;  /* 0x00008f00c0027a23 */ /* 0x002fce000001080d */
[----:B--2---:R-:W-:Y:S01]  /*cf10*/  HMMA.16816.F32 R148, R128, R156, R148 ;  /* 0x0000009c8094723c */ /* 0x004fe20000001894 */
[----:B------:R-:W-:Y:S01]  /*cf20*/  MUFU.EX2 R2, R2 ;  /* 0x0000000200027308 */ /* 0x000fe20000000800 */
[----:B---3--:R-:W-:Y:S01]  /*cf30*/  FFMA.FTZ R0, R189, c[0x0][0x23c], -R13 ;  /* 0x00008f00bd007a23 */ /* 0x008fe2000001080d */
[----:B----4-:R-:W-:-:S06]  /*cf40*/  F2FP.PACK_AB R126, R22, R23 ;  /* 0x00000017167e723e */ /* 0x010fcc00000000ff */
        /* <DEDUP_REMOVED lines=43> */
[----:B------:R-:W-:Y:S01]  /*d200*/  FADD.FTZ R4, R136, R4 ;  /* 0x0000000488047221 */ /* 0x000fe20000010000 */
[----:B------:R-:W-:Y:S01]  /*d210*/  MOV R136, R226 ;  /* 0x000000e200887202 */ /* 0x000fe20000000f00 */
        /* <DEDUP_REMOVED lines=20> */
[----:B------:R-:W-:Y:S01]  /*d360*/  HMMA.16816.F32 R124, R124, R6, R240 ;  /* 0x000000067c7c723c */ /* 0x000fe200000018f0 */
[----:B------:R-:W-:-:S07]  /*d370*/  MOV R134, R205 ;  /* 0x000000cd00867202 */ /* 0x000fce0000000f00 */
        /* <DEDUP_REMOVED lines=10> */
[----:B------:R-:W-:-:S04]  /*d420*/  IMAD.WIDE.U32 R4, R206, c[0x0][0x1a0], RZ ;  /* 0x00006800ce047a25 */ /* 0x000fc800078e00ff */
[----:B------:R-:W-:Y:S02]  /*d430*/  IMAD R0, R0, c[0x0][0x1a0], RZ ;  /* 0x0000680000007a24 */ /* 0x000fe400078e02ff */
[----:B------:R-:W-:Y:S02]  /*d440*/  IMAD.MOV.U32 R142, RZ, RZ, c[0x0][0x1a0] ;  /* 0x00006800ff8e7624 */ /* 0x000fe400078e00ff */
[----:B------:R-:W-:Y:S02]  /*d450*/  IMAD R2, R206, c[0x0][0x1a4], R0 ;  /* 0x00006900ce027a24 */ /* 0x000fe400078e0200 */
[----:B------:R-:W-:Y:S02]  /*d460*/  IMAD.SHL.U32 R142, R142, 0x10, RZ ;  /* 0x000000108e8e7824 */ /* 0x000fe400078e00ff */
[----:B------:R-:W-:Y:S01]  /*d470*/  IMAD.IADD R3, R5, 0x1, R2 ;  /* 0x0000000105037824 */ /* 0x000fe200078e0202 */
[----:B------:R-:W-:Y:S01]  /*d480*/  @P2 STS.128 [R224+0xa000], RZ ;  /* 0x00a000ffe0002388 */ /* 0x000fe20000000c00 */
[----:B--2---:R-:W-:-:S04]  /*d490*/  LEA R0, P3, R4, R182, 0x5 ;  /* 0x000000b604007211 */ /* 0x004fc800078628ff */
[----:B------:R-:W-:Y:S02]  /*d4a0*/  IADD3 R2, P0, R142, R0, RZ ;  /* 0x000000008e027210 */ /* 0x000fe40007f1e0ff */
[----:B---3--:R-:W-:Y:S02]  /*d4b0*/  LEA.HI.X R3, R4, R181, R3, 0x5, P3 ;  /* 0x000000b504037211 */ /* 0x008fe400018f2c03 */
[C---:B------:R-:W-:Y:S02]  /*d4c0*/  @!P2 LEA R16, P5, R0.reuse, c[0x0][0x170], 0x1 ;  /* 0x00005c000010aa11 */ /* 0x040fe400078a08ff */
[----:B------:R-:W-:Y:S01]  /*d4d0*/  @!P1 LEA R6, P3, R0, c[0x0][0x170], 0x1 ;  /* 0x00005c0000069a11 */ /* 0x000fe200078608ff */
[--C-:B----4-:R-:W-:Y:S01]  /*d4e0*/  IMAD.X R5, R143, 0x1, R3.reuse, P0 ;  /* 0x000000018f057824 */ /* 0x110fe200000e0603 */
[----:B------:R-:W-:Y:S02]  /*d4f0*/  @!P2 LEA R14, P4, R2, c[0x0][0x170], 0x1 ;  /* 0x00005c00020eaa11 */ /* 0x000fe400078808ff */
[----:B------:R-:W-:-:S02]  /*d500*/  @!P2 LEA.HI.X R17, R0, c[0x0][0x174], R3, 0x1, P5 ;  /* 0x00005d000011aa11 */ /* 0x000fc400028f0c03 */
[----:B------:R-:W-:Y:S02]  /*d510*/  @!P1 LEA R4, P0, R2, c[0x0][0x170], 0x1 ;  /* 0x00005c0002049a11 */ /* 0x000fe400078008ff */
[----:B------:R-:W-:Y:S01]  /*d520*/  @!P1 LEA.HI.X R7, R0, c[0x0][0x174], R3, 0x1, P3 ;  /* 0x00005d0000079a11 */ /* 0x000fe200018f0c03 */
[----:B------:R-:W-:Y:S01]  /*d530*/  @!PT LDS RZ, [RZ] ;  /* 0x00000000fffff984 */ /* 0x000fe20000000800 */
[----:B------:R-:W-:Y:S01]  /*d540*/  @!PT LDS RZ, [RZ] ;  /* 0x00000000fffff984 */ /* 0x000fe20000000800 */
[----:B------:R-:W-:Y:S01]  /*d550*/  @!PT LDS RZ, [RZ] ;  /* 0x00000000fffff984 */ /* 0x000fe20000000800 */
[----:B------:R1:W-:Y:S01]  /*d560*/  @!P2 LDGSTS.E.BYPASS.LTC128B.128 [R224+0xa000], [R16.64] ;  /* 0x0a00000010e0afae */ /* 0x0003e2000b901d44 */
[----:B------:R-:W-:Y:S01]  /*d570*/  @!P2 LEA.HI.X R15, R2, c[0x0][0x174], R5, 0x1, P4 ;  /* 0x00005d00020faa11 */ /* 0x000fe200020f0c05 */
[----:B------:R-:W-:Y:S01]  /*d580*/  IMAD R0, R206, 0x20, R245 ;  /* 0x00000020ce007824 */ /* 0x000fe200078e02f5 */
[----:B------:R-:W-:Y:S01]  /*d590*/  @!P1 LEA.HI.X R5, R2, c[0x0][0x174], R5, 0x1, P0 ;  /* 0x00005d0002059a11 */ /* 0x000fe200000f0c05 */
[----:B------:R-:W-:Y:S03]  /*d5a0*/  @P1 STS.128 [R224+0xb000], RZ ;  /* 0x00b000ffe0001388 */ /* 0x000fe60000000c00 */
[C---:B------:R-:W-:Y:S01]  /*d5b0*/  IADD3 R2, R0.reuse, 0x1, RZ ;  /* 0x0000000100027810 */ /* 0x040fe20007ffe0ff */
[----:B------:R-:W-:Y:S01]  /*d5c0*/  @!PT LDS RZ, [RZ] ;  /* 0x00000000fffff984 */ /* 0x000fe20000000800 */
[----:B------:R-:W-:Y:S01]  /*d5d0*/  @!PT LDS RZ, [RZ] ;  /* 0x00000000fffff984 */ /* 0x000fe20000000800 */
[----:B------:R-:W-:Y:S01]  /*d5e0*/  @!PT LDS RZ, [RZ] ;  /* 0x00000000fffff984 */ /* 0x000fe20000000800 */
[----:B------:R2:W-:Y:S01]  /*d5f0*/  @!P1 LDGSTS.E.BYPASS.LTC128B.128 [R224+0xb000], [R6.64+0x80] ;  /* 0x0b00008006e09fae */ /* 0x0005e2000b901d44 */
[----:B------:R-:W-:-:S02]  /*d600*/  ISETP.GE.AND P3, PT, R0, R10, PT ;  /* 0x0000000a0000720c */ /* 0x000fc40003f66270 */
[C---:B------:R-:W-:Y:S01]  /*d610*/  ISETP.GE.AND P4, PT, R2.reuse, R10, PT ;  /* 0x0000000a0200720c */ /* 0x040fe20003f86270 */
[----:B------:R-:W-:Y:S01]  /*d620*/  @P2 STS.128 [R224+0xa800], RZ ;  /* 0x00a800ffe0002388 */ /* 0x000fe20000000c00 */
[C---:B------:R-:W-:Y:S02]  /*d630*/  ISETP.GE.AND P5, PT, R2.reuse, R9, PT ;  /* 0x000000090200720c */ /* 0x040fe40003fa6270 */
[C---:B------:R-:W-:Y:S01]  /*d640*/  ISETP.GE.AND P0, PT, R2.reuse, R11, PT ;  /* 0x0000000b0200720c */ /* 0x040fe20003f06270 */
[----:B------:R-:W-:Y:S01]  /*d650*/  @!PT LDS RZ, [RZ] ;  /* 0x00000000fffff984 */ /* 0x000fe20000000800 */
[----:B------:R-:W-:Y:S01]  /*d660*/  @!PT LDS RZ, [RZ] ;  /* 0x00000000fffff984 */ /* 0x000fe20000000800 */
[----:B------:R-:W-:Y:S01]  /*d670*/  @!PT LDS RZ, [RZ] ;  /* 0x00000000fffff984 */ /* 0x000fe20000000800 */
[----:B------:R3:W-:Y:S01]  /*d680*/  @!P2 LDGSTS.E.BYPASS.LTC128B.128 [R224+0xa800], [R14.64] ;  /* 0x0a8000000ee0afae */ /* 0x0007e2000b901d44 */
[----:B------:R-:W-:Y:S02]  /*d690*/  ISETP.GE.AND P6, PT, R2, R12, PT ;  /* 0x0000000c0200720c */ /* 0x000fe40003fc6270 */
[C---:B------:R-:W-:Y:S01]  /*d6a0*/  IADD3 R2, R0.reuse, 0x8, RZ ;  /* 0x0000000800027810 */ /* 0x040fe20007ffe0ff */
[----:B------:R-:W-:Y:S01]  /*d6b0*/  @P1 STS.128 [R224+0xb800], RZ ;  /* 0x00b800ffe0001388 */ /* 0x000fe20000000c00 */
[----:B------:R-:W-:-:S03]  /*d6c0*/  IADD3 R3, R0, 0x9, RZ ;  /* 0x0000000900037810 */ /* 0x000fc60007ffe0ff */
[----:B------:R-:W-:Y:S01]  /*d6d0*/  @!PT LDS RZ, [RZ] ;  /* 0x00000000fffff984 */ /* 0x000fe20000000800 */
[----:B------:R-:W-:Y:S01]  /*d6e0*/  @!PT LDS RZ, [RZ] ;  /* 0x00000000fffff984 */ /* 0x000fe20000000800 */
[----:B------:R-:W-:Y:S01]  /*d6f0*/  @!PT LDS RZ, [RZ] ;  /* 0x00000000fffff984 */ /* 0x000fe20000000800 */
[----:B------:R2:W-:Y:S04]  /*d700*/  @!P1 LDGSTS.E.BYPASS.LTC128B.128 [R224+0xb800], [R4.64+0x80] ;  /* 0x0b80008004e09fae */ /* 0x0005e8000b901d44 */
[----:B------:R-:W-:Y:S04]  /*d710*/  LDSM.16.M88.4 R24, [R212+0x8000] ;  /* 0x00800000d418783b */ /* 0x000fe80000000200 */
[----:B-1----:R-:W1:Y:S04]  /*d720*/  LDSM.16.M88.4 R16, [R214+0x2000] ;  /* 0x00200000d610783b */ /* 0x002e680000000200 */
[----:B------:R-:W4:Y:S04]  /*d730*/  LDSM.16.M88.4 R28, [R212+0x8800] ;  /* 0x00880000d41c783b */ /* 0x000f280000000200 */
[----:B------:R-:W-:Y:S04]  /*d740*/  LDSM.16.M88.4 R32, [R223] ;  /* 0x00000000df20783b */ /* 0x000fe80000000200 */
[----:B------:R-:W-:Y:S04]  /*d750*/  LDSM.16.M88.4 R132, [R223+0x800] ;  /* 0x00080000df84783b */ /* 0x000fe80000000200 */
        /* <DEDUP_REMOVED lines=13> */
[----:B------:R-:W-:Y:S04]  /*d830*/  LDSM.16.M88.4 R4, [R222+0x2000] ;  /* 0x00200000de04783b */ /* 0x000fe80000000200 */
[----:B------:R-:W2:Y:S03]  /*d840*/  LDSM.16.M88.4 R136, [R221+0x8800] ;  /* 0x00880000dd88783b */ /* 0x000ea60000000200 */
[C---:B------:R-:W-:Y:S08]  /*d850*/  HMMA.16816.F32 R184, R20.reuse, R24, RZ ;  /* 0x0000001814b8723c */ /* 0x040ff000000018ff */
[C---:B------:R-:W-:Y:S08]  /*d860*/  HMMA.16816.F32 R176, R20.reuse, R26, RZ ;  /* 0x0000001a14b0723c */ /* 0x040ff000000018ff */
[C---:B------:R-:W-:Y:S08]  /*d870*/  HMMA.16816.F32 R24, R20.reuse, R28, RZ ;  /* 0x0000001c1418723c */ /* 0x040ff000000018ff */
[----:B------:R-:W-:Y:S01]  /*d880*/  HMMA.16816.F32 R28, R20, R30, RZ ;  /* 0x0000001e141c723c */ /* 0x000fe200000018ff */
[----:B------:R-:W4:Y:S07]  /*d890*/  LDSM.16.M88.4 R20, [R222] ;  /* 0x00000000de14783b */ /* 0x000f2e0000000200 */
[C---:B-1----:R-:W-:Y:S08]  /*d8a0*/  HMMA.16816.F32 R180, R16.reuse, R32, R184 ;  /* 0x0000002010b4723c */ /* 0x042ff000000018b8 */
[----:B------:R-:W-:Y:S01]  /*d8b0*/  HMMA.16816.F32 R184, R16, R132, R24 ;  /* 0x0000008410b8723c */ /* 0x000fe20000001818 */
[----:B------:R-:W-:Y:S07]  /*d8c0*/  LDSM.16.M88.4 R24, [R219] ;  /* 0x00000000db18783b */ /* 0x000fee0000000200 */
[----:B--2---:R-:W-:Y:S08]  /*d8d0*/  HMMA.16816.F32 R232, R4, R136, R200 ;  /* 0x0000008804e8723c */ /* 0x004ff000000018c8 */
[C---:B------:R-:W-:Y:S01]  /*d8e0*/  HMMA.16816.F32 R176, R16.reuse, R34, R176 ;  /* 0x0000002210b0723c */ /* 0x040fe200000018b0 */
[----:B------:R-:W-:Y:S07]  /*d8f0*/  LDSM.16.M88.4 R32, [R216+0x4000] ;  /* 0x00400000d820783b */ /* 0x000fee0000000200 */
[----:B------:R-:W-:Y:S01]  /*d900*/  HMMA.16816.F32 R132, R16, R134, R28 ;  /* 0x000000861084723c */ /* 0x000fe2000000181c */
[----:B------:R-:W1:Y:S07]  /*d910*/  LDSM.16.M88.4 R16, [R220] ;  /* 0x00000000dc10783b */ /* 0x000e6e0000000200 */
[C---:B------:R-:W-:Y:S08]  /*d920*/  HMMA.16816.F32 R192, R4.reuse, R140, R192 ;  /* 0x0000008c04c0723c */ /* 0x040ff000000018c0 */
[C---:B------:R-:W-:Y:S08]  /*d930*/  HMMA.16816.F32 R196, R4.reuse, R142, R196 ;  /* 0x0000008e04c4723c */ /* 0x040ff000000018c4 */
[----:B------:R-:W-:Y:S01]  /*d940*/  HMMA.16816.F32 R200, R4, R138, R188 ;  /* 0x0000008a04c8723c */ /* 0x000fe200000018bc */
[----:B------:R-:W2:Y:S07]  /*d950*/  LDSM.16.M88.4 R4, [R220+0x2000] ;  /* 0x00200000dc04783b */ /* 0x000eae0000000200 */
[C---:B----4-:R-:W-:Y:S01]  /*d960*/  HMMA.16816.F32 R28, R20.reuse, R140, R180 ;  /* 0x0000008c141c723c */ /* 0x050fe200000018b4 */
[----:B------:R-:W4:Y:S07]  /*d970*/  LDSM.16.M88.4 R180, [R219+0x800] ;  /* 0x00080000dbb4783b */ /* 0x000f2e0000000200 */
[C---:B------:R-:W-:Y:S01]  /*d980*/  HMMA.16816.F32 R140, R20.reuse, R142, R176 ;  /* 0x0000008e148c723c */ /* 0x040fe200000018b0 */
[----:B------:R-:W-:Y:S07]  /*d990*/  LDSM.16.M88.4 R176, [R223+0x1000] ;  /* 0x00100000dfb0783b */ /* 0x000fee0000000200 */
[C---:B------:R-:W-:Y:S08]  /*d9a0*/  HMMA.16816.F32 R228, R20.reuse, R136, R184 ;  /* 0x0000008814e4723c */ /* 0x040ff000000018b8 */
[----:B------:R-:W-:Y:S01]  /*d9b0*/  HMMA.16816.F32 R208, R20, R138, R132 ;  /* 0x0000008a14d0723c */ /* 0x000fe20000001884 */
[----:B------:R-:W-:Y:S04]  /*d9c0*/  LDSM.16.M88.4 R132, [R214+0x6000] ;  /* 0x00600000d684783b */ /* 0x000fe80000000200 */
[----:B------:R-:W5:Y:S03]  /*d9d0*/  LDSM.16.M88.4 R20, [R212+0x9000] ;  /* 0x00900000d414783b */ /* 0x000f660000000200 */
[-C--:B-1----:R-:W-:Y:S01]  /*d9e0*/  HMMA.16816.F32 R188, R16, R24.reuse, R28 ;  /* 0x0000001810bc723c */ /* 0x082fe2000000181c */
[----:B------:R-:W1:Y:S04]  /*d9f0*/  LDSM.16.M88.4 R136, [R214+0x4000] ;  /* 0x00400000d688783b */ /* 0x000e680000000200 */
[----:B------:R-:W1:Y:S03]  /*da00*/  LDSM.16.M88.4 R28, [R216+0x6000] ;  /* 0x00600000d81c783b */ /* 0x000e660000000200 */
[C---:B--2---:R-:W-:Y:S08]  /*da10*/  HMMA.16816.F32 R192, R4.reuse, R24, R192 ;  /* 0x0000001804c0723c */ /* 0x044ff000000018c0 */
[-C--:B------:R-:W-:Y:S08]  /*da20*/  HMMA.16816.F32 R196, R4, R26.reuse, R196 ;  /* 0x0000001a04c4723c */ /* 0x080ff000000018c4 */
[----:B------:R-:W-:Y:S08]  /*da30*/  HMMA.16816.F32 R184, R16, R26, R140 ;  /* 0x0000001a10b8723c */ /* 0x000ff0000000188c */
[----:B----4-:R-:W-:Y:S08]  /*da40*/  HMMA.16816.F32 R240, R4, R180, R232 ;  /* 0x000000b404f0723c */ /* 0x010ff000000018e8 */
[-C--:B-----5:R-:W-:Y:S08]  /*da50*/  HMMA.16816.F32 R140, R132, R20.reuse, R192 ;  /* 0x00000014848c723c */ /* 0x0a0ff000000018c0 */
[----:B-1----:R-:W-:Y:S08]  /*da60*/  HMMA.16816.F32 R24, R136, R20, R188 ;  /* 0x000000148818723c */ /* 0x002ff000000018bc */
[-C--:B------:R-:W-:Y:S08]  /*da70*/  HMMA.16816.F32 R192, R132, R22.reuse, R196 ;  /* 0x0000001684c0723c */ /* 0x080ff000000018c4 */
[----:B------:R-:W-:Y:S01]  /*da80*/  HMMA.16816.F32 R188, R136, R22, R184 ;  /* 0x0000001688bc723c */ /* 0x000fe200000018b8 */
[----:B------:R-:W-:Y:S07]  /*da90*/  LDSM.16.M88.4 R20, [R222+0x4000] ;  /* 0x00400000de14783b */ /* 0x000fee0000000200 */
[----:B------:R-:W-:Y:S08]  /*daa0*/  HMMA.16816.F32 R236, R4, R182, R200 ;  /* 0x000000b604ec723c */ /* 0x000ff000000018c8 */
[-C--:B------:R-:W-:Y:S01]  /*dab0*/  HMMA.16816.F32 R184, R28, R176.reuse, R140 ;  /* 0x000000b01cb8723c */ /* 0x080fe2000000188c */
[----:B------:R-:W1:Y:S07]  /*dac0*/  LDSM.16.M88.4 R140, [R221+0x9000] ;  /* 0x00900000dd8c783b */ /* 0x000e6e0000000200 */
[----:B------:R-:W-:Y:S01]  /*dad0*/  HMMA.16816.F32 R4, R32, R176, R24 ;  /* 0x000000b02004723c */ /* 0x000fe20000001818 */
[----:B------:R-:W2:Y:S07]  /*dae0*/  LDSM.16.M88.4 R24, [R222+0x6000] ;  /* 0x00600000de18783b */ /* 0x000eae0000000200 */
[-C--:B------:R-:W-:Y:S08]  /*daf0*/  HMMA.16816.F32 R192, R28, R178.reuse, R192 ;  /* 0x000000b21cc0723c */ /* 0x080ff000000018c0 */
[----:B------:R-:W-:Y:S01]  /*db00*/  HMMA.16816.F32 R188, R32, R178, R188 ;  /* 0x000000b220bc723c */ /* 0x000fe200000018bc */
[----:B------:R-:W-:Y:S07]  /*db10*/  LDSM.16.M88.4 R176, [R219+0x1000] ;  /* 0x00100000dbb0783b */ /* 0x000fee0000000200 */
[C---:B------:R-:W-:Y:S08]  /*db20*/  HMMA.16816.F32 R200, R16.reuse, R180, R228 ;  /* 0x000000b410c8723c */ /* 0x040ff000000018e4 */
[----:B------:R-:W-:Y:S01]  /*db30*/  HMMA.16816.F32 R196, R16, R182, R208 ;  /* 0x000000b610c4723c */ /* 0x000fe200000018d0 */
[----:B------:R-:W4:Y:S07]  /*db40*/  LDSM.16.M88.4 R16, [R220+0x4000] ;  /* 0x00400000dc10783b */ /* 0x000f2e0000000200 */
[----:B-1----:R-:W-:Y:S01]  /*db50*/  HMMA.16816.F32 R180, R20, R140, R4 ;  /* 0x0000008c14b4723c */ /* 0x002fe20000001804 */
[----:B------:R-:W1:Y:S07]  /*db60*/  LDSM.16.M88.4 R4, [R220+0x6000] ;  /* 0x00600000dc04783b */ /* 0x000e6e0000000200 */
[C---:B--2---:R-:W-:Y:S08]  /*db70*/  HMMA.16816.F32 R232, R24.reuse, R142, R192 ;  /* 0x0000008e18e8723c */ /* 0x044ff000000018c0 */
[----:B------:R-:W-:Y:S08]  /*db80*/  HMMA.16816.F32 R184, R24, R140, R184 ;  /* 0x0000008c18b8723c */ /* 0x000ff000000018b8 */
[----:B------:R-:W-:Y:S01]  /*db90*/  HMMA.16816.F32 R192, R20, R142, R188 ;  /* 0x0000008e14c0723c */ /* 0x000fe200000018bc */
[----:B------:R-:W2:Y:S07]  /*dba0*/  LDSM.16.M88.4 R140, [R212+0x9800] ;  /* 0x00980000d48c783b */ /* 0x000eae0000000200 */
[-C--:B----4-:R-:W-:Y:S08]  /*dbb0*/  HMMA.16816.F32 R208, R16, R176.reuse, R180 ;  /* 0x000000b010d0723c */ /* 0x090ff000000018b4 */
[----:B-1----:R-:W-:Y:S11]  /*dbc0*/  HMMA.16816.F32 R228, R4, R176, R184 ;  /* 0x000000b004e4723c */ /* 0x002ff600000018b8 */
[----:B------:R-:W-:Y:S05]  /*dbd0*/  @!UPT UIADD3 URZ, URZ, URZ, URZ ;  /* 0x0000003f3f3ff290 */ /* 0x000fea000fffe03f */
[----:B------:R-:W-:Y:S02]  /*dbe0*/  FMUL.FTZ R208, R208, c[0x0][0x2ec] ;  /* 0x0000bb00d0d07a20 */ /* 0x000fe40000410000 */
[----:B------:R-:W-:Y:S02]  /*dbf0*/  FMUL.FTZ R209, R209, c[0x0][0x2ec] ;  /* 0x0000bb00d1d17a20 */ /* 0x000fe40000410000 */
[----:B------:R-:W-:Y:S02]  /*dc00*/  FMUL.FTZ R210, R210, c[0x0][0x2ec] ;  /* 0x0000bb00d2d27a20 */ /* 0x000fe40000410000 */
[----:B------:R-:W-:Y:S01]  /*dc10*/  MUFU.TANH R208, R208 ;  /* 0x000000d000d07308 */ /* 0x000fe20000002400 */
[----:B------:R-:W-:Y:S01]  /*dc20*/  FMUL.FTZ R211, R211, c[0x0][0x2ec] ;  /* 0x0000bb00d3d37a20 */ /* 0x000fe20000410000 */
[----:B--2---:R-:W-:Y:S01]  /*dc30*/  HMMA.16816.F32 R184, R136, R140, R200 ;  /* 0x0000008c88b8723c */ /* 0x004fe200000018c8 */
[----:B------:R-:W-:Y:S02]  /*dc40*/  FMUL.FTZ R228, R228, c[0x0][0x2ec] ;  /* 0x0000bb00e4e47a20 */ /* 0x000fe40000410000 */
[----:B------:R-:W-:-:S02]  /*dc50*/  FMUL.FTZ R229, R229, c[0x0][0x2ec] ;  /* 0x0000bb00e5e57a20 */ /* 0x000fc40000410000 */
[----:B------:R-:W-:Y:S01]  /*dc60*/  FMUL.FTZ R230, R230, c[0x0][0x2ec] ;  /* 0x0000bb00e6e67a20 */ /* 0x000fe20000410000 */
[----:B------:R-:W1:Y:S01]  /*dc70*/  MUFU.TANH R209, R209 ;  /* 0x000000d100d17308 */ /* 0x000e620000002400 */
[----:B------:R-:W-:Y:S01]  /*dc80*/  FMUL.FTZ R231, R231, c[0x0][0x2ec] ;  /* 0x0000bb00e7e77a20 */ /* 0x000fe20000410000 */
[----:B------:R-:W-:Y:S01]  /*dc90*/  HMMA.16816.F32 R180, R136, R142, R196 ;  /* 0x0000008e88b4723c */ /* 0x000fe200000018c4 */
[----:B------:R-:W2:Y:S05]  /*dca0*/  LDSM.16.M88.4 R136, [R223+0x1800] ;  /* 0x00180000df88783b */ /* 0x000eaa0000000200 */
[----:B------:R-:W-:Y:S08]  /*dcb0*/  MUFU.TANH R210, R210 ;  /* 0x000000d200d27308 */ /* 0x000ff00000002400 */
[----:B------:R-:W4:Y:S08]  /*dcc0*/  MUFU.TANH R211, R211 ;  /* 0x000000d300d37308 */ /* 0x000f300000002400 */
[----:B------:R-:W-:Y:S08]  /*dcd0*/  MUFU.TANH R228, R228 ;  /* 0x000000e400e47308 */ /* 0x000ff00000002400 */
[----:B------:R-:W-:Y:S08]  /*dce0*/  MUFU.TANH R229, R229 ;  /* 0x000000e500e57308 */ /* 0x000ff00000002400 */
[----:B---3--:R-:W-:Y:S01]  /*dcf0*/  MUFU.TANH R14, R230 ;  /* 0x000000e6000e7308 */ /* 0x008fe20000002400 */
[C---:B--2---:R-:W-:Y:S07]  /*dd00*/  HMMA.16816.F32 R184, R32.reuse, R136, R184 ;  /* 0x0000008820b8723c */ /* 0x044fee00000018b8 */
[----:B------:R-:W-:Y:S01]  /*dd10*/  MUFU.TANH R231, R231 ;  /* 0x000000e700e77308 */ /* 0x000fe20000002400 */
[----:B------:R-:W-:Y:S01]  /*dd20*/  HMMA.16816.F32 R180, R32, R138, R180 ;  /* 0x0000008a20b4723c */ /* 0x000fe200000018b4 */
[----:B------:R-:W2:Y:S11]  /*dd30*/  LDSM.16.M88.4 R32, [R221+0x9800] ;  /* 0x00980000dd20783b */ /* 0x000eb60000000200 */
[----:B------:R-:W-:Y:S04]  /*dd40*/  @!UPT UIADD3 URZ, URZ, URZ, URZ ;  /* 0x0000003f3f3ff290 */ /* 0x000fe8000fffe03f */
[C---:B--2---:R-:W-:Y:S08]  /*dd50*/  HMMA.16816.F32 R188, R20.reuse, R32, R184 ;  /* 0x0000002014bc723c */ /* 0x044ff000000018b8 */
[----:B------:R-:W-:Y:S01]  /*dd60*/  HMMA.16816.F32 R180, R20, R34, R180 ;  /* 0x0000002214b4723c */ /* 0x000fe200000018b4 */
[----:B------:R-:W2:Y:S01]  /*dd70*/  LDSM.16.M88.4 R20, [R219+0x1800] ;  /* 0x00180000db14783b */ /* 0x000ea20000000200 */
[----:B------:R-:W-:-:S06]  /*dd80*/  DEPBAR.LE SB0, 0x0 ;  /* 0x000080000000791a */ /* 0x000fcc0000000000 */
[C---:B------:R-:W-:Y:S08]  /*dd90*/  HMMA.16816.F32 R184, R132.reuse, R140, R240 ;  /* 0x0000008c84b8723c */ /* 0x040ff000000018f0 */
[----:B------:R-:W-:Y:S08]  /*dda0*/  HMMA.16816.F32 R140, R132, R142, R236 ;  /* 0x0000008e848c723c */ /* 0x000ff000000018ec */
[-C--:B------:R-:W-:Y:S08]  /*ddb0*/  HMMA.16816.F32 R132, R16, R178.reuse, R192 ;  /* 0x000000b21084723c */ /* 0x080ff000000018c0 */
[----:B------:R-:W-:Y:S08]  /*ddc0*/  HMMA.16816.F32 R176, R4, R178, R232 ;  /* 0x000000b204b0723c */ /* 0x000ff000000018e8 */
[C---:B--2---:R-:W-:Y:S08]  /*ddd0*/  HMMA.16816.F32 R188, R16.reuse, R20, R188 ;  /* 0x0000001410bc723c */ /* 0x044ff000000018bc */
[----:B------:R-:W-:Y:S01]  /*dde0*/  FMUL.FTZ R132, R132, c[0x0][0x2ec] ;  /* 0x0000bb0084847a20 */ /* 0x000fe20000410000 */
[----:B------:R-:W-:Y:S01]  /*ddf0*/  HMMA.16816.F32 R180, R16, R22, R180 ;  /* 0x0000001610b4723c */ /* 0x000fe200000018b4 */
[----:B------:R-:W-:-:S02]  /*de00*/  FMUL.FTZ R133, R133, c[0x0][0x2ec] ;  /* 0x0000bb0085857a20 */ /* 0x000fc40000410000 */
[----:B------:R2:W3:Y:S01]  /*de10*/  MUFU.TANH R13, R132 ;  /* 0x00000084000d7308 */ /* 0x0004e20000002400 */
[----:B------:R-:W-:Y:S02]  /*de20*/  FMUL.FTZ R134, R134, c[0x0][0x2ec] ;  /* 0x0000bb0086867a20 */ /* 0x000fe40000410000 */
[----:B------:R-:W-:Y:S02]  /*de30*/  FMUL.FTZ R135, R135, c[0x0][0x2ec] ;  /* 0x0000bb0087877a20 */ /* 0x000fe40000410000 */
[C---:B------:R-:W-:Y:S01]  /*de40*/  HMMA.16816.F32 R16, R28.reuse, R136, R184 ;  /* 0x000000881c10723c */ /* 0x040fe200000018b8 */
[----:B------:R-:W-:Y:S02]  /*de50*/  FMUL.FTZ R176, R176, c[0x0][0x2ec] ;  /* 0x0000bb00b0b07a20 */ /* 0x000fe40000410000 */
[----:B------:R-:W5:Y:S01]  /*de60*/  MUFU.TANH R133, R133 ;  /* 0x0000008500857308 */ /* 0x000f620000002400 */
[----:B------:R-:W-:Y:S02]  /*de70*/  FMUL.FTZ R177, R177, c[0x0][0x2ec] ;  /* 0x0000bb00b1b17a20 */ /* 0x000fe40000410000 */
[----:B------:R-:W-:Y:S01]  /*de80*/  FMUL.FTZ R178, R178, c[0x0][0x2ec] ;  /* 0x0000bb00b2b27a20 */ /* 0x000fe20000410000 */
[----:B-1----:R-:W-:Y:S01]  /*de90*/  FSEL R137, R209, -INF , !P4 ;  /* 0xff800000d1897808 */ /* 0x002fe20006000000 */
[----:B------:R-:W-:Y:S01]  /*dea0*/  HMMA.16816.F32 R28, R28, R138, R140 ;  /* 0x0000008a1c1c723c */ /* 0x000fe2000000188c */
[-C--:B------:R-:W-:Y:S01]  /*deb0*/  ISETP.GE.AND P4, PT, R3, R10.reuse, PT ;  /* 0x0000000a0300720c */ /* 0x080fe20003f86270 */
[----:B------:R-:W-:Y:S01]  /*dec0*/  FMUL.FTZ R188, R188, c[0x0][0x2ec] ;  /* 0x0000bb00bcbc7a20 */ /* 0x000fe20000410000 */
[----:B------:R-:W1:Y:S01]  /*ded0*/  MUFU.TANH R134, R134 ;  /* 0x0000008600867308 */ /* 0x000e620000002400 */
[----:B--2---:R-:W-:Y:S01]  /*dee0*/  FSEL R132, R208, -INF , !P3 ;  /* 0xff800000d0847808 */ /* 0x004fe20005800000 */
[----:B------:R-:W-:Y:S01]  /*def0*/  FMUL.FTZ R189, R189, c[0x0][0x2ec] ;  /* 0x0000bb00bdbd7a20 */ /* 0x000fe20000410000 */
[----:B------:R-:W-:Y:S01]  /*df00*/  ISETP.GE.AND P3, PT, R2, R10, PT ;  /* 0x0000000a0200720c */ /* 0x000fe20003f66270 */
[----:B------:R-:W-:Y:S01]  /*df10*/  FMUL.FTZ R191, R191, c[0x0][0x2ec] ;  /* 0x0000bb00bfbf7a20 */ /* 0x000fe20000410000 */
[----:B----4-:R-:W-:Y:S01]  /*df20*/  FSEL R184, R211, -INF , !P5 ;  /* 0xff800000d3b87808 */ /* 0x010fe20006800000 */
[----:B------:R-:W-:Y:S01]  /*df30*/  FMUL.FTZ R182, R182, c[0x0][0x2ec] ;  /* 0x0000bb00b6b67a20 */ /* 0x000fe20000410000 */
[----:B---3--:R-:W-:Y:S01]  /*df40*/  FSEL R138, R13, -INF , !P3 ;  /* 0xff8000000d8a7808 */ /* 0x008fe20005800000 */
[----:B------:R-:W-:Y:S01]  /*df50*/  MUFU.TANH R176, R176 ;  /* 0x000000b000b07308 */ /* 0x000fe20000002400 */
[-C--:B------:R-:W-:Y:S01]  /*df60*/  ISETP.GE.AND P3, PT, R0, R9.reuse, PT ;  /* 0x000000090000720c */ /* 0x080fe20003f66270 */
[----:B------:R-:W-:Y:S01]  /*df70*/  FMUL.FTZ R179, R179, c[0x0][0x2ec] ;  /* 0x0000bb00b3b37a20 */ /* 0x000fe20000410000 */
[----:B-----5:R-:W-:Y:S01]  /*df80*/  FSEL R139, R133, -INF , !P4 ;  /* 0xff800000858b7808 */ /* 0x020fe20006000000 */
[----:B------:R-:W-:Y:S01]  /*df90*/  FMUL.FTZ R181, R181, c[0x0][0x2ec] ;  /* 0x0000bb00b5b57a20 */ /* 0x000fe20000410000 */
[C---:B------:R-:W-:Y:S01]  /*dfa0*/  HMMA.16816.F32 R16, R24.reuse, R32, R16 ;  /* 0x000000201810723c */ /* 0x040fe20000001810 */
[----:B------:R-:W-:Y:S01]  /*dfb0*/  FSEL R133, R210, -INF , !P3 ;  /* 0xff800000d2857808 */ /* 0x000fe20005800000 */
[----:B------:R-:W-:Y:S01]  /*dfc0*/  FMUL.FTZ R190, R190, c[0x0][0x2ec] ;  /* 0x0000bb00bebe7a20 */ /* 0x000fe20000410000 */
[----:B------:R-:W2:Y:S01]  /*dfd0*/  MUFU.TANH R135, R135 ;  /* 0x0000008700877308 */ /* 0x000ea20000002400 */
[----:B------:R-:W-:Y:S01]  /*dfe0*/  ISETP.GE.AND P3, PT, R2, R9, PT ;  /* 0x000000090200720c */ /* 0x000fe20003f66270 */
[----:B------:R-:W-:Y:S01]  /*dff0*/  FMUL.FTZ R180, R180, c[0x0][0x2ec] ;  /* 0x0000bb00b4b47a20 */ /* 0x000fe20000410000 */
[----:B------:R-:W-:Y:S01]  /*e000*/  ISETP.GE.AND P4, PT, R0, R11, PT ;  /* 0x0000000b0000720c */ /* 0x000fe20003f86270 */
[----:B------:R-:W-:Y:S01]  /*e010*/  FMUL.FTZ R183, R183, c[0x0][0x2ec] ;  /* 0x0000bb00b7b77a20 */ /* 0x000fe20000410000 */
[----:B------:R-:W-:Y:S01]  /*e020*/  HMMA.16816.F32 R24, R24, R34, R28 ;  /* 0x000000221818723c */ /* 0x000fe2000000181c */
[----:B-1----:R-:W-:-:S02]  /*e030*/  FSEL R185, R134, -INF , !P3 ;  /* 0xff80000086b97808 */ /* 0x002fc40005800000 */
[----:B------:R-:W-:Y:S01]  /*e040*/  MUFU.TANH R177, R177 ;  /* 0x000000b100b17308 */ /* 0x000fe20000002400 */
[----:B------:R-:W-:Y:S02]  /*e050*/  ISETP.GE.AND P3, PT, R2, R11, PT ;  /* 0x0000000b0200720c */ /* 0x000fe40003f66270 */
[----:B------:R-:W-:Y:S02]  /*e060*/  FSEL R13, R228, -INF , !P4 ;  /* 0xff800000e40d7808 */ /* 0x000fe40006000000 */
[C---:B------:R-:W-:Y:S02]  /*e070*/  ISETP.GE.AND P5, PT, R3.reuse, R9, PT ;  /* 0x000000090300720c */ /* 0x040fe40003fa6270 */
[----:B------:R-:W-:Y:S01]  /*e080*/  ISETP.GE.AND P4, PT, R3, R11, PT ;  /* 0x0000000b0300720c */ /* 0x000fe20003f86270 */
[----:B------:R-:W-:Y:S01]  /*e090*/  MUFU.TANH R195, R188 ;  /* 0x000000bc00c37308 */ /* 0x000fe20000002400 */
[----:B--2---:R-:W-:Y:S02]  /*e0a0*/  FSEL R186, R135, -INF , !P5 ;  /* 0xff80000087ba7808 */ /* 0x004fe40006800000 */
[----:B------:R-:W-:-:S02]  /*e0b0*/  ISETP.GE.AND P5, PT, R2, R12, PT ;  /* 0x0000000c0200720c */ /* 0x000fc40003fa6270 */
[C---:B------:R-:W-:Y:S01]  /*e0c0*/  HMMA.16816.F32 R16, R4.reuse, R20, R16 ;  /* 0x000000140410723c */ /* 0x040fe20000001810 */
[C---:B------:R-:W-:Y:S02]  /*e0d0*/  IADD3 R2, R0.reuse, 0x18, RZ ;  /* 0x0000001800027810 */ /* 0x040fe40007ffe0ff */
[----:B------:R-:W1:Y:S04]  /*e0e0*/  MUFU.TANH R196, R189 ;  /* 0x000000bd00c47308 */ /* 0x000e680000002400 */
[----:B------:R-:W-:Y:S01]  /*e0f0*/  FSEL R20, R229, -INF , !P0 ;  /* 0xff800000e5147808 */ /* 0x000fe20004000000 */
[----:B------:R-:W-:Y:S01]  /*e100*/  HMMA.16816.F32 R24, R4, R22, R24 ;  /* 0x000000160418723c */ /* 0x000fe20000001818 */
[----:B------:R-:W-:Y:S02]  /*e110*/  ISETP.GE.AND P0, PT, R3, R12, PT ;  /* 0x0000000c0300720c */ /* 0x000fe40003f06270 */
[----:B------:R-:W-:Y:S01]  /*e120*/  MUFU.TANH R8, R191 ;  /* 0x000000bf00087308 */ /* 0x000fe20000002400 */
[----:B------:R-:W-:-:S03]  /*e130*/  IADD3 R3, R0, 0x11, RZ ;  /* 0x0000001100037810 */ /* 0x000fc60007ffe0ff */
[----:B------:R-:W-:-:S04]  /*e140*/  IADD3 R4, R0, 0x10, RZ ;  /* 0x0000001000047810 */ /* 0x000fc80007ffe0ff */
[----:B------:R-:W2:Y:S05]  /*e150*/  MUFU.TANH R182, R182 ;  /* 0x000000b600b67308 */ /* 0x000eaa0000002400 */
[----:B------:R-:W-:Y:S01]  /*e160*/  FMUL.FTZ R5, R19, c[0x0][0x2ec] ;  /* 0x0000bb0013057a20 */ /* 0x000fe20000410000 */
[----:B------:R-:W-:Y:S01]  /*e170*/  FSEL R19, R176, -INF , !P3 ;  /* 0xff800000b0137808 */ /* 0x000fe20005800000 */
[----:B------:R-:W-:Y:S01]  /*e180*/  FMUL.FTZ R18, R18, c[0x0][0x2ec] ;  /* 0x0000bb0012127a20 */ /* 0x000fe20000410000 */
[----:B------:R-:W-:Y:S01]  /*e190*/  MUFU.TANH R178, R178 ;  /* 0x000000b200b27308 */ /* 0x000fe20000002400 */
[----:B------:R-:W-:Y:S01]  /*e1a0*/  ISETP.GE.AND P3, PT, R0, R12, PT ;  /* 0x0000000c0000720c */ /* 0x000fe20003f66270 */
[----:B------:R-:W-:Y:S01]  /*e1b0*/  FMUL.FTZ R16, R16, c[0x0][0x2ec] ;  /* 0x0000bb0010107a20 */ /* 0x000fe20000410000 */
[----:B------:R-:W-:Y:S01]  /*e1c0*/  IADD3 R0, R0, 0x19, RZ ;  /* 0x0000001900007810 */ /* 0x000fe20007ffe0ff */
[----:B------:R-:W-:Y:S01]  /*e1d0*/  FMUL.FTZ R17, R17, c[0x0][0x2ec] ;  /* 0x0000bb0011117a20 */ /* 0x000fe20000410000 */
[----:B------:R-:W-:Y:S01]  /*e1e0*/  FSEL R14, R14, -INF , !P3 ;  /* 0xff8000000e0e7808 */ /* 0x000fe20005800000 */
[----:B------:R-:W-:Y:S01]  /*e1f0*/  FMUL.FTZ R24, R24, c[0x0][0x2ec] ;  /* 0x0000bb0018187a20 */ /* 0x000fe20000410000 */
[----:B------:R-:W-:Y:S01]  /*e200*/  ISETP.GE.AND P3, PT, R3, R10, PT ;  /* 0x0000000a0300720c */ /* 0x000fe20003f66270 */
[----:B------:R-:W3:Y:S01]  /*e210*/  MUFU.TANH R15, R179 ;  /* 0x000000b3000f7308 */ /* 0x000ee20000002400 */
[----:B------:R-:W-:-:S02]  /*e220*/  FMUL.FTZ R25, R25, c[0x0][0x2ec] ;  /* 0x0000bb0019197a20 */ /* 0x000fc40000410000 */
[----:B-1----:R-:W-:Y:S01]  /*e230*/  FSEL R196, R196, -INF , !P3 ;  /* 0xff800000c4c47808 */ /* 0x002fe20005800000 */
[----:B------:R-:W-:Y:S01]  /*e240*/  FMUL.FTZ R26, R26, c[0x0][0x2ec] ;  /* 0x0000bb001a1a7a20 */ /* 0x000fe20000410000 */
[----:B------:R-:W-:-:S03]  /*e250*/  ISETP.GE.AND P3, PT, R2, R9, PT ;  /* 0x000000090200720c */ /* 0x000fc60003f66270 */
[----:B------:R1:W-:Y:S01]  /*e260*/  MUFU.TANH R191, R18 ;  /* 0x0000001200bf7308 */ /* 0x0003e20000002400 */
[----:B--2---:R-:W-:Y:S02]  /*e270*/  FSEL R200, R182, -INF , !P3 ;  /* 0xff800000b6c87808 */ /* 0x004fe40005800000 */
[----:B------:R-:W-:-:S05]  /*e280*/  ISETP.GE.AND P3, PT, R3, R12, PT ;  /* 0x0000000c0300720c */ /* 0x000fca0003f66270 */
[----:B------:R-:W-:Y:S01]  /*e290*/  MUFU.TANH R181, R181 ;  /* 0x000000b500b57308 */ /* 0x000fe20000002400 */
[----:B---3--:R-:W-:Y:S02]  /*e2a0*/  FSEL R15, R15, -INF , !P0 ;  /* 0xff8000000f0f7808 */ /* 0x008fe40004000000 */
[----:B------:R-:W-:-:S05]  /*e2b0*/  ISETP.GE.AND P0, PT, R4, R9, PT ;  /* 0x000000090400720c */ /* 0x000fca0003f06270 */
[----:B------:R-:W2:Y:S01]  /*e2c0*/  MUFU.TANH R202, R190 ;  /* 0x000000be00ca7308 */ /* 0x000ea20000002400 */
[----:B-1----:R-:W-:Y:S02]  /*e2d0*/  FSEL R18, R177, -INF , !P4 ;  /* 0xff800000b1127808 */ /* 0x002fe40006000000 */
[----:B------:R-:W-:-:S04]  /*e2e0*/  ISETP.GE.AND P4, PT, R4, R10, PT ;  /* 0x0000000a0400720c */ /* 0x000fc80003f86270 */
[----:B------:R-:W-:Y:S01]  /*e2f0*/  FSEL R195, R195, -INF , !P4 ;  /* 0xff800000c3c37808 */ /* 0x000fe20006000000 */
[----:B------:R-:W1:Y:S01]  /*e300*/  MUFU.TANH R5, R5 ;  /* 0x0000000500057308 */ /* 0x000e620000002400 */
[----:B------:R-:W-:-:S04]  /*e310*/  ISETP.GE.AND P4, PT, R3, R9, PT ;  /* 0x000000090300720c */ /* 0x000fc80003f86270 */
[----:B------:R-:W-:Y:S02]  /*e320*/  FSEL R201, R8, -INF , !P4 ;  /* 0xff80000008c97808 */ /* 0x000fe40006000000 */
[----:B------:R-:W-:Y:S01]  /*e330*/  ISETP.GE.AND P4, PT, R3, R11, PT ;  /* 0x0000000b0300720c */ /* 0x000fe20003f86270 */
[----:B------:R-:W-:Y:S01]  /*e340*/  MUFU.TANH R180, R180 ;  /* 0x000000b400b47308 */ /* 0x000fe20000002400 */
[----:B------:R-:W-:Y:S01]  /*e350*/  FMUL.FTZ R3, R27, c[0x0][0x2ec] ;  /* 0x0000bb001b037a20 */ /* 0x000fe20000410000 */
[----:B--2---:R-:W-:Y:S02]  /*e360*/  FSEL R202, R202, -INF , !P0 ;  /* 0xff800000caca7808 */ /* 0x004fe40004000000 */
[----:B------:R-:W-:-:S04]  /*e370*/  ISETP.GE.AND P0, PT, R4, R12, PT ;  /* 0x0000000c0400720c */ /* 0x000fc80003f06270 */
[----:B------:R2:W3:Y:S01]  /*e380*/  MUFU.TANH R187, R16 ;  /* 0x0000001000bb7308 */ /* 0x0004e20000002400 */
[----:B-1----:R-:W-:Y:S02]  /*e390*/  FSEL R192, R5, -INF , !P3 ;  /* 0xff80000005c07808 */ /* 0x002fe40005800000 */
[----:B------:R-:W-:Y:S02]  /*e3a0*/  ISETP.GE.AND P3, PT, R244, 0x6, PT ;  /* 0x00000006f400780c */ /* 0x000fe40003f66270 */
[----:B------:R-:W-:Y:S01]  /*e3b0*/  FSEL R191, R191, -INF , !P0 ;  /* 0xff800000bfbf7808 */ /* 0x000fe20004000000 */
[----:B------:R-:W-:Y:S01]  /*e3c0*/  BAR.SYNC.DEFER_BLOCKING 0x0 ;  /* 0x0000000000007b1d */ /* 0x000fe20000010000 */
[----:B------:R-:W-:-:S05]  /*e3d0*/  ISETP.GE.AND P0, PT, R0, R12, PT ;  /* 0x0000000c0000720c */ /* 0x000fca0003f06270 */
[----:B------:R-:W-:Y:S01]  /*e3e0*/  MUFU.TANH R183, R183 ;  /* 0x000000b700b77308 */ /* 0x000fe20000002400 */
[----:B--2---:R-:W-:Y:S02]  /*e3f0*/  FSEL R16, R178, -INF , !P5 ;  /* 0xff800000b2107808 */ /* 0x004fe40006800000 */
[----:B------:R-:W-:-:S05]  /*e400*/  ISETP.GE.AND P5, PT, R0, R10, PT ;  /* 0x0000000a0000720c */ /* 0x000fca0003fa6270 */
[----:B------:R1:W2:Y:S01]  /*e410*/  MUFU.TANH R188, R17 ;  /* 0x0000001100bc7308 */ /* 0x0002a20000002400 */
[----:B------:R-:W-:Y:S02]  /*e420*/  FSEL R198, R181, -INF , !P5 ;  /* 0xff800000b5c67808 */ /* 0x000fe40006800000 */
[----:B------:R-:W-:-:S05]  /*e430*/  ISETP.GE.AND P5, PT, R4, R11, PT ;  /* 0x0000000b0400720c */ /* 0x000fca0003fa6270 */
[----:B------:R-:W-:Y:S01]  /*e440*/  MUFU.TANH R189, R24 ;  /* 0x0000001800bd7308 */ /* 0x000fe20000002400 */
[----:B---3--:R-:W-:Y:S02]  /*e450*/  FSEL R187, R187, -INF , !P5 ;  /* 0xff800000bbbb7808 */ /* 0x008fe40006800000 */
[----:B------:R-:W-:-:S05]  /*e460*/  ISETP.GE.AND P5, PT, R0, R11, PT ;  /* 0x0000000b0000720c */ /* 0x000fca0003fa6270 */
[----:B------:R-:W3:Y:S01]  /*e470*/  MUFU.TANH R190, R25 ;  /* 0x0000001900be7308 */ /* 0x000ee20000002400 */
[----:B-1----:R-:W-:Y:S02]  /*e480*/  FSEL R17, R231, -INF , !P6 ;  /* 0xff800000e7117808 */ /* 0x002fe40007000000 */
[----:B------:R-:W-:Y:S02]  /*e490*/  ISETP.GE.AND P6, PT, R2, R10, PT ;  /* 0x0000000a0200720c */ /* 0x000fe40003fc6270 */
[----:B--2---:R-:W-:Y:S02]  /*e4a0*/  FSEL R188, R188, -INF , !P4 ;  /* 0xff800000bcbc7808 */ /* 0x004fe40006000000 */
[----:B------:R-:W-:Y:S01]  /*e4b0*/  FSEL R197, R180, -INF , !P6 ;  /* 0xff800000b4c57808 */ /* 0x000fe20007000000 */
[----:B------:R-:W1:Y:S01]  /*e4c0*/  MUFU.TANH R4, R26 ;  /* 0x0000001a00047308 */ /* 0x000e620000002400 */
[----:B------:R-:W-:Y:S02]  /*e4d0*/  ISETP.GE.AND P6, PT, R0, R9, PT ;  /* 0x000000090000720c */ /* 0x000fe40003fc6270 */
[----:B------:R-:W-:-:S02]  /*e4e0*/  ISETP.GE.AND P4, PT, R2, R12, PT ;  /* 0x0000000c0200720c */ /* 0x000fc40003f86270 */
[----:B------:R-:W-:Y:S02]  /*e4f0*/  FSEL R199, R183, -INF , !P6 ;  /* 0xff800000b7c77808 */ /* 0x000fe40007000000 */
[----:B------:R-:W-:Y:S01]  /*e500*/  ISETP.GE.AND P6, PT, R2, R11, PT ;  /* 0x0000000b0200720c */ /* 0x000fe20003fc6270 */
[----:B------:R-:W2:Y:S01]  /*e510*/  MUFU.TANH R3, R3 ;  /* 0x0000000300037308 */ /* 0x000ea20000002400 */
[----:B---3--:R-:W-:Y:S02]  /*e520*/  FSEL R190, R190, -INF , !P5 ;  /* 0xff800000bebe7808 */ /* 0x008fe40006800000 */
[----:B------:R-:W-:Y:S02]  /*e530*/  FSEL R189, R189, -INF , !P6 ;  /* 0xff800000bdbd7808 */ /* 0x000fe40007000000 */
[----:B-1----:R-:W-:Y:S02]  /*e540*/  FSEL R193, R4, -INF , !P4 ;  /* 0xff80000004c17808 */ /* 0x002fe40006000000 */
[----:B--2---:R-:W-:Y:S01]  /*e550*/  FSEL R194, R3, -INF , !P0 ;  /* 0xff80000003c27808 */ /* 0x004fe20004000000 */
        /* <DEDUP_REMOVED lines=45> */
.L_x_1187:
[----:B------:R-:W-:Y:S05]  /*e830*/  BSYNC B0 ;  /* 0x0000000000007941 */ /* 0x000fea0003800000 */
.L_x_1186:
[----:B------:R-:W0:Y:S02]  /*e840*/  LDGDEPBAR ;  /* 0x00000000000079af */ /* 0x000e240000000000 */
.L_x_1185:
        /* <DEDUP_REMOVED lines=18> */
[----:B-1----:R-:W1:Y:S01]  /*e970*/  SHFL.BFLY PT, R4, R0, 0x2, 0x1f ;  /* 0x0c401f0000047f89 */ /* 0x002e6200000e0000 */
        /* <DEDUP_REMOVED lines=13> */
[----:B------:R-:W-:-:S03]  /*ea50*/  FSEL R2, R2, RZ, P1 ;  /* 0x000000ff02027208 */ /* 0x000fc60000800000 */
[----:B------:R-:W-:Y:S02]  /*ea60*/  FADD.FTZ R5, R205, -R0 ;  /* 0x80000000cd057221 */ /* 0x000fe40000010000 */
[--C-:B------:R-:W-:Y:S02]  /*ea70*/  FFMA.FTZ R13, R13, c[0x0][0x23c], -R2.reuse ;  /* 0x00008f000d0d7a23 */ /* 0x100fe40000010802 */
[--C-:B------:R-:W-:Y:S01]  /*ea80*/  FFMA.FTZ R20, R20, c[0x0][0x23c], -R2.reuse ;  /* 0x00008f0014147a23 */ /* 0x100fe20000010802 */
[----:B--2---:R-:W-:Y:S01]  /*ea90*/  FMNMX.FTZ R3, R3, R4, !PT ;  /* 0x0000000403037209 */ /* 0x004fe20007810000 */
[----:B------:R-:W-:Y:S01]  /*eaa0*/  MUFU.EX2 R237, R13 ;  /* 0x0000000d00ed7308 */ /* 0x000fe20000000800 */
[----:B------:R-:W-:Y:S02]  /*eab0*/  FFMA.FTZ R19, R19, c[0x0][0x23c], -R2 ;  /* 0x00008f0013137a23 */ /* 0x000fe40000010802 */
[C---:B------:R-:W-:Y:S01]  /*eac0*/  FSETP.NEU.FTZ.AND P0, PT, R3.reuse, -INF , PT ;  /* 0xff8000000300780b */ /* 0x040fe20003f1d000 */
[----:B------:R-:W-:-:S02]  /*ead0*/  FMUL.FTZ R9, R3, c[0x0][0x23c] ;  /* 0x00008f0003097a20 */ /* 0x000fc40000410000 */
[----:B------:R-:W-:Y:S01]  /*eae0*/  FFMA.FTZ R18, R18, c[0x0][0x23c], -R2 ;  /* 0x00008f0012127a23 */ /* 0x000fe20000010802 */
[----:B------:R-:W-:Y:S01]  /*eaf0*/  FSEL R4, R3, RZ, P0 ;  /* 0x000000ff03047208 */ /* 0x000fe20000000000 */
[----:B------:R1:W2:Y:S01]  /*eb00*/  MUFU.EX2 R236, R20 ;  /* 0x0000001400ec7308 */ /* 0x0002a20000000800 */
[----:B------:R-:W-:Y:S01]  /*eb10*/  FSEL R9, R9, RZ, P0 ;  /* 0x000000ff09097208 */ /* 0x000fe20000000000 */
[----:B------:R-:W-:-:S04]  /*eb20*/  FMUL.FTZ R5, R5, c[0x0][0x23c] ;  /* 0x00008f0005057a20 */ /* 0x000fc80000410000 */
[--C-:B------:R-:W-:Y:S02]  /*eb30*/  FFMA.FTZ R0, R15, c[0x0][0x23c], -R9.reuse ;  /* 0x00008f000f007a23 */ /* 0x100fe40000010809 */
[--C-:B------:R-:W-:Y:S01]  /*eb40*/  FFMA.FTZ R17, R17, c[0x0][0x23c], -R9.reuse ;  /* 0x00008f0011117a23 */ /* 0x100fe20000010809 */
[----:B------:R-:W-:Y:S01]  /*eb50*/  MUFU.EX2 R238, R19 ;  /* 0x0000001300ee7308 */ /* 0x000fe20000000800 */
[--C-:B------:R-:W-:Y:S02]  /*eb60*/  FFMA.FTZ R16, R16, c[0x0][0x23c], -R9.reuse ;  /* 0x00008f0010107a23 */ /* 0x100fe40000010809 */
[----:B------:R-:W-:Y:S01]  /*eb70*/  FFMA.FTZ R14, R14, c[0x0][0x23c], -R9 ;  /* 0x00008f000e0e7a23 */ /* 0x000fe20000010809 */
[----:B-1----:R-:W-:Y:S04]  /*eb80*/  LDSM.16.MT88.4 R20, [R218+0xb000] ;  /* 0x00b00000da14783b */ /* 0x002fe80000004200 */
[----:B------:R1:W-:Y:S08]  /*eb90*/  MUFU.EX2 R234, R0 ;  /* 0x0000000000ea7308 */ /* 0x0003f00000000800 */
[----:B------:R-:W3:Y:S01]  /*eba0*/  MUFU.EX2 R239, R18 ;  /* 0x0000001200ef7308 */ /* 0x000ee20000000800 */
[----:B-1----:R-:W-:-:S07]  /*ebb0*/  FADD.FTZ R0, R204, -R4 ;  /* 0x80000004cc007221 */ /* 0x002fce0000010000 */
[----:B------:R-:W-:Y:S01]  /*ebc0*/  MUFU.EX2 R233, R17 ;  /* 0x0000001100e97308 */ /* 0x000fe20000000800 */
[----:B--2---:R-:W-:Y:S01]  /*ebd0*/  F2FP.PACK_AB R4, R236, R237 ;  /* 0x000000edec04723e */ /* 0x004fe200000000ff */
[----:B------:R-:W-:Y:S01]  /*ebe0*/  FMUL.FTZ R0, R0, c[0x0][0x23c] ;  /* 0x00008f0000007a20 */ /* 0x000fe20000410000 */
[----:B---3--:R-:W-:-:S05]  /*ebf0*/  F2FP.PACK_AB R6, R239, R238 ;  /* 0x000000eeef06723e */ /* 0x008fca00000000ff */
[----:B------:R1:W2:Y:S08]  /*ec00*/  MUFU.EX2 R13, R0 ;  /* 0x00000000000d7308 */ /* 0x0002b00000000800 */
[----:B------:R3:W-:Y:S01]  /*ec10*/  MUFU.EX2 R235, R16 ;  /* 0x0000001000eb7308 */ /* 0x0007e20000000800 */
[----:B-1----:R-:W-:-:S07]  /*ec20*/  FMNMX.FTZ R0, R226, R132, !PT ;  /* 0x00000084e2007209 */ /* 0x002fce0007810000 */
[----:B------:R-:W-:Y:S01]  /*ec30*/  MUFU.EX2 R232, R14 ;  /* 0x0000000e00e87308 */ /* 0x000fe20000000800 */
[-C--:B--2---:R-:W-:Y:S01]  /*ec40*/  FMUL.FTZ R146, R146, R13.reuse ;  /* 0x0000000d92927220 */ /* 0x084fe20000410000 */
[----:B------:R-:W-:Y:S01]  /*ec50*/  FMNMX.FTZ R8, R137, R0, !PT ;  /* 0x0000000089087209 */ /* 0x000fe20007810000 */
[----:B------:R-:W-:Y:S01]  /*ec60*/  FMUL.FTZ R147, R147, R13 ;  /* 0x0000000d93937220 */ /* 0x000fe20000410000 */
[----:B------:R-:W-:Y:S01]  /*ec70*/  FMNMX.FTZ R0, R207, R133, !PT ;  /* 0x00000085cf007209 */ /* 0x000fe20007810000 */
[-C--:B------:R-:W-:Y:S01]  /*ec80*/  FMUL.FTZ R154, R154, R13.reuse ;  /* 0x0000000d9a9a7220 */ /* 0x080fe20000410000 */
[----:B------:R-:W-:Y:S01]  /*ec90*/  FMNMX.FTZ R8, R138, R8, !PT ;  /* 0x000000088a087209 */ /* 0x000fe20007810000 */
[----:B---3--:R-:W-:Y:S01]  /*eca0*/  LDSM.16.MT88.4 R16, [R215+0xb000] ;  /* 0x00b00000d710783b */ /* 0x008fe20000004200 */
[----:B------:R-:W-:Y:S01]  /*ecb0*/  FMNMX.FTZ R0, R184, R0, !PT ;  /* 0x00000000b8007209 */ /* 0x000fe20007810000 */
[----:B------:R-:W1:Y:S01]  /*ecc0*/  MUFU.EX2 R14, R5 ;  /* 0x00000005000e7308 */ /* 0x000e620000000800 */
[----:B------:R-:W-:Y:S01]  /*ecd0*/  FMNMX.FTZ R8, R139, R8, !PT ;  /* 0x000000088b087209 */ /* 0x000fe20007810000 */
[-C--:B------:R-:W-:Y:S01]  /*ece0*/  FMUL.FTZ R155, R155, R13.reuse ;  /* 0x0000000d9b9b7220 */ /* 0x080fe20000410000 */
        /* <DEDUP_REMOVED lines=11> */
[----:B------:R-:W-:Y:S01]  /*eda0*/  FMUL.FTZ R43, R43, R13 ;  /* 0x0000000d2b2b7220 */ /* 0x000fe20000410000 */
[----:B------:R-:W-:Y:S01]  /*edb0*/  FMNMX.FTZ R10, R201, R0, !PT ;  /* 0x00000000c90a7209 */ /* 0x000fe20007810000 */
[----:B-1----:R-:W-:Y:S01]  /*edc0*/  FMUL.FTZ R144, R144, R14 ;  /* 0x0000000e90907220 */ /* 0x002fe20000410000 */
[----:B------:R-:W-:Y:S01]  /*edd0*/  FMNMX.FTZ R0, R198, R8, !PT ;  /* 0x00000008c6007209 */ /* 0x000fe20007810000 */
[----:B------:R-:W-:Y:S01]  /*ede0*/  FMUL.FTZ R145, R145, R14 ;  /* 0x0000000e91917220 */ /* 0x000fe20000410000 */
[----:B------:R-:W-:Y:S01]  /*edf0*/  F2FP.PACK_AB R5, R233, R232 ;  /* 0x000000e8e905723e */ /* 0x000fe200000000ff */
[-C--:B------:R-:W-:Y:S01]  /*ee00*/  FMUL.FTZ R152, R152, R14.reuse ;  /* 0x0000000e98987220 */ /* 0x080fe20000410000 */
[----:B------:R-:W-:Y:S01]  /*ee10*/  F2FP.PACK_AB R7, R234, R235 ;  /* 0x000000ebea07723e */ /* 0x000fe200000000ff */
[----:B------:R-:W1:Y:S01]  /*ee20*/  SHFL.BFLY PT, R8, R0, 0x2, 0x1f ;  /* 0x0c401f0000087f89 */ /* 0x000e6200000e0000 */
        /* <DEDUP_REMOVED lines=15> */
[----:B-1----:R-:W-:Y:S01]  /*ef20*/  FMNMX.FTZ R8, R0, R8, !PT ;  /* 0x0000000800087209 */ /* 0x002fe20007810000 */
[----:B------:R-:W-:Y:S01]  /*ef30*/  FMUL.FTZ R57, R57, R14 ;  /* 0x0000000e39397220 */ /* 0x000fe20000410000 */
[----:B------:R-:W-:Y:S01]  /*ef40*/  FMNMX.FTZ R0, R200, R10, !PT ;  /* 0x0000000ac8007209 */ /* 0x000fe20007810000 */
[----:B------:R-:W-:-:S02]  /*ef50*/  FMUL.FTZ R58, R58, R13 ;  /* 0x0000000d3a3a7220 */ /* 0x000fc40000410000 */
[----:B------:R-:W1:Y:S01]  /*ef60*/  SHFL.BFLY PT, R10, R8, 0x1, 0x1f ;  /* 0x0c201f00080a7f89 */ /* 0x000e6200000e0000 */
[----:B------:R-:W-:Y:S01]  /*ef70*/  FMNMX.FTZ R0, R199, R0, !PT ;  /* 0x00000000c7007209 */ /* 0x000fe20007810000 */
[-C--:B------:R-:W-:Y:S01]  /*ef80*/  FMUL.FTZ R59, R59, R13.reuse ;  /* 0x0000000d3b3b7220 */ /* 0x080fe20000410000 */
[C---:B------:R-:W-:Y:S01]  /*ef90*/  HMMA.16816.F32 R168, R4.reuse, R178, R168 ;  /* 0x000000b204a8723c */ /* 0x040fe200000018a8 */
[-C--:B------:R-:W-:Y:S02]  /*efa0*/  FMUL.FTZ R60, R60, R14.reuse ;  /* 0x0000000e3c3c7220 */ /* 0x080fe40000410000 */
[----:B------:R-:W2:Y:S01]  /*efb0*/  SHFL.BFLY PT, R11, R0, 0x2, 0x1f ;  /* 0x0c401f00000b7f89 */ /* 0x000ea200000e0000 */
        /* <DEDUP_REMOVED lines=10> */
[----:B------:R-:W-:Y:S01]  /*f060*/  FMUL.FTZ R77, R77, R14 ;  /* 0x0000000e4d4d7220 */ /* 0x000fe20000410000 */
[----:B-1----:R-:W-:Y:S01]  /*f070*/  FMNMX.FTZ R136, R8, R10, !PT ;  /* 0x0000000a08887209 */ /* 0x002fe20007810000 */
[----:B------:R-:W-:-:S02]  /*f080*/  FMUL.FTZ R88, R88, R14 ;  /* 0x0000000e58587220 */ /* 0x000fc40000410000 */
[-C--:B------:R-:W-:Y:S01]  /*f090*/  FMUL.FTZ R78, R78, R13.reuse ;  /* 0x0000000d4e4e7220 */ /* 0x080fe20000410000 */
[C---:B------:R-:W-:Y:S01]  /*f0a0*/  HMMA.16816.F32 R56, R4.reuse, R32, R56 ;  /* 0x000000200438723c */ /* 0x040fe20000001838 */
[-C--:B------:R-:W-:Y:S01]  /*f0b0*/  FMUL.FTZ R79, R79, R13.reuse ;  /* 0x0000000d4f4f7220 */ /* 0x080fe20000410000 */
[----:B------:R-:W-:Y:S01]  /*f0c0*/  FSETP.NEU.FTZ.AND P1, PT, R136, -INF , PT ;  /* 0xff8000008800780b */ /* 0x000fe20003f3d000 */
        /* <DEDUP_REMOVED lines=27> */
[----:B------:R-:W-:Y:S01]  /*f280*/  FMUL.FTZ R127, R127, R13 ;  /* 0x0000000d7f7f7220 */ /* 0x000fe20000410000 */
[----:B------:R-:W-:Y:S01]  /*f290*/  HMMA.16816.F32 R104, R4, R20, R104 ;  /* 0x000000140468723c */ /* 0x000fe20000001868 */
[----:B------:R-:W-:-:S04]  /*f2a0*/  FFMA.FTZ R10, R187, c[0x0][0x23c], -R2 ;  /* 0x00008f00bb0a7a23 */ /* 0x000fc80000010802 */
[----:B------:R1:W-:Y:S03]  /*f2b0*/  MUFU.EX2 R204, R10 ;  /* 0x0000000a00cc7308 */ /* 0x0003e60000000800 */
[C---:B------:R-:W-:Y:S08]  /*f2c0*/  HMMA.16816.F32 R108, R4.reuse, R22, R108 ;  /* 0x00000016046c723c */ /* 0x040ff0000000186c */
[----:B------:R-:W-:Y:S01]  /*f2d0*/  HMMA.16816.F32 R120, R4, R24, R120 ;  /* 0x000000180478723c */ /* 0x000fe20000001878 */
[----:B-1----:R-:W-:-:S07]  /*f2e0*/  FFMA.FTZ R10, R188, c[0x0][0x23c], -R2 ;  /* 0x00008f00bc0a7a23 */ /* 0x002fce0000010802 */
[----:B------:R-:W-:Y:S01]  /*f2f0*/  HMMA.16816.F32 R208, R4, R26, R124 ;  /* 0x0000001a04d0723c */ /* 0x000fe2000000187c */
[----:B------:R1:W3:Y:S06]  /*f300*/  MUFU.EX2 R203, R10 ;  /* 0x0000000a00cb7308 */ /* 0x0002ec0000000800 */
[----:B--2---:R-:W-:Y:S01]  /*f310*/  FMNMX.FTZ R4, R11, R0, !PT ;  /* 0x000000000b047209 */ /* 0x004fe20007810000 */
[----:B------:R-:W-:-:S04]  /*f320*/  FMUL.FTZ R0, R136, c[0x0][0x23c] ;  /* 0x00008f0088007a20 */ /* 0x000fc80000410000 */
[----:B------:R-:W2:Y:S01]  /*f330*/  SHFL.BFLY PT, R6, R4, 0x1, 0x1f ;  /* 0x0c201f0004067f89 */ /* 0x000ea200000e0000 */
[----:B------:R-:W-:Y:S01]  /*f340*/  FSEL R0, R0, RZ, P1 ;  /* 0x000000ff00007208 */ /* 0x000fe20000800000 */
[----:B-1----:R-:W-:Y:S01]  /*f350*/  FFMA.FTZ R10, R189, c[0x0][0x23c], -R2 ;  /* 0x00008f00bd0a7a23 */ /* 0x002fe20000010802 */
[----:B---3--:R-:W-:-:S03]  /*f360*/  F2FP.PACK_AB R124, R203, R204 ;  /* 0x000000cccb7c723e */ /* 0x008fc600000000ff */
[----:B------:R-:W-:Y:S02]  /*f370*/  FFMA.FTZ R5, R132, c[0x0][0x23c], -R0 ;  /* 0x00008f0084057a23 */ /* 0x000fe40000010800 */
[----:B------:R-:W-:Y:S01]  /*f380*/  FFMA.FTZ R2, R190, c[0x0][0x23c], -R2 ;  /* 0x00008f00be027a23 */ /* 0x000fe20000010802 */
[----:B------:R-:W-:Y:S08]  /*f390*/  MUFU.EX2 R189, R10 ;  /* 0x0000000a00bd7308 */ /* 0x000ff00000000800 */
[----:B------:R1:W-:Y:S01]  /*f3a0*/  MUFU.EX2 R229, R5 ;  /* 0x0000000500e57308 */ /* 0x0003e20000000800 */
[----:B--2---:R-:W-:Y:S01]  /*f3b0*/  FMNMX.FTZ R135, R4, R6, !PT ;  /* 0x0000000604877209 */ /* 0x004fe20007810000 */
[----:B------:R-:W-:-:S06]  /*f3c0*/  FFMA.FTZ R4, R137, c[0x0][0x23c], -R0 ;  /* 0x00008f0089047a23 */ /* 0x000fcc0000010800 */
[----:B------:R2:W3:Y:S01]  /*f3d0*/  MUFU.EX2 R188, R2 ;  /* 0x0000000200bc7308 */ /* 0x0004e20000000800 */
[----:B------:R-:W-:-:S07]  /*f3e0*/  FSETP.NEU.FTZ.AND P0, PT, R135, -INF , PT ;  /* 0xff8000008700780b */ /* 0x000fce0003f1d000 */
[----:B------:R4:W-:Y:S01]  /*f3f0*/  MUFU.EX2 R228, R4 ;  /* 0x0000000400e47308 */ /* 0x0009e20000000800 */
[----:B-1----:R-:W-:-:S07]  /*f400*/  FFMA.FTZ R5, R138, c[0x0][0x23c], -R0 ;  /* 0x00008f008a057a23 */ /* 0x002fce0000010800 */
[----:B------:R1:W-:Y:S01]  /*f410*/  MUFU.EX2 R230, R5 ;  /* 0x0000000500e67308 */ /* 0x0003e20000000800 */
[----:B--2---:R-:W-:Y:S01]  /*f420*/  FFMA.FTZ R2, R191, c[0x0][0x23c], -R9 ;  /* 0x00008f00bf027a23 */ /* 0x004fe20000010809 */
[----:B---3--:R-:W-:Y:S01]  /*f430*/  F2FP.PACK_AB R126, R188, R189 ;  /* 0x000000bdbc7e723e */ /* 0x008fe200000000ff */
[----:B----4-:R-:W-:-:S05]  /*f440*/  FMUL.FTZ R4, R135, c[0x0][0x23c] ;  /* 0x00008f0087047a20 */ /* 0x010fca0000410000 */
[----:B------:R2:W-:Y:S01]  /*f450*/  MUFU.EX2 R187, R2 ;  /* 0x0000000200bb7308 */ /* 0x0005e20000000800 */
[----:B------:R-:W-:Y:S01]  /*f460*/  FSEL R8, R4, RZ, P0 ;  /* 0x000000ff04087208 */ /* 0x000fe20000000000 */
[----:B------:R-:W-:Y:S01]  /*f470*/  FFMA.FTZ R4, R139, c[0x0][0x23c], -R0 ;  /* 0x00008f008b047a23 */ /* 0x000fe20000010800 */
[----:B-1----:R-:W-:-:S05]  /*f480*/  FSEL R5, R136, RZ, P1 ;  /* 0x000000ff88057208 */ /* 0x002fca0000800000 */
[----:B------:R1:W-:Y:S01]  /*f490*/  MUFU.EX2 R231, R4 ;  /* 0x0000000400e77308 */ /* 0x0003e20000000800 */
[----:B------:R-:W-:Y:S01]  /*f4a0*/  FADD.FTZ R6, R226, -R5 ;  /* 0x80000005e2067221 */ /* 0x000fe20000010000 */
[----:B------:R-:W-:Y:S01]  /*f4b0*/  FSEL R5, R135, RZ, P0 ;  /* 0x000000ff87057208 */ /* 0x000fe20000000000 */
[----:B--2---:R-:W-:Y:S02]  /*f4c0*/  FFMA.FTZ R2, R192, c[0x0][0x23c], -R9 ;  /* 0x00008f00c0027a23 */ /* 0x004fe40000010809 */
[----:B------:R-:W-:-:S04]  /*f4d0*/  FMUL.FTZ R6, R6, c[0x0][0x23c] ;  /* 0x00008f0006067a20 */ /* 0x000fc80000410000 */
[----:B------:R-:W2:Y:S01]  /*f4e0*/  MUFU.EX2 R12, R6 ;  /* 0x00000006000c7308 */ /* 0x000ea20000000800 */
[----:B-1----:R-:W-:-:S07]  /*f4f0*/  FFMA.FTZ R4, R133, c[0x0][0x23c], -R8 ;  /* 0x00008f0085047a23 */ /* 0x002fce0000010808 */
[----:B------:R1:W-:Y:S01]  /*f500*/  MUFU.EX2 R225, R4 ;  /* 0x0000000400e17308 */ /* 0x0003e20000000800 */
[----:B--2---:R-:W-:Y:S01]  /*f510*/  FMUL.FTZ R148, R148, R12 ;  /* 0x0000000c94947220 */ /* 0x004fe20000410000 */
[----:B------:R-:W-:Y:S01]  /*f520*/  F2FP.PACK_AB R6, R231, R230 ;  /* 0x000000e6e706723e */ /* 0x000fe200000000ff */
[-C--:B------:R-:W-:Y:S02]  /*f530*/  FMUL.FTZ R149, R149, R12.reuse ;  /* 0x0000000c95957220 */ /* 0x080fe40000410000 */
[-C--:B------:R-:W-:Y:S02]  /*f540*/  FMUL.FTZ R160, R160, R12.reuse ;  /* 0x0000000ca0a07220 */ /* 0x080fe40000410000 */
[-C--:B------:R-:W-:Y:S02]  /*f550*/  FMUL.FTZ R161, R161, R12.reuse ;  /* 0x0000000ca1a17220 */ /* 0x080fe40000410000 */
[----:B-1----:R-:W-:Y:S02]  /*f560*/  FFMA.FTZ R4, R184, c[0x0][0x23c], -R8 ;  /* 0x00008f00b8047a23 */ /* 0x002fe40000010808 */
[----:B------:R-:W-:-:S02]  /*f570*/  FMUL.FTZ R36, R36, R12 ;  /* 0x0000000c24247220 */ /* 0x000fc40000410000 */
[----:B------:R1:W2:Y:S01]  /*f580*/  MUFU.EX2 R227, R4 ;  /* 0x0000000400e37308 */ /* 0x0002a20000000800 */
        /* <DEDUP_REMOVED lines=8> */
[----:B-1----:R-:W-:Y:S02]  /*f610*/  FFMA.FTZ R4, R185, c[0x0][0x23c], -R8 ;  /* 0x00008f00b9047a23 */ /* 0x002fe40000010808 */
        /* <DEDUP_REMOVED lines=11> */
[----:B--2---:R-:W-:Y:S01]  /*f6d0*/  F2FP.PACK_AB R5, R227, R225 ;  /* 0x000000e1e305723e */ /* 0x004fe200000000ff */
        /* <DEDUP_REMOVED lines=13> */
[----:B------:R-:W1:Y:S01]  /*f7b0*/  MUFU.EX2 R186, R2 ;  /* 0x0000000200ba7308 */ /* 0x000e620000000800 */
[-C--:B--2---:R-:W-:Y:S02]  /*f7c0*/  FMUL.FTZ R150, R150, R11.reuse ;  /* 0x0000000b96967220 */ /* 0x084fe40000410000 */
[-C--:B------:R-:W-:Y:S02]  /*f7d0*/  FMUL.FTZ R151, R151, R11.reuse ;  /* 0x0000000b97977220 */ /* 0x080fe40000410000 */
[-C--:B------:R-:W-:Y:S02]  /*f7e0*/  FMUL.FTZ R162, R162, R11.reuse ;  /* 0x0000000ba2a27220 */ /* 0x080fe40000410000 */
[-C--:B------:R-:W-:Y:S01]  /*f7f0*/  FMUL.FTZ R163, R163, R11.reuse ;  /* 0x0000000ba3a37220 */ /* 0x080fe20000410000 */
[----:B------:R2:W3:Y:S01]  /*f800*/  MUFU.EX2 R205, R4 ;  /* 0x0000000400cd7308 */ /* 0x0004e20000000800 */
[----:B------:R-:W-:-:S02]  /*f810*/  FMUL.FTZ R38, R38, R11 ;  /* 0x0000000b26267220 */ /* 0x000fc40000410000 */
[-C--:B------:R-:W-:Y:S02]  /*f820*/  FMUL.FTZ R39, R39, R11.reuse ;  /* 0x0000000b27277220 */ /* 0x080fe40000410000 */
[-C--:B------:R-:W-:Y:S02]  /*f830*/  FMUL.FTZ R54, R54, R11.reuse ;  /* 0x0000000b36367220 */ /* 0x080fe40000410000 */
[----:B------:R-:W-:Y:S01]  /*f840*/  FMUL.FTZ R55, R55, R11 ;  /* 0x0000000b37377220 */ /* 0x000fe20000410000 */
[----:B-1----:R-:W-:Y:S01]  /*f850*/  F2FP.PACK_AB R125, R186, R187 ;  /* 0x000000bbba7d723e */ /* 0x002fe200000000ff */
[----:B------:R-:W-:Y:S02]  /*f860*/  FFMA.FTZ R2, R193, c[0x0][0x23c], -R9 ;  /* 0x00008f00c1027a23 */ /* 0x000fe40000010809 */
[-C--:B------:R-:W-:Y:S02]  /*f870*/  FMUL.FTZ R70, R70, R11.reuse ;  /* 0x0000000b46467220 */ /* 0x080fe40000410000 */
[----:B------:R1:W-:Y:S01]  /*f880*/  MUFU.EX2 R185, R2 ;  /* 0x0000000200b97308 */ /* 0x0003e20000000800 */
        /* <DEDUP_REMOVED lines=10> */
[----:B-1----:R-:W-:Y:S02]  /*f930*/  FFMA.FTZ R2, R194, c[0x0][0x23c], -R9 ;  /* 0x00008f00c2027a23 */ /* 0x002fe40000010809 */
[----:B------:R-:W-:-:S02]  /*f940*/  FMUL.FTZ R158, R158, R11 ;  /* 0x0000000b9e9e7220 */ /* 0x000fc40000410000 */
[----:B------:R-:W1:Y:S01]  /*f950*/  MUFU.EX2 R184, R2 ;  /* 0x0000000200b87308 */ /* 0x000e620000000800 */
        /* <DEDUP_REMOVED lines=9> */
[----:B------:R-:W-:Y:S01]  /*f9f0*/  FMUL.FTZ R82, R82, R11 ;  /* 0x0000000b52527220 */ /* 0x000fe20000410000 */
[----:B-1----:R-:W-:Y:S01]  /*fa00*/  F2FP.PACK_AB R127, R184, R185 ;  /* 0x000000b9b87f723e */ /* 0x002fe200000000ff */
[----:B------:R-:W-:Y:S01]  /*fa10*/  FFMA.FTZ R2, R195, c[0x0][0x23c], -R0 ;  /* 0x00008f00c3027a23 */ /* 0x000fe20000010800 */
[----:B------:R-:W-:Y:S01]  /*fa20*/  HMMA.16816.F32 R52, R4, R32, R52 ;  /* 0x000000200434723c */ /* 0x000fe20000001834 */
[-C--:B------:R-:W-:Y:S02]  /*fa30*/  FMUL.FTZ R83, R83, R11.reuse ;  /* 0x0000000b53537220 */ /* 0x080fe40000410000 */
[----:B------:R1:W-:Y:S01]  /*fa40*/  MUFU.EX2 R139, R2 ;  /* 0x00000002008b7308 */ /* 0x0003e20000000800 */
[-C--:B------:R-:W-:Y:S02]  /*fa50*/  FMUL.FTZ R98, R98, R11.reuse ;  /* 0x0000000b62627220 */ /* 0x080fe40000410000 */
[----:B------:R-:W-:-:S02]  /*fa60*/  FMUL.FTZ R99, R99, R11 ;  /* 0x0000000b63637220 */ /* 0x000fc40000410000 */
[-C--:B------:R-:W-:Y:S01]  /*fa70*/  FMUL.FTZ R114, R114, R11.reuse ;  /* 0x0000000b72727220 */ /* 0x080fe20000410000 */
[----:B------:R-:W-:Y:S01]  /*fa80*/  HMMA.16816.F32 R68, R4, R28, R68 ;  /* 0x0000001c0444723c */ /* 0x000fe20000001844 */
[-C--:B------:R-:W-:Y:S02]  /*fa90*/  FMUL.FTZ R115, R115, R11.reuse ;  /* 0x0000000b73737220 */ /* 0x080fe40000410000 */
[-C--:B------:R-:W-:Y:S02]  /*faa0*/  FMUL.FTZ R130, R130, R11.reuse ;  /* 0x0000000b82827220 */ /* 0x080fe40000410000 */
[----:B------:R-:W-:-:S03]  /*fab0*/  FMUL.FTZ R131, R131, R11 ;  /* 0x0000000b83837220 */ /* 0x000fc60000410000 */
[----:B------:R-:W-:Y:S01]  /*fac0*/  HMMA.16816.F32 R84, R4, R16, R84 ;  /* 0x000000100454723c */ /* 0x000fe20000001854 */
[----:B-1----:R-:W-:-:S04]  /*fad0*/  FFMA.FTZ R2, R196, c[0x0][0x23c], -R0 ;  /* 0x00008f00c4027a23 */ /* 0x002fc80000010800 */
[----:B------:R1:W2:Y:S03]  /*fae0*/  MUFU.EX2 R138, R2 ;  /* 0x00000002008a7308 */ /* 0x0002a60000000800 */
[C---:B------:R-:W-:Y:S08]  /*faf0*/  HMMA.16816.F32 R100, R4.reuse, R20, R100 ;  /* 0x000000140464723c */ /* 0x040ff00000001864 */
[----:B------:R-:W-:Y:S01]  /*fb00*/  HMMA.16816.F32 R116, R4, R24, R116 ;  /* 0x000000180474723c */ /* 0x000fe20000001874 */
[----:B-1----:R-:W-:-:S02]  /*fb10*/  FFMA.FTZ R2, R197, c[0x0][0x23c], -R0 ;  /* 0x00008f00c5027a23 */ /* 0x002fc40000010800 */
[----:B------:R-:W-:-:S05]  /*fb20*/  FFMA.FTZ R0, R198, c[0x0][0x23c], -R0 ;  /* 0x00008f00c6007a23 */ /* 0x000fca0000010800 */
[C---:B------:R-:W-:Y:S01]  /*fb30*/  HMMA.16816.F32 R140, R4.reuse, R142, R156 ;  /* 0x0000008e048c723c */ /* 0x040fe2000000189c */
[----:B------:R1:W-:Y:S01]  /*fb40*/  MUFU.EX2 R137, R2 ;  /* 0x0000000200897308 */ /* 0x0003e20000000800 */
[----:B------:R-:W3:Y:S06]  /*fb50*/  LDSM.16.MT88.4 R156, [R213+0xa800] ;  /* 0x00a80000d59c783b */ /* 0x000eec0000004200 */
[C---:B------:R-:W-:Y:S01]  /*fb60*/  HMMA.16816.F32 R176, R4.reuse, R178, R172 ;  /* 0x000000b204b0723c */ /* 0x040fe200000018ac */
[----:B------:R4:W-:Y:S01]  /*fb70*/  MUFU.EX2 R133, R0 ;  /* 0x0000000000857308 */ /* 0x0009e20000000800 */
[----:B------:R-:W5:Y:S06]  /*fb80*/  LDSM.16.MT88.4 R172, [R215+0xa800] ;  /* 0x00a80000d7ac783b */ /* 0x000f6c0000004200 */
[----:B------:R-:W-:Y:S01]  /*fb90*/  HMMA.16816.F32 R180, R4, R182, R48 ;  /* 0x000000b604b4723c */ /* 0x000fe20000001830 */
[----:B------:R-:W2:Y:S01]  /*fba0*/  LDSM.16.MT88.4 R48, [R218+0xa800] ;  /* 0x00a80000da30783b */ /* 0x000ea20000004200 */
[----:B-1----:R-:W-:-:S04]  /*fbb0*/  FFMA.FTZ R2, R248, R14, R237 ;  /* 0x0000000ef8027223 */ /* 0x002fc800000100ed */
[----:B------:R-:W-:Y:S02]  /*fbc0*/  FADD.FTZ R2, R236, R2 ;  /* 0x00000002ec027221 */ /* 0x000fe40000010000 */
[C---:B------:R-:W-:Y:S01]  /*fbd0*/  HMMA.16816.F32 R32, R4.reuse, R34, R64 ;  /* 0x000000220420723c */ /* 0x040fe20000001840 */
[----:B----4-:R-:W-:Y:S01]  /*fbe0*/  FFMA.FTZ R0, R202, c[0x0][0x23c], -R8 ;  /* 0x00008f00ca007a23 */ /* 0x010fe20000010808 */
[----:B------:R-:W-:Y:S01]  /*fbf0*/  LDSM.16.MT88.4 R64, [R217+0xa800] ;  /* 0x00a80000d940783b */ /* 0x000fe20000004200 */
[----:B------:R-:W-:Y:S02]  /*fc00*/  FADD.FTZ R2, R238, R2 ;  /* 0x00000002ee027221 */ /* 0x000fe40000010000 */
[----:B------:R1:W-:Y:S02]  /*fc10*/  MUFU.EX2 R132, R0 ;  /* 0x0000000000847308 */ /* 0x0003e40000000800 */
[----:B------:R-:W-:Y:S01]  /*fc20*/  FADD.FTZ R2, R239, R2 ;  /* 0x00000002ef027221 */ /* 0x000fe20000010000 */
[----:B------:R-:W-:Y:S01]  /*fc30*/  HMMA.16816.F32 R28, R4, R30, R80 ;  /* 0x0000001e041c723c */ /* 0x000fe20000001850 */
[----:B------:R-:W-:Y:S02]  /*fc40*/  LDSM.16.MT88.4 R80, [R213+0xb800] ;  /* 0x00b80000d550783b */ /* 0x000fe40000004200 */
[----:B------:R-:W-:-:S04]  /*fc50*/  FADD.FTZ R2, R204, R2 ;  /* 0x00000002cc027221 */ /* 0x000fc80000010000 */
[----:B------:R-:W-:Y:S01]  /*fc60*/  FADD.FTZ R2, R203, R2 ;  /* 0x00000002cb027221 */ /* 0x000fe20000010000 */
[C---:B------:R-:W-:Y:S01]  /*fc70*/  HMMA.16816.F32 R16, R4.reuse, R18, R96 ;  /* 0x000000120410723c */ /* 0x040fe20000001860 */
[----:B------:R-:W-:Y:S02]  /*fc80*/  LDSM.16.MT88.4 R96, [R215+0xb800] ;  /* 0x00b80000d760783b */ /* 0x000fe40000004200 */
[----:B------:R-:W-:Y:S02]  /*fc90*/  FADD.FTZ R2, R189, R2 ;  /* 0x00000002bd027221 */ /* 0x000fe40000010000 */
[----:B-1----:R-:W-:Y:S02]  /*fca0*/  FFMA.FTZ R0, R201, c[0x0][0x23c], -R8 ;  /* 0x00008f00c9007a23 */ /* 0x002fe40000010808 */
[----:B------:R-:W-:Y:S01]  /*fcb0*/  FADD.FTZ R248, R188, R2 ;  /* 0x00000002bcf87221 */ /* 0x000fe20000010000 */
[C---:B------:R-:W-:Y:S01]  /*fcc0*/  HMMA.16816.F32 R20, R4.reuse, R22, R112 ;  /* 0x000000160414723c */ /* 0x040fe20000001870 */
[----:B------:R1:W4:Y:S01]  /*fcd0*/  MUFU.EX2 R15, R0 ;  /* 0x00000000000f7308 */ /* 0x0003220000000800 */
[----:B------:R-:W-:Y:S06]  /*fce0*/  LDSM.16.MT88.4 R112, [R218+0xb800] ;  /* 0x00b80000da70783b */ /* 0x000fec0000004200 */
[----:B------:R-:W-:Y:S01]  /*fcf0*/  HMMA.16816.F32 R24, R4, R26, R128 ;  /* 0x0000001a0418723c */ /* 0x000fe20000001880 */
[----:B------:R-:W5:Y:S06]  /*fd00*/  LDSM.16.MT88.4 R4, [R217+0xb800] ;  /* 0x00b80000d904783b */ /* 0x000f6c0000004200 */
[----:B--2---:R-:W-:Y:S01]  /*fd10*/  F2FP.PACK_AB R128, R138, R139 ;  /* 0x0000008b8a80723e */ /* 0x004fe200000000ff */
[----:B---3--:R-:W-:Y:S01]  /*fd20*/  HMMA.16816.F32 R144, R124, R156, R144 ;  /* 0x0000009c7c90723c */ /* 0x008fe20000001890 */
[----:B-1----:R-:W-:Y:S01]  /*fd30*/  FFMA.FTZ R0, R200, c[0x0][0x23c], -R8 ;  /* 0x00008f00c8007a23 */ /* 0x002fe20000010808 */
[----:B----4-:R-:W-:-:S02]  /*fd40*/  F2FP.PACK_AB R129, R15, R132 ;  /* 0x000000840f81723e */ /* 0x010fc400000000ff */
[----:B------:R-:W-:Y:S01]  /*fd50*/  F2FP.PACK_AB R130, R133, R137 ;  /* 0x000000898582723e */ /* 0x000fe200000000ff */
[----:B------:R1:W-:Y:S03]  /*fd60*/  MUFU.EX2 R10, R0 ;  /* 0x00000000000a7308 */ /* 0x0003e60000000800 */
[C---:B------:R-:W-:Y:S08]  /*fd70*/  HMMA.16816.F32 R152, R124.reuse, R158, R152 ;  /* 0x0000009e7c98723c */ /* 0x040ff00000001898 */
[----:B-----5:R-:W-:Y:S01]  /*fd80*/  HMMA.16816.F32 R164, R124, R172, R164 ;  /* 0x000000ac7ca4723c */ /* 0x020fe200000018a4 */
[----:B-1----:R-:W-:-:S02]  /*fd90*/  FFMA.FTZ R0, R199, c[0x0][0x23c], -R8 ;  /* 0x00008f00c7007a23 */ /* 0x002fc40000010808 */
[----:B------:R-:W-:-:S05]  /*fda0*/  FFMA.FTZ R8, R250, R12, R229 ;  /* 0x0000000cfa087223 */ /* 0x000fca00000100e5 */
[C---:B------:R-:W-:Y:S01]  /*fdb0*/  HMMA.16816.F32 R168, R124.reuse, R174, R168 ;  /* 0x000000ae7ca8723c */ /* 0x040fe200000018a8 */
[----:B------:R-:W1:Y:S07]  /*fdc0*/  MUFU.EX2 R9, R0 ;  /* 0x0000000000097308 */ /* 0x000e6e0000000800 */
[C---:B------:R-:W-:Y:S08]  /*fdd0*/  HMMA.16816.F32 R40, R124.reuse, R48, R40 ;  /* 0x000000307c28723c */ /* 0x040ff00000001828 */
[----:B------:R-:W-:Y:S01]  /*fde0*/  HMMA.16816.F32 R120, R124, R4, R120 ;  /* 0x000000047c78723c */ /* 0x000fe20000001878 */
[----:B-1----:R-:W-:Y:S01]  /*fdf0*/  F2FP.PACK_AB R131, R9, R10 ;  /* 0x0000000a0983723e */ /* 0x002fe200000000ff */
[----:B------:R-:W-:-:S04]  /*fe00*/  FFMA.FTZ R0, R247, R13, R232 ;  /* 0x0000000df7007223 */ /* 0x000fc800000100e8 */
[----:B------:R-:W-:Y:S02]  /*fe10*/  FADD.FTZ R0, R233, R0 ;  /* 0x00000000e9007221 */ /* 0x000fe40000010000 */
[----:B------:R-:W-:Y:S02]  /*fe20*/  HMMA.16816.F32 R116, R128, R4, R116 ;  /* 0x000000048074723c */ /* 0x000fe40000001874 */
[----:B------:R-:W-:-:S04]  /*fe30*/  FADD.FTZ R0, R235, R0 ;  /* 0x00000000eb007221 */ /* 0x000fc80000010000 */
[----:B------:R-:W-:Y:S02]  /*fe40*/  FADD.FTZ R0, R234, R0 ;  /* 0x00000000ea007221 */ /* 0x000fe40000010000 */
[----:B------:R-:W-:Y:S01]  /*fe50*/  FFMA.FTZ R4, R249, R11, R225 ;  /* 0x0000000bf9047223 */ /* 0x000fe200000100e1 */
[C---:B------:R-:W-:Y:S01]  /*fe60*/  HMMA.16816.F32 R44, R124.reuse, R50, R44 ;  /* 0x000000327c2c723c */ /* 0x040fe2000000182c */
[----:B------:R-:W-:Y:S01]  /*fe70*/  FADD.FTZ R5, R228, R8 ;  /* 0x00000008e4057221 */ /* 0x000fe20000010000 */
[----:B------:R-:W-:Y:S01]  /*fe80*/  @P3 IADD3 R225, R244, -0x6, RZ ;  /* 0xfffffffaf4e13810 */ /* 0x000fe20007ffe0ff */
        /* <DEDUP_REMOVED lines=41> */
[----:B------:R-:W-:Y:S05]  /*10120*/  @!UPT UIADD3 URZ, URZ, URZ, URZ ;  /* 0x0000003f3f3ff290 */ /* 0x000fea000fffe03f */
[----:B------:R-:W-:Y:S11]  /*10130*/  @P3 BRA `(.L_x_1188) ;  /* 0x0000001000003947 */ /* 0x000ff60003800000 */
.L_x_1175:
[----:B------:R-:W-:-:S07]  /*10140*/  IADD3 R225, R206, -0x1, RZ ;  /* 0xffffffffcee17810 */ /* 0x000fce0007ffe0ff */
.L_x_1188:
[----:B------:R-:W-:-:S13]  /*10150*/  ISETP.GE.AND P0, PT, R225, RZ, PT ;  /* 0x000000ffe100720c */ /* 0x000fda0003f06270 */
[----:B------:R-:W-:Y:S05]  /*10160*/  @!P0 BRA `(.L_x_1189) ;  /* 0x000029f000008947 */ /* 0x000fea0003800000 */
[----:B------:R-:W2:Y:S01]  /*10170*/  LDL.LU.64 R6, [R1] ;  /* 0x0000000001067983 */ /* 0x000ea20000300a00 */
[----:B------:R-:W-:Y:S01]  /*10180*/  MOV R139, R3 ;  /* 0x00000003008b7202 */ /* 0x000fe20000000f00 */
[----:B------:R-:W-:Y:S02]  /*10190*/  IMAD.MOV.U32 R137, RZ, RZ, R135 ;  /* 0x000000ffff897224 */ /* 0x000fe400078e0087 */
[----:B------:R-:W3:Y:S01]  /*101a0*/  LDL.LU.64 R4, [R1+0x30] ;  /* 0x0000300001047983 */ /* 0x000ee20000300a00 */
[----:B------:R-:W-:Y:S02]  /*101b0*/  IMAD.MOV.U32 R132, RZ, RZ, R136 ;  /* 0x000000ffff847224 */ /* 0x000fe400078e0088 */
[----:B------:R-:W-:Y:S01]  /*101c0*/  IMAD.MOV.U32 R138, RZ, RZ, R134 ;  /* 0x000000ffff8a7224 */ /* 0x000fe200078e0086 */
[----:B------:R-:W4:Y:S01]  /*101d0*/  LDL.64 R8, [R1+0x8] ;  /* 0x0000080001087983 */ /* 0x000f220000100a00 */
[----:B------:R-:W-:Y:S01]  /*101e0*/  ISETP.GE.AND P2, PT, R251, c[0x0][0x220], PT ;  /* 0x00008800fb007a0c */ /* 0x000fe20003f46270 */
[----:B--2---:R-:W-:Y:S01]  /*101f0*/  IMAD.MOV.U32 R3, RZ, RZ, R7 ;  /* 0x000000ffff037224 */ /* 0x004fe200078e0007 */
[----:B---3--:R-:W-:-:S05]  /*10200*/  MOV R2, R4 ;  /* 0x0000000400027202 */ /* 0x008fca0000000f00 */
[----:B------:R1:W-:Y:S01]  /*10210*/  STL.64 [R1], R2 ;  /* 0x0000000201007387 */ /* 0x0003e20000100a00 */
[----:B----4-:R-:W-:Y:S01]  /*10220*/  ISETP.GE.AND P3, PT, R8, c[0x0][0x220], PT ;  /* 0x0000880008007a0c */ /* 0x010fe20003f66270 */
[----:B------:R-:W-:Y:S05]  /*10230*/  BRA `(.L_x_1190) ;  /* 0x000002f000007947 */ /* 0x000fea0003800000 */
.L_x_1192:
[----:B------:R-:W2:Y:S01]  /*10240*/  LDL.64 R226, [R1+0x20] ;  /* 0x0000200001e27983 */ /* 0x000ea20000100a00 */
[----:B------:R-:W-:Y:S01]  /*10250*/  IADD3 R0, R225, -0x1, RZ ;  /* 0xffffffffe1007810 */ /* 0x000fe20007ffe0ff */
[----:B------:R-:W-:Y:S02]  /*10260*/  IMAD.MOV.U32 R133, RZ, RZ, c[0x0][0x198] ;  /* 0x00006600ff857624 */ /* 0x000fe400078e00ff */
[----:B------:R-:W3:Y:S01]  /*10270*/  LDL.64 R134, [R1+0x18] ;  /* 0x0000180001867983 */ /* 0x000ee20000100a00 */
[----:B------:R-:W-:Y:S01]  /*10280*/  SHF.R.S32.HI R2, RZ, 0x1f, R0 ;  /* 0x0000001fff027819 */ /* 0x000fe20000011400 */
[----:B------:R-:W-:Y:S02]  /*10290*/  IMAD.WIDE.U32 R4, R0, c[0x0][0x198], RZ ;  /* 0x0000660000047a25 */ /* 0x000fe400078e00ff */
[----:B------:R1:W-:Y:S02]  /*102a0*/  @P3 STS.128 [R224+0x8000], RZ ;  /* 0x008000ffe0003388 */ /* 0x0003e40000000c00 */
[----:B------:R-:W-:Y:S02]  /*102b0*/  IMAD R2, R2, c[0x0][0x198], RZ ;  /* 0x0000660002027a24 */ /* 0x000fe400078e02ff */
[----:B------:R-:W-:Y:S02]  /*102c0*/  IMAD.SHL.U32 R133, R133, 0x10, RZ ;  /* 0x0000001085857824 */ /* 0x000fe400078e00ff */
[----:B------:R-:W-:Y:S04]  /*102d0*/  IMAD R2, R0, c[0x0][0x19c], R2 ;  /* 0x0000670000027a24 */ /* 0x000fe800078e0202 */
[----:B------:R-:W-:Y:S02]  /*102e0*/  IMAD.IADD R3, R5, 0x1, R2 ;  /* 0x0000000105037824 */ /* 0x000fe400078e0202 */
[----:B---3--:R-:W-:Y:S01]  /*102f0*/  IMAD.MOV.U32 R134, RZ, RZ, 0x4 ;  /* 0x00000004ff867424 */ /* 0x008fe200078e00ff */
[----:B--2---:R-:W-:Y:S04]  /*10300*/  LEA R0, P1, R4, R226, 0x5 ;  /* 0x000000e204007211 */ /* 0x004fe800078228ff */
[----:B------:R-:W-:Y:S02]  /*10310*/  @!P3 LEA R10, P6, R0, c[0x0][0x168], 0x1 ;  /* 0x00005a00000aba11 */ /* 0x000fe400078c08ff */
[----:B------:R-:W-:Y:S02]  /*10320*/  LEA.HI.X R3, R4, R135, R3, 0x5, P1 ;  /* 0x0000008704037211 */ /* 0x000fe400008f2c03 */
[----:B------:R-:W-:Y:S01]  /*10330*/  IADD3 R2, P0, R133, R0, RZ ;  /* 0x0000000085027210 */ /* 0x000fe20007f1e0ff */
[----:B------:R-:W-:Y:S01]  /*10340*/  IMAD.MOV.U32 R133, RZ, RZ, c[0x0][0x198] ;  /* 0x00006600ff857624 */ /* 0x000fe200078e00ff */
[C-C-:B------:R-:W-:Y:S02]  /*10350*/  @!P3 LEA.HI.X R11, R0.reuse, c[0x0][0x16c], R3.reuse, 0x1, P6 ;  /* 0x00005b00000bba11 */ /* 0x140fe400030f0c03 */
[----:B------:R-:W-:Y:S02]  /*10360*/  @!P2 LEA R6, P1, R0, c[0x0][0x168], 0x1 ;  /* 0x00005a000006aa11 */ /* 0x000fe400078208ff */
[----:B------:R-:W-:Y:S01]  /*10370*/  @!P3 LEA R8, P5, R2, c[0x0][0x168], 0x1 ;  /* 0x00005a000208ba11 */ /* 0x000fe200078a08ff */
[----:B------:R-:W-:Y:S01]  /*10380*/  @!PT LDS RZ, [RZ] ;  /* 0x00000000fffff984 */ /* 0x000fe20000000800 */
[----:B------:R-:W-:Y:S01]  /*10390*/  @!PT LDS RZ, [RZ] ;  /* 0x00000000fffff984 */ /* 0x000fe20000000800 */
[----:B------:R-:W-:Y:S01]  /*103a0*/  @!PT LDS RZ, [RZ] ;  /* 0x00000000fffff984 */ /* 0x000fe20000000800 */
[----:B------:R1:W-:Y:S01]  /*103b0*/  @!P3 LDGSTS.E.BYPASS.LTC128B.128 [R224+0x8000], [R10.64] ;  /* 0x080000000ae0bfae */ /* 0x0003e2000b901d44 */
[----:B------:R-:W-:Y:S02]  /*103c0*/  SHF.L.U64.HI R133, R133, R134, c[0x0][0x19c] ;  /* 0x0000670085857619 */ /* 0x000fe40000010286 */
[--C-:B------:R-:W-:Y:S01]  /*103d0*/  @!P2 LEA.HI.X R7, R0, c[0x0][0x16c], R3.reuse, 0x1, P1 ;  /* 0x00005b000007aa11 */ /* 0x100fe200008f0c03 */
[----:B------:R1:W-:Y:S02]  /*103e0*/  @P2 STS.128 [R224+0x9000], RZ ;  /* 0x009000ffe0002388 */ /* 0x0003e40000000c00 */
[----:B------:R-:W-:Y:S01]  /*103f0*/  IMAD.X R5, R133, 0x1, R3, P0 ;  /* 0x0000000185057824 */ /* 0x000fe200000e0603 */
[C---:B------:R-:W-:Y:S01]  /*10400*/  @!P2 LEA R4, P0, R2.reuse, c[0x0][0x168], 0x1 ;  /* 0x00005a000204aa11 */ /* 0x040fe200078008ff */
[----:B------:R-:W-:Y:S01]  /*10410*/  @!PT LDS RZ, [RZ] ;  /* 0x00000000fffff984 */ /* 0x000fe20000000800 */
[----:B------:R-:W-:Y:S01]  /*10420*/  @!PT LDS RZ, [RZ] ;  /* 0x00000000fffff984 */ /* 0x000fe20000000800 */
[----:B------:R-:W-:Y:S01]  /*10430*/  @!PT LDS RZ, [RZ] ;  /* 0x00000000fffff984 */ /* 0x000fe20000000800 */
[----:B------:R1:W-:Y:S03]  /*10440*/  @!P2 LDGSTS.E.BYPASS.LTC128B.128 [R224+0x9000], [R6.64+0x80] ;  /* 0x0900008006e0afae */ /* 0x0003e6000b901d44 */
[C-C-:B------:R-:W-:Y:S01]  /*10450*/  @!P3 LEA.HI.X R9, R2.reuse, c[0x0][0x16c], R5.reuse, 0x1, P5 ;  /* 0x00005b000209ba11 */ /* 0x140fe200028f0c05 */
        /* <DEDUP_REMOVED lines=13> */
.L_x_1190:
[----:B-1----:R-:W2:Y:S01]  /*10530*/  LDL.64 R2, [R1] ;  /* 0x0000000001027983 */ /* 0x002ea20000100a00 */
[----:B------:R-:W-:Y:S04]  /*10540*/  DEPBAR.LE SB0, 0x0 ;  /* 0x000080000000791a */ /* 0x000fe80000000000 */
[----:B------:R-:W-:Y:S01]  /*10550*/  MOV R7, 0x5 ;  /* 0x0000000500077802 */ /* 0x000fe20000000f00 */
[----:B------:R-:W-:Y:S01]  /*10560*/  BAR.SYNC.DEFER_BLOCKING 0x0 ;  /* 0x0000000000007b1d */ /* 0x000fe20000010000 */
[----:B------:R-:W-:Y:S02]  /*10570*/  MOV R0, c[0x0][0x1a0] ;  /* 0x0000680000007a02 */ /* 0x000fe40000000f00 */
[----:B------:R-:W-:Y:S02]  /*10580*/  MOV R6, c[0x0][0x1a0] ;  /* 0x0000680000067a02 */ /* 0x000fe40000000f00 */
[----:B------:R-:W-:Y:S02]  /*10590*/  SHF.L.U64.HI R0, R0, R7, c[0x0][0x1a4] ;  /* 0x0000690000007619 */ /* 0x000fe40000010207 */
[----:B------:R-:W-:Y:S02]  /*105a0*/  SHF.L.U32 R6, R6, 0x5, RZ ;  /* 0x0000000506067819 */ /* 0x000fe400000006ff */
[----:B------:R-:W-:Y:S01]  /*105b0*/  SHF.R.S32.HI R4, RZ, 0x1f, R225 ;  /* 0x0000001fff047819 */ /* 0x000fe200000114e1 */
[----:B------:R-:W-:Y:S01]  /*105c0*/  IMAD R0, R0, R225, RZ ;  /* 0x000000e100007224 */ /* 0x000fe200078e02ff */
[----:B------:R-:W-:Y:S02]  /*105d0*/  MOV R5, c[0x0][0x1a0] ;  /* 0x0000680000057a02 */ /* 0x000fe40000000f00 */
[----:B------:R-:W-:Y:S01]  /*105e0*/  MOV R12, 0x4 ;  /* 0x00000004000c7802 */ /* 0x000fe20000000f00 */
[-C--:B------:R-:W-:Y:S01]  /*105f0*/  IMAD R4, R4, R6.reuse, R0 ;  /* 0x0000000604047224 */ /* 0x080fe200078e0200 */
[----:B------:R-:W-:Y:S01]  /*10600*/  SHF.L.U32 R5, R5, 0x4, RZ ;  /* 0x0000000405057819 */ /* 0x000fe200000006ff */
[----:B------:R-:W-:Y:S01]  /*10610*/  @P3 STS.128 [R224+0xa000], RZ ;  /* 0x00a000ffe0003388 */ /* 0x000fe20000000c00 */
[----:B--2---:R-:W-:Y:S05]  /*10620*/  IMAD.WIDE.U32 R2, R225, R6, R2 ;  /* 0x00000006e1027225 */ /* 0x004fea00078e0002 */
[C---:B------:R-:W-:Y:S02]  /*10630*/  @!P3 LEA R10, P5, R2.reuse, c[0x0][0x170], 0x1 ;  /* 0x00005c00020aba11 */ /* 0x040fe400078a08ff */
[----:B------:R-:W-:Y:S02]  /*10640*/  IADD3 R3, R3, R4, RZ ;  /* 0x0000000403037210 */ /* 0x000fe40007ffe0ff */
[C---:B------:R-:W-:Y:S02]  /*10650*/  @!P2 LEA R6, P1, R2.reuse, c[0x0][0x170], 0x1 ;  /* 0x00005c000206aa11 */ /* 0x040fe400078208ff */
[C-C-:B------:R-:W-:Y:S02]  /*10660*/  @!P3 LEA.HI.X R11, R2.reuse, c[0x0][0x174], R3.reuse, 0x1, P5 ;  /* 0x00005d00020bba11 */ /* 0x140fe400028f0c03 */
[----:B------:R-:W-:Y:S02]  /*10670*/  @!P2 LEA.HI.X R7, R2, c[0x0][0x174], R3, 0x1, P1 ;  /* 0x00005d000207aa11 */ /* 0x000fe400008f0c03 */
[----:B------:R-:W-:Y:S01]  /*10680*/  IADD3 R0, P0, R5, R2, RZ ;  /* 0x0000000205007210 */ /* 0x000fe20007f1e0ff */
[----:B------:R-:W-:Y:S01]  /*10690*/  @!PT LDS RZ, [RZ] ;  /* 0x00000000fffff984 */ /* 0x000fe20000000800 */
[----:B------:R-:W-:Y:S01]  /*106a0*/  @!PT LDS RZ, [RZ] ;  /* 0x00000000fffff984 */ /* 0x000fe20000000800 */
[----:B------:R-:W-:Y:S01]  /*106b0*/  @!PT LDS RZ, [RZ] ;  /* 0x00000000fffff984 */ /* 0x000fe20000000800 */
[----:B------:R1:W-:Y:S01]  /*106c0*/  @!P3 LDGSTS.E.BYPASS.LTC128B.128 [R224+0xa000], [R10.64] ;  /* 0x0a0000000ae0bfae */ /* 0x0003e2000b901d44 */
[----:B------:R-:W-:Y:S02]  /*106d0*/  MOV R5, c[0x0][0x1a0] ;  /* 0x0000680000057a02 */ /* 0x000fe40000000f00 */
[C---:B------:R-:W-:Y:S02]  /*106e0*/  @!P3 LEA R8, P4, R0.reuse, c[0x0][0x170], 0x1 ;  /* 0x00005c000008ba11 */ /* 0x040fe400078808ff */
[----:B------:R-:W-:Y:S03]  /*106f0*/  SHF.L.U64.HI R5, R5, R12, c[0x0][0x1a4] ;  /* 0x0000690005057619 */ /* 0x000fe6000001020c */
[----:B------:R-:W-:Y:S01]  /*10700*/  @P2 STS.128 [R224+0xb000], RZ ;  /* 0x00b000ffe0002388 */ /* 0x000fe20000000c00 */
[----:B------:R-:W-:Y:S02]  /*10710*/  IADD3.X R5, R5, R3, RZ, P0, !PT ;  /* 0x0000000305057210 */ /* 0x000fe400007fe4ff */
[C---:B------:R-:W-:Y:S02]  /*10720*/  @!P2 LEA R4, P0, R0.reuse, c[0x0][0x170], 0x1 ;  /* 0x00005c000004aa11 */ /* 0x040fe400078008ff */
[C-C-:B------:R-:W-:Y:S02]  /*10730*/  @!P3 LEA.HI.X R9, R0.reuse, c[0x0][0x174], R5.reuse, 0x1, P4 ;  /* 0x00005d000009ba11 */ /* 0x140fe400020f0c05 */
[----:B------:R-:W-:Y:S01]  /*10740*/  @!P2 LEA.HI.X R5, R0, c[0x0][0x174], R5, 0x1, P0 ;  /* 0x00005d000005aa11 */ /* 0x000fe200000f0c05 */
[----:B------:R-:W-:Y:S01]  /*10750*/  @!PT LDS RZ, [RZ] ;  /* 0x00000000fffff984 */ /* 0x000fe20000000800 */
[----:B------:R-:W-:Y:S01]  /*10760*/  @!PT LDS RZ, [RZ] ;  /* 0x00000000fffff984 */ /* 0x000fe20000000800 */
[----:B------:R-:W-:Y:S01]  /*10770*/  @!PT LDS RZ, [RZ] ;  /* 0x00000000fffff984 */ /* 0x000fe20000000800 */
[----:B------:R2:W-:Y:S01]  /*10780*/  @!P2 LDGSTS.E.BYPASS.LTC128B.128 [R224+0xb000], [R6.64+0x80] ;  /* 0x0b00008006e0afae */ /* 0x0005e2000b901d44 */
[----:B------:R-:W-:Y:S07]  /*10790*/  ISETP.GT.AND P4, PT, R225, RZ, PT ;  /* 0x000000ffe100720c */ /* 0x000fee0003f84270 */
        /* <DEDUP_REMOVED lines=11> */
[----:B------:R-:W2:Y:S08]  /*10850*/  LDSM.16.M88.4 R16, [R212+0x8000] ;  /* 0x00800000d410783b */ /* 0x000eb00000000200 */
[----:B------:R-:W1:Y:S08]  /*10860*/  LDSM.16.M88.4 R28, [R214+0x2000] ;  /* 0x00200000d61c783b */ /* 0x000e700000000200 */
[----:B------:R-:W3:Y:S08]  /*10870*/  LDSM.16.M88.4 R140, [R212+0x8800] ;  /* 0x00880000d48c783b */ /* 0x000ef00000000200 */
[----:B------:R-:W0:Y:S08]  /*10880*/  LDGDEPBAR ;  /* 0x00000000000079af */ /* 0x000e300000000000 */
[----:B------:R-:W-:Y:S01]  /*10890*/  LDSM.16.M88.4 R176, [R216] ;  /* 0x00000000d8b0783b */ /* 0x000fe20000000200 */
[-C--:B--2---:R-:W-:Y:S07]  /*108a0*/  HMMA.16816.F32 R4, R32, R16.reuse, RZ ;  /* 0x000000102004723c */ /* 0x084fee00000018ff */
[----:B------:R-:W2:Y:S01]  /*108b0*/  LDSM.16.M88.4 R180, [R223] ;  /* 0x00000000dfb4783b */ /* 0x000ea20000000200 */
[C---:B-1----:R-:W-:Y:S07]  /*108c0*/  HMMA.16816.F32 R8, R28.reuse, R16, RZ ;  /* 0x000000101c08723c */ /* 0x042fee00000018ff */
[----:B------:R-:W1:Y:S01]  /*108d0*/  LDSM.16.M88.4 R184, [R216+0x2000] ;  /* 0x00200000d8b8783b */ /* 0x000e620000000200 */
[-C--:B------:R-:W-:Y:S07]  /*108e0*/  HMMA.16816.F32 R12, R28, R18.reuse, RZ ;  /* 0x000000121c0c723c */ /* 0x080fee00000018ff */
[----:B------:R-:W4:Y:S01]  /*108f0*/  LDSM.16.M88.4 R188, [R223+0x800] ;  /* 0x00080000dfbc783b */ /* 0x000f220000000200 */
[C---:B------:R-:W-:Y:S07]  /*10900*/  HMMA.16816.F32 R16, R32.reuse, R18, RZ ;  /* 0x000000122010723c */ /* 0x040fee00000018ff */
[----:B------:R-:W-:Y:S01]  /*10910*/  LDSM.16.M88.4 R192, [R222] ;  /* 0x00000000dec0783b */ /* 0x000fe20000000200 */
[-C--:B---3--:R-:W-:Y:S07]  /*10920*/  HMMA.16816.F32 R20, R32, R140.reuse, RZ ;  /* 0x0000008c2014723c */ /* 0x088fee00000018ff */
[----:B------:R-:W3:Y:S01]  /*10930*/  LDSM.16.M88.4 R196, [R221+0x8000] ;  /* 0x00800000ddc4783b */ /* 0x000ee20000000200 */
[C---:B------:R-:W-:Y:S07]  /*10940*/  HMMA.16816.F32 R24, R28.reuse, R140, RZ ;  /* 0x0000008c1c18723c */ /* 0x040fee00000018ff */
[----:B------:R-:W-:Y:S01]  /*10950*/  LDSM.16.M88.4 R200, [R221+0x8800] ;  /* 0x00880000ddc8783b */ /* 0x000fe20000000200 */
[-C--:B------:R-:W-:Y:S07]  /*10960*/  HMMA.16816.F32 R28, R28, R142.reuse, RZ ;  /* 0x0000008e1c1c723c */ /* 0x080fee00000018ff */
[----:B------:R-:W-:Y:S01]  /*10970*/  LDSM.16.M88.4 R204, [R220] ;  /* 0x00000000dccc783b */ /* 0x000fe20000000200 */
[----:B------:R-:W-:Y:S07]  /*10980*/  HMMA.16816.F32 R32, R32, R142, RZ ;  /* 0x0000008e2020723c */ /* 0x000fee00000018ff */
[----:B------:R-:W5:Y:S01]  /*10990*/  LDSM.16.M88.4 R140, [R222+0x2000] ;  /* 0x00200000de8c783b */ /* 0x000f620000000200 */
[-C--:B--2---:R-:W-:Y:S07]  /*109a0*/  HMMA.16816.F32 R4, R176, R180.reuse, R4 ;  /* 0x000000b4b004723c */ /* 0x084fee0000001804 */
[----:B------:R-:W2:Y:S01]  /*109b0*/  LDSM.16.M88.4 R208, [R219] ;  /* 0x00000000dbd0783b */ /* 0x000ea20000000200 */
[C---:B-1----:R-:W-:Y:S08]  /*109c0*/  HMMA.16816.F32 R8, R184.reuse, R180, R8 ;  /* 0x000000b4b808723c */ /* 0x042ff00000001808 */
[-C--:B------:R-:W-:Y:S08]  /*109d0*/  HMMA.16816.F32 R12, R184, R182.reuse, R12 ;  /* 0x000000b6b80c723c */ /* 0x080ff0000000180c */
[C---:B------:R-:W-:Y:S01]  /*109e0*/  HMMA.16816.F32 R16, R176.reuse, R182, R16 ;  /* 0x000000b6b010723c */ /* 0x040fe20000001810 */
[----:B------:R-:W-:Y:S07]  /*109f0*/  LDSM.16.M88.4 R180, [R219+0x800] ;  /* 0x00080000dbb4783b */ /* 0x000fee0000000200 */
[-C--:B----4-:R-:W-:Y:S08]  /*10a00*/  HMMA.16816.F32 R20, R176, R188.reuse, R20 ;  /* 0x000000bcb014723c */ /* 0x090ff00000001814 */
[C---:B------:R-:W-:Y:S08]  /*10a10*/  HMMA.16816.F32 R24, R184.reuse, R188, R24 ;  /* 0x000000bcb818723c */ /* 0x040ff00000001818 */
[-C--:B------:R-:W-:Y:S01]  /*10a20*/  HMMA.16816.F32 R28, R184, R190.reuse, R28 ;  /* 0x000000beb81c723c */ /* 0x080fe2000000181c */
[----:B------:R-:W-:Y:S07]  /*10a30*/  LDSM.16.M88.4 R184, [R214+0x4000] ;  /* 0x00400000d6b8783b */ /* 0x000fee0000000200 */
[----:B------:R-:W-:Y:S01]  /*10a40*/  HMMA.16816.F32 R32, R176, R190, R32 ;  /* 0x000000beb020723c */ /* 0x000fe20000001820 */
[----:B------:R-:W1:Y:S07]  /*10a50*/  LDSM.16.M88.4 R176, [R220+0x2000] ;  /* 0x00200000dcb0783b */ /* 0x000e6e0000000200 */
[-C--:B---3--:R-:W-:Y:S01]  /*10a60*/  HMMA.16816.F32 R4, R192, R196.reuse, R4 ;  /* 0x000000c4c004723c */ /* 0x088fe20000001804 */
[----:B------:R-:W3:Y:S07]  /*10a70*/  LDSM.16.M88.4 R188, [R212+0x9000] ;  /* 0x00900000d4bc783b */ /* 0x000eee0000000200 */
[C---:B-----5:R-:W-:Y:S08]  /*10a80*/  HMMA.16816.F32 R8, R140.reuse, R196, R8 ;  /* 0x000000c48c08723c */ /* 0x060ff00000001808 */
[-C--:B------:R-:W-:Y:S08]  /*10a90*/  HMMA.16816.F32 R12, R140, R198.reuse, R12 ;  /* 0x000000c68c0c723c */ /* 0x080ff0000000180c */
[C---:B------:R-:W-:Y:S01]  /*10aa0*/  HMMA.16816.F32 R16, R192.reuse, R198, R16 ;  /* 0x000000c6c010723c */ /* 0x040fe20000001810 */
[----:B------:R-:W-:Y:S07]  /*10ab0*/  LDSM.16.M88.4 R196, [R216+0x4000] ;  /* 0x00400000d8c4783b */ /* 0x000fee0000000200 */
[-C--:B------:R-:W-:Y:S08]  /*10ac0*/  HMMA.16816.F32 R20, R192, R200.reuse, R20 ;  /* 0x000000c8c014723c */ /* 0x080ff00000001814 */
[C---:B------:R-:W-:Y:S08]  /*10ad0*/  HMMA.16816.F32 R24, R140.reuse, R200, R24 ;  /* 0x000000c88c18723c */ /* 0x040ff00000001818 */
[-C--:B------:R-:W-:Y:S01]  /*10ae0*/  HMMA.16816.F32 R28, R140, R202.reuse, R28 ;  /* 0x000000ca8c1c723c */ /* 0x080fe2000000181c */
[----:B------:R-:W4:Y:S07]  /*10af0*/  LDSM.16.M88.4 R140, [R214+0x6000] ;  /* 0x00600000d68c783b */ /* 0x000f2e0000000200 */
[----:B------:R-:W-:Y:S01]  /*10b00*/  HMMA.16816.F32 R32, R192, R202, R32 ;  /* 0x000000cac020723c */ /* 0x000fe20000001820 */
[----:B------:R-:W5:Y:S07]  /*10b10*/  LDSM.16.M88.4 R192, [R212+0x9800] ;  /* 0x00980000d4c0783b */ /* 0x000f6e0000000200 */
[-C--:B--2---:R-:W-:Y:S01]  /*10b20*/  HMMA.16816.F32 R4, R204, R208.reuse, R4 ;  /* 0x000000d0cc04723c */ /* 0x084fe20000001804 */
[----:B------:R-:W2:Y:S07]  /*10b30*/  LDSM.16.M88.4 R200, [R223+0x1000] ;  /* 0x00100000dfc8783b */ /* 0x000eae0000000200 */
        /* <DEDUP_REMOVED lines=9> */
[----:B------:R-:W1:Y:S07]  /*10bd0*/  LDSM.16.M88.4 R180, [R223+0x1800] ;  /* 0x00180000dfb4783b */ /* 0x000e6e0000000200 */
[-C--:B---3--:R-:W-:Y:S01]  /*10be0*/  HMMA.16816.F32 R4, R184, R188.reuse, R4 ;  /* 0x000000bcb804723c */ /* 0x088fe20000001804 */
[----:B------:R-:W3:Y:S07]  /*10bf0*/  LDSM.16.M88.4 R204, [R222+0x4000] ;  /* 0x00400000decc783b */ /* 0x000eee0000000200 */
[C---:B----4-:R-:W-:Y:S08]  /*10c00*/  HMMA.16816.F32 R8, R140.reuse, R188, R8 ;  /* 0x000000bc8c08723c */ /* 0x050ff00000001808 */
[-C--:B------:R-:W-:Y:S08]  /*10c10*/  HMMA.16816.F32 R12, R140, R190.reuse, R12 ;  /* 0x000000be8c0c723c */ /* 0x080ff0000000180c */
[C---:B------:R-:W-:Y:S01]  /*10c20*/  HMMA.16816.F32 R16, R184.reuse, R190, R16 ;  /* 0x000000beb810723c */ /* 0x040fe20000001810 */
[----:B------:R-:W-:Y:S07]  /*10c30*/  LDSM.16.M88.4 R188, [R220+0x4000] ;  /* 0x00400000dcbc783b */ /* 0x000fee0000000200 */
[-C--:B-----5:R-:W-:Y:S08]  /*10c40*/  HMMA.16816.F32 R20, R184, R192.reuse, R20 ;  /* 0x000000c0b814723c */ /* 0x0a0ff00000001814 */
        /* <DEDUP_REMOVED lines=9> */
[C---:B------:R-:W-:Y:S08]  /*10ce0*/  HMMA.16816.F32 R16, R196.reuse, R202, R16 ;  /* 0x000000cac410723c */ /* 0x040ff00000001810 */
[-C--:B------:R-:W-:Y:S08]  /*10cf0*/  HMMA.16816.F32 R20, R196, R180.reuse, R20 ;  /* 0x000000b4c414723c */ /* 0x080ff00000001814 */
[C---:B------:R-:W-:Y:S08]  /*10d00*/  HMMA.16816.F32 R24, R176.reuse, R180, R24 ;  /* 0x000000b4b018723c */ /* 0x040ff00000001818 */
[-C--:B------:R-:W-:Y:S01]  /*10d10*/  HMMA.16816.F32 R28, R176, R182.reuse, R28 ;  /* 0x000000b6b01c723c */ /* 0x080fe2000000181c */
[----:B------:R-:W1:Y:S07]  /*10d20*/  LDSM.16.M88.4 R176, [R220+0x6000] ;  /* 0x00600000dcb0783b */ /* 0x000e6e0000000200 */
[----:B------:R-:W-:Y:S08]  /*10d30*/  HMMA.16816.F32 R32, R196, R182, R32 ;  /* 0x000000b6c420723c */ /* 0x000ff00000001820 */
[-C--:B---3--:R-:W-:Y:S08]  /*10d40*/  HMMA.16816.F32 R4, R204, R208.reuse, R4 ;  /* 0x000000d0cc04723c */ /* 0x088ff00000001804 */
[C---:B----4-:R-:W-:Y:S08]  /*10d50*/  HMMA.16816.F32 R8, R140.reuse, R208, R8 ;  /* 0x000000d08c08723c */ /* 0x050ff00000001808 */
[-C--:B------:R-:W-:Y:S08]  /*10d60*/  HMMA.16816.F32 R12, R140, R210.reuse, R12 ;  /* 0x000000d28c0c723c */ /* 0x080ff0000000180c */
[C---:B------:R-:W-:Y:S08]  /*10d70*/  HMMA.16816.F32 R16, R204.reuse, R210, R16 ;  /* 0x000000d2cc10723c */ /* 0x040ff00000001810 */
[-C--:B-----5:R-:W-:Y:S08]  /*10d80*/  HMMA.16816.F32 R20, R204, R184.reuse, R20 ;  /* 0x000000b8cc14723c */ /* 0x0a0ff00000001814 */
[C---:B------:R-:W-:Y:S08]  /*10d90*/  HMMA.16816.F32 R24, R140.reuse, R184, R24 ;  /* 0x000000b88c18723c */ /* 0x040ff00000001818 */
[-C--:B------:R-:W-:Y:S08]  /*10da0*/  HMMA.16816.F32 R28, R140, R186.reuse, R28 ;  /* 0x000000ba8c1c723c */ /* 0x080ff0000000181c */
[----:B------:R-:W-:Y:S08]  /*10db0*/  HMMA.16816.F32 R32, R204, R186, R32 ;  /* 0x000000bacc20723c */ /* 0x000ff00000001820 */
[-C--:B--2---:R-:W-:Y:S08]  /*10dc0*/  HMMA.16816.F32 R4, R188, R192.reuse, R4 ;  /* 0x000000c0bc04723c */ /* 0x084ff00000001804 */
[C---:B-1----:R-:W-:Y:S08]  /*10dd0*/  HMMA.16816.F32 R8, R176.reuse, R192, R8 ;  /* 0x000000c0b008723c */ /* 0x042ff00000001808 */
        /* <DEDUP_REMOVED lines=16> */
[----:B------:R-:W-:Y:S07]  /*10ee0*/  FMUL.FTZ R11, R11, c[0x0][0x2ec] ;  /* 0x0000bb000b0b7a20 */ /* 0x000fee0000410000 */
        /* <DEDUP_REMOVED lines=12> */
[----:B------:R2:W1:Y:S01]  /*10fb0*/  MUFU.TANH R187, R9 ;  /* 0x0000000900bb7308 */ /* 0x0004620000002400 */
[-C--:B----4-:R-:W-:Y:S05]  /*10fc0*/  HMMA.16816.F32 R20, R188, R4.reuse, R20 ;  /* 0x00000004bc14723c */ /* 0x090fea0000001814 */
[----:B-----5:R-:W-:Y:S04]  /*10fd0*/  FMUL.FTZ R15, R19, c[0x0][0x2ec] ;  /* 0x0000bb00130f7a20 */ /* 0x020fe80000410000 */
[----:B------:R2:W4:Y:S01]  /*10fe0*/  MUFU.TANH R180, R10 ;  /* 0x0000000a00b47308 */ /* 0x0005220000002400 */
[C---:B------:R-:W-:Y:S09]  /*10ff0*/  HMMA.16816.F32 R24, R176.reuse, R4, R24 ;  /* 0x00000004b018723c */ /* 0x040ff20000001818 */
[----:B------:R2:W1:Y:S01]  /*11000*/  MUFU.TANH R193, R11 ;  /* 0x0000000b00c17308 */ /* 0x0004620000002400 */
[-C--:B------:R-:W-:Y:S04]  /*11010*/  HMMA.16816.F32 R28, R176, R6.reuse, R28 ;  /* 0x00000006b01c723c */ /* 0x080fe8000000181c */
[----:B------:R-:W-:Y:S04]  /*11020*/  FMUL.FTZ R20, R20, c[0x0][0x2ec] ;  /* 0x0000bb0014147a20 */ /* 0x000fe80000410000 */
[----:B------:R-:W-:Y:S01]  /*11030*/  HMMA.16816.F32 R32, R188, R6, R32 ;  /* 0x00000006bc20723c */ /* 0x000fe20000001820 */
[----:B------:R-:W1:Y:S03]  /*11040*/  MUFU.TANH R14, R14 ;  /* 0x0000000e000e7308 */ /* 0x000e660000002400 */
        /* <DEDUP_REMOVED lines=35> */
.L_x_1191:
[----:B------:R-:W-:Y:S01]  /*11280*/  FMNMX.FTZ R0, R142, R132, !PT ;  /* 0x000000848e007209 */ /* 0x000fe20007810000 */
[----:B------:R-:W-:Y:S01]  /*11290*/  LDSM.16.MT88.4 R20, [R213+0xa000] ;  /* 0x00a00000d514783b */ /* 0x000fe20000004200 */
[----:B------:R-:W-:Y:S02]  /*112a0*/  IADD3 R225, R225, -0x1, RZ ;  /* 0xffffffffe1e17810 */ /* 0x000fe40007ffe0ff */
[----:B------:R-:W-:Y:S02]  /*112b0*/  FMNMX.FTZ R2, R181, R0, !PT ;  /* 0x00000000b5027209 */ /* 0x000fe40007810000 */
[----:B------:R-:W-:Y:S02]  /*112c0*/  FMNMX.FTZ R0, R143, R137, !PT ;  /* 0x000000898f007209 */ /* 0x000fe40007810000 */
        /* <DEDUP_REMOVED lines=95> */
[----:B--2---:R-:W-:Y:S01]  /*118c0*/  FMUL.FTZ R8, R2, R144 ;  /* 0x0000009002087220 */ /* 0x004fe20000410000 */
[----:B------:R-:W-:Y:S01]  /*118d0*/  FSETP.NEU.FTZ.AND P0, PT, R3, -INF , PT ;  /* 0xff8000000300780b */ /* 0x000fe20003f1d000 */
[--C-:B---3--:R-:W-:Y:S02]  /*118e0*/  FFMA.FTZ R4, R183, c[0x0][0x23c], -R138.reuse ;  /* 0x00008f00b7047a23 */ /* 0x108fe4000001088a */
[----:B------:R-:W-:Y:S01]  /*118f0*/  FFMA.FTZ R9, R186, c[0x0][0x23c], -R139 ;  /* 0x00008f00ba097a23 */ /* 0x000fe2000001088b */
[----:B------:R-:W-:Y:S01]  /*11900*/  FSEL R142, R142, RZ, P0 ;  /* 0x000000ff8e8e7208 */ /* 0x000fe20000000000 */
[----:B------:R-:W-:Y:S02]  /*11910*/  FMUL.FTZ R39, R132, R39 ;  /* 0x0000002784277220 */ /* 0x000fe40000410000 */
        /* <DEDUP_REMOVED lines=9> */
[C---:B-1----:R-:W-:Y:S02]  /*119b0*/  FMUL.FTZ R5, R133.reuse, R149 ;  /* 0x0000009585057220 */ /* 0x042fe40000410000 */
[C---:B------:R-:W-:Y:S02]  /*119c0*/  FMUL.FTZ R53, R133.reuse, R53 ;  /* 0x0000003585357220 */ /* 0x040fe40000410000 */
[C---:B------:R-:W-:Y:S01]  /*119d0*/  FMUL.FTZ R54, R132.reuse, R54 ;  /* 0x0000003684367220 */ /* 0x040fe20000410000 */
[----:B------:R1:W-:Y:S01]  /*119e0*/  MUFU.EX2 R229, R143 ;  /* 0x0000008f00e57308 */ /* 0x0003e20000000800 */
[----:B------:R-:W-:Y:S02]  /*119f0*/  FMUL.FTZ R55, R132, R55 ;  /* 0x0000003784377220 */ /* 0x000fe40000410000 */
[----:B------:R-:W-:Y:S01]  /*11a00*/  FMUL.FTZ R56, R2, R56 ;  /* 0x0000003802387220 */ /* 0x000fe20000410000 */
[----:B--2---:R-:W-:Y:S01]  /*11a10*/  F2FP.PACK_AB R149, R242, R240 ;  /* 0x000000f0f295723e */ /* 0x004fe200000000ff */
[--C-:B------:R-:W-:Y:S02]  /*11a20*/  FFMA.FTZ R4, R14, c[0x0][0x23c], -R137.reuse ;  /* 0x00008f000e047a23 */ /* 0x100fe40000010889 */
[C---:B------:R-:W-:Y:S02]  /*11a30*/  FMUL.FTZ R57, R2.reuse, R57 ;  /* 0x0000003902397220 */ /* 0x040fe40000410000 */
[C---:B------:R-:W-:Y:S01]  /*11a40*/  FMUL.FTZ R60, R2.reuse, R60 ;  /* 0x0000003c023c7220 */ /* 0x040fe20000410000 */
[----:B------:R2:W-:Y:S01]  /*11a50*/  MUFU.EX2 R243, R4 ;  /* 0x0000000400f37308 */ /* 0x0005e20000000800 */
[----:B------:R-:W-:Y:S02]  /*11a60*/  FMUL.FTZ R61, R2, R61 ;  /* 0x0000003d023d7220 */ /* 0x000fe40000410000 */
[----:B------:R-:W-:Y:S02]  /*11a70*/  FMUL.FTZ R64, R133, R64 ;  /* 0x0000004085407220 */ /* 0x000fe40000410000 */
[C---:B---3--:R-:W-:Y:S02]  /*11a80*/  FMUL.FTZ R10, R0.reuse, R146 ;  /* 0x00000092000a7220 */ /* 0x048fe40000410000 */
[C---:B------:R-:W-:Y:S02]  /*11a90*/  FMUL.FTZ R11, R0.reuse, R147 ;  /* 0x00000093000b7220 */ /* 0x040fe40000410000 */
[C---:B------:R-:W-:Y:S01]  /*11aa0*/  FMUL.FTZ R14, R0.reuse, R154 ;  /* 0x0000009a000e7220 */ /* 0x040fe20000410000 */
[----:B------:R3:W-:Y:S01]  /*11ab0*/  MUFU.EX2 R237, R9 ;  /* 0x0000000900ed7308 */ /* 0x0007e20000000800 */
[C---:B------:R-:W-:Y:S02]  /*11ac0*/  FMUL.FTZ R15, R0.reuse, R155 ;  /* 0x0000009b000f7220 */ /* 0x040fe40000410000 */
[----:B------:R-:W-:Y:S02]  /*11ad0*/  FMUL.FTZ R42, R0, R42 ;  /* 0x0000002a002a7220 */ /* 0x000fe40000410000 */
[--C-:B-1----:R-:W-:Y:S02]  /*11ae0*/  FFMA.FTZ R143, R196, c[0x0][0x23c], -R138.reuse ;  /* 0x00008f00c48f7a23 */ /* 0x102fe4000001088a */
[C---:B------:R-:W-:Y:S02]  /*11af0*/  FMUL.FTZ R43, R0.reuse, R43 ;  /* 0x0000002b002b7220 */ /* 0x040fe40000410000 */
[C---:B------:R-:W-:Y:S01]  /*11b00*/  FMUL.FTZ R46, R0.reuse, R46 ;  /* 0x0000002e002e7220 */ /* 0x040fe20000410000 */
[----:B------:R1:W-:Y:S01]  /*11b10*/  MUFU.EX2 R228, R143 ;  /* 0x0000008f00e47308 */ /* 0x0003e20000000800 */
[C---:B------:R-:W-:Y:S02]  /*11b20*/  FMUL.FTZ R47, R0.reuse, R47 ;  /* 0x0000002f002f7220 */ /* 0x040fe40000410000 */
[----:B------:R-:W-:Y:S02]  /*11b30*/  FMUL.FTZ R58, R0, R58 ;  /* 0x0000003a003a7220 */ /* 0x000fe40000410000 */
[--C-:B--2---:R-:W-:Y:S02]  /*11b40*/  FFMA.FTZ R4, R13, c[0x0][0x23c], -R137.reuse ;  /* 0x00008f000d047a23 */ /* 0x104fe40000010889 */
[----:B------:R-:W-:Y:S02]  /*11b50*/  FMUL.FTZ R13, R2, R153 ;  /* 0x00000099020d7220 */ /* 0x000fe40000410000 */
[C---:B------:R-:W-:Y:S01]  /*11b60*/  FMUL.FTZ R59, R0.reuse, R59 ;  /* 0x0000003b003b7220 */ /* 0x040fe20000410000 */
[----:B------:R2:W4:Y:S01]  /*11b70*/  MUFU.EX2 R245, R4 ;  /* 0x0000000400f57308 */ /* 0x0005220000000800 */
[C---:B------:R-:W-:Y:S02]  /*11b80*/  FMUL.FTZ R62, R0.reuse, R62 ;  /* 0x0000003e003e7220 */ /* 0x040fe40000410000 */
[----:B------:R-:W-:Y:S02]  /*11b90*/  FMUL.FTZ R63, R0, R63 ;  /* 0x0000003f003f7220 */ /* 0x000fe40000410000 */
[----:B---3--:R-:W-:Y:S02]  /*11ba0*/  FMUL.FTZ R9, R2, R145 ;  /* 0x0000009102097220 */ /* 0x008fe40000410000 */
        /* <DEDUP_REMOVED lines=9> */
[--C-:B--2---:R-:W-:Y:S01]  /*11c40*/  FFMA.FTZ R4, R12, c[0x0][0x23c], -R138.reuse ;  /* 0x00008f000c047a23 */ /* 0x104fe2000001088a */
[----:B----4-:R-:W-:Y:S01]  /*11c50*/  F2FP.PACK_AB R150, R245, R243 ;  /* 0x000000f3f596723e */ /* 0x010fe200000000ff */
[C---:B------:R-:W-:Y:S02]  /*11c60*/  FMUL.FTZ R12, R2.reuse, R152 ;  /* 0x00000098020c7220 */ /* 0x040fe40000410000 */
[----:B------:R-:W2:Y:S01]  /*11c70*/  LDSM.16.MT88.4 R152, [R218+0xa000] ;  /* 0x00a00000da98783b */ /* 0x000ea20000004200 */
[----:B------:R-:W3:Y:S01]  /*11c80*/  MUFU.EX2 R239, R4 ;  /* 0x0000000400ef7308 */ /* 0x000ee20000000800 */
        /* <DEDUP_REMOVED lines=13> */
[----:B---3--:R-:W-:Y:S01]  /*11d60*/  F2FP.PACK_AB R151, R241, R239 ;  /* 0x000000eff197723e */ /* 0x008fe200000000ff */
        /* <DEDUP_REMOVED lines=22> */
[--C-:B---3--:R-:W-:Y:S02]  /*11ed0*/  FFMA.FTZ R137, R190, c[0x0][0x23c], -R138.reuse ;  /* 0x00008f00be897a23 */ /* 0x108fe4000001088a */
        /* <DEDUP_REMOVED lines=8> */
[----:B------:R-:W4:Y:S01]  /*11f60*/  MUFU.EX2 R209, R138 ;  /* 0x0000008a00d17308 */ /* 0x000f220000000800 */
        /* <DEDUP_REMOVED lines=8> */
[C---:B------:R-:W-:Y:S02]  /*11ff0*/  FMUL.FTZ R100, R133.reuse, R100 ;  /* 0x0000006485647220 */ /* 0x040fe40000410000 */
[--C-:B---3--:R-:W-:Y:S02]  /*12000*/  FFMA.FTZ R137, R198, c[0x0][0x23c], -R139.reuse ;  /* 0x00008f00c6897a23 */ /* 0x108fe4000001088b */
[----:B------:R-:W-:Y:S02]  /*12010*/  FMUL.FTZ R101, R133, R101 ;  /* 0x0000006585657220 */ /* 0x000fe40000410000 */
[C---:B------:R-:W-:Y:S01]  /*12020*/  FMUL.FTZ R102, R132.reuse, R102 ;  /* 0x0000006684667220 */ /* 0x040fe20000410000 */
[----:B------:R3:W-:Y:S01]  /*12030*/  MUFU.EX2 R208, R137 ;  /* 0x0000008900d07308 */ /* 0x0007e20000000800 */
[----:B------:R-:W-:Y:S02]  /*12040*/  FMUL.FTZ R103, R132, R103 ;  /* 0x0000006784677220 */ /* 0x000fe40000410000 */
[C---:B------:R-:W-:Y:S01]  /*12050*/  FMUL.FTZ R104, R2.reuse, R104 ;  /* 0x0000006802687220 */ /* 0x040fe20000410000 */
[----:B----4-:R-:W-:Y:S01]  /*12060*/  F2FP.PACK_AB R143, R209, R210 ;  /* 0x000000d2d18f723e */ /* 0x010fe200000000ff */
        /* <DEDUP_REMOVED lines=11> */
[----:B------:R-:W-:Y:S01]  /*12120*/  LDSM.16.MT88.4 R196, [R218+0xb800] ;  /* 0x00b80000dac4783b */ /* 0x000fe20000004200 */
[C---:B------:R-:W-:Y:S02]  /*12130*/  FMUL.FTZ R113, R133.reuse, R113 ;  /* 0x0000007185717220 */ /* 0x040fe40000410000 */
[----:B------:R3:W-:Y:S01]  /*12140*/  MUFU.EX2 R207, R137 ;  /* 0x0000008900cf7308 */ /* 0x0007e20000000800 */
[C---:B------:R-:W-:Y:S02]  /*12150*/  FMUL.FTZ R114, R132.reuse, R114 ;  /* 0x0000007284727220 */ /* 0x040fe40000410000 */
[C---:B------:R-:W-:Y:S02]  /*12160*/  FMUL.FTZ R115, R132.reuse, R115 ;  /* 0x0000007384737220 */ /* 0x040fe40000410000 */
[C---:B------:R-:W-:Y:S02]  /*12170*/  FMUL.FTZ R116, R133.reuse, R116 ;  /* 0x0000007485747220 */ /* 0x040fe40000410000 */
[C---:B------:R-:W-:Y:S02]  /*12180*/  FMUL.FTZ R117, R133.reuse, R117 ;  /* 0x0000007585757220 */ /* 0x040fe40000410000 */
[C---:B------:R-:W-:Y:S02]  /*12190*/  FMUL.FTZ R118, R132.reuse, R118 ;  /* 0x0000007684767220 */ /* 0x040fe40000410000 */
[----:B------:R-:W-:Y:S02]  /*121a0*/  FMUL.FTZ R119, R132, R119 ;  /* 0x0000007784777220 */ /* 0x000fe40000410000 */
[--C-:B------:R-:W-:Y:S01]  /*121b0*/  FFMA.FTZ R140, R140, c[0x0][0x23c], -R142.reuse ;  /* 0x00008f008c8c7a23 */ /* 0x100fe2000001088e */
[----:B-1----:R-:W-:Y:S01]  /*121c0*/  F2FP.PACK_AB R145, R234, R232 ;  /* 0x000000e8ea91723e */ /* 0x002fe200000000ff */
[--C-:B------:R-:W-:Y:S02]  /*121d0*/  FFMA.FTZ R4, R192, c[0x0][0x23c], -R139.reuse ;  /* 0x00008f00c0047a23 */ /* 0x100fe4000001088b */
[----:B------:R-:W-:Y:S01]  /*121e0*/  LDSM.16.MT88.4 R192, [R215+0xb800] ;  /* 0x00b80000d7c0783b */ /* 0x000fe20000004200 */
[C---:B------:R-:W-:Y:S01]  /*121f0*/  FMUL.FTZ R120, R2.reuse, R120 ;  /* 0x0000007802787220 */ /* 0x040fe20000410000 */
[----:B------:R-:W1:Y:S01]  /*12200*/  MUFU.EX2 R235, R4 ;  /* 0x0000000400eb7308 */ /* 0x000e620000000800 */
[----:B------:R-:W-:Y:S02]  /*12210*/  FMUL.FTZ R121, R2, R121 ;  /* 0x0000007902797220 */ /* 0x000fe40000410000 */
[----:B------:R-:W-:Y:S02]  /*12220*/  FMUL.FTZ R122, R0, R122 ;  /* 0x0000007a007a7220 */ /* 0x000fe40000410000 */
[--C-:B---3--:R-:W-:Y:S02]  /*12230*/  FFMA.FTZ R137, R200, c[0x0][0x23c], -R142.reuse ;  /* 0x00008f00c8897a23 */ /* 0x108fe4000001088e */
[----:B------:R-:W-:Y:S02]  /*12240*/  FMUL.FTZ R123, R0, R123 ;  /* 0x0000007b007b7220 */ /* 0x000fe40000410000 */
[C---:B------:R-:W-:Y:S01]  /*12250*/  FMUL.FTZ R124, R2.reuse, R124 ;  /* 0x0000007c027c7220 */ /* 0x040fe20000410000 */
[----:B------:R3:W-:Y:S01]  /*12260*/  MUFU.EX2 R206, R137 ;  /* 0x0000008900ce7308 */ /* 0x0007e20000000800 */
[----:B------:R-:W-:Y:S02]  /*12270*/  FMUL.FTZ R125, R2, R125 ;  /* 0x0000007d027d7220 */ /* 0x000fe40000410000 */
[C---:B------:R-:W-:Y:S02]  /*12280*/  FMUL.FTZ R126, R0.reuse, R126 ;  /* 0x0000007e007e7220 */ /* 0x040fe40000410000 */
[----:B------:R-:W-:Y:S02]  /*12290*/  FMUL.FTZ R127, R0, R127 ;  /* 0x0000007f007f7220 */ /* 0x000fe40000410000 */
[C---:B------:R-:W-:Y:S02]  /*122a0*/  FMUL.FTZ R128, R133.reuse, R128 ;  /* 0x0000008085807220 */ /* 0x040fe40000410000 */
[----:B------:R-:W-:Y:S01]  /*122b0*/  FMUL.FTZ R129, R133, R129 ;  /* 0x0000008185817220 */ /* 0x000fe20000410000 */
[----:B------:R4:W-:Y:S01]  /*122c0*/  MUFU.EX2 R138, R140 ;  /* 0x0000008c008a7308 */ /* 0x0009e20000000800 */
[C---:B------:R-:W-:Y:S02]  /*122d0*/  FMUL.FTZ R130, R132.reuse, R130 ;  /* 0x0000008284827220 */ /* 0x040fe40000410000 */
[----:B------:R-:W-:Y:S01]  /*122e0*/  FMUL.FTZ R131, R132, R131 ;  /* 0x0000008384837220 */ /* 0x000fe20000410000 */
[----:B-1----:R-:W-:Y:S01]  /*122f0*/  F2FP.PACK_AB R146, R237, R235 ;  /* 0x000000ebed92723e */ /* 0x002fe200000000ff */
[----:B------:R-:W-:Y:S02]  /*12300*/  FFMA.FTZ R4, R185, c[0x0][0x23c], -R142 ;  /* 0x00008f00b9047a23 */ /* 0x000fe4000001088e */
[----:B------:R-:W-:Y:S02]  /*12310*/  FFMA.FTZ R2, R2, R248, R236 ;  /* 0x000000f802027223 */ /* 0x000fe400000100ec */
[----:B------:R-:W-:Y:S01]  /*12320*/  FFMA.FTZ R0, R0, R247, R232 ;  /* 0x000000f700007223 */ /* 0x000fe200000100e8 */
[----:B------:R1:W5:Y:S03]  /*12330*/  MUFU.EX2 R231, R4 ;  /* 0x0000000400e77308 */ /* 0x0003660000000800 */
[----:B------:R-:W-:Y:S02]  /*12340*/  FADD.FTZ R0, R234, R0 ;  /* 0x00000000ea007221 */ /* 0x000fe40000010000 */
[--C-:B---3--:R-:W-:Y:S05]  /*12350*/  FFMA.FTZ R137, R201, c[0x0][0x23c], -R142.reuse ;  /* 0x00008f00c9897a23 */ /* 0x108fea000001088e */
[----:B------:R3:W-:Y:S01]  /*12360*/  MUFU.EX2 R205, R137 ;  /* 0x0000008900cd7308 */ /* 0x0007e20000000800 */
[----:B----4-:R-:W-:Y:S01]  /*12370*/  F2FP.PACK_AB R140, R229, R230 ;  /* 0x000000e6e58c723e */ /* 0x010fe200000000ff */
[--C-:B-1----:R-:W-:Y:S02]  /*12380*/  FFMA.FTZ R4, R184, c[0x0][0x23c], -R142.reuse ;  /* 0x00008f00b8047a23 */ /* 0x102fe4000001088e */
[----:B------:R-:W-:Y:S01]  /*12390*/  LDSM.16.MT88.4 R184, [R217+0xa800] ;  /* 0x00a80000d9b8783b */ /* 0x000fe20000004200 */
[----:B------:R-:W-:Y:S05]  /*123a0*/  FFMA.FTZ R142, R141, c[0x0][0x23c], -R142 ;  /* 0x00008f008d8e7a23 */ /* 0x000fea000001088e */
[----:B------:R1:W4:Y:S01]  /*123b0*/  MUFU.EX2 R233, R4 ;  /* 0x0000000400e97308 */ /* 0x0003220000000800 */
[----:B------:R-:W-:Y:S01]  /*123c0*/  F2FP.PACK_AB R141, R227, R228 ;  /* 0x000000e4e38d723e */ /* 0x000fe200000000ff */
[----:B-----5:R-:W-:Y:S02]  /*123d0*/  FADD.FTZ R0, R231, R0 ;  /* 0x00000000e7007221 */ /* 0x020fe40000010000 */
[--C-:B---3--:R-:W-:Y:S02]  /*123e0*/  FFMA.FTZ R137, R202, c[0x0][0x23c], -R139.reuse ;  /* 0x00008f00ca897a23 */ /* 0x108fe4000001088b */
[----:B------:R-:W-:Y:S02]  /*123f0*/  FFMA.FTZ R139, R203, c[0x0][0x23c], -R139 ;  /* 0x00008f00cb8b7a23 */ /* 0x000fe4000001088b */
[----:B------:R-:W-:Y:S02]  /*12400*/  LDSM.16.MT88.4 R200, [R217+0xb800] ;  /* 0x00b80000d9c8783b */ /* 0x000fe40000004200 */
[----:B------:R-:W-:Y:S10]  /*12410*/  MUFU.EX2 R204, R137 ;  /* 0x0000008900cc7308 */ /* 0x000ff40000000800 */
        /* <DEDUP_REMOVED lines=8> */
[----:B---3--:R-:W-:Y:S03]  /*124a0*/  F2FP.PACK_AB R142, R211, R226 ;  /* 0x000000e2d38e723e */ /* 0x008fe600000000ff */
        /* <DEDUP_REMOVED lines=17> */
[-C--:B--2---:R-:W-:Y:S04]  /*125c0*/  HMMA.16816.F32 R36, R148, R152.reuse, R36 ;  /* 0x000000989424723c */ /* 0x084fe80000001824 */
        /* <DEDUP_REMOVED lines=89> */
.L_x_1189:
[----:B------:R-:W2:Y:S01]  /*12b60*/  LDL.LU R179, [R1+0x28] ;  /* 0x0000280001b37983 */ /* 0x000ea20000300800 */
[----:B------:R-:W-:Y:S03]  /*12b70*/  BSSY B0, `(.L_x_1193) ;  /* 0x00001ad000007945 */ /* 0x000fe60003800000 */
[----:B------:R-:W1:Y:S04]  /*12b80*/  SHFL.BFLY PT, R0, R250, 0x2, 0x1f ;  /* 0x0c401f00fa007f89 */ /* 0x000e6800000e0000 */
[----:B------:R-:W3:Y:S04]  /*12b90*/  SHFL.BFLY PT, R5, R249, 0x2, 0x1f ;  /* 0x0c401f00f9057f89 */ /* 0x000ee800000e0000 */
[----:B------:R-:W4:Y:S04]  /*12ba0*/  SHFL.BFLY PT, R4, R247, 0x2, 0x1f ;  /* 0x0c401f00f7047f89 */ /* 0x000f2800000e0000 */
[----:B------:R-:W5:Y:S01]  /*12bb0*/  S2R R178, SR_TID.X ;  /* 0x0000000000b27919 */ /* 0x000f620000002100 */
[----:B-1----:R-:W-:-:S03]  /*12bc0*/  FADD.FTZ R250, R0, R250 ;  /* 0x000000fa00fa7221 */ /* 0x002fc60000010000 */
[----:B------:R-:W1:Y:S01]  /*12bd0*/  SHFL.BFLY PT, R0, R248, 0x2, 0x1f ;  /* 0x0c401f00f8007f89 */ /* 0x000e6200000e0000 */
[----:B---3--:R-:W-:-:S03]  /*12be0*/  FADD.FTZ R249, R5, R249 ;  /* 0x000000f905f97221 */ /* 0x008fc60000010000 */
[----:B------:R-:W3:Y:S01]  /*12bf0*/  SHFL.BFLY PT, R2, R250, 0x1, 0x1f ;  /* 0x0c201f00fa027f89 */ /* 0x000ee200000e0000 */
[----:B----4-:R-:W-:-:S03]  /*12c00*/  FADD.FTZ R247, R4, R247 ;  /* 0x000000f704f77221 */ /* 0x010fc60000010000 */
[----:B------:R-:W4:Y:S01]  /*12c10*/  SHFL.BFLY PT, R5, R249, 0x1, 0x1f ;  /* 0x0c201f00f9057f89 */ /* 0x000f2200000e0000 */
[----:B-----5:R-:W-:-:S03]  /*12c20*/  SHF.R.S32.HI R177, RZ, 0x1f, R178 ;  /* 0x0000001fffb17819 */ /* 0x020fc600000114b2 */
[----:B------:R-:W5:Y:S01]  /*12c30*/  SHFL.BFLY PT, R6, R247, 0x1, 0x1f ;  /* 0x0c201f00f7067f89 */ /* 0x000f6200000e0000 */
[CC--:B------:R-:W-:Y:S02]  /*12c40*/  LEA.HI R32, R177.reuse, R178.reuse, RZ, 0x2 ;  /* 0x000000b2b1207211 */ /* 0x0c0fe400078f10ff */
[----:B------:R-:W-:Y:S01]  /*12c50*/  LEA.HI R177, R177, R178, RZ, 0x5 ;  /* 0x000000b2b1b17211 */ /* 0x000fe200078f28ff */
[----:B-1----:R-:W-:Y:S01]  /*12c60*/  FADD.FTZ R248, R0, R248 ;  /* 0x000000f800f87221 */ /* 0x002fe20000010000 */
[----:B------:R-:W-:Y:S01]  /*12c70*/  MOV R0, 0x3f800000 ;  /* 0x3f80000000007802 */ /* 0x000fe20000000f00 */
[----:B---3--:R-:W-:-:S03]  /*12c80*/  FADD.FTZ R250, R250, R2 ;  /* 0x00000002fafa7221 */ /* 0x008fc60000010000 */
[----:B------:R-:W1:Y:S01]  /*12c90*/  SHFL.BFLY PT, R7, R248, 0x1, 0x1f ;  /* 0x0c201f00f8077f89 */ /* 0x000e6200000e0000 */
[----:B------:R-:W-:Y:S01]  /*12ca0*/  LOP3.LUT R2, R32, 0x3ffffffc, RZ, 0xc0, !PT ;  /* 0x3ffffffc20027812 */ /* 0x000fe200078ec0ff */
[----:B----4-:R-:W-:Y:S01]  /*12cb0*/  FADD.FTZ R249, R249, R5 ;  /* 0x00000005f9f97221 */ /* 0x010fe20000010000 */
[----:B------:R-:W-:Y:S02]  /*12cc0*/  FSETP.NE.FTZ.AND P6, PT, R250, RZ, PT ;  /* 0x000000fffa00720b */ /* 0x000fe40003fd5000 */
[----:B------:R-:W-:Y:S01]  /*12cd0*/  IADD3 R2, -R2, R178, RZ ;  /* 0x000000b202027210 */ /* 0x000fe20007ffe1ff */
[----:B-----5:R-:W-:Y:S01]  /*12ce0*/  FADD.FTZ R247, R247, R6 ;  /* 0x00000006f7f77221 */ /* 0x020fe20000010000 */
[----:B------:R-:W-:-:S04]  /*12cf0*/  FSETP.NE.FTZ.AND P5, PT, R249, RZ, PT ;  /* 0x000000fff900720b */ /* 0x000fc80003fb5000 */
[----:B------:R-:W-:-:S05]  /*12d00*/  FSETP.NE.FTZ.AND P3, PT, R247, RZ, PT ;  /* 0x000000fff700720b */ /* 0x000fca0003f75000 */
[----:B------:R-:W3:Y:S01]  /*12d10*/  @P6 MUFU.RCP R0, R250 ;  /* 0x000000fa00006308 */ /* 0x000ee20000001000 */
[----:B-1----:R-:W-:-:S05]  /*12d20*/  FADD.FTZ R248, R248, R7 ;  /* 0x00000007f8f87221 */ /* 0x002fca0000010000 */
[----:B------:R-:W-:Y:S01]  /*12d30*/  FSETP.NE.FTZ.AND P4, PT, R248, RZ, PT ;  /* 0x000000fff800720b */ /* 0x000fe20003f95000 */
[C---:B---3--:R-:W-:Y:S02]  /*12d40*/  FMUL.FTZ R148, R0.reuse, R148 ;  /* 0x0000009400947220 */ /* 0x048fe40000410000 */
[C---:B------:R-:W-:Y:S02]  /*12d50*/  FMUL.FTZ R7, R0.reuse, R149 ;  /* 0x0000009500077220 */ /* 0x040fe40000410000 */
[C---:B------:R-:W-:Y:S02]  /*12d60*/  FMUL.FTZ R156, R0.reuse, R156 ;  /* 0x0000009c009c7220 */ /* 0x040fe40000410000 */
[C---:B------:R-:W-:Y:S01]  /*12d70*/  FMUL.FTZ R160, R0.reuse, R160 ;  /* 0x000000a000a07220 */ /* 0x040fe20000410000 */
[----:B------:R-:W-:Y:S01]  /*12d80*/  F2FP.PACK_AB R7, R7, R148 ;  /* 0x000000940707723e */ /* 0x000fe200000000ff */
[C---:B------:R-:W-:Y:S02]  /*12d90*/  FMUL.FTZ R13, R0.reuse, R161 ;  /* 0x000000a1000d7220 */ /* 0x040fe40000410000 */
        /* <DEDUP_REMOVED lines=29> */
[----:B------:R-:W-:Y:S01]  /*12f70*/  FMUL.FTZ R129, R0, R129 ;  /* 0x0000008100817220 */ /* 0x000fe20000410000 */
[----:B--2---:R-:W-:-:S13]  /*12f80*/  ISETP.NE.AND P0, PT, R179, -0x1, PT ;  /* 0xffffffffb300780c */ /* 0x004fda0003f05270 */
[----:B------:R-:W-:-:S04]  /*12f90*/  @P0 IMAD.WIDE.U32 R4, R179, c[0x0][0x1e8], RZ ;  /* 0x00007a00b3040a25 */ /* 0x000fc800078e00ff */
[----:B------:R-:W-:Y:S01]  /*12fa0*/  @P0 IMAD R143, R179, c[0x0][0x1ec], R5 ;  /* 0x00007b00b38f0a24 */ /* 0x000fe200078e0205 */
[----:B------:R-:W-:Y:S02]  /*12fb0*/  SHF.R.S32.HI R5, RZ, 0x5, R177 ;  /* 0x00000005ff057819 */ /* 0x000fe400000114b1 */
[----:B------:R-:W-:Y:S02]  /*12fc0*/  @P0 MOV R142, R4 ;  /* 0x00000004008e0202 */ /* 0x000fe40000000f00 */
[----:B------:R-:W-:Y:S01]  /*12fd0*/  LEA R176, R5, R2, 0x9 ;  /* 0x0000000205b07211 */ /* 0x000fe200078e48ff */
[----:B------:R-:W-:Y:S01]  /*12fe0*/  FMUL.FTZ R5, R0, R157 ;  /* 0x0000009d00057220 */ /* 0x000fe20000410000 */
[----:B------:R-:W-:Y:S02]  /*12ff0*/  MOV R4, 0x3f800000 ;  /* 0x3f80000000047802 */ /* 0x000fe40000000f00 */
[----:B------:R-:W-:Y:S02]  /*13000*/  MOV R2, 0x3f800000 ;  /* 0x3f80000000027802 */ /* 0x000fe40000000f00 */
[----:B------:R-:W-:-:S02]  /*13010*/  MOV R0, 0x3f800000 ;  /* 0x3f80000000007802 */ /* 0x000fc40000000f00 */
[----:B------:R-:W1:Y:S01]  /*13020*/  @P5 MUFU.RCP R4, R249 ;  /* 0x000000f900045308 */ /* 0x000e620000001000 */
[----:B------:R-:W-:-:S07]  /*13030*/  F2FP.PACK_AB R5, R5, R156 ;  /* 0x0000009c0505723e */ /* 0x000fce00000000ff */
[----:B------:R-:W2:Y:S01]  /*13040*/  @P4 MUFU.RCP R2, R248 ;  /* 0x000000f800024308 */ /* 0x000ea20000001000 */
[----:B-1----:R-:W-:-:S07]  /*13050*/  FMUL.FTZ R34, R4, R67 ;  /* 0x0000004304227220 */ /* 0x002fce0000410000 */
[----:B------:R-:W1:Y:S01]  /*13060*/  @P3 MUFU.RCP R0, R247 ;  /* 0x000000f700003308 */ /* 0x000e620000001000 */
[C---:B------:R-:W-:Y:S02]  /*13070*/  FMUL.FTZ R150, R4.reuse, R150 ;  /* 0x0000009604967220 */ /* 0x040fe40000410000 */
[C---:B------:R-:W-:Y:S02]  /*13080*/  FMUL.FTZ R6, R4.reuse, R151 ;  /* 0x0000009704067220 */ /* 0x040fe40000410000 */
[----:B------:R-:W-:Y:S02]  /*13090*/  FMUL.FTZ R158, R4, R158 ;  /* 0x0000009e049e7220 */ /* 0x000fe40000410000 */
[----:B--2---:R-:W-:Y:S01]  /*130a0*/  FMUL.FTZ R22, R2, R41 ;  /* 0x0000002902167220 */ /* 0x004fe20000410000 */
[----:B------:R-:W-:Y:S01]  /*130b0*/  F2FP.PACK_AB R6, R6, R150 ;  /* 0x000000960606723e */ /* 0x000fe200000000ff */
[----:B------:R-:W-:Y:S02]  /*130c0*/  FMUL.FTZ R27, R2, R45 ;  /* 0x0000002d021b7220 */ /* 0x000fe40000410000 */
        /* <DEDUP_REMOVED lines=26> */
[C---:B------:R-:W-:Y:S01]  /*13270*/  FMUL.FTZ R103, R4.reuse, R103 ;  /* 0x0000006704677220 */ /* 0x040fe20000410000 */
[----:B------:R-:W-:Y:S01]  /*13280*/  F2FP.PACK_AB R38, R99, R98 ;  /* 0x000000626326723e */ /* 0x000fe200000000ff */
[----:B------:R-:W-:-:S02]  /*13290*/  FMUL.FTZ R114, R4, R114 ;  /* 0x0000007204727220 */ /* 0x000fc40000410000 */
[C---:B------:R-:W-:Y:S02]  /*132a0*/  FMUL.FTZ R115, R4.reuse, R115 ;  /* 0x0000007304737220 */ /* 0x040fe40000410000 */
[C---:B------:R-:W-:Y:S02]  /*132b0*/  FMUL.FTZ R118, R4.reuse, R118 ;  /* 0x0000007604767220 */ /* 0x040fe40000410000 */
[C---:B------:R-:W-:Y:S02]  /*132c0*/  FMUL.FTZ R119, R4.reuse, R119 ;  /* 0x0000007704777220 */ /* 0x040fe40000410000 */
[C---:B------:R-:W-:Y:S02]  /*132d0*/  FMUL.FTZ R130, R4.reuse, R130 ;  /* 0x0000008204827220 */ /* 0x040fe40000410000 */
[----:B------:R-:W-:Y:S01]  /*132e0*/  FMUL.FTZ R65, R4, R131 ;  /* 0x0000008304417220 */ /* 0x000fe20000410000 */
[----:B------:R-:W-:Y:S01]  /*132f0*/  SHF.R.S32.HI R4, RZ, 0x1f, R32 ;  /* 0x0000001fff047819 */ /* 0x000fe20000011420 */
        /* <DEDUP_REMOVED lines=52> */
[C---:B-1----:R-:W-:Y:S01]  /*13640*/  FMUL.FTZ R147, R0.reuse, R147 ;  /* 0x0000009300937220 */ /* 0x042fe20000410000 */
[----:B------:R-:W-:Y:S01]  /*13650*/  F2FP.PACK_AB R67, R67, R120 ;  /* 0x000000784343723e */ /* 0x000fe200000000ff */
[----:B------:R-:W-:Y:S01]  /*13660*/  FMUL.FTZ R9, R0, R146 ;  /* 0x0000009200097220 */ /* 0x000fe20000410000 */
[----:B------:R-:W-:Y:S01]  /*13670*/  LEA.HI R4, R4, R2, RZ, 0x3 ;  /* 0x0000000204047211 */ /* 0x000fe200078f18ff */
[----:B------:R-:W-:Y:S01]  /*13680*/  FMUL.FTZ R155, R0, R155 ;  /* 0x0000009b009b7220 */ /* 0x000fe20000410000 */
        /* <DEDUP_REMOVED lines=58> */
[----:B------:R-:W-:-:S02]  /*13a30*/  SHF.L.U32 R0, R4, 0x6, RZ ;  /* 0x0000000604007819 */ /* 0x000fc400000006ff */
[----:B------:R-:W-:Y:S02]  /*13a40*/  F2FP.PACK_AB R63, R117, R116 ;  /* 0x00000074753f723e */ /* 0x000fe400000000ff */
[----:B------:R-:W-:Y:S02]  /*13a50*/  LOP3.LUT R0, R0, 0x1c0, RZ, 0xc0, !PT ;  /* 0x000001c000007812 */ /* 0x000fe400078ec0ff */
[----:B------:R-:W-:Y:S02]  /*13a60*/  F2FP.PACK_AB R62, R119, R118 ;  /* 0x00000076773e723e */ /* 0x000fe400000000ff */
[----:B------:R-:W-:Y:S02]  /*13a70*/  LEA.HI R0, R0, R0, RZ, 0x1d ;  /* 0x0000000000007211 */ /* 0x000fe400078fe8ff */
[----:B------:R-:W-:Y:S02]  /*13a80*/  F2FP.PACK_AB R66, R123, R66 ;  /* 0x000000427b42723e */ /* 0x000fe400000000ff */
[----:B------:R-:W-:-:S02]  /*13a90*/  LEA R0, R176, R0, 0x1 ;  /* 0x00000000b0007211 */ /* 0x000fc400078e08ff */
[----:B------:R-:W-:Y:S02]  /*13aa0*/  F2FP.PACK_AB R68, R127, R68 ;  /* 0x000000447f44723e */ /* 0x000fe400000000ff */
        /* <DEDUP_REMOVED lines=19> */
[----:B------:R-:W-:Y:S01]  /*13be0*/  STS [R5], R13 ;  /* 0x0000000d05007388 */ /* 0x000fe20000000800 */
[----:B------:R-:W-:Y:S01]  /*13bf0*/  IADD3 R7, R5, R6, RZ ;  /* 0x0000000605077210 */ /* 0x000fe20007ffe0ff */
[----:B----4-:R-:W2:Y:S02]  /*13c00*/  LDC.U8 R10, c[0x0][0x329] ;  /* 0x0000ca40ff0a7b82 */ /* 0x010ea40000000000 */
[----:B------:R3:W-:Y:S01]  /*13c10*/  STS [R5+0x400], R12 ;  /* 0x0004000c05007388 */ /* 0x0007e20000000800 */
[----:B-----5:R-:W-:-:S03]  /*13c20*/  IADD3 R9, R6, R2, RZ ;  /* 0x0000000206097210 */ /* 0x020fc60007ffe0ff */
[----:B------:R4:W-:Y:S01]  /*13c30*/  STS [R4], R16 ;  /* 0x0000001004007388 */ /* 0x0009e20000000800 */
[----:B------:R-:W-:-:S03]  /*13c40*/  IADD3 R6, R4, R6, RZ ;  /* 0x0000000604067210 */ /* 0x000fc60007ffe0ff */
[----:B------:R5:W-:Y:S01]  /*13c50*/  STS [R4+0x400], R15 ;  /* 0x0004000f04007388 */ /* 0x000be20000000800 */
[----:B-1----:R-:W-:-:S03]  /*13c60*/  MOV R14, 0x7f800000 ;  /* 0x7f800000000e7802 */ /* 0x002fc60000000f00 */
[----:B------:R-:W-:Y:S04]  /*13c70*/  STS [R5+0x2000], R17 ;  /* 0x0020001105007388 */ /* 0x000fe80000000800 */
[----:B------:R-:W-:Y:S04]  /*13c80*/  STS [R5+0x2400], R18 ;  /* 0x0024001205007388 */ /* 0x000fe80000000800 */
[----:B------:R-:W-:Y:S01]  /*13c90*/  STS [R4+0x2000], R26 ;  /* 0x0020001a04007388 */ /* 0x000fe20000000800 */
[----:B--2---:R-:W-:-:S03]  /*13ca0*/  ISETP.NE.AND P1, PT, R10, RZ, PT ;  /* 0x000000ff0a00720c */ /* 0x004fc60003f25270 */
[----:B------:R-:W-:Y:S01]  /*13cb0*/  STS [R4+0x2400], R25 ;  /* 0x0024001904007388 */ /* 0x000fe20000000800 */
[----:B---3--:R-:W-:Y:S03]  /*13cc0*/  @P4 MUFU.LG2 R12, R248 ;  /* 0x000000f8000c4308 */ /* 0x008fe60000000c00 */
[----:B------:R-:W-:Y:S01]  /*13cd0*/  STS [R8], R24 ;  /* 0x0000001808007388 */ /* 0x000fe20000000800 */
[----:B----4-:R-:W-:-:S03]  /*13ce0*/  MOV R16, 0x7f800000 ;  /* 0x7f80000000107802 */ /* 0x010fc60000000f00 */
[----:B------:R-:W-:Y:S01]  /*13cf0*/  STS [R8+0x400], R23 ;  /* 0x0004001708007388 */ /* 0x000fe20000000800 */
[----:B-----5:R-:W-:-:S03]  /*13d00*/  MOV R15, 0x7f800000 ;  /* 0x7f800000000f7802 */ /* 0x020fc60000000f00 */
        /* <DEDUP_REMOVED lines=26> */
[----:B-1----:R-:W1:Y:S03]  /*13eb0*/  LDC.U8 R0, c[0x0][0x328] ;  /* 0x0000ca00ff007b82 */ /* 0x002e660000000000 */
[----:B------:R-:W-:Y:S04]  /*13ec0*/  STS [R5+0x6000], R41 ;  /* 0x0060002905007388 */ /* 0x000fe80000000800 */
[----:B------:R-:W-:Y:S01]  /*13ed0*/  STS [R5+0x6400], R40 ;  /* 0x0064002805007388 */ /* 0x000fe20000000800 */
[----:B--2---:R-:W-:-:S03]  /*13ee0*/  @P1 MOV R2, c[0x0][0x210] ;  /* 0x0000840000021a02 */ /* 0x004fc60000000f00 */
[----:B------:R-:W-:Y:S02]  /*13ef0*/  STS [R4+0x6000], R37 ;  /* 0x0060002504007388 */ /* 0x000fe40000000800 */
[----:B------:R-:W-:Y:S02]  /*13f00*/  @P1 IMAD R2, R2, c[0x0][0x214], RZ ;  /* 0x0000850002021a24 */ /* 0x000fe400078e02ff */
[----:B------:R2:W-:Y:S04]  /*13f10*/  STS [R4+0x6400], R36 ;  /* 0x0064002404007388 */ /* 0x0005e80000000800 */
[----:B------:R-:W-:Y:S04]  /*13f20*/  STS [R8+0x4000], R35 ;  /* 0x0040002308007388 */ /* 0x000fe80000000800 */
[----:B------:R-:W-:Y:S01]  /*13f30*/  STS [R8+0x4400], R34 ;  /* 0x0044002208007388 */ /* 0x000fe20000000800 */
[----:B-1----:R-:W-:-:S02]  /*13f40*/  ISETP.NE.AND P2, PT, R0, RZ, PT ;  /* 0x000000ff0000720c */ /* 0x002fc40003f45270 */
[----:B------:R-:W-:Y:S01]  /*13f50*/  @!P1 MOV R0, c[0x0][0x214] ;  /* 0x0000850000009a02 */ /* 0x000fe20000000f00 */
[----:B------:R-:W-:Y:S03]  /*13f60*/  STS [R9+0x4000], R31 ;  /* 0x0040001f09007388 */ /* 0x000fe60000000800 */
[----:B------:R-:W-:Y:S01]  /*13f70*/  @!P1 SEL R2, R0, c[0x0][0x234], !P2 ;  /* 0x00008d0000029a07 */ /* 0x000fe20005000000 */
[----:B------:R-:W-:Y:S01]  /*13f80*/  STS [R9+0x4400], R30 ;  /* 0x0044001e09007388 */ /* 0x000fe20000000800 */
[----:B------:R-:W-:Y:S02]  /*13f90*/  ISETP.NE.OR P2, PT, R10, RZ, !P2 ;  /* 0x000000ff0a00720c */ /* 0x000fe40005745670 */
[----:B------:R-:W-:Y:S01]  /*13fa0*/  @P1 MOV R0, 0x1 ;  /* 0x0000000100001802 */ /* 0x000fe20000000f00 */
[----:B------:R-:W-:Y:S01]  /*13fb0*/  STS [R8+0x6000], R33 ;  /* 0x0060002108007388 */ /* 0x000fe20000000800 */
[----:B------:R-:W-:Y:S01]  /*13fc0*/  @!P1 IMAD R0, R2, c[0x0][0x1c0], RZ ;  /* 0x0000700002009a24 */ /* 0x000fe200078e02ff */
[----:B------:R-:W1:Y:S02]  /*13fd0*/  @P5 MUFU.LG2 R10, R249 ;  /* 0x000000f9000a5308 */ /* 0x000e640000000c00 */
[----:B------:R3:W-:Y:S01]  /*13fe0*/  STS [R8+0x6400], R32 ;  /* 0x0064002008007388 */ /* 0x0007e20000000800 */
[----:B--2---:R-:W-:-:S03]  /*13ff0*/  LOP3.LUT R4, R177, 0xffffffe0, RZ, 0xc0, !PT ;  /* 0xffffffe0b1047812 */ /* 0x004fc600078ec0ff */
[----:B------:R-:W-:Y:S04]  /*14000*/  STS [R9+0x6000], R29 ;  /* 0x0060001d09007388 */ /* 0x000fe80000000800 */
[----:B------:R2:W-:Y:S04]  /*14010*/  STS [R9+0x6400], R28 ;  /* 0x0064001c09007388 */ /* 0x0005e80000000800 */
[----:B------:R-:W-:Y:S01]  /*14020*/  STS [R7+0x4000], R63 ;  /* 0x0040003f07007388 */ /* 0x000fe20000000800 */
[----:B-1----:R-:W-:-:S03]  /*14030*/  @P5 FMUL.FTZ R10, R10, 0.69314718246459960938 ;  /* 0x3f3172180a0a5820 */ /* 0x002fc60000410000 */
[----:B------:R-:W-:Y:S01]  /*14040*/  STS [R7+0x4400], R62 ;  /* 0x0044003e07007388 */ /* 0x000fe20000000800 */
[----:B------:R-:W-:-:S03]  /*14050*/  @P5 FFMA.FTZ R15, R135, c[0x0][0x238], R10 ;  /* 0x00008e00870f5a23 */ /* 0x000fc6000001000a */
[----:B------:R-:W-:Y:S04]  /*14060*/  STS [R6+0x4000], R61 ;  /* 0x0040003d06007388 */ /* 0x000fe80000000800 */
[----:B------:R-:W-:Y:S01]  /*14070*/  STS [R6+0x4400], R65 ;  /* 0x0044004106007388 */ /* 0x000fe20000000800 */
[----:B---3--:R-:W1:Y:S03]  /*14080*/  @P6 MUFU.LG2 R8, R250 ;  /* 0x000000fa00086308 */ /* 0x008e660000000c00 */
[----:B------:R-:W-:Y:S04]  /*14090*/  STS [R7+0x6000], R67 ;  /* 0x0060004307007388 */ /* 0x000fe80000000800 */
[----:B------:R-:W-:Y:S01]  /*140a0*/  STS [R7+0x6400], R66 ;  /* 0x0064004207007388 */ /* 0x000fe20000000800 */
[----:B--2---:R-:W-:-:S03]  /*140b0*/  IADD3 R9, -R4, R178, RZ ;  /* 0x000000b204097210 */ /* 0x004fc60007ffe1ff */
[----:B------:R-:W2:Y:S04]  /*140c0*/  S2R R11, SR_CTAID.Y ;  /* 0x00000000000b7919 */ /* 0x000ea80000002600 */
[----:B------:R-:W-:Y:S01]  /*140d0*/  STS [R6+0x6000], R64 ;  /* 0x0060004006007388 */ /* 0x000fe20000000800 */
[----:B-1----:R-:W-:-:S03]  /*140e0*/  @P6 FMUL.FTZ R8, R8, 0.69314718246459960938 ;  /* 0x3f31721808086820 */ /* 0x002fc60000410000 */
[----:B------:R1:W-:Y:S01]  /*140f0*/  STS [R6+0x6400], R68 ;  /* 0x0064004406007388 */ /* 0x0003e20000000800 */
[----:B------:R-:W-:-:S03]  /*14100*/  @P6 FFMA.FTZ R16, R136, c[0x0][0x238], R8 ;  /* 0x00008e0088106a23 */ /* 0x000fc60000010008 */
[----:B------:R-:W-:Y:S06]  /*14110*/  BAR.SYNC.DEFER_BLOCKING 0x0 ;  /* 0x0000000000007b1d */ /* 0x000fec0000010000 */
[----:B------:R-:W3:Y:S04]  /*14120*/  S2R R13, SR_CTAID.X ;  /* 0x00000000000d7919 */ /* 0x000ee80000002500 */
[----:B------:R-:W4:Y:S01]  /*14130*/  S2R R17, SR_CTAID.Z ;  /* 0x0000000000117919 */ /* 0x000f220000002700 */
[----:B--2---:R-:W-:Y:S01]  /*14140*/  @!P0 SHF.R.S32.HI R5, RZ, 0x1f, R11 ;  /* 0x0000001fff058819 */ /* 0x004fe2000001140b */
[----:B------:R-:W-:-:S04]  /*14150*/  IMAD R0, R11, R0, RZ ;  /* 0x000000000b007224 */ /* 0x000fc800078e02ff */
[----:B------:R-:W-:Y:S01]  /*14160*/  @!P0 IMAD R5, R5, c[0x0][0x1e0], RZ ;  /* 0x0000780005058a24 */ /* 0x000fe200078e02ff */
[----:B------:R-:W-:Y:S01]  /*14170*/  SEL R0, R0, RZ, P2 ;  /* 0x000000ff00007207 */ /* 0x000fe20001000000 */
[C---:B-1----:R-:W-:Y:S01]  /*14180*/  @!P0 IMAD.WIDE.U32 R6, R11.reuse, c[0x0][0x1e0], RZ ;  /* 0x000078000b068a25 */ /* 0x042fe200078e00ff */
[----:B------:R1:W2:Y:S03]  /*14190*/  LDS.128 R24, [R224] ;  /* 0x00000000e0187984 */ /* 0x0002a60000000c00 */
[C---:B------:R-:W-:Y:S01]  /*141a0*/  @!P0 IMAD R5, R11.reuse, c[0x0][0x1e4], R5 ;  /* 0x000079000b058a24 */ /* 0x040fe200078e0205 */
[----:B------:R-:W-:Y:S01]  /*141b0*/  @!P0 MOV R142, R6 ;  /* 0x00000006008e8202 */ /* 0x000fe20000000f00 */
[----:B------:R-:W-:Y:S01]  /*141c0*/  @!P2 IMAD R6, R11, c[0x0][0x214], RZ ;  /* 0x000085000b06aa24 */ /* 0x000fe200078e02ff */
[----:B------:R1:W1:Y:S01]  /*141d0*/  LDS.128 R32, [R224+0x800] ;  /* 0x00080000e0207984 */ /* 0x0002620000000c00 */
[----:B------:R-:W5:Y:S01]  /*141e0*/  @P3 MUFU.LG2 R11, R247 ;  /* 0x000000f7000b3308 */ /* 0x000f620000000c00 */
[----:B------:R-:W-:-:S02]  /*141f0*/  @!P0 IADD3 R143, R7, R5, RZ ;  /* 0x00000005078f8210 */ /* 0x000fc40007ffe0ff */
[----:B------:R1:W1:Y:S01]  /*14200*/  LDS.128 R40, [R224+0x1000] ;  /* 0x00100000e0287984 */ /* 0x0002620000000c00 */
[----:B------:R-:W-:Y:S01]  /*14210*/  @!P2 SEL R7, R6, R179, !P0 ;  /* 0x000000b30607a207 */ /* 0x000fe20004000000 */
[----:B------:R-:W-:Y:S01]  /*14220*/  CS2R R4, SRZ ;  /* 0x0000000000047805 */ /* 0x000fe2000001ff00 */
[----:B------:R-:W-:Y:S01]  /*14230*/  @P1 MOV R6, c[0x0][0x210] ;  /* 0x0000840000061a02 */ /* 0x000fe20000000f00 */
[----:B------:R1:W1:Y:S01]  /*14240*/  LDS.128 R48, [R224+0x1800] ;  /* 0x00180000e0307984 */ /* 0x0002620000000c00 */
[----:B------:R-:W-:Y:S01]  /*14250*/  @!P1 MOV R6, 0x1 ;  /* 0x0000000100069802 */ /* 0x000fe20000000f00 */
[----:B----4-:R-:W-:Y:S01]  /*14260*/  IMAD R0, R17, R2, R0 ;  /* 0x0000000211007224 */ /* 0x010fe200078e0200 */
[----:B------:R-:W-:Y:S01]  /*14270*/  @!P2 SHF.R.S32.HI R5, RZ, 0x1f, R7 ;  /* 0x0000001fff05a819 */ /* 0x000fe20000011407 */
[----:B------:R4:W1:Y:S01]  /*14280*/  LDS.128 R56, [R224+0x2000] ;  /* 0x00200000e0387984 */ /* 0x0008620000000c00 */
[----:B------:R-:W-:Y:S01]  /*14290*/  @!P2 MOV R4, R7 ;  /* 0x000000070004a202 */ /* 0x000fe20000000f00 */
[----:B---3--:R-:W-:Y:S01]  /*142a0*/  IMAD R7, R13, R6, RZ ;  /* 0x000000060d077224 */ /* 0x008fe200078e02ff */
[----:B------:R-:W-:Y:S01]  /*142b0*/  LOP3.LUT P0, RZ, R9, 0x3, RZ, 0xc0, !PT ;  /* 0x0000000309ff7812 */ /* 0x000fe2000780c0ff */
[----:B------:R4:W3:Y:S01]  /*142c0*/  LDS.128 R64, [R224+0x2800] ;  /* 0x00280000e0407984 */ /* 0x0008e20000000c00 */
[----:B------:R-:W-:Y:S01]  /*142d0*/  @P4 FMUL.FTZ R9, R12, 0.69314718246459960938 ;  /* 0x3f3172180c094820 */ /* 0x000fe20000410000 */
[----:B------:R-:W-:Y:S01]  /*142e0*/  MOV R13, 0x7f800000 ;  /* 0x7f800000000d7802 */ /* 0x000fe20000000f00 */
[----:B-----5:R-:W-:Y:S01]  /*142f0*/  @P3 FMUL.FTZ R8, R11, 0.69314718246459960938 ;  /* 0x3f3172180b083820 */ /* 0x020fe20000410000 */
[----:B------:R4:W1:Y:S01]  /*14300*/  LDS.128 R72, [R224+0x3000] ;  /* 0x00300000e0487984 */ /* 0x0008620000000c00 */
[----:B------:R-:W-:Y:S01]  /*14310*/  SHF.L.U32 R2, R7, 0x7, RZ ;  /* 0x0000000707027819 */ /* 0x000fe200000006ff */
[----:B------:R-:W-:-:S02]  /*14320*/  @P4 FFMA.FTZ R13, R134, c[0x0][0x238], R9 ;  /* 0x00008e00860d4a23 */ /* 0x000fc40000010009 */
[----:B------:R4:W1:Y:S01]  /*14330*/  LDS.128 R80, [R224+0x3800] ;  /* 0x00380000e0507984 */ /* 0x0008620000000c00 */
[----:B------:R-:W-:Y:S01]  /*14340*/  IADD3 R7, P2, P1, R2, R4, R0 ;  /* 0x0000000402077210 */ /* 0x000fe2000795e000 */
[----:B------:R-:W-:Y:S01]  /*14350*/  @P3 FFMA.FTZ R14, R3, c[0x0][0x238], R8 ;  /* 0x00008e00030e3a23 */ /* 0x000fe20000010008 */
[----:B------:R-:W-:Y:S01]  /*14360*/  SHF.R.S32.HI R4, RZ, 0x1f, R2 ;  /* 0x0000001fff047819 */ /* 0x000fe20000011402 */
[----:B------:R4:W1:Y:S01]  /*14370*/  LDS.128 R20, [R224+0x4000] ;  /* 0x00400000e0147984 */ /* 0x0008620000000c00 */
[----:B------:R-:W-:-:S03]  /*14380*/  SHF.R.S32.HI R2, RZ, 0x1f, R0 ;  /* 0x0000001fff027819 */ /* 0x000fc60000011400 */
[----:B------:R4:W1:Y:S01]  /*14390*/  LDS.128 R28, [R224+0x4800] ;  /* 0x00480000e01c7984 */ /* 0x0008620000000c00 */
[----:B------:R-:W-:-:S03]  /*143a0*/  IADD3.X R2, R4, R5, R2, P2, P1 ;  /* 0x0000000504027210 */ /* 0x000fc600017e2402 */
[----:B------:R4:W1:Y:S04]  /*143b0*/  LDS.128 R36, [R224+0x5000] ;  /* 0x00500000e0247984 */ /* 0x0008680000000c00 */
[----:B------:R4:W1:Y:S04]  /*143c0*/  LDS.128 R44, [R224+0x5800] ;  /* 0x00580000e02c7984 */ /* 0x0008680000000c00 */
[----:B------:R4:W1:Y:S04]  /*143d0*/  LDS.128 R52, [R224+0x6000] ;  /* 0x00600000e0347984 */ /* 0x0008680000000c00 */
[----:B------:R4:W1:Y:S04]  /*143e0*/  LDS.128 R60, [R224+0x6800] ;  /* 0x00680000e03c7984 */ /* 0x0008680000000c00 */
[----:B------:R4:W1:Y:S04]  /*143f0*/  LDS.128 R68, [R224+0x7000] ;  /* 0x00700000e0447984 */ /* 0x0008680000000c00 */
[----:B------:R4:W1:Y:S01]  /*14400*/  LDS.128 R76, [R224+0x7800] ;  /* 0x00780000e04c7984 */ /* 0x0008620000000c00 */
[----:B------:R-:W-:Y:S05]  /*14410*/  @P0 BRA `(.L_x_1194) ;  /* 0x0000022000000947 */ /* 0x000fea0003800000 */
[----:B--23--:R-:W2:Y:S04]  /*14420*/  LDL.LU R19, [R1+0x3c] ;  /* 0x00003c0001137983 */ /* 0x00cea80000300800 */
[----:B------:R-:W2:Y:S02]  /*14430*/  LDL.LU R18, [R1+0x48] ;  /* 0x0000480001127983 */ /* 0x000ea40000300800 */
[----:B--2---:R-:W-:-:S05]  /*14440*/  IMAD R0, R18, 0x10, R19 ;  /* 0x0000001012007824 */ /* 0x004fca00078e0213 */
[CC--:B------:R-:W-:Y:S02]  /*14450*/  ISETP.GE.AND P6, PT, R0.reuse, R252.reuse, PT ;  /* 0x000000fc0000720c */ /* 0x0c0fe40003fc6270 */
[C---:B------:R-:W-:Y:S02]  /*14460*/  IADD3 R4, R0.reuse, 0x8, RZ ;  /* 0x0000000800047810 */ /* 0x040fe40007ffe0ff */
[----:B------:R-:W-:Y:S02]  /*14470*/  IADD3 R3, R0, 0x40, RZ ;  /* 0x0000004000037810 */ /* 0x000fe40007ffe0ff */
[-C--:B------:R-:W-:Y:S02]  /*14480*/  ISETP.GE.AND P5, PT, R4, R252.reuse, PT ;  /* 0x000000fc0400720c */ /* 0x080fe40003fa6270 */
[----:B------:R-:W-:Y:S02]  /*14490*/  IADD3 R5, R0, 0x48, RZ ;  /* 0x0000004800057810 */ /* 0x000fe40007ffe0ff */
[----:B------:R-:W-:-:S02]  /*144a0*/  ISETP.GE.AND P4, PT, R3, R252, PT ;  /* 0x000000fc0300720c */ /* 0x000fc40003f86270 */
[----:B------:R-:W-:Y:S01]  /*144b0*/  ISETP.GE.AND P3, PT, R5, R252, PT ;  /* 0x000000fc0500720c */ /* 0x000fe20003f66270 */
[----:B------:R-:W-:-:S05]  /*144c0*/  @!P6 IMAD R0, R0, R6, RZ ;  /* 0x000000060000e224 */ /* 0x000fca00078e02ff */
[----:B------:R-:W-:Y:S01]  /*144d0*/  @!P6 IADD3 R9, P0, R0, R7, RZ ;  /* 0x000000070009e210 */ /* 0x000fe20007f1e0ff */
[----:B------:R-:W-:-:S03]  /*144e0*/  @!P5 IMAD R4, R4, R6, RZ ;  /* 0x000000060404d224 */ /* 0x000fc600078e02ff */
[----:B------:R-:W-:Y:S01]  /*144f0*/  @!P6 LEA.HI.X.SX32 R10, R0, R2, 0x1, P0 ;  /* 0x00000002000ae211 */ /* 0x000fe200000f0eff */
[-C--:B------:R-:W-:Y:S01]  /*14500*/  @!P4 IMAD R11, R3, R6.reuse, RZ ;  /* 0x00000006030bc224 */ /* 0x080fe200078e02ff */
[CC--:B------:R-:W-:Y:S01]  /*14510*/  @!P5 IADD3 R0, P2, R4.reuse, R7.reuse, RZ ;  /* 0x000000070400d210 */ /* 0x0c0fe20007f5e0ff */
[----:B------:R-:W-:Y:S01]  /*14520*/  @!P3 IMAD R3, R5, R6, RZ ;  /* 0x000000060503b224 */ /* 0x000fe200078e02ff */
[C---:B------:R-:W-:Y:S02]  /*14530*/  @!P6 LEA R8, P0, R9.reuse, c[0x0][0x200], 0x2 ;  /* 0x000080000908ea11 */ /* 0x040fe400078010ff */
[----:B------:R-:W-:Y:S02]  /*14540*/  @!P5 LEA.HI.X.SX32 R4, R4, R2, 0x1, P2 ;  /* 0x000000020404d211 */ /* 0x000fe400010f0eff */
[----:B------:R-:W-:Y:S02]  /*14550*/  @!P6 LEA.HI.X R9, R9, c[0x0][0x204], R10, 0x2, P0 ;  /* 0x000081000909ea11 */ /* 0x000fe400000f140a */
[----:B------:R-:W-:-:S02]  /*14560*/  @!P4 IADD3 R5, P1, R11, R7, RZ ;  /* 0x000000070b05c210 */ /* 0x000fc40007f3e0ff */
[C---:B------:R-:W-:Y:S01]  /*14570*/  @!P5 LEA R6, P2, R0.reuse, c[0x0][0x200], 0x2 ;  /* 0x000080000006da11 */ /* 0x040fe200078410ff */
[----:B------:R2:W-:Y:S01]  /*14580*/  @!P6 STG.E [R8.64], R16 ;  /* 0x000000100800e986 */ /* 0x0005e2000c101904 */
[----:B------:R-:W-:Y:S02]  /*14590*/  @!P3 IADD3 R10, P0, R3, R7, RZ ;  /* 0x00000007030ab210 */ /* 0x000fe40007f1e0ff */
[-C--:B------:R-:W-:Y:S02]  /*145a0*/  @!P4 LEA.HI.X.SX32 R11, R11, R2.reuse, 0x1, P1 ;  /* 0x000000020b0bc211 */ /* 0x080fe400008f0eff */
[----:B------:R-:W-:Y:S02]  /*145b0*/  @!P5 LEA.HI.X R7, R0, c[0x0][0x204], R4, 0x2, P2 ;  /* 0x000081000007da11 */ /* 0x000fe400010f1404 */
[----:B------:R-:W-:Y:S02]  /*145c0*/  @!P3 LEA.HI.X.SX32 R3, R3, R2, 0x1, P0 ;  /* 0x000000020303b211 */ /* 0x000fe400000f0eff */
[----:B------:R-:W-:Y:S01]  /*145d0*/  @!P4 LEA R4, P1, R5, c[0x0][0x200], 0x2 ;  /* 0x000080000504ca11 */ /* 0x000fe200078210ff */
[----:B------:R2:W-:Y:S01]  /*145e0*/  @!P5 STG.E [R6.64], R15 ;  /* 0x0000000f0600d986 */ /* 0x0005e2000c101904 */
[----:B------:R-:W-:-:S02]  /*145f0*/  @!P3 LEA R2, P0, R10, c[0x0][0x200], 0x2 ;  /* 0x000080000a02ba11 */ /* 0x000fc400078010ff */
[----:B------:R-:W-:Y:S02]  /*14600*/  @!P4 LEA.HI.X R5, R5, c[0x0][0x204], R11, 0x2, P1 ;  /* 0x000081000505ca11 */ /* 0x000fe400008f140b */
[----:B------:R-:W-:-:S03]  /*14610*/  @!P3 LEA.HI.X R3, R10, c[0x0][0x204], R3, 0x2, P0 ;  /* 0x000081000a03ba11 */ /* 0x000fc600000f1403 */
[----:B------:R2:W-:Y:S04]  /*14620*/  @!P4 STG.E [R4.64], R13 ;  /* 0x0000000d0400c986 */ /* 0x0005e8000c101904 */
[----:B------:R2:W-:Y:S02]  /*14630*/  @!P3 STG.E [R2.64], R14 ;  /* 0x0000000e0200b986 */ /* 0x0005e4000c101904 */
.L_x_1194:
[----:B--23--:R-:W-:Y:S05]  /*14640*/  BSYNC B0 ;  /* 0x0000000000007941 */ /* 0x00cfea0003800000 */
.L_x_1193:
[----:B------:R-:W2:Y:S04]  /*14650*/  LDL.64 R12, [R1+0x8] ;  /* 0x00000800010c7983 */ /* 0x000ea80000100a00 */
[----:B------:R3:W5:Y:S04]  /*14660*/  LDL.64 R14, [R1+0x10] ;  /* 0x00001000010e7983 */ /* 0x0007680000100a00 */
[----:B------:R-:W4:Y:S01]  /*14670*/  S2R R4, SR_TID.X ;  /* 0x0000000000047919 */ /* 0x000f220000002100 */
[----:B------:R-:W-:-:S02]  /*14680*/  SHF.R.S32.HI R5, RZ, 0x1f, R17 ;  /* 0x0000001fff057819 */ /* 0x000fc40000011411 */
[----:B----4-:R-:W-:-:S04]  /*14690*/  SHF.R.S32.HI R0, RZ, 0x1f, R4 ;  /* 0x0000001fff007819 */ /* 0x010fc80000011404 */
[----:B------:R-:W-:-:S04]  /*146a0*/  LEA.HI R0, R0, R4, RZ, 0x3 ;  /* 0x0000000400007211 */ /* 0x000fc800078f18ff */
[----:B------:R-:W-:Y:S01]  /*146b0*/  SHF.R.S32.HI R7, RZ, 0x3, R0 ;  /* 0x00000003ff077819 */ /* 0x000fe20000011400 */
[----:B------:R-:W-:Y:S01]  /*146c0*/  IMAD R4, R5, c[0x0][0x1f0], RZ ;  /* 0x00007c0005047a24 */ /* 0x000fe200078e02ff */
[----:B------:R-:W-:Y:S03]  /*146d0*/  BSSY B0, `(.L_x_1195) ;  /* 0x0000014000007945 */ /* 0x000fe60003800000 */
[----:B------:R-:W-:Y:S01]  /*146e0*/  IMAD R0, R17, c[0x0][0x1f4], R4 ;  /* 0x00007d0011007a24 */ /* 0x000fe200078e0204 */
[----:B--2---:R-:W-:Y:S02]  /*146f0*/  IADD3 R2, P0, R12, R142, RZ ;  /* 0x0000008e0c027210 */ /* 0x004fe40007f1e0ff */
[----:B------:R-:W-:-:S05]  /*14700*/  SHF.R.S32.HI R3, RZ, 0x1f, R12 ;  /* 0x0000001fff037819 */ /* 0x000fca000001140c */
[----:B------:R-:W-:Y:S01]  /*14710*/  IMAD.X R3, R3, 0x1, R143, P0 ;  /* 0x0000000103037824 */ /* 0x000fe200000e068f */
[----:B------:R-:W-:-:S03]  /*14720*/  ISETP.GE.AND P0, PT, R7, R252, PT ;  /* 0x000000fc0700720c */ /* 0x000fc60003f06270 */
[----:B------:R-:W-:-:S04]  /*14730*/  IMAD.WIDE.U32 R10, R17, c[0x0][0x1f0], R2 ;  /* 0x00007c00110a7a25 */ /* 0x000fc800078e0002 */
[----:B------:R-:W-:-:S06]  /*14740*/  IMAD.IADD R9, R11, 0x1, R0 ;  /* 0x000000010b097824 */ /* 0x000fcc00078e0200 */
[----:B------:R-:W-:Y:S05]  /*14750*/  @P0 BRA `(.L_x_1196) ;  /* 0x000000b000000947 */ /* 0x000fea0003800000 */
[----:B---3-5:R-:W-:Y:S01]  /*14760*/  IMAD R0, R15, c[0x0][0x1e8], RZ ;  /* 0x00007a000f007a24 */ /* 0x028fe200078e02ff */
        /* <DEDUP_REMOVED lines=9> */
[----:B-1----:R2:W-:Y:S02]  /*14800*/  @!P1 STG.E.128 [R2.64+0x80], R20 ;  /* 0x0000801402009986 */ /* 0x0025e4000c101d04 */
.L_x_1196:
[----:B---3--:R-:W-:Y:S05]  /*14810*/  BSYNC B0 ;  /* 0x0000000000007941 */ /* 0x008fea0003800000 */
.L_x_1195:
[----:B------:R-:W-:Y:S01]  /*14820*/  IADD3 R0, R7, 0x10, RZ ;  /* 0x0000001007007810 */ /* 0x000fe20007ffe0ff */
[----:B------:R-:W-:Y:S03]  /*14830*/  BSSY B0, `(.L_x_1197) ;  /* 0x0000011000007945 */ /* 0x000fe60003800000 */
[----:B------:R-:W-:-:S13]  /*14840*/  ISETP.GE.AND P0, PT, R0, R252, PT ;  /* 0x000000fc0000720c */ /* 0x000fda0003f06270 */
[----:B------:R-:W-:Y:S05]  /*14850*/  @P0 BRA `(.L_x_1198) ;  /* 0x000000e000000947 */ /* 0x000fea0003800000 */
[----:B-----5:R-:W-:Y:S01]  /*14860*/  IADD3 R6, P0, R14, 0x10, RZ ;  /* 0x000000100e067810 */ /* 0x020fe20007f1e0ff */
[----:B--2---:R-:W-:Y:S01]  /*14870*/  IMAD.MOV.U32 R2, RZ, RZ, R10 ;  /* 0x000000ffff027224 */ /* 0x004fe200078e000a */
        /* <DEDUP_REMOVED lines=10> */
[----:B-1----:R1:W-:Y:S04]  /*14920*/  @!P1 STG.E.128 [R2.64], R32 ;  /* 0x0000002002009986 */ /* 0x0023e8000c101d04 */
[----:B------:R1:W-:Y:S02]  /*14930*/  @!P0 STG.E.128 [R2.64+0x80], R28 ;  /* 0x0000801c02008986 */ /* 0x0003e4000c101d04 */
.L_x_1198:
[----:B------:R-:W-:Y:S05]  /*14940*/  BSYNC B0 ;  /* 0x0000000000007941 */ /* 0x000fea0003800000 */
.L_x_1197:
[----:B------:R-:W-:Y:S01]  /*14950*/  IADD3 R0, R7, 0x20, RZ ;  /* 0x0000002007007810 */ /* 0x000fe20007ffe0ff */
[----:B------:R-:W-:Y:S03]  /*14960*/  BSSY B0, `(.L_x_1199) ;  /* 0x0000011000007945 */ /* 0x000fe60003800000 */
[----:B------:R-:W-:-:S13]  /*14970*/  ISETP.GE.AND P0, PT, R0, R252, PT ;  /* 0x000000fc0000720c */ /* 0x000fda0003f06270 */
[----:B------:R-:W-:Y:S05]  /*14980*/  @P0 BRA `(.L_x_1200) ;  /* 0x000000e000000947 */ /* 0x000fea0003800000 */
[----:B-----5:R-:W-:Y:S01]  /*14990*/  IADD3 R6, P0, R14, 0x20, RZ ;  /* 0x000000200e067810 */ /* 0x020fe20007f1e0ff */
[----:B-12---:R-:W-:Y:S01]  /*149a0*/  IMAD.MOV.U32 R2, RZ, RZ, R10 ;  /* 0x000000ffff027224 */ /* 0x006fe200078e000a */
        /* <DEDUP_REMOVED lines=12> */
.L_x_1200:
[----:B------:R-:W-:Y:S05]  /*14a70*/  BSYNC B0 ;  /* 0x0000000000007941 */ /* 0x000fea0003800000 */
.L_x_1199:
        /* <DEDUP_REMOVED lines=18> */
.L_x_1202:
[----:B------:R-:W-:Y:S05]  /*14ba0*/  BSYNC B0 ;  /* 0x0000000000007941 */ /* 0x000fea0003800000 */
.L_x_1201:
        /* <DEDUP_REMOVED lines=18> */
.L_x_1204:
[----:B------:R-:W-:Y:S05]  /*14cd0*/  BSYNC B0 ;  /* 0x0000000000007941 */ /* 0x000fea0003800000 */
.L_x_1203:
        /* <DEDUP_REMOVED lines=18> */
.L_x_1206:
[----:B------:R-:W-:Y:S05]  /*14e00*/  BSYNC B0 ;  /* 0x0000000000007941 */ /* 0x000fea0003800000 */
.L_x_1205:
[----:B------:R-:W3:Y:S01]  /*14e10*/  LDL.LU R0, [R1+0x44] ;  /* 0x0000440001007983 */ /* 0x000ee20000300800 */
[----:B------:R-:W-:Y:S01]  /*14e20*/  BSSY B0, `(.L_x_1207) ;  /* 0x0000011000007945 */ /* 0x000fe20003800000 */
[----:B---3--:R-:W-:-:S13]  /*14e30*/  ISETP.GE.AND P0, PT, R0, R252, PT ;  /* 0x000000fc0000720c */ /* 0x008fda0003f06270 */
        /* <DEDUP_REMOVED lines=15> */
.L_x_1208:
[----:B------:R-:W-:Y:S05]  /*14f30*/  BSYNC B0 ;  /* 0x0000000000007941 */ /* 0x000fea0003800000 */
.L_x_1207:
[----:B------:R-:W3:Y:S02]  /*14f40*/  LDL.LU R0, [R1+0x40] ;  /* 0x0000400001007983 */ /* 0x000ee40000300800 */
[----:B---3--:R-:W-:-:S13]  /*14f50*/  ISETP.GE.AND P0, PT, R0, R252, PT ;  /* 0x000000fc0000720c */ /* 0x008fda0003f06270 */
[----:B------:R-:W-:Y:S05]  /*14f60*/  @P0 EXIT ;  /* 0x000000000000094d */ /* 0x000fea0003800000 */
[----:B-----5:R-:W-:Y:S01]  /*14f70*/  IADD3 R6, P0, R14, 0x70, RZ ;  /* 0x000000700e067810 */ /* 0x020fe20007f1e0ff */
[----:B-12---:R-:W-:Y:S01]  /*14f80*/  IMAD.MOV.U32 R2, RZ, RZ, R10 ;  /* 0x000000ffff027224 */ /* 0x006fe200078e000a */
        /* <DEDUP_REMOVED lines=14> */
.L_x_1145:
[----:B--2---:R-:W2:Y:S01]  /*15070*/  LDL.LU R12, [R1+0x28] ;  /* 0x00002800010c7983 */ /* 0x004ea20000300800 */
[----:B------:R-:W1:Y:S01]  /*15080*/  LDC.U8 R2, c[0x0][0x329] ;  /* 0x0000ca40ff027b82 */ /* 0x000e620000000000 */
[----:B------:R-:W-:Y:S01]  /*15090*/  SHF.R.S32.HI R11, RZ, 0x1f, R25 ;  /* 0x0000001fff0b7819 */ /* 0x000fe20000011419 */
[----:B------:R-:W-:Y:S03]  /*150a0*/  BSSY B0, `(.L_x_1209) ;  /* 0x0000042000007945 */ /* 0x000fe60003800000 */
[----:B------:R-:W-:-:S03]  /*150b0*/  LEA.HI R11, R11, R25, RZ, 0x3 ;  /* 0x000000190b0b7211 */ /* 0x000fc600078f18ff */
[----:B------:R-:W3:Y:S01]  /*150c0*/  LDC.U8 R0, c[0x0][0x328] ;  /* 0x0000ca00ff007b82 */ /* 0x000ee20000000000 */
[----:B------:R-:W-:-:S05]  /*150d0*/  LOP3.LUT R10, R11, 0xfffffff8, RZ, 0xc0, !PT ;  /* 0xfffffff80b0a7812 */ /* 0x000fca00078ec0ff */
[----:B------:R-:W-:Y:S01]  /*150e0*/  IMAD.IADD R17, R25, 0x1, -R10 ;  /* 0x0000000119117824 */ /* 0x000fe200078e0a0a */
[----:B------:R-:W-:-:S04]  /*150f0*/  SHF.R.S32.HI R10, RZ, 0x3, R11 ;  /* 0x00000003ff0a7819 */ /* 0x000fc8000001140b */
[----:B------:R-:W-:Y:S02]  /*15100*/  SHF.L.U32 R15, R17, 0x3, RZ ;  /* 0x00000003110f7819 */ /* 0x000fe400000006ff */
[----:B------:R-:W-:Y:S02]  /*15110*/  SHF.R.S32.HI R11, RZ, 0x1f, R10 ;  /* 0x0000001fff0b7819 */ /* 0x000fe4000001140a */
[----:B-1----:R-:W-:Y:S02]  /*15120*/  ISETP.NE.AND P1, PT, R2, RZ, PT ;  /* 0x000000ff0200720c */ /* 0x002fe40003f25270 */
[----:B---3--:R-:W-:-:S04]  /*15130*/  ISETP.NE.AND P3, PT, R0, RZ, PT ;  /* 0x000000ff0000720c */ /* 0x008fc80003f65270 */
[----:B------:R-:W-:-:S07]  /*15140*/  ISETP.NE.OR P2, PT, R2, RZ, !P3 ;  /* 0x000000ff0200720c */ /* 0x000fce0005f45670 */
[----:B------:R-:W-:Y:S02]  /*15150*/  @P1 IMAD.MOV.U32 R0, RZ, RZ, c[0x0][0x210] ;  /* 0x00008400ff001624 */ /* 0x000fe400078e00ff */
[----:B------:R-:W-:Y:S02]  /*15160*/  @!P1 IMAD.MOV.U32 R4, RZ, RZ, c[0x0][0x214] ;  /* 0x00008500ff049624 */ /* 0x000fe400078e00ff */
[----:B------:R-:W-:Y:S02]  /*15170*/  @P1 IMAD R0, R0, c[0x0][0x214], RZ ;  /* 0x0000850000001a24 */ /* 0x000fe400078e02ff */
[----:B------:R-:W-:Y:S01]  /*15180*/  @P1 IMAD.MOV.U32 R16, RZ, RZ, c[0x0][0x210] ;  /* 0x00008400ff101624 */ /* 0x000fe200078e00ff */
[----:B------:R-:W-:Y:S01]  /*15190*/  @!P1 SEL R0, R4, c[0x0][0x234], !P3 ;  /* 0x00008d0004009a07 */ /* 0x000fe20005800000 */
[----:B------:R-:W-:Y:S01]  /*151a0*/  @!P1 IMAD.MOV.U32 R16, RZ, RZ, 0x1 ;  /* 0x00000001ff109424 */ /* 0x000fe200078e00ff */
[C---:B--2---:R-:W-:Y:S02]  /*151b0*/  ISETP.NE.AND P4, PT, R12.reuse, -0x1, PT ;  /* 0xffffffff0c00780c */ /* 0x044fe40003f85270 */
[----:B------:R-:W-:-:S11]  /*151c0*/  ISETP.NE.OR P0, PT, R12, -0x1, P2 ;  /* 0xffffffff0c00780c */ /* 0x000fd60001705670 */
[----:B------:R-:W-:Y:S01]  /*151d0*/  @P4 IMAD.WIDE.U32 R2, R12, c[0x0][0x1e8], RZ ;  /* 0x00007a000c024a25 */ /* 0x000fe200078e00ff */
[----:B------:R-:W-:-:S03]  /*151e0*/  @!P4 SHF.R.S32.HI R6, RZ, 0x1f, R14 ;  /* 0x0000001fff06c819 */ /* 0x000fc6000001140e */
[----:B------:R-:W-:Y:S01]  /*151f0*/  @P4 IMAD R9, R12, c[0x0][0x1ec], R3 ;  /* 0x00007b000c094a24 */ /* 0x000fe200078e0203 */
[----:B------:R-:W-:Y:S01]  /*15200*/  @P4 MOV R7, R2 ;  /* 0x0000000200074202 */ /* 0x000fe20000000f00 */
[----:B------:R-:W-:Y:S02]  /*15210*/  @P1 IMAD.MOV.U32 R3, RZ, RZ, 0x1 ;  /* 0x00000001ff031424 */ /* 0x000fe400078e00ff */
[----:B------:R-:W-:Y:S02]  /*15220*/  @!P1 IMAD R3, R0, c[0x0][0x1c0], RZ ;  /* 0x0000700000039a24 */ /* 0x000fe400078e02ff */
[----:B------:R-:W-:Y:S02]  /*15230*/  @!P4 IMAD R2, R6, c[0x0][0x1e0], RZ ;  /* 0x000078000602ca24 */ /* 0x000fe400078e02ff */
[----:B------:R-:W-:-:S04]  /*15240*/  @!P4 IMAD.WIDE.U32 R4, R14, c[0x0][0x1e0], RZ ;  /* 0x000078000e04ca25 */ /* 0x000fc800078e00ff */
[C---:B------:R-:W-:Y:S02]  /*15250*/  IMAD R6, R14.reuse, R3, RZ ;  /* 0x000000030e067224 */ /* 0x040fe400078e02ff */
[C---:B------:R-:W-:Y:S02]  /*15260*/  @!P0 IMAD R12, R14.reuse, c[0x0][0x214], RZ ;  /* 0x000085000e0c8a24 */ /* 0x040fe400078e02ff */
[----:B------:R-:W-:Y:S01]  /*15270*/  @!P4 IMAD R8, R14, c[0x0][0x1e4], R2 ;  /* 0x000079000e08ca24 */ /* 0x000fe200078e0202 */
[----:B------:R-:W-:Y:S01]  /*15280*/  SEL R6, R6, RZ, P2 ;  /* 0x000000ff06067207 */ /* 0x000fe20001000000 */
[----:B------:R-:W-:Y:S01]  /*15290*/  IMAD.IADD R14, R19, 0x1, -R27 ;  /* 0x00000001130e7824 */ /* 0x000fe200078e0a1b */
[----:B------:R-:W-:Y:S01]  /*152a0*/  CS2R R2, SRZ ;  /* 0x0000000000027805 */ /* 0x000fe2000001ff00 */
[----:B------:R-:W-:Y:S01]  /*152b0*/  @!P4 IMAD.MOV.U32 R7, RZ, RZ, R4 ;  /* 0x000000ffff07c224 */ /* 0x000fe200078e0004 */
[--C-:B------:R-:W-:Y:S01]  /*152c0*/  @!P2 SHF.R.S32.HI R3, RZ, 0x1f, R12.reuse ;  /* 0x0000001fff03a819 */ /* 0x100fe2000001140c */
[----:B------:R-:W-:Y:S01]  /*152d0*/  @!P2 IMAD.MOV.U32 R2, RZ, RZ, R12 ;  /* 0x000000ffff02a224 */ /* 0x000fe200078e000c */
[----:B------:R1:W-:Y:S01]  /*152e0*/  @!P0 STL [R1+0x28], R12 ;  /* 0x0000280c01008387 */ /* 0x0003e20000100800 */
[----:B------:R-:W-:Y:S01]  /*152f0*/  @!P4 IADD3 R9, R5, R8, RZ ;  /* 0x000000080509c210 */ /* 0x000fe20007ffe0ff */
[----:B------:R-:W-:Y:S01]  /*15300*/  IMAD R6, R28, R0, R6 ;  /* 0x000000001c067224 */ /* 0x000fe200078e0206 */
[----:B------:R-:W-:Y:S01]  /*15310*/  ISETP.GE.AND P2, PT, R10, R14, PT ;  /* 0x0000000e0a00720c */ /* 0x000fe20003f46270 */
[----:B------:R-:W-:Y:S01]  /*15320*/  IMAD R0, R27, R16, RZ ;  /* 0x000000101b007224 */ /* 0x000fe200078e02ff */
[----:B------:R-:W-:-:S02]  /*15330*/  SHF.R.S32.HI R8, RZ, 0x1f, R28 ;  /* 0x0000001fff087819 */ /* 0x000fc4000001141c */
[C---:B------:R-:W-:Y:S02]  /*15340*/  IADD3 R4, P0, R15.reuse, R7, RZ ;  /* 0x000000070f047210 */ /* 0x040fe40007f1e0ff */
[C---:B------:R-:W-:Y:S01]  /*15350*/  IADD3 R27, R15.reuse, 0x40, RZ ;  /* 0x000000400f1b7810 */ /* 0x040fe20007ffe0ff */
[----:B------:R-:W-:Y:S01]  /*15360*/  IMAD R8, R8, c[0x0][0x1f0], RZ ;  /* 0x00007c0008087a24 */ /* 0x000fe200078e02ff */
[----:B------:R-:W-:Y:S02]  /*15370*/  LEA.HI.X.SX32 R5, R15, R9, 0x1, P0 ;  /* 0x000000090f057211 */ /* 0x000fe400000f0eff */
[----:B------:R-:W-:Y:S01]  /*15380*/  SHF.R.S32.HI R9, RZ, 0x1f, R0 ;  /* 0x0000001fff097819 */ /* 0x000fe20000011400 */
[----:B------:R-:W-:Y:S01]  /*15390*/  IMAD R8, R28, c[0x0][0x1f4], R8 ;  /* 0x00007d001c087a24 */ /* 0x000fe200078e0208 */
[--C-:B------:R-:W-:Y:S02]  /*153a0*/  IADD3 R20, P1, P0, R0, R2, R6.reuse ;  /* 0x0000000200147210 */ /* 0x100fe4000783e006 */
[----:B------:R-:W-:Y:S01]  /*153b0*/  SHF.R.S32.HI R0, RZ, 0x1f, R6 ;  /* 0x0000001fff007819 */ /* 0x000fe20000011406 */
[----:B------:R-:W-:-:S03]  /*153c0*/  IMAD.WIDE R6, R22, 0x80, R10 ;  /* 0x0000008016067825 */ /* 0x000fc600078e020a */
[----:B------:R-:W-:Y:S01]  /*153d0*/  IADD3.X R18, R9, R3, R0, P1, P0 ;  /* 0x0000000309127210 */ /* 0x000fe20000fe0400 */
[----:B-1----:R-:W-:-:S05]  /*153e0*/  IMAD.WIDE.U32 R12, R28, c[0x0][0x1f0], R4 ;  /* 0x00007c001c0c7a25 */ /* 0x002fca00078e0004 */
[----:B------:R-:W-:Y:S01]  /*153f0*/  IADD3 R9, R8, R13, RZ ;  /* 0x0000000d08097210 */ /* 0x000fe20007ffe0ff */
        /* <DEDUP_REMOVED lines=12> */
.L_x_1210:
[----:B------:R-:W-:Y:S05]  /*154c0*/  BSYNC B0 ;  /* 0x0000000000007941 */ /* 0x000fea0003800000 */
.L_x_1209:
        /* <DEDUP_REMOVED lines=18> */
.L_x_1212:
[----:B------:R-:W-:Y:S05]  /*155f0*/  BSYNC B0 ;  /* 0x0000000000007941 */ /* 0x000fea0003800000 */
.L_x_1211:
        /* <DEDUP_REMOVED lines=18> */
.L_x_1214:
[----:B------:R-:W-:Y:S05]  /*15720*/  BSYNC B0 ;  /* 0x0000000000007941 */ /* 0x000fea0003800000 */
.L_x_1213:
        /* <DEDUP_REMOVED lines=18> */
.L_x_1216:
[----:B------:R-:W-:Y:S05]  /*15850*/  BSYNC B0 ;  /* 0x0000000000007941 */ /* 0x000fea0003800000 */
.L_x_1215:
        /* <DEDUP_REMOVED lines=18> */
.L_x_1218:
[----:B------:R-:W-:Y:S05]  /*15980*/  BSYNC B0 ;  /* 0x0000000000007941 */ /* 0x000fea0003800000 */
.L_x_1217:
        /* <DEDUP_REMOVED lines=18> */
.L_x_1220:
[----:B------:R-:W-:Y:S05]  /*15ab0*/  BSYNC B0 ;  /* 0x0000000000007941 */ /* 0x000fea0003800000 */
.L_x_1219:
        /* <DEDUP_REMOVED lines=18> */
.L_x_1222:
[----:B------:R-:W-:Y:S05]  /*15be0*/  BSYNC B0 ;  /* 0x0000000000007941 */ /* 0x000fea0003800000 */
.L_x_1221:
        /* <DEDUP_REMOVED lines=18> */
.L_x_1224:
[----:B------:R-:W-:Y:S05]  /*15d10*/  BSYNC B0 ;  /* 0x0000000000007941 */ /* 0x000fea0003800000 */
.L_x_1223:
[----:B------:R-:W-:-:S04]  /*15d20*/  ISETP.NE.AND P6, PT, R17, RZ, PT ;  /* 0x000000ff1100720c */ /* 0x000fc80003fc5270 */
[-C--:B------:R-:W-:Y:S02]  /*15d30*/  ISETP.GE.OR P2, PT, R10, R14.reuse, P6 ;  /* 0x0000000e0a00720c */ /* 0x080fe40003746670 */
[-C--:B------:R-:W-:Y:S02]  /*15d40*/  ISETP.GE.OR P1, PT, R26, R14.reuse, P6 ;  /* 0x0000000e1a00720c */ /* 0x080fe40003726670 */
[-C--:B------:R-:W-:Y:S02]  /*15d50*/  ISETP.GE.OR P5, PT, R25, R14.reuse, P6 ;  /* 0x0000000e1900720c */ /* 0x080fe400037a6670 */
[-C--:B------:R-:W-:Y:S02]  /*15d60*/  ISETP.GE.OR P4, PT, R24, R14.reuse, P6 ;  /* 0x0000000e1800720c */ /* 0x080fe40003786670 */
[----:B------:R-:W-:-:S05]  /*15d70*/  ISETP.GE.OR P3, PT, R23, R14, P6 ;  /* 0x0000000e1700720c */ /* 0x000fca0003766670 */
[----:B------:R-:W-:-:S04]  /*15d80*/  @!P2 IMAD R0, R10, R16, RZ ;  /* 0x000000100a00a224 */ /* 0x000fc800078e02ff */
[----:B------:R-:W-:Y:S01]  /*15d90*/  @!P5 IMAD R7, R25, R16, RZ ;  /* 0x000000101907d224 */ /* 0x000fe200078e02ff */
[----:B-1----:R-:W-:Y:S01]  /*15da0*/  @!P2 IADD3 R3, P0, R0, R20, RZ ;  /* 0x000000140003a210 */ /* 0x002fe20007f1e0ff */
[----:B------:R-:W-:-:S03]  /*15db0*/  @!P4 IMAD R5, R24, R16, RZ ;  /* 0x000000101805c224 */ /* 0x000fc600078e02ff */
[----:B------:R-:W-:Y:S01]  /*15dc0*/  @!P2 LEA.HI.X.SX32 R4, R0, R18, 0x1, P0 ;  /* 0x000000120004a211 */ /* 0x000fe200000f0eff */
[----:B------:R-:W-:Y:S01]  /*15dd0*/  @!P1 IMAD R0, R26, R16, RZ ;  /* 0x000000101a009224 */ /* 0x000fe200078e02ff */
[----:B------:R-:W-:-:S04]  /*15de0*/  @!P2 LEA R2, P0, R3, c[0x0][0x200], 0x2 ;  /* 0x000080000302aa11 */ /* 0x000fc800078010ff */
[----:B------:R-:W-:Y:S01]  /*15df0*/  @!P2 LEA.HI.X R3, R3, c[0x0][0x204], R4, 0x2, P0 ;  /* 0x000081000303aa11 */ /* 0x000fe200000f1404 */
[----:B------:R-:W-:Y:S01]  /*15e00*/  @!P2 IMAD.MOV.U32 R4, RZ, RZ, 0x7f800000 ;  /* 0x7f800000ff04a424 */ /* 0x000fe200078e00ff */
[----:B------:R-:W-:-:S04]  /*15e10*/  @!P1 IADD3 R6, P0, R0, R20, RZ ;  /* 0x0000001400069210 */ /* 0x000fc80007f1e0ff */
[----:B------:R1:W-:Y:S02]  /*15e20*/  @!P2 STG.E [R2.64], R4 ;  /* 0x000000040200a986 */ /* 0x0003e4000c101904 */
[----:B-1----:R-:W-:Y:S02]  /*15e30*/  @!P1 LEA.HI.X.SX32 R3, R0, R18, 0x1, P0 ;  /* 0x0000001200039211 */ /* 0x002fe400000f0eff */
[C---:B------:R-:W-:Y:S02]  /*15e40*/  @!P1 LEA R2, P2, R6.reuse, c[0x0][0x200], 0x2 ;  /* 0x0000800006029a11 */ /* 0x040fe400078410ff */
[C---:B------:R-:W-:Y:S02]  /*15e50*/  @!P5 IADD3 R0, P0, R7.reuse, R20, RZ ;  /* 0x000000140700d210 */ /* 0x040fe40007f1e0ff */
[----:B------:R-:W-:Y:S02]  /*15e60*/  @!P1 LEA.HI.X R3, R6, c[0x0][0x204], R3, 0x2, P2 ;  /* 0x0000810006039a11 */ /* 0x000fe400010f1403 */
[----:B------:R-:W-:-:S02]  /*15e70*/  @!P5 LEA.HI.X.SX32 R6, R7, R18, 0x1, P0 ;  /* 0x000000120706d211 */ /* 0x000fc400000f0eff */
[C---:B------:R-:W-:Y:S02]  /*15e80*/  @!P5 LEA R12, P2, R0.reuse, c[0x0][0x200], 0x2 ;  /* 0x00008000000cda11 */ /* 0x040fe400078410ff */
[C---:B------:R-:W-:Y:S02]  /*15e90*/  @!P4 IADD3 R4, P0, R5.reuse, R20, RZ ;  /* 0x000000140504c210 */ /* 0x040fe40007f1e0ff */
[----:B------:R-:W-:Y:S01]  /*15ea0*/  @!P5 LEA.HI.X R13, R0, c[0x0][0x204], R6, 0x2, P2 ;  /* 0x00008100000dda11 */ /* 0x000fe200010f1406 */
[----:B------:R-:W-:Y:S01]  /*15eb0*/  @!P1 IMAD.MOV.U32 R6, RZ, RZ, 0x7f800000 ;  /* 0x7f800000ff069424 */ /* 0x000fe200078e00ff */
[----:B------:R-:W-:Y:S02]  /*15ec0*/  ISETP.GE.OR P2, PT, R22, R14, P6 ;  /* 0x0000000e1600720c */ /* 0x000fe40003746670 */
[----:B------:R-:W-:Y:S01]  /*15ed0*/  @!P4 LEA.HI.X.SX32 R0, R5, R18, 0x1, P0 ;  /* 0x000000120500c211 */ /* 0x000fe200000f0eff */
[----:B------:R-:W-:Y:S01]  /*15ee0*/  @!P3 IMAD R5, R23, R16, RZ ;  /* 0x000000101705b224 */ /* 0x000fe200078e02ff */
[----:B------:R-:W-:Y:S01]  /*15ef0*/  @!P4 LEA R10, P0, R4, c[0x0][0x200], 0x2 ;  /* 0x00008000040aca11 */ /* 0x000fe200078010ff */
[----:B------:R1:W-:Y:S01]  /*15f00*/  @!P1 STG.E [R2.64], R6 ;  /* 0x0000000602009986 */ /* 0x0003e2000c101904 */
[----:B------:R-:W-:-:S02]  /*15f10*/  ISETP.GE.OR P1, PT, R19, R14, P6 ;  /* 0x0000000e1300720c */ /* 0x000fc40003726670 */
[----:B------:R-:W-:Y:S01]  /*15f20*/  @!P4 LEA.HI.X R11, R4, c[0x0][0x204], R0, 0x2, P0 ;  /* 0x00008100040bca11 */ /* 0x000fe200000f1400 */
[----:B------:R-:W-:Y:S01]  /*15f30*/  @!P5 IMAD.MOV.U32 R4, RZ, RZ, 0x7f800000 ;  /* 0x7f800000ff04d424 */ /* 0x000fe200078e00ff */
[----:B------:R-:W-:Y:S02]  /*15f40*/  @!P3 IADD3 R0, P0, R5, R20, RZ ;  /* 0x000000140500b210 */ /* 0x000fe40007f1e0ff */
[----:B------:R-:W-:Y:S02]  /*15f50*/  ISETP.GE.OR P6, PT, R21, R14, P6 ;  /* 0x0000000e1500720c */ /* 0x000fe400037c6670 */
[----:B------:R2:W-:Y:S01]  /*15f60*/  @!P5 STG.E [R12.64], R4 ;  /* 0x000000040c00d986 */ /* 0x0005e2000c101904 */
[----:B-1----:R-:W-:Y:S01]  /*15f70*/  @!P3 LEA.HI.X.SX32 R2, R5, R18, 0x1, P0 ;  /* 0x000000120502b211 */ /* 0x002fe200000f0eff */
[----:B------:R-:W-:Y:S01]  /*15f80*/  @!P2 IMAD R3, R22, R16, RZ ;  /* 0x000000101603a224 */ /* 0x000fe200078e02ff */
[----:B------:R-:W-:Y:S01]  /*15f90*/  @!P3 LEA R8, P0, R0, c[0x0][0x200], 0x2 ;  /* 0x000080000008ba11 */ /* 0x000fe200078010ff */
[----:B------:R-:W-:-:S03]  /*15fa0*/  @!P3 IMAD.MOV.U32 R5, RZ, RZ, 0x7f800000 ;  /* 0x7f800000ff05b424 */ /* 0x000fc600078e00ff */
[----:B------:R-:W-:Y:S01]  /*15fb0*/  @!P3 LEA.HI.X R9, R0, c[0x0][0x204], R2, 0x2, P0 ;  /* 0x000081000009ba11 */ /* 0x000fe200000f1402 */
[----:B------:R-:W-:Y:S01]  /*15fc0*/  @!P1 IMAD R2, R19, R16, RZ ;  /* 0x0000001013029224 */ /* 0x000fe200078e02ff */
[----:B------:R-:W-:Y:S01]  /*15fd0*/  @!P2 IADD3 R0, P0, R3, R20, RZ ;  /* 0x000000140300a210 */ /* 0x000fe20007f1e0ff */
[----:B--2---:R-:W-:-:S03]  /*15fe0*/  @!P2 IMAD.MOV.U32 R4, RZ, RZ, 0x7f800000 ;  /* 0x7f800000ff04a424 */ /* 0x004fc600078e00ff */
[----:B------:R-:W-:Y:S02]  /*15ff0*/  @!P2 LEA.HI.X.SX32 R3, R3, R18, 0x1, P0 ;  /* 0x000000120303a211 */ /* 0x000fe400000f0eff */
[----:B------:R-:W-:-:S04]  /*16000*/  @!P2 LEA R6, P0, R0, c[0x0][0x200], 0x2 ;  /* 0x000080000006aa11 */ /* 0x000fc800078010ff */
[----:B------:R-:W-:Y:S02]  /*16010*/  @!P2 LEA.HI.X R7, R0, c[0x0][0x204], R3, 0x2, P0 ;  /* 0x000081000007aa11 */ /* 0x000fe400000f1403 */
[----:B------:R-:W-:-:S04]  /*16020*/  @!P1 IADD3 R0, P0, R2, R20, RZ ;  /* 0x0000001402009210 */ /* 0x000fc80007f1e0ff */
[----:B------:R-:W-:Y:S02]  /*16030*/  @!P1 LEA.HI.X.SX32 R3, R2, R18, 0x1, P0 ;  /* 0x0000001202039211 */ /* 0x000fe400000f0eff */
        /* <DEDUP_REMOVED lines=9> */
[----:B--2---:R-:W-:-:S05]  /*160d0*/  IMAD R0, R21, R16, RZ ;  /* 0x0000001015007224 */ /* 0x004fca00078e02ff */
[----:B------:R-:W-:-:S04]  /*160e0*/  IADD3 R3, P0, R0, R20, RZ ;  /* 0x0000001400037210 */ /* 0x000fc80007f1e0ff */
[----:B------:R-:W-:Y:S02]  /*160f0*/  LEA.HI.X.SX32 R0, R0, R18, 0x1, P0 ;  /* 0x0000001200007211 */ /* 0x000fe400000f0eff */
[----:B------:R-:W-:-:S04]  /*16100*/  LEA R2, P0, R3, c[0x0][0x200], 0x2 ;  /* 0x0000800003027a11 */ /* 0x000fc800078010ff */
[----:B------:R-:W-:Y:S01]  /*16110*/  LEA.HI.X R3, R3, c[0x0][0x204], R0, 0x2, P0 ;  /* 0x0000810003037a11 */ /* 0x000fe200000f1400 */
[----:B------:R-:W-:-:S05]  /*16120*/  IMAD.MOV.U32 R0, RZ, RZ, 0x7f800000 ;  /* 0x7f800000ff007424 */ /* 0x000fca00078e00ff */
[----:B------:R-:W-:Y:S01]  /*16130*/  STG.E [R2.64], R0 ;  /* 0x0000000002007986 */ /* 0x000fe2000c101904 */
[----:B------:R-:W-:Y:S05]  /*16140*/  EXIT ;  /* 0x000000000000794d */ /* 0x000fea0003800000 */
.L_x_1225:
        /* <DEDUP_REMOVED lines=11> */
.L_x_1415:


//--------------------- .text._ZN5flash16flash_fwd_kernelI23Flash_fwd_kernel_traitsILi128ELi128ELi32ELi4ELb0ELb0EN7cutlass6half_tE19Flash_kernel_traitsILi128ELi128ELi32ELi4ES3_EELb1ELb1ELb0ELb1ELb0ELb0ELb0ELb1EEEvNS_16Flash_fwd_paramsE --------------------------
	.section	.text._ZN5flash16flash_fwd_kernelI23Flash_fwd_kernel_traitsILi128ELi128ELi32ELi4ELb0ELb0EN7cutlass6half_tE19Flash_kernel_traitsILi128ELi128ELi32ELi4ES3_EELb1ELb1ELb0ELb1ELb0ELb0ELb0ELb1EEEvNS_16Flash_fwd_paramsE,"ax",@progbits
	.sectioninfo	@"SHI_REGISTERS=255"
	.align	128
        .global         _ZN5flash16flash_fwd_kernelI23Flash_fwd_kernel_traitsILi128ELi128ELi32ELi4ELb0ELb0EN7cutlass6half_tE19Flash_kernel_traitsILi128ELi128ELi32ELi4ES3_EELb1ELb1ELb0ELb1ELb0ELb0ELb0ELb1EEEvNS_16Flash_fwd_paramsE
        .type           _ZN5flash16flash_fwd_kernelI23Flash_fwd_kernel_traitsILi128ELi128ELi32ELi4ELb0ELb0EN7cutlass6half_tE19Flash_kernel_traitsILi128ELi128ELi32ELi4ES3_EELb1ELb1ELb0ELb1ELb0ELb0ELb0ELb1EEEvNS_16Flash_fwd_paramsE,@function
        .size           _ZN5flash16flash_fwd_kernelI23Flash_fwd_kernel_traitsILi128ELi128ELi32ELi4ELb0ELb0EN7cutlass6half_tE19Flash_kernel_traitsILi128ELi128ELi32ELi4ES3_EELb1ELb1ELb0ELb1ELb0ELb0ELb0ELb1EEEvNS_16Flash_fwd_paramsE,(.L_x_1416 - _ZN5flash16flash_fwd_kernelI23Flash_fwd_kernel_traitsILi128ELi128ELi32ELi4ELb0ELb0EN7cutlass6half_tE19Flash_kernel_traitsILi128ELi128ELi32ELi4ES3_EELb1ELb1ELb0ELb1ELb0ELb0ELb0ELb1EEEvNS_16Flash_fwd_paramsE)
        .other          _ZN5flash16flash_fwd_kernelI23Flash_fwd_kernel_traitsILi128ELi128ELi32ELi4ELb0ELb0EN7cutlass6half_tE19Flash_kernel_traitsILi128ELi128ELi32ELi4ES3_EELb1ELb1ELb0ELb1ELb0ELb0ELb0ELb1EEEvNS_16Flash_fwd_paramsE,@"STO_CUDA_ENTRY STV_DEFAULT"
_ZN5flash16flash_fwd_kernelI23Flash_fwd_kernel_traitsILi128ELi128ELi32ELi4ELb0ELb0EN7cutlass6half_tE19Flash_kernel_traitsILi128ELi128ELi32ELi4ES3_EELb1ELb1ELb0ELb1ELb0ELb0ELb0ELb1EEEvNS_16Flash_fwd_paramsE:
.text._ZN5flash16flash_fwd_kernelI23Flash_fwd_kernel_traitsILi128ELi128ELi32ELi4ELb0ELb0EN7cutlass6half_tE19Flash_kernel_traitsILi128ELi128ELi32ELi4ES3_EELb1ELb1ELb0ELb1ELb0ELb0ELb0ELb1EEEvNS_16Flash_fwd_paramsE:
        /* <DEDUP_REMOVED lines=12> */
[----:B------:R-:W-:-:S03]  /*00c0*/  ULDC.64 UR4, c[0x0][0x240] ;  /* 0x0000900000047ab9 */ /* 0x000fc60000000a00 */
[----:B------:R3:W4:Y:S02]  /*00d0*/  @P2 LDG.E.64 R4, [R2.64] ;  /* 0x0000001c02042981 */ /* 0x000724000c1e1b00 */
[----:B---3--:R-:W-:Y:S01]  /*00e0*/  @P2 MOV R2, R7 ;  /* 0x0000000700022202 */ /* 0x008fe20000000f00 */
[----:B------:R-:W-:-:S06]  /*00f0*/  @P2 IMAD.MOV.U32 R3, RZ, RZ, R8 ;  /* 0x000000ffff032224 */ /* 0x000fcc00078e0008 */
[----:B------:R-:W3:Y:S01]  /*0100*/  @P2 LDG.E.64 R2, [R2.64] ;  /* 0x0000001c02022981 */ /* 0x000ee2000c1e1b00 */
[----:B------:R-:W5:Y:S01]  /*0110*/  S2UR UR14, SR_CTAID.Y ;  /* 0x00000000000e79c3 */ /* 0x000f620000002600 */
[----:B------:R-:W-:Y:S02]  /*0120*/  UISETP.NE.U32.AND UP2, UPT, URZ, UR4, UPT ;  /* 0x000000043f00728c */ /* 0x000fe4000bf45070 */
[----:B------:R-:W-:Y:S02]  /*0130*/  UMOV UR9, 0x4 ;  /* 0x0000000400097882 */ /* 0x000fe40000000000 */
[----:B------:R-:W-:Y:S02]  /*0140*/  UISETP.NE.AND.EX UP2, UPT, URZ, UR5, UPT, UP2 ;  /* 0x000000053f00728c */ /* 0x000fe4000bf45320 */
[----:B------:R-:W-:Y:S01]  /*0150*/  ULDC.64 UR10, c[0x0][0x240] ;  /* 0x00009000000a7ab9 */ /* 0x000fe20000000a00 */
[----:B------:R-:W1:Y:S01]  /*0160*/  S2UR UR12, SR_CTAID.Z ;  /* 0x00000000000c79c3 */ /* 0x000e620000002700 */
[----:B------:R-:W-:-:S02]  /*0170*/  ULDC.64 UR4, c[0x0][0x250] ;  /* 0x0000940000047ab9 */ /* 0x000fc40000000a00 */
[----:B------:R-:W-:Y:S01]  /*0180*/  PLOP3.LUT P0, PT, PT, PT, UP2, 0x80, 0x0 ;  /* 0x000000000000781c */ /* 0x000fe20003f0f028 */
[----:B------:R-:W-:Y:S02]  /*0190*/  ULDC.U8 UR8, c[0x0][0x312] ;  /* 0x0000c48000087ab9 */ /* 0x000fe40000000000 */
[----:B------:R-:W-:Y:S02]  /*01a0*/  UISETP.NE.U32.AND UP0, UPT, URZ, UR4, UPT ;  /* 0x000000043f00728c */ /* 0x000fe4000bf05070 */
[----:B------:R-:W-:Y:S02]  /*01b0*/  UISETP.NE.AND UP3, UPT, UR8, URZ, UPT ;  /* 0x0000003f0800728c */ /* 0x000fe4000bf65270 */
[----:B------:R-:W-:-:S03]  /*01c0*/  UISETP.NE.AND.EX UP0, UPT, URZ, UR5, UPT, UP0 ;  /* 0x000000053f00728c */ /* 0x000fc6000bf05300 */
[----:B------:R-:W-:Y:S02]  /*01d0*/  ULDC.64 UR4, c[0x0][0x250] ;  /* 0x0000940000047ab9 */ /* 0x000fe40000000a00 */
[----:B-----5:R-:W-:Y:S02]  /*01e0*/  UIMAD.WIDE UR10, UR14, UR9, UR10 ;  /* 0x000000090e0a72a5 */ /* 0x020fe4000f8e020a */
[----:B-1----:R-:W-:-:S06]  /*01f0*/  ULOP3.LUT UR6, UR12, UR25, UR14, 0xfe, !UPT ;  /* 0x000000190c067292 */ /* 0x002fcc000f8efe0e */
[----:B--2---:R-:W-:Y:S01]  /*0200*/  LOP3.LUT P3, RZ, R24, UR6, RZ, 0xfc, !PT ;  /* 0x0000000618ff7c12 */ /* 0x004fe2000f86fcff */
[----:B------:R-:W-:Y:S02]  /*0210*/  ULDC.64 UR6, c[0x0][0x248] ;  /* 0x0000920000067ab9 */ /* 0x000fe40000000a00 */
[----:B------:R-:W-:-:S04]  /*0220*/  UISETP.EQ.U32.AND UP1, UPT, URZ, UR6, UPT ;  /* 0x000000063f00728c */ /* 0x000fc8000bf22070 */
[----:B------:R-:W-:-:S03]  /*0230*/  UISETP.EQ.OR.EX UP1, UPT, URZ, UR7, !UP3, UP1 ;  /* 0x000000073f00728c */ /* 0x000fc6000df22710 */
[----:B------:R-:W-:-:S03]  /*0240*/  ULDC.64 UR6, c[0x0][0x248] ;  /* 0x0000920000067ab9 */ /* 0x000fc60000000a00 */
[----:B------:R-:W-:Y:S02]  /*0250*/  @!P3 IMAD.MOV.U32 R10, RZ, RZ, c[0x0][0x308] ;  /* 0x0000c200ff0ab624 */ /* 0x000fe400078e00ff */
[----:B------:R-:W-:Y:S01]  /*0260*/  @!P3 IMAD.MOV.U32 R11, RZ, RZ, c[0x0][0x30c] ;  /* 0x0000c300ff0bb624 */ /* 0x000fe200078e00ff */
[----:B------:R-:W-:Y:S02]  /*0270*/  UIMAD.WIDE UR6, UR14, UR9, UR6 ;  /* 0x000000090e0672a5 */ /* 0x000fe4000f8e0206 */
        /* <DEDUP_REMOVED lines=27> */
[----:B---3--:R-:W3:Y:S08]  /*0430*/  @P0 R2UR UR24, R9 ;  /* 0x00000000091803c2 */ /* 0x008ef000000e0000 */
[----:B----4-:R4:W3:Y:S01]  /*0440*/  @P0 R2UR UR27, R6 ;  /* 0x00000000061b03c2 */ /* 0x0108e200000e0000 */
[----:B------:R-:W-:-:S04]  /*0450*/  ISETP.NE.U32.AND P0, PT, RZ, c[0x0][0x248], PT ;  /* 0x00009200ff007a0c */ /* 0x000fc80003f05070 */
[----:B------:R-:W-:Y:S02]  /*0460*/  ISETP.NE.AND.EX P0, PT, RZ, c[0x0][0x24c], PT, P0 ;  /* 0x00009300ff007a0c */ /* 0x000fe40003f05300 */
[----:B----4-:R-:W-:Y:S01]  /*0470*/  SHF.R.S32.HI R6, RZ, 0x1f, R24 ;  /* 0x0000001fff067819 */ /* 0x010fe20000011418 */
[----:B---3--:R-:W-:Y:S01]  /*0480*/  @UP2 UIADD3 UR27, UR27, -UR24, URZ ;  /* 0x800000181b1b2290 */ /* 0x008fe2000fffe03f */
[----:B--2---:R2:W3:Y:S02]  /*0490*/  @P1 R2UR UR11, R4 ;  /* 0x00000000040b13c2 */ /* 0x0044e400000e0000 */
[----:B------:R-:W-:-:S04]  /*04a0*/  LEA.HI R14, R6, R24, RZ, 0x5 ;  /* 0x00000018060e7211 */ /* 0x000fc800078f28ff */
[----:B------:R-:W-:Y:S02]  /*04b0*/  @!UP2 ULDC UR27, c[0x0][0x214] ;  /* 0x00008500001baab9 */ /* 0x000fe40000000800 */
[----:B-----5:R4:W1:Y:S02]  /*04c0*/  @!P2 R2UR UR16, R0 ;  /* 0x000000000010a3c2 */ /* 0x02086400000e0000 */
[----:B----4-:R-:W-:-:S05]  /*04d0*/  LOP3.LUT R0, R14, 0xffffffe0, RZ, 0xc0, !PT ;  /* 0xffffffe00e007812 */ /* 0x010fca00078ec0ff */
[----:B------:R-:W-:Y:S01]  /*04e0*/  IMAD.IADD R89, R24, 0x1, -R0 ;  /* 0x0000000118597824 */ /* 0x000fe200078e0a00 */
[----:B-123--:R-:W-:Y:S05]  /*04f0*/  @!P0 BRA `(.L_x_1226) ;  /* 0x0000007000008947 */ /* 0x00efea0003800000 */
[----:B------:R-:W-:-:S13]  /*0500*/  PLOP3.LUT P0, PT, PT, PT, UP3, 0x80, 0x0 ;  /* 0x000000000000781c */ /* 0x000fda0003f0f038 */
[----:B------:R-:W2:Y:S04]  /*0510*/  @P0 LDG.E R0, [R2.64+0x4] ;  /* 0x0000041c02000981 */ /* 0x000ea8000c1e1900 */
[----:B------:R-:W3:Y:S01]  /*0520*/  @!P0 LDG.E R2, [R2.64] ;  /* 0x0000001c02028981 */ /* 0x000ee2000c1e1900 */
[----:B--2---:R-:W1:Y:S02]  /*0530*/  @P0 R2UR UR6, R0 ;  /* 0x00000000000603c2 */ /* 0x004e6400000e0000 */
[----:B-1----:R-:W-:-:S11]  /*0540*/  @UP3 UIADD3 UR6, UR6, -UR16, URZ ;  /* 0x8000001006063290 */ /* 0x002fd6000fffe03f */
[----:B---3--:R1:W2:Y:S02]  /*0550*/  @!P0 R2UR UR6, R2 ;  /* 0x00000000020683c2 */ /* 0x0082a400000e0000 */
[----:B-12---:R-:W-:Y:S05]  /*0560*/  BRA `(.L_x_1227) ;  /* 0x0000001000007947 */ /* 0x006fea0003800000 */
.L_x_1226:
[----:B------:R-:W-:Y:S02]  /*0570*/  ULDC UR6, c[0x0][0x218] ;  /* 0x0000860000067ab9 */ /* 0x000fe40000000800 */
.L_x_1227:
        /* <DEDUP_REMOVED lines=50> */
[----:B------:R-:W-:Y:S02]  /*08a0*/  @!UP1 UIMAD.WIDE.U32 UR22, UR14, UR6, URZ ;  /* 0x000000060e1692a5 */ /* 0x000fe4000f8e003f */
[----:B------:R-:W-:Y:S02]  /*08b0*/  @!UP1 UIMAD UR4, UR14, UR7, UR17 ;  /* 0x000000070e0492a4 */ /* 0x000fe4000f8e0211 */
[----:B------:R-:W-:Y:S02]  /*08c0*/  ULDC UR6, c[0x0][0x1c0] ;  /* 0x0000700000067ab9 */ /* 0x000fe40000000800 */
[----:B------:R-:W-:Y:S02]  /*08d0*/  UIMAD UR6, UR14, UR6, UR12 ;  /* 0x000000060e0672a4 */ /* 0x000fe4000f8e020c */
[----:B------:R-:W-:Y:S02]  /*08e0*/  @UP0 UIMAD UR7, UR13, UR5, UR21 ;  /* 0x000000050d0702a4 */ /* 0x000fe4000f8e0215 */
[----:B------:R-:W-:-:S02]  /*08f0*/  USHF.R.S32.HI UR13, URZ, 0x1f, UR12 ;  /* 0x0000001f3f0d7899 */ /* 0x000fc4000801140c */
[----:B------:R-:W-:Y:S02]  /*0900*/  ULDC UR5, c[0x0][0x224] ;  /* 0x0000890000057ab9 */ /* 0x000fe40000000800 */
[----:B------:R-:W-:Y:S02]  /*0910*/  UIMAD UR5, UR6, UR5, UR15 ;  /* 0x00000005060572a4 */ /* 0x000fe4000f8e020f */
[----:B------:R-:W-:Y:S02]  /*0920*/  USHF.L.U32 UR6, UR6, 0x5, URZ ;  /* 0x0000000506067899 */ /* 0x000fe4000800063f */
[----:B------:R-:W-:Y:S02]  /*0930*/  UIMAD UR34, UR5, UR34, URZ ;  /* 0x00000022052272a4 */ /* 0x000fe4000f8e023f */
[----:B------:R-:W-:Y:S02]  /*0940*/  USHF.R.S32.HI UR5, URZ, 0x1f, UR6 ;  /* 0x0000001f3f057899 */ /* 0x000fe40008011406 */
[----:B------:R-:W-:Y:S01]  /*0950*/  IADD3 R98, P2, P1, R7, UR6, R89 ;  /* 0x0000000607627c10 */ /* 0x000fe2000f95e059 */
[----:B------:R-:W-:-:S02]  /*0960*/  @UP1 UMOV UR6, UR18 ;  /* 0x0000001200061c82 */ /* 0x000fc40008000000 */
[----:B------:R-:W-:Y:S01]  /*0970*/  @!UP1 UIADD3 UR10, UR23, UR4, URZ ;  /* 0x00000004170a9290 */ /* 0x000fe2000fffe03f */
[----:B------:R-:W-:Y:S01]  /*0980*/  IADD3.X R91, R8, UR5, R0, P2, P1 ;  /* 0x00000005085b7c10 */ /* 0x000fe200097e2400 */
[----:B------:R1:W-:Y:S01]  /*0990*/  STL [R1+0xf0], R98 ;  /* 0x0000f06201007387 */ /* 0x0003e20000100800 */
[----:B------:R-:W-:Y:S01]  /*09a0*/  @!UP1 UMOV UR6, UR22 ;  /* 0x0000001600069c82 */ /* 0x000fe20008000000 */
[----:B------:R-:W-:Y:S05]  /*09b0*/  @P0 BRA `(.L_x_1229) ;  /* 0x000000c000000947 */ /* 0x000fea0003800000 */
[----:B------:R-:W-:Y:S02]  /*09c0*/  USHF.R.S32.HI UR17, URZ, 0x1f, UR11 ;  /* 0x0000001f3f117899 */ /* 0x000fe4000801140b */
        /* <DEDUP_REMOVED lines=8> */
[----:B------:R-:W-:-:S02]  /*0a50*/  UIMAD.WIDE.U32 UR20, UR14, UR4, UR18 ;  /* 0x000000040e1472a5 */ /* 0x000fc4000f8e0012 */
[----:B------:R-:W-:-:S04]  /*0a60*/  UIMAD UR7, UR14, UR5, UR7 ;  /* 0x000000050e0772a4 */ /* 0x000fc8000f8e0207 */
[----:B------:R-:W-:Y:S02]  /*0a70*/  UIADD3 UR7, UR21, UR7, URZ ;  /* 0x0000000715077290 */ /* 0x000fe4000fffe03f */
.L_x_1229:
        /* <DEDUP_REMOVED lines=11> */
[----:B--2---:R-:W-:Y:S02]  /*0b30*/  IABS R5, R5 ;  /* 0x0000000500057213 */ /* 0x004fe40000000000 */
[----:B---3--:R-:W-:-:S05]  /*0b40*/  IADD3 R2, R2, 0xffffffe, RZ ;  /* 0x0ffffffe02027810 */ /* 0x008fca0007ffe0ff */
        /* <DEDUP_REMOVED lines=31> */
.L_x_1230:
[CC--:B------:R-:W-:Y:S01]  /*0d40*/  LEA.HI R3, R6.reuse, R24.reuse, RZ, 0x3 ;  /* 0x0000001806037211 */ /* 0x0c0fe200078f18ff */
[----:B------:R-:W2:Y:S01]  /*0d50*/  S2R R16, SR_CTAID.Z ;  /* 0x0000000000107919 */ /* 0x000ea20000002700 */
[-C--:B------:R-:W-:Y:S01]  /*0d60*/  LEA.HI R23, R6, R24.reuse, RZ, 0x4 ;  /* 0x0000001806177211 */ /* 0x080fe200078f20ff */
[----:B------:R-:W-:Y:S01]  /*0d70*/  UIADD3 UR17, -UR15, UR27, URZ ;  /* 0x0000001b0f117290 */ /* 0x000fe2000fffe13f */
[----:B------:R-:W-:Y:S01]  /*0d80*/  SHF.R.S32.HI R2, RZ, 0x3, R3 ;  /* 0x00000003ff027819 */ /* 0x000fe20000011403 */
[----:B------:R-:W-:Y:S01]  /*0d90*/  IMAD.MOV.U32 R26, RZ, RZ, 0x10 ;  /* 0x00000010ff1a7424 */ /* 0x000fe200078e00ff */
        /* <DEDUP_REMOVED lines=11> */
[C---:B------:R-:W-:Y:S01]  /*0e50*/  IMAD R12, R3.reuse, c[0x0][0x1a0], RZ ;  /* 0x00006800030c7a24 */ /* 0x040fe200078e02ff */
[----:B------:R-:W-:Y:S01]  /*0e60*/  SHF.R.S32.HI R7, RZ, 0x1f, R4 ;  /* 0x0000001fff077819 */ /* 0x000fe20000011404 */
[----:B------:R-:W-:Y:S01]  /*0e70*/  IMAD R13, R3, c[0x0][0x198], RZ ;  /* 0x00006600030d7a24 */ /* 0x000fe200078e02ff */
[----:B------:R-:W-:Y:S01]  /*0e80*/  LOP3.LUT R6, R5, 0x38, R100, 0xf8, !PT ;  /* 0x0000003805067812 */ /* 0x000fe200078ef864 */
[C---:B------:R-:W-:Y:S01]  /*0e90*/  IMAD R12, R2.reuse, c[0x0][0x1a4], R12 ;  /* 0x00006900020c7a24 */ /* 0x040fe200078e020c */
[----:B------:R-:W-:Y:S01]  /*0ea0*/  SHF.R.U32.HI R5, RZ, 0x3, R5 ;  /* 0x00000003ff057819 */ /* 0x000fe20000011605 */
[----:B------:R-:W-:Y:S01]  /*0eb0*/  IMAD R13, R2, c[0x0][0x19c], R13 ;  /* 0x00006700020d7a24 */ /* 0x000fe200078e020d */
[----:B------:R-:W-:Y:S01]  /*0ec0*/  LEA.HI R22, R7, R4, RZ, 0x3 ;  /* 0x0000000407167211 */ /* 0x000fe200078f18ff */
[----:B------:R-:W-:Y:S01]  /*0ed0*/  IMAD.SHL.U32 R7, R8, 0x8, RZ ;  /* 0x0000000808077824 */ /* 0x000fe200078e00ff */
[----:B------:R-:W-:Y:S01]  /*0ee0*/  LOP3.LUT R6, R6, R5, RZ, 0x3c, !PT ;  /* 0x0000000506067212 */ /* 0x000fe200078e3cff */
[----:B------:R-:W-:Y:S01]  /*0ef0*/  IMAD.U32 R9, RZ, RZ, UR25 ;  /* 0x00000019ff097e24 */ /* 0x000fe2000f8e00ff */
[----:B------:R-:W-:Y:S01]  /*0f00*/  LOP3.LUT R5, R22, 0xfffffff8, RZ, 0xc0, !PT ;  /* 0xfffffff816057812 */ /* 0x000fe200078ec0ff */
[----:B------:R-:W-:Y:S01]  /*0f10*/  BSSY B0, `(.L_x_1231) ;  /* 0x0000046000007945 */ /* 0x000fe20003800000 */
[----:B------:R-:W-:Y:S01]  /*0f20*/  SHF.R.S32.HI R101, RZ, 0x1f, R100 ;  /* 0x0000001fff657819 */ /* 0x000fe20000011464 */
[----:B------:R-:W-:Y:S01]  /*0f30*/  IMAD.WIDE R8, R9, 0x80, R2 ;  /* 0x0000008009087825 */ /* 0x000fe200078e0202 */
[----:B------:R-:W-:-:S02]  /*0f40*/  IADD3 R10, P0, R100, UR6, RZ ;  /* 0x00000006640a7c10 */ /* 0x000fc4000ff1e0ff */
[----:B------:R-:W-:Y:S01]  /*0f50*/  LOP3.LUT R212, R6, 0xfffffe00, R7, 0xf8, !PT ;  /* 0xfffffe0006d47812 */ /* 0x000fe200078ef807 */
[----:B------:R-:W-:Y:S01]  /*0f60*/  IMAD.IADD R21, R4, 0x1, -R5 ;  /* 0x0000000104157824 */ /* 0x000fe200078e0a05 */
[----:B------:R-:W-:Y:S01]  /*0f70*/  IADD3.X R11, R101, UR10, RZ, P0, !PT ;  /* 0x0000000a650b7c10 */ /* 0x000fe200087fe4ff */
[--C-:B------:R-:W-:Y:S01]  /*0f80*/  IMAD.WIDE.U32 R4, R2, c[0x0][0x1a0], R100.reuse ;  /* 0x0000680002047a25 */ /* 0x100fe200078e0064 */
[----:B------:R-:W-:Y:S01]  /*0f90*/  IADD3 R93, R100, 0x40, RZ ;  /* 0x00000040645d7810 */ /* 0x000fe20007ffe0ff */
[----:B------:R3:W-:Y:S02]  /*0fa0*/  STL.64 [R1+0xa8], R100 ;  /* 0x0000a86401007387 */ /* 0x0007e40000100a00 */
        /* <DEDUP_REMOVED lines=25> */
[----:B------:R-:W-:Y:S02]  /*1140*/  LEA.HI R90, R13, R89, RZ, 0x2 ;  /* 0x000000590d5a7211 */ /* 0x000fe400078f10ff */
[----:B------:R3:W-:Y:S01]  /*1150*/  STL.64 [R1+0xe8], R28 ;  /* 0x0000e81c01007387 */ /* 0x0007e20000100a00 */
[----:B------:R-:W-:Y:S02]  /*1160*/  LOP3.LUT R0, R11, 0xffffffc, RZ, 0xc0, !PT ;  /* 0x0ffffffc0b007812 */ /* 0x000fe400078ec0ff */
        /* <DEDUP_REMOVED lines=32> */
.L_x_1232:
[----:B------:R-:W-:Y:S05]  /*1370*/  BSYNC B0 ;  /* 0x0000000000007941 */ /* 0x000fea0003800000 */
.L_x_1231:
[----:B------:R-:W-:Y:S01]  /*1380*/  IADD3 R18, R2, 0x10, RZ ;  /* 0x0000001002127810 */ /* 0x000fe20007ffe0ff */
[----:B------:R-:W-:Y:S03]  /*1390*/  BSSY B0, `(.L_x_1233) ;  /* 0x000001c000007945 */ /* 0x000fe60003800000 */
[----:B------:R-:W-:-:S13]  /*13a0*/  ISETP.GE.AND P0, PT, R18, UR17, PT ;  /* 0x0000001112007c0c */ /* 0x000fda000bf06270 */
[----:B------:R-:W-:Y:S05]  /*13b0*/  @P0 BRA `(.L_x_1234) ;  /* 0x0000019000000947 */ /* 0x000fea0003800000 */
[----:B------:R-:W-:Y:S01]  /*13c0*/  IADD3 R0, P0, R8, 0x10, RZ ;  /* 0x0000001008007810 */ /* 0x000fe20007f1e0ff */
        /* <DEDUP_REMOVED lines=24> */
.L_x_1234:
[----:B------:R-:W-:Y:S05]  /*1550*/  BSYNC B0 ;  /* 0x0000000000007941 */ /* 0x000fea0003800000 */
.L_x_1233:
        /* <DEDUP_REMOVED lines=29> */
.L_x_1236:
[----:B------:R-:W-:Y:S05]  /*1730*/  BSYNC B0 ;  /* 0x0000000000007941 */ /* 0x000fea0003800000 */
.L_x_1235:
        /* <DEDUP_REMOVED lines=29> */
.L_x_1238:
[----:B------:R-:W-:Y:S05]  /*1910*/  BSYNC B0 ;  /* 0x0000000000007941 */ /* 0x000fea0003800000 */
.L_x_1237:
        /* <DEDUP_REMOVED lines=29> */
.L_x_1240:
[----:B------:R-:W-:Y:S05]  /*1af0*/  BSYNC B0 ;  /* 0x0000000000007941 */ /* 0x000fea0003800000 */
.L_x_1239:
        /* <DEDUP_REMOVED lines=29> */
.L_x_1242:
[----:B------:R-:W-:Y:S05]  /*1cd0*/  BSYNC B0 ;  /* 0x0000000000007941 */ /* 0x000fea0003800000 */
.L_x_1241:
        /* <DEDUP_REMOVED lines=29> */
.L_x_1244:
[----:B------:R-:W-:Y:S05]  /*1eb0*/  BSYNC B0 ;  /* 0x0000000000007941 */ /* 0x000fea0003800000 */
.L_x_1243:
        /* <DEDUP_REMOVED lines=32> */
.L_x_1246:
[----:B------:R-:W-:Y:S05]  /*20c0*/  BSYNC B0 ;  /* 0x0000000000007941 */ /* 0x000fea0003800000 */
.L_x_1245:
        /* <DEDUP_REMOVED lines=32> */
.L_x_1248:
[----:B------:R-:W-:Y:S05]  /*22d0*/  BSYNC B0 ;  /* 0x0000000000007941 */ /* 0x000fea0003800000 */
.L_x_1247:
        /* <DEDUP_REMOVED lines=25> */
.L_x_1250:
[----:B------:R-:W-:Y:S05]  /*2470*/  BSYNC B0 ;  /* 0x0000000000007941 */ /* 0x000fea0003800000 */
.L_x_1249:
        /* <DEDUP_REMOVED lines=9> */
[----:B------:R-:W-:Y:S02]  /*2510*/  @UP1 UIMAD.WIDE.U32 UR12, UR14, UR6, UR12 ;  /* 0x000000060e0c12a5 */ /* 0x000fe4000f8e000c */
[----:B------:R-:W-:-:S03]  /*2520*/  @UP1 UIMAD UR16, UR16, UR6, URZ ;  /* 0x00000006101012a4 */ /* 0x000fc6000f8e023f */
[----:B------:R-:W-:Y:S01]  /*2530*/  ULDC UR6, c[0x0][0x318] ;  /* 0x0000c60000067ab9 */ /* 0x000fe20000000800 */
[----:B------:R-:W-:Y:S01]  /*2540*/  SHF.R.S32.HI R3, RZ, 0x4, R23 ;  /* 0x00000004ff037819 */ /* 0x000fe20000011417 */
[----:B------:R-:W-:Y:S01]  /*2550*/  @UP1 UIMAD UR7, UR14, UR7, UR16 ;  /* 0x000000070e0712a4 */ /* 0x000fe2000f8e0210 */
[----:B------:R-:W-:Y:S01]  /*2560*/  IMAD.SHL.U32 R0, R20, 0x40, RZ ;  /* 0x0000004014007824 */ /* 0x000fe200078e00ff */
[----:B------:R-:W-:Y:S01]  /*2570*/  @UP1 ULEA UR22, UP0, UR12, UR6, 0x2 ;  /* 0x000000060c161291 */ /* 0x000fe2000f80103f */
[----:B------:R-:W-:Y:S01]  /*2580*/  ISETP.GE.AND P1, PT, R2, UR10, PT ;  /* 0x0000000a02007c0c */ /* 0x000fe2000bf26270 */
[----:B------:R-:W-:Y:S01]  /*2590*/  @UP1 UIADD3 UR7, UR13, UR7, URZ ;  /* 0x000000070d071290 */ /* 0x000fe2000fffe03f */
[----:B------:R-:W-:-:S04]  /*25a0*/  DEPBAR.LE SB0, 0x0 ;  /* 0x000080000000791a */ /* 0x000fc80000000000 */
[----:B------:R-:W-:Y:S01]  /*25b0*/  ULDC UR6, c[0x0][0x31c] ;  /* 0x0000c70000067ab9 */ /* 0x000fe20000000800 */
[----:B----4-:R-:W-:Y:S01]  /*25c0*/  IMAD.U32 R8, RZ, RZ, UR22 ;  /* 0x00000016ff087e24 */ /* 0x010fe2000f8e00ff */
[----:B------:R-:W-:-:S06]  /*25d0*/  @UP1 ULEA.HI.X UR23, UR12, UR6, UR7, 0x2, UP0 ;  /* 0x000000060c171291 */ /* 0x000fcc00080f1407 */
[----:B------:R-:W-:Y:S01]  /*25e0*/  IMAD.U32 R9, RZ, RZ, UR23 ;  /* 0x00000017ff097e24 */ /* 0x000fe2000f8e00ff */
[----:B------:R-:W-:Y:S01]  /*25f0*/  LEA.HI R4, R23, R3, RZ, 0x1 ;  /* 0x0000000317047211 */ /* 0x000fe200078f08ff */
[----:B--2---:R-:W2:Y:S01]  /*2600*/  @P0 MUFU.RCP R11, c[0x0][0x238] ;  /* 0x00008e00000b0b08 */ /* 0x004ea20000001000 */
[----:B------:R-:W-:Y:S01]  /*2610*/  IMAD.SHL.U32 R2, R2, 0x8, RZ ;  /* 0x0000000802027824 */ /* 0x000fe200078e00ff */
[----:B------:R-:W-:Y:S01]  /*2620*/  LOP3.LUT R0, R0, 0x1c0, RZ, 0xc0, !PT ;  /* 0x000001c000007812 */ /* 0x000fe200078ec0ff */
[----:B------:R4:W2:Y:S01]  /*2630*/  @P0 LDG.E R10, [R8.64] ;  /* 0x0000001c080a0981 */ /* 0x0008a2000c1e1900 */
[----:B------:R-:W-:Y:S01]  /*2640*/  LOP3.LUT R4, R4, 0xfffffffe, RZ, 0xc0, !PT ;  /* 0xfffffffe04047812 */ /* 0x000fe200078ec0ff */
[----:B------:R-:W-:Y:S01]  /*2650*/  IMAD.MOV.U32 R14, RZ, RZ, R28 ;  /* 0x000000ffff0e7224 */ /* 0x000fe200078e001c */
[----:B------:R-:W-:Y:S01]  /*2660*/  ULDC.64 UR22, c[0x0][0x1a0] ;  /* 0x0000680000167ab9 */ /* 0x000fe20000000a00 */
[----:B------:R-:W-:Y:S01]  /*2670*/  BAR.SYNC.DEFER_BLOCKING 0x0 ;  /* 0x0000000000007b1d */ /* 0x000fe20000010000 */
[----:B------:R-:W-:Y:S01]  /*2680*/  USHF.L.U64.HI UR20, UR22, UR20, UR23 ;  /* 0x0000001416147299 */ /* 0x000fe20008010217 */
[----:B------:R-:W-:Y:S01]  /*2690*/  IMAD.IADD R4, R3, 0x1, -R4 ;  /* 0x0000000103047824 */ /* 0x000fe200078e0a04 */
[----:B------:R-:W-:Y:S01]  /*26a0*/  USHF.L.U32 UR21, UR22, 0x5, URZ ;  /* 0x0000000516157899 */ /* 0x000fe2000800063f */
[----:B------:R-:W-:Y:S01]  /*26b0*/  IMAD.SHL.U32 R3, R21, 0x40, RZ ;  /* 0x0000004015037824 */ /* 0x000fe200078e00ff */
[----:B------:R-:W-:Y:S01]  /*26c0*/  UIMAD UR7, UR20, UR31, URZ ;  /* 0x0000001f140772a4 */ /* 0x000fe2000f8e023f */
[----:B------:R1:W-:Y:S01]  /*26d0*/  STL.64 [R1+0xe0], R14 ;  /* 0x0000e00e01007387 */ /* 0x0003e20000100a00 */
[----:B------:R-:W-:Y:S01]  /*26e0*/  IMAD.SHL.U32 R24, R24, 0x2, RZ ;  /* 0x0000000218187824 */ /* 0x000fe200078e00ff */
[----:B------:R-:W-:Y:S01]  /*26f0*/  UMOV UR26, URZ ;  /* 0x0000003f001a7c82 */ /* 0x000fe20008000000 */
[----:B------:R-:W-:Y:S01]  /*2700*/  BSSY B0, `(.L_x_1251) ;  /* 0x0000033000007945 */ /* 0x000fe20003800000 */
[----:B------:R-:W-:-:S02]  /*2710*/  UIMAD UR11, UR11, UR21, UR7 ;  /* 0x000000150b0b72a4 */ /* 0x000fc4000f8e0207 */
[----:B------:R-:W-:Y:S01]  /*2720*/  UIADD3 UR16, UR33, 0x646e171e, URZ ;  /* 0x646e171e21107890 */ /* 0x000fe2000fffe03f */
[----:B------:R-:W-:Y:S02]  /*2730*/  LOP3.LUT R99, R24, 0x6, RZ, 0xc0, !PT ;  /* 0x0000000618637812 */ /* 0x000fe400078ec0ff */
[----:B----4-:R-:W-:Y:S02]  /*2740*/  LOP3.LUT R8, R0, 0x8, R2, 0xf8, !PT ;  /* 0x0000000800087812 */ /* 0x010fe400078ef802 */
[----:B------:R-:W-:Y:S01]  /*2750*/  SHF.R.U32.HI R2, RZ, 0x3, R0 ;  /* 0x00000003ff027819 */ /* 0x000fe20000011600 */
[----:B------:R1:W-:Y:S01]  /*2760*/  @P1 STS.128 [R212+0xa000], RZ ;  /* 0x00a000ffd4001388 */ /* 0x0003e20000000c00 */
[----:B------:R-:W-:Y:S01]  /*2770*/  LOP3.LUT R0, R3, 0x1c0, RZ, 0xc0, !PT ;  /* 0x000001c003007812 */ /* 0x000fe200078ec0ff */
[----:B------:R-:W-:Y:S01]  /*2780*/  IMAD.SHL.U32 R3, R4, 0x8, RZ ;  /* 0x0000000804037824 */ /* 0x000fe200078e00ff */
[----:B------:R-:W-:Y:S01]  /*2790*/  LOP3.LUT R8, R8, R2, RZ, 0x3c, !PT ;  /* 0x0000000208087212 */ /* 0x000fe200078e3cff */
[----:B------:R1:W-:Y:S01]  /*27a0*/  @P1 STS.128 [R212+0xb000], RZ ;  /* 0x00b000ffd4001388 */ /* 0x0003e20000000c00 */
[----:B------:R-:W-:-:S02]  /*27b0*/  SHF.R.U32.HI R2, RZ, 0x3, R0 ;  /* 0x00000003ff027819 */ /* 0x000fc40000011600 */
[----:B------:R-:W-:Y:S01]  /*27c0*/  LOP3.LUT R3, R0, 0x8, R3, 0xf8, !PT ;  /* 0x0000000800037812 */ /* 0x000fe200078ef803 */
[----:B------:R-:W-:Y:S01]  /*27d0*/  IMAD R4, R4, 0x200, R8 ;  /* 0x0000020004047824 */ /* 0x000fe200078e0208 */
[----:B------:R-:W-:Y:S02]  /*27e0*/  LEA R9, R19, UR15, 0x4 ;  /* 0x0000000f13097c11 */ /* 0x000fe4000f8e20ff */
[----:B------:R-:W-:Y:S02]  /*27f0*/  LOP3.LUT R2, R3, R2, RZ, 0x3c, !PT ;  /* 0x0000000203027212 */ /* 0x000fe400078e3cff */
[----:B------:R-:W-:Y:S01]  /*2800*/  IADD3 R9, R9, 0x1, R7 ;  /* 0x0000000109097810 */ /* 0x000fe20007ffe007 */
[----:B------:R-:W-:Y:S02]  /*2810*/  IMAD.U32 R7, RZ, RZ, UR8 ;  /* 0x00000008ff077e24 */ /* 0x000fe4000f8e00ff */
[----:B--2---:R-:W-:-:S03]  /*2820*/  @P0 FMUL.FTZ R0, R10, R11 ;  /* 0x0000000b0a000220 */ /* 0x004fc60000410000 */
[----:B------:R-:W-:Y:S01]  /*2830*/  IADD3 R10, R7, -UR27, R9 ;  /* 0x8000001b070a7c10 */ /* 0x000fe2000fffe009 */
[----:B------:R-:W-:Y:S01]  /*2840*/  IMAD.SHL.U32 R7, R22, 0x40, RZ ;  /* 0x0000004016077824 */ /* 0x000fe200078e00ff */
[----:B------:R2:W4:Y:S01]  /*2850*/  @P0 R2UR UR6, R0 ;  /* 0x00000000000603c2 */ /* 0x00052200000e0000 */
[----:B------:R-:W-:Y:S01]  /*2860*/  IMAD.WIDE.U32 R8, R12, UR21, R14 ;  /* 0x000000150c087c25 */ /* 0x000fe2000f8e000e */
[----:B------:R-:W-:Y:S02]  /*2870*/  IADD3 R88, R10, c[0x0][0x2e8], RZ ;  /* 0x0000ba000a587a10 */ /* 0x000fe40007ffe0ff */
[----:B------:R-:W-:Y:S02]  /*2880*/  LOP3.LUT R7, R7, 0xfffffe00, RZ, 0xc0, !PT ;  /* 0xfffffe0007077812 */ /* 0x000fe400078ec0ff */
[----:B------:R-:W-:-:S03]  /*2890*/  IADD3 R12, R9, UR11, RZ ;  /* 0x0000000b090c7c10 */ /* 0x000fc6000fffe0ff */
[----:B------:R-:W-:Y:S01]  /*28a0*/  IMAD R3, R19, 0x400, R7 ;  /* 0x0000040013037824 */ /* 0x000fe200078e0207 */
[----:B------:R-:W-:-:S03]  /*28b0*/  LOP3.LUT R7, R2, R7, RZ, 0xfc, !PT ;  /* 0x0000000702077212 */ /* 0x000fc600078efcff */
[----:B------:R-:W-:Y:S02]  /*28c0*/  IMAD.IADD R3, R2, 0x1, R3 ;  /* 0x0000000102037824 */ /* 0x000fe400078e0203 */
[----:B--2---:R-:W-:Y:S01]  /*28d0*/  IMAD.U32 R0, RZ, RZ, UR25 ;  /* 0x00000019ff007e24 */ /* 0x004fe2000f8e00ff */
[----:B----4-:R-:W-:-:S03]  /*28e0*/  @UP1 UMOV UR26, UR6 ;  /* 0x00000006001a1c82 */ /* 0x010fc60008000000 */
[----:B------:R-:W-:-:S05]  /*28f0*/  IMAD R97, R0, 0x8, R19 ;  /* 0x0000000800617824 */ /* 0x000fca00078e0213 */
[----:B------:R1:W-:Y:S01]  /*2900*/  STL [R1+0xbc], R97 ;  /* 0x0000bc6101007387 */ /* 0x0003e20000100800 */
        /* <DEDUP_REMOVED lines=18> */
.L_x_1252:
[----:B------:R-:W-:Y:S05]  /*2a30*/  BSYNC B0 ;  /* 0x0000000000007941 */ /* 0x000fea0003800000 */
.L_x_1251:
[----:B------:R-:W-:Y:S01]  /*2a40*/  ISETP.GE.AND P0, PT, R18, UR10, PT ;  /* 0x0000000a12007c0c */ /* 0x000fe2000bf06270 */
[----:B------:R-:W-:Y:S01]  /*2a50*/  ULDC UR6, c[0x0][0x1a4] ;  /* 0x0000690000067ab9 */ /* 0x000fe20000000800 */
[----:B------:R-:W-:Y:S01]  /*2a60*/  BSSY B0, `(.L_x_1253) ;  /* 0x000001c000007945 */ /* 0x000fe20003800000 */
[----:B------:R-:W-:Y:S01]  /*2a70*/  USHF.L.U32 UR23, UR22, 0x4, URZ ;  /* 0x0000000416177899 */ /* 0x000fe2000800063f */
[----:B------:R-:W-:Y:S01]  /*2a80*/  R2P PR, R20, 0x6 ;  /* 0x0000000614007804 */ /* 0x000fe20000000000 */
[----:B------:R-:W-:-:S04]  /*2a90*/  USHF.L.U64.HI UR22, UR22, UR9, UR6 ;  /* 0x0000000916167299 */ /* 0x000fc80008010206 */
[----:B------:R-:W-:Y:S02]  /*2aa0*/  SEL R2, R26, 0xfffffff0, !P1 ;  /* 0xfffffff01a027807 */ /* 0x000fe40004800000 */
[----:B------:R-:W-:Y:S02]  /*2ab0*/  SEL R0, R25, 0xffffffe0, !P2 ;  /* 0xffffffe019007807 */ /* 0x000fe40005000000 */
[----:B------:R4:W-:Y:S04]  /*2ac0*/  @P0 STS.128 [R212+0xa800], RZ ;  /* 0x00a800ffd4000388 */ /* 0x0009e80000000c00 */
[----:B------:R4:W-:Y:S01]  /*2ad0*/  @P0 STS.128 [R212+0xb800], RZ ;  /* 0x00b800ffd4000388 */ /* 0x0009e20000000c00 */
[----:B------:R-:W-:Y:S05]  /*2ae0*/  @P0 BRA `(.L_x_1254) ;  /* 0x0000013000000947 */ /* 0x000fea0003800000 */
[----:B------:R-:W-:Y:S02]  /*2af0*/  ISETP.GE.AND P1, PT, R100, c[0x0][0x220], PT ;  /* 0x0000880064007a0c */ /* 0x000fe40003f26270 */
[----:B------:R-:W-:-:S02]  /*2b00*/  IADD3 R8, P2, R8, UR23, RZ ;  /* 0x0000001708087c10 */ /* 0x000fc4000ff5e0ff */
[----:B------:R-:W-:Y:S02]  /*2b10*/  ISETP.GE.AND P0, PT, R93, c[0x0][0x220], PT ;  /* 0x000088005d007a0c */ /* 0x000fe40003f06270 */
[----:B------:R-:W-:-:S07]  /*2b20*/  IADD3.X R12, R12, UR22, RZ, P2, !PT ;  /* 0x000000160c0c7c10 */ /* 0x000fce00097fe4ff */
        /* <DEDUP_REMOVED lines=15> */
.L_x_1254:
[----:B------:R-:W-:Y:S05]  /*2c20*/  BSYNC B0 ;  /* 0x0000000000007941 */ /* 0x000fea0003800000 */
.L_x_1253:
[----:B------:R-:W-:Y:S01]  /*2c30*/  IMAD.SHL.U32 R202, R3, 0x2, RZ ;  /* 0x0000000203ca7824 */ /* 0x000fe200078e00ff */
[----:B------:R-:W-:Y:S01]  /*2c40*/  IMNMX R136, R88, UR8, PT ;  /* 0x0000000858887c17 */ /* 0x000fe2000b800200 */
[----:B------:R-:W-:Y:S01]  /*2c50*/  IMAD.SHL.U32 R200, R4, 0x2, RZ ;  /* 0x0000000204c87824 */ /* 0x000fe200078e00ff */
[----:B------:R-:W0:Y:S01]  /*2c60*/  LDGDEPBAR ;  /* 0x00000000000079af */ /* 0x000e220000000000 */
[----:B------:R-:W-:Y:S01]  /*2c70*/  IMAD R204, R5, 0x2, R202 ;  /* 0x0000000205cc7824 */ /* 0x000fe200078e02ca */
[----:B------:R-:W-:Y:S01]  /*2c80*/  UISETP.GE.AND UP0, UPT, UR30, 0x2, UPT ;  /* 0x000000021e00788c */ /* 0x000fe2000bf06270 */
[----:B------:R-:W-:Y:S01]  /*2c90*/  IMAD R4, R2, 0x2, R200 ;  /* 0x0000000202047824 */ /* 0x000fe200078e02c8 */
[----:B------:R-:W-:Y:S01]  /*2ca0*/  LDSM.16.M88.4 R20, [R200+0x8000] ;  /* 0x00800000c814783b */ /* 0x000fe20000000200 */
[----:B------:R-:W-:Y:S01]  /*2cb0*/  IMAD R210, R6, 0x2, R202 ;  /* 0x0000000206d27824 */ /* 0x000fe200078e02ca */
[----:B------:R-:W-:Y:S01]  /*2cc0*/  IADD3 R3, R200, 0x8000, RZ ;  /* 0x00008000c8037810 */ /* 0x000fe20007ffe0ff */
[----:B------:R-:W-:Y:S01]  /*2cd0*/  IMAD R209, R0, 0x2, R200 ;  /* 0x0000000200d17824 */ /* 0x000fe200078e02c8 */
[----:B--2---:R-:W2:Y:S01]  /*2ce0*/  LDSM.16.M88.4 R8, [R202+0x2000] ;  /* 0x00200000ca08783b */ /* 0x004ea20000000200 */
[----:B------:R-:W-:-:S02]  /*2cf0*/  IMAD R208, R6, 0x2, R204 ;  /* 0x0000000206d07824 */ /* 0x000fc400078e02cc */
[----:B------:R-:W-:Y:S01]  /*2d00*/  IMAD R211, R2, 0x2, R3 ;  /* 0x0000000202d37824 */ /* 0x000fe200078e0203 */
[----:B-1----:R-:W1:Y:S01]  /*2d10*/  LDSM.16.M88.4 R12, [R202] ;  /* 0x00000000ca0c783b */ /* 0x002e620000000200 */
[----:B------:R-:W-:Y:S02]  /*2d20*/  IADD3 R2, R88, 0x48, RZ ;  /* 0x0000004858027810 */ /* 0x000fe40007ffe0ff */
[----:B------:R-:W-:Y:S01]  /*2d30*/  IMAD R207, R0, 0x2, R211 ;  /* 0x0000000200cf7824 */ /* 0x000fe200078e02d3 */
[----:B---3--:R-:W3:Y:S01]  /*2d40*/  LDSM.16.M88.4 R28, [R200+0x8800] ;  /* 0x00880000c81c783b */ /* 0x008ee20000000200 */
[----:B------:R-:W-:Y:S01]  /*2d50*/  IMAD.U32 R0, RZ, RZ, UR31 ;  /* 0x0000001fff007e24 */ /* 0x000fe2000f8e00ff */
[----:B------:R-:W-:Y:S02]  /*2d60*/  IMNMX R138, R2, UR8, PT ;  /* 0x00000008028a7c17 */ /* 0x000fe4000b800200 */
[----:B------:R-:W-:Y:S01]  /*2d70*/  LDSM.16.M88.4 R36, [R4+0x8000] ;  /* 0x008000000424783b */ /* 0x000fe20000000200 */
[----:B------:R-:W-:-:S03]  /*2d80*/  IMAD R0, R0, 0x20, R99 ;  /* 0x0000002000007824 */ /* 0x000fc600078e0263 */
[----:B------:R-:W5:Y:S02]  /*2d90*/  LDSM.16.M88.4 R16, [R204+0x2000] ;  /* 0x00200000cc10783b */ /* 0x000f640000000200 */
[C---:B------:R-:W-:Y:S02]  /*2da0*/  IADD3 R3, R0.reuse, 0x1, RZ ;  /* 0x0000000100037810 */ /* 0x040fe40007ffe0ff */
[----:B------:R-:W4:Y:S01]  /*2db0*/  LDSM.16.M88.4 R44, [R4+0x8800] ;  /* 0x00880000042c783b */ /* 0x000f220000000200 */
[----:B------:R-:W-:Y:S02]  /*2dc0*/  IADD3 R2, R0, 0x8, RZ ;  /* 0x0000000800027810 */ /* 0x000fe40007ffe0ff */
[C---:B------:R-:W-:Y:S01]  /*2dd0*/  ISETP.GE.AND P6, PT, R3.reuse, R136, PT ;  /* 0x000000880300720c */ /* 0x040fe20003fc6270 */
[----:B------:R-:W3:Y:S01]  /*2de0*/  LDSM.16.M88.4 R24, [R204] ;  /* 0x00000000cc18783b */ /* 0x000ee20000000200 */
[----:B------:R-:W-:Y:S02]  /*2df0*/  ISETP.GE.AND P1, PT, R3, R138, PT ;  /* 0x0000008a0300720c */ /* 0x000fe40003f26270 */
[----:B------:R-:W-:Y:S01]  /*2e00*/  ISETP.GE.AND P0, PT, R2, R136, PT ;  /* 0x000000880200720c */ /* 0x000fe20003f06270 */
[----:B------:R-:W-:Y:S01]  /*2e10*/  LDSM.16.M88.4 R32, [R209+0x8800] ;  /* 0x00880000d120783b */ /* 0x000fe20000000200 */
[----:B--2---:R-:W-:Y:S08]  /*2e20*/  HMMA.16816.F32 R52, R8, R22, RZ ;  /* 0x000000160834723c */ /* 0x004ff000000018ff */
[-C--:B-1----:R-:W-:Y:S08]  /*2e30*/  HMMA.16816.F32 R60, R12, R20.reuse, RZ ;  /* 0x000000140c3c723c */ /* 0x082ff000000018ff */
[----:B------:R-:W-:Y:S08]  /*2e40*/  HMMA.16816.F32 R56, R8, R20, RZ ;  /* 0x000000140838723c */ /* 0x000ff000000018ff */
[----:B------:R-:W-:Y:S08]  /*2e50*/  HMMA.16816.F32 R80, R12, R22, RZ ;  /* 0x000000160c50723c */ /* 0x000ff000000018ff */
[C---:B---3--:R-:W-:Y:S08]  /*2e60*/  HMMA.16816.F32 R40, R8.reuse, R28, RZ ;  /* 0x0000001c0828723c */ /* 0x048ff000000018ff */
[----:B------:R-:W-:Y:S01]  /*2e70*/  HMMA.16816.F32 R20, R8, R30, RZ ;  /* 0x0000001e0814723c */ /* 0x000fe200000018ff */
[----:B------:R-:W-:Y:S07]  /*2e80*/  LDSM.16.M88.4 R8, [R210+0x2000] ;  /* 0x00200000d208783b */ /* 0x000fee0000000200 */
[C---:B------:R-:W-:Y:S08]  /*2e90*/  HMMA.16816.F32 R48, R12.reuse, R28, RZ ;  /* 0x0000001c0c30723c */ /* 0x040ff000000018ff */
[----:B------:R-:W-:Y:S01]  /*2ea0*/  HMMA.16816.F32 R72, R12, R30, RZ ;  /* 0x0000001e0c48723c */ /* 0x000fe200000018ff */
[----:B------:R-:W1:Y:S04]  /*2eb0*/  LDSM.16.M88.4 R28, [R209+0x8000] ;  /* 0x00800000d11c783b */ /* 0x000e680000000200 */
[----:B------:R-:W2:Y:S03]  /*2ec0*/  LDSM.16.M88.4 R12, [R210] ;  /* 0x00000000d20c783b */ /* 0x000ea60000000200 */
[C---:B-----5:R-:W-:Y:S08]  /*2ed0*/  HMMA.16816.F32 R76, R16.reuse, R38, R52 ;  /* 0x00000026104c723c */ /* 0x060ff00000001834 */
[C---:B------:R-:W-:Y:S08]  /*2ee0*/  HMMA.16816.F32 R68, R16.reuse, R36, R56 ;  /* 0x000000241044723c */ /* 0x040ff00000001838 */
[C---:B----4-:R-:W-:Y:S01]  /*2ef0*/  HMMA.16816.F32 R64, R16.reuse, R44, R40 ;  /* 0x0000002c1040723c */ /* 0x050fe20000001828 */
[----:B------:R-:W-:Y:S07]  /*2f00*/  LDSM.16.M88.4 R40, [R207] ;  /* 0x00000000cf28783b */ /* 0x000fee0000000200 */
[----:B------:R-:W-:Y:S01]  /*2f10*/  HMMA.16816.F32 R56, R16, R46, R20 ;  /* 0x0000002e1038723c */ /* 0x000fe20000001814 */
[----:B------:R-:W3:Y:S07]  /*2f20*/  LDSM.16.M88.4 R20, [R208+0x2000] ;  /* 0x00200000d014783b */ /* 0x000eee0000000200 */
[C---:B------:R-:W-:Y:S08]  /*2f30*/  HMMA.16816.F32 R16, R24.reuse, R36, R60 ;  /* 0x000000241810723c */ /* 0x040ff0000000183c */
[C---:B------:R-:W-:Y:S01]  /*2f40*/  HMMA.16816.F32 R52, R24.reuse, R38, R80 ;  /* 0x000000261834723c */ /* 0x040fe20000001850 */
[----:B------:R-:W4:Y:S07]  /*2f50*/  LDSM.16.M88.4 R36, [R207+0x800] ;  /* 0x00080000cf24783b */ /* 0x000f2e0000000200 */
[C---:B------:R-:W-:Y:S08]  /*2f60*/  HMMA.16816.F32 R84, R24.reuse, R44, R48 ;  /* 0x0000002c1854723c */ /* 0x040ff00000001830 */
[----:B------:R-:W-:Y:S01]  /*2f70*/  HMMA.16816.F32 R44, R24, R46, R72 ;  /* 0x0000002e182c723c */ /* 0x000fe20000001848 */
[----:B------:R-:W5:Y:S07]  /*2f80*/  LDSM.16.M88.4 R24, [R208] ;  /* 0x00000000d018783b */ /* 0x000f6e0000000200 */
[C---:B-1----:R-:W-:Y:S08]  /*2f90*/  HMMA.16816.F32 R60, R8.reuse, R30, R76 ;  /* 0x0000001e083c723c */ /* 0x042ff0000000184c */
[C---:B------:R-:W-:Y:S08]  /*2fa0*/  HMMA.16816.F32 R48, R8.reuse, R28, R68 ;  /* 0x0000001c0830723c */ /* 0x040ff00000001844 */
[C---:B------:R-:W-:Y:S08]  /*2fb0*/  HMMA.16816.F32 R68, R8.reuse, R32, R64 ;  /* 0x000000200844723c */ /* 0x040ff00000001840 */
[----:B------:R-:W-:Y:S01]  /*2fc0*/  HMMA.16816.F32 R64, R8, R34, R56 ;  /* 0x000000220840723c */ /* 0x000fe20000001838 */
[----:B------:R-:W-:Y:S04]  /*2fd0*/  LDSM.16.M88.4 R56, [R200+0x9000] ;  /* 0x00900000c838783b */ /* 0x000fe80000000200 */
[----:B------:R-:W-:Y:S03]  /*2fe0*/  LDSM.16.M88.4 R8, [R204+0x6000] ;  /* 0x00600000cc08783b */ /* 0x000fe60000000200 */
[C---:B--2---:R-:W-:Y:S01]  /*2ff0*/  HMMA.16816.F32 R72, R12.reuse, R28, R16 ;  /* 0x0000001c0c48723c */ /* 0x044fe20000001810 */
[----:B------:R-:W1:Y:S07]  /*3000*/  LDSM.16.M88.4 R16, [R202+0x6000] ;  /* 0x00600000ca10783b */ /* 0x000e6e0000000200 */
[C---:B------:R-:W-:Y:S01]  /*3010*/  HMMA.16816.F32 R80, R12.reuse, R30, R52 ;  /* 0x0000001e0c50723c */ /* 0x040fe20000001834 */
[----:B------:R-:W2:Y:S07]  /*3020*/  LDSM.16.M88.4 R52, [R200+0x9800] ;  /* 0x00980000c834783b */ /* 0x000eae0000000200 */
[C---:B------:R-:W-:Y:S08]  /*3030*/  HMMA.16816.F32 R84, R12.reuse, R32, R84 ;  /* 0x000000200c54723c */ /* 0x040ff00000001854 */
[----:B------:R-:W-:Y:S01]  /*3040*/  HMMA.16816.F32 R32, R12, R34, R44 ;  /* 0x000000220c20723c */ /* 0x000fe2000000182c */
[----:B------:R-:W1:Y:S07]  /*3050*/  LDSM.16.M88.4 R12, [R202+0x4000] ;  /* 0x00400000ca0c783b */ /* 0x000e6e0000000200 */
[C---:B---3--:R-:W-:Y:S01]  /*3060*/  HMMA.16816.F32 R44, R20.reuse, R42, R60 ;  /* 0x0000002a142c723c */ /* 0x048fe2000000183c */
[----:B------:R-:W-:Y:S07]  /*3070*/  LDSM.16.M88.4 R60, [R4+0x9800] ;  /* 0x00980000043c783b */ /* 0x000fee0000000200 */
[C---:B------:R-:W-:Y:S01]  /*3080*/  HMMA.16816.F32 R28, R20.reuse, R40, R48 ;  /* 0x00000028141c723c */ /* 0x040fe20000001830 */
[----:B------:R3:W1:Y:S07]  /*3090*/  LDSM.16.M88.4 R48, [R4+0x9000] ;  /* 0x009000000430783b */ /* 0x00066e0000000200 */
[C---:B----4-:R-:W-:Y:S08]  /*30a0*/  HMMA.16816.F32 R76, R20.reuse, R36, R68 ;  /* 0x00000024144c723c */ /* 0x050ff00000001844 */
[----:B------:R-:W-:Y:S08]  /*30b0*/  HMMA.16816.F32 R64, R20, R38, R64 ;  /* 0x000000261440723c */ /* 0x000ff00000001840 */
[C---:B-----5:R-:W-:Y:S01]  /*30c0*/  HMMA.16816.F32 R68, R24.reuse, R40, R72 ;  /* 0x000000281844723c */ /* 0x060fe20000001848 */
[----:B---3--:R-:W3:Y:S07]  /*30d0*/  I2F R4, R3 ;  /* 0x0000000300047306 */ /* 0x008eee0000201400 */
[C---:B------:R-:W-:Y:S08]  /*30e0*/  HMMA.16816.F32 R40, R24.reuse, R42, R80 ;  /* 0x0000002a1828723c */ /* 0x040ff00000001850 */
[C---:B------:R-:W-:Y:S08]  /*30f0*/  HMMA.16816.F32 R72, R24.reuse, R36, R84 ;  /* 0x000000241848723c */ /* 0x040ff00000001854 */
[----:B------:R-:W-:Y:S01]  /*3100*/  HMMA.16816.F32 R32, R24, R38, R32 ;  /* 0x000000261820723c */ /* 0x000fe20000001820 */
[----:B------:R-:W4:Y:S07]  /*3110*/  LDSM.16.M88.4 R24, [R204+0x4000] ;  /* 0x00400000cc18783b */ /* 0x000f2e0000000200 */
[C---:B-1----:R-:W-:Y:S08]  /*3120*/  HMMA.16816.F32 R20, R16.reuse, R58, R44 ;  /* 0x0000003a1014723c */ /* 0x042ff0000000182c */
[C---:B------:R-:W-:Y:S08]  /*3130*/  HMMA.16816.F32 R28, R16.reuse, R56, R28 ;  /* 0x00000038101c723c */ /* 0x040ff0000000181c */
[C---:B--2---:R-:W-:Y:S08]  /*3140*/  HMMA.16816.F32 R36, R16.reuse, R52, R76 ;  /* 0x000000341024723c */ /* 0x044ff0000000184c */
        /* <DEDUP_REMOVED lines=8> */
[C---:B------:R-:W-:Y:S01]  /*31d0*/  HMMA.16816.F32 R76, R8.reuse, R48, R28 ;  /* 0x00000030084c723c */ /* 0x040fe2000000181c */
[----:B------:R-:W-:Y:S07]  /*31e0*/  LDSM.16.M88.4 R28, [R209+0x9800] ;  /* 0x00980000d11c783b */ /* 0x000fee0000000200 */
[C---:B------:R-:W-:Y:S01]  /*31f0*/  HMMA.16816.F32 R68, R8.reuse, R60, R36 ;  /* 0x0000003c0844723c */ /* 0x040fe20000001824 */
[----:B------:R-:W-:Y:S07]  /*3200*/  LDSM.16.M88.4 R36, [R207+0x1000] ;  /* 0x00100000cf24783b */ /* 0x000fee0000000200 */
[----:B------:R-:W-:Y:S01]  /*3210*/  HMMA.16816.F32 R56, R8, R62, R16 ;  /* 0x0000003e0838723c */ /* 0x000fe20000001810 */
[----:B------:R-:W2:Y:S04]  /*3220*/  LDSM.16.M88.4 R8, [R210+0x6000] ;  /* 0x00600000d208783b */ /* 0x000ea80000000200 */
[----:B------:R-:W5:Y:S03]  /*3230*/  LDSM.16.M88.4 R16, [R208+0x4000] ;  /* 0x00400000d010783b */ /* 0x000f660000000200 */
[C---:B----4-:R-:W-:Y:S08]  /*3240*/  HMMA.16816.F32 R44, R24.reuse, R48, R44 ;  /* 0x00000030182c723c */ /* 0x050ff0000000182c */
[C---:B------:R-:W-:Y:S08]  /*3250*/  HMMA.16816.F32 R40, R24.reuse, R50, R40 ;  /* 0x000000321828723c */ /* 0x040ff00000001828 */
[C---:B------:R-:W-:Y:S08]  /*3260*/  HMMA.16816.F32 R52, R24.reuse, R60, R64 ;  /* 0x0000003c1834723c */ /* 0x040ff00000001840 */
[----:B------:R-:W-:Y:S01]  /*3270*/  HMMA.16816.F32 R24, R24, R62, R12 ;  /* 0x0000003e1818723c */ /* 0x000fe2000000180c */
[----:B------:R-:W4:Y:S07]  /*3280*/  LDSM.16.M88.4 R12, [R208+0x6000] ;  /* 0x00600000d00c783b */ /* 0x000f2e0000000200 */
[-C--:B-1----:R-:W-:Y:S08]  /*3290*/  HMMA.16816.F32 R48, R20, R32.reuse, R44 ;  /* 0x000000201430723c */ /* 0x082ff0000000182c */
[C---:B--2---:R-:W-:Y:S08]  /*32a0*/  HMMA.16816.F32 R44, R8.reuse, R32, R76 ;  /* 0x00000020082c723c */ /* 0x044ff0000000184c */
[-C--:B------:R-:W-:Y:S08]  /*32b0*/  HMMA.16816.F32 R60, R8, R34.reuse, R72 ;  /* 0x00000022083c723c */ /* 0x080ff00000001848 */
[----:B------:R-:W-:Y:S08]  /*32c0*/  HMMA.16816.F32 R32, R20, R34, R40 ;  /* 0x000000221420723c */ /* 0x000ff00000001828 */
[C---:B------:R-:W-:Y:S08]  /*32d0*/  HMMA.16816.F32 R68, R8.reuse, R28, R68 ;  /* 0x0000001c0844723c */ /* 0x040ff00000001844 */
[----:B------:R-:W-:Y:S01]  /*32e0*/  HMMA.16816.F32 R56, R8, R30, R56 ;  /* 0x0000001e0838723c */ /* 0x000fe20000001838 */
[----:B------:R-:W1:Y:S01]  /*32f0*/  LDSM.16.M88.4 R8, [R207+0x1800] ;  /* 0x00180000cf08783b */ /* 0x000e620000000200 */
[----:B------:R-:W-:-:S06]  /*3300*/  DEPBAR.LE SB0, 0x0 ;  /* 0x000080000000791a */ /* 0x000fcc0000000000 */
[----:B-----5:R-:W-:Y:S08]  /*3310*/  HMMA.16816.F32 R48, R16, R36, R48 ;  /* 0x000000241030723c */ /* 0x020ff00000001830 */
[C---:B------:R-:W-:Y:S08]  /*3320*/  HMMA.16816.F32 R40, R20.reuse, R28, R52 ;  /* 0x0000001c1428723c */ /* 0x040ff00000001834 */
[----:B------:R-:W-:Y:S07]  /*3330*/  HMMA.16816.F32 R24, R20, R30, R24 ;  /* 0x0000001e1418723c */ /* 0x000fee0000001818 */
[C---:B------:R-:W-:Y:S01]  /*3340*/  IADD3 R21, R88.reuse, 0x8, RZ ;  /* 0x0000000858157810 */ /* 0x040fe20007ffe0ff */
[----:B----4-:R-:W-:Y:S01]  /*3350*/  HMMA.16816.F32 R44, R12, R36, R44 ;  /* 0x000000240c2c723c */ /* 0x010fe2000000182c */
[----:B------:R-:W-:-:S02]  /*3360*/  IADD3 R20, R88, 0x40, RZ ;  /* 0x0000004058147810 */ /* 0x000fc40007ffe0ff */
[----:B------:R-:W-:Y:S01]  /*3370*/  IMNMX R137, R21, UR8, PT ;  /* 0x0000000815897c17 */ /* 0x000fe2000b800200 */
[----:B---3--:R-:W-:Y:S01]  /*3380*/  FFMA.FTZ R21, R4, UR26, R51 ;  /* 0x0000001a04157c23 */ /* 0x008fe20008010033 */
[----:B------:R-:W-:Y:S01]  /*3390*/  IMNMX R139, R20, UR8, PT ;  /* 0x00000008148b7c17 */ /* 0x000fe2000b800200 */
[----:B------:R-:W-:Y:S01]  /*33a0*/  FFMA.FTZ R20, R4, UR26, R49 ;  /* 0x0000001a04147c23 */ /* 0x000fe20008010031 */
[C---:B------:R-:W-:Y:S01]  /*33b0*/  ISETP.GE.AND P5, PT, R3.reuse, R137, PT ;  /* 0x000000890300720c */ /* 0x040fe20003fa6270 */
[----:B------:R-:W-:Y:S01]  /*33c0*/  HMMA.16816.F32 R32, R16, R38, R32 ;  /* 0x000000261020723c */ /* 0x000fe20000001820 */
[----:B------:R-:W-:Y:S02]  /*33d0*/  ISETP.GE.AND P3, PT, R3, R139, PT ;  /* 0x0000008b0300720c */ /* 0x000fe40003f66270 */
[----:B------:R2:W3:Y:S01]  /*33e0*/  I2F R3, R2 ;  /* 0x0000000200037306 */ /* 0x0004e20000201400 */
[----:B------:R-:W-:Y:S01]  /*33f0*/  BAR.SYNC.DEFER_BLOCKING 0x0 ;  /* 0x0000000000007b1d */ /* 0x000fe20000010000 */
[----:B------:R-:W-:-:S02]  /*3400*/  ISETP.GE.AND P4, PT, R2, R137, PT ;  /* 0x000000890200720c */ /* 0x000fc40003f86270 */
[----:B------:R-:W-:Y:S01]  /*3410*/  ISETP.GE.AND P2, PT, R2, R139, PT ;  /* 0x0000008b0200720c */ /* 0x000fe20003f46270 */
[----:B------:R-:W-:Y:S07]  /*3420*/  HMMA.16816.F32 R36, R12, R38, R60 ;  /* 0x000000260c24723c */ /* 0x000fee000000183c */
[----:B------:R-:W-:Y:S01]  /*3430*/  FSEL R60, R20, -INF , !P6 ;  /* 0xff800000143c7808 */ /* 0x000fe20007000000 */
[----:B------:R-:W-:Y:S01]  /*3440*/  FFMA.FTZ R22, R4, UR26, R45 ;  /* 0x0000001a04167c23 */ /* 0x000fe2000801002d */
[----:B------:R-:W-:Y:S01]  /*3450*/  ISETP.GE.AND P6, PT, R2, R138, PT ;  /* 0x0000008a0200720c */ /* 0x000fe20003fc6270 */
[----:B------:R-:W-:Y:S01]  /*3460*/  FFMA.FTZ R4, R4, UR26, R47 ;  /* 0x0000001a04047c23 */ /* 0x000fe2000801002f */
[----:B--2---:R-:W-:Y:S01]  /*3470*/  IADD3 R2, R0, 0x9, RZ ;  /* 0x0000000900027810 */ /* 0x004fe20007ffe0ff */
[----:B-1----:R-:W-:Y:S01]  /*3480*/  HMMA.16816.F32 R40, R16, R8, R40 ;  /* 0x000000081028723c */ /* 0x002fe20000001828 */
[----:B------:R-:W-:-:S02]  /*3490*/  FSEL R45, R21, -INF , !P5 ;  /* 0xff800000152d7808 */ /* 0x000fc40006800000 */
[----:B------:R1:W2:Y:S01]  /*34a0*/  I2F R20, R2 ;  /* 0x0000000200147306 */ /* 0x0002a20000201400 */
[----:B---3--:R-:W-:Y:S01]  /*34b0*/  FFMA.FTZ R21, R3, UR26, R32 ;  /* 0x0000001a03157c23 */ /* 0x008fe20008010020 */
[----:B------:R-:W-:Y:S02]  /*34c0*/  FSEL R47, R22, -INF , !P3 ;  /* 0xff800000162f7808 */ /* 0x000fe40005800000 */
[----:B------:R-:W-:Y:S01]  /*34d0*/  FSEL R53, R4, -INF , !P1 ;  /* 0xff80000004357808 */ /* 0x000fe20004800000 */
[----:B------:R-:W-:Y:S01]  /*34e0*/  HMMA.16816.F32 R28, R12, R8, R68 ;  /* 0x000000080c1c723c */ /* 0x000fe20000001844 */
[----:B------:R-:W-:Y:S02]  /*34f0*/  FSEL R55, R21, -INF , !P0 ;  /* 0xff80000015377808 */ /* 0x000fe40004000000 */
[C---:B------:R-:W-:Y:S01]  /*3500*/  ISETP.GE.AND P5, PT, R2.reuse, R136, PT ;  /* 0x000000880200720c */ /* 0x040fe20003fa6270 */
[C---:B------:R-:W-:Y:S01]  /*3510*/  FFMA.FTZ R4, R3.reuse, UR26, R38 ;  /* 0x0000001a03047c23 */ /* 0x040fe20008010026 */
[C---:B------:R-:W-:Y:S01]  /*3520*/  ISETP.GE.AND P3, PT, R2.reuse, R137, PT ;  /* 0x000000890200720c */ /* 0x040fe20003f66270 */
[C---:B------:R-:W-:Y:S01]  /*3530*/  FFMA.FTZ R21, R3.reuse, UR26, R36 ;  /* 0x0000001a03157c23 */ /* 0x040fe20008010024 */
[C---:B------:R-:W-:Y:S01]  /*3540*/  ISETP.GE.AND P1, PT, R2.reuse, R139, PT ;  /* 0x0000008b0200720c */ /* 0x040fe20003f26270 */
[----:B------:R-:W-:Y:S01]  /*3550*/  FFMA.FTZ R9, R3, UR26, R34 ;  /* 0x0000001a03097c23 */ /* 0x000fe20008010022 */
[----:B------:R-:W-:Y:S01]  /*3560*/  ISETP.GE.AND P0, PT, R2, R138, PT ;  /* 0x0000008a0200720c */ /* 0x000fe20003f06270 */
[----:B------:R-:W-:Y:S01]  /*3570*/  HMMA.16816.F32 R24, R16, R10, R24 ;  /* 0x0000000a1018723c */ /* 0x000fe20000001818 */
[----:B-1----:R-:W-:-:S02]  /*3580*/  IADD3 R2, R0, 0x10, RZ ;  /* 0x0000001000027810 */ /* 0x002fc40007ffe0ff */
[----:B------:R-:W-:Y:S01]  /*3590*/  FSEL R32, R9, -INF , !P4 ;  /* 0xff80000009207808 */ /* 0x000fe20006000000 */
[----:B--2---:R-:W-:Y:S01]  /*35a0*/  FFMA.FTZ R9, R20, UR26, R33 ;  /* 0x0000001a14097c23 */ /* 0x004fe20008010021 */
[----:B------:R1:W2:Y:S01]  /*35b0*/  I2F R8, R2 ;  /* 0x0000000200087306 */ /* 0x0002a20000201400 */
[----:B------:R-:W-:Y:S01]  /*35c0*/  IADD3 R3, R0, 0x11, RZ ;  /* 0x0000001100037810 */ /* 0x000fe20007ffe0ff */
[----:B------:R-:W-:Y:S01]  /*35d0*/  FFMA.FTZ R16, R20, UR26, R37 ;  /* 0x0000001a14107c23 */ /* 0x000fe20008010025 */
[----:B------:R-:W-:Y:S02]  /*35e0*/  FSEL R52, R4, -INF , !P6 ;  /* 0xff80000004347808 */ /* 0x000fe40007000000 */
[----:B------:R-:W-:Y:S01]  /*35f0*/  FSEL R54, R9, -INF , !P5 ;  /* 0xff80000009367808 */ /* 0x000fe20006800000 */
[----:B------:R-:W-:Y:S01]  /*3600*/  FFMA.FTZ R9, R20, UR26, R35 ;  /* 0x0000001a14097c23 */ /* 0x000fe20008010023 */
[----:B------:R-:W-:Y:S01]  /*3610*/  FSEL R36, R21, -INF , !P2 ;  /* 0xff80000015247808 */ /* 0x000fe20005000000 */
[----:B------:R-:W3:Y:S01]  /*3620*/  I2F R4, R3 ;  /* 0x0000000300047306 */ /* 0x000ee20000201400 */
[----:B------:R-:W-:-:S02]  /*3630*/  ISETP.GE.AND P4, PT, R2, R136, PT ;  /* 0x000000880200720c */ /* 0x000fc40003f86270 */
[C---:B------:R-:W-:Y:S02]  /*3640*/  ISETP.GE.AND P2, PT, R2.reuse, R137, PT ;  /* 0x000000890200720c */ /* 0x040fe40003f46270 */
[C---:B------:R-:W-:Y:S02]  /*3650*/  ISETP.GE.AND P6, PT, R2.reuse, R139, PT ;  /* 0x0000008b0200720c */ /* 0x040fe40003fc6270 */
[----:B------:R-:W-:Y:S01]  /*3660*/  ISETP.GE.AND P5, PT, R2, R138, PT ;  /* 0x0000008a0200720c */ /* 0x000fe20003fa6270 */
[----:B-1----:R-:W-:Y:S01]  /*3670*/  FFMA.FTZ R2, R20, UR26, R39 ;  /* 0x0000001a14027c23 */ /* 0x002fe20008010027 */
[----:B------:R-:W-:Y:S01]  /*3680*/  FSEL R22, R9, -INF , !P3 ;  /* 0xff80000009167808 */ /* 0x000fe20005800000 */
[----:B--2---:R-:W-:Y:S01]  /*3690*/  FFMA.FTZ R9, R8, UR26, R40 ;  /* 0x0000001a08097c23 */ /* 0x004fe20008010028 */
[----:B------:R-:W-:Y:S02]  /*36a0*/  FSEL R34, R16, -INF , !P1 ;  /* 0xff80000010227808 */ /* 0x000fe40004800000 */
[----:B------:R-:W-:Y:S01]  /*36b0*/  FSEL R49, R2, -INF , !P0 ;  /* 0xff80000002317808 */ /* 0x000fe20004000000 */
[----:B------:R-:W-:Y:S01]  /*36c0*/  HMMA.16816.F32 R16, R12, R10, R56 ;  /* 0x0000000a0c10723c */ /* 0x000fe20000001838 */
[----:B------:R-:W-:-:S02]  /*36d0*/  IADD3 R2, R0, 0x18, RZ ;  /* 0x0000001800027810 */ /* 0x000fc40007ffe0ff */
[----:B------:R-:W-:Y:S01]  /*36e0*/  FSEL R51, R9, -INF , !P4 ;  /* 0xff80000009337808 */ /* 0x000fe20006000000 */
[----:B---3--:R-:W-:Y:S01]  /*36f0*/  FFMA.FTZ R9, R4, UR26, R41 ;  /* 0x0000001a04097c23 */ /* 0x008fe20008010029 */
[C---:B------:R-:W-:Y:S02]  /*3700*/  ISETP.GE.AND P3, PT, R3.reuse, R136, PT ;  /* 0x000000880300720c */ /* 0x040fe40003f66270 */
[C---:B------:R-:W-:Y:S01]  /*3710*/  ISETP.GE.AND P1, PT, R3.reuse, R137, PT ;  /* 0x000000890300720c */ /* 0x040fe20003f26270 */
[C---:B------:R-:W-:Y:S01]  /*3720*/  FFMA.FTZ R11, R8.reuse, UR26, R42 ;  /* 0x0000001a080b7c23 */ /* 0x040fe2000801002a */
[C---:B------:R-:W-:Y:S01]  /*3730*/  ISETP.GE.AND P0, PT, R3.reuse, R139, PT ;  /* 0x0000008b0300720c */ /* 0x040fe20003f06270 */
[C---:B------:R-:W-:Y:S01]  /*3740*/  FFMA.FTZ R10, R8.reuse, UR26, R28 ;  /* 0x0000001a080a7c23 */ /* 0x040fe2000801001c */
[----:B------:R-:W-:Y:S01]  /*3750*/  ISETP.GE.AND P4, PT, R3, R138, PT ;  /* 0x0000008a0300720c */ /* 0x000fe20003f86270 */
[----:B------:R-:W-:Y:S01]  /*3760*/  FFMA.FTZ R8, R8, UR26, R30 ;  /* 0x0000001a08087c23 */ /* 0x000fe2000801001e */
[----:B------:R1:W2:Y:S01]  /*3770*/  I2F R3, R2 ;  /* 0x0000000200037306 */ /* 0x0002a20000201400 */
[----:B------:R-:W-:Y:S01]  /*3780*/  FSEL R21, R11, -INF , !P2 ;  /* 0xff8000000b157808 */ /* 0x000fe20005000000 */
[----:B------:R-:W-:Y:S01]  /*3790*/  FFMA.FTZ R12, R4, UR26, R43 ;  /* 0x0000001a040c7c23 */ /* 0x000fe2000801002b */
[----:B------:R-:W-:-:S02]  /*37a0*/  FSEL R30, R10, -INF , !P6 ;  /* 0xff8000000a1e7808 */ /* 0x000fc40007000000 */
[----:B------:R-:W-:Y:S01]  /*37b0*/  FSEL R40, R8, -INF , !P5 ;  /* 0xff80000008287808 */ /* 0x000fe20006800000 */
[----:B------:R-:W-:Y:S01]  /*37c0*/  FFMA.FTZ R8, R4, UR26, R31 ;  /* 0x0000001a04087c23 */ /* 0x000fe2000801001f */
[----:B------:R-:W-:Y:S02]  /*37d0*/  FSEL R41, R9, -INF , !P3 ;  /* 0xff80000009297808 */ /* 0x000fe40005800000 */
[C---:B------:R-:W-:Y:S02]  /*37e0*/  ISETP.GE.AND P2, PT, R2.reuse, R136, PT ;  /* 0x000000880200720c */ /* 0x040fe40003f46270 */
[C---:B------:R-:W-:Y:S02]  /*37f0*/  ISETP.GE.AND P6, PT, R2.reuse, R137, PT ;  /* 0x000000890200720c */ /* 0x040fe40003fc6270 */
[C---:B------:R-:W-:Y:S02]  /*3800*/  ISETP.GE.AND P5, PT, R2.reuse, R139, PT ;  /* 0x0000008b0200720c */ /* 0x040fe40003fa6270 */
[----:B------:R-:W-:Y:S01]  /*3810*/  ISETP.GE.AND P3, PT, R2, R138, PT ;  /* 0x0000008a0200720c */ /* 0x000fe20003f66270 */
[----:B-1----:R-:W-:Y:S01]  /*3820*/  FFMA.FTZ R2, R4, UR26, R29 ;  /* 0x0000001a04027c23 */ /* 0x002fe2000801001d */
[----:B------:R-:W-:Y:S01]  /*3830*/  FSEL R20, R12, -INF , !P1 ;  /* 0xff8000000c147808 */ /* 0x000fe20004800000 */
[----:B------:R-:W1:Y:S01]  /*3840*/  I2F R4, R0 ;  /* 0x0000000000047306 */ /* 0x000e620000201400 */
[----:B------:R-:W-:Y:S01]  /*3850*/  FSEL R38, R8, -INF , !P4 ;  /* 0xff80000008267808 */ /* 0x000fe20006000000 */
[C---:B--2---:R-:W-:Y:S01]  /*3860*/  FFMA.FTZ R9, R3.reuse, UR26, R26 ;  /* 0x0000001a03097c23 */ /* 0x044fe2000801001a */
[----:B------:R-:W-:Y:S01]  /*3870*/  FSEL R28, R2, -INF , !P0 ;  /* 0xff800000021c7808 */ /* 0x000fe20004000000 */
[C---:B------:R-:W-:Y:S01]  /*3880*/  FFMA.FTZ R2, R3.reuse, UR26, R24 ;  /* 0x0000001a03027c23 */ /* 0x040fe20008010018 */
[C---:B------:R-:W-:Y:S01]  /*3890*/  ISETP.GE.AND P1, PT, R0.reuse, R136, PT ;  /* 0x000000880000720c */ /* 0x040fe20003f26270 */
[C---:B------:R-:W-:Y:S01]  /*38a0*/  FFMA.FTZ R8, R3.reuse, UR26, R16 ;  /* 0x0000001a03087c23 */ /* 0x040fe20008010010 */
[----:B------:R-:W-:Y:S01]  /*38b0*/  ISETP.GE.AND P0, PT, R0, R137, PT ;  /* 0x000000890000720c */ /* 0x000fe20003f06270 */
[----:B------:R-:W-:Y:S01]  /*38c0*/  FFMA.FTZ R3, R3, UR26, R18 ;  /* 0x0000001a03037c23 */ /* 0x000fe20008010012 */
[----:B------:R-:W-:-:S02]  /*38d0*/  FSEL R39, R2, -INF , !P2 ;  /* 0xff80000002277808 */ /* 0x000fc40005000000 */
[C---:B------:R-:W-:Y:S02]  /*38e0*/  ISETP.GE.AND P4, PT, R0.reuse, R139, PT ;  /* 0x0000008b0000720c */ /* 0x040fe40003f86270 */
[----:B------:R-:W-:Y:S02]  /*38f0*/  ISETP.GE.AND P2, PT, R0, R138, PT ;  /* 0x0000008a0000720c */ /* 0x000fe40003f46270 */
[----:B------:R-:W-:Y:S01]  /*3900*/  FSEL R37, R3, -INF , !P3 ;  /* 0xff80000003257808 */ /* 0x000fe20005800000 */
[----:B-1----:R-:W-:Y:S01]  /*3910*/  FFMA.FTZ R10, R4, UR26, R50 ;  /* 0x0000001a040a7c23 */ /* 0x002fe20008010032 */
[----:B------:R-:W-:Y:S01]  /*3920*/  IADD3 R0, R0, 0x19, RZ ;  /* 0x0000001900007810 */ /* 0x000fe20007ffe0ff */
[C---:B------:R-:W-:Y:S01]  /*3930*/  FFMA.FTZ R3, R4.reuse, UR26, R48 ;  /* 0x0000001a04037c23 */ /* 0x040fe20008010030 */
[----:B------:R-:W-:Y:S01]  /*3940*/  FSEL R26, R9, -INF , !P6 ;  /* 0xff800000091a7808 */ /* 0x000fe20007000000 */
[----:B------:R-:W-:Y:S01]  /*3950*/  FFMA.FTZ R9, R4, UR26, R44 ;  /* 0x0000001a04097c23 */ /* 0x000fe2000801002c */
[----:B------:R-:W1:Y:S01]  /*3960*/  I2F R2, R0 ;  /* 0x0000000000027306 */ /* 0x000e620000201400 */
[----:B------:R-:W-:Y:S01]  /*3970*/  FSEL R14, R10, -INF , !P0 ;  /* 0xff8000000a0e7808 */ /* 0x000fe20004000000 */
[----:B------:R-:W-:Y:S01]  /*3980*/  FFMA.FTZ R4, R4, UR26, R46 ;  /* 0x0000001a04047c23 */ /* 0x000fe2000801002e */
[----:B------:R-:W-:-:S02]  /*3990*/  PLOP3.LUT P0, PT, PT, PT, UP0, 0x80, 0x0 ;  /* 0x000000000000781c */ /* 0x000fc40003f0f008 */
[----:B------:R-:W-:Y:S02]  /*39a0*/  FSEL R23, R8, -INF , !P5 ;  /* 0xff80000008177808 */ /* 0x000fe40006800000 */
[----:B------:R-:W-:Y:S02]  /*39b0*/  FSEL R31, R3, -INF , !P1 ;  /* 0xff800000031f7808 */ /* 0x000fe40004800000 */
[C---:B------:R-:W-:Y:S02]  /*39c0*/  ISETP.GE.AND P6, PT, R0.reuse, R136, PT ;  /* 0x000000880000720c */ /* 0x040fe40003fc6270 */
[C---:B------:R-:W-:Y:S02]  /*39d0*/  ISETP.GE.AND P5, PT, R0.reuse, R137, PT ;  /* 0x000000890000720c */ /* 0x040fe40003fa6270 */
[C---:B------:R-:W-:Y:S02]  /*39e0*/  ISETP.GE.AND P3, PT, R0.reuse, R139, PT ;  /* 0x0000008b0000720c */ /* 0x040fe40003f66270 */
[----:B------:R-:W-:Y:S01]  /*39f0*/  ISETP.GE.AND P1, PT, R0, R138, PT ;  /* 0x0000008a0000720c */ /* 0x000fe20003f26270 */
[C---:B-1----:R-:W-:Y:S01]  /*3a00*/  FFMA.FTZ R8, R2.reuse, UR26, R25 ;  /* 0x0000001a02087c23 */ /* 0x042fe20008010019 */
[----:B------:R-:W-:Y:S01]  /*3a10*/  FSEL R15, R9, -INF , !P4 ;  /* 0xff800000090f7808 */ /* 0x000fe20006000000 */
[----:B------:R-:W-:Y:S01]  /*3a20*/  FFMA.FTZ R3, R2, UR26, R27 ;  /* 0x0000001a02037c23 */ /* 0x000fe2000801001b */
[----:B------:R-:W-:Y:S01]  /*3a30*/  FSEL R24, R4, -INF , !P2 ;  /* 0xff80000004187808 */ /* 0x000fe20005000000 */
[----:B------:R-:W-:Y:S01]  /*3a40*/  FFMA.FTZ R0, R2, UR26, R17 ;  /* 0x0000001a02007c23 */ /* 0x000fe20008010011 */
[----:B------:R-:W-:Y:S01]  /*3a50*/  FSEL R29, R8, -INF , !P6 ;  /* 0xff800000081d7808 */ /* 0x000fe20007000000 */
[----:B------:R-:W-:Y:S01]  /*3a60*/  FFMA.FTZ R2, R2, UR26, R19 ;  /* 0x0000001a02027c23 */ /* 0x000fe20008010013 */
        /* <DEDUP_REMOVED lines=45> */
.L_x_1257:
[----:B------:R-:W-:Y:S05]  /*3d40*/  BSYNC B0 ;  /* 0x0000000000007941 */ /* 0x000fea0003800000 */
.L_x_1256:
[----:B------:R-:W0:Y:S02]  /*3d50*/  LDGDEPBAR ;  /* 0x00000000000079af */ /* 0x000e240000000000 */
.L_x_1255:
[----:B------:R-:W-:Y:S01]  /*3d60*/  FMNMX.FTZ R0, R14, R45, !PT ;  /* 0x0000002d0e007209 */ /* 0x000fe20007810000 */
[----:B------:R-:W-:Y:S01]  /*3d70*/  IMAD.WIDE.U32 R18, R97, -0x326172a9, RZ ;  /* 0xcd9e8d5761127825 */ /* 0x000fe200078e00ff */
[----:B--2---:R-:W-:Y:S01]  /*3d80*/  FMNMX.FTZ R2, R15, R47, !PT ;  /* 0x0000002f0f027209 */ /* 0x004fe20007810000 */
[----:B------:R-:W-:Y:S01]  /*3d90*/  ULOP3.LUT UR6, UR31, UR33, URZ, 0x3c, !UPT ;  /* 0x000000211f067292 */ /* 0x000fe2000f8e3c3f */
[----:B------:R-:W-:Y:S01]  /*3da0*/  FMNMX.FTZ R0, R32, R0, !PT ;  /* 0x0000000020007209 */ /* 0x000fe20007810000 */
[----:B------:R-:W-:Y:S01]  /*3db0*/  IMAD.WIDE.U32 R246, R98, -0x2daee0ad, RZ ;  /* 0xd2511f5362f67825 */ /* 0x000fe200078e00ff */
[----:B------:R-:W-:Y:S01]  /*3dc0*/  FMNMX.FTZ R2, R36, R2, !PT ;  /* 0x0000000224027209 */ /* 0x000fe20007810000 */
[----:B------:R-:W-:Y:S01]  /*3dd0*/  UIADD3 UR35, UR33, -0x4498517b, URZ ;  /* 0xbb67ae8521237890 */ /* 0x000fe2000fffe03f */
        /* <DEDUP_REMOVED lines=19> */
[----:B------:R-:W-:Y:S01]  /*3f10*/  IMAD.SHL.U32 R201, R7, 0x2, RZ ;  /* 0x0000000207c97824 */ /* 0x000fe200078e00ff */
[----:B------:R-:W-:Y:S01]  /*3f20*/  FMNMX.FTZ R2, R31, R60, !PT ;  /* 0x0000003c1f027209 */ /* 0x000fe20007810000 */
[----:B------:R-:W2:Y:S01]  /*3f30*/  SHFL.BFLY PT, R134, R0, 0x2, 0x1f ;  /* 0x0c401f0000867f89 */ /* 0x000ea200000e0000 */
[----:B-1----:R-:W-:Y:S01]  /*3f40*/  LOP3.LUT R11, R91, UR32, RZ, 0x3c, !PT ;  /* 0x000000205b0b7c12 */ /* 0x002fe2000f8e3cff */
[--C-:B------:R-:W-:Y:S01]  /*3f50*/  IMAD R203, R5, 0x2, R201.reuse ;  /* 0x0000000205cb7824 */ /* 0x100fe200078e02c9 */
[----:B------:R-:W-:Y:S01]  /*3f60*/  FMNMX.FTZ R2, R55, R2, !PT ;  /* 0x0000000237027209 */ /* 0x000fe20007810000 */
[----:B------:R-:W1:Y:S01]  /*3f70*/  SHFL.BFLY PT, R4, R133, 0x2, 0x1f ;  /* 0x0c401f0085047f89 */ /* 0x000e6200000e0000 */
[----:B------:R-:W-:Y:S01]  /*3f80*/  IMAD R206, R6, 0x2, R201 ;  /* 0x0000000206ce7824 */ /* 0x000fe200078e02c9 */
[----:B------:R-:W-:Y:S01]  /*3f90*/  ULEA UR34, UR30, UR34, 0x5 ;  /* 0x000000221e227291 */ /* 0x000fe2000f8e283f */
[----:B------:R-:W-:Y:S01]  /*3fa0*/  FMNMX.FTZ R2, R54, R2, !PT ;  /* 0x0000000236027209 */ /* 0x000fe20007810000 */
[----:B------:R-:W-:Y:S01]  /*3fb0*/  STL [R1+0xd4], R11 ;  /* 0x0000d40b01007387 */ /* 0x000fe20000100800 */
[----:B------:R-:W-:Y:S01]  /*3fc0*/  IMAD R205, R6, 0x2, R203 ;  /* 0x0000000206cd7824 */ /* 0x000fe200078e02cb */
[----:B------:R-:W-:Y:S01]  /*3fd0*/  UIADD3 UR36, UR34, -0x20, URZ ;  /* 0xffffffe022247890 */ /* 0x000fe2000fffe03f */
[----:B------:R-:W-:Y:S01]  /*3fe0*/  FMNMX.FTZ R2, R51, R2, !PT ;  /* 0x0000000233027209 */ /* 0x000fe20007810000 */
[----:B------:R-:W-:Y:S02]  /*3ff0*/  LDSM.16.MT88.4 R140, [R203+0xa000] ;  /* 0x00a00000cb8c783b */ /* 0x000fe40000004200 */
[----:B------:R-:W-:Y:S01]  /*4000*/  USHF.R.S32.HI UR34, URZ, 0x1f, UR36 ;  /* 0x0000001f3f227899 */ /* 0x000fe20008011424 */
[----:B------:R-:W-:Y:S01]  /*4010*/  FMNMX.FTZ R2, R41, R2, !PT ;  /* 0x0000000229027209 */ /* 0x000fe20007810000 */
[----:B------:R-:W-:Y:S03]  /*4020*/  LDSM.16.MT88.4 R176, [R203+0xa800] ;  /* 0x00a80000cbb0783b */ /* 0x000fe60000004200 */
[----:B------:R-:W-:Y:S01]  /*4030*/  FMNMX.FTZ R2, R39, R2, !PT ;  /* 0x0000000227027209 */ /* 0x000fe20007810000 */
[----:B------:R-:W-:Y:S01]  /*4040*/  LDSM.16.MT88.4 R148, [R201+0xa000] ;  /* 0x00a00000c994783b */ /* 0x000fe20000004200 */
[----:B--2---:R-:W-:-:S03]  /*4050*/  FMNMX.FTZ R134, R134, R0, !PT ;  /* 0x0000000086867209 */ /* 0x004fc60007810000 */
[----:B------:R-:W-:Y:S01]  /*4060*/  LDSM.16.MT88.4 R188, [R206+0xa000] ;  /* 0x00a00000cebc783b */ /* 0x000fe20000004200 */
[----:B------:R-:W-:Y:S02]  /*4070*/  FMNMX.FTZ R0, R24, R53, !PT ;  /* 0x0000003518007209 */ /* 0x000fe40007810000 */
[----:B-1----:R-:W-:Y:S01]  /*4080*/  FMNMX.FTZ R133, R4, R133, !PT ;  /* 0x0000008504857209 */ /* 0x002fe20007810000 */
[----:B------:R-:W1:Y:S01]  /*4090*/  SHFL.BFLY PT, R3, R134, 0x1, 0x1f ;  /* 0x0c201f0086037f89 */ /* 0x000e6200000e0000 */
[----:B------:R-:W-:-:S03]  /*40a0*/  FMNMX.FTZ R0, R52, R0, !PT ;  /* 0x0000000034007209 */ /* 0x000fc60007810000 */
[----:B------:R-:W2:Y:S01]  /*40b0*/  SHFL.BFLY PT, R8, R133, 0x1, 0x1f ;  /* 0x0c201f0085087f89 */ /* 0x000ea200000e0000 */
[----:B------:R-:W-:-:S03]  /*40c0*/  FMNMX.FTZ R0, R49, R0, !PT ;  /* 0x0000000031007209 */ /* 0x000fc60007810000 */
[----:B------:R-:W-:Y:S01]  /*40d0*/  LDSM.16.MT88.4 R184, [R206+0xa800] ;  /* 0x00a80000ceb8783b */ /* 0x000fe20000004200 */
[----:B------:R-:W-:-:S03]  /*40e0*/  FMNMX.FTZ R0, R40, R0, !PT ;  /* 0x0000000028007209 */ /* 0x000fc60007810000 */
[----:B------:R-:W-:Y:S01]  /*40f0*/  LDSM.16.MT88.4 R180, [R205+0xa000] ;  /* 0x00a00000cdb4783b */ /* 0x000fe20000004200 */
[----:B------:R-:W-:-:S03]  /*4100*/  FMNMX.FTZ R0, R38, R0, !PT ;  /* 0x0000000026007209 */ /* 0x000fc60007810000 */
[----:B------:R-:W-:Y:S01]  /*4110*/  LDSM.16.MT88.4 R172, [R201+0xb000] ;  /* 0x00b00000c9ac783b */ /* 0x000fe20000004200 */
[----:B------:R-:W-:-:S03]  /*4120*/  FMNMX.FTZ R0, R37, R0, !PT ;  /* 0x0000000025007209 */ /* 0x000fc60007810000 */
[----:B------:R-:W-:Y:S01]  /*4130*/  LDSM.16.MT88.4 R112, [R206+0xb800] ;  /* 0x00b80000ce70783b */ /* 0x000fe20000004200 */
[----:B------:R-:W-:Y:S02]  /*4140*/  FMNMX.FTZ R0, R27, R0, !PT ;  /* 0x000000001b007209 */ /* 0x000fe40007810000 */
[----:B-1----:R-:W-:Y:S01]  /*4150*/  FMNMX.FTZ R134, R134, R3, !PT ;  /* 0x0000000386867209 */ /* 0x002fe20007810000 */
[----:B------:R-:W-:Y:S01]  /*4160*/  LDSM.16.MT88.4 R80, [R201+0xb800] ;  /* 0x00b80000c950783b */ /* 0x000fe20000004200 */
[----:B------:R-:W-:Y:S02]  /*4170*/  FMNMX.FTZ R3, R29, R2, !PT ;  /* 0x000000021d037209 */ /* 0x000fe40007810000 */
[C---:B------:R-:W-:Y:S01]  /*4180*/  FSETP.NEU.FTZ.AND P1, PT, R134.reuse, -INF , PT ;  /* 0xff8000008600780b */ /* 0x040fe20003f3d000 */
[----:B------:R-:W1:Y:S01]  /*4190*/  SHFL.BFLY PT, R10, R0, 0x2, 0x1f ;  /* 0x0c401f00000a7f89 */ /* 0x000e6200000e0000 */
[----:B------:R-:W-:Y:S01]  /*41a0*/  FMUL.FTZ R2, R134, c[0x0][0x23c] ;  /* 0x00008f0086027a20 */ /* 0x000fe20000410000 */
[----:B--2---:R-:W-:-:S02]  /*41b0*/  FMNMX.FTZ R133, R133, R8, !PT ;  /* 0x0000000885857209 */ /* 0x004fc40007810000 */
[----:B------:R-:W2:Y:S01]  /*41c0*/  SHFL.BFLY PT, R9, R3, 0x2, 0x1f ;  /* 0x0c401f0003097f89 */ /* 0x000ea200000e0000 */
[----:B------:R-:W-:Y:S01]  /*41d0*/  LOP3.LUT R8, R247, UR6, RZ, 0x3c, !PT ;  /* 0x00000006f7087c12 */ /* 0x000fe2000f8e3cff */
[----:B------:R-:W-:Y:S01]  /*41e0*/  UIADD3 UR6, UR33, -0x56f99767, URZ ;  /* 0xa906689921067890 */ /* 0x000fe2000fffe03f */
[----:B------:R-:W-:Y:S02]  /*41f0*/  FSEL R2, R2, RZ, P1 ;  /* 0x000000ff02027208 */ /* 0x000fe40000800000 */
[----:B------:R-:W-:Y:S01]  /*4200*/  FSETP.NEU.FTZ.AND P1, PT, R133, -INF , PT ;  /* 0xff8000008500780b */ /* 0x000fe20003f3d000 */
[----:B------:R-:W-:-:S04]  /*4210*/  IMAD.WIDE.U32 R62, R8, -0x326172a9, RZ ;  /* 0xcd9e8d57083e7825 */ /* 0x000fc800078e00ff */
[--C-:B------:R-:W-:Y:S02]  /*4220*/  FFMA.FTZ R4, R14, c[0x0][0x23c], -R2.reuse ;  /* 0x00008f000e047a23 */ /* 0x100fe40000010802 */
[--C-:B------:R-:W-:Y:S02]  /*4230*/  FFMA.FTZ R42, R26, c[0x0][0x23c], -R2.reuse ;  /* 0x00008f001a2a7a23 */ /* 0x100fe40000010802 */
[----:B------:R3:W-:Y:S01]  /*4240*/  MUFU.EX2 R107, R4 ;  /* 0x00000004006b7308 */ /* 0x0007e20000000800 */
[--C-:B------:R-:W-:Y:S01]  /*4250*/  FFMA.FTZ R43, R25, c[0x0][0x23c], -R2.reuse ;  /* 0x00008f00192b7a23 */ /* 0x100fe20000010802 */
[----:B-1----:R-:W-:Y:S01]  /*4260*/  FMNMX.FTZ R132, R10, R0, !PT ;  /* 0x000000000a847209 */ /* 0x002fe20007810000 */
[----:B------:R-:W-:-:S05]  /*4270*/  FFMA.FTZ R0, R22, c[0x0][0x23c], -R2 ;  /* 0x00008f0016007a23 */ /* 0x000fca0000010802 */
[----:B------:R-:W-:Y:S01]  /*4280*/  MUFU.EX2 R252, R42 ;  /* 0x0000002a00fc7308 */ /* 0x000fe20000000800 */
[----:B--2---:R-:W-:Y:S01]  /*4290*/  FMNMX.FTZ R135, R3, R9, !PT ;  /* 0x0000000903877209 */ /* 0x004fe20007810000 */
[----:B------:R-:W1:Y:S01]  /*42a0*/  SHFL.BFLY PT, R14, R132, 0x1, 0x1f ;  /* 0x0c201f00840e7f89 */ /* 0x000e6200000e0000 */
[----:B------:R-:W-:Y:S02]  /*42b0*/  IADD3 R9, R97, 0x4, RZ ;  /* 0x0000000461097810 */ /* 0x000fe40007ffe0ff */
[----:B------:R-:W-:-:S03]  /*42c0*/  LOP3.LUT R3, R19, R11, RZ, 0x3c, !PT ;  /* 0x0000000b13037212 */ /* 0x000fc600078e3cff */
[----:B------:R2:W-:Y:S01]  /*42d0*/  MUFU.EX2 R167, R0 ;  /* 0x0000000000a77308 */ /* 0x0005e20000000800 */
[----:B---3--:R-:W-:Y:S01]  /*42e0*/  FFMA.FTZ R4, R45, c[0x0][0x23c], -R2 ;  /* 0x00008f002d047a23 */ /* 0x008fe20000010802 */
[----:B------:R3:W-:Y:S01]  /*42f0*/  STL [R1+0xd0], R9 ;  /* 0x0000d00901007387 */ /* 0x0007e20000100800 */
[----:B------:R-:W-:-:S03]  /*4300*/  IMAD.WIDE.U32 R58, R9, -0x326172a9, RZ ;  /* 0xcd9e8d57093a7825 */ /* 0x000fc600078e00ff */
[----:B------:R4:W-:Y:S01]  /*4310*/  STL.64 [R1+0xf8], R18 ;  /* 0x0000f81201007387 */ /* 0x0009e20000100a00 */
[----:B------:R-:W-:Y:S01]  /*4320*/  IMAD.WIDE.U32 R74, R3, -0x2daee0ad, RZ ;  /* 0xd2511f53034a7825 */ /* 0x000fe200078e00ff */
[----:B------:R5:W-:Y:S01]  /*4330*/  MUFU.EX2 R106, R4 ;  /* 0x00000004006a7308 */ /* 0x000be20000000800 */
[----:B------:R-:W-:Y:S02]  /*4340*/  LOP3.LUT R3, R59, R11, RZ, 0x3c, !PT ;  /* 0x0000000b3b037212 */ /* 0x000fe400078e3cff */
[----:B------:R-:W-:Y:S01]  /*4350*/  IMAD.WIDE.U32 R12, R9, -0x326172a9, RZ ;  /* 0xcd9e8d57090c7825 */ /* 0x000fe200078e00ff */
[----:B------:R-:W-:-:S03]  /*4360*/  LOP3.LUT R8, R75, UR35, R246, 0x96, !PT ;  /* 0x000000234b087c12 */ /* 0x000fc6000f8e96f6 */
[----:B------:R-:W-:Y:S01]  /*4370*/  IMAD.WIDE.U32 R56, R3, -0x2daee0ad, RZ ;  /* 0xd2511f5303387825 */ /* 0x000fe200078e00ff */
[----:B------:R-:W-:Y:S01]  /*4380*/  LOP3.LUT R3, R63, UR14, R18, 0x96, !PT ;  /* 0x0000000e3f037c12 */ /* 0x000fe2000f8e9612 */
[----:B------:R4:W-:Y:S01]  /*4390*/  STL.64 [R1+0xc8], R12 ;  /* 0x0000c80c01007387 */ /* 0x0009e20000100a00 */
[----:B------:R-:W-:Y:S01]  /*43a0*/  LOP3.LUT R10, R13, R11, RZ, 0x3c, !PT ;  /* 0x0000000b0d0a7212 */ /* 0x000fe200078e3cff */
[----:B--2---:R-:W-:Y:S01]  /*43b0*/  FFMA.FTZ R0, R21, c[0x0][0x23c], -R2 ;  /* 0x00008f0015007a23 */ /* 0x004fe20000010802 */
[----:B-1----:R-:W-:Y:S01]  /*43c0*/  FMNMX.FTZ R132, R132, R14, !PT ;  /* 0x0000000e84847209 */ /* 0x002fe20007810000 */
[----:B------:R-:W-:Y:S01]  /*43d0*/  IMAD.WIDE.U32 R242, R8, -0x326172a9, RZ ;  /* 0xcd9e8d5708f27825 */ /* 0x000fe200078e00ff */
[----:B------:R-:W-:Y:S01]  /*43e0*/  LOP3.LUT R8, R57, UR35, R246, 0x96, !PT ;  /* 0x0000002339087c12 */ /* 0x000fe2000f8e96f6 */
[----:B------:R1:W-:Y:S01]  /*43f0*/  MUFU.EX2 R68, R0 ;  /* 0x0000000000447308 */ /* 0x0003e20000000800 */
[----:B------:R-:W-:Y:S01]  /*4400*/  STL.64 [R1+0x10], R74 ;  /* 0x0000104a01007387 */ /* 0x000fe20000100a00 */
[----:B-----5:R-:W-:-:S02]  /*4410*/  FFMA.FTZ R4, R32, c[0x0][0x23c], -R2 ;  /* 0x00008f0020047a23 */ /* 0x020fc40000010802 */
[----:B------:R-:W-:Y:S01]  /*4420*/  IMAD.WIDE.U32 R32, R3, -0x2daee0ad, RZ ;  /* 0xd2511f5303207825 */ /* 0x000fe200078e00ff */
[----:B------:R-:W-:Y:S02]  /*4430*/  LOP3.LUT R3, R243, UR13, R62, 0x96, !PT ;  /* 0x0000000df3037c12 */ /* 0x000fe4000f8e963e */
[----:B---3--:R-:W-:Y:S01]  /*4440*/  LOP3.LUT R9, R63, UR14, R12, 0x96, !PT ;  /* 0x0000000e3f097c12 */ /* 0x008fe2000f8e960c */
[----:B------:R2:W-:Y:S02]  /*4450*/  MUFU.EX2 R118, R4 ;  /* 0x0000000400767308 */ /* 0x0005e40000000800 */
[----:B------:R-:W-:-:S05]  /*4460*/  IMAD.WIDE.U32 R44, R3, -0x2daee0ad, RZ ;  /* 0xd2511f53032c7825 */ /* 0x000fca00078e00ff */
[----:B----4-:R-:W-:Y:S01]  /*4470*/  LOP3.LUT R18, R45, UR10, R32, 0x96, !PT ;  /* 0x0000000a2d127c12 */ /* 0x010fe2000f8e9620 */
[----:B-1----:R-:W-:Y:S01]  /*4480*/  FMUL.FTZ R0, R133, c[0x0][0x23c] ;  /* 0x00008f0085007a20 */ /* 0x002fe20000410000 */
[----:B------:R-:W-:Y:S03]  /*4490*/  MUFU.EX2 R249, R43 ;  /* 0x0000002b00f97308 */ /* 0x000fe60000000800 */
[----:B------:R-:W-:Y:S01]  /*44a0*/  IMAD.WIDE.U32 R18, R18, -0x326172a9, RZ ;  /* 0xcd9e8d5712127825 */ /* 0x000fe200078e00ff */
[----:B------:R-:W-:Y:S02]  /*44b0*/  FSEL R0, R0, RZ, P1 ;  /* 0x000000ff00007208 */ /* 0x000fe40000800000 */
[----:B------:R-:W-:Y:S01]  /*44c0*/  FSETP.NEU.FTZ.AND P1, PT, R132, -INF , PT ;  /* 0xff8000008400780b */ /* 0x000fe20003f3d000 */
[----:B--2---:R-:W-:Y:S02]  /*44d0*/  FFMA.FTZ R4, R20, c[0x0][0x23c], -R2 ;  /* 0x00008f0014047a23 */ /* 0x004fe40000010802 */
[----:B------:R-:W-:Y:S01]  /*44e0*/  IMAD.WIDE.U32 R20, R10, -0x2daee0ad, RZ ;  /* 0xd2511f530a147825 */ /* 0x000fe200078e00ff */
[----:B------:R-:W-:Y:S01]  /*44f0*/  LOP3.LUT R10, R33, UR12, R74, 0x96, !PT ;  /* 0x0000000c210a7c12 */ /* 0x000fe2000f8e964a */
[----:B------:R1:W-:Y:S03]  /*4500*/  MUFU.EX2 R66, R4 ;  /* 0x0000000400427308 */ /* 0x0003e60000000800 */
[----:B------:R-:W-:Y:S01]  /*4510*/  LOP3.LUT R13, R21, UR35, R246, 0x96, !PT ;  /* 0x00000023150d7c12 */ /* 0x000fe2000f8e96f6 */
[----:B------:R-:W-:Y:S01]  /*4520*/  IMAD.WIDE.U32 R10, R10, -0x326172a9, RZ ;  /* 0xcd9e8d570a0a7825 */ /* 0x000fe200078e00ff */
[----:B------:R-:W-:Y:S04]  /*4530*/  STL.64 [R1+0x90], R20 ;  /* 0x0000901401007387 */ /* 0x000fe80000100a00 */
[----:B------:R-:W-:-:S02]  /*4540*/  LOP3.LUT R11, R11, UR11, R242, 0x96, !PT ;  /* 0x0000000b0b0b7c12 */ /* 0x000fc4000f8e96f2 */
[----:B------:R-:W-:-:S03]  /*4550*/  LOP3.LUT R16, R19, UR9, R10, 0x96, !PT ;  /* 0x0000000913107c12 */ /* 0x000fc6000f8e960a */
[----:B------:R-:W-:-:S04]  /*4560*/  IMAD.WIDE.U32 R10, R11, -0x2daee0ad, RZ ;  /* 0xd2511f530b0a7825 */ /* 0x000fc800078e00ff */
[----:B-1----:R-:W-:Y:S01]  /*4570*/  FFMA.FTZ R4, R15, c[0x0][0x23c], -R0 ;  /* 0x00008f000f047a23 */ /* 0x002fe20000010800 */
[----:B------:R-:W-:Y:S01]  /*4580*/  LOP3.LUT R14, R11, UR8, R44, 0x96, !PT ;  /* 0x000000080b0e7c12 */ /* 0x000fe2000f8e962c */
[----:B------:R-:W1:Y:S02]  /*4590*/  SHFL.BFLY PT, R15, R135, 0x1, 0x1f ;  /* 0x0c201f00870f7f89 */ /* 0x000e6400000e0000 */
[----:B------:R2:W-:Y:S02]  /*45a0*/  MUFU.EX2 R105, R4 ;  /* 0x0000000400697308 */ /* 0x0005e40000000800 */
[----:B--2---:R-:W-:Y:S02]  /*45b0*/  FFMA.FTZ R4, R47, c[0x0][0x23c], -R0 ;  /* 0x00008f002f047a23 */ /* 0x004fe40000010800 */
[----:B------:R-:W-:-:S04]  /*45c0*/  IMAD.WIDE.U32 R46, R8, -0x326172a9, RZ ;  /* 0xcd9e8d57082e7825 */ /* 0x000fc800078e00ff */
[----:B------:R2:W3:Y:S01]  /*45d0*/  MUFU.EX2 R103, R4 ;  /* 0x0000000400677308 */ /* 0x0004e20000000800 */
[----:B------:R-:W-:Y:S01]  /*45e0*/  IMAD.WIDE.U32 R8, R9, -0x2daee0ad, RZ ;  /* 0xd2511f5309087825 */ /* 0x000fe200078e00ff */
[----:B------:R-:W-:Y:S02]  /*45f0*/  LOP3.LUT R3, R47, UR13, R62, 0x96, !PT ;  /* 0x0000000d2f037c12 */ /* 0x000fe4000f8e963e */
[----:B-1----:R-:W-:Y:S01]  /*4600*/  FMNMX.FTZ R135, R135, R15, !PT ;  /* 0x0000000f87877209 */ /* 0x002fe20007810000 */
[----:B------:R-:W-:Y:S01]  /*4610*/  IMAD.WIDE.U32 R14, R14, -0x326172a9, RZ ;  /* 0xcd9e8d570e0e7825 */ /* 0x000fe200078e00ff */
[----:B------:R-:W-:-:S03]  /*4620*/  LOP3.LUT R9, R9, UR12, R20, 0x96, !PT ;  /* 0x0000000c09097c12 */ /* 0x000fc6000f8e9614 */
[----:B------:R-:W-:Y:S01]  /*4630*/  IMAD.WIDE.U32 R20, R13, -0x326172a9, RZ ;  /* 0xcd9e8d570d147825 */ /* 0x000fe200078e00ff */
[----:B------:R-:W-:-:S04]  /*4640*/  LOP3.LUT R18, R15, UR7, R18, 0x96, !PT ;  /* 0x000000070f127c12 */ /* 0x000fc8000f8e9612 */
[----:B------:R1:W-:Y:S01]  /*4650*/  STL.64 [R1+0x18], R20 ;  /* 0x0000181401007387 */ /* 0x0003e20000100a00 */
[----:B--2---:R-:W-:-:S04]  /*4660*/  FFMA.FTZ R4, R36, c[0x0][0x23c], -R0 ;  /* 0x00008f0024047a23 */ /* 0x004fc80000010800 */
[----:B------:R2:W-:Y:S02]  /*4670*/  MUFU.EX2 R117, R4 ;  /* 0x0000000400757308 */ /* 0x0005e40000000800 */
[----:B--2---:R-:W-:Y:S02]  /*4680*/  FFMA.FTZ R4, R34, c[0x0][0x23c], -R0 ;  /* 0x00008f0022047a23 */ /* 0x004fe40000010800 */
[----:B------:R-:W-:-:S04]  /*4690*/  IMAD.WIDE.U32 R34, R3, -0x2daee0ad, RZ ;  /* 0xd2511f5303227825 */ /* 0x000fc800078e00ff */
[----:B------:R2:W4:Y:S01]  /*46a0*/  MUFU.EX2 R166, R4 ;  /* 0x0000000400a67308 */ /* 0x0005220000000800 */
[----:B------:R-:W-:Y:S01]  /*46b0*/  FFMA.FTZ R3, R30, c[0x0][0x23c], -R0 ;  /* 0x00008f001e037a23 */ /* 0x000fe20000010800 */
[----:B------:R-:W-:Y:S01]  /*46c0*/  LOP3.LUT R12, R35, UR10, R8, 0x96, !PT ;  /* 0x0000000a230c7c12 */ /* 0x000fe2000f8e9608 */
[----:B------:R-:W-:-:S05]  /*46d0*/  IMAD.WIDE.U32 R8, R9, -0x326172a9, RZ ;  /* 0xcd9e8d5709087825 */ /* 0x000fca00078e00ff */
[----:B------:R5:W-:Y:S01]  /*46e0*/  MUFU.EX2 R73, R3 ;  /* 0x0000000300497308 */ /* 0x000be20000000800 */
[----:B------:R-:W-:Y:S01]  /*46f0*/  IMAD.WIDE.U32 R12, R12, -0x326172a9, RZ ;  /* 0xcd9e8d570c0c7825 */ /* 0x000fe200078e00ff */
[----:B------:R-:W-:-:S04]  /*4700*/  LOP3.LUT R9, R9, UR11, R20, 0x96, !PT ;  /* 0x0000000b09097c12 */ /* 0x000fc8000f8e9614 */
[----:B-1----:R-:W-:Y:S01]  /*4710*/  LOP3.LUT R20, R13, UR9, R8, 0x96, !PT ;  /* 0x000000090d147c12 */ /* 0x002fe2000f8e9608 */
[----:B------:R-:W-:-:S04]  /*4720*/  IMAD.WIDE.U32 R8, R9, -0x2daee0ad, RZ ;  /* 0xd2511f5309087825 */ /* 0x000fc800078e00ff */
[----:B--2---:R-:W-:Y:S01]  /*4730*/  FFMA.FTZ R4, R17, c[0x0][0x23c], -R0 ;  /* 0x00008f0011047a23 */ /* 0x004fe20000010800 */
[----:B------:R-:W-:Y:S01]  /*4740*/  LOP3.LUT R22, R9, UR8, R34, 0x96, !PT ;  /* 0x0000000809167c12 */ /* 0x000fe2000f8e9622 */
[----:B------:R-:W-:Y:S02]  /*4750*/  IMAD.WIDE.U32 R16, R16, -0x2daee0ad, RZ ;  /* 0xd2511f5310107825 */ /* 0x000fe400078e00ff */
[----:B------:R-:W-:Y:S02]  /*4760*/  MUFU.EX2 R70, R4 ;  /* 0x0000000400467308 */ /* 0x000fe40000000800 */
[----:B-----5:R-:W-:Y:S01]  /*4770*/  FFMA.FTZ R3, R28, c[0x0][0x23c], -R0 ;  /* 0x00008f001c037a23 */ /* 0x020fe20000010800 */
[----:B------:R-:W-:Y:S01]  /*4780*/  LOP3.LUT R9, R17, UR6, R10, 0x96, !PT ;  /* 0x0000000611097c12 */ /* 0x000fe2000f8e960a */
[----:B------:R-:W-:-:S04]  /*4790*/  IMAD.WIDE.U32 R20, R20, -0x2daee0ad, RZ ;  /* 0xd2511f5314147825 */ /* 0x000fc800078e00ff */
[----:B------:R1:W-:Y:S01]  /*47a0*/  MUFU.EX2 R65, R3 ;  /* 0x0000000300417308 */ /* 0x0003e20000000800 */
[----:B------:R-:W-:Y:S01]  /*47b0*/  LOP3.LUT R15, R21, UR6, R8, 0x96, !PT ;  /* 0x00000006150f7c12 */ /* 0x000fe2000f8e9608 */
[----:B------:R-:W-:-:S05]  /*47c0*/  IMAD.WIDE.U32 R8, R9, -0x326172a9, RZ ;  /* 0xcd9e8d5709087825 */ /* 0x000fca00078e00ff */
[----:B------:R-:W-:Y:S02]  /*47d0*/  LOP3.LUT R11, R9, UR15, R14, 0x96, !PT ;  /* 0x0000000f090b7c12 */ /* 0x000fe4000f8e960e */
[--C-:B------:R-:W-:Y:S02]  /*47e0*/  SHF.R.U32.HI R21, RZ, 0x10, R8.reuse ;  /* 0x00000010ff157819 */ /* 0x100fe40000011608 */
[----:B------:R-:W-:Y:S01]  /*47f0*/  SHF.R.U32.HI R17, RZ, 0x18, R8 ;  /* 0x00000018ff117819 */ /* 0x000fe20000011608 */
[----:B-1----:R-:W-:Y:S02]  /*4800*/  FFMA.FTZ R3, R23, c[0x0][0x23c], -R0 ;  /* 0x00008f0017037a23 */ /* 0x002fe40000010800 */
[----:B------:R-:W-:Y:S02]  /*4810*/  FMUL.FTZ R0, R132, c[0x0][0x23c] ;  /* 0x00008f0084007a20 */ /* 0x000fe40000410000 */
[----:B------:R1:W-:Y:S01]  /*4820*/  MUFU.EX2 R72, R3 ;  /* 0x0000000300487308 */ /* 0x0003e20000000800 */
[----:B------:R-:W-:-:S02]  /*4830*/  IMAD.WIDE.U32 R22, R22, -0x326172a9, RZ ;  /* 0xcd9e8d5716167825 */ /* 0x000fc400078e00ff */
[----:B------:R-:W-:Y:S02]  /*4840*/  FSEL R0, R0, RZ, P1 ;  /* 0x000000ff00007208 */ /* 0x000fe40000800000 */
[----:B------:R-:W-:Y:S02]  /*4850*/  FSETP.NEU.FTZ.AND P1, PT, R135, -INF , PT ;  /* 0xff8000008700780b */ /* 0x000fe40003f3d000 */
[----:B------:R-:W-:Y:S01]  /*4860*/  LOP3.LUT R12, R23, UR7, R12, 0x96, !PT ;  /* 0x00000007170c7c12 */ /* 0x000fe2000f8e960c */
[--C-:B------:R-:W-:Y:S02]  /*4870*/  FFMA.FTZ R10, R40, c[0x0][0x23c], -R0.reuse ;  /* 0x00008f00280a7a23 */ /* 0x100fe40000010800 */
[--C-:B------:R-:W-:Y:S02]  /*4880*/  FFMA.FTZ R13, R38, c[0x0][0x23c], -R0.reuse ;  /* 0x00008f00260d7a23 */ /* 0x100fe40000010800 */
[--C-:B------:R-:W-:Y:S01]  /*4890*/  FFMA.FTZ R26, R37, c[0x0][0x23c], -R0.reuse ;  /* 0x00008f00251a7a23 */ /* 0x100fe20000010800 */
[----:B------:R-:W-:Y:S01]  /*48a0*/  MUFU.EX2 R67, R10 ;  /* 0x0000000a00437308 */ /* 0x000fe20000000800 */
[----:B------:R-:W-:-:S02]  /*48b0*/  FFMA.FTZ R4, R53, c[0x0][0x23c], -R0 ;  /* 0x00008f0035047a23 */ /* 0x000fc40000010800 */
[--C-:B-1----:R-:W-:Y:S01]  /*48c0*/  FFMA.FTZ R3, R24, c[0x0][0x23c], -R0.reuse ;  /* 0x00008f0018037a23 */ /* 0x102fe20000010800 */
[----:B------:R-:W-:Y:S01]  /*48d0*/  LOP3.LUT R24, R8, 0xff, RZ, 0xc0, !PT ;  /* 0x000000ff08187812 */ /* 0x000fe200078ec0ff */
[----:B------:R-:W-:-:S03]  /*48e0*/  FFMA.FTZ R27, R27, c[0x0][0x23c], -R0 ;  /* 0x00008f001b1b7a23 */ /* 0x000fc60000010800 */
[----:B------:R1:W-:Y:S08]  /*48f0*/  MUFU.EX2 R102, R3 ;  /* 0x0000000300667308 */ /* 0x0003f00000000800 */
[----:B------:R2:W5:Y:S01]  /*4900*/  MUFU.EX2 R101, R4 ;  /* 0x0000000400657308 */ /* 0x0005620000000800 */
[----:B-1----:R-:W-:-:S07]  /*4910*/  FMUL.FTZ R3, R135, c[0x0][0x23c] ;  /* 0x00008f0087037a20 */ /* 0x002fce0000410000 */
[----:B------:R-:W-:Y:S01]  /*4920*/  MUFU.EX2 R64, R13 ;  /* 0x0000000d00407308 */ /* 0x000fe20000000800 */
[----:B------:R-:W-:Y:S01]  /*4930*/  FSEL R2, R3, RZ, P1 ;  /* 0x000000ff03027208 */ /* 0x000fe20000800000 */
[--C-:B------:R-:W-:Y:S02]  /*4940*/  FFMA.FTZ R3, R52, c[0x0][0x23c], -R0.reuse ;  /* 0x00008f0034037a23 */ /* 0x100fe40000010800 */
[----:B--2---:R-:W-:-:S04]  /*4950*/  FFMA.FTZ R4, R49, c[0x0][0x23c], -R0 ;  /* 0x00008f0031047a23 */ /* 0x004fc80000010800 */
[----:B------:R-:W-:Y:S01]  /*4960*/  MUFU.EX2 R69, R27 ;  /* 0x0000001b00457308 */ /* 0x000fe20000000800 */
[--C-:B------:R-:W-:Y:S02]  /*4970*/  FFMA.FTZ R28, R31, c[0x0][0x23c], -R2.reuse ;  /* 0x00008f001f1c7a23 */ /* 0x100fe40000010802 */
[--C-:B------:R-:W-:Y:S02]  /*4980*/  FFMA.FTZ R31, R60, c[0x0][0x23c], -R2.reuse ;  /* 0x00008f003c1f7a23 */ /* 0x100fe40000010802 */
[--C-:B------:R-:W-:Y:S02]  /*4990*/  FFMA.FTZ R36, R55, c[0x0][0x23c], -R2.reuse ;  /* 0x00008f0037247a23 */ /* 0x100fe40000010802 */
[--C-:B------:R-:W-:Y:S01]  /*49a0*/  FFMA.FTZ R37, R54, c[0x0][0x23c], -R2.reuse ;  /* 0x00008f0036257a23 */ /* 0x100fe20000010802 */
[----:B------:R1:W-:Y:S01]  /*49b0*/  MUFU.EX2 R116, R3 ;  /* 0x0000000300747308 */ /* 0x0003e20000000800 */
[--C-:B------:R-:W-:Y:S02]  /*49c0*/  FFMA.FTZ R38, R51, c[0x0][0x23c], -R2.reuse ;  /* 0x00008f0033267a23 */ /* 0x100fe40000010802 */
[--C-:B------:R-:W-:Y:S01]  /*49d0*/  FFMA.FTZ R41, R41, c[0x0][0x23c], -R2.reuse ;  /* 0x00008f0029297a23 */ /* 0x100fe20000010802 */
[----:B------:R-:W2:Y:S01]  /*49e0*/  LDSM.16.MT88.4 R48, [R201+0xa800] ;  /* 0x00a80000c930783b */ /* 0x000ea20000004200 */
[----:B------:R-:W-:-:S02]  /*49f0*/  FFMA.FTZ R39, R39, c[0x0][0x23c], -R2 ;  /* 0x00008f0027277a23 */ /* 0x000fc40000010802 */
[----:B------:R-:W-:Y:S01]  /*4a00*/  FFMA.FTZ R40, R29, c[0x0][0x23c], -R2 ;  /* 0x00008f001d287a23 */ /* 0x000fe20000010802 */
[----:B------:R3:W2:Y:S01]  /*4a10*/  MUFU.EX2 R165, R4 ;  /* 0x0000000400a57308 */ /* 0x0006a20000000800 */
[----:B-1----:R-:W-:Y:S01]  /*4a20*/  IMAD.WIDE.U32 R2, R18, -0x2daee0ad, RZ ;  /* 0xd2511f5312027825 */ /* 0x002fe200078e00ff */
[----:B------:R-:W-:-:S06]  /*4a30*/  LOP3.LUT R18, R8, 0xffff, RZ, 0xc0, !PT ;  /* 0x0000ffff08127812 */ /* 0x000fcc00078ec0ff */
[----:B------:R1:W1:Y:S01]  /*4a40*/  MUFU.EX2 R71, R26 ;  /* 0x0000001a00477308 */ /* 0x0002620000000800 */
[----:B------:R-:W-:Y:S01]  /*4a50*/  IMAD.WIDE.U32 R8, R12, -0x2daee0ad, RZ ;  /* 0xd2511f530c087825 */ /* 0x000fe200078e00ff */
[----:B------:R-:W-:Y:S02]  /*4a60*/  LOP3.LUT R10, R3, UR16, R16, 0x96, !PT ;  /* 0x00000010030a7c12 */ /* 0x000fe4000f8e9610 */
[C---:B------:R-:W-:Y:S02]  /*4a70*/  LOP3.LUT R12, R2.reuse, 0xffff, RZ, 0xc0, !PT ;  /* 0x0000ffff020c7812 */ /* 0x040fe400078ec0ff */
[----:B------:R-:W-:Y:S02]  /*4a80*/  LOP3.LUT R25, R2, 0xff, RZ, 0xc0, !PT ;  /* 0x000000ff02197812 */ /* 0x000fe400078ec0ff */
[----:B------:R-:W-:Y:S01]  /*4a90*/  MUFU.EX2 R62, R28 ;  /* 0x0000001c003e7308 */ /* 0x000fe20000000800 */
[--C-:B------:R-:W-:Y:S02]  /*4aa0*/  SHF.R.U32.HI R16, RZ, 0x10, R2.reuse ;  /* 0x00000010ff107819 */ /* 0x100fe40000011602 */
[----:B------:R-:W-:Y:S01]  /*4ab0*/  SHF.R.U32.HI R23, RZ, 0x18, R2 ;  /* 0x00000018ff177819 */ /* 0x000fe20000011602 */
[----:B------:R-:W-:Y:S01]  /*4ac0*/  IMAD.WIDE.U32 R2, R15, -0x326172a9, RZ ;  /* 0xcd9e8d570f027825 */ /* 0x000fe200078e00ff */
[----:B---3--:R-:W-:-:S02]  /*4ad0*/  LOP3.LUT R4, R9, UR16, R20, 0x96, !PT ;  /* 0x0000001009047c12 */ /* 0x008fc4000f8e9614 */
[C---:B------:R-:W-:Y:S01]  /*4ae0*/  LOP3.LUT R13, R8.reuse, 0xffff, RZ, 0xc0, !PT ;  /* 0x0000ffff080d7812 */ /* 0x040fe200078ec0ff */
[----:B------:R-:W3:Y:S01]  /*4af0*/  MUFU.EX2 R31, R31 ;  /* 0x0000001f001f7308 */ /* 0x000ee20000000800 */
[----:B------:R-:W-:Y:S02]  /*4b00*/  LOP3.LUT R19, R8, 0xff, RZ, 0xc0, !PT ;  /* 0x000000ff08137812 */ /* 0x000fe400078ec0ff */
[--C-:B------:R-:W-:Y:S02]  /*4b10*/  SHF.R.U32.HI R14, RZ, 0x10, R8.reuse ;  /* 0x00000010ff0e7819 */ /* 0x100fe40000011608 */
[----:B------:R-:W-:Y:S02]  /*4b20*/  SHF.R.U32.HI R15, RZ, 0x18, R8 ;  /* 0x00000018ff0f7819 */ /* 0x000fe40000011608 */
[----:B------:R-:W-:Y:S01]  /*4b30*/  LOP3.LUT R0, R3, UR15, R22, 0x96, !PT ;  /* 0x0000000f03007c12 */ /* 0x000fe2000f8e9616 */
[----:B------:R-:W-:Y:S01]  /*4b40*/  MUFU.EX2 R47, R36 ;  /* 0x00000024002f7308 */ /* 0x000fe20000000800 */
[----:B------:R-:W-:-:S02]  /*4b50*/  SHF.R.U32.HI R9, RZ, 0x8, R18 ;  /* 0x00000008ff097819 */ /* 0x000fc40000011612 */
[----:B------:R-:W-:Y:S02]  /*4b60*/  LOP3.LUT R8, R21, 0xff, RZ, 0xc0, !PT ;  /* 0x000000ff15087812 */ /* 0x000fe400078ec0ff */
[C---:B------:R-:W-:Y:S02]  /*4b70*/  LOP3.LUT R18, R2.reuse, 0xffff, RZ, 0xc0, !PT ;  /* 0x0000ffff02127812 */ /* 0x040fe400078ec0ff */
[----:B------:R-:W-:Y:S01]  /*4b80*/  LOP3.LUT R22, R2, 0xff, RZ, 0xc0, !PT ;  /* 0x000000ff02167812 */ /* 0x000fe200078ec0ff */
[----:B------:R-:W1:Y:S01]  /*4b90*/  MUFU.EX2 R164, R37 ;  /* 0x0000002500a47308 */ /* 0x000e620000000800 */
[--C-:B------:R-:W-:Y:S02]  /*4ba0*/  SHF.R.U32.HI R20, RZ, 0x10, R2.reuse ;  /* 0x00000010ff147819 */ /* 0x100fe40000011602 */
[----:B------:R-:W-:Y:S02]  /*4bb0*/  SHF.R.U32.HI R21, RZ, 0x18, R2 ;  /* 0x00000018ff157819 */ /* 0x000fe40000011602 */
[----:B------:R-:W-:-:S02]  /*4bc0*/  LOP3.LUT R2, R11, 0xffff, RZ, 0xc0, !PT ;  /* 0x0000ffff0b027812 */ /* 0x000fc400078ec0ff */
[----:B------:R-:W-:Y:S01]  /*4bd0*/  PRMT R30, R24, 0x5410, R9 ;  /* 0x00005410181e7816 */ /* 0x000fe20000000009 */
[----:B------:R-:W-:Y:S01]  /*4be0*/  MUFU.EX2 R52, R38 ;  /* 0x0000002600347308 */ /* 0x000fe20000000800 */
[----:B------:R-:W-:Y:S02]  /*4bf0*/  PRMT R29, R8, 0x5410, R17 ;  /* 0x00005410081d7816 */ /* 0x000fe40000000011 */
[----:B------:R-:W-:Y:S02]  /*4c00*/  LOP3.LUT R9, R16, 0xff, RZ, 0xc0, !PT ;  /* 0x000000ff10097812 */ /* 0x000fe400078ec0ff */
[----:B------:R-:W-:Y:S02]  /*4c10*/  SHF.R.U32.HI R8, RZ, 0x8, R13 ;  /* 0x00000008ff087819 */ /* 0x000fe4000001160d */
[----:B------:R-:W-:Y:S01]  /*4c20*/  LOP3.LUT R3, R14, 0xff, RZ, 0xc0, !PT ;  /* 0x000000ff0e037812 */ /* 0x000fe200078ec0ff */
[----:B------:R-:W1:Y:S01]  /*4c30*/  MUFU.EX2 R28, R41 ;  /* 0x00000029001c7308 */ /* 0x000e620000000800 */
[----:B------:R-:W-:-:S02]  /*4c40*/  LOP3.LUT R13, R11, 0xff, RZ, 0xc0, !PT ;  /* 0x000000ff0b0d7812 */ /* 0x000fc400078ec0ff */
[----:B------:R-:W-:Y:S02]  /*4c50*/  SHF.R.U32.HI R2, RZ, 0x8, R2 ;  /* 0x00000008ff027819 */ /* 0x000fe40000011602 */
[----:B------:R-:W-:Y:S02]  /*4c60*/  SHF.R.U32.HI R12, RZ, 0x8, R12 ;  /* 0x00000008ff0c7819 */ /* 0x000fe4000001160c */
[----:B------:R-:W-:Y:S01]  /*4c70*/  PRMT R27, R9, 0x5410, R23 ;  /* 0x00005410091b7816 */ /* 0x000fe20000000017 */
[----:B------:R-:W-:Y:S01]  /*4c80*/  MUFU.EX2 R251, R39 ;  /* 0x0000002700fb7308 */ /* 0x000fe20000000800 */
[----:B------:R-:W-:Y:S02]  /*4c90*/  PRMT R24, R3, 0x5410, R15 ;  /* 0x0000541003187816 */ /* 0x000fe4000000000f */
[----:B------:R-:W-:Y:S02]  /*4ca0*/  PRMT R23, R13, 0x5410, R2 ;  /* 0x000054100d177816 */ /* 0x000fe40000000002 */
[----:B------:R-:W-:-:S02]  /*4cb0*/  SHF.R.U32.HI R3, RZ, 0x10, R11 ;  /* 0x00000010ff037819 */ /* 0x000fc4000001160b */
[C---:B------:R-:W-:Y:S01]  /*4cc0*/  LOP3.LUT R2, R10.reuse, 0xffff, RZ, 0xc0, !PT ;  /* 0x0000ffff0a027812 */ /* 0x040fe200078ec0ff */
[----:B------:R-:W2:Y:S01]  /*4cd0*/  MUFU.EX2 R250, R40 ;  /* 0x0000002800fa7308 */ /* 0x000ea20000000800 */
[----:B-1----:R-:W-:Y:S02]  /*4ce0*/  PRMT R26, R25, 0x5410, R12 ;  /* 0x00005410191a7816 */ /* 0x002fe4000000000c */
[----:B------:R-:W-:Y:S02]  /*4cf0*/  PRMT R25, R19, 0x5410, R8 ;  /* 0x0000541013197816 */ /* 0x000fe40000000008 */
[----:B------:R-:W-:Y:S02]  /*4d00*/  SHF.R.U32.HI R13, RZ, 0x18, R11 ;  /* 0x00000018ff0d7819 */ /* 0x000fe4000001160b */
[----:B------:R-:W-:Y:S02]  /*4d10*/  LOP3.LUT R12, R10, 0xff, RZ, 0xc0, !PT ;  /* 0x000000ff0a0c7812 */ /* 0x000fe400078ec0ff */
[----:B------:R-:W-:-:S02]  /*4d20*/  SHF.R.U32.HI R8, RZ, 0x10, R10 ;  /* 0x00000010ff087819 */ /* 0x000fc4000001160a */
[----:B------:R-:W-:Y:S02]  /*4d30*/  SHF.R.U32.HI R11, RZ, 0x18, R10 ;  /* 0x00000018ff0b7819 */ /* 0x000fe4000001160a */
[----:B------:R-:W-:Y:S02]  /*4d40*/  LOP3.LUT R10, R3, 0xff, RZ, 0xc0, !PT ;  /* 0x000000ff030a7812 */ /* 0x000fe400078ec0ff */
[----:B------:R-:W-:Y:S02]  /*4d50*/  SHF.R.U32.HI R9, RZ, 0x8, R2 ;  /* 0x00000008ff097819 */ /* 0x000fe40000011602 */
[----:B------:R-:W-:Y:S02]  /*4d60*/  LOP3.LUT R2, R20, 0xff, RZ, 0xc0, !PT ;  /* 0x000000ff14027812 */ /* 0x000fe400078ec0ff */
[----:B------:R-:W-:Y:S01]  /*4d70*/  SHF.R.U32.HI R3, RZ, 0x8, R18 ;  /* 0x00000008ff037819 */ /* 0x000fe20000011612 */
[----:B------:R-:W-:Y:S01]  /*4d80*/  IMAD R18, R96, 0x10000, R96 ;  /* 0x0001000060127824 */ /* 0x000fe200078e0260 */
[----:B------:R-:W-:Y:S01]  /*4d90*/  PRMT R19, R10, 0x5410, R13 ;  /* 0x000054100a137816 */ /* 0x000fe2000000000d */
[----:B------:R-:W-:Y:S01]  /*4da0*/  LDSM.16.MT88.4 R96, [R203+0xb800] ;  /* 0x00b80000cb60783b */ /* 0x000fe20000004200 */
[----:B------:R-:W-:-:S02]  /*4db0*/  LOP3.LUT R8, R8, 0xff, RZ, 0xc0, !PT ;  /* 0x000000ff08087812 */ /* 0x000fc400078ec0ff */
[----:B------:R-:W-:Y:S01]  /*4dc0*/  PRMT R13, R2, 0x5410, R21 ;  /* 0x00005410020d7816 */ /* 0x000fe20000000015 */
[--C-:B------:R-:W-:Y:S01]  /*4dd0*/  HSET2.LE.AND R15, R29, R18.reuse, PT ;  /* 0x000000121d0f7233 */ /* 0x100fe20003803000 */
[----:B------:R-:W-:Y:S01]  /*4de0*/  PRMT R16, R22, 0x5410, R3 ;  /* 0x0000541016107816 */ /* 0x000fe20000000003 */
[--C-:B------:R-:W-:Y:S01]  /*4df0*/  HSET2.LE.AND R26, R26, R18.reuse, PT ;  /* 0x000000121a1a7233 */ /* 0x100fe20003803000 */
[----:B------:R-:W-:Y:S01]  /*4e00*/  LOP3.LUT R2, R4, 0xffff, RZ, 0xc0, !PT ;  /* 0x0000ffff04027812 */ /* 0x000fe200078ec0ff */
[--C-:B------:R-:W-:Y:S01]  /*4e10*/  HSET2.LE.AND R27, R27, R18.reuse, PT ;  /* 0x000000121b1b7233 */ /* 0x100fe20003803000 */
[----:B------:R-:W-:Y:S01]  /*4e20*/  SHF.R.U32.HI R3, RZ, 0x10, R4 ;  /* 0x00000010ff037819 */ /* 0x000fe20000011604 */
[--C-:B------:R-:W-:Y:S01]  /*4e30*/  HSET2.LE.AND R25, R25, R18.reuse, PT ;  /* 0x0000001219197233 */ /* 0x100fe20003803000 */
[----:B------:R-:W-:Y:S01]  /*4e40*/  PRMT R17, R12, 0x5410, R9 ;  /* 0x000054100c117816 */ /* 0x000fe20000000009 */
[--C-:B------:R-:W-:Y:S01]  /*4e50*/  HSET2.LE.AND R24, R24, R18.reuse, PT ;  /* 0x0000001218187233 */ /* 0x100fe20003803000 */
[----:B------:R-:W-:Y:S01]  /*4e60*/  PRMT R14, R8, 0x5410, R11 ;  /* 0x00005410080e7816 */ /* 0x000fe2000000000b */
[----:B------:R-:W-:Y:S01]  /*4e70*/  HSET2.LE.AND R16, R16, R18, PT ;  /* 0x0000001210107233 */ /* 0x000fe20003803000 */
[----:B------:R-:W-:-:S02]  /*4e80*/  LOP3.LUT R12, R4, 0xff, RZ, 0xc0, !PT ;  /* 0x000000ff040c7812 */ /* 0x000fc400078ec0ff */
[----:B------:R-:W-:Y:S01]  /*4e90*/  SHF.R.U32.HI R11, RZ, 0x18, R4 ;  /* 0x00000018ff0b7819 */ /* 0x000fe20000011604 */
[----:B------:R-:W-:Y:S01]  /*4ea0*/  HSET2.LE.AND R20, R14, R18, PT ;  /* 0x000000120e147233 */ /* 0x000fe20003803000 */
[----:B------:R-:W-:Y:S02]  /*4eb0*/  SHF.R.U32.HI R8, RZ, 0x8, R2 ;  /* 0x00000008ff087819 */ /* 0x000fe40000011602 */
[----:B------:R-:W-:Y:S02]  /*4ec0*/  LOP3.LUT R4, R3, 0xff, RZ, 0xc0, !PT ;  /* 0x000000ff03047812 */ /* 0x000fe400078ec0ff */
[C---:B------:R-:W-:Y:S02]  /*4ed0*/  LOP3.LUT R2, R0.reuse, 0xffff, RZ, 0xc0, !PT ;  /* 0x0000ffff00027812 */ /* 0x040fe400078ec0ff */
[----:B------:R-:W-:Y:S02]  /*4ee0*/  SHF.R.U32.HI R3, RZ, 0x10, R0 ;  /* 0x00000010ff037819 */ /* 0x000fe40000011600 */
[----:B------:R-:W-:-:S02]  /*4ef0*/  LOP3.LUT R10, R0, 0xff, RZ, 0xc0, !PT ;  /* 0x000000ff000a7812 */ /* 0x000fc400078ec0ff */
[----:B------:R-:W-:Y:S02]  /*4f00*/  SHF.R.U32.HI R9, RZ, 0x18, R0 ;  /* 0x00000018ff097819 */ /* 0x000fe40000011600 */
[----:B------:R-:W-:Y:S02]  /*4f10*/  SHF.R.U32.HI R0, RZ, 0x8, R2 ;  /* 0x00000008ff007819 */ /* 0x000fe40000011602 */
        /* <DEDUP_REMOVED lines=8> */
[----:B------:R-:W-:Y:S01]  /*4fa0*/  F2FP.PACK_AB R3, R103, R105 ;  /* 0x000000696703723e */ /* 0x000fe200000000ff */
[----:B------:R-:W-:-:S02]  /*4fb0*/  HSET2.LE.AND R22, R4, R18, PT ;  /* 0x0000001204167233 */ /* 0x000fc40003803000 */
[--C-:B------:R-:W-:Y:S01]  /*4fc0*/  HSET2.LE.AND R9, R23, R18.reuse, PT ;  /* 0x0000001217097233 */ /* 0x100fe20003803000 */
[C---:B------:R-:W-:Y:S01]  /*4fd0*/  PRMT R235, R3.reuse, 0x7610, R235 ;  /* 0x0000761003eb7816 */ /* 0x040fe200000000eb */
[--C-:B------:R-:W-:Y:S01]  /*4fe0*/  HSET2.LE.AND R17, R13, R18.reuse, PT ;  /* 0x000000120d117233 */ /* 0x100fe20003803000 */
[----:B------:R-:W-:Y:S01]  /*4ff0*/  PRMT R233, R3, 0x7632, R233 ;  /* 0x0000763203e97816 */ /* 0x000fe200000000e9 */
[--C-:B------:R-:W-:Y:S01]  /*5000*/  HSET2.LE.AND R21, R8, R18.reuse, PT ;  /* 0x0000001208157233 */ /* 0x100fe20003803000 */
[----:B------:R-:W-:Y:S01]  /*5010*/  F2FP.PACK_AB R3, R167, R118 ;  /* 0x00000076a703723e */ /* 0x000fe200000000ff */
[--C-:B------:R-:W-:Y:S01]  /*5020*/  HSET2.LE.AND R4, R2, R18.reuse, PT ;  /* 0x0000001202047233 */ /* 0x100fe20003803000 */
[----:B----4-:R-:W-:Y:S01]  /*5030*/  F2FP.PACK_AB R2, R166, R117 ;  /* 0x00000075a602723e */ /* 0x010fe200000000ff */
[----:B------:R-:W-:Y:S01]  /*5040*/  HSET2.LE.AND R18, R0, R18, PT ;  /* 0x0000001200127233 */ /* 0x000fe20003803000 */
[----:B-----5:R-:W-:Y:S02]  /*5050*/  F2FP.PACK_AB R0, R101, R102 ;  /* 0x000000666500723e */ /* 0x020fe400000000ff */
[----:B------:R-:W-:-:S02]  /*5060*/  PRMT R232, R2, 0x7610, R232 ;  /* 0x0000761002e87816 */ /* 0x000fc400000000e8 */
[C---:B------:R-:W-:Y:S02]  /*5070*/  PRMT R236, R0.reuse, 0x7632, R236 ;  /* 0x0000763200ec7816 */ /* 0x040fe400000000ec */
[----:B------:R-:W-:Y:S02]  /*5080*/  PRMT R234, R0, 0x7610, R234 ;  /* 0x0000761000ea7816 */ /* 0x000fe400000000ea */
[----:B--2---:R-:W-:Y:S02]  /*5090*/  F2FP.PACK_AB R0, R165, R116 ;  /* 0x00000074a500723e */ /* 0x004fe400000000ff */
[----:B------:R-:W-:Y:S02]  /*50a0*/  PRMT R231, R2, 0x7632, R231 ;  /* 0x0000763202e77816 */ /* 0x000fe400000000e7 */
[C---:B------:R-:W-:Y:S02]  /*50b0*/  PRMT R230, R0.reuse, 0x7632, R230 ;  /* 0x0000763200e67816 */ /* 0x040fe400000000e6 */
[----:B------:R-:W-:-:S02]  /*50c0*/  PRMT R229, R0, 0x7610, R229 ;  /* 0x0000761000e57816 */ /* 0x000fc400000000e5 */
[----:B------:R-:W-:Y:S02]  /*50d0*/  F2FP.PACK_AB R0, R64, R67 ;  /* 0x000000434000723e */ /* 0x000fe400000000ff */
[----:B------:R-:W-:Y:S02]  /*50e0*/  F2FP.PACK_AB R2, R65, R73 ;  /* 0x000000494102723e */ /* 0x000fe400000000ff */
[C---:B------:R-:W-:Y:S02]  /*50f0*/  PRMT R226, R0.reuse, 0x7610, R226 ;  /* 0x0000761000e27816 */ /* 0x040fe400000000e2 */
[----:B------:R-:W-:Y:S02]  /*5100*/  PRMT R225, R0, 0x7632, R225 ;  /* 0x0000763200e17816 */ /* 0x000fe400000000e1 */
[----:B------:R-:W-:Y:S02]  /*5110*/  F2FP.PACK_AB R0, R69, R71 ;  /* 0x000000474500723e */ /* 0x000fe400000000ff */
[----:B------:R-:W-:-:S02]  /*5120*/  PRMT R228, R2, 0x7610, R228 ;  /* 0x0000761002e47816 */ /* 0x000fc400000000e4 */
[C---:B------:R-:W-:Y:S02]  /*5130*/  PRMT R222, R0.reuse, 0x7610, R222 ;  /* 0x0000761000de7816 */ /* 0x040fe400000000de */
[----:B------:R-:W-:Y:S02]  /*5140*/  PRMT R221, R0, 0x7632, R221 ;  /* 0x0000763200dd7816 */ /* 0x000fe400000000dd */
[----:B---3--:R-:W-:Y:S02]  /*5150*/  F2FP.PACK_AB R0, R31, R62 ;  /* 0x0000003e1f00723e */ /* 0x008fe400000000ff */
        /* <DEDUP_REMOVED lines=9> */
[----:B------:R-:W-:Y:S02]  /*51f0*/  PRMT R223, R2, 0x7632, R223 ;  /* 0x0000763202df7816 */ /* 0x000fe400000000df */
[----:B------:R-:W-:Y:S02]  /*5200*/  F2FP.PACK_AB R2, R106, R107 ;  /* 0x0000006b6a02723e */ /* 0x000fe400000000ff */
[C---:B------:R-:W-:Y:S02]  /*5210*/  PRMT R197, R0.reuse, 0x7610, R197 ;  /* 0x0000761000c57816 */ /* 0x040fe400000000c5 */
[----:B------:R-:W-:Y:S02]  /*5220*/  PRMT R196, R0, 0x7632, R196 ;  /* 0x0000763200c47816 */ /* 0x000fe400000000c4 */
[----:B------:R-:W-:Y:S02]  /*5230*/  PRMT R0, R218, 0x5410, R215 ;  /* 0x00005410da007816 */ /* 0x000fe400000000d7 */
[----:B------:R-:W-:-:S02]  /*5240*/  PRMT R219, R2, 0x7610, R219 ;  /* 0x0000761002db7816 */ /* 0x000fc400000000db */
[----:B------:R-:W-:Y:S02]  /*5250*/  PRMT R216, R2, 0x7632, R216 ;  /* 0x0000763202d87816 */ /* 0x000fe400000000d8 */
[----:B------:R-:W-:Y:S02]  /*5260*/  LOP3.LUT R12, R9, R0, RZ, 0xc0, !PT ;  /* 0x00000000090c7212 */ /* 0x000fe400078ec0ff */
[----:B------:R-:W-:Y:S02]  /*5270*/  PRMT R0, R219, 0x5410, R216 ;  /* 0x00005410db007816 */ /* 0x000fe400000000d8 */
[----:B------:R-:W-:Y:S02]  /*5280*/  PRMT R214, R3, 0x7610, R214 ;  /* 0x0000761003d67816 */ /* 0x000fe400000000d6 */
[----:B------:R-:W-:Y:S02]  /*5290*/  LOP3.LUT R13, R10, R0, RZ, 0xc0, !PT ;  /* 0x000000000a0d7212 */ /* 0x000fe400078ec0ff */
[----:B------:R-:W-:-:S02]  /*52a0*/  PRMT R0, R220, 0x5410, R217 ;  /* 0x00005410dc007816 */ /* 0x000fc400000000d9 */
[----:B------:R-:W-:Y:S02]  /*52b0*/  PRMT R213, R3, 0x7632, R213 ;  /* 0x0000763203d57816 */ /* 0x000fe400000000d5 */
[----:B------:R-:W-:Y:S02]  /*52c0*/  LOP3.LUT R14, R11, R0, RZ, 0xc0, !PT ;  /* 0x000000000b0e7212 */ /* 0x000fe400078ec0ff */
[----:B------:R-:W-:Y:S02]  /*52d0*/  PRMT R0, R214, 0x5410, R213 ;  /* 0x00005410d6007816 */ /* 0x000fe400000000d5 */
[----:B------:R-:W-:Y:S02]  /*52e0*/  F2FP.PACK_AB R2, R28, R52 ;  /* 0x000000341c02723e */ /* 0x000fe400000000ff */
[----:B------:R-:W-:Y:S02]  /*52f0*/  LOP3.LUT R15, R15, R0, RZ, 0xc0, !PT ;  /* 0x000000000f0f7212 */ /* 0x000fe400078ec0ff */
[----:B------:R-:W-:-:S02]  /*5300*/  PRMT R0, R232, 0x5410, R231 ;  /* 0x00005410e8007816 */ /* 0x000fc400000000e7 */
[----:B------:R-:W-:Y:S02]  /*5310*/  PRMT R199, R2, 0x7610, R199 ;  /* 0x0000761002c77816 */ /* 0x000fe400000000c7 */
[----:B------:R-:W-:Y:S01]  /*5320*/  LOP3.LUT R10, R16, R0, RZ, 0xc0, !PT ;  /* 0x00000000100a7212 */ /* 0x000fe200078ec0ff */
[C---:B------:R-:W-:Y:S01]  /*5330*/  HMMA.16816.F32 R144, R12.reuse, R140, RZ ;  /* 0x0000008c0c90723c */ /* 0x040fe200000018ff */
[----:B------:R-:W-:Y:S02]  /*5340*/  PRMT R0, R229, 0x5410, R230 ;  /* 0x00005410e5007816 */ /* 0x000fe400000000e6 */
[----:B------:R-:W-:Y:S02]  /*5350*/  PRMT R198, R2, 0x7632, R198 ;  /* 0x0000763202c67816 */ /* 0x000fe400000000c6 */
[----:B------:R-:W-:Y:S02]  /*5360*/  LOP3.LUT R11, R17, R0, RZ, 0xc0, !PT ;  /* 0x00000000110b7212 */ /* 0x000fe400078ec0ff */
[----:B------:R-:W-:Y:S01]  /*5370*/  PRMT R0, R235, 0x5410, R233 ;  /* 0x00005410eb007816 */ /* 0x000fe200000000e9 */
[----:B------:R-:W-:Y:S01]  /*5380*/  HMMA.16816.F32 R152, R12, R148, RZ ;  /* 0x000000940c98723c */ /* 0x000fe200000018ff */
[----:B------:R-:W-:-:S02]  /*5390*/  F2FP.PACK_AB R2, R250, R251 ;  /* 0x000000fbfa02723e */ /* 0x000fc400000000ff */
[----:B------:R-:W-:Y:S02]  /*53a0*/  LOP3.LUT R8, R4, R0, RZ, 0xc0, !PT ;  /* 0x0000000004087212 */ /* 0x000fe400078ec0ff */
[----:B------:R-:W-:Y:S02]  /*53b0*/  PRMT R0, R234, 0x5410, R236 ;  /* 0x00005410ea007816 */ /* 0x000fe400000000ec */
[----:B------:R-:W-:Y:S01]  /*53c0*/  PRMT R195, R2, 0x7610, R195 ;  /* 0x0000761002c37816 */ /* 0x000fe200000000c3 */
[----:B------:R-:W-:Y:S01]  /*53d0*/  HMMA.16816.F32 R36, R12, R188, RZ ;  /* 0x000000bc0c24723c */ /* 0x000fe200000018ff */
[----:B------:R-:W-:Y:S02]  /*53e0*/  LOP3.LUT R9, R18, R0, RZ, 0xc0, !PT ;  /* 0x0000000012097212 */ /* 0x000fe400078ec0ff */
[----:B------:R-:W-:Y:S02]  /*53f0*/  F2FP.PACK_AB R0, R249, R252 ;  /* 0x000000fcf900723e */ /* 0x000fe400000000ff */
[----:B------:R-:W-:-:S02]  /*5400*/  PRMT R194, R2, 0x7632, R194 ;  /* 0x0000763202c27816 */ /* 0x000fc400000000c2 */
[C---:B------:R-:W-:Y:S01]  /*5410*/  PRMT R193, R0.reuse, 0x7610, R193 ;  /* 0x0000761000c17816 */ /* 0x040fe200000000c1 */
[C---:B------:R-:W-:Y:S01]  /*5420*/  HMMA.16816.F32 R160, R8.reuse, R140, RZ ;  /* 0x0000008c08a0723c */ /* 0x040fe200000018ff */
[----:B------:R-:W-:Y:S02]  /*5430*/  PRMT R192, R0, 0x7632, R192 ;  /* 0x0000763200c07816 */ /* 0x000fe400000000c0 */
[----:B------:R-:W-:Y:S02]  /*5440*/  PRMT R0, R199, 0x5410, R198 ;  /* 0x00005410c7007816 */ /* 0x000fe400000000c6 */
[----:B------:R-:W-:Y:S02]  /*5450*/  LOP3.LUT R3, R45, UR10, R32, 0x96, !PT ;  /* 0x0000000a2d037c12 */ /* 0x000fe4000f8e9620 */
[----:B------:R-:W-:Y:S01]  /*5460*/  LOP3.LUT R128, R19, R0, RZ, 0xc0, !PT ;  /* 0x0000000013807212 */ /* 0x000fe200078ec0ff */
[----:B------:R-:W-:Y:S01]  /*5470*/  IMAD.MOV.U32 R140, RZ, RZ, R28 ;  /* 0x000000ffff8c7224 */ /* 0x000fe200078e001c */
[----:B------:R-:W-:Y:S01]  /*5480*/  PRMT R0, R197, 0x5410, R196 ;  /* 0x00005410c5007816 */ /* 0x000fe200000000c4 */
[----:B------:R-:W-:Y:S01]  /*5490*/  IMAD.WIDE.U32 R6, R3, -0x326172a9, RZ ;  /* 0xcd9e8d5703067825 */ /* 0x000fe200078e00ff */
[----:B------:R-:W-:Y:S02]  /*54a0*/  HMMA.16816.F32 R168, R8, R148, RZ ;  /* 0x0000009408a8723c */ /* 0x000fe400000018ff */
[----:B------:R-:W-:Y:S01]  /*54b0*/  LOP3.LUT R129, R20, R0, RZ, 0xc0, !PT ;  /* 0x0000000014817212 */ /* 0x000fe200078ec0ff */
[----:B------:R-:W-:Y:S01]  /*54c0*/  IMAD.MOV.U32 R141, RZ, RZ, R64 ;  /* 0x000000ffff8d7224 */ /* 0x000fe200078e0040 */
[----:B------:R-:W-:-:S03]  /*54d0*/  PRMT R0, R195, 0x5410, R194 ;  /* 0x00005410c3007816 */ /* 0x000fc600000000c2 */
[----:B------:R-:W-:Y:S01]  /*54e0*/  IMAD.MOV.U32 R149, RZ, RZ, R73 ;  /* 0x000000ffff957224 */ /* 0x000fe200078e0049 */
[----:B------:R-:W-:Y:S01]  /*54f0*/  LOP3.LUT R130, R26, R0, RZ, 0xc0, !PT ;  /* 0x000000001a827212 */ /* 0x000fe200078ec0ff */
[----:B------:R-:W-:Y:S01]  /*5500*/  HMMA.16816.F32 R40, R8, R188, RZ ;  /* 0x000000bc0828723c */ /* 0x000fe200000018ff */
[----:B------:R-:W-:Y:S01]  /*5510*/  PRMT R0, R193, 0x5410, R192 ;  /* 0x00005410c1007816 */ /* 0x000fe200000000c0 */
[----:B------:R-:W-:-:S03]  /*5520*/  IMAD.MOV.U32 R148, RZ, RZ, R67 ;  /* 0x000000ffff947224 */ /* 0x000fc600078e0043 */
[----:B------:R-:W-:Y:S02]  /*5530*/  LOP3.LUT R131, R27, R0, RZ, 0xc0, !PT ;  /* 0x000000001b837212 */ /* 0x000fe400078ec0ff */
[----:B------:R-:W-:Y:S01]  /*5540*/  PRMT R0, R228, 0x5410, R227 ;  /* 0x00005410e4007816 */ /* 0x000fe200000000e3 */
[----:B------:R-:W-:Y:S02]  /*5550*/  IMAD.MOV.U32 R188, RZ, RZ, R70 ;  /* 0x000000ffffbc7224 */ /* 0x000fe400078e0046 */
[----:B------:R-:W-:Y:S01]  /*5560*/  IMAD.MOV.U32 R189, RZ, RZ, R69 ;  /* 0x000000ffffbd7224 */ /* 0x000fe200078e0045 */
[----:B------:R-:W-:Y:S01]  /*5570*/  LOP3.LUT R124, R21, R0, RZ, 0xc0, !PT ;  /* 0x00000000157c7212 */ /* 0x000fe200078ec0ff */
[----:B------:R-:W-:Y:S01]  /*5580*/  HMMA.16816.F32 R144, R128, R176, R144 ;  /* 0x000000b08090723c */ /* 0x000fe20000001890 */
[----:B------:R-:W-:-:S04]  /*5590*/  PRMT R0, R226, 0x5410, R225 ;  /* 0x00005410e2007816 */ /* 0x000fc800000000e1 */
[----:B------:R-:W-:Y:S02]  /*55a0*/  LOP3.LUT R125, R22, R0, RZ, 0xc0, !PT ;  /* 0x00000000167d7212 */ /* 0x000fe400078ec0ff */
[----:B------:R-:W-:Y:S01]  /*55b0*/  PRMT R0, R224, 0x5410, R223 ;  /* 0x00005410e0007816 */ /* 0x000fe200000000df */
[----:B------:R-:W-:Y:S03]  /*55c0*/  HMMA.16816.F32 R152, R128, R48, R152 ;  /* 0x000000308098723c */ /* 0x000fe60000001898 */
[----:B------:R-:W-:Y:S02]  /*55d0*/  LOP3.LUT R126, R25, R0, RZ, 0xc0, !PT ;  /* 0x00000000197e7212 */ /* 0x000fe400078ec0ff */
[----:B------:R-:W-:-:S03]  /*55e0*/  PRMT R0, R222, 0x5410, R221 ;  /* 0x00005410de007816 */ /* 0x000fc600000000dd */
[----:B------:R-:W-:Y:S01]  /*55f0*/  HMMA.16816.F32 R36, R128, R184, R36 ;  /* 0x000000b88024723c */ /* 0x000fe20000001824 */
[----:B------:R-:W-:Y:S02]  /*5600*/  LOP3.LUT R127, R24, R0, RZ, 0xc0, !PT ;  /* 0x00000000187f7212 */ /* 0x000fe400078ec0ff */
[----:B------:R-:W-:Y:S01]  /*5610*/  LOP3.LUT R0, R63, UR14, R58, 0x96, !PT ;  /* 0x0000000e3f007c12 */ /* 0x000fe2000f8e963a */
[----:B------:R-:W-:-:S04]  /*5620*/  IMAD.MOV.U32 R63, RZ, RZ, R65 ;  /* 0x000000ffff3f7224 */ /* 0x000fc800078e0041 */
[----:B------:R-:W-:Y:S01]  /*5630*/  IMAD.WIDE.U32 R18, R0, -0x2daee0ad, RZ ;  /* 0xd2511f5300127825 */ /* 0x000fe200078e00ff */
[C---:B------:R-:W-:Y:S04]  /*5640*/  HMMA.16816.F32 R160, R124.reuse, R176, R160 ;  /* 0x000000b07ca0723c */ /* 0x040fe800000018a0 */
[----:B------:R-:W-:Y:S02]  /*5650*/  LOP3.LUT R0, R19, UR12, R56, 0x96, !PT ;  /* 0x0000000c13007c12 */ /* 0x000fe4000f8e9638 */
[----:B------:R-:W-:Y:S01]  /*5660*/  LOP3.LUT R18, R35, UR10, R18, 0x96, !PT ;  /* 0x0000000a23127c12 */ /* 0x000fe2000f8e9612 */
[----:B------:R-:W-:Y:S01]  /*5670*/  IMAD.MOV.U32 R177, RZ, RZ, R71 ;  /* 0x000000ffffb17224 */ /* 0x000fe200078e0047 */
[----:B------:R-:W-:Y:S01]  /*5680*/  HMMA.16816.F32 R168, R124, R48, R168 ;  /* 0x000000307ca8723c */ /* 0x000fe200000018a8 */
[----:B------:R-:W-:Y:S01]  /*5690*/  IMAD.WIDE.U32 R20, R0, -0x326172a9, RZ ;  /* 0xcd9e8d5700147825 */ /* 0x000fe200078e00ff */
[----:B------:R-:W-:-:S04]  /*56a0*/  LOP3.LUT R0, R33, UR12, R74, 0x96, !PT ;  /* 0x0000000c21007c12 */ /* 0x000fc8000f8e964a */
[----:B------:R-:W-:Y:S01]  /*56b0*/  LOP3.LUT R2, R21, UR11, R46, 0x96, !PT ;  /* 0x0000000b15027c12 */ /* 0x000fe2000f8e962e */
[----:B------:R-:W-:Y:S01]  /*56c0*/  IMAD.WIDE.U32 R4, R0, -0x326172a9, RZ ;  /* 0xcd9e8d5700047825 */ /* 0x000fe200078e00ff */
[----:B------:R-:W-:Y:S01]  /*56d0*/  LOP3.LUT R0, R90, 0x7ffffffc, RZ, 0xc0, !PT ;  /* 0x7ffffffc5a007812 */ /* 0x000fe200078ec0ff */
[----:B------:R-:W1:Y:S01]  /*56e0*/  LDC.U8 R46, c[0x0][0x2d8] ;  /* 0x0000b600ff2e7b82 */ /* 0x000e620000000000 */
[----:B------:R-:W-:Y:S01]  /*56f0*/  HMMA.16816.F32 R40, R124, R184, R40 ;  /* 0x000000b87c28723c */ /* 0x000fe20000001828 */
[----:B------:R-:W-:Y:S01]  /*5700*/  IMAD.WIDE.U32 R24, R2, -0x2daee0ad, RZ ;  /* 0xd2511f5302187825 */ /* 0x000fe200078e00ff */
[----:B------:R-:W-:Y:S02]  /*5710*/  LOP3.LUT R2, R5, UR11, R242, 0x96, !PT ;  /* 0x0000000b05027c12 */ /* 0x000fe4000f8e96f2 */
[----:B------:R-:W-:Y:S01]  /*5720*/  LOP3.LUT R4, R7, UR9, R4, 0x96, !PT ;  /* 0x0000000907047c12 */ /* 0x000fe2000f8e9604 */
[----:B------:R-:W-:Y:S01]  /*5730*/  IMAD.IADD R0, R89, 0x1, -R0 ;  /* 0x0000000159007824 */ /* 0x000fe200078e0a00 */
[----:B------:R-:W-:Y:S01]  /*5740*/  LOP3.LUT R5, R25, UR8, R34, 0x96, !PT ;  /* 0x0000000819057c12 */ /* 0x000fe2000f8e9622 */
[----:B------:R-:W-:Y:S01]  /*5750*/  IMAD.WIDE.U32 R16, R2, -0x2daee0ad, RZ ;  /* 0xd2511f5302107825 */ /* 0x000fe200078e00ff */
[----:B------:R-:W-:Y:S01]  /*5760*/  LDSM.16.MT88.4 R32, [R203+0xb000] ;  /* 0x00b00000cb20783b */ /* 0x000fe20000004200 */
[----:B------:R-:W-:Y:S02]  /*5770*/  HMMA.16816.F32 R56, R8, R180, RZ ;  /* 0x000000b40838723c */ /* 0x000fe400000018ff */
[----:B------:R-:W-:-:S04]  /*5780*/  IMAD.WIDE.U32 R2, R18, -0x326172a9, RZ ;  /* 0xcd9e8d5712027825 */ /* 0x000fc800078e00ff */
[----:B------:R-:W-:Y:S01]  /*5790*/  IMAD.WIDE.U32 R22, R5, -0x326172a9, RZ ;  /* 0xcd9e8d5705167825 */ /* 0x000fe200078e00ff */
[----:B------:R-:W-:Y:S02]  /*57a0*/  LOP3.LUT R5, R17, UR8, R44, 0x96, !PT ;  /* 0x0000000811057c12 */ /* 0x000fe4000f8e962c */
[----:B------:R-:W-:Y:S01]  /*57b0*/  LOP3.LUT R3, R3, UR9, R20, 0x96, !PT ;  /* 0x0000000903037c12 */ /* 0x000fe2000f8e9614 */
[----:B------:R-:W-:Y:S01]  /*57c0*/  IMAD.WIDE.U32 R20, R4, -0x2daee0ad, RZ ;  /* 0xd2511f5304147825 */ /* 0x000fe200078e00ff */
[----:B------:R-:W-:-:S03]  /*57d0*/  LOP3.LUT R2, R23, UR7, R2, 0x96, !PT ;  /* 0x0000000717027c12 */ /* 0x000fc6000f8e9602 */
[----:B------:R-:W-:-:S04]  /*57e0*/  IMAD.WIDE.U32 R18, R5, -0x326172a9, RZ ;  /* 0xcd9e8d5705127825 */ /* 0x000fc800078e00ff */
[----:B------:R-:W-:Y:S01]  /*57f0*/  IMAD.WIDE.U32 R4, R3, -0x2daee0ad, RZ ;  /* 0xd2511f5303047825 */ /* 0x000fe200078e00ff */
[----:B------:R-:W-:Y:S02]  /*5800*/  LOP3.LUT R7, R19, UR7, R6, 0x96, !PT ;  /* 0x0000000713077c12 */ /* 0x000fe4000f8e9606 */
[----:B------:R-:W-:Y:S01]  /*5810*/  LOP3.LUT R6, R21, UR6, R16, 0x96, !PT ;  /* 0x0000000615067c12 */ /* 0x000fe2000f8e9610 */
[----:B------:R-:W-:Y:S01]  /*5820*/  IMAD.SHL.U32 R0, R0, 0x2, RZ ;  /* 0x0000000200007824 */ /* 0x000fe200078e00ff */
[----:B------:R-:W-:Y:S01]  /*5830*/  LOP3.LUT R17, R5, UR6, R24, 0x96, !PT ;  /* 0x0000000605117c12 */ /* 0x000fe2000f8e9618 */
[----:B------:R-:W-:-:S04]  /*5840*/  IMAD.WIDE.U32 R2, R2, -0x2daee0ad, RZ ;  /* 0xd2511f5302027825 */ /* 0x000fc800078e00ff */
[----:B------:R-:W-:Y:S01]  /*5850*/  IMAD R176, R92, c[0x0][0x228], R0 ;  /* 0x00008a005cb07a24 */ /* 0x000fe200078e0200 */
[----:B------:R-:W-:Y:S01]  /*5860*/  LOP3.LUT R0, R3, UR16, R4, 0x96, !PT ;  /* 0x0000001003007c12 */ /* 0x000fe2000f8e9604 */
[----:B------:R-:W-:Y:S01]  /*5870*/  IMAD.WIDE.U32 R4, R6, -0x326172a9, RZ ;  /* 0xcd9e8d5706047825 */ /* 0x000fe200078e00ff */
[C---:B------:R-:W-:Y:S02]  /*5880*/  LOP3.LUT R19, R2.reuse, 0xff, RZ, 0xc0, !PT ;  /* 0x000000ff02137812 */ /* 0x040fe400078ec0ff */
[----:B------:R-:W-:Y:S01]  /*5890*/  LOP3.LUT R24, R2, 0xffff, RZ, 0xc0, !PT ;  /* 0x0000ffff02187812 */ /* 0x000fe200078ec0ff */
[----:B------:R-:W-:Y:S01]  /*58a0*/  IMAD.WIDE.U32 R6, R7, -0x2daee0ad, RZ ;  /* 0xd2511f5307067825 */ /* 0x000fe200078e00ff */
[--C-:B------:R-:W-:Y:S02]  /*58b0*/  SHF.R.U32.HI R25, RZ, 0x10, R2.reuse ;  /* 0x00000010ff197819 */ /* 0x100fe40000011602 */
[----:B------:R-:W-:Y:S01]  /*58c0*/  SHF.R.U32.HI R23, RZ, 0x18, R2 ;  /* 0x00000018ff177819 */ /* 0x000fe20000011602 */
[----:B------:R-:W-:Y:S01]  /*58d0*/  IMAD.WIDE.U32 R2, R17, -0x326172a9, RZ ;  /* 0xcd9e8d5711027825 */ /* 0x000fe200078e00ff */
[----:B------:R-:W-:-:S02]  /*58e0*/  LOP3.LUT R16, R5, UR15, R18, 0x96, !PT ;  /* 0x0000000f05107c12 */ /* 0x000fc4000f8e9612 */
[C---:B------:R-:W-:Y:S01]  /*58f0*/  LOP3.LUT R21, R4.reuse, 0xff, RZ, 0xc0, !PT ;  /* 0x000000ff04157812 */ /* 0x040fe200078ec0ff */
[----:B------:R-:W-:Y:S01]  /*5900*/  IMAD.MOV.U32 R48, RZ, RZ, R66 ;  /* 0x000000ffff307224 */ /* 0x000fe200078e0042 */
[----:B------:R-:W-:Y:S01]  /*5910*/  LOP3.LUT R17, R3, UR15, R22, 0x96, !PT ;  /* 0x0000000f03117c12 */ /* 0x000fe2000f8e9616 */
[----:B------:R-:W2:Y:S01]  /*5920*/  LDSM.16.MT88.4 R64, [R205+0xa800] ;  /* 0x00a80000cd40783b */ /* 0x000ea20000004200 */
[----:B------:R-:W-:Y:S01]  /*5930*/  LOP3.LUT R28, R4, 0xffff, RZ, 0xc0, !PT ;  /* 0x0000ffff041c7812 */ /* 0x000fe200078ec0ff */
[----:B------:R-:W-:Y:S01]  /*5940*/  IMAD.MOV.U32 R184, RZ, RZ, R68 ;  /* 0x000000ffffb87224 */ /* 0x000fe200078e0044 */
[----:B------:R-:W-:Y:S01]  /*5950*/  SHF.R.U32.HI R30, RZ, 0x10, R4 ;  /* 0x00000010ff1e7819 */ /* 0x000fe20000011604 */
[----:B------:R-:W-:Y:S01]  /*5960*/  IMAD.MOV.U32 R49, RZ, RZ, R52 ;  /* 0x000000ffff317224 */ /* 0x000fe200078e0034 */
[----:B------:R-:W-:Y:S01]  /*5970*/  SHF.R.U32.HI R18, RZ, 0x18, R4 ;  /* 0x00000018ff127819 */ /* 0x000fe20000011604 */
[----:B------:R-:W-:Y:S01]  /*5980*/  HMMA.16816.F32 R52, R12, R180, RZ ;  /* 0x000000b40c34723c */ /* 0x000fe200000018ff */
[----:B------:R-:W-:Y:S01]  /*5990*/  LOP3.LUT R4, R7, UR16, R20, 0x96, !PT ;  /* 0x0000001007047c12 */ /* 0x000fe2000f8e9614 */
[----:B------:R-:W-:Y:S01]  /*59a0*/  IMAD.MOV.U32 R185, RZ, RZ, R72 ;  /* 0x000000ffffb97224 */ /* 0x000fe200078e0048 */
[----:B------:R-:W-:-:S02]  /*59b0*/  LOP3.LUT R44, R6, 0xffff, RZ, 0xc0, !PT ;  /* 0x0000ffff062c7812 */ /* 0x000fc400078ec0ff */
[----:B------:R-:W-:Y:S02]  /*59c0*/  LOP3.LUT R7, R17, 0xff, RZ, 0xc0, !PT ;  /* 0x000000ff11077812 */ /* 0x000fe400078ec0ff */
[----:B------:R-:W-:Y:S01]  /*59d0*/  SHF.R.U32.HI R5, RZ, 0x18, R17 ;  /* 0x00000018ff057819 */ /* 0x000fe20000011611 */
[----:B------:R-:W-:Y:S01]  /*59e0*/  IMAD.MOV.U32 R180, RZ, RZ, R63 ;  /* 0x000000ffffb47224 */ /* 0x000fe200078e003f */
[----:B------:R-:W-:Y:S01]  /*59f0*/  LOP3.LUT R45, R2, 0xffff, RZ, 0xc0, !PT ;  /* 0x0000ffff022d7812 */ /* 0x000fe200078ec0ff */
[----:B------:R-:W-:Y:S01]  /*5a00*/  HMMA.16816.F32 R68, R12, R172, RZ ;  /* 0x000000ac0c44723c */ /* 0x000fe200000018ff */
[----:B------:R-:W-:Y:S01]  /*5a10*/  SHF.R.U32.HI R3, RZ, 0x10, R17 ;  /* 0x00000010ff037819 */ /* 0x000fe20000011611 */
[----:B------:R-:W-:Y:S01]  /*5a20*/  IMAD.MOV.U32 R181, RZ, RZ, R141 ;  /* 0x000000ffffb57224 */ /* 0x000fe200078e008d */
[----:B------:R-:W-:Y:S02]  /*5a30*/  LOP3.LUT R22, R6, 0xff, RZ, 0xc0, !PT ;  /* 0x000000ff06167812 */ /* 0x000fe400078ec0ff */
[----:B------:R-:W-:-:S02]  /*5a40*/  SHF.R.U32.HI R29, RZ, 0x10, R6 ;  /* 0x00000010ff1d7819 */ /* 0x000fc40000011606 */
[----:B------:R-:W-:Y:S01]  /*5a50*/  SHF.R.U32.HI R20, RZ, 0x18, R6 ;  /* 0x00000018ff147819 */ /* 0x000fe20000011606 */
[----:B------:R-:W-:Y:S01]  /*5a60*/  HMMA.16816.F32 R72, R8, R172, RZ ;  /* 0x000000ac0848723c */ /* 0x000fe200000018ff */
[C---:B-1----:R-:W-:Y:S02]  /*5a70*/  ISETP.GE.U32.AND P6, PT, R46.reuse, R7, PT ;  /* 0x000000072e00720c */ /* 0x042fe40003fc6070 */
[----:B------:R-:W-:Y:S02]  /*5a80*/  ISETP.GE.U32.AND P5, PT, R46, R5, PT ;  /* 0x000000052e00720c */ /* 0x000fe40003fa6070 */
[----:B------:R-:W-:Y:S02]  /*5a90*/  LOP3.LUT R5, R2, 0xff, RZ, 0xc0, !PT ;  /* 0x000000ff02057812 */ /* 0x000fe400078ec0ff */
[--C-:B------:R-:W-:Y:S02]  /*5aa0*/  SHF.R.U32.HI R7, RZ, 0x10, R2.reuse ;  /* 0x00000010ff077819 */ /* 0x100fe40000011602 */
[----:B------:R-:W-:-:S02]  /*5ab0*/  SHF.R.U32.HI R6, RZ, 0x18, R2 ;  /* 0x00000018ff067819 */ /* 0x000fc40000011602 */
[----:B------:R-:W-:Y:S02]  /*5ac0*/  LOP3.LUT R2, R3, 0xff, RZ, 0xc0, !PT ;  /* 0x000000ff03027812 */ /* 0x000fe400078ec0ff */
[C---:B------:R-:W-:Y:S01]  /*5ad0*/  ISETP.GE.U32.AND P2, PT, R46.reuse, R5, PT ;  /* 0x000000052e00720c */ /* 0x040fe20003f46070 */
[----:B------:R-:W-:Y:S01]  /*5ae0*/  @!P6 HADD2 R60, -R235.H0_H0, -RZ.H0_H0 ;  /* 0xa00000ffeb3ce230 */ /* 0x000fe20000000900 */
[----:B------:R-:W-:Y:S01]  /*5af0*/  ISETP.GE.U32.AND P3, PT, R46, R2, PT ;  /* 0x000000022e00720c */ /* 0x000fe20003f66070 */
[----:B------:R-:W-:Y:S01]  /*5b00*/  @!P5 HADD2 R61, -R236.H0_H0, -RZ.H0_H0 ;  /* 0xa00000ffec3dd230 */ /* 0x000fe20000000900 */
[----:B------:R-:W-:Y:S01]  /*5b10*/  LOP3.LUT R2, R7, 0xff, RZ, 0xc0, !PT ;  /* 0x000000ff07027812 */ /* 0x000fe200078ec0ff */
[----:B------:R-:W-:Y:S01]  /*5b20*/  FADD.FTZ R7, R62, R31 ;  /* 0x0000001f3e077221 */ /* 0x000fe20000010000 */
[----:B------:R-:W-:Y:S01]  /*5b30*/  SHF.R.U32.HI R5, RZ, 0x18, R0 ;  /* 0x00000018ff057819 */ /* 0x000fe20000011600 */
[----:B--2---:R-:W-:Y:S01]  /*5b40*/  HMMA.16816.F32 R52, R128, R64, R52 ;  /* 0x000000408034723c */ /* 0x004fe20000001834 */
[----:B------:R-:W-:Y:S01]  /*5b50*/  @!P6 PRMT R235, R60, 0x5410, RZ ;  /* 0x000054103cebe816 */ /* 0x000fe200000000ff */
[----:B------:R-:W-:Y:S01]  /*5b60*/  FADD.FTZ R7, R47, R7 ;  /* 0x000000072f077221 */ /* 0x000fe20000010000 */
[----:B------:R-:W-:-:S02]  /*5b70*/  ISETP.GE.U32.AND P6, PT, R46, R2, PT ;  /* 0x000000022e00720c */ /* 0x000fc40003fc6070 */
[----:B------:R-:W-:Y:S01]  /*5b80*/  SHF.R.U32.HI R2, RZ, 0x10, R0 ;  /* 0x00000010ff027819 */ /* 0x000fe20000011600 */
[----:B------:R-:W-:Y:S01]  /*5b90*/  @!P2 HADD2 R76, -R232.H0_H0, -RZ.H0_H0 ;  /* 0xa00000ffe84ca230 */ /* 0x000fe20000000900 */
[----:B------:R-:W-:Y:S01]  /*5ba0*/  ISETP.GE.U32.AND P1, PT, R46, R6, PT ;  /* 0x000000062e00720c */ /* 0x000fe20003f26070 */
[----:B------:R-:W-:Y:S01]  /*5bb0*/  @!P3 HADD2 R77, -R234.H0_H0, -RZ.H0_H0 ;  /* 0xa00000ffea4db230 */ /* 0x000fe20000000900 */
[----:B------:R-:W-:Y:S01]  /*5bc0*/  LOP3.LUT R2, R2, 0xff, RZ, 0xc0, !PT ;  /* 0x000000ff02027812 */ /* 0x000fe200078ec0ff */
[----:B------:R-:W-:Y:S01]  /*5bd0*/  FADD.FTZ R6, R102, R101 ;  /* 0x0000006566067221 */ /* 0x000fe20000010000 */
[----:B------:R-:W-:Y:S01]  /*5be0*/  @!P2 PRMT R232, R76, 0x5410, RZ ;  /* 0x000054104ce8a816 */ /* 0x000fe200000000ff */
[----:B------:R-:W-:Y:S01]  /*5bf0*/  HMMA.16816.F32 R56, R124, R64, R56 ;  /* 0x000000407c38723c */ /* 0x000fe20000001838 */
[----:B------:R-:W-:Y:S01]  /*5c00*/  @!P3 PRMT R234, R77, 0x5410, RZ ;  /* 0x000054104deab816 */ /* 0x000fe200000000ff */
[----:B------:R-:W-:Y:S01]  /*5c10*/  FADD.FTZ R6, R116, R6 ;  /* 0x0000000674067221 */ /* 0x000fe20000010000 */
[C---:B------:R-:W-:Y:S01]  /*5c20*/  ISETP.GE.U32.AND P3, PT, R46.reuse, R5, PT ;  /* 0x000000052e00720c */ /* 0x040fe20003f66070 */
[----:B------:R-:W-:Y:S01]  /*5c30*/  @!P6 HADD2 R79, -R229.H0_H0, -RZ.H0_H0 ;  /* 0xa00000ffe54fe230 */ /* 0x000fe20000000900 */
[C---:B------:R-:W-:Y:S01]  /*5c40*/  ISETP.GE.U32.AND P2, PT, R46.reuse, R2, PT ;  /* 0x000000022e00720c */ /* 0x040fe20003f46070 */
[----:B------:R-:W-:Y:S01]  /*5c50*/  FADD.FTZ R5, R107, R106 ;  /* 0x0000006a6b057221 */ /* 0x000fe20000010000 */
[----:B------:R-:W-:Y:S01]  /*5c60*/  ISETP.GE.U32.AND P4, PT, R46, R19, PT ;  /* 0x000000132e00720c */ /* 0x000fe20003f86070 */
[----:B------:R-:W-:Y:S01]  /*5c70*/  @!P1 HADD2 R78, -R230.H0_H0, -RZ.H0_H0 ;  /* 0xa00000ffe64e9230 */ /* 0x000fe20000000900 */
[----:B------:R-:W-:Y:S01]  /*5c80*/  SHF.R.U32.HI R2, RZ, 0x8, R24 ;  /* 0x00000008ff027819 */ /* 0x000fe20000011618 */
[----:B------:R-:W-:Y:S01]  /*5c90*/  FADD.FTZ R5, R118, R5 ;  /* 0x0000000576057221 */ /* 0x000fe20000010000 */
[----:B------:R-:W-:Y:S01]  /*5ca0*/  LOP3.LUT R3, R0, 0xff, RZ, 0xc0, !PT ;  /* 0x000000ff00037812 */ /* 0x000fe200078ec0ff */
[----:B------:R-:W-:Y:S01]  /*5cb0*/  HMMA.16816.F32 R68, R128, R80, R68 ;  /* 0x000000508044723c */ /* 0x000fe20000001844 */
[----:B------:R-:W-:Y:S01]  /*5cc0*/  LOP3.LUT R2, R2, 0xffff, RZ, 0xc0, !PT ;  /* 0x0000ffff02027812 */ /* 0x000fe200078ec0ff */
[----:B------:R-:W-:Y:S01]  /*5cd0*/  FADD.FTZ R5, R167, R5 ;  /* 0x00000005a7057221 */ /* 0x000fe20000010000 */
[----:B------:R-:W-:Y:S01]  /*5ce0*/  @!P5 PRMT R236, R61, 0x5410, RZ ;  /* 0x000054103decd816 */ /* 0x000fe200000000ff */
[----:B------:R-:W-:Y:S01]  /*5cf0*/  @!P3 HADD2 R88, -R225.H0_H0, -RZ.H0_H0 ;  /* 0xa00000ffe158b230 */ /* 0x000fe20000000900 */
[----:B------:R-:W-:Y:S01]  /*5d00*/  ISETP.GE.U32.AND P5, PT, R46, R3, PT ;  /* 0x000000032e00720c */ /* 0x000fe20003fa6070 */
[----:B------:R-:W-:Y:S01]  /*5d10*/  @!P2 HADD2 R89, -R226.H0_H0, -RZ.H0_H0 ;  /* 0xa00000ffe259a230 */ /* 0x000fe20000000900 */
[----:B------:R-:W-:Y:S01]  /*5d20*/  LOP3.LUT R3, R25, 0xff, RZ, 0xc0, !PT ;  /* 0x000000ff19037812 */ /* 0x000fe200078ec0ff */
[----:B------:R-:W-:Y:S01]  /*5d30*/  @!P4 HADD2 R92, -R224.H0_H0, -RZ.H0_H0 ;  /* 0xa00000ffe05cc230 */ /* 0x000fe20000000900 */
[----:B------:R-:W-:Y:S01]  /*5d40*/  @!P3 PRMT R225, R88, 0x5410, RZ ;  /* 0x0000541058e1b816 */ /* 0x000fe200000000ff */
[----:B------:R-:W1:Y:S01]  /*5d50*/  LDSM.16.MT88.4 R24, [R206+0xb000] ;  /* 0x00b00000ce18783b */ /* 0x000e620000004200 */
[----:B------:R-:W-:Y:S01]  /*5d60*/  ISETP.GE.U32.AND P3, PT, R46, R2, PT ;  /* 0x000000022e00720c */ /* 0x000fe20003f66070 */
[----:B------:R-:W-:Y:S01]  /*5d70*/  HMMA.16816.F32 R60, R8, R182, RZ ;  /* 0x000000b6083c723c */ /* 0x000fe200000018ff */
[----:B------:R-:W-:-:S02]  /*5d80*/  LOP3.LUT R2, R16, 0xff, RZ, 0xc0, !PT ;  /* 0x000000ff10027812 */ /* 0x000fc400078ec0ff */
[----:B------:R-:W-:Y:S02]  /*5d90*/  @!P1 PRMT R230, R78, 0x5410, RZ ;  /* 0x000054104ee69816 */ /* 0x000fe400000000ff */
[----:B------:R-:W-:Y:S01]  /*5da0*/  @!P2 PRMT R226, R89, 0x5410, RZ ;  /* 0x0000541059e2a816 */ /* 0x000fe200000000ff */
[----:B------:R-:W-:Y:S01]  /*5db0*/  @!P5 HADD2 R84, -R228.H0_H0, -RZ.H0_H0 ;  /* 0xa00000ffe454d230 */ /* 0x000fe20000000900 */
[C---:B------:R-:W-:Y:S01]  /*5dc0*/  ISETP.GE.U32.AND P1, PT, R46.reuse, R23, PT ;  /* 0x000000172e00720c */ /* 0x040fe20003f26070 */
[----:B------:R-:W-:Y:S01]  /*5dd0*/  HMMA.16816.F32 R88, R8, R32, RZ ;  /* 0x000000200858723c */ /* 0x000fe200000018ff */
[----:B------:R-:W-:Y:S02]  /*5de0*/  ISETP.GE.U32.AND P2, PT, R46, R3, PT ;  /* 0x000000032e00720c */ /* 0x000fe40003f46070 */
[----:B------:R-:W-:Y:S01]  /*5df0*/  @!P4 PRMT R224, R92, 0x5410, RZ ;  /* 0x000054105ce0c816 */ /* 0x000fe200000000ff */
[----:B------:R-:W-:Y:S01]  /*5e00*/  @!P3 HADD2 R94, -R223.H0_H0, -RZ.H0_H0 ;  /* 0xa00000ffdf5eb230 */ /* 0x000fe20000000900 */
[----:B------:R-:W-:-:S02]  /*5e10*/  ISETP.GE.U32.AND P4, PT, R46, R2, PT ;  /* 0x000000022e00720c */ /* 0x000fc40003f86070 */
[--C-:B------:R-:W-:Y:S01]  /*5e20*/  SHF.R.U32.HI R2, RZ, 0x10, R16.reuse ;  /* 0x00000010ff027819 */ /* 0x100fe20000011610 */
[C---:B------:R-:W-:Y:S01]  /*5e30*/  HMMA.16816.F32 R72, R124.reuse, R80, R72 ;  /* 0x000000507c48723c */ /* 0x040fe20000001848 */
[----:B------:R-:W-:Y:S02]  /*5e40*/  @!P3 PRMT R223, R94, 0x5410, RZ ;  /* 0x000054105edfb816 */ /* 0x000fe400000000ff */
[----:B------:R-:W-:Y:S01]  /*5e50*/  LOP3.LUT R2, R2, 0xff, RZ, 0xc0, !PT ;  /* 0x000000ff02027812 */ /* 0x000fe200078ec0ff */
[----:B------:R-:W-:Y:S01]  /*5e60*/  @!P1 HADD2 R95, -R221.H0_H0, -RZ.H0_H0 ;  /* 0xa00000ffdd5f9230 */ /* 0x000fe20000000900 */
[----:B------:R-:W-:Y:S01]  /*5e70*/  SHF.R.U32.HI R3, RZ, 0x18, R16 ;  /* 0x00000018ff037819 */ /* 0x000fe20000011610 */
[----:B------:R-:W-:Y:S01]  /*5e80*/  @!P2 HADD2 R93, -R222.H0_H0, -RZ.H0_H0 ;  /* 0xa00000ffde5da230 */ /* 0x000fe20000000900 */
[----:B------:R-:W-:Y:S01]  /*5e90*/  ISETP.GE.U32.AND P3, PT, R46, R2, PT ;  /* 0x000000022e00720c */ /* 0x000fe20003f66070 */
[----:B------:R-:W-:Y:S01]  /*5ea0*/  HMMA.16816.F32 R60, R124, R66, R60 ;  /* 0x000000427c3c723c */ /* 0x000fe2000000183c */
[----:B------:R-:W-:Y:S01]  /*5eb0*/  @!P6 PRMT R229, R79, 0x5410, RZ ;  /* 0x000054104fe5e816 */ /* 0x000fe200000000ff */
[----:B------:R-:W-:Y:S01]  /*5ec0*/  @!P4 HADD2 R100, -R218.H0_H0, -RZ.H0_H0 ;  /* 0xa00000ffda64c230 */ /* 0x000fe20000000900 */
[----:B------:R-:W-:-:S02]  /*5ed0*/  @!P2 PRMT R222, R93, 0x5410, RZ ;  /* 0x000054105ddea816 */ /* 0x000fc400000000ff */
[----:B------:R-:W-:Y:S02]  /*5ee0*/  @!P1 PRMT R221, R95, 0x5410, RZ ;  /* 0x000054105fdd9816 */ /* 0x000fe400000000ff */
[C---:B------:R-:W-:Y:S01]  /*5ef0*/  ISETP.GE.U32.AND P6, PT, R46.reuse, R21, PT ;  /* 0x000000152e00720c */ /* 0x040fe20003fc6070 */
[C---:B------:R-:W-:Y:S01]  /*5f00*/  HMMA.16816.F32 R92, R8.reuse, R34, RZ ;  /* 0x00000022085c723c */ /* 0x040fe200000018ff */
[C---:B------:R-:W-:Y:S02]  /*5f10*/  ISETP.GE.U32.AND P2, PT, R46.reuse, R22, PT ;  /* 0x000000162e00720c */ /* 0x040fe40003f46070 */
[----:B------:R-:W-:Y:S01]  /*5f20*/  ISETP.GE.U32.AND P1, PT, R46, R20, PT ;  /* 0x000000142e00720c */ /* 0x000fe20003f26070 */
[----:B------:R-:W-:Y:S01]  /*5f30*/  @!P3 HADD2 R104, -R219.H0_H0, -RZ.H0_H0 ;  /* 0xa00000ffdb68b230 */ /* 0x000fe20000000900 */
[----:B------:R-:W-:Y:S01]  /*5f40*/  @!P4 PRMT R218, R100, 0x5410, RZ ;  /* 0x0000541064dac816 */ /* 0x000fe200000000ff */
[----:B------:R-:W2:Y:S01]  /*5f50*/  LDSM.16.MT88.4 R20, [R205+0xb000] ;  /* 0x00b00000cd14783b */ /* 0x000ea20000004200 */
[----:B------:R-:W-:Y:S01]  /*5f60*/  ISETP.GE.U32.AND P4, PT, R46, R3, PT ;  /* 0x000000032e00720c */ /* 0x000fe20003f86070 */
[----:B------:R-:W-:Y:S01]  /*5f70*/  HMMA.16816.F32 R76, R8, R174, RZ ;  /* 0x000000ae084c723c */ /* 0x000fe200000018ff */
[----:B------:R-:W-:-:S02]  /*5f80*/  SHF.R.U32.HI R2, RZ, 0x8, R28 ;  /* 0x00000008ff027819 */ /* 0x000fc4000001161c */
[----:B------:R-:W-:Y:S01]  /*5f90*/  @!P3 PRMT R219, R104, 0x5410, RZ ;  /* 0x0000541068dbb816 */ /* 0x000fe200000000ff */
[----:B------:R-:W-:Y:S01]  /*5fa0*/  @!P6 HADD2 R109, -R220.H0_H0, -RZ.H0_H0 ;  /* 0xa00000ffdc6de230 */ /* 0x000fe20000000900 */
[----:B------:R-:W-:Y:S01]  /*5fb0*/  LOP3.LUT R2, R2, 0xffff, RZ, 0xc0, !PT ;  /* 0x0000ffff02027812 */ /* 0x000fe200078ec0ff */
[----:B------:R-:W-:Y:S01]  /*5fc0*/  @!P2 HADD2 R159, -R195.H0_H0, -RZ.H0_H0 ;  /* 0xa00000ffc39fa230 */ /* 0x000fe20000000900 */
[----:B------:R-:W-:Y:S01]  /*5fd0*/  @!P5 PRMT R228, R84, 0x5410, RZ ;  /* 0x0000541054e4d816 */ /* 0x000fe200000000ff */
[C---:B------:R-:W-:Y:S01]  /*5fe0*/  HMMA.16816.F32 R172, R12.reuse, R174, RZ ;  /* 0x000000ae0cac723c */ /* 0x040fe200000018ff */
[----:B------:R-:W-:Y:S01]  /*5ff0*/  ISETP.GE.U32.AND P3, PT, R46, R2, PT ;  /* 0x000000022e00720c */ /* 0x000fe20003f66070 */
[----:B------:R-:W-:Y:S01]  /*6000*/  @!P1 HADD2 R240, -R192.H0_H0, -RZ.H0_H0 ;  /* 0xa00000ffc0f09230 */ /* 0x000fe20000000900 */
[----:B------:R-:W-:Y:S01]  /*6010*/  LOP3.LUT R2, R30, 0xff, RZ, 0xc0, !PT ;  /* 0x000000ff1e027812 */ /* 0x000fe200078ec0ff */
[----:B------:R-:W-:Y:S01]  /*6020*/  @!P4 HADD2 R108, -R216.H0_H0, -RZ.H0_H0 ;  /* 0xa00000ffd86cc230 */ /* 0x000fe20000000900 */
[----:B------:R-:W-:Y:S01]  /*6030*/  ISETP.GE.U32.AND P5, PT, R46, R18, PT ;  /* 0x000000122e00720c */ /* 0x000fe20003fa6070 */
[----:B------:R-:W-:Y:S01]  /*6040*/  FADD.FTZ R18, R105, R103 ;  /* 0x0000006769127221 */ /* 0x000fe20000010000 */
[----:B------:R-:W-:Y:S01]  /*6050*/  @!P6 PRMT R220, R109, 0x5410, RZ ;  /* 0x000054106ddce816 */ /* 0x000fe200000000ff */
[----:B-1----:R-:W-:Y:S01]  /*6060*/  HMMA.16816.F32 R100, R12, R24, RZ ;  /* 0x000000180c64723c */ /* 0x002fe200000018ff */
[----:B------:R-:W-:Y:S01]  /*6070*/  @!P4 PRMT R216, R108, 0x5410, RZ ;  /* 0x000054106cd8c816 */ /* 0x000fe200000000ff */
[----:B------:R-:W-:Y:S01]  /*6080*/  FADD.FTZ R18, R117, R18 ;  /* 0x0000001275127221 */ /* 0x000fe20000010000 */
[----:B------:R-:W-:-:S02]  /*6090*/  ISETP.GE.U32.AND P4, PT, R46, R2, PT ;  /* 0x000000022e00720c */ /* 0x000fc40003f86070 */
[----:B------:R-:W-:Y:S01]  /*60a0*/  LOP3.LUT R2, R29, 0xff, RZ, 0xc0, !PT ;  /* 0x000000ff1d027812 */ /* 0x000fe200078ec0ff */
[----:B------:R-:W-:Y:S01]  /*60b0*/  @!P3 HADD2 R110, -R217.H0_H0, -RZ.H0_H0 ;  /* 0xa00000ffd96eb230 */ /* 0x000fe20000000900 */
[----:B------:R-:W1:Y:S01]  /*60c0*/  LDSM.16.MT88.4 R28, [R205+0xb800] ;  /* 0x00b80000cd1c783b */ /* 0x000e620000004200 */
[----:B------:R-:W-:Y:S01]  /*60d0*/  SHF.R.U32.HI R3, RZ, 0x18, R4 ;  /* 0x00000018ff037819 */ /* 0x000fe20000011604 */
[----:B------:R-:W-:Y:S01]  /*60e0*/  FADD.FTZ R19, R166, R18 ;  /* 0x00000012a6137221 */ /* 0x000fe20000010000 */
[----:B------:R-:W-:Y:S01]  /*60f0*/  ISETP.GE.U32.AND P6, PT, R46, R2, PT ;  /* 0x000000022e00720c */ /* 0x000fe20003fc6070 */
[----:B------:R-:W-:Y:S01]  /*6100*/  @!P5 HADD2 R120, -R213.H0_H0, -RZ.H0_H0 ;  /* 0xa00000ffd578d230 */ /* 0x000fe20000000900 */
[----:B------:R-:W-:Y:S01]  /*6110*/  LOP3.LUT R2, R4, 0xff, RZ, 0xc0, !PT ;  /* 0x000000ff04027812 */ /* 0x000fe200078ec0ff */
[----:B------:R-:W-:Y:S01]  /*6120*/  FADD.FTZ R18, R165, R6 ;  /* 0x00000006a5127221 */ /* 0x000fe20000010000 */
[----:B------:R-:W-:Y:S01]  /*6130*/  @!P3 PRMT R217, R110, 0x5410, RZ ;  /* 0x000054106ed9b816 */ /* 0x000fe200000000ff */
[----:B------:R-:W-:Y:S01]  /*6140*/  HMMA.16816.F32 R104, R8, R24, RZ ;  /* 0x000000180868723c */ /* 0x000fe200000018ff */
[----:B------:R-:W-:Y:S01]  /*6150*/  ISETP.GE.U32.AND P3, PT, R46, R2, PT ;  /* 0x000000022e00720c */ /* 0x000fe20003f66070 */
[----:B------:R-:W-:Y:S01]  /*6160*/  @!P4 HADD2 R111, -R214.H0_H0, -RZ.H0_H0 ;  /* 0xa00000ffd66fc230 */ /* 0x000fe20000000900 */
[----:B------:R-:W-:-:S02]  /*6170*/  SHF.R.U32.HI R2, RZ, 0x10, R4 ;  /* 0x00000010ff027819 */ /* 0x000fc40000011604 */
[----:B------:R-:W-:Y:S02]  /*6180*/  @!P5 PRMT R213, R120, 0x5410, RZ ;  /* 0x0000541078d5d816 */ /* 0x000fe400000000ff */
[----:B------:R-:W-:Y:S01]  /*6190*/  LOP3.LUT R2, R2, 0xff, RZ, 0xc0, !PT ;  /* 0x000000ff02027812 */ /* 0x000fe200078ec0ff */
[-C--:B--2---:R-:W-:Y:S01]  /*61a0*/  HMMA.16816.F32 R116, R12, R20.reuse, RZ ;  /* 0x000000140c74723c */ /* 0x084fe200000018ff */
[----:B------:R-:W-:Y:S01]  /*61b0*/  @!P4 PRMT R214, R111, 0x5410, RZ ;  /* 0x000054106fd6c816 */ /* 0x000fe200000000ff */
[----:B------:R-:W-:Y:S01]  /*61c0*/  @!P6 HADD2 R238, -R193.H0_H0, -RZ.H0_H0 ;  /* 0xa00000ffc1eee230 */ /* 0x000fe20000000900 */
[C---:B------:R-:W-:Y:S02]  /*61d0*/  ISETP.GE.U32.AND P4, PT, R46.reuse, R2, PT ;  /* 0x000000022e00720c */ /* 0x040fe40003f86070 */
[----:B------:R-:W-:Y:S01]  /*61e0*/  SHF.R.U32.HI R2, RZ, 0x8, R44 ;  /* 0x00000008ff027819 */ /* 0x000fe2000001162c */
[----:B------:R-:W-:Y:S01]  /*61f0*/  @!P3 HADD2 R156, -R199.H0_H0, -RZ.H0_H0 ;  /* 0xa00000ffc79cb230 */ /* 0x000fe20000000900 */
[----:B------:R-:W-:Y:S01]  /*6200*/  ISETP.GE.U32.AND P5, PT, R46, R3, PT ;  /* 0x000000032e00720c */ /* 0x000fe20003fa6070 */
[----:B------:R-:W-:Y:S01]  /*6210*/  HMMA.16816.F32 R120, R8, R20, RZ ;  /* 0x000000140878723c */ /* 0x000fe200000018ff */
[----:B------:R-:W-:-:S02]  /*6220*/  LOP3.LUT R2, R2, 0xffff, RZ, 0xc0, !PT ;  /* 0x0000ffff02027812 */ /* 0x000fc400078ec0ff */
[----:B------:R-:W-:Y:S02]  /*6230*/  @!P3 PRMT R199, R156, 0x5410, RZ ;  /* 0x000054109cc7b816 */ /* 0x000fe400000000ff */
[----:B------:R-:W-:Y:S02]  /*6240*/  ISETP.GE.U32.AND P3, PT, R46, R2, PT ;  /* 0x000000022e00720c */ /* 0x000fe40003f66070 */
[----:B------:R-:W-:Y:S01]  /*6250*/  SHF.R.U32.HI R3, RZ, 0x8, R45 ;  /* 0x00000008ff037819 */ /* 0x000fe2000001162d */
[----:B------:R-:W-:Y:S01]  /*6260*/  @!P4 HADD2 R158, -R197.H0_H0, -RZ.H0_H0 ;  /* 0xa00000ffc59ec230 */ /* 0x000fe20000000900 */
[----:B------:R-:W-:Y:S01]  /*6270*/  LOP3.LUT R2, R0, 0xffff, RZ, 0xc0, !PT ;  /* 0x0000ffff00027812 */ /* 0x000fe200078ec0ff */
[----:B------:R-:W-:Y:S01]  /*6280*/  FADD.FTZ R20, R164, R7 ;  /* 0x00000007a4147221 */ /* 0x000fe20000010000 */
[----:B------:R-:W-:Y:S01]  /*6290*/  LOP3.LUT R0, R3, 0xffff, RZ, 0xc0, !PT ;  /* 0x0000ffff03007812 */ /* 0x000fe200078ec0ff */
[----:B------:R-:W-:Y:S01]  /*62a0*/  HMMA.16816.F32 R164, R8, R150, RZ ;  /* 0x0000009608a4723c */ /* 0x000fe200000018ff */
[----:B------:R-:W-:Y:S01]  /*62b0*/  SHF.R.U32.HI R2, RZ, 0x8, R2 ;  /* 0x00000008ff027819 */ /* 0x000fe20000011602 */
[----:B------:R-:W-:Y:S01]  /*62c0*/  @!P5 HADD2 R157, -R196.H0_H0, -RZ.H0_H0 ;  /* 0xa00000ffc49dd230 */ /* 0x000fe20000000900 */
[----:B------:R-:W-:Y:S01]  /*62d0*/  @!P4 PRMT R197, R158, 0x5410, RZ ;  /* 0x000054109ec5c816 */ /* 0x000fe200000000ff */
[----:B------:R-:W-:Y:S01]  /*62e0*/  FADD.FTZ R3, R184, R5 ;  /* 0x00000005b8037221 */ /* 0x000fe20000010000 */
[----:B------:R-:W-:Y:S01]  /*62f0*/  ISETP.GE.U32.AND P4, PT, R46, R0, PT ;  /* 0x000000002e00720c */ /* 0x000fe20003f86070 */
[----:B------:R-:W-:Y:S01]  /*6300*/  @!P3 HADD2 R237, -R194.H0_H0, -RZ.H0_H0 ;  /* 0xa00000ffc2edb230 */ /* 0x000fe20000000900 */
[----:B------:R-:W-:Y:S01]  /*6310*/  LOP3.LUT R0, R2, 0xffff, RZ, 0xc0, !PT ;  /* 0x0000ffff02007812 */ /* 0x000fe200078ec0ff */
[-C--:B-1----:R-:W-:Y:S01]  /*6320*/  HMMA.16816.F32 R116, R128, R28.reuse, R116 ;  /* 0x0000001c8074723c */ /* 0x082fe20000001874 */
[----:B------:R-:W-:Y:S01]  /*6330*/  LOP3.LUT R2, R16, 0xffff, RZ, 0xc0, !PT ;  /* 0x0000ffff10027812 */ /* 0x000fe200078ec0ff */
[----:B------:R-:W-:Y:S01]  /*6340*/  IMAD.MOV.U32 R16, RZ, RZ, R149 ;  /* 0x000000ffff107224 */ /* 0x000fe200078e0095 */
[----:B------:R-:W-:Y:S01]  /*6350*/  @!P3 PRMT R194, R237, 0x5410, RZ ;  /* 0x00005410edc2b816 */ /* 0x000fe200000000ff */
[----:B------:R-:W-:Y:S01]  /*6360*/  IMAD.MOV.U32 R184, RZ, RZ, R140 ;  /* 0x000000ffffb87224 */ /* 0x000fe200078e008c */
[----:B------:R-:W1:Y:S01]  /*6370*/  LDC.U8 R237, c[0x0][0x2d8] ;  /* 0x0000b600ffed7b82 */ /* 0x000e620000000000 */
[----:B------:R-:W-:Y:S01]  /*6380*/  @!P5 PRMT R196, R157, 0x5410, RZ ;  /* 0x000054109dc4d816 */ /* 0x000fe200000000ff */
[----:B------:R-:W-:Y:S01]  /*6390*/  IMAD.MOV.U32 R21, RZ, RZ, R48 ;  /* 0x000000ffff157224 */ /* 0x000fe200078e0030 */
[----:B------:R-:W-:Y:S01]  /*63a0*/  HMMA.16816.F32 R120, R124, R28, R120 ;  /* 0x0000001c7c78723c */ /* 0x000fe20000001878 */
[----:B------:R-:W-:Y:S01]  /*63b0*/  ISETP.GE.U32.AND P5, PT, R46, R0, PT ;  /* 0x000000002e00720c */ /* 0x000fe20003fa6070 */
[----:B------:R-:W-:Y:S01]  /*63c0*/  @!P4 HADD2 R239, -R231.H0_H0, -RZ.H0_H0 ;  /* 0xa00000ffe7efc230 */ /* 0x000fe20000000900 */
[----:B------:R-:W-:Y:S01]  /*63d0*/  LOP3.LUT R0, R4, 0xffff, RZ, 0xc0, !PT ;  /* 0x0000ffff04007812 */ /* 0x000fe200078ec0ff */
[----:B------:R-:W-:Y:S01]  /*63e0*/  FADD.FTZ R3, R21, R3 ;  /* 0x0000000315037221 */ /* 0x000fe20000010000 */
[----:B------:R-:W-:-:S02]  /*63f0*/  SHF.R.U32.HI R2, RZ, 0x8, R2 ;  /* 0x00000008ff027819 */ /* 0x000fc40000011602 */
[----:B------:R-:W-:Y:S01]  /*6400*/  IMAD.MOV.U32 R28, RZ, RZ, R148 ;  /* 0x000000ffff1c7224 */ /* 0x000fe200078e0094 */
[----:B------:R-:W-:Y:S01]  /*6410*/  HMMA.16816.F32 R108, R8, R26, RZ ;  /* 0x0000001a086c723c */ /* 0x000fe200000018ff */
[----:B------:R-:W-:Y:S01]  /*6420*/  SHF.R.U32.HI R0, RZ, 0x8, R0 ;  /* 0x00000008ff007819 */ /* 0x000fe20000011600 */
[----:B------:R-:W-:Y:S01]  /*6430*/  IMAD.MOV.U32 R29, RZ, RZ, R49 ;  /* 0x000000ffff1d7224 */ /* 0x000fe200078e0031 */
[----:B------:R-:W-:Y:S01]  /*6440*/  LOP3.LUT R2, R2, 0xffff, RZ, 0xc0, !PT ;  /* 0x0000ffff02027812 */ /* 0x000fe200078ec0ff */
[----:B------:R-:W-:Y:S01]  /*6450*/  FADD.FTZ R3, R252, R3 ;  /* 0x00000003fc037221 */ /* 0x000fe20000010000 */
[----:B------:R-:W-:Y:S01]  /*6460*/  LOP3.LUT R0, R0, 0xffff, RZ, 0xc0, !PT ;  /* 0x0000ffff00007812 */ /* 0x000fe200078ec0ff */
[----:B------:R-:W-:Y:S01]  /*6470*/  @!P5 HADD2 R241, -R227.H0_H0, -RZ.H0_H0 ;  /* 0xa00000ffe3f1d230 */ /* 0x000fe20000000900 */
[----:B------:R-:W-:Y:S01]  /*6480*/  LOP3.LUT R17, R17, 0xffff, RZ, 0xc0, !PT ;  /* 0x0000ffff11117812 */ /* 0x000fe200078ec0ff */
[----:B------:R-:W-:Y:S01]  /*6490*/  HMMA.16816.F32 R148, R12, R150, RZ ;  /* 0x000000960c94723c */ /* 0x000fe200000018ff */
[----:B------:R-:W-:-:S02]  /*64a0*/  @!P2 PRMT R195, R159, 0x5410, RZ ;  /* 0x000054109fc3a816 */ /* 0x000fc400000000ff */
[----:B------:R-:W-:Y:S02]  /*64b0*/  ISETP.GE.U32.AND P2, PT, R46, R2, PT ;  /* 0x000000022e00720c */ /* 0x000fe40003f46070 */
[----:B-1----:R-:W-:Y:S02]  /*64c0*/  ISETP.GE.U32.AND P3, PT, R237, R0, PT ;  /* 0x00000000ed00720c */ /* 0x002fe40003f66070 */
[----:B------:R-:W-:Y:S01]  /*64d0*/  SHF.R.U32.HI R0, RZ, 0x8, R17 ;  /* 0x00000008ff007819 */ /* 0x000fe20000011611 */
[----:B------:R-:W-:Y:S01]  /*64e0*/  HMMA.16816.F32 R24, R12, R26, RZ ;  /* 0x0000001a0c18723c */ /* 0x000fe200000018ff */
[----:B------:R-:W-:Y:S02]  /*64f0*/  @!P6 PRMT R193, R238, 0x5410, RZ ;  /* 0x00005410eec1e816 */ /* 0x000fe400000000ff */
[----:B------:R-:W-:Y:S02]  /*6500*/  LOP3.LUT R0, R0, 0xffff, RZ, 0xc0, !PT ;  /* 0x0000ffff00007812 */ /* 0x000fe400078ec0ff */
[----:B------:R-:W-:-:S02]  /*6510*/  @!P1 PRMT R192, R240, 0x5410, RZ ;  /* 0x00005410f0c09816 */ /* 0x000fc400000000ff */
[----:B------:R-:W-:Y:S01]  /*6520*/  ISETP.GE.U32.AND P6, PT, R237, R0, PT ;  /* 0x00000000ed00720c */ /* 0x000fe20003fc6070 */
[----:B------:R-:W-:Y:S01]  /*6530*/  HMMA.16816.F32 R84, R12, R32, RZ ;  /* 0x000000200c54723c */ /* 0x000fe200000018ff */
[C---:B------:R-:W-:Y:S01]  /*6540*/  IADD3 R0, P1, R176.reuse, UR36, RZ ;  /* 0x00000024b0007c10 */ /* 0x040fe2000ff3e0ff */
[----:B------:R-:W-:Y:S01]  /*6550*/  @!P2 HADD2 R248, -R215.H0_H0, -RZ.H0_H0 ;  /* 0xa00000ffd7f8a230 */ /* 0x000fe20000000900 */
[----:B------:R-:W-:Y:S01]  /*6560*/  @!P4 PRMT R231, R239, 0x5410, RZ ;  /* 0x00005410efe7c816 */ /* 0x000fe200000000ff */
[----:B------:R-:W-:Y:S01]  /*6570*/  @!P3 HADD2 R245, -R198.H0_H0, -RZ.H0_H0 ;  /* 0xa00000ffc6f5b230 */ /* 0x000fe20000000900 */
[----:B------:R-:W-:Y:S01]  /*6580*/  LEA.HI.X.SX32 R2, R176, UR34, 0x1, P1 ;  /* 0x00000022b0027c11 */ /* 0x000fe200088f0eff */
[----:B------:R-:W-:Y:S01]  /*6590*/  FADD.FTZ R239, R249, R3 ;  /* 0x00000003f9ef7221 */ /* 0x000fe20000010000 */
[----:B------:R-:W-:Y:S01]  /*65a0*/  @!P2 PRMT R215, R248, 0x5410, RZ ;  /* 0x00005410f8d7a816 */ /* 0x000fe200000000ff */
[----:B------:R-:W-:Y:S01]  /*65b0*/  HMMA.16816.F32 R156, R8, R142, RZ ;  /* 0x0000008e089c723c */ /* 0x000fe200000018ff */
[----:B------:R-:W-:-:S02]  /*65c0*/  @!P3 PRMT R198, R245, 0x5410, RZ ;  /* 0x00005410f5c6b816 */ /* 0x000fc400000000ff */
[----:B------:R-:W-:Y:S01]  /*65d0*/  @!P5 PRMT R227, R241, 0x5410, RZ ;  /* 0x00005410f1e3d816 */ /* 0x000fe200000000ff */
[----:B------:R-:W-:-:S04]  /*65e0*/  @!P6 HADD2 R244, -R233.H0_H0, -RZ.H0_H0 ;  /* 0xa00000ffe9f4e230 */ /* 0x000fc80000000900 */
[----:B------:R-:W-:Y:S01]  /*65f0*/  HMMA.16816.F32 R164, R124, R50, R164 ;  /* 0x000000327ca4723c */ /* 0x000fe200000018a4 */
[----:B------:R-:W-:-:S07]  /*6600*/  @!P6 PRMT R233, R244, 0x5410, RZ ;  /* 0x00005410f4e9e816 */ /* 0x000fce00000000ff */
[----:B------:R-:W-:Y:S08]  /*6610*/  HMMA.16816.F32 R148, R128, R50, R148 ;  /* 0x000000328094723c */ /* 0x000ff00000001894 */
[----:B------:R-:W-:Y:S08]  /*6620*/  HMMA.16816.F32 R32, R12, R34, RZ ;  /* 0x000000220c20723c */ /* 0x000ff000000018ff */
[----:B------:R-:W-:Y:S08]  /*6630*/  HMMA.16816.F32 R44, R8, R190, RZ ;  /* 0x000000be082c723c */ /* 0x000ff000000018ff */
[C---:B------:R-:W-:Y:S08]  /*6640*/  HMMA.16816.F32 R140, R12.reuse, R142, RZ ;  /* 0x0000008e0c8c723c */ /* 0x040ff000000018ff */
[C---:B------:R-:W-:Y:S08]  /*6650*/  HMMA.16816.F32 R48, R12.reuse, R190, RZ ;  /* 0x000000be0c30723c */ /* 0x040ff000000018ff */
[----:B------:R-:W-:Y:S08]  /*6660*/  HMMA.16816.F32 R4, R12, R182, RZ ;  /* 0x000000b60c04723c */ /* 0x000ff000000018ff */
[-C--:B------:R-:W-:Y:S08]  /*6670*/  HMMA.16816.F32 R8, R8, R22.reuse, RZ ;  /* 0x000000160808723c */ /* 0x080ff000000018ff */
[----:B------:R-:W-:Y:S08]  /*6680*/  HMMA.16816.F32 R12, R12, R22, RZ ;  /* 0x000000160c0c723c */ /* 0x000ff000000018ff */
[-C--:B------:R-:W-:Y:S08]  /*6690*/  HMMA.16816.F32 R100, R128, R112.reuse, R100 ;  /* 0x000000708064723c */ /* 0x080ff00000001864 */
[C---:B------:R-:W-:Y:S08]  /*66a0*/  HMMA.16816.F32 R104, R124.reuse, R112, R104 ;  /* 0x000000707c68723c */ /* 0x040ff00000001868 */
[-C--:B------:R-:W-:Y:S08]  /*66b0*/  HMMA.16816.F32 R108, R124, R114.reuse, R108 ;  /* 0x000000727c6c723c */ /* 0x080ff0000000186c */
[C---:B------:R-:W-:Y:S07]  /*66c0*/  HMMA.16816.F32 R112, R128.reuse, R114, R24 ;  /* 0x000000728070723c */ /* 0x040fee0000001818 */
[C---:B------:R-:W-:Y:S01]  /*66d0*/  LEA R24, P1, R0.reuse, c[0x0][0x1f8], 0x1 ;  /* 0x00007e0000187a11 */ /* 0x040fe200078208ff */
[----:B------:R-:W-:Y:S03]  /*66e0*/  HMMA.16816.F32 R84, R128, R96, R84 ;  /* 0x000000608054723c */ /* 0x000fe60000001854 */
[----:B------:R-:W-:Y:S01]  /*66f0*/  LEA.HI.X R25, R0, c[0x0][0x1fc], R2, 0x1, P1 ;  /* 0x00007f0000197a11 */ /* 0x000fe200008f0c02 */
[----:B------:R-:W-:Y:S01]  /*6700*/  IMAD.MOV.U32 R0, RZ, RZ, c[0x0][0x228] ;  /* 0x00008a00ff007624 */ /* 0x000fe200078e00ff */
[----:B------:R-:W-:Y:S01]  /*6710*/  IADD3 R252, P1, R24, -0x40, RZ ;  /* 0xffffffc018fc7810 */ /* 0x000fe20007f3e0ff */
[----:B------:R-:W-:-:S02]  /*6720*/  FADD.FTZ R2, R16, R19 ;  /* 0x0000001310027221 */ /* 0x000fc40000010000 */
[C---:B------:R-:W-:Y:S01]  /*6730*/  HMMA.16816.F32 R88, R124.reuse, R96, R88 ;  /* 0x000000607c58723c */ /* 0x040fe20000001858 */
[----:B------:R-:W-:Y:S01]  /*6740*/  STG.E.U16 [R24.64], R218 ;  /* 0x000000da18007986 */ /* 0x000fe2000c10151c */
[----:B------:R-:W-:Y:S01]  /*6750*/  FADD.FTZ R2, R180, R2 ;  /* 0x00000002b4027221 */ /* 0x000fe20000010000 */
[----:B------:R-:W-:Y:S02]  /*6760*/  IADD3.X R249, R25, -0x1, RZ, P1, !PT ;  /* 0xffffffff19f97810 */ /* 0x000fe40000ffe4ff */
[----:B------:R-:W-:Y:S01]  /*6770*/  STG.E.U16 [R24.64+0x2], R215 ;  /* 0x000002d718007986 */ /* 0x000fe2000c10151c */
[----:B------:R-:W-:Y:S02]  /*6780*/  FADD.FTZ R2, R185, R2 ;  /* 0x00000002b9027221 */ /* 0x000fe40000010000 */
[----:B------:R-:W-:Y:S02]  /*6790*/  HMMA.16816.F32 R92, R124, R98, R92 ;  /* 0x000000627c5c723c */ /* 0x000fe4000000185c */
[----:B------:R-:W-:-:S06]  /*67a0*/  FADD.FTZ R241, R188, R2 ;  /* 0x00000002bcf17221 */ /* 0x000fcc0000010000 */
[----:B------:R-:W-:Y:S08]  /*67b0*/  HMMA.16816.F32 R76, R124, R82, R76 ;  /* 0x000000527c4c723c */ /* 0x000ff0000000184c */
[----:B------:R-:W-:Y:S07]  /*67c0*/  HMMA.16816.F32 R96, R128, R98, R32 ;  /* 0x000000628060723c */ /* 0x000fee0000001820 */
[C---:B------:R-:W-:Y:S01]  /*67d0*/  IMAD.SHL.U32 R34, R0.reuse, 0x8, RZ ;  /* 0x0000000800227824 */ /* 0x040fe200078e00ff */
[----:B------:R-:W-:Y:S01]  /*67e0*/  HMMA.16816.F32 R156, R124, R178, R156 ;  /* 0x000000b27c9c723c */ /* 0x000fe2000000189c */
[----:B------:R-:W-:-:S02]  /*67f0*/  IMAD.SHL.U32 R32, R0, 0x40, RZ ;  /* 0x0000004000207824 */ /* 0x000fc400078e00ff */
[----:B------:R-:W-:-:S04]  /*6800*/  IMAD.WIDE R34, R34, 0x2, R24 ;  /* 0x0000000222227825 */ /* 0x000fc800078e0218 */
[----:B------:R-:W-:Y:S01]  /*6810*/  IMAD.WIDE R32, R32, 0x2, R24 ;  /* 0x0000000220207825 */ /* 0x000fe200078e0218 */
[----:B------:R-:W-:Y:S01]  /*6820*/  HMMA.16816.F32 R44, R124, R186, R44 ;  /* 0x000000ba7c2c723c */ /* 0x000fe2000000182c */
[----:B------:R-:W-:Y:S04]  /*6830*/  STG.E.U16 [R34.64], R219 ;  /* 0x000000db22007986 */ /* 0x000fe8000c10151c */
[----:B------:R-:W-:Y:S03]  /*6840*/  STG.E.U16 [R34.64+0x2], R216 ;  /* 0x000002d822007986 */ /* 0x000fe6000c10151c */
[C---:B------:R-:W-:Y:S01]  /*6850*/  HMMA.16816.F32 R140, R128.reuse, R178, R140 ;  /* 0x000000b2808c723c */ /* 0x040fe2000000188c */
[----:B------:R1:W-:Y:S04]  /*6860*/  STG.E.U16 [R32.64], R235 ;  /* 0x000000eb20007986 */ /* 0x0003e8000c10151c */
[----:B------:R2:W-:Y:S03]  /*6870*/  STG.E.U16 [R32.64+0x2], R233 ;  /* 0x000002e920007986 */ /* 0x0005e6000c10151c */
[C---:B------:R-:W-:Y:S08]  /*6880*/  HMMA.16816.F32 R48, R128.reuse, R186, R48 ;  /* 0x000000ba8030723c */ /* 0x040ff00000001830 */
[C---:B------:R-:W-:Y:S08]  /*6890*/  HMMA.16816.F32 R64, R128.reuse, R66, R4 ;  /* 0x000000428040723c */ /* 0x040ff00000001804 */
[----:B------:R-:W-:Y:S01]  /*68a0*/  HMMA.16816.F32 R80, R128, R82, R172 ;  /* 0x000000528050723c */ /* 0x000fe200000018ac */
[----:B-1----:R-:W-:-:S07]  /*68b0*/  FADD.FTZ R235, R29, R20 ;  /* 0x000000141deb7221 */ /* 0x002fce0000010000 */
[----:B------:R-:W-:Y:S01]  /*68c0*/  HMMA.16816.F32 R124, R124, R30, R8 ;  /* 0x0000001e7c7c723c */ /* 0x000fe20000001808 */
[----:B------:R-:W-:-:S04]  /*68d0*/  FADD.FTZ R235, R184, R235 ;  /* 0x000000ebb8eb7221 */ /* 0x000fc80000010000 */
[----:B------:R-:W-:-:S03]  /*68e0*/  FADD.FTZ R235, R251, R235 ;  /* 0x000000ebfbeb7221 */ /* 0x000fc60000010000 */
[----:B------:R-:W-:Y:S01]  /*68f0*/  HMMA.16816.F32 R128, R128, R30, R12 ;  /* 0x0000001e8080723c */ /* 0x000fe2000000180c */
[----:B------:R-:W-:-:S06]  /*6900*/  FADD.FTZ R235, R250, R235 ;  /* 0x000000ebfaeb7221 */ /* 0x000fcc0000010000 */
[----:B------:R-:W-:Y:S02]  /*6910*/  IMAD R30, R0, 0x48, RZ ;  /* 0x00000048001e7824 */ /* 0x000fe400078e02ff */
[----:B------:R-:W-:Y:S02]  /*6920*/  FADD.FTZ R0, R28, R18 ;  /* 0x000000121c007221 */ /* 0x000fe40000010000 */
[----:B------:R-:W-:-:S04]  /*6930*/  IMAD.WIDE R30, R30, 0x2, R24 ;  /* 0x000000021e1e7825 */ /* 0x000fc800078e0218 */
[----:B------:R-:W-:Y:S01]  /*6940*/  FADD.FTZ R0, R181, R0 ;  /* 0x00000000b5007221 */ /* 0x000fe20000010000 */
[----:B------:R2:W-:Y:S03]  /*6950*/  STG.E.U16 [R30.64], R234 ;  /* 0x000000ea1e007986 */ /* 0x0005e6000c10151c */
[----:B------:R-:W-:Y:S01]  /*6960*/  FADD.FTZ R0, R177, R0 ;  /* 0x00000000b1007221 */ /* 0x000fe20000010000 */
[----:B------:R2:W-:Y:S03]  /*6970*/  STG.E.U16 [R30.64+0x2], R236 ;  /* 0x000002ec1e007986 */ /* 0x0005e6000c10151c */
[----:B------:R-:W-:Y:S01]  /*6980*/  FADD.FTZ R244, R189, R0 ;  /* 0x00000000bdf47221 */ /* 0x000fe20000010000 */
[----:B------:R2:W-:Y:S04]  /*6990*/  STG.E.U16 [R24.64+0x10], R220 ;  /* 0x000010dc18007986 */ /* 0x0005e8000c10151c */
        /* <DEDUP_REMOVED lines=22> */
[----:B------:R2:W-:Y:S01]  /*6b00*/  STG.E.U16 [R30.64+0x32], R221 ;  /* 0x000032dd1e007986 */ /* 0x0005e2000c10151c */
[----:B------:R-:W-:Y:S05]  /*6b10*/  @!P0 BRA `(.L_x_1258) ;  /* 0x0001474000008947 */ /* 0x000fea0003800000 */
[----:B------:R-:W3:Y:S01]  /*6b20*/  LDL.64 R184, [R1+0xa8] ;  /* 0x0000a80001b87983 */ /* 0x000ee20000100a00 */
[----:B------:R-:W-:-:S04]  /*6b30*/  DEPBAR.LE SB0, 0x0 ;  /* 0x000080000000791a */ /* 0x000fc80000000000 */
[----:B------:R-:W4:Y:S04]  /*6b40*/  LDL R177, [R1+0xb8] ;  /* 0x0000b80001b17983 */ /* 0x000f280000100800 */
[----:B------:R-:W5:Y:S01]  /*6b50*/  LDL.64 R188, [R1+0xe0] ;  /* 0x0000e00001bc7983 */ /* 0x000f620000100a00 */
[----:B------:R-:W-:Y:S02]  /*6b60*/  UIADD3 UR31, UR30, -0x2, URZ ;  /* 0xfffffffe1e1f7890 */ /* 0x000fe4000fffe03f */
[----:B------:R-:W-:Y:S01]  /*6b70*/  UISETP.GE.AND UP0, UPT, UR30, 0x3, UPT ;  /* 0x000000031e00788c */ /* 0x000fe2000bf06270 */
[----:B------:R-:W1:Y:S01]  /*6b80*/  S2R R29, SR_TID.X ;  /* 0x00000000001d7919 */ /* 0x000e620000002100 */
[----:B------:R-:W-:Y:S02]  /*6b90*/  USHF.R.S32.HI UR36, URZ, 0x1f, UR31 ;  /* 0x0000001f3f247899 */ /* 0x000fe4000801141f */
[----:B------:R-:W-:Y:S01]  /*6ba0*/  UIMAD UR34, UR20, UR31, URZ ;  /* 0x0000001f142272a4 */ /* 0x000fe2000f8e023f */
[----:B------:R-:W-:-:S03]  /*6bb0*/  IMAD.U32 R2, RZ, RZ, UR31 ;  /* 0x0000001fff027e24 */ /* 0x000fc6000f8e00ff */
[----:B------:R-:W-:Y:S01]  /*6bc0*/  UIMAD UR34, UR36, UR21, UR34 ;  /* 0x00000015242272a4 */ /* 0x000fe2000f8e0222 */
[----:B-1----:R-:W-:-:S05]  /*6bd0*/  IMAD.SHL.U32 R29, R29, 0x2, RZ ;  /* 0x000000021d1d7824 */ /* 0x002fca00078e00ff */
[----:B------:R-:W-:Y:S01]  /*6be0*/  LOP3.LUT R29, R29, 0x6, RZ, 0xc0, !PT ;  /* 0x000000061d1d7812 */ /* 0x000fe200078ec0ff */
[----:B------:R-:W-:Y:S01]  /*6bf0*/  BAR.SYNC.DEFER_BLOCKING 0x0 ;  /* 0x0000000000007b1d */ /* 0x000fe20000010000 */
[----:B---3--:R-:W-:Y:S02]  /*6c00*/  ISETP.GE.AND P3, PT, R184, c[0x0][0x220], PT ;  /* 0x00008800b8007a0c */ /* 0x008fe40003f66270 */
[----:B----4-:R-:W-:Y:S01]  /*6c10*/  ISETP.GE.AND P2, PT, R177, c[0x0][0x220], PT ;  /* 0x00008800b1007a0c */ /* 0x010fe20003f46270 */
[----:B-----5:R-:W-:-:S10]  /*6c20*/  IMAD.WIDE.U32 R2, R2, UR21, R188 ;  /* 0x0000001502027c25 */ /* 0x020fd4000f8e00bc */
        /* <DEDUP_REMOVED lines=24> */
[C---:B------:R-:W-:Y:S02]  /*6db0*/  IADD3 R2, R0.reuse, 0x1, RZ ;  /* 0x0000000100027810 */ /* 0x040fe40007ffe0ff */
[----:B------:R-:W-:Y:S01]  /*6dc0*/  @!PT LDS RZ, [RZ] ;  /* 0x00000000fffff984 */ /* 0x000fe20000000800 */
[----:B------:R-:W-:Y:S01]  /*6dd0*/  @!PT LDS RZ, [RZ] ;  /* 0x00000000fffff984 */ /* 0x000fe20000000800 */
[----:B------:R-:W-:Y:S01]  /*6de0*/  @!PT LDS RZ, [RZ] ;  /* 0x00000000fffff984 */ /* 0x000fe20000000800 */
[----:B------:R1:W-:Y:S01]  /*6df0*/  @!P3 LDGSTS.E.BYPASS.LTC128B.128 [R212+0xa800], [R8.64] ;  /* 0x0a80000008d4bfae */ /* 0x0003e2000b901d5c */
[----:B------:R-:W-:Y:S02]  /*6e00*/  IADD3 R3, R0, 0x8, RZ ;  /* 0x0000000800037810 */ /* 0x000fe40007ffe0ff */
[C---:B------:R-:W-:Y:S01]  /*6e10*/  ISETP.GE.AND P4, PT, R2.reuse, R136, PT ;  /* 0x000000880200720c */ /* 0x040fe20003f86270 */
[----:B------:R-:W-:Y:S01]  /*6e20*/  @P2 STS.128 [R212+0xb800], RZ ;  /* 0x00b800ffd4002388 */ /* 0x000fe20000000c00 */
[C---:B------:R-:W-:Y:S02]  /*6e30*/  ISETP.GE.AND P1, PT, R2.reuse, R137, PT ;  /* 0x000000890200720c */ /* 0x040fe40003f26270 */
[C---:B------:R-:W-:Y:S01]  /*6e40*/  ISETP.GE.AND P0, PT, R2.reuse, R139, PT ;  /* 0x0000008b0200720c */ /* 0x040fe20003f06270 */
[----:B------:R-:W-:Y:S01]  /*6e50*/  @!PT LDS RZ, [RZ] ;  /* 0x00000000fffff984 */ /* 0x000fe20000000800 */
[----:B------:R-:W-:Y:S01]  /*6e60*/  @!PT LDS RZ, [RZ] ;  /* 0x00000000fffff984 */ /* 0x000fe20000000800 */
[----:B------:R-:W-:Y:S01]  /*6e70*/  @!PT LDS RZ, [RZ] ;  /* 0x00000000fffff984 */ /* 0x000fe20000000800 */
[----:B------:R3:W-:Y:S01]  /*6e80*/  @!P2 LDGSTS.E.BYPASS.LTC128B.128 [R212+0xb800], [R4.64+0x80] ;  /* 0x0b80008004d4afae */ /* 0x0007e2000b901d5c */
[----:B------:R-:W-:-:S02]  /*6e90*/  ISETP.GE.AND P6, PT, R2, R138, PT ;  /* 0x0000008a0200720c */ /* 0x000fc40003fc6270 */
[----:B------:R-:W-:Y:S01]  /*6ea0*/  ISETP.GE.AND P5, PT, R3, R136, PT ;  /* 0x000000880300720c */ /* 0x000fe20003fa6270 */
        /* <DEDUP_REMOVED lines=9> */
[----:B--2-4-:R-:W-:Y:S08]  /*6f40*/  HMMA.16816.F32 R196, R12, R176, RZ ;  /* 0x000000b00cc4723c */ /* 0x014ff000000018ff */
[C---:B-1----:R-:W-:Y:S08]  /*6f50*/  HMMA.16816.F32 R184, R8.reuse, R172, RZ ;  /* 0x000000ac08b8723c */ /* 0x042ff000000018ff */
[C---:B------:R-:W-:Y:S08]  /*6f60*/  HMMA.16816.F32 R188, R8.reuse, R178, RZ ;  /* 0x000000b208bc723c */ /* 0x040ff000000018ff */
[C---:B------:R-:W-:Y:S08]  /*6f70*/  HMMA.16816.F32 R192, R8.reuse, R176, RZ ;  /* 0x000000b008c0723c */ /* 0x040ff000000018ff */
[----:B------:R-:W-:Y:S08]  /*6f80*/  HMMA.16816.F32 R8, R8, R174, RZ ;  /* 0x000000ae0808723c */ /* 0x000ff000000018ff */
[----:B------:R-:W-:Y:S08]  /*6f90*/  HMMA.16816.F32 R176, R12, R178, RZ ;  /* 0x000000b20cb0723c */ /* 0x000ff000000018ff */
[C---:B---3--:R-:W-:Y:S08]  /*6fa0*/  HMMA.16816.F32 R224, R4.reuse, R180, R184 ;  /* 0x000000b404e0723c */ /* 0x048ff000000018b8 */
[----:B------:R-:W-:Y:S08]  /*6fb0*/  HMMA.16816.F32 R228, R4, R22, R188 ;  /* 0x0000001604e4723c */ /* 0x000ff000000018bc */
[C---:B------:R-:W-:Y:S08]  /*6fc0*/  HMMA.16816.F32 R188, R12.reuse, R172, RZ ;  /* 0x000000ac0cbc723c */ /* 0x040ff000000018ff */
[----:B------:R-:W-:Y:S01]  /*6fd0*/  HMMA.16816.F32 R184, R12, R174, RZ ;  /* 0x000000ae0cb8723c */ /* 0x000fe200000018ff */
[----:B------:R-:W-:Y:S07]  /*6fe0*/  LDSM.16.M88.4 R12, [R209+0x8000] ;  /* 0x00800000d10c783b */ /* 0x000fee0000000200 */
[C---:B------:R-:W-:Y:S08]  /*6ff0*/  HMMA.16816.F32 R248, R4.reuse, R20, R192 ;  /* 0x0000001404f8723c */ /* 0x040ff000000018c0 */
[----:B------:R-:W-:Y:S01]  /*7000*/  HMMA.16816.F32 R216, R4, R182, R8 ;  /* 0x000000b604d8723c */ /* 0x000fe20000001808 */
[----:B------:R-:W1:Y:S04]  /*7010*/  LDSM.16.M88.4 R4, [R210+0x2000] ;  /* 0x00200000d204783b */ /* 0x000e680000000200 */
[----:B------:R-:W-:Y:S03]  /*7020*/  LDSM.16.M88.4 R8, [R210] ;  /* 0x00000000d208783b */ /* 0x000fe60000000200 */
[C---:B-----5:R-:W-:Y:S08]  /*7030*/  HMMA.16816.F32 R172, R16.reuse, R20, R196 ;  /* 0x0000001410ac723c */ /* 0x060ff000000018c4 */
[C---:B------:R-:W-:Y:S01]  /*7040*/  HMMA.16816.F32 R176, R16.reuse, R22, R176 ;  /* 0x0000001610b0723c */ /* 0x040fe200000018b0 */
[----:B------:R-:W2:Y:S07]  /*7050*/  LDSM.16.M88.4 R20, [R209+0x8800] ;  /* 0x00880000d114783b */ /* 0x000eae0000000200 */
[C---:B------:R-:W-:Y:S08]  /*7060*/  HMMA.16816.F32 R220, R16.reuse, R180, R188 ;  /* 0x000000b410dc723c */ /* 0x040ff000000018bc */
[----:B------:R-:W-:Y:S01]  /*7070*/  HMMA.16816.F32 R192, R16, R182, R184 ;  /* 0x000000b610c0723c */ /* 0x000fe200000018b8 */
[----:B------:R-:W-:Y:S07]  /*7080*/  LDSM.16.M88.4 R16, [R207] ;  /* 0x00000000cf10783b */ /* 0x000fee0000000200 */
[C---:B-1----:R-:W-:Y:S08]  /*7090*/  HMMA.16816.F32 R188, R4.reuse, R12, R248 ;  /* 0x0000000c04bc723c */ /* 0x042ff000000018f8 */
[C---:B------:R-:W-:Y:S08]  /*70a0*/  HMMA.16816.F32 R196, R4.reuse, R14, R228 ;  /* 0x0000000e04c4723c */ /* 0x040ff000000018e4 */
[C---:B--2---:R-:W-:Y:S08]  /*70b0*/  HMMA.16816.F32 R224, R4.reuse, R20, R224 ;  /* 0x0000001404e0723c */ /* 0x044ff000000018e0 */
[----:B------:R-:W-:Y:S01]  /*70c0*/  HMMA.16816.F32 R184, R4, R22, R216 ;  /* 0x0000001604b8723c */ /* 0x000fe200000018d8 */
[----:B------:R-:W1:Y:S07]  /*70d0*/  LDSM.16.M88.4 R4, [R208+0x2000] ;  /* 0x00200000d004783b */ /* 0x000e6e0000000200 */
[C---:B------:R-:W-:Y:S01]  /*70e0*/  HMMA.16816.F32 R180, R8.reuse, R12, R172 ;  /* 0x0000000c08b4723c */ /* 0x040fe200000018ac */
[----:B------:R-:W2:Y:S07]  /*70f0*/  LDSM.16.M88.4 R172, [R207+0x800] ;  /* 0x00080000cfac783b */ /* 0x000eae0000000200 */
[C---:B------:R-:W-:Y:S01]  /*7100*/  HMMA.16816.F32 R176, R8.reuse, R14, R176 ;  /* 0x0000000e08b0723c */ /* 0x040fe200000018b0 */
[----:B------:R-:W3:Y:S07]  /*7110*/  LDSM.16.M88.4 R12, [R208] ;  /* 0x00000000d00c783b */ /* 0x000eee0000000200 */
[C---:B------:R-:W-:Y:S08]  /*7120*/  HMMA.16816.F32 R216, R8.reuse, R20, R220 ;  /* 0x0000001408d8723c */ /* 0x040ff000000018dc */
[----:B------:R-:W-:Y:S01]  /*7130*/  HMMA.16816.F32 R192, R8, R22, R192 ;  /* 0x0000001608c0723c */ /* 0x000fe200000018c0 */
[----:B------:R-:W-:Y:S04]  /*7140*/  LDSM.16.M88.4 R20, [R200+0x9800] ;  /* 0x00980000c814783b */ /* 0x000fe80000000200 */
[----:B------:R-:W-:Y:S03]  /*7150*/  LDSM.16.M88.4 R8, [R202+0x4000] ;  /* 0x00400000ca08783b */ /* 0x000fe60000000200 */
[C---:B-1----:R-:W-:Y:S08]  /*7160*/  HMMA.16816.F32 R188, R4.reuse, R16, R188 ;  /* 0x0000001004bc723c */ /* 0x042ff000000018bc */
[C---:B------:R-:W-:Y:S08]  /*7170*/  HMMA.16816.F32 R196, R4.reuse, R18, R196 ;  /* 0x0000001204c4723c */ /* 0x040ff000000018c4 */
[C---:B--2---:R-:W-:Y:S08]  /*7180*/  HMMA.16816.F32 R220, R4.reuse, R172, R224 ;  /* 0x000000ac04dc723c */ /* 0x044ff000000018e0 */
[----:B------:R-:W-:Y:S01]  /*7190*/  HMMA.16816.F32 R184, R4, R174, R184 ;  /* 0x000000ae04b8723c */ /* 0x000fe200000018b8 */
[----:B------:R-:W1:Y:S07]  /*71a0*/  LDSM.16.M88.4 R4, [R202+0x6000] ;  /* 0x00600000ca04783b */ /* 0x000e6e0000000200 */
[C---:B---3--:R-:W-:Y:S08]  /*71b0*/  HMMA.16816.F32 R180, R12.reuse, R16, R180 ;  /* 0x000000100cb4723c */ /* 0x048ff000000018b4 */
[C---:B------:R-:W-:Y:S01]  /*71c0*/  HMMA.16816.F32 R176, R12.reuse, R18, R176 ;  /* 0x000000120cb0723c */ /* 0x040fe200000018b0 */
[----:B------:R-:W2:Y:S07]  /*71d0*/  LDSM.16.M88.4 R16, [R200+0x9000] ;  /* 0x00900000c810783b */ /* 0x000eae0000000200 */
[C---:B------:R-:W-:Y:S08]  /*71e0*/  HMMA.16816.F32 R224, R12.reuse, R172, R216 ;  /* 0x000000ac0ce0723c */ /* 0x040ff000000018d8 */
[----:B------:R-:W-:Y:S01]  /*71f0*/  HMMA.16816.F32 R216, R12, R174, R192 ;  /* 0x000000ae0cd8723c */ /* 0x000fe200000018c0 */
[----:B------:R-:W-:Y:S07]  /*7200*/  LDSM.16.M88.4 R12, [R211+0x1000] ;  /* 0x00100000d30c783b */ /* 0x000fee0000000200 */
[C---:B-1----:R-:W-:Y:S08]  /*7210*/  HMMA.16816.F32 R220, R4.reuse, R20, R220 ;  /* 0x0000001404dc723c */ /* 0x042ff000000018dc */
[C---:B------:R-:W-:Y:S08]  /*7220*/  HMMA.16816.F32 R184, R4.reuse, R22, R184 ;  /* 0x0000001604b8723c */ /* 0x040ff000000018b8 */
[C---:B--2---:R-:W-:Y:S08]  /*7230*/  HMMA.16816.F32 R192, R4.reuse, R16, R188 ;  /* 0x0000001004c0723c */ /* 0x044ff000000018bc */
[-C--:B------:R-:W-:Y:S01]  /*7240*/  HMMA.16816.F32 R188, R4, R18.reuse, R196 ;  /* 0x0000001204bc723c */ /* 0x080fe200000018c4 */
[----:B------:R-:W1:Y:S07]  /*7250*/  LDSM.16.M88.4 R4, [R204+0x6000] ;  /* 0x00600000cc04783b */ /* 0x000e6e0000000200 */
[C---:B------:R-:W-:Y:S01]  /*7260*/  HMMA.16816.F32 R172, R8.reuse, R18, R176 ;  /* 0x0000001208ac723c */ /* 0x040fe200000018b0 */
[----:B------:R-:W2:Y:S07]  /*7270*/  LDSM.16.M88.4 R176, [R211+0x1800] ;  /* 0x00180000d3b0783b */ /* 0x000eae0000000200 */
[C---:B------:R-:W-:Y:S01]  /*7280*/  HMMA.16816.F32 R180, R8.reuse, R16, R180 ;  /* 0x0000001008b4723c */ /* 0x040fe200000018b4 */
[----:B------:R-:W3:Y:S07]  /*7290*/  LDSM.16.M88.4 R16, [R204+0x4000] ;  /* 0x00400000cc10783b */ /* 0x000eee0000000200 */
[C---:B------:R-:W-:Y:S08]  /*72a0*/  HMMA.16816.F32 R224, R8.reuse, R20, R224 ;  /* 0x0000001408e0723c */ /* 0x040ff000000018e0 */
[----:B------:R-:W-:Y:S01]  /*72b0*/  HMMA.16816.F32 R216, R8, R22, R216 ;  /* 0x0000001608d8723c */ /* 0x000fe200000018d8 */
[----:B------:R-:W-:Y:S07]  /*72c0*/  LDSM.16.M88.4 R8, [R209+0x9000] ;  /* 0x00900000d108783b */ /* 0x000fee0000000200 */
[C---:B-1----:R-:W-:Y:S08]  /*72d0*/  HMMA.16816.F32 R196, R4.reuse, R12, R192 ;  /* 0x0000000c04c4723c */ /* 0x042ff000000018c0 */
[C---:B------:R-:W-:Y:S08]  /*72e0*/  HMMA.16816.F32 R192, R4.reuse, R14, R188 ;  /* 0x0000000e04c0723c */ /* 0x040ff000000018bc */
[C---:B--2---:R-:W-:Y:S08]  /*72f0*/  HMMA.16816.F32 R188, R4.reuse, R176, R220 ;  /* 0x000000b004bc723c */ /* 0x044ff000000018dc */
[----:B------:R-:W-:Y:S01]  /*7300*/  HMMA.16816.F32 R184, R4, R178, R184 ;  /* 0x000000b204b8723c */ /* 0x000fe200000018b8 */
[----:B------:R-:W1:Y:S07]  /*7310*/  LDSM.16.M88.4 R4, [R210+0x6000] ;  /* 0x00600000d204783b */ /* 0x000e6e0000000200 */
[C---:B---3--:R-:W-:Y:S01]  /*7320*/  HMMA.16816.F32 R20, R16.reuse, R14, R172 ;  /* 0x0000000e1014723c */ /* 0x048fe200000018ac */
        /* <DEDUP_REMOVED lines=11> */
[C---:B---3--:R-:W-:Y:S08]  /*73e0*/  HMMA.16816.F32 R184, R12.reuse, R8, R180 ;  /* 0x000000080cb8723c */ /* 0x048ff000000018b4 */
[----:B------:R-:W-:Y:S01]  /*73f0*/  HMMA.16816.F32 R180, R12, R10, R20 ;  /* 0x0000000a0cb4723c */ /* 0x000fe20000001814 */
[----:B------:R-:W2:Y:S04]  /*7400*/  LDSM.16.M88.4 R20, [R207+0x1800] ;  /* 0x00180000cf14783b */ /* 0x000ea80000000200 */
[----:B------:R-:W3:Y:S01]  /*7410*/  LDSM.16.M88.4 R8, [R208+0x4000] ;  /* 0x00400000d008783b */ /* 0x000ee20000000200 */
[----:B------:R-:W-:-:S04]  /*7420*/  DEPBAR.LE SB0, 0x0 ;  /* 0x000080000000791a */ /* 0x000fc80000000000 */
[C---:B------:R-:W-:Y:S08]  /*7430*/  HMMA.16816.F32 R176, R12.reuse, R172, R224 ;  /* 0x000000ac0cb0723c */ /* 0x040ff000000018e0 */
[----:B------:R-:W-:Y:S08]  /*7440*/  HMMA.16816.F32 R12, R12, R174, R220 ;  /* 0x000000ae0c0c723c */ /* 0x000ff000000018dc */
[C---:B-1----:R-:W-:Y:S08]  /*7450*/  HMMA.16816.F32 R220, R4.reuse, R16, R216 ;  /* 0x0000001004dc723c */ /* 0x042ff000000018d8 */
[C---:B------:R-:W-:Y:S08]  /*7460*/  HMMA.16816.F32 R172, R4.reuse, R18, R196 ;  /* 0x0000001204ac723c */ /* 0x040ff000000018c4 */
[----:B--2---:R-:W-:Y:S08]  /*7470*/  HMMA.16816.F32 R216, R4, R20, R192 ;  /* 0x0000001404d8723c */ /* 0x004ff000000018c0 */
[----:B---3--:R-:W-:Y:S08]  /*7480*/  HMMA.16816.F32 R192, R8, R16, R184 ;  /* 0x0000001008c0723c */ /* 0x008ff000000018b8 */
[----:B------:R-:W-:Y:S01]  /*7490*/  HMMA.16816.F32 R224, R4, R22, R188 ;  /* 0x0000001604e0723c */ /* 0x000fe200000018bc */
[----:B------:R-:W1:Y:S07]  /*74a0*/  I2F R4, R2 ;  /* 0x0000000200047306 */ /* 0x000e6e0000201400 */
[C---:B------:R-:W-:Y:S01]  /*74b0*/  HMMA.16816.F32 R16, R8.reuse, R18, R180 ;  /* 0x000000120810723c */ /* 0x040fe200000018b4 */
[----:B------:R-:W2:Y:S07]  /*74c0*/  I2F R6, R3 ;  /* 0x0000000300067306 */ /* 0x000eae0000201400 */
[----:B------:R-:W-:Y:S01]  /*74d0*/  HMMA.16816.F32 R188, R8, R20, R176 ;  /* 0x0000001408bc723c */ /* 0x000fe200000018b0 */
[----:B-1----:R-:W-:Y:S01]  /*74e0*/  FFMA.FTZ R5, R4, UR26, R193 ;  /* 0x0000001a04057c23 */ /* 0x002fe200080100c1 */
[----:B------:R-:W-:Y:S01]  /*74f0*/  IADD3 R2, R0, 0x9, RZ ;  /* 0x0000000900027810 */ /* 0x000fe20007ffe0ff */
[----:B------:R-:W-:-:S03]  /*7500*/  FFMA.FTZ R7, R4, UR26, R195 ;  /* 0x0000001a04077c23 */ /* 0x000fc600080100c3 */
[----:B------:R-:W-:Y:S02]  /*7510*/  FSEL R186, R5, -INF , !P4 ;  /* 0xff80000005ba7808 */ /* 0x000fe40006000000 */
[----:B------:R-:W-:Y:S01]  /*7520*/  HMMA.16816.F32 R196, R8, R22, R12 ;  /* 0x0000001608c4723c */ /* 0x000fe2000000180c */
[----:B------:R-:W-:Y:S01]  /*7530*/  FSEL R180, R7, -INF , !P1 ;  /* 0xff80000007b47808 */ /* 0x000fe20004800000 */
[----:B------:R-:W1:Y:S01]  /*7540*/  I2F R5, R2 ;  /* 0x0000000200057306 */ /* 0x000e620000201400 */
[----:B------:R-:W-:Y:S01]  /*7550*/  BAR.SYNC.DEFER_BLOCKING 0x0 ;  /* 0x0000000000007b1d */ /* 0x000fe20000010000 */
[C---:B------:R-:W-:Y:S02]  /*7560*/  ISETP.GE.AND P4, PT, R3.reuse, R137, PT ;  /* 0x000000890300720c */ /* 0x040fe40003f86270 */
[C---:B------:R-:W-:Y:S01]  /*7570*/  ISETP.GE.AND P1, PT, R3.reuse, R139, PT ;  /* 0x0000008b0300720c */ /* 0x040fe20003f26270 */
[C---:B------:R-:W-:Y:S02]  /*7580*/  FFMA.FTZ R8, R4.reuse, UR26, R221 ;  /* 0x0000001a04087c23 */ /* 0x040fe400080100dd */
[----:B------:R-:W-:Y:S01]  /*7590*/  FFMA.FTZ R9, R4, UR26, R223 ;  /* 0x0000001a04097c23 */ /* 0x000fe200080100df */
[----:B------:R-:W-:Y:S01]  /*75a0*/  IADD3 R4, R0, 0x10, RZ ;  /* 0x0000001000047810 */ /* 0x000fe20007ffe0ff */
[----:B--2---:R-:W-:Y:S01]  /*75b0*/  FFMA.FTZ R7, R6, UR26, R18 ;  /* 0x0000001a06077c23 */ /* 0x004fe20008010012 */
[----:B------:R-:W-:Y:S01]  /*75c0*/  FSEL R184, R8, -INF , !P0 ;  /* 0xff80000008b87808 */ /* 0x000fe20004000000 */
[C---:B------:R-:W-:Y:S01]  /*75d0*/  FFMA.FTZ R8, R6.reuse, UR26, R172 ;  /* 0x0000001a06087c23 */ /* 0x040fe200080100ac */
[----:B------:R-:W-:Y:S01]  /*75e0*/  ISETP.GE.AND P0, PT, R3, R138, PT ;  /* 0x0000008a0300720c */ /* 0x000fe20003f06270 */
[----:B------:R-:W-:Y:S01]  /*75f0*/  FFMA.FTZ R3, R6, UR26, R16 ;  /* 0x0000001a06037c23 */ /* 0x000fe20008010010 */
[----:B------:R-:W-:-:S02]  /*7600*/  FSEL R183, R9, -INF , !P6 ;  /* 0xff80000009b77808 */ /* 0x000fc40007000000 */
[----:B------:R-:W-:Y:S01]  /*7610*/  FSEL R177, R7, -INF , !P4 ;  /* 0xff80000007b17808 */ /* 0x000fe20006000000 */
[----:B-1----:R-:W-:Y:S01]  /*7620*/  FFMA.FTZ R7, R5, UR26, R17 ;  /* 0x0000001a05077c23 */ /* 0x002fe20008010011 */
[----:B------:R-:W-:Y:S01]  /*7630*/  FSEL R185, R3, -INF , !P5 ;  /* 0xff80000003b97808 */ /* 0x000fe20006800000 */
[C---:B------:R-:W-:Y:S01]  /*7640*/  FFMA.FTZ R9, R5.reuse, UR26, R173 ;  /* 0x0000001a05097c23 */ /* 0x040fe200080100ad */
[----:B------:R-:W-:Y:S01]  /*7650*/  FSEL R182, R8, -INF , !P1 ;  /* 0xff80000008b67808 */ /* 0x000fe20004800000 */
[C---:B------:R-:W-:Y:S01]  /*7660*/  FFMA.FTZ R8, R5.reuse, UR26, R19 ;  /* 0x0000001a05087c23 */ /* 0x040fe20008010013 */
[C---:B------:R-:W-:Y:S01]  /*7670*/  ISETP.GE.AND P6, PT, R2.reuse, R136, PT ;  /* 0x000000880200720c */ /* 0x040fe20003fc6270 */
[----:B------:R-:W-:Y:S01]  /*7680*/  FFMA.FTZ R10, R5, UR26, R175 ;  /* 0x0000001a050a7c23 */ /* 0x000fe200080100af */
[C---:B------:R-:W-:Y:S02]  /*7690*/  ISETP.GE.AND P5, PT, R2.reuse, R137, PT ;  /* 0x000000890200720c */ /* 0x040fe40003fa6270 */
[----:B------:R-:W-:-:S02]  /*76a0*/  ISETP.GE.AND P4, PT, R2, R139, PT ;  /* 0x0000008b0200720c */ /* 0x000fc40003f86270 */
[----:B------:R-:W-:Y:S01]  /*76b0*/  ISETP.GE.AND P1, PT, R2, R138, PT ;  /* 0x0000008a0200720c */ /* 0x000fe20003f26270 */
[----:B------:R-:W-:Y:S01]  /*76c0*/  FFMA.FTZ R2, R6, UR26, R174 ;  /* 0x0000001a06027c23 */ /* 0x000fe200080100ae */
[----:B------:R-:W-:Y:S01]  /*76d0*/  IADD3 R3, R0, 0x11, RZ ;  /* 0x0000001100037810 */ /* 0x000fe20007ffe0ff */
[----:B------:R-:W1:Y:S01]  /*76e0*/  I2F R6, R4 ;  /* 0x0000000400067306 */ /* 0x000e620000201400 */
[----:B------:R-:W-:Y:S02]  /*76f0*/  FSEL R181, R7, -INF , !P6 ;  /* 0xff80000007b57808 */ /* 0x000fe40007000000 */
[----:B------:R-:W-:Y:S02]  /*7700*/  FSEL R179, R2, -INF , !P0 ;  /* 0xff80000002b37808 */ /* 0x000fe40004000000 */
[----:B------:R-:W-:Y:S02]  /*7710*/  FSEL R172, R8, -INF , !P5 ;  /* 0xff80000008ac7808 */ /* 0x000fe40006800000 */
[----:B------:R-:W-:Y:S01]  /*7720*/  FSEL R175, R9, -INF , !P4 ;  /* 0xff80000009af7808 */ /* 0x000fe20006000000 */
[----:B------:R-:W2:Y:S01]  /*7730*/  I2F R5, R3 ;  /* 0x0000000300057306 */ /* 0x000ea20000201400 */
[----:B------:R-:W-:-:S02]  /*7740*/  ISETP.GE.AND P0, PT, R4, R136, PT ;  /* 0x000000880400720c */ /* 0x000fc40003f06270 */
[C---:B------:R-:W-:Y:S02]  /*7750*/  ISETP.GE.AND P6, PT, R4.reuse, R137, PT ;  /* 0x000000890400720c */ /* 0x040fe40003fc6270 */
[C---:B------:R-:W-:Y:S02]  /*7760*/  ISETP.GE.AND P5, PT, R4.reuse, R139, PT ;  /* 0x0000008b0400720c */ /* 0x040fe40003fa6270 */
[----:B------:R-:W-:Y:S01]  /*7770*/  ISETP.GE.AND P4, PT, R4, R138, PT ;  /* 0x0000008a0400720c */ /* 0x000fe20003f86270 */
[----:B-1----:R-:W-:Y:S01]  /*7780*/  FFMA.FTZ R4, R6, UR26, R188 ;  /* 0x0000001a06047c23 */ /* 0x002fe200080100bc */
[----:B------:R-:W-:Y:S01]  /*7790*/  IADD3 R2, R0, 0x18, RZ ;  /* 0x0000001800027810 */ /* 0x000fe20007ffe0ff */
[----:B------:R-:W-:Y:S01]  /*77a0*/  FFMA.FTZ R7, R6, UR26, R190 ;  /* 0x0000001a06077c23 */ /* 0x000fe200080100be */
[----:B------:R-:W-:Y:S01]  /*77b0*/  FSEL R176, R10, -INF , !P1 ;  /* 0xff8000000ab07808 */ /* 0x000fe20004800000 */
[----:B------:R-:W-:Y:S01]  /*77c0*/  FFMA.FTZ R8, R6, UR26, R216 ;  /* 0x0000001a06087c23 */ /* 0x000fe200080100d8 */
[----:B------:R-:W-:Y:S01]  /*77d0*/  FSEL R178, R4, -INF , !P0 ;  /* 0xff80000004b27808 */ /* 0x000fe20004000000 */
[----:B------:R-:W-:Y:S01]  /*77e0*/  FFMA.FTZ R6, R6, UR26, R218 ;  /* 0x0000001a06067c23 */ /* 0x000fe200080100da */
[----:B------:R-:W1:Y:S01]  /*77f0*/  I2F R4, R2 ;  /* 0x0000000200047306 */ /* 0x000e620000201400 */
[----:B------:R-:W-:Y:S01]  /*7800*/  FSEL R27, R7, -INF , !P6 ;  /* 0xff800000071b7808 */ /* 0x000fe20007000000 */
[C---:B--2---:R-:W-:Y:S01]  /*7810*/  FFMA.FTZ R7, R5.reuse, UR26, R189 ;  /* 0x0000001a05077c23 */ /* 0x044fe200080100bd */
[----:B------:R-:W-:Y:S01]  /*7820*/  FSEL R174, R8, -INF , !P5 ;  /* 0xff80000008ae7808 */ /* 0x000fe20006800000 */
[----:B------:R-:W-:Y:S01]  /*7830*/  FFMA.FTZ R8, R5, UR26, R191 ;  /* 0x0000001a05087c23 */ /* 0x000fe200080100bf */
[----:B------:R-:W-:Y:S01]  /*7840*/  ISETP.GE.AND P1, PT, R3, R136, PT ;  /* 0x000000880300720c */ /* 0x000fe20003f26270 */
[----:B------:R-:W-:Y:S01]  /*7850*/  FFMA.FTZ R9, R5, UR26, R217 ;  /* 0x0000001a05097c23 */ /* 0x000fe200080100d9 */
[----:B------:R-:W-:Y:S01]  /*7860*/  ISETP.GE.AND P0, PT, R3, R137, PT ;  /* 0x000000890300720c */ /* 0x000fe20003f06270 */
[----:B------:R-:W-:Y:S01]  /*7870*/  FFMA.FTZ R10, R5, UR26, R219 ;  /* 0x0000001a050a7c23 */ /* 0x000fe200080100db */
[----:B------:R-:W-:-:S02]  /*7880*/  ISETP.GE.AND P6, PT, R3, R139, PT ;  /* 0x0000008b0300720c */ /* 0x000fc40003fc6270 */
[----:B------:R-:W-:Y:S02]  /*7890*/  ISETP.GE.AND P5, PT, R3, R138, PT ;  /* 0x0000008a0300720c */ /* 0x000fe40003fa6270 */
[----:B------:R-:W2:Y:S01]  /*78a0*/  I2F R3, R0 ;  /* 0x0000000000037306 */ /* 0x000ea20000201400 */
[----:B------:R-:W-:Y:S02]  /*78b0*/  FSEL R29, R6, -INF , !P4 ;  /* 0xff800000061d7808 */ /* 0x000fe40006000000 */
[----:B------:R-:W-:Y:S01]  /*78c0*/  FSEL R173, R7, -INF , !P1 ;  /* 0xff80000007ad7808 */ /* 0x000fe20004800000 */
[----:B-1----:R-:W-:Y:S01]  /*78d0*/  FFMA.FTZ R5, R4, UR26, R198 ;  /* 0x0000001a04057c23 */ /* 0x002fe200080100c6 */
[----:B------:R-:W-:Y:S01]  /*78e0*/  FSEL R21, R8, -INF , !P0 ;  /* 0xff80000008157808 */ /* 0x000fe20004000000 */
[----:B------:R-:W-:Y:S01]  /*78f0*/  FFMA.FTZ R6, R4, UR26, R224 ;  /* 0x0000001a04067c23 */ /* 0x000fe200080100e0 */
[----:B------:R-:W-:Y:S02]  /*7900*/  FSEL R23, R9, -INF , !P6 ;  /* 0xff80000009177808 */ /* 0x000fe40007000000 */
[----:B------:R-:W-:-:S02]  /*7910*/  ISETP.GE.AND P4, PT, R2, R136, PT ;  /* 0x000000880200720c */ /* 0x000fc40003f86270 */
[C---:B------:R-:W-:Y:S02]  /*7920*/  ISETP.GE.AND P1, PT, R2.reuse, R137, PT ;  /* 0x000000890200720c */ /* 0x040fe40003f26270 */
[C---:B------:R-:W-:Y:S02]  /*7930*/  ISETP.GE.AND P0, PT, R2.reuse, R139, PT ;  /* 0x0000008b0200720c */ /* 0x040fe40003f06270 */
[----:B------:R-:W-:Y:S01]  /*7940*/  ISETP.GE.AND P6, PT, R2, R138, PT ;  /* 0x0000008a0200720c */ /* 0x000fe20003fc6270 */
[----:B------:R-:W-:Y:S01]  /*7950*/  FFMA.FTZ R2, R4, UR26, R196 ;  /* 0x0000001a04027c23 */ /* 0x000fe200080100c4 */
[----:B------:R-:W-:Y:S01]  /*7960*/  FSEL R26, R10, -INF , !P5 ;  /* 0xff8000000a1a7808 */ /* 0x000fe20006800000 */
[----:B--2---:R-:W-:Y:S01]  /*7970*/  FFMA.FTZ R12, R3, UR26, R222 ;  /* 0x0000001a030c7c23 */ /* 0x004fe200080100de */
        /* <DEDUP_REMOVED lines=42> */
[C---:B------:R-:W-:Y:S02]  /*7c20*/  IADD3 R0, P4, R2.reuse, UR19, RZ ;  /* 0x0000001302007c10 */ /* 0x040fe4000ff9e0ff */
[C---:B------:R-:W-:Y:S02]  /*7c30*/  @!P3 LEA R8, P5, R2.reuse, c[0x0][0x168], 0x1 ;  /* 0x00005a000208ba11 */ /* 0x040fe400078a08ff */
[----:B------:R-:W-:Y:S02]  /*7c40*/  @!P2 LEA R4, P1, R2, c[0x0][0x168], 0x1 ;  /* 0x00005a000204aa11 */ /* 0x000fe400078208ff */
[----:B------:R-:W-:Y:S02]  /*7c50*/  IADD3.X R10, R3, UR18, RZ, P4, !PT ;  /* 0x00000012030a7c10 */ /* 0x000fe4000a7fe4ff */
[----:B------:R-:W-:-:S02]  /*7c60*/  @!P3 LEA R6, P4, R0, c[0x0][0x168], 0x1 ;  /* 0x00005a000006ba11 */ /* 0x000fc400078808ff */
        /* <DEDUP_REMOVED lines=25> */
.L_x_1261:
[----:B------:R-:W-:Y:S05]  /*7e00*/  BSYNC B0 ;  /* 0x0000000000007941 */ /* 0x000fea0003800000 */
.L_x_1260:
[----:B------:R-:W0:Y:S02]  /*7e10*/  LDGDEPBAR ;  /* 0x00000000000079af */ /* 0x000e240000000000 */
.L_x_1259:
[----:B------:R-:W3:Y:S04]  /*7e20*/  LDL.64 R230, [R1+0xf8] ;  /* 0x0000f80001e67983 */ /* 0x000ee80000100a00 */
[----:B------:R-:W4:Y:S01]  /*7e30*/  LDL.64 R228, [R1+0x10] ;  /* 0x0000100001e47983 */ /* 0x000f220000100a00 */
[----:B------:R-:W-:-:S04]  /*7e40*/  FMNMX.FTZ R0, R134, R11, !PT ;  /* 0x0000000b86007209 */ /* 0x000fc80007810000 */
[----:B------:R-:W-:-:S04]  /*7e50*/  FMNMX.FTZ R0, R180, R0, !PT ;  /* 0x00000000b4007209 */ /* 0x000fc80007810000 */
[----:B------:R-:W-:-:S04]  /*7e60*/  FMNMX.FTZ R0, R177, R0, !PT ;  /* 0x00000000b1007209 */ /* 0x000fc80007810000 */
        /* <DEDUP_REMOVED lines=11> */
[----:B------:R-:W-:-:S04]  /*7f20*/  FMNMX.FTZ R3, R174, R2, !PT ;  /* 0x00000002ae037209 */ /* 0x000fc80007810000 */
[----:B------:R-:W-:-:S04]  /*7f30*/  FMNMX.FTZ R3, R23, R3, !PT ;  /* 0x0000000317037209 */ /* 0x000fc80007810000 */
[----:B------:R-:W-:Y:S02]  /*7f40*/  FMNMX.FTZ R3, R22, R3, !PT ;  /* 0x0000000316037209 */ /* 0x000fe40007810000 */
[----:B------:R-:W-:Y:S01]  /*7f50*/  FMNMX.FTZ R2, R179, R4, !PT ;  /* 0x00000004b3027209 */ /* 0x000fe20007810000 */
[----:B------:R-:W1:Y:S01]  /*7f60*/  SHFL.BFLY PT, R5, R0, 0x2, 0x1f ;  /* 0x0c401f0000057f89 */ /* 0x000e6200000e0000 */
        /* <DEDUP_REMOVED lines=14> */
[----:B------:R-:W1:Y:S01]  /*8050*/  SHFL.BFLY PT, R187, R2, 0x2, 0x1f ;  /* 0x0c401f0002bb7f89 */ /* 0x000e6200000e0000 */
[----:B------:R-:W-:Y:S02]  /*8060*/  FMNMX.FTZ R5, R28, R4, !PT ;  /* 0x000000041c057209 */ /* 0x000fe40007810000 */
[----:B--2---:R-:W-:Y:S02]  /*8070*/  FMNMX.FTZ R4, R3, R10, !PT ;  /* 0x0000000a03047209 */ /* 0x004fe40007810000 */
[----:B------:R-:W-:-:S05]  /*8080*/  FMNMX.FTZ R3, R18, R5, !PT ;  /* 0x0000000512037209 */ /* 0x000fca0007810000 */
[----:B------:R-:W2:Y:S04]  /*8090*/  SHFL.BFLY PT, R10, R3, 0x2, 0x1f ;  /* 0x0c401f00030a7f89 */ /* 0x000ea800000e0000 */
[----:B------:R-:W2:Y:S04]  /*80a0*/  SHFL.BFLY PT, R189, R0, 0x1, 0x1f ;  /* 0x0c201f0000bd7f89 */ /* 0x000ea800000e0000 */
[----:B------:R-:W2:Y:S01]  /*80b0*/  SHFL.BFLY PT, R188, R4, 0x1, 0x1f ;  /* 0x0c201f0004bc7f89 */ /* 0x000ea200000e0000 */
[----:B-1----:R-:W-:-:S05]  /*80c0*/  FMNMX.FTZ R2, R2, R187, !PT ;  /* 0x000000bb02027209 */ /* 0x002fca0007810000 */
[----:B------:R-:W1:Y:S01]  /*80d0*/  SHFL.BFLY PT, R5, R2, 0x1, 0x1f ;  /* 0x0c201f0002057f89 */ /* 0x000e6200000e0000 */
[----:B--2---:R-:W-:-:S05]  /*80e0*/  FMNMX.FTZ R3, R3, R10, !PT ;  /* 0x0000000a03037209 */ /* 0x004fca0007810000 */
[----:B------:R-:W2:Y:S01]  /*80f0*/  SHFL.BFLY PT, R10, R3, 0x1, 0x1f ;  /* 0x0c201f00030a7f89 */ /* 0x000ea200000e0000 */
[----:B------:R-:W-:-:S04]  /*8100*/  FMNMX.FTZ R215, R0, R189, !PT ;  /* 0x000000bd00d77209 */ /* 0x000fc80007810000 */
[C---:B------:R-:W-:Y:S01]  /*8110*/  FSETP.NEU.FTZ.AND P1, PT, R215.reuse, -INF , PT ;  /* 0xff800000d700780b */ /* 0x040fe20003f3d000 */
[----:B------:R-:W-:Y:S01]  /*8120*/  FMUL.FTZ R0, R215, c[0x0][0x23c] ;  /* 0x00008f00d7007a20 */ /* 0x000fe20000410000 */
[----:B------:R-:W-:-:S04]  /*8130*/  FMNMX.FTZ R232, R4, R188, !PT ;  /* 0x000000bc04e87209 */ /* 0x000fc80007810000 */
[----:B------:R-:W-:Y:S02]  /*8140*/  FSEL R0, R0, RZ, P1 ;  /* 0x000000ff00007208 */ /* 0x000fe40000800000 */
[----:B-1----:R-:W-:Y:S01]  /*8150*/  FMNMX.FTZ R213, R2, R5, !PT ;  /* 0x0000000502d57209 */ /* 0x002fe20007810000 */
[----:B------:R-:W-:Y:S02]  /*8160*/  FMUL.FTZ R2, R232, c[0x0][0x23c] ;  /* 0x00008f00e8027a20 */ /* 0x000fe40000410000 */
[--C-:B------:R-:W-:Y:S01]  /*8170*/  FFMA.FTZ R187, R11, c[0x0][0x23c], -R0.reuse ;  /* 0x00008f000bbb7a23 */ /* 0x100fe20000010800 */
[----:B------:R-:W-:Y:S01]  /*8180*/  FSETP.NEU.FTZ.AND P5, PT, R213, -INF , PT ;  /* 0xff800000d500780b */ /* 0x000fe20003fbd000 */
[--C-:B------:R-:W-:Y:S02]  /*8190*/  FFMA.FTZ R180, R180, c[0x0][0x23c], -R0.reuse ;  /* 0x00008f00b4b47a23 */ /* 0x100fe40000010800 */
[--C-:B------:R-:W-:Y:S02]  /*81a0*/  FFMA.FTZ R188, R177, c[0x0][0x23c], -R0.reuse ;  /* 0x00008f00b1bc7a23 */ /* 0x100fe40000010800 */
[----:B------:R-:W-:-:S02]  /*81b0*/  FFMA.FTZ R189, R172, c[0x0][0x23c], -R0 ;  /* 0x00008f00acbd7a23 */ /* 0x000fc40000010800 */
[--C-:B------:R-:W-:Y:S02]  /*81c0*/  FFMA.FTZ R190, R27, c[0x0][0x23c], -R0.reuse ;  /* 0x00008f001bbe7a23 */ /* 0x100fe40000010800 */
[--C-:B------:R-:W-:Y:S02]  /*81d0*/  FFMA.FTZ R191, R21, c[0x0][0x23c], -R0.reuse ;  /* 0x00008f0015bf7a23 */ /* 0x100fe40000010800 */
[--C-:B------:R-:W-:Y:S02]  /*81e0*/  FFMA.FTZ R194, R19, c[0x0][0x23c], -R0.reuse ;  /* 0x00008f0013c27a23 */ /* 0x100fe40000010800 */
[----:B------:R-:W-:Y:S01]  /*81f0*/  FFMA.FTZ R195, R14, c[0x0][0x23c], -R0 ;  /* 0x00008f000ec37a23 */ /* 0x000fe20000010800 */
[----:B------:R-:W-:Y:S01]  /*8200*/  FSETP.NEU.FTZ.AND P4, PT, R232, -INF , PT ;  /* 0xff800000e800780b */ /* 0x000fe20003f9d000 */
[C---:B------:R-:W-:Y:S01]  /*8210*/  FMUL.FTZ R0, R213.reuse, c[0x0][0x23c] ;  /* 0x00008f00d5007a20 */ /* 0x040fe20000410000 */
[----:B------:R-:W-:Y:S02]  /*8220*/  FSEL R4, R213, RZ, P5 ;  /* 0x000000ffd5047208 */ /* 0x000fe40002800000 */
[----:B------:R-:W-:-:S02]  /*8230*/  FSEL R2, R2, RZ, P4 ;  /* 0x000000ff02027208 */ /* 0x000fc40002000000 */
[----:B------:R-:W-:Y:S01]  /*8240*/  FSEL R0, R0, RZ, P5 ;  /* 0x000000ff00007208 */ /* 0x000fe20002800000 */
[----:B------:R-:W-:Y:S01]  /*8250*/  ULOP3.LUT UR4, UR31, UR33, URZ, 0x3c, !UPT ;  /* 0x000000211f047292 */ /* 0x000fe2000f8e3c3f */
[----:B--2---:R-:W-:Y:S01]  /*8260*/  FMNMX.FTZ R214, R3, R10, !PT ;  /* 0x0000000a03d67209 */ /* 0x004fe20007810000 */
[----:B------:R-:W-:Y:S02]  /*8270*/  FADD.FTZ R5, R132, -R4 ;  /* 0x8000000484057221 */ /* 0x000fe40000010000 */
[--C-:B------:R-:W-:Y:S02]  /*8280*/  FFMA.FTZ R177, R13, c[0x0][0x23c], -R2.reuse ;  /* 0x00008f000db17a23 */ /* 0x100fe40000010802 */
[--C-:B------:R-:W-:Y:S02]  /*8290*/  FFMA.FTZ R192, R184, c[0x0][0x23c], -R2.reuse ;  /* 0x00008f00b8c07a23 */ /* 0x100fe40000010802 */
[--C-:B------:R-:W-:Y:S02]  /*82a0*/  FFMA.FTZ R198, R182, c[0x0][0x23c], -R2.reuse ;  /* 0x00008f00b6c67a23 */ /* 0x100fe40000010802 */
[----:B------:R-:W-:-:S02]  /*82b0*/  FFMA.FTZ R199, R175, c[0x0][0x23c], -R2 ;  /* 0x00008f00afc77a23 */ /* 0x000fc40000010802 */
[----:B------:R-:W-:Y:S02]  /*82c0*/  FFMA.FTZ R218, R174, c[0x0][0x23c], -R2 ;  /* 0x00008f00aeda7a23 */ /* 0x000fe40000010802 */
[----:B------:R-:W-:Y:S02]  /*82d0*/  FFMA.FTZ R4, R12, c[0x0][0x23c], -R0 ;  /* 0x00008f000c047a23 */ /* 0x000fe40000010800 */
[--C-:B------:R-:W-:Y:S02]  /*82e0*/  FFMA.FTZ R219, R23, c[0x0][0x23c], -R2.reuse ;  /* 0x00008f0017db7a23 */ /* 0x100fe40000010802 */
[--C-:B------:R-:W-:Y:S02]  /*82f0*/  FFMA.FTZ R223, R22, c[0x0][0x23c], -R2.reuse ;  /* 0x00008f0016df7a23 */ /* 0x100fe40000010802 */
[----:B------:R-:W-:Y:S01]  /*8300*/  FFMA.FTZ R222, R16, c[0x0][0x23c], -R2 ;  /* 0x00008f0010de7a23 */ /* 0x000fe20000010802 */
[C---:B------:R-:W-:Y:S01]  /*8310*/  FSETP.NEU.FTZ.AND P5, PT, R214.reuse, -INF , PT ;  /* 0xff800000d600780b */ /* 0x040fe20003fbd000 */
[----:B------:R-:W-:-:S02]  /*8320*/  FMUL.FTZ R2, R214, c[0x0][0x23c] ;  /* 0x00008f00d6027a20 */ /* 0x000fc40000410000 */
[--C-:B------:R-:W-:Y:S02]  /*8330*/  FFMA.FTZ R183, R183, c[0x0][0x23c], -R0.reuse ;  /* 0x00008f00b7b77a23 */ /* 0x100fe40000010800 */
[--C-:B------:R-:W-:Y:S02]  /*8340*/  FFMA.FTZ R196, R179, c[0x0][0x23c], -R0.reuse ;  /* 0x00008f00b3c47a23 */ /* 0x100fe40000010800 */
[--C-:B------:R-:W-:Y:S02]  /*8350*/  FFMA.FTZ R197, R176, c[0x0][0x23c], -R0.reuse ;  /* 0x00008f00b0c57a23 */ /* 0x100fe40000010800 */
[--C-:B------:R-:W-:Y:S02]  /*8360*/  FFMA.FTZ R216, R29, c[0x0][0x23c], -R0.reuse ;  /* 0x00008f001dd87a23 */ /* 0x100fe40000010800 */
[--C-:B------:R-:W-:Y:S02]  /*8370*/  FFMA.FTZ R217, R26, c[0x0][0x23c], -R0.reuse ;  /* 0x00008f001ad97a23 */ /* 0x100fe40000010800 */
[----:B------:R-:W-:-:S02]  /*8380*/  FFMA.FTZ R220, R20, c[0x0][0x23c], -R0 ;  /* 0x00008f0014dc7a23 */ /* 0x000fc40000010800 */
[----:B------:R-:W-:Y:S01]  /*8390*/  FFMA.FTZ R221, R17, c[0x0][0x23c], -R0 ;  /* 0x00008f0011dd7a23 */ /* 0x000fe20000010800 */
[----:B------:R-:W-:Y:S01]  /*83a0*/  LOP3.LUT R0, R247, UR4, RZ, 0x3c, !PT ;  /* 0x00000004f7007c12 */ /* 0x000fe2000f8e3cff */
[----:B------:R1:W-:Y:S01]  /*83b0*/  MUFU.EX2 R11, R4 ;  /* 0x00000004000b7308 */ /* 0x0003e20000000800 */
[----:B------:R-:W-:-:S03]  /*83c0*/  FSEL R2, R2, RZ, P5 ;  /* 0x000000ff02027208 */ /* 0x000fc60002800000 */
[----:B------:R-:W-:-:S04]  /*83d0*/  IMAD.WIDE.U32 R224, R0, -0x326172a9, RZ ;  /* 0xcd9e8d5700e07825 */ /* 0x000fc800078e00ff */
[----:B------:R-:W2:Y:S01]  /*83e0*/  MUFU.EX2 R183, R183 ;  /* 0x000000b700b77308 */ /* 0x000ea20000000800 */
[--C-:B------:R-:W-:Y:S02]  /*83f0*/  FFMA.FTZ R132, R185, c[0x0][0x23c], -R2.reuse ;  /* 0x00008f00b9847a23 */ /* 0x100fe40000010802 */
[----:B-1----:R-:W-:Y:S02]  /*8400*/  FMUL.FTZ R4, R5, c[0x0][0x23c] ;  /* 0x00008f0005047a20 */ /* 0x002fe40000410000 */
[--C-:B------:R-:W-:Y:S02]  /*8410*/  FFMA.FTZ R15, R15, c[0x0][0x23c], -R2.reuse ;  /* 0x00008f000f0f7a23 */ /* 0x100fe40000010802 */
[--C-:B------:R-:W-:Y:S02]  /*8420*/  FFMA.FTZ R186, R186, c[0x0][0x23c], -R2.reuse ;  /* 0x00008f00baba7a23 */ /* 0x100fe40000010802 */
[----:B------:R-:W1:Y:S01]  /*8430*/  MUFU.EX2 R4, R4 ;  /* 0x0000000400047308 */ /* 0x000e620000000800 */
[----:B------:R-:W-:-:S02]  /*8440*/  FFMA.FTZ R172, R181, c[0x0][0x23c], -R2 ;  /* 0x00008f00b5ac7a23 */ /* 0x000fc40000010802 */
[--C-:B------:R-:W-:Y:S02]  /*8450*/  FFMA.FTZ R178, R178, c[0x0][0x23c], -R2.reuse ;  /* 0x00008f00b2b27a23 */ /* 0x100fe40000010802 */
[--C-:B------:R-:W-:Y:S02]  /*8460*/  FFMA.FTZ R173, R173, c[0x0][0x23c], -R2.reuse ;  /* 0x00008f00adad7a23 */ /* 0x100fe40000010802 */
[--C-:B------:R-:W-:Y:S02]  /*8470*/  FFMA.FTZ R176, R28, c[0x0][0x23c], -R2.reuse ;  /* 0x00008f001cb07a23 */ /* 0x100fe40000010802 */
[----:B------:R-:W-:Y:S01]  /*8480*/  FFMA.FTZ R185, R18, c[0x0][0x23c], -R2 ;  /* 0x00008f0012b97a23 */ /* 0x000fe20000010802 */
[----:B------:R-:W-:Y:S02]  /*8490*/  FSEL R0, R214, RZ, P5 ;  /* 0x000000ffd6007208 */ /* 0x000fe40002800000 */
[----:B--2---:R-:W-:-:S03]  /*84a0*/  F2FP.PACK_AB R193, R183, R11 ;  /* 0x0000000bb7c1723e */ /* 0x004fc600000000ff */
[----:B------:R-:W-:Y:S01]  /*84b0*/  FADD.FTZ R5, R135, -R0 ;  /* 0x8000000087057221 */ /* 0x000fe20000010000 */
[----:B------:R-:W-:Y:S01]  /*84c0*/  LOP3.LUT R0, R243, UR13, R224, 0x96, !PT ;  /* 0x0000000df3007c12 */ /* 0x000fe2000f8e96e0 */
[----:B-1----:R-:W-:-:S04]  /*84d0*/  FFMA.FTZ R244, R244, R4, R11 ;  /* 0x00000004f4f47223 */ /* 0x002fc8000001000b */
[----:B------:R-:W-:Y:S01]  /*84e0*/  IMAD.WIDE.U32 R16, R0, -0x2daee0ad, RZ ;  /* 0xd2511f5300107825 */ /* 0x000fe200078e00ff */
[----:B---3--:R-:W-:-:S05]  /*84f0*/  LOP3.LUT R2, R225, UR14, R230, 0x96, !PT ;  /* 0x0000000ee1027c12 */ /* 0x008fca000f8e96e6 */
[----:B------:R-:W-:-:S05]  /*8500*/  IMAD.WIDE.U32 R2, R2, -0x2daee0ad, RZ ;  /* 0xd2511f5302027825 */ /* 0x000fca00078e00ff */
[----:B----4-:R-:W-:-:S05]  /*8510*/  LOP3.LUT R10, R3, UR12, R228, 0x96, !PT ;  /* 0x0000000c030a7c12 */ /* 0x010fca000f8e96e4 */
[----:B------:R-:W-:Y:S01]  /*8520*/  IMAD.WIDE.U32 R10, R10, -0x326172a9, RZ ;  /* 0xcd9e8d570a0a7825 */ /* 0x000fe200078e00ff */
[----:B------:R-:W-:-:S04]  /*8530*/  LOP3.LUT R0, R17, UR10, R2, 0x96, !PT ;  /* 0x0000000a11007c12 */ /* 0x000fc8000f8e9602 */
[----:B------:R-:W-:-:S05]  /*8540*/  LOP3.LUT R3, R11, UR11, R242, 0x96, !PT ;  /* 0x0000000b0b037c12 */ /* 0x000fca000f8e96f2 */
        /* <DEDUP_REMOVED lines=9> */
[----:B------:R-:W-:-:S04]  /*85e0*/  LOP3.LUT R2, R11, UR15, R2, 0x96, !PT ;  /* 0x0000000f0b027c12 */ /* 0x000fc8000f8e9602 */
[----:B------:R-:W-:-:S04]  /*85f0*/  LOP3.LUT R3, R2, 0xffff, RZ, 0xc0, !PT ;  /* 0x0000ffff02037812 */ /* 0x000fc800078ec0ff */
[----:B------:R-:W-:-:S04]  /*8600*/  SHF.R.U32.HI R3, RZ, 0x8, R3 ;  /* 0x00000008ff037819 */ /* 0x000fc80000011603 */
[----:B------:R-:W-:-:S04]  /*8610*/  LOP3.LUT R3, R3, 0xffff, RZ, 0xc0, !PT ;  /* 0x0000ffff03037812 */ /* 0x000fc800078ec0ff */
[----:B------:R-:W-:Y:S02]  /*8620*/  ISETP.GE.U32.AND P5, PT, R237, R3, PT ;  /* 0x00000003ed00720c */ /* 0x000fe40003fa6070 */
[----:B------:R-:W-:Y:S01]  /*8630*/  LOP3.LUT R3, R2, 0xff, RZ, 0xc0, !PT ;  /* 0x000000ff02037812 */ /* 0x000fe200078ec0ff */
[----:B------:R-:W-:Y:S01]  /*8640*/  FMUL.FTZ R0, R5, c[0x0][0x23c] ;  /* 0x00008f0005007a20 */ /* 0x000fe20000410000 */
[----:B------:R-:W-:Y:S02]  /*8650*/  FSEL R5, R215, RZ, P1 ;  /* 0x000000ffd7057208 */ /* 0x000fe40000800000 */
[----:B------:R-:W-:Y:S02]  /*8660*/  ISETP.GE.U32.AND P6, PT, R237, R3, PT ;  /* 0x00000003ed00720c */ /* 0x000fe40003fc6070 */
[--C-:B------:R-:W-:Y:S02]  /*8670*/  SHF.R.U32.HI R3, RZ, 0x18, R2.reuse ;  /* 0x00000018ff037819 */ /* 0x100fe40000011602 */
[----:B------:R-:W-:-:S02]  /*8680*/  SHF.R.U32.HI R2, RZ, 0x10, R2 ;  /* 0x00000010ff027819 */ /* 0x000fc40000011602 */
[----:B------:R-:W-:Y:S01]  /*8690*/  ISETP.GE.U32.AND P1, PT, R237, R3, PT ;  /* 0x00000003ed00720c */ /* 0x000fe20003f26070 */
[----:B------:R-:W-:Y:S01]  /*86a0*/  FADD.FTZ R3, R134, -R5 ;  /* 0x8000000586037221 */ /* 0x000fe20000010000 */
[----:B------:R-:W-:-:S03]  /*86b0*/  LOP3.LUT R2, R2, 0xff, RZ, 0xc0, !PT ;  /* 0x000000ff02027812 */ /* 0x000fc600078ec0ff */
[----:B------:R-:W-:Y:S01]  /*86c0*/  FMUL.FTZ R5, R3, c[0x0][0x23c] ;  /* 0x00008f0003057a20 */ /* 0x000fe20000410000 */
[----:B------:R-:W-:Y:S01]  /*86d0*/  FSEL R3, R232, RZ, P4 ;  /* 0x000000ffe8037208 */ /* 0x000fe20002000000 */
[----:B------:R-:W1:Y:S01]  /*86e0*/  MUFU.EX2 R0, R0 ;  /* 0x0000000000007308 */ /* 0x000e620000000800 */
[----:B------:R-:W-:Y:S01]  /*86f0*/  ISETP.GE.U32.AND P4, PT, R237, R2, PT ;  /* 0x00000002ed00720c */ /* 0x000fe20003f86070 */
[----:B------:R-:W-:Y:S06]  /*8700*/  STL [R1+0x134], R205 ;  /* 0x000134cd01007387 */ /* 0x000fec0000100800 */
[----:B------:R-:W2:Y:S01]  /*8710*/  MUFU.EX2 R2, R5 ;  /* 0x0000000500027308 */ /* 0x000ea20000000800 */
[----:B------:R-:W-:Y:S04]  /*8720*/  STL [R1+0x130], R212 ;  /* 0x000130d401007387 */ /* 0x000fe80000100800 */
[----:B------:R-:W-:Y:S04]  /*8730*/  STL [R1+0x12c], R211 ;  /* 0x00012cd301007387 */ /* 0x000fe80000100800 */
[----:B------:R-:W-:Y:S04]  /*8740*/  STL [R1+0x128], R210 ;  /* 0x000128d201007387 */ /* 0x000fe80000100800 */
[----:B------:R-:W-:Y:S04]  /*8750*/  STL [R1+0x124], R209 ;  /* 0x000124d101007387 */ /* 0x000fe80000100800 */
[----:B------:R-:W-:Y:S04]  /*8760*/  STL [R1+0x120], R208 ;  /* 0x000120d001007387 */ /* 0x000fe80000100800 */
[----:B------:R-:W-:Y:S04]  /*8770*/  STL [R1+0x11c], R207 ;  /* 0x00011ccf01007387 */ /* 0x000fe80000100800 */
[----:B------:R1:W-:Y:S04]  /*8780*/  STL [R1+0x118], R204 ;  /* 0x000118cc01007387 */ /* 0x0003e80000100800 */
[----:B------:R3:W-:Y:S04]  /*8790*/  STL [R1+0x114], R202 ;  /* 0x000114ca01007387 */ /* 0x0007e80000100800 */
[----:B------:R-:W-:Y:S04]  /*87a0*/  STL [R1+0x110], R200 ;  /* 0x000110c801007387 */ /* 0x000fe80000100800 */
[----:B------:R4:W-:Y:S04]  /*87b0*/  STL [R1+0x10c], R139 ;  /* 0x00010c8b01007387 */ /* 0x0009e80000100800 */
[----:B------:R4:W-:Y:S04]  /*87c0*/  STL [R1+0x108], R138 ;  /* 0x0001088a01007387 */ /* 0x0009e80000100800 */
[----:B------:R4:W-:Y:S01]  /*87d0*/  STL [R1+0x104], R137 ;  /* 0x0001048901007387 */ /* 0x0009e20000100800 */
[----:B-1----:R-:W-:-:S03]  /*87e0*/  FMUL.FTZ R204, R81, R0 ;  /* 0x0000000051cc7220 */ /* 0x002fc60000410000 */
[----:B------:R1:W-:Y:S01]  /*87f0*/  STL [R1+0x100], R136 ;  /* 0x0001008801007387 */ /* 0x0003e20000100800 */
[-C--:B--2---:R-:W-:Y:S02]  /*8800*/  FMUL.FTZ R81, R115, R2.reuse ;  /* 0x0000000273517220 */ /* 0x084fe40000410000 */
[-C--:B---3--:R-:W-:Y:S02]  /*8810*/  FMUL.FTZ R202, R82, R2.reuse ;  /* 0x0000000252ca7220 */ /* 0x088fe40000410000 */
[----:B------:R-:W-:Y:S02]  /*8820*/  FMUL.FTZ R82, R114, R2 ;  /* 0x0000000272527220 */ /* 0x000fe40000410000 */
[-C--:B------:R-:W-:Y:S02]  /*8830*/  FMUL.FTZ R114, R58, R4.reuse ;  /* 0x000000043a727220 */ /* 0x080fe40000410000 */
[----:B------:R-:W-:Y:S02]  /*8840*/  FMUL.FTZ R115, R59, R4 ;  /* 0x000000043b737220 */ /* 0x000fe40000410000 */
[----:B------:R-:W2:Y:S01]  /*8850*/  LDL.LU.64 R58, [R1+0xc8] ;  /* 0x0000c800013a7983 */ /* 0x000ea20000300a00 */
[----:B------:R-:W3:Y:S08]  /*8860*/  MUFU.EX2 R17, R15 ;  /* 0x0000000f00117308 */ /* 0x000ef00000000800 */
[----:B------:R-:W1:Y:S01]  /*8870*/  MUFU.EX2 R15, R186 ;  /* 0x000000ba000f7308 */ /* 0x000e620000000800 */
[----:B---3--:R-:W-:-:S07]  /*8880*/  FFMA.FTZ R235, R235, R0, R17 ;  /* 0x00000000ebeb7223 */ /* 0x008fce0000010011 */
[----:B------:R-:W-:Y:S01]  /*8890*/  MUFU.EX2 R134, R180 ;  /* 0x000000b400867308 */ /* 0x000fe20000000800 */
[C---:B-1----:R-:W-:Y:S01]  /*88a0*/  FADD.FTZ R135, R15.reuse, R235 ;  /* 0x000000eb0f877221 */ /* 0x042fe20000010000 */
[----:B------:R-:W-:-:S06]  /*88b0*/  F2FP.PACK_AB R15, R15, R17 ;  /* 0x000000110f0f723e */ /* 0x000fcc00000000ff */
[----:B------:R-:W1:Y:S01]  /*88c0*/  MUFU.EX2 R17, R187 ;  /* 0x000000bb00117308 */ /* 0x000e620000000800 */
[-C--:B------:R-:W-:Y:S01]  /*88d0*/  FMUL.FTZ R152, R152, R0.reuse ;  /* 0x0000000098987220 */ /* 0x080fe20000410000 */
[----:B------:R-:W-:Y:S01]  /*88e0*/  PRMT R19, R15, 0x7610, R19 ;  /* 0x000076100f137816 */ /* 0x000fe20000000013 */
        /* <DEDUP_REMOVED lines=20> */
[-C--:B----4-:R-:W-:Y:S02]  /*8a30*/  FMUL.FTZ R139, R96, R0.reuse ;  /* 0x00000000608b7220 */ /* 0x090fe40000410000 */
        /* <DEDUP_REMOVED lines=9> */
[----:B-1----:R-:W-:Y:S01]  /*8ad0*/  F2FP.PACK_AB R0, R134, R17 ;  /* 0x000000118600723e */ /* 0x002fe200000000ff */
[----:B------:R-:W-:Y:S01]  /*8ae0*/  FFMA.FTZ R48, R239, R2, R17 ;  /* 0x00000002ef307223 */ /* 0x000fe20000010011 */
[----:B------:R-:W-:Y:S01]  /*8af0*/  @!P6 HADD2 R69, -R19.H0_H0, -RZ.H0_H0 ;  /* 0xa00000ff1345e230 */ /* 0x000fe20000000900 */
[----:B------:R-:W-:Y:S02]  /*8b00*/  PRMT R15, R15, 0x7632, R15 ;  /* 0x000076320f0f7816 */ /* 0x000fe4000000000f */
[C---:B------:R-:W-:Y:S02]  /*8b10*/  PRMT R17, R0.reuse, 0x7632, R17 ;  /* 0x0000763200117816 */ /* 0x040fe40000000011 */
[----:B------:R-:W-:Y:S01]  /*8b20*/  PRMT R18, R0, 0x7610, R18 ;  /* 0x0000761000127816 */ /* 0x000fe20000000012 */
[----:B------:R-:W-:Y:S01]  /*8b30*/  FADD.FTZ R0, R133, -R3 ;  /* 0x8000000385007221 */ /* 0x000fe20000010000 */
[----:B------:R-:W-:-:S02]  /*8b40*/  LOP3.LUT R3, R10, 0xff, RZ, 0xc0, !PT ;  /* 0x000000ff0a037812 */ /* 0x000fc400078ec0ff */
[----:B------:R-:W-:Y:S02]  /*8b50*/  PRMT R80, R19, 0x5410, R15 ;  /* 0x0000541013507816 */ /* 0x000fe4000000000f */
[----:B------:R-:W-:Y:S01]  /*8b60*/  @!P6 PRMT R19, R69, 0x5410, RZ ;  /* 0x000054104513e816 */ /* 0x000fe200000000ff */
[----:B------:R-:W-:Y:S01]  /*8b70*/  @!P5 HADD2 R68, -R15.H0_H0, -RZ.H0_H0 ;  /* 0xa00000ff0f44d230 */ /* 0x000fe20000000900 */
[----:B------:R-:W-:Y:S01]  /*8b80*/  ISETP.GE.U32.AND P6, PT, R237, R3, PT ;  /* 0x00000003ed00720c */ /* 0x000fe20003fc6070 */
[----:B------:R-:W-:Y:S01]  /*8b90*/  FMUL.FTZ R0, R0, c[0x0][0x23c] ;  /* 0x00008f0000007a20 */ /* 0x000fe20000410000 */
[--C-:B------:R-:W-:Y:S01]  /*8ba0*/  SHF.R.U32.HI R3, RZ, 0x10, R10.reuse ;  /* 0x00000010ff037819 */ /* 0x100fe2000001160a */
[----:B------:R-:W-:Y:S01]  /*8bb0*/  @!P4 HADD2 R65, -R18.H0_H0, -RZ.H0_H0 ;  /* 0xa00000ff1241c230 */ /* 0x000fe20000000900 */
[----:B------:R-:W-:Y:S01]  /*8bc0*/  SHF.R.U32.HI R5, RZ, 0x18, R10 ;  /* 0x00000018ff057819 */ /* 0x000fe2000001160a */
[-C--:B------:R-:W-:Y:S01]  /*8bd0*/  FMUL.FTZ R69, R143, R2.reuse ;  /* 0x000000028f457220 */ /* 0x080fe20000410000 */
[----:B------:R-:W-:Y:S01]  /*8be0*/  LOP3.LUT R3, R3, 0xff, RZ, 0xc0, !PT ;  /* 0x000000ff03037812 */ /* 0x000fe200078ec0ff */
[----:B------:R-:W1:Y:S01]  /*8bf0*/  MUFU.EX2 R0, R0 ;  /* 0x0000000000007308 */ /* 0x000e620000000800 */
[----:B------:R-:W-:Y:S01]  /*8c00*/  @!P5 PRMT R15, R68, 0x5410, RZ ;  /* 0x00005410440fd816 */ /* 0x000fe200000000ff */
[----:B------:R-:W-:Y:S01]  /*8c10*/  FMUL.FTZ R208, R66, R2 ;  /* 0x0000000242d07220 */ /* 0x000fe20000410000 */
[----:B------:R-:W-:Y:S01]  /*8c20*/  LOP3.LUT R11, R10, 0xffff, RZ, 0xc0, !PT ;  /* 0x0000ffff0a0b7812 */ /* 0x000fe200078ec0ff */
[----:B------:R-:W-:Y:S01]  /*8c30*/  IMAD.MOV.U32 R66, RZ, RZ, R69 ;  /* 0x000000ffff427224 */ /* 0x000fe200078e0045 */
[----:B------:R-:W-:-:S02]  /*8c40*/  PRMT R68, R18, 0x5410, R17 ;  /* 0x0000541012447816 */ /* 0x000fc40000000011 */
[----:B------:R-:W-:Y:S01]  /*8c50*/  ISETP.GE.U32.AND P5, PT, R237, R5, PT ;  /* 0x00000005ed00720c */ /* 0x000fe20003fa6070 */
[----:B------:R-:W-:Y:S01]  /*8c60*/  MUFU.EX2 R69, R172 ;  /* 0x000000ac00457308 */ /* 0x000fe20000000800 */
[----:B------:R-:W-:Y:S02]  /*8c70*/  @!P4 PRMT R18, R65, 0x5410, RZ ;  /* 0x000054104112c816 */ /* 0x000fe400000000ff */
[----:B------:R-:W-:Y:S02]  /*8c80*/  ISETP.GE.U32.AND P4, PT, R237, R3, PT ;  /* 0x00000003ed00720c */ /* 0x000fe40003f86070 */
[----:B------:R-:W-:-:S03]  /*8c90*/  SHF.R.U32.HI R3, RZ, 0x8, R11 ;  /* 0x00000008ff037819 */ /* 0x000fc6000001160b */
[----:B------:R-:W3:Y:S01]  /*8ca0*/  MUFU.EX2 R5, R132 ;  /* 0x0000008400057308 */ /* 0x000ee20000000800 */
[----:B------:R-:W-:Y:S01]  /*8cb0*/  @!P1 HADD2 R64, -R17.H0_H0, -RZ.H0_H0 ;  /* 0xa00000ff11409230 */ /* 0x000fe20000000900 */
[----:B------:R-:W-:Y:S01]  /*8cc0*/  LOP3.LUT R3, R3, 0xffff, RZ, 0xc0, !PT ;  /* 0x0000ffff03037812 */ /* 0x000fe200078ec0ff */
[----:B------:R-:W-:Y:S02]  /*8cd0*/  IMAD.MOV.U32 R129, RZ, RZ, R226 ;  /* 0x000000ffff817224 */ /* 0x000fe400078e00e2 */
[-C--:B------:R-:W-:Y:S01]  /*8ce0*/  FMUL.FTZ R226, R102, R2.reuse ;  /* 0x0000000266e27220 */ /* 0x080fe20000410000 */
[----:B------:R-:W-:Y:S01]  /*8cf0*/  @!P1 PRMT R17, R64, 0x5410, RZ ;  /* 0x0000541040119816 */ /* 0x000fe200000000ff */
[----:B------:R-:W4:Y:S01]  /*8d00*/  LDC.U8 R102, c[0x0][0x2d8] ;  /* 0x0000b600ff667b82 */ /* 0x000f220000000000 */
[----:B------:R-:W3:Y:S01]  /*8d10*/  MUFU.EX2 R65, R177 ;  /* 0x000000b100417308 */ /* 0x000ee20000000800 */
[----:B------:R-:W-:Y:S01]  /*8d20*/  ISETP.GE.U32.AND P1, PT, R237, R3, PT ;  /* 0x00000003ed00720c */ /* 0x000fe20003f26070 */
[----:B------:R-:W-:-:S02]  /*8d30*/  FMUL.FTZ R3, R142, R2 ;  /* 0x000000028e037220 */ /* 0x000fc40000410000 */
[-C--:B------:R-:W-:Y:S02]  /*8d40*/  FMUL.FTZ R97, R39, R2.reuse ;  /* 0x0000000227617220 */ /* 0x080fe40000410000 */
[----:B------:R-:W-:Y:S02]  /*8d50*/  IMAD.MOV.U32 R239, RZ, RZ, R116 ;  /* 0x000000ffffef7224 */ /* 0x000fe400078e0074 */
[----:B------:R4:W-:Y:S01]  /*8d60*/  MUFU.EX2 R64, R188 ;  /* 0x000000bc00407308 */ /* 0x0009e20000000800 */
[-C--:B------:R-:W-:Y:S02]  /*8d70*/  FMUL.FTZ R250, R150, R2.reuse ;  /* 0x0000000296fa7220 */ /* 0x080fe40000410000 */
[----:B------:R-:W-:Y:S02]  /*8d80*/  FMUL.FTZ R251, R151, R2 ;  /* 0x0000000297fb7220 */ /* 0x000fe40000410000 */
[----:B-1----:R-:W-:Y:S02]  /*8d90*/  FMUL.FTZ R116, R60, R0 ;  /* 0x000000003c747220 */ /* 0x002fe40000410000 */
[----:B------:R-:W-:Y:S01]  /*8da0*/  IMAD.MOV.U32 R150, RZ, RZ, R234 ;  /* 0x000000ffff967224 */ /* 0x000fe200078e00ea */
[----:B------:R-:W1:Y:S01]  /*8db0*/  MUFU.EX2 R39, R189 ;  /* 0x000000bd00277308 */ /* 0x000e620000000800 */
[----:B------:R-:W-:-:S02]  /*8dc0*/  IMAD.MOV.U32 R151, RZ, RZ, R233 ;  /* 0x000000ffff977224 */ /* 0x000fc400078e00e9 */
[----:B---3--:R-:W-:Y:S01]  /*8dd0*/  FADD.FTZ R60, R5, R135 ;  /* 0x00000087053c7221 */ /* 0x008fe20000010000 */
[----:B------:R-:W-:Y:S01]  /*8de0*/  F2FP.PACK_AB R5, R69, R5 ;  /* 0x000000054505723e */ /* 0x000fe200000000ff */
[----:B------:R-:W-:Y:S02]  /*8df0*/  IMAD.MOV.U32 R234, RZ, RZ, R230 ;  /* 0x000000ffffea7224 */ /* 0x000fe400078e00e6 */
[-C--:B----4-:R-:W-:Y:S02]  /*8e00*/  FMUL.FTZ R188, R67, R2.reuse ;  /* 0x0000000243bc7220 */ /* 0x090fe40000410000 */
[----:B------:R-:W-:Y:S02]  /*8e10*/  IMAD.MOV.U32 R67, RZ, RZ, R3 ;  /* 0x000000ffff437224 */ /* 0x000fe400078e0003 */
[----:B------:R-:W-:Y:S02]  /*8e20*/  IMAD.MOV.U32 R235, RZ, RZ, R231 ;  /* 0x000000ffffeb7224 */ /* 0x000fe400078e00e7 */
[----:B------:R-:W-:-:S02]  /*8e30*/  FMUL.FTZ R233, R51, R2 ;  /* 0x0000000233e97220 */ /* 0x000fc40000410000 */
[-C--:B------:R-:W-:Y:S02]  /*8e40*/  FMUL.FTZ R96, R70, R2.reuse ;  /* 0x0000000246607220 */ /* 0x080fe40000410000 */
[-C--:B------:R-:W-:Y:S02]  /*8e50*/  FMUL.FTZ R187, R71, R2.reuse ;  /* 0x0000000247bb7220 */ /* 0x080fe40000410000 */
        /* <DEDUP_REMOVED lines=18> */
[----:B------:R-:W-:Y:S02]  /*8f80*/  FMUL.FTZ R131, R131, R2 ;  /* 0x0000000283837220 */ /* 0x000fe40000410000 */
[----:B------:R-:W-:Y:S02]  /*8f90*/  FMUL.FTZ R148, R76, R0 ;  /* 0x000000004c947220 */ /* 0x000fe40000410000 */
[----:B------:R-:W-:Y:S01]  /*8fa0*/  IMAD.WIDE.U32 R2, R16, -0x2daee0ad, RZ ;  /* 0xd2511f5310027825 */ /* 0x000fe200078e00ff */
[----:B------:R-:W-:-:S03]  /*8fb0*/  PRMT R16, R5, 0x7610, R16 ;  /* 0x0000761005107816 */ /* 0x000fc60000000010 */
[----:B------:R-:W-:Y:S01]  /*8fc0*/  IMAD.MOV.U32 R76, RZ, RZ, R67 ;  /* 0x000000ffff4c7224 */ /* 0x000fe200078e0043 */
[----:B------:R-:W-:Y:S01]  /*8fd0*/  MOV R83, R113 ;  /* 0x0000007100537202 */ /* 0x000fe20000000f00 */
[----:B------:R3:W-:Y:S01]  /*8fe0*/  MUFU.EX2 R67, R191 ;  /* 0x000000bf00437308 */ /* 0x0007e20000000800 */
[----:B------:R-:W-:Y:S02]  /*8ff0*/  IMAD.MOV.U32 R142, RZ, RZ, R228 ;  /* 0x000000ffff8e7224 */ /* 0x000fe400078e00e4 */
[----:B------:R-:W-:Y:S02]  /*9000*/  IMAD.MOV.U32 R143, RZ, RZ, R229 ;  /* 0x000000ffff8f7224 */ /* 0x000fe400078e00e5 */
[----:B------:R-:W-:Y:S02]  /*9010*/  IMAD.MOV.U32 R86, RZ, RZ, R141 ;  /* 0x000000ffff567224 */ /* 0x000fe400078e008d */
[----:B------:R-:W-:Y:S02]  /*9020*/  IMAD.MOV.U32 R87, RZ, RZ, R140 ;  /* 0x000000ffff577224 */ /* 0x000fe400078e008c */
[----:B------:R-:W-:-:S02]  /*9030*/  IMAD.MOV.U32 R99, RZ, RZ, R112 ;  /* 0x000000ffff637224 */ /* 0x000fc400078e0070 */
[----:B------:R-:W-:Y:S02]  /*9040*/  IMAD.MOV.U32 R98, RZ, RZ, R117 ;  /* 0x000000ffff627224 */ /* 0x000fe400078e0075 */
[-C--:B------:R-:W-:Y:S02]  /*9050*/  FFMA.FTZ R38, R241, R0.reuse, R65 ;  /* 0x00000000f1267223 */ /* 0x080fe40000010041 */
[-C--:B------:R-:W-:Y:S01]  /*9060*/  FMUL.FTZ R168, R168, R0.reuse ;  /* 0x00000000a8a87220 */ /* 0x080fe20000410000 */
[----:B---3--:R-:W3:Y:S01]  /*9070*/  LDC.U8 R191, c[0x0][0x2d8] ;  /* 0x0000b600ffbf7b82 */ /* 0x008ee20000000000 */
        /* <DEDUP_REMOVED lines=30> */
[----:B------:R-:W-:Y:S01]  /*9260*/  @!P6 HADD2 R21, -R16.H0_H0, -RZ.H0_H0 ;  /* 0xa00000ff1015e230 */ /* 0x000fe20000000900 */
[----:B------:R-:W-:Y:S02]  /*9270*/  PRMT R184, R5, 0x7632, R184 ;  /* 0x0000763205b87816 */ /* 0x000fe400000000b8 */
[----:B------:R-:W-:Y:S02]  /*9280*/  LOP3.LUT R5, R0, 0xff, RZ, 0xc0, !PT ;  /* 0x000000ff00057812 */ /* 0x000fe400078ec0ff */
[----:B------:R-:W-:Y:S01]  /*9290*/  PRMT R57, R16, 0x5410, R184 ;  /* 0x0000541010397816 */ /* 0x000fe200000000b8 */
[----:B------:R-:W-:Y:S01]  /*92a0*/  @!P1 HADD2 R23, -R184.H0_H0, -RZ.H0_H0 ;  /* 0xa00000ffb8179230 */ /* 0x000fe20000000900 */
[----:B------:R-:W-:-:S02]  /*92b0*/  @!P6 PRMT R16, R21, 0x5410, RZ ;  /* 0x000054101510e816 */ /* 0x000fc400000000ff */
[----:B-1----:R-:W-:Y:S02]  /*92c0*/  F2FP.PACK_AB R10, R39, R64 ;  /* 0x00000040270a723e */ /* 0x002fe400000000ff */
[----:B------:R-:W-:Y:S01]  /*92d0*/  ISETP.GE.U32.AND P6, PT, R102, R5, PT ;  /* 0x000000056600720c */ /* 0x000fe20003fc6070 */
[----:B------:R-:W-:Y:S01]  /*92e0*/  FADD.FTZ R244, R183, R244 ;  /* 0x000000f4b7f47221 */ /* 0x000fe20000010000 */
[----:B------:R-:W-:Y:S02]  /*92f0*/  SHF.R.U32.HI R5, RZ, 0x18, R0 ;  /* 0x00000018ff057819 */ /* 0x000fe40000011600 */
[----:B------:R-:W-:Y:S02]  /*9300*/  PRMT R183, R10, 0x7610, R183 ;  /* 0x000076100ab77816 */ /* 0x000fe400000000b7 */
[----:B------:R-:W-:Y:S02]  /*9310*/  @!P1 PRMT R184, R23, 0x5410, RZ ;  /* 0x0000541017b89816 */ /* 0x000fe400000000ff */
[----:B------:R-:W-:-:S02]  /*9320*/  ISETP.GE.U32.AND P1, PT, R102, R5, PT ;  /* 0x000000056600720c */ /* 0x000fc40003f26070 */
[----:B------:R-:W-:Y:S01]  /*9330*/  SHF.R.U32.HI R5, RZ, 0x10, R0 ;  /* 0x00000010ff057819 */ /* 0x000fe20000011600 */
[----:B------:R-:W-:Y:S01]  /*9340*/  @!P4 HADD2 R27, -R183.H0_H0, -RZ.H0_H0 ;  /* 0xa00000ffb71bc230 */ /* 0x000fe20000000900 */
[----:B------:R-:W-:Y:S02]  /*9350*/  PRMT R182, R10, 0x7632, R182 ;  /* 0x000076320ab67816 */ /* 0x000fe400000000b6 */
[----:B------:R-:W-:Y:S01]  /*9360*/  LOP3.LUT R5, R5, 0xff, RZ, 0xc0, !PT ;  /* 0x000000ff05057812 */ /* 0x000fe200078ec0ff */
[----:B------:R-:W-:Y:S01]  /*9370*/  IMAD.MOV.U32 R130, RZ, RZ, R119 ;  /* 0x000000ffff827224 */ /* 0x000fe200078e0077 */
[----:B------:R-:W-:Y:S01]  /*9380*/  PRMT R56, R183, 0x5410, R182 ;  /* 0x00005410b7387816 */ /* 0x000fe200000000b6 */
[-C--:B------:R-:W-:Y:S01]  /*9390*/  FMUL.FTZ R118, R62, R4.reuse ;  /* 0x000000043e767220 */ /* 0x080fe20000410000 */
[----:B------:R-:W-:Y:S01]  /*93a0*/  @!P4 PRMT R183, R27, 0x5410, RZ ;  /* 0x000054101bb7c816 */ /* 0x000fe200000000ff */
[----:B------:R-:W-:Y:S01]  /*93b0*/  FMUL.FTZ R119, R63, R4 ;  /* 0x000000043f777220 */ /* 0x000fe20000410000 */
[----:B---3--:R-:W-:Y:S01]  /*93c0*/  ISETP.GE.U32.AND P4, PT, R191, R5, PT ;  /* 0x00000005bf00720c */ /* 0x008fe20003f86070 */
[----:B------:R-:W3:Y:S01]  /*93d0*/  LDL.LU.64 R62, [R1+0x90] ;  /* 0x00009000013e7983 */ /* 0x000ee20000300a00 */
[----:B--2---:R-:W-:-:S03]  /*93e0*/  LOP3.LUT R5, R225, UR14, R58, 0x96, !PT ;  /* 0x0000000ee1057c12 */ /* 0x004fc6000f8e963a */
[----:B------:R-:W2:Y:S01]  /*93f0*/  LDL.LU.64 R58, [R1+0x18] ;  /* 0x00001800013a7983 */ /* 0x000ea20000300a00 */
[----:B------:R-:W-:Y:S01]  /*9400*/  IMAD.MOV.U32 R93, RZ, RZ, R66 ;  /* 0x000000ffff5d7224 */ /* 0x000fe200078e0042 */
[----:B------:R-:W-:Y:S01]  /*9410*/  LOP3.LUT R0, R0, 0xffff, RZ, 0xc0, !PT ;  /* 0x0000ffff00007812 */ /* 0x000fe200078ec0ff */
[----:B------:R-:W-:Y:S01]  /*9420*/  IMAD.MOV.U32 R21, RZ, RZ, R97 ;  /* 0x000000ffff157224 */ /* 0x000fe200078e0061 */
[----:B------:R-:W-:Y:S02]  /*9430*/  MUFU.EX2 R66, R178 ;  /* 0x000000b200427308 */ /* 0x000fe40000000800 */
[----:B------:R-:W-:-:S06]  /*9440*/  SHF.R.U32.HI R0, RZ, 0x8, R0 ;  /* 0x00000008ff007819 */ /* 0x000fcc0000011600 */
[----:B------:R-:W1:Y:S01]  /*9450*/  MUFU.EX2 R97, R173 ;  /* 0x000000ad00617308 */ /* 0x000e620000000800 */
[----:B------:R-:W-:Y:S01]  /*9460*/  @!P5 HADD2 R29, -R182.H0_H0, -RZ.H0_H0 ;  /* 0xa00000ffb61dd230 */ /* 0x000fe20000000900 */
[----:B------:R-:W-:-:S06]  /*9470*/  LOP3.LUT R0, R0, 0xffff, RZ, 0xc0, !PT ;  /* 0x0000ffff00007812 */ /* 0x000fcc00078ec0ff */
[----:B------:R-:W4:Y:S01]  /*9480*/  MUFU.EX2 R61, R190 ;  /* 0x000000be003d7308 */ /* 0x000f220000000800 */
[----:B------:R-:W-:Y:S01]  /*9490*/  @!P5 PRMT R182, R29, 0x5410, RZ ;  /* 0x000054101db6d816 */ /* 0x000fe200000000ff */
[----:B------:R-:W-:Y:S01]  /*94a0*/  IMAD.MOV.U32 R241, RZ, RZ, R99 ;  /* 0x000000fffff17224 */ /* 0x000fe200078e0063 */
[----:B------:R-:W-:Y:S01]  /*94b0*/  ISETP.GE.U32.AND P5, PT, R191, R0, PT ;  /* 0x00000000bf00720c */ /* 0x000fe20003fa6070 */
[----:B------:R-:W-:Y:S01]  /*94c0*/  IMAD.MOV.U32 R92, RZ, RZ, R87 ;  /* 0x000000ffff5c7224 */ /* 0x000fe200078e0057 */
[----:B------:R-:W-:Y:S01]  /*94d0*/  MOV R45, R143 ;  /* 0x0000008f002d7202 */ /* 0x000fe20000000f00 */
[----:B------:R-:W-:Y:S02]  /*94e0*/  IMAD.MOV.U32 R77, RZ, RZ, R86 ;  /* 0x000000ffff4d7224 */ /* 0x000fe400078e0056 */
[----:B------:R-:W-:Y:S02]  /*94f0*/  IMAD.MOV.U32 R44, RZ, RZ, R142 ;  /* 0x000000ffff2c7224 */ /* 0x000fe400078e008e */
[----:B------:R-:W-:-:S02]  /*9500*/  IMAD.MOV.U32 R73, RZ, RZ, R151 ;  /* 0x000000ffff497224 */ /* 0x000fc400078e0097 */
[----:B------:R-:W-:Y:S02]  /*9510*/  IMAD.MOV.U32 R72, RZ, RZ, R150 ;  /* 0x000000ffff487224 */ /* 0x000fe400078e0096 */
        /* <DEDUP_REMOVED lines=31> */
[----:B------:R-:W-:Y:S01]  /*9710*/  IMAD.MOV.U32 R189, RZ, RZ, R11 ;  /* 0x000000ffffbd7224 */ /* 0x000fe200078e000b */
[----:B----4-:R-:W-:Y:S02]  /*9720*/  F2FP.PACK_AB R0, R67, R61 ;  /* 0x0000003d4300723e */ /* 0x010fe400000000ff */
[C---:B------:R-:W-:Y:S01]  /*9730*/  PRMT R180, R4.reuse, 0x7632, R180 ;  /* 0x0000763204b47816 */ /* 0x040fe200000000b4 */
[----:B------:R-:W-:Y:S01]  /*9740*/  IMAD.MOV.U32 R23, RZ, RZ, R189 ;  /* 0x000000ffff177224 */ /* 0x000fe200078e00bd */
[----:B------:R-:W-:Y:S01]  /*9750*/  PRMT R181, R4, 0x7610, R181 ;  /* 0x0000761004b57816 */ /* 0x000fe200000000b5 */
[----:B------:R-:W-:Y:S01]  /*9760*/  IMAD.MOV.U32 R189, RZ, RZ, R76 ;  /* 0x000000ffffbd7224 */ /* 0x000fe200078e004c */
[C---:B------:R-:W-:Y:S01]  /*9770*/  PRMT R179, R0.reuse, 0x7610, R179 ;  /* 0x0000761000b37816 */ /* 0x040fe200000000b3 */
[----:B------:R-:W-:Y:S01]  /*9780*/  @!P5 HADD2 R6, -R180.H0_H0, -RZ.H0_H0 ;  /* 0xa00000ffb406d230 */ /* 0x000fe20000000900 */
[----:B------:R-:W-:Y:S01]  /*9790*/  PRMT R178, R0, 0x7632, R178 ;  /* 0x0000763200b27816 */ /* 0x000fe200000000b2 */
[----:B------:R-:W-:Y:S01]  /*97a0*/  IMAD.MOV.U32 R76, RZ, RZ, R241 ;  /* 0x000000ffff4c7224 */ /* 0x000fe200078e00f1 */
[----:B------:R-:W-:Y:S01]  /*97b0*/  LOP3.LUT R0, R2, 0xff, RZ, 0xc0, !PT ;  /* 0x000000ff02007812 */ /* 0x000fe200078ec0ff */
[----:B------:R-:W-:Y:S01]  /*97c0*/  IMAD.MOV.U32 R241, RZ, RZ, R51 ;  /* 0x000000fffff17224 */ /* 0x000fe200078e0033 */
[----:B------:R-:W-:Y:S01]  /*97d0*/  PRMT R51, R181, 0x5410, R180 ;  /* 0x00005410b5337816 */ /* 0x000fe200000000b4 */
[----:B------:R-:W-:Y:S01]  /*97e0*/  @!P4 HADD2 R8, -R179.H0_H0, -RZ.H0_H0 ;  /* 0xa00000ffb308c230 */ /* 0x000fe20000000900 */
[----:B------:R-:W-:Y:S01]  /*97f0*/  @!P5 PRMT R180, R6, 0x5410, RZ ;  /* 0x0000541006b4d816 */ /* 0x000fe200000000ff */
[----:B------:R-:W-:Y:S01]  /*9800*/  @!P1 HADD2 R7, -R178.H0_H0, -RZ.H0_H0 ;  /* 0xa00000ffb2079230 */ /* 0x000fe20000000900 */
[----:B------:R-:W-:Y:S01]  /*9810*/  ISETP.GE.U32.AND P5, PT, R191, R0, PT ;  /* 0x00000000bf00720c */ /* 0x000fe20003fa6070 */
[----:B------:R-:W-:Y:S01]  /*9820*/  FADD.FTZ R11, R134, R48 ;  /* 0x00000030860b7221 */ /* 0x000fe20000010000 */
[----:B------:R-:W-:-:S02]  /*9830*/  SHF.R.U32.HI R4, RZ, 0x10, R2 ;  /* 0x00000010ff047819 */ /* 0x000fc40000011602 */
[----:B------:R-:W-:Y:S02]  /*9840*/  SHF.R.U32.HI R0, RZ, 0x18, R2 ;  /* 0x00000018ff007819 */ /* 0x000fe40000011602 */
[----:B------:R-:W-:Y:S02]  /*9850*/  PRMT R48, R179, 0x5410, R178 ;  /* 0x00005410b3307816 */ /* 0x000fe400000000b2 */
[----:B------:R-:W-:Y:S02]  /*9860*/  @!P4 PRMT R179, R8, 0x5410, RZ ;  /* 0x0000541008b3c816 */ /* 0x000fe400000000ff */
[----:B------:R-:W-:Y:S01]  /*9870*/  @!P1 PRMT R178, R7, 0x5410, RZ ;  /* 0x0000541007b29816 */ /* 0x000fe200000000ff */
[----:B------:R-:W-:Y:S01]  /*9880*/  IMAD.WIDE.U32 R6, R5, -0x2daee0ad, RZ ;  /* 0xd2511f5305067825 */ /* 0x000fe200078e00ff */
[----:B------:R-:W-:Y:S02]  /*9890*/  LOP3.LUT R3, R2, 0xffff, RZ, 0xc0, !PT ;  /* 0x0000ffff02037812 */ /* 0x000fe400078ec0ff */
[----:B------:R-:W-:-:S02]  /*98a0*/  LOP3.LUT R2, R4, 0xff, RZ, 0xc0, !PT ;  /* 0x000000ff04027812 */ /* 0x000fc400078ec0ff */
[C---:B------:R-:W-:Y:S01]  /*98b0*/  ISETP.GE.U32.AND P4, PT, R191.reuse, R0, PT ;  /* 0x00000000bf00720c */ /* 0x040fe20003f86070 */
[----:B------:R-:W-:Y:S01]  /*98c0*/  @!P6 HADD2 R9, -R181.H0_H0, -RZ.H0_H0 ;  /* 0xa00000ffb509e230 */ /* 0x000fe20000000900 */
[----:B------:R-:W-:Y:S02]  /*98d0*/  ISETP.GE.U32.AND P1, PT, R191, R2, PT ;  /* 0x00000002bf00720c */ /* 0x000fe40003f26070 */
[----:B------:R-:W-:Y:S02]  /*98e0*/  SHF.R.U32.HI R3, RZ, 0x8, R3 ;  /* 0x00000008ff037819 */ /* 0x000fe40000011603 */
[----:B------:R-:W-:Y:S01]  /*98f0*/  @!P6 PRMT R181, R9, 0x5410, RZ ;  /* 0x0000541009b5e816 */ /* 0x000fe200000000ff */
[----:B------:R-:W1:Y:S01]  /*9900*/  MUFU.EX2 R10, R192 ;  /* 0x000000c0000a7308 */ /* 0x000e620000000800 */
[----:B------:R-:W-:Y:S01]  /*9910*/  IMAD.MOV.U32 R190, RZ, RZ, R77 ;  /* 0x000000ffffbe7224 */ /* 0x000fe200078e004d */
[----:B------:R-:W-:-:S06]  /*9920*/  MOV R77, R98 ;  /* 0x00000062004d7202 */ /* 0x000fcc0000000f00 */
[----:B------:R-:W-:Y:S01]  /*9930*/  MUFU.EX2 R98, R176 ;  /* 0x000000b000627308 */ /* 0x000fe20000000800 */
[----:B------:R-:W-:Y:S01]  /*9940*/  IMAD.MOV.U32 R74, RZ, RZ, R40 ;  /* 0x000000ffff4a7224 */ /* 0x000fe200078e0028 */
[----:B------:R-:W-:Y:S01]  /*9950*/  MOV R79, R45 ;  /* 0x0000002d004f7202 */ /* 0x000fe20000000f00 */
[----:B------:R-:W-:Y:S01]  /*9960*/  IMAD.MOV.U32 R78, RZ, RZ, R44 ;  /* 0x000000ffff4e7224 */ /* 0x000fe200078e002c */
[----:B---3--:R-:W-:Y:S02]  /*9970*/  LOP3.LUT R2, R7, UR12, R62, 0x96, !PT ;  /* 0x0000000c07027c12 */ /* 0x008fe4000f8e963e */
[----:B--2---:R-:W-:-:S03]  /*9980*/  LOP3.LUT R0, R59, UR13, R224, 0x96, !PT ;  /* 0x0000000d3b007c12 */ /* 0x004fc6000f8e96e0 */
[----:B------:R-:W-:-:S04]  /*9990*/  IMAD.WIDE.U32 R8, R2, -0x326172a9, RZ ;  /* 0xcd9e8d5702087825 */ /* 0x000fc800078e00ff */
[----:B------:R-:W-:Y:S01]  /*99a0*/  IMAD.WIDE.U32 R4, R0, -0x2daee0ad, RZ ;  /* 0xd2511f5300047825 */ /* 0x000fe200078e00ff */
[----:B------:R-:W-:-:S04]  /*99b0*/  LOP3.LUT R0, R3, 0xffff, RZ, 0xc0, !PT ;  /* 0x0000ffff03007812 */ /* 0x000fc800078ec0ff */
[----:B------:R-:W-:Y:S02]  /*99c0*/  LOP3.LUT R2, R5, UR10, R6, 0x96, !PT ;  /* 0x0000000a05027c12 */ /* 0x000fe4000f8e9606 */
[----:B------:R-:W-:-:S03]  /*99d0*/  LOP3.LUT R6, R9, UR11, R58, 0x96, !PT ;  /* 0x0000000b09067c12 */ /* 0x000fc6000f8e963a */
[----:B------:R-:W-:-:S04]  /*99e0*/  IMAD.WIDE.U32 R2, R2, -0x326172a9, RZ ;  /* 0xcd9e8d5702027825 */ /* 0x000fc800078e00ff */
[----:B------:R-:W-:Y:S01]  /*99f0*/  IMAD.WIDE.U32 R6, R6, -0x2daee0ad, RZ ;  /* 0xd2511f5306067825 */ /* 0x000fe200078e00ff */
[----:B------:R-:W-:Y:S02]  /*9a00*/  LOP3.LUT R3, R3, UR9, R8, 0x96, !PT ;  /* 0x0000000903037c12 */ /* 0x000fe4000f8e9608 */
[----:B------:R-:W-:Y:S01]  /*9a10*/  ISETP.GE.U32.AND P6, PT, R191, R0, PT ;  /* 0x00000000bf00720c */ /* 0x000fe20003fc6070 */
[----:B------:R-:W-:Y:S01]  /*9a20*/  IMAD.MOV.U32 R63, RZ, RZ, R99 ;  /* 0x000000ffff3f7224 */ /* 0x000fe200078e0063 */
[----:B------:R-:W-:Y:S01]  /*9a30*/  LOP3.LUT R0, R7, UR8, R4, 0x96, !PT ;  /* 0x0000000807007c12 */ /* 0x000fe2000f8e9604 */
[----:B------:R-:W-:Y:S01]  /*9a40*/  FADD.FTZ R5, R64, R11 ;  /* 0x0000000b40057221 */ /* 0x000fe20000010000 */
[----:B------:R-:W2:Y:S01]  /*9a50*/  MUFU.EX2 R99, R185 ;  /* 0x000000b900637308 */ /* 0x000ea20000000800 */
[----:B------:R-:W-:-:S04]  /*9a60*/  IMAD.WIDE.U32 R8, R3, -0x2daee0ad, RZ ;  /* 0xd2511f5303087825 */ /* 0x000fc800078e00ff */
[----:B------:R-:W-:Y:S02]  /*9a70*/  IMAD.MOV.U32 R59, RZ, RZ, R23 ;  /* 0x000000ffff3b7224 */ /* 0x000fe400078e0017 */
[----:B------:R-:W-:Y:S01]  /*9a80*/  FADD.FTZ R23, R39, R5 ;  /* 0x0000000527177221 */ /* 0x000fe20000010000 */
[----:B------:R-:W-:Y:S01]  /*9a90*/  LOP3.LUT R3, R9, UR6, R6, 0x96, !PT ;  /* 0x0000000609037c12 */ /* 0x000fe2000f8e9606 */
[----:B------:R-:W-:Y:S01]  /*9aa0*/  IMAD.WIDE.U32 R4, R0, -0x326172a9, RZ ;  /* 0xcd9e8d5700047825 */ /* 0x000fe200078e00ff */
[----:B-1----:R-:W-:Y:S02]  /*9ab0*/  F2FP.PACK_AB R7, R10, R65 ;  /* 0x000000410a07723e */ /* 0x002fe400000000ff */
[----:B------:R-:W1:Y:S02]  /*9ac0*/  LDC.U8 R65, c[0x0][0x2d8] ;  /* 0x0000b600ff417b82 */ /* 0x000e640000000000 */
[----:B------:R-:W-:Y:S01]  /*9ad0*/  LOP3.LUT R6, R5, UR7, R2, 0x96, !PT ;  /* 0x0000000705067c12 */ /* 0x000fe2000f8e9602 */
[----:B------:R-:W-:Y:S01]  /*9ae0*/  IMAD.WIDE.U32 R2, R3, -0x326172a9, RZ ;  /* 0xcd9e8d5703027825 */ /* 0x000fe200078e00ff */
[----:B--2---:R-:W-:-:S03]  /*9af0*/  F2FP.PACK_AB R5, R99, R98 ;  /* 0x000000626305723e */ /* 0x004fc600000000ff */
[----:B------:R-:W-:Y:S02]  /*9b00*/  IMAD.MOV.U32 R191, RZ, RZ, R73 ;  /* 0x000000ffffbf7224 */ /* 0x000fe400078e0049 */
[----:B------:R-:W-:Y:S01]  /*9b10*/  IMAD.MOV.U32 R62, RZ, RZ, R72 ;  /* 0x000000ffff3e7224 */ /* 0x000fe200078e0048 */
[----:B------:R-:W-:Y:S01]  /*9b20*/  LOP3.LUT R0, R3, UR15, R4, 0x96, !PT ;  /* 0x0000000f03007c12 */ /* 0x000fe2000f8e9604 */
[----:B------:R-:W-:Y:S02]  /*9b30*/  IMAD.MOV.U32 R72, RZ, RZ, R252 ;  /* 0x000000ffff487224 */ /* 0x000fe400078e00fc */
[----:B------:R-:W-:Y:S01]  /*9b40*/  IMAD.MOV.U32 R73, RZ, RZ, R245 ;  /* 0x000000ffff497224 */ /* 0x000fe200078e00f5 */
[----:B------:R-:W-:Y:S01]  /*9b50*/  MUFU.EX2 R252, R194 ;  /* 0x000000c200fc7308 */ /* 0x000fe20000000800 */
[----:B------:R-:W-:Y:S02]  /*9b60*/  LOP3.LUT R4, R0, 0xffff, RZ, 0xc0, !PT ;  /* 0x0000ffff00047812 */ /* 0x000fe400078ec0ff */
[----:B------:R-:W-:-:S05]  /*9b70*/  PRMT R177, R5, 0x7610, R177 ;  /* 0x0000761005b17816 */ /* 0x000fca00000000b1 */
[----:B------:R-:W2:Y:S01]  /*9b80*/  MUFU.EX2 R245, R195 ;  /* 0x000000c300f57308 */ /* 0x000ea20000000800 */
[----:B------:R-:W-:Y:S01]  /*9b90*/  SHF.R.U32.HI R4, RZ, 0x8, R4 ;  /* 0x00000008ff047819 */ /* 0x000fe20000011604 */
[----:B------:R-:W-:Y:S01]  /*9ba0*/  @!P5 HADD2 R12, -R177.H0_H0, -RZ.H0_H0 ;  /* 0xa00000ffb10cd230 */ /* 0x000fe20000000900 */
[----:B------:R-:W-:Y:S01]  /*9bb0*/  PRMT R176, R5, 0x7632, R176 ;  /* 0x0000763205b07816 */ /* 0x000fe200000000b0 */
[----:B------:R-:W-:Y:S01]  /*9bc0*/  IMAD.MOV.U32 R58, RZ, RZ, R21 ;  /* 0x000000ffff3a7224 */ /* 0x000fe200078e0015 */
[----:B------:R-:W-:Y:S01]  /*9bd0*/  LOP3.LUT R4, R4, 0xffff, RZ, 0xc0, !PT ;  /* 0x0000ffff04047812 */ /* 0x000fe200078ec0ff */
[----:B------:R-:W-:Y:S01]  /*9be0*/  FADD.FTZ R21, R10, R38 ;  /* 0x000000260a157221 */ /* 0x000fe20000010000 */
[----:B------:R-:W-:Y:S01]  /*9bf0*/  PRMT R38, R177, 0x5410, R176 ;  /* 0x00005410b1267816 */ /* 0x000fe200000000b0 */
[----:B------:R-:W-:Y:S01]  /*9c00*/  @!P6 HADD2 R14, -R176.H0_H0, -RZ.H0_H0 ;  /* 0xa00000ffb00ee230 */ /* 0x000fe20000000900 */
[----:B------:R-:W-:Y:S02]  /*9c10*/  @!P5 PRMT R177, R12, 0x5410, RZ ;  /* 0x000054100cb1d816 */ /* 0x000fe400000000ff */
[----:B-1----:R-:W-:-:S02]  /*9c20*/  ISETP.GE.U32.AND P5, PT, R65, R4, PT ;  /* 0x000000044100720c */ /* 0x002fc40003fa6070 */
[----:B------:R-:W-:Y:S02]  /*9c30*/  LOP3.LUT R4, R0, 0xff, RZ, 0xc0, !PT ;  /* 0x000000ff00047812 */ /* 0x000fe400078ec0ff */
[----:B--2---:R-:W-:Y:S02]  /*9c40*/  F2FP.PACK_AB R5, R245, R252 ;  /* 0x000000fcf505723e */ /* 0x004fe400000000ff */
[----:B------:R-:W-:Y:S02]  /*9c50*/  @!P6 PRMT R176, R14, 0x5410, RZ ;  /* 0x000054100eb0e816 */ /* 0x000fe400000000ff */
[----:B------:R-:W-:Y:S02]  /*9c60*/  PRMT R174, R5, 0x7632, R174 ;  /* 0x0000763205ae7816 */ /* 0x000fe400000000ae */
[----:B------:R-:W-:Y:S02]  /*9c70*/  ISETP.GE.U32.AND P6, PT, R65, R4, PT ;  /* 0x000000044100720c */ /* 0x000fe40003fc6070 */
[----:B------:R-:W-:-:S02]  /*9c80*/  SHF.R.U32.HI R4, RZ, 0x18, R0 ;  /* 0x00000018ff047819 */ /* 0x000fc40000011600 */
[----:B------:R-:W-:Y:S01]  /*9c90*/  SHF.R.U32.HI R0, RZ, 0x10, R0 ;  /* 0x00000010ff007819 */ /* 0x000fe20000011600 */
[----:B------:R-:W-:Y:S01]  /*9ca0*/  @!P4 HADD2 R20, -R174.H0_H0, -RZ.H0_H0 ;  /* 0xa00000ffae14c230 */ /* 0x000fe20000000900 */
[----:B------:R-:W-:Y:S02]  /*9cb0*/  PRMT R175, R5, 0x7610, R175 ;  /* 0x0000761005af7816 */ /* 0x000fe400000000af */
[----:B------:R-:W-:Y:S02]  /*9cc0*/  LOP3.LUT R0, R0, 0xff, RZ, 0xc0, !PT ;  /* 0x000000ff00007812 */ /* 0x000fe400078ec0ff */
[----:B------:R-:W-:Y:S02]  /*9cd0*/  PRMT R40, R175, 0x5410, R174 ;  /* 0x00005410af287816 */ /* 0x000fe400000000ae */
[----:B------:R-:W-:Y:S02]  /*9ce0*/  @!P4 PRMT R174, R20, 0x5410, RZ ;  /* 0x0000541014aec816 */ /* 0x000fe400000000ff */
[----:B------:R-:W-:Y:S01]  /*9cf0*/  ISETP.GE.U32.AND P4, PT, R65, R0, PT ;  /* 0x000000004100720c */ /* 0x000fe20003f86070 */
[----:B------:R-:W-:Y:S01]  /*9d00*/  @!P1 HADD2 R13, -R175.H0_H0, -RZ.H0_H0 ;  /* 0xa00000ffaf0d9230 */ /* 0x000fe20000000900 */
[----:B------:R-:W-:-:S04]  /*9d10*/  PRMT R12, R193, 0x7610, R12 ;  /* 0x00007610c10c7816 */ /* 0x000fc8000000000c */
[----:B------:R-:W-:Y:S02]  /*9d20*/  @!P1 PRMT R175, R13, 0x5410, RZ ;  /* 0x000054100daf9816 */ /* 0x000fe400000000ff */
[----:B------:R-:W-:Y:S02]  /*9d30*/  PRMT R13, R193, 0x7632, R13 ;  /* 0x00007632c10d7816 */ /* 0x000fe4000000000d */
[----:B------:R-:W-:-:S03]  /*9d40*/  LOP3.LUT R0, R2, 0xff, RZ, 0xc0, !PT ;  /* 0x000000ff02007812 */ /* 0x000fc600078ec0ff */
[----:B------:R-:W-:Y:S01]  /*9d50*/  @!P4 HADD2 R28, -R12.H0_H0, -RZ.H0_H0 ;  /* 0xa00000ff0c1cc230 */ /* 0x000fe20000000900 */
[C---:B------:R-:W-:Y:S02]  /*9d60*/  ISETP.GE.U32.AND P1, PT, R65.reuse, R4, PT ;  /* 0x000000044100720c */ /* 0x040fe40003f26070 */
[----:B------:R-:W-:Y:S01]  /*9d70*/  PRMT R45, R12, 0x5410, R13 ;  /* 0x000054100c2d7816 */ /* 0x000fe2000000000d */
[----:B------:R-:W1:Y:S01]  /*9d80*/  MUFU.EX2 R4, R198 ;  /* 0x000000c600047308 */ /* 0x000e620000000800 */
[----:B------:R-:W-:Y:S02]  /*9d90*/  @!P4 PRMT R12, R28, 0x5410, RZ ;  /* 0x000054101c0cc816 */ /* 0x000fe400000000ff */
[----:B------:R-:W-:Y:S02]  /*9da0*/  ISETP.GE.U32.AND P4, PT, R65, R0, PT ;  /* 0x000000004100720c */ /* 0x000fe40003f86070 */
[----:B------:R-:W-:Y:S02]  /*9db0*/  LOP3.LUT R0, R2, 0xffff, RZ, 0xc0, !PT ;  /* 0x0000ffff02007812 */ /* 0x000fe400078ec0ff */
[C---:B------:R-:W-:Y:S01]  /*9dc0*/  PRMT R10, R7.reuse, 0x7610, R10 ;  /* 0x00007610070a7816 */ /* 0x040fe2000000000a */
[----:B------:R-:W2:Y:S01]  /*9dd0*/  MUFU.EX2 R5, R199 ;  /* 0x000000c700057308 */ /* 0x000ea20000000800 */
[----:B------:R-:W-:-:S02]  /*9de0*/  PRMT R11, R7, 0x7632, R11 ;  /* 0x00007632070b7816 */ /* 0x000fc4000000000b */
[----:B------:R-:W-:Y:S01]  /*9df0*/  SHF.R.U32.HI R0, RZ, 0x8, R0 ;  /* 0x00000008ff007819 */ /* 0x000fe20000011600 */
[----:B------:R-:W-:Y:S01]  /*9e00*/  @!P6 HADD2 R22, -R10.H0_H0, -RZ.H0_H0 ;  /* 0xa00000ff0a16e230 */ /* 0x000fe20000000900 */
[----:B------:R-:W-:Y:S01]  /*9e10*/  PRMT R44, R10, 0x5410, R11 ;  /* 0x000054100a2c7816 */ /* 0x000fe2000000000b */
[----:B------:R-:W-:Y:S01]  /*9e20*/  @!P5 HADD2 R36, -R11.H0_H0, -RZ.H0_H0 ;  /* 0xa00000ff0b24d230 */ /* 0x000fe20000000900 */
[----:B------:R-:W-:Y:S02]  /*9e30*/  LOP3.LUT R0, R0, 0xffff, RZ, 0xc0, !PT ;  /* 0x0000ffff00007812 */ /* 0x000fe400078ec0ff */
[--C-:B------:R-:W-:Y:S02]  /*9e40*/  SHF.R.U32.HI R3, RZ, 0x10, R2.reuse ;  /* 0x00000010ff037819 */ /* 0x100fe40000011602 */
[----:B------:R-:W-:Y:S02]  /*9e50*/  @!P6 PRMT R10, R22, 0x5410, RZ ;  /* 0x00005410160ae816 */ /* 0x000fe400000000ff */
[----:B------:R-:W-:-:S02]  /*9e60*/  SHF.R.U32.HI R2, RZ, 0x18, R2 ;  /* 0x00000018ff027819 */ /* 0x000fc40000011602 */
[C---:B------:R-:W-:Y:S01]  /*9e70*/  ISETP.GE.U32.AND P6, PT, R65.reuse, R0, PT ;  /* 0x000000004100720c */ /* 0x040fe20003fc6070 */
[----:B-1----:R-:W-:Y:S01]  /*9e80*/  FADD.FTZ R0, R4, R21 ;  /* 0x0000001504007221 */ /* 0x002fe20000010000 */
[----:B------:R-:W-:Y:S01]  /*9e90*/  @!P1 HADD2 R26, -R13.H0_H0, -RZ.H0_H0 ;  /* 0xa00000ff0d1a9230 */ /* 0x000fe20000000900 */
[----:B------:R-:W-:Y:S02]  /*9ea0*/  @!P5 PRMT R11, R36, 0x5410, RZ ;  /* 0x00005410240bd816 */ /* 0x000fe400000000ff */
[----:B------:R-:W-:Y:S01]  /*9eb0*/  ISETP.GE.U32.AND P5, PT, R65, R2, PT ;  /* 0x000000024100720c */ /* 0x000fe20003fa6070 */
[----:B--2---:R-:W-:Y:S01]  /*9ec0*/  FADD.FTZ R9, R5, R0 ;  /* 0x0000000005097221 */ /* 0x004fe20000010000 */
[----:B------:R-:W-:Y:S02]  /*9ed0*/  LOP3.LUT R2, R3, 0xff, RZ, 0xc0, !PT ;  /* 0x000000ff03027812 */ /* 0x000fe400078ec0ff */
[----:B------:R-:W-:Y:S01]  /*9ee0*/  F2FP.PACK_AB R4, R5, R4 ;  /* 0x000000040504723e */ /* 0x000fe200000000ff */
[----:B------:R-:W-:Y:S01]  /*9ef0*/  MUFU.EX2 R7, R197 ;  /* 0x000000c500077308 */ /* 0x000fe20000000800 */
[----:B------:R-:W-:-:S02]  /*9f00*/  @!P1 PRMT R13, R26, 0x5410, RZ ;  /* 0x000054101a0d9816 */ /* 0x000fc400000000ff */
[----:B------:R-:W-:Y:S01]  /*9f10*/  ISETP.GE.U32.AND P1, PT, R65, R2, PT ;  /* 0x000000024100720c */ /* 0x000fe20003f26070 */
[----:B------:R-:W-:-:S04]  /*9f20*/  IMAD.WIDE.U32 R2, R6, -0x2daee0ad, RZ ;  /* 0xd2511f5306027825 */ /* 0x000fc800078e00ff */
[----:B------:R-:W1:Y:S01]  /*9f30*/  MUFU.EX2 R5, R196 ;  /* 0x000000c400057308 */ /* 0x000e620000000800 */
[----:B------:R-:W-:Y:S02]  /*9f40*/  LOP3.LUT R0, R3, UR16, R8, 0x96, !PT ;  /* 0x0000001003007c12 */ /* 0x000fe4000f8e9608 */
[C---:B------:R-:W-:Y:S02]  /*9f50*/  PRMT R173, R4.reuse, 0x7610, R173 ;  /* 0x0000761004ad7816 */ /* 0x040fe400000000ad */
[----:B------:R-:W-:Y:S01]  /*9f60*/  PRMT R172, R4, 0x7632, R172 ;  /* 0x0000763204ac7816 */ /* 0x000fe200000000ac */
[----:B------:R-:W-:Y:S01]  /*9f70*/  IMAD.MOV.U32 R95, RZ, RZ, R59 ;  /* 0x000000ffff5f7224 */ /* 0x000fe200078e003b */
[----:B------:R-:W-:Y:S01]  /*9f80*/  SHF.R.U32.HI R4, RZ, 0x10, R0 ;  /* 0x00000010ff047819 */ /* 0x000fe20000011600 */
[----:B------:R-:W-:Y:S01]  /*9f90*/  IMAD.MOV.U32 R59, RZ, RZ, R93 ;  /* 0x000000ffff3b7224 */ /* 0x000fe200078e005d */
[----:B------:R-:W-:Y:S01]  /*9fa0*/  @!P4 HADD2 R37, -R173.H0_H0, -RZ.H0_H0 ;  /* 0xa00000ffad25c230 */ /* 0x000fe20000000900 */
[----:B------:R-:W-:Y:S01]  /*9fb0*/  IMAD.MOV.U32 R93, RZ, RZ, R128 ;  /* 0x000000ffff5d7224 */ /* 0x000fe200078e0080 */
[----:B------:R-:W-:Y:S01]  /*9fc0*/  LOP3.LUT R4, R4, 0xff, RZ, 0xc0, !PT ;  /* 0x000000ff04047812 */ /* 0x000fe200078ec0ff */
[----:B------:R-:W-:Y:S01]  /*9fd0*/  IMAD.MOV.U32 R128, RZ, RZ, R240 ;  /* 0x000000ffff807224 */ /* 0x000fe200078e00f0 */
[----:B------:R-:W-:Y:S01]  /*9fe0*/  MUFU.EX2 R14, R218 ;  /* 0x000000da000e7308 */ /* 0x000fe20000000800 */
[----:B------:R-:W-:Y:S01]  /*9ff0*/  PRMT R39, R173, 0x5410, R172 ;  /* 0x00005410ad277816 */ /* 0x000fe200000000ac */
[----:B-1----:R-:W-:Y:S01]  /*a000*/  FADD.FTZ R6, R5, R244 ;  /* 0x000000f405067221 */ /* 0x002fe20000010000 */
[----:B------:R-:W-:Y:S01]  /*a010*/  F2FP.PACK_AB R5, R7, R5 ;  /* 0x000000050705723e */ /* 0x000fe200000000ff */
[----:B------:R-:W-:Y:S01]  /*a020*/  @!P6 HADD2 R41, -R172.H0_H0, -RZ.H0_H0 ;  /* 0xa00000ffac29e230 */ /* 0x000fe20000000900 */
[----:B------:R-:W-:-:S03]  /*a030*/  @!P4 PRMT R173, R37, 0x5410, RZ ;  /* 0x0000541025adc816 */ /* 0x000fc600000000ff */
[----:B------:R-:W1:Y:S01]  /*a040*/  MUFU.EX2 R240, R219 ;  /* 0x000000db00f07308 */ /* 0x000e620000000800 */
[----:B------:R-:W-:Y:S01]  /*a050*/  ISETP.GE.U32.AND P4, PT, R65, R4, PT ;  /* 0x000000044100720c */ /* 0x000fe20003f86070 */
[----:B------:R-:W-:Y:S01]  /*a060*/  IMAD.MOV.U32 R75, RZ, RZ, R63 ;  /* 0x000000ffff4b7224 */ /* 0x000fe200078e003f */
[----:B------:R-:W-:Y:S02]  /*a070*/  PRMT R135, R5, 0x7610, R135 ;  /* 0x0000761005877816 */ /* 0x000fe40000000087 */
[----:B------:R-:W-:Y:S01]  /*a080*/  LOP3.LUT R4, R0, 0xff, RZ, 0xc0, !PT ;  /* 0x000000ff00047812 */ /* 0x000fe200078ec0ff */
[----:B------:R-:W-:Y:S01]  /*a090*/  IMAD.MOV.U32 R63, RZ, RZ, R239 ;  /* 0x000000ffff3f7224 */ /* 0x000fe200078e00ef */
[----:B------:R-:W-:Y:S01]  /*a0a0*/  @!P6 PRMT R172, R41, 0x5410, RZ ;  /* 0x0000541029ace816 */ /* 0x000fe200000000ff */
[----:B------:R-:W-:Y:S01]  /*a0b0*/  MUFU.EX2 R8, R216 ;  /* 0x000000d800087308 */ /* 0x000fe20000000800 */
[----:B------:R-:W-:Y:S01]  /*a0c0*/  ISETP.GE.U32.AND P6, PT, R65, R4, PT ;  /* 0x000000044100720c */ /* 0x000fe20003fc6070 */
[----:B------:R-:W-:Y:S01]  /*a0d0*/  @!P1 HADD2 R42, -R135.H0_H0, -RZ.H0_H0 ;  /* 0xa00000ff872a9230 */ /* 0x000fe20000000900 */
[----:B------:R-:W-:-:S02]  /*a0e0*/  PRMT R134, R5, 0x7632, R134 ;  /* 0x0000763205867816 */ /* 0x000fc40000000086 */
[----:B------:R-:W-:-:S03]  /*a0f0*/  SHF.R.U32.HI R4, RZ, 0x18, R0 ;  /* 0x00000018ff047819 */ /* 0x000fc60000011600 */
[----:B------:R-:W2:Y:S01]  /*a100*/  MUFU.EX2 R239, R217 ;  /* 0x000000d900ef7308 */ /* 0x000ea20000000800 */
[----:B------:R-:W-:Y:S02]  /*a110*/  LOP3.LUT R0, R0, 0xffff, RZ, 0xc0, !PT ;  /* 0x0000ffff00007812 */ /* 0x000fe400078ec0ff */
[----:B------:R-:W-:Y:S02]  /*a120*/  PRMT R36, R135, 0x5410, R134 ;  /* 0x0000541087247816 */ /* 0x000fe40000000086 */
[----:B------:R-:W-:Y:S02]  /*a130*/  @!P1 PRMT R135, R42, 0x5410, RZ ;  /* 0x000054102a879816 */ /* 0x000fe400000000ff */
[----:B------:R-:W-:Y:S01]  /*a140*/  SHF.R.U32.HI R0, RZ, 0x8, R0 ;  /* 0x00000008ff007819 */ /* 0x000fe20000011600 */
[----:B------:R-:W-:Y:S01]  /*a150*/  @!P5 HADD2 R43, -R134.H0_H0, -RZ.H0_H0 ;  /* 0xa00000ff862bd230 */ /* 0x000fe20000000900 */
[----:B------:R-:W-:Y:S02]  /*a160*/  ISETP.GE.U32.AND P1, PT, R65, R4, PT ;  /* 0x000000044100720c */ /* 0x000fe40003f26070 */
[----:B-1----:R-:W-:-:S02]  /*a170*/  F2FP.PACK_AB R4, R240, R14 ;  /* 0x0000000ef004723e */ /* 0x002fc400000000ff */
[----:B------:R-:W-:Y:S02]  /*a180*/  LOP3.LUT R0, R0, 0xffff, RZ, 0xc0, !PT ;  /* 0x0000ffff00007812 */ /* 0x000fe400078ec0ff */
[C---:B------:R-:W-:Y:S02]  /*a190*/  PRMT R133, R4.reuse, 0x7610, R133 ;  /* 0x0000761004857816 */ /* 0x040fe40000000085 */
[----:B------:R-:W-:Y:S02]  /*a1a0*/  @!P5 PRMT R134, R43, 0x5410, RZ ;  /* 0x000054102b86d816 */ /* 0x000fe400000000ff */
[----:B------:R-:W-:Y:S01]  /*a1b0*/  ISETP.GE.U32.AND P5, PT, R65, R0, PT ;  /* 0x000000004100720c */ /* 0x000fe20003fa6070 */
[----:B------:R-:W-:Y:S01]  /*a1c0*/  IMAD.MOV.U32 R198, RZ, RZ, R78 ;  /* 0x000000ffffc67224 */ /* 0x000fe200078e004e */
[----:B--2---:R-:W-:Y:S01]  /*a1d0*/  F2FP.PACK_AB R0, R239, R8 ;  /* 0x00000008ef00723e */ /* 0x004fe200000000ff */
[----:B------:R-:W-:Y:S01]  /*a1e0*/  IMAD.MOV.U32 R194, RZ, RZ, R191 ;  /* 0x000000ffffc27224 */ /* 0x000fe200078e00bf */
[----:B------:R-:W-:Y:S01]  /*a1f0*/  @!P6 HADD2 R50, -R133.H0_H0, -RZ.H0_H0 ;  /* 0xa00000ff8532e230 */ /* 0x000fe20000000900 */
[----:B------:R-:W-:Y:S01]  /*a200*/  IMAD.MOV.U32 R78, RZ, RZ, R190 ;  /* 0x000000ffff4e7224 */ /* 0x000fe200078e00be */
[----:B------:R-:W-:Y:S01]  /*a210*/  PRMT R132, R4, 0x7632, R132 ;  /* 0x0000763204847816 */ /* 0x000fe20000000084 */
[----:B------:R-:W-:Y:S01]  /*a220*/  IMAD.MOV.U32 R191, RZ, RZ, R241 ;  /* 0x000000ffffbf7224 */ /* 0x000fe200078e00f1 */
[----:B------:R-:W-:Y:S01]  /*a230*/  MOV R190, R238 ;  /* 0x000000ee00be7202 */ /* 0x000fe20000000f00 */
[----:B------:R-:W-:Y:S01]  /*a240*/  MUFU.EX2 R241, R222 ;  /* 0x000000de00f17308 */ /* 0x000fe20000000800 */
[----:B------:R-:W-:-:S02]  /*a250*/  PRMT R29, R0, 0x7632, R29 ;  /* 0x00007632001d7816 */ /* 0x000fc4000000001d */
[----:B------:R-:W-:Y:S01]  /*a260*/  PRMT R64, R133, 0x5410, R132 ;  /* 0x0000541085407816 */ /* 0x000fe20000000084 */
[----:B------:R-:W-:Y:S01]  /*a270*/  @!P4 HADD2 R47, -R0.H0_H0, -RZ.H0_H0 ;  /* 0xa00000ff002fc230 */ /* 0x000fe20000000900 */
[----:B------:R-:W-:-:S03]  /*a280*/  @!P6 PRMT R133, R50, 0x5410, RZ ;  /* 0x000054103285e816 */ /* 0x000fc600000000ff */
[----:B------:R-:W1:Y:S01]  /*a290*/  MUFU.EX2 R238, R223 ;  /* 0x000000df00ee7308 */ /* 0x000e620000000800 */
[C---:B------:R-:W-:Y:S02]  /*a2a0*/  @P4 PRMT R185, R0.reuse, 0x7610, R185 ;  /* 0x0000761000b94816 */ /* 0x040fe400000000b9 */
[----:B------:R-:W-:Y:S02]  /*a2b0*/  PRMT R50, R0, 0x5410, R29 ;  /* 0x0000541000327816 */ /* 0x000fe4000000001d */
[----:B------:R-:W-:Y:S02]  /*a2c0*/  LOP3.LUT R0, R2, 0xff, RZ, 0xc0, !PT ;  /* 0x000000ff02007812 */ /* 0x000fe400078ec0ff */
[--C-:B------:R-:W-:Y:S02]  /*a2d0*/  SHF.R.U32.HI R5, RZ, 0x10, R2.reuse ;  /* 0x00000010ff057819 */ /* 0x100fe40000011602 */
[----:B------:R-:W-:Y:S01]  /*a2e0*/  ISETP.GE.U32.AND P6, PT, R65, R0, PT ;  /* 0x000000004100720c */ /* 0x000fe20003fc6070 */
[----:B------:R-:W-:Y:S01]  /*a2f0*/  IMAD.MOV.U32 R197, RZ, RZ, R235 ;  /* 0x000000ffffc57224 */ /* 0x000fe200078e00eb */
[----:B------:R-:W-:-:S02]  /*a300*/  SHF.R.U32.HI R4, RZ, 0x18, R2 ;  /* 0x00000018ff047819 */ /* 0x000fc40000011602 */
[----:B------:R-:W-:Y:S02]  /*a310*/  LOP3.LUT R0, R2, 0xffff, RZ, 0xc0, !PT ;  /* 0x0000ffff02007812 */ /* 0x000fe400078ec0ff */
[----:B------:R-:W-:Y:S01]  /*a320*/  LOP3.LUT R2, R5, 0xff, RZ, 0xc0, !PT ;  /* 0x000000ff05027812 */ /* 0x000fe200078ec0ff */
[----:B------:R-:W-:Y:S01]  /*a330*/  IMAD.MOV.U32 R196, RZ, RZ, R234 ;  /* 0x000000ffffc47224 */ /* 0x000fe200078e00ea */
[----:B------:R-:W-:Y:S01]  /*a340*/  @!P4 PRMT R185, R47, 0x5410, RZ ;  /* 0x000054102fb9c816 */ /* 0x000fe200000000ff */
[----:B------:R-:W2:Y:S01]  /*a350*/  LDL.LU R197, [R1+0xd0] ;  /* 0x0000d00001c57983 */ /* 0x000ea20000300800 */
[----:B------:R-:W-:Y:S02]  /*a360*/  ISETP.GE.U32.AND P4, PT, R65, R2, PT ;  /* 0x000000024100720c */ /* 0x000fe40003f86070 */
[----:B-1----:R-:W-:-:S04]  /*a370*/  F2FP.PACK_AB R2, R241, R238 ;  /* 0x000000eef102723e */ /* 0x002fc800000000ff */
[C---:B------:R-:W-:Y:S02]  /*a380*/  PRMT R28, R2.reuse, 0x7610, R28 ;  /* 0x00007610021c7816 */ /* 0x040fe4000000001c */
[----:B------:R-:W-:Y:S02]  /*a390*/  PRMT R27, R2, 0x7632, R27 ;  /* 0x00007632021b7816 */ /* 0x000fe4000000001b */
[----:B------:R-:W-:Y:S02]  /*a3a0*/  LOP3.LUT R2, R225, UR14, R196, 0x96, !PT ;  /* 0x0000000ee1027c12 */ /* 0x000fe4000f8e96c4 */
[----:B------:R-:W3:Y:S01]  /*a3b0*/  LDL R196, [R1+0xd4] ;  /* 0x0000d40001c47983 */ /* 0x000ee20000100800 */
[----:B------:R-:W-:Y:S01]  /*a3c0*/  MUFU.EX2 R235, R220 ;  /* 0x000000dc00eb7308 */ /* 0x000fe20000000800 */
[----:B------:R-:W-:-:S07]  /*a3d0*/  SHF.R.U32.HI R0, RZ, 0x8, R0 ;  /* 0x00000008ff007819 */ /* 0x000fce0000011600 */
[----:B------:R-:W1:Y:S01]  /*a3e0*/  MUFU.EX2 R244, R221 ;  /* 0x000000dd00f47308 */ /* 0x000e620000000800 */
[----:B------:R-:W-:Y:S01]  /*a3f0*/  @!P5 HADD2 R49, -R132.H0_H0, -RZ.H0_H0 ;  /* 0xa00000ff8431d230 */ /* 0x000fe20000000900 */
[----:B------:R-:W-:Y:S01]  /*a400*/  LOP3.LUT R0, R0, 0xffff, RZ, 0xc0, !PT ;  /* 0x0000ffff00007812 */ /* 0x000fe200078ec0ff */
[----:B------:R-:W-:-:S03]  /*a410*/  IMAD.MOV.U32 R199, RZ, RZ, R79 ;  /* 0x000000ffffc77224 */ /* 0x000fc600078e004f */
[----:B------:R-:W-:Y:S02]  /*a420*/  @!P5 PRMT R132, R49, 0x5410, RZ ;  /* 0x000054103184d816 */ /* 0x000fe400000000ff */
[----:B------:R-:W-:Y:S01]  /*a430*/  ISETP.GE.U32.AND P5, PT, R65, R0, PT ;  /* 0x000000004100720c */ /* 0x000fe20003fa6070 */
[----:B------:R-:W-:Y:S01]  /*a440*/  IMAD.MOV.U32 R195, RZ, RZ, R130 ;  /* 0x000000ffffc37224 */ /* 0x000fe200078e0082 */
[----:B------:R-:W-:Y:S01]  /*a450*/  MOV R79, R92 ;  /* 0x0000005c004f7202 */ /* 0x000fe20000000f00 */
[----:B------:R-:W-:Y:S01]  /*a460*/  FADD.FTZ R3, R61, R23 ;  /* 0x000000173d037221 */ /* 0x000fe20000010000 */
[----:B-1----:R-:W-:Y:S01]  /*a470*/  F2FP.PACK_AB R0, R244, R235 ;  /* 0x000000ebf400723e */ /* 0x002fe200000000ff */
[----:B------:R-:W-:-:S03]  /*a480*/  IMAD.MOV.U32 R92, RZ, RZ, R129 ;  /* 0x000000ffff5c7224 */ /* 0x000fc600078e0081 */
[C---:B------:R-:W-:Y:S02]  /*a490*/  PRMT R26, R0.reuse, 0x7610, R26 ;  /* 0x00007610001a7816 */ /* 0x040fe4000000001a */
[----:B------:R-:W-:Y:S02]  /*a4a0*/  PRMT R21, R0, 0x7632, R21 ;  /* 0x0000763200157816 */ /* 0x000fe40000000015 */
[----:B------:R-:W-:Y:S01]  /*a4b0*/  LOP3.LUT R0, R199, UR35, R246, 0x96, !PT ;  /* 0x00000023c7007c12 */ /* 0x000fe2000f8e96f6 */
[----:B------:R-:W-:Y:S02]  /*a4c0*/  IMAD.MOV.U32 R129, RZ, RZ, R186 ;  /* 0x000000ffff817224 */ /* 0x000fe400078e00ba */
[----:B------:R-:W-:Y:S02]  /*a4d0*/  FADD.FTZ R186, R67, R3 ;  /* 0x0000000343ba7221 */ /* 0x000fe40000010000 */
[----:B------:R-:W-:Y:S02]  /*a4e0*/  IMAD.MOV.U32 R20, RZ, RZ, R195 ;  /* 0x000000ffff147224 */ /* 0x000fe400078e00c3 */
[----:B------:R-:W-:-:S02]  /*a4f0*/  IMAD.MOV.U32 R195, RZ, RZ, R237 ;  /* 0x000000ffffc37224 */ /* 0x000fc400078e00ed */
[----:B------:R-:W-:Y:S02]  /*a500*/  IMAD.MOV.U32 R193, RZ, RZ, R236 ;  /* 0x000000ffffc17224 */ /* 0x000fe400078e00ec */
[----:B------:R-:W-:Y:S01]  /*a510*/  IMAD.WIDE.U32 R2, R2, -0x2daee0ad, RZ ;  /* 0xd2511f5302027825 */ /* 0x000fe200078e00ff */
[----:B------:R-:W-:-:S03]  /*a520*/  @!P1 HADD2 R46, -R29.H0_H0, -RZ.H0_H0 ;  /* 0xa00000ff1d2e9230 */ /* 0x000fc60000000900 */
[----:B------:R-:W-:Y:S01]  /*a530*/  IMAD.WIDE.U32 R236, R0, -0x326172a9, RZ ;  /* 0xcd9e8d5700ec7825 */ /* 0x000fe200078e00ff */
[----:B------:R-:W-:-:S04]  /*a540*/  LOP3.LUT R0, R3, UR12, R198, 0x96, !PT ;  /* 0x0000000c03007c12 */ /* 0x000fc8000f8e96c6 */
[----:B------:R-:W-:Y:S01]  /*a550*/  LOP3.LUT R3, R237, UR13, R224, 0x96, !PT ;  /* 0x0000000ded037c12 */ /* 0x000fe2000f8e96e0 */
[----:B------:R-:W-:Y:S01]  /*a560*/  FADD.FTZ R6, R7, R6 ;  /* 0x0000000607067221 */ /* 0x000fe20000010000 */
[----:B------:R-:W-:Y:S02]  /*a570*/  @!P1 PRMT R29, R46, 0x5410, RZ ;  /* 0x000054102e1d9816 */ /* 0x000fe400000000ff */
[----:B------:R-:W-:Y:S01]  /*a580*/  ISETP.GE.U32.AND P1, PT, R65, R4, PT ;  /* 0x000000044100720c */ /* 0x000fe20003f26070 */
[----:B------:R-:W-:-:S04]  /*a590*/  IMAD.WIDE.U32 R4, R3, -0x2daee0ad, RZ ;  /* 0xd2511f5303047825 */ /* 0x000fc800078e00ff */
[----:B------:R-:W-:Y:S02]  /*a5a0*/  IMAD.MOV.U32 R130, RZ, RZ, R233 ;  /* 0x000000ffff827224 */ /* 0x000fe400078e00e9 */
[----:B------:R-:W-:Y:S02]  /*a5b0*/  FADD.FTZ R234, R14, R9 ;  /* 0x000000090eea7221 */ /* 0x000fe40000010000 */
[----:B------:R-:W-:Y:S02]  /*a5c0*/  FADD.FTZ R233, R8, R6 ;  /* 0x0000000608e97221 */ /* 0x000fe40000010000 */
[----:B------:R-:W-:Y:S01]  /*a5d0*/  IMAD.WIDE.U32 R8, R0, -0x326172a9, RZ ;  /* 0xcd9e8d5700087825 */ /* 0x000fe200078e00ff */
[----:B------:R-:W-:-:S03]  /*a5e0*/  LOP3.LUT R0, R5, UR10, R2, 0x96, !PT ;  /* 0x0000000a05007c12 */ /* 0x000fc6000f8e9602 */
[----:B------:R-:W-:Y:S02]  /*a5f0*/  FADD.FTZ R7, R69, R60 ;  /* 0x0000003c45077221 */ /* 0x000fe40000010000 */
[----:B------:R-:W-:Y:S02]  /*a600*/  IMAD.MOV.U32 R192, RZ, RZ, R62 ;  /* 0x000000ffffc07224 */ /* 0x000fe400078e003e */
[----:B------:R-:W-:Y:S02]  /*a610*/  IMAD.MOV.U32 R62, RZ, RZ, R77 ;  /* 0x000000ffff3e7224 */ /* 0x000fe400078e004d */
[----:B------:R-:W-:Y:S02]  /*a620*/  IMAD.MOV.U32 R77, RZ, RZ, R187 ;  /* 0x000000ffff4d7224 */ /* 0x000fe400078e00bb */
[----:B------:R-:W-:Y:S02]  /*a630*/  FADD.FTZ R187, R66, R7 ;  /* 0x0000000742bb7221 */ /* 0x000fe40000010000 */
        /* <DEDUP_REMOVED lines=49> */
[----:B------:R-:W-:Y:S02]  /*a950*/  PRMT R65, R65, 0x7054, R65 ;  /* 0x0000705441417816 */ /* 0x000fe40000000041 */
[----:B------:R-:W-:-:S03]  /*a960*/  PRMT R15, R0, 0x5410, R2 ;  /* 0x00005410000f7816 */ /* 0x000fc60000000002 */
[----:B------:R-:W-:-:S05]  /*a970*/  HSET2.LE.AND R0, R10, R65, PT ;  /* 0x000000410a007233 */ /* 0x000fca0003803000 */
[----:B------:R-:W-:Y:S01]  /*a980*/  LOP3.LUT R10, R0, R57, RZ, 0xc0, !PT ;  /* 0x00000039000a7212 */ /* 0x000fe200078ec0ff */
[--C-:B------:R-:W-:Y:S01]  /*a990*/  HSET2.LE.AND R0, R14, R65.reuse, PT ;  /* 0x000000410e007233 */ /* 0x100fe20003803000 */
[----:B------:R1:W-:Y:S01]  /*a9a0*/  STG.E.U16 [R32.64+-0x3e], R11 ;  /* 0xffffc20b20007986 */ /* 0x0003e2000c10151c */
[----:B------:R-:W-:Y:S01]  /*a9b0*/  IMAD.MOV.U32 R198, RZ, RZ, R191 ;  /* 0x000000ffffc67224 */ /* 0x000fe200078e00bf */
[----:B------:R-:W-:Y:S01]  /*a9c0*/  MOV R191, R190 ;  /* 0x000000be00bf7202 */ /* 0x000fe20000000f00 */
[----:B------:R-:W-:Y:S01]  /*a9d0*/  IMAD.MOV.U32 R190, RZ, RZ, R130 ;  /* 0x000000ffffbe7224 */ /* 0x000fe200078e0082 */
[--C-:B------:R-:W-:Y:S02]  /*a9e0*/  HSET2.LE.AND R3, R6, R65.reuse, PT ;  /* 0x0000004106037233 */ /* 0x100fe40003803000 */
[----:B------:R-:W-:-:S03]  /*a9f0*/  HSET2.LE.AND R2, R9, R65, PT ;  /* 0x0000004109027233 */ /* 0x000fc60003803000 */
[----:B------:R-:W-:Y:S01]  /*aa00*/  LOP3.LUT R9, R3, R68, RZ, 0xc0, !PT ;  /* 0x0000004403097212 */ /* 0x000fe200078ec0ff */
[--C-:B------:R-:W-:Y:S01]  /*aa10*/  HSET2.LE.AND R3, R7, R65.reuse, PT ;  /* 0x0000004107037233 */ /* 0x100fe20003803000 */
[----:B-1----:R-:W-:Y:S01]  /*aa20*/  LOP3.LUT R11, R0, R56, RZ, 0xc0, !PT ;  /* 0x00000038000b7212 */ /* 0x002fe200078ec0ff */
[----:B------:R-:W-:-:S05]  /*aa30*/  HSET2.LE.AND R0, R4, R65, PT ;  /* 0x0000004104007233 */ /* 0x000fca0003803000 */
[----:B------:R-:W-:Y:S01]  /*aa40*/  LOP3.LUT R130, R0, R38, RZ, 0xc0, !PT ;  /* 0x0000002600827212 */ /* 0x000fe200078ec0ff */
[----:B------:R-:W-:Y:S02]  /*aa50*/  IMAD.MOV.U32 R42, RZ, RZ, R205 ;  /* 0x000000ffff2a7224 */ /* 0x000fe400078e00cd */
[----:B--2---:R-:W-:-:S05]  /*aa60*/  IMAD.WIDE.U32 R18, R197, -0x326172a9, RZ ;  /* 0xcd9e8d57c5127825 */ /* 0x004fca00078e00ff */
[----:B---3--:R-:W-:Y:S01]  /*aa70*/  LOP3.LUT R0, R19, R196, RZ, 0x3c, !PT ;  /* 0x000000c413007212 */ /* 0x008fe200078e3cff */
[----:B------:R-:W-:Y:S04]  /*aa80*/  STL.64 [R1+0xc8], R18 ;  /* 0x0000c81201007387 */ /* 0x000fe80000100a00 */
[----:B------:R-:W-:-:S05]  /*aa90*/  IMAD.WIDE.U32 R6, R0, -0x2daee0ad, RZ ;  /* 0xd2511f5300067825 */ /* 0x000fca00078e00ff */
[----:B------:R-:W-:Y:S04]  /*aaa0*/  STL.64 [R1+0x18], R6 ;  /* 0x0000180601007387 */ /* 0x000fe80000100a00 */
[----:B------:R-:W2:Y:S01]  /*aab0*/  LDL.LU R205, [R1+0x134] ;  /* 0x0001340001cd7983 */ /* 0x000ea20000300800 */
[----:B------:R-:W-:Y:S01]  /*aac0*/  IMAD.MOV.U32 R199, RZ, RZ, R62 ;  /* 0x000000ffffc77224 */ /* 0x000fe200078e003e */
[----:B------:R-:W-:Y:S01]  /*aad0*/  LOP3.LUT R0, R7, UR35, R246, 0x96, !PT ;  /* 0x0000002307007c12 */ /* 0x000fe2000f8e96f6 */
[----:B------:R-:W-:Y:S01]  /*aae0*/  IMAD.MOV.U32 R196, RZ, RZ, R198 ;  /* 0x000000ffffc47224 */ /* 0x000fe200078e00c6 */
[----:B------:R-:W-:Y:S01]  /*aaf0*/  LOP3.LUT R8, R2, R80, RZ, 0xc0, !PT ;  /* 0x0000005002087212 */ /* 0x000fe200078ec0ff */
[----:B------:R-:W-:Y:S01]  /*ab00*/  HSET2.LE.AND R2, R5, R65, PT ;  /* 0x0000004105027233 */ /* 0x000fe20003803000 */
[----:B------:R-:W-:-:S02]  /*ab10*/  IMAD.MOV.U32 R197, RZ, RZ, R199 ;  /* 0x000000ffffc57224 */ /* 0x000fc400078e00c7 */
[----:B------:R-:W-:Y:S02]  /*ab20*/  IMAD.MOV.U32 R199, RZ, RZ, R242 ;  /* 0x000000ffffc77224 */ /* 0x000fe400078e00f2 */
[----:B------:R-:W-:Y:S02]  /*ab30*/  IMAD.MOV.U32 R198, RZ, RZ, R243 ;  /* 0x000000ffffc67224 */ /* 0x000fe400078e00f3 */
[----:B------:R-:W-:Y:S02]  /*ab40*/  IMAD.MOV.U32 R22, RZ, RZ, R20 ;  /* 0x000000ffff167224 */ /* 0x000fe400078e0014 */
[----:B------:R-:W-:-:S04]  /*ab50*/  IMAD.WIDE.U32 R242, R0, -0x326172a9, RZ ;  /* 0xcd9e8d5700f27825 */ /* 0x000fc800078e00ff */
[----:B------:R-:W-:Y:S02]  /*ab60*/  IMAD.MOV.U32 R20, RZ, RZ, R63 ;  /* 0x000000ffff147224 */ /* 0x000fe400078e003f */
[----:B------:R-:W-:Y:S01]  /*ab70*/  IMAD.MOV.U32 R63, RZ, RZ, R129 ;  /* 0x000000ffff3f7224 */ /* 0x000fe200078e0081 */
[----:B------:R-:W-:Y:S02]  /*ab80*/  LOP3.LUT R129, R2, R48, RZ, 0xc0, !PT ;  /* 0x0000003002817212 */ /* 0x000fe400078ec0ff */
[----:B------:R-:W-:Y:S02]  /*ab90*/  LOP3.LUT R2, R225, UR14, R18, 0x96, !PT ;  /* 0x0000000ee1027c12 */ /* 0x000fe4000f8e9612 */
[----:B------:R-:W-:Y:S01]  /*aba0*/  LOP3.LUT R0, R243, UR13, R224, 0x96, !PT ;  /* 0x0000000df3007c12 */ /* 0x000fe2000f8e96e0 */
[----:B------:R-:W-:Y:S02]  /*abb0*/  STG.E.U16 [R30.64+-0x40], R12 ;  /* 0xffffc00c1e007986 */ /* 0x000fe4000c10151c */
[----:B------:R-:W-:-:S02]  /*abc0*/  IMAD.WIDE.U32 R4, R2, -0x2daee0ad, RZ ;  /* 0xd2511f5302047825 */ /* 0x000fc400078e00ff */
[----:B------:R1:W-:Y:S03]  /*abd0*/  STG.E.U16 [R30.64+-0x3e], R13 ;  /* 0xffffc20d1e007986 */ /* 0x0003e6000c10151c */
[----:B------:R-:W-:Y:S01]  /*abe0*/  LOP3.LUT R2, R5, UR12, R6, 0x96, !PT ;  /* 0x0000000c05027c12 */ /* 0x000fe2000f8e9606 */
[----:B------:R-:W-:Y:S01]  /*abf0*/  IMAD.MOV.U32 R62, RZ, RZ, R128 ;  /* 0x000000ffff3e7224 */ /* 0x000fe200078e0080 */
[----:B------:R-:W-:-:S03]  /*ac00*/  LOP3.LUT R128, R3, R51, RZ, 0xc0, !PT ;  /* 0x0000003303807212 */ /* 0x000fc600078ec0ff */
[----:B------:R-:W-:-:S04]  /*ac10*/  IMAD.WIDE.U32 R2, R2, -0x326172a9, RZ ;  /* 0xcd9e8d5702027825 */ /* 0x000fc800078e00ff */
[----:B-1----:R-:W-:-:S05]  /*ac20*/  IMAD.WIDE.U32 R12, R0, -0x2daee0ad, RZ ;  /* 0xd2511f53000c7825 */ /* 0x002fca00078e00ff */
[----:B------:R-:W-:-:S05]  /*ac30*/  LOP3.LUT R0, R13, UR10, R4, 0x96, !PT ;  /* 0x0000000a0d007c12 */ /* 0x000fca000f8e9604 */
[----:B------:R-:W-:Y:S01]  /*ac40*/  IMAD.WIDE.U32 R6, R0, -0x326172a9, RZ ;  /* 0xcd9e8d5700067825 */ /* 0x000fe200078e00ff */
[----:B------:R-:W-:-:S04]  /*ac50*/  LOP3.LUT R0, R3, UR11, R242, 0x96, !PT ;  /* 0x0000000b03007c12 */ /* 0x000fc8000f8e96f2 */
[----:B------:R-:W-:Y:S01]  /*ac60*/  LOP3.LUT R4, R7, UR9, R2, 0x96, !PT ;  /* 0x0000000907047c12 */ /* 0x000fe2000f8e9602 */
[----:B------:R-:W-:Y:S02]  /*ac70*/  IMAD.MOV.U32 R218, RZ, RZ, R197 ;  /* 0x000000ffffda7224 */ /* 0x000fe400078e00c5 */
[----:B------:R-:W-:Y:S02]  /*ac80*/  IMAD.MOV.U32 R197, RZ, RZ, R196 ;  /* 0x000000ffffc57224 */ /* 0x000fe400078e00c4 */
[----:B------:R-:W-:Y:S02]  /*ac90*/  IMAD.MOV.U32 R196, RZ, RZ, R22 ;  /* 0x000000ffffc47224 */ /* 0x000fe400078e0016 */
[----:B------:R-:W-:-:S04]  /*aca0*/  IMAD.WIDE.U32 R2, R0, -0x2daee0ad, RZ ;  /* 0xd2511f5300027825 */ /* 0x000fc800078e00ff */
[----:B------:R-:W-:Y:S01]  /*acb0*/  IMAD.WIDE.U32 R22, R4, -0x2daee0ad, RZ ;  /* 0xd2511f5304167825 */ /* 0x000fe200078e00ff */
[----:B------:R-:W-:-:S04]  /*acc0*/  LOP3.LUT R3, R3, UR8, R12, 0x96, !PT ;  /* 0x0000000803037c12 */ /* 0x000fc8000f8e960c */
[----:B------:R-:W-:Y:S01]  /*acd0*/  LOP3.LUT R2, R23, UR6, R2, 0x96, !PT ;  /* 0x0000000617027c12 */ /* 0x000fe2000f8e9602 */
[----:B------:R-:W-:Y:S01]  /*ace0*/  HSET2.LE.AND R0, R15, R65, PT ;  /* 0x000000410f007233 */ /* 0x000fe20003803000 */
[----:B------:R-:W-:-:S04]  /*acf0*/  IMAD.WIDE.U32 R4, R3, -0x326172a9, RZ ;  /* 0xcd9e8d5703047825 */ /* 0x000fc800078e00ff */
[----:B------:R-:W-:Y:S01]  /*ad00*/  IMAD.MOV.U32 R41, RZ, RZ, R131 ;  /* 0x000000ffff297224 */ /* 0x000fe200078e0083 */
[----:B------:R-:W-:Y:S01]  /*ad10*/  MOV R219, R20 ;  /* 0x0000001400db7202 */ /* 0x000fe20000000f00 */
[----:B------:R-:W-:Y:S01]  /*ad20*/  IMAD.WIDE.U32 R2, R2, -0x326172a9, RZ ;  /* 0xcd9e8d5702027825 */ /* 0x000fe200078e00ff */
[----:B------:R-:W-:Y:S01]  /*ad30*/  LOP3.LUT R131, R0, R40, RZ, 0xc0, !PT ;  /* 0x0000002800837212 */ /* 0x000fe200078ec0ff */
[----:B------:R-:W1:Y:S03]  /*ad40*/  LDSM.16.MT88.4 R12, [R201+0xa000] ;  /* 0x00a00000c90c783b */ /* 0x000e660000004200 */
[----:B------:R-:W-:Y:S02]  /*ad50*/  LOP3.LUT R0, R3, UR15, R4, 0x96, !PT ;  /* 0x0000000f03007c12 */ /* 0x000fe4000f8e9604 */
[----:B------:R-:W-:Y:S02]  /*ad60*/  SHF.R.U32.HI R4, RZ, 0x10, R2 ;  /* 0x00000010ff047819 */ /* 0x000fe40000011602 */
[----:B------:R-:W-:-:S02]  /*ad70*/  LOP3.LUT R20, R5, UR7, R6, 0x96, !PT ;  /* 0x0000000705147c12 */ /* 0x000fc4000f8e9606 */
[C---:B------:R-:W-:Y:S02]  /*ad80*/  LOP3.LUT R3, R2.reuse, 0xffff, RZ, 0xc0, !PT ;  /* 0x0000ffff02037812 */ /* 0x040fe400078ec0ff */
[----:B------:R-:W-:Y:S02]  /*ad90*/  LOP3.LUT R6, R2, 0xff, RZ, 0xc0, !PT ;  /* 0x000000ff02067812 */ /* 0x000fe400078ec0ff */
[----:B------:R-:W-:Y:S02]  /*ada0*/  SHF.R.U32.HI R5, RZ, 0x18, R2 ;  /* 0x00000018ff057819 */ /* 0x000fe40000011602 */
[----:B------:R-:W-:Y:S02]  /*adb0*/  LOP3.LUT R2, R4, 0xff, RZ, 0xc0, !PT ;  /* 0x000000ff04027812 */ /* 0x000fe400078ec0ff */
[----:B------:R-:W-:Y:S02]  /*adc0*/  SHF.R.U32.HI R3, RZ, 0x8, R3 ;  /* 0x00000008ff037819 */ /* 0x000fe40000011603 */
[----:B------:R-:W-:-:S02]  /*add0*/  PRMT R5, R2, 0x5410, R5 ;  /* 0x0000541002057816 */ /* 0x000fc40000000005 */
[----:B------:R-:W-:Y:S02]  /*ade0*/  LOP3.LUT R2, R0, 0xffff, RZ, 0xc0, !PT ;  /* 0x0000ffff00027812 */ /* 0x000fe400078ec0ff */
[----:B------:R-:W-:Y:S02]  /*adf0*/  PRMT R6, R6, 0x5410, R3 ;  /* 0x0000541006067816 */ /* 0x000fe40000000003 */
[----:B------:R-:W-:Y:S02]  /*ae00*/  SHF.R.U32.HI R3, RZ, 0x8, R2 ;  /* 0x00000008ff037819 */ /* 0x000fe40000011602 */
[----:B------:R-:W-:-:S04]  /*ae10*/  LOP3.LUT R2, R0, 0xff, RZ, 0xc0, !PT ;  /* 0x000000ff00027812 */ /* 0x000fc800078ec0ff */
[----:B------:R-:W-:Y:S02]  /*ae20*/  PRMT R4, R2, 0x5410, R3 ;  /* 0x0000541002047816 */ /* 0x000fe40000000003 */
[--C-:B------:R-:W-:Y:S02]  /*ae30*/  SHF.R.U32.HI R3, RZ, 0x10, R0.reuse ;  /* 0x00000010ff037819 */ /* 0x100fe40000011600 */
[----:B------:R-:W-:Y:S02]  /*ae40*/  SHF.R.U32.HI R2, RZ, 0x18, R0 ;  /* 0x00000018ff027819 */ /* 0x000fe40000011600 */
[----:B------:R-:W-:Y:S01]  /*ae50*/  LOP3.LUT R0, R3, 0xff, RZ, 0xc0, !PT ;  /* 0x000000ff03007812 */ /* 0x000fe200078ec0ff */
[----:B------:R3:W-:Y:S01]  /*ae60*/  STG.E.U16 [R24.64+-0x30], R16 ;  /* 0xffffd01018007986 */ /* 0x0007e2000c10151c */
[----:B------:R-:W-:-:S05]  /*ae70*/  HSET2.LE.AND R3, R4, R65, PT ;  /* 0x0000004104037233 */ /* 0x000fca0003803000 */
[----:B------:R-:W-:Y:S01]  /*ae80*/  LOP3.LUT R4, R3, R44, RZ, 0xc0, !PT ;  /* 0x0000002c03047212 */ /* 0x000fe200078ec0ff */
[----:B-1----:R-:W-:Y:S01]  /*ae90*/  HMMA.16816.F32 R152, R8, R12, R152 ;  /* 0x0000000c0898723c */ /* 0x002fe20000001898 */
[----:B---3--:R-:W-:Y:S01]  /*aea0*/  PRMT R16, R0, 0x5410, R2 ;  /* 0x0000541000107816 */ /* 0x008fe20000000002 */
[--C-:B------:R-:W-:Y:S02]  /*aeb0*/  HSET2.LE.AND R0, R6, R65.reuse, PT ;  /* 0x0000004106007233 */ /* 0x100fe40003803000 */
[----:B------:R-:W-:-:S03]  /*aec0*/  HSET2.LE.AND R2, R5, R65, PT ;  /* 0x0000004105027233 */ /* 0x000fc60003803000 */
[----:B------:R-:W-:Y:S01]  /*aed0*/  LOP3.LUT R6, R0, R39, RZ, 0xc0, !PT ;  /* 0x0000002700067212 */ /* 0x000fe200078ec0ff */
[----:B------:R-:W-:Y:S01]  /*aee0*/  HSET2.LE.AND R0, R16, R65, PT ;  /* 0x0000004110007233 */ /* 0x000fe20003803000 */
[----:B------:R-:W-:Y:S01]  /*aef0*/  LOP3.LUT R7, R2, R36, RZ, 0xc0, !PT ;  /* 0x0000002402077212 */ /* 0x000fe200078ec0ff */
[----:B------:R-:W-:Y:S01]  /*af00*/  IMAD.MOV.U32 R94, RZ, RZ, R58 ;  /* 0x000000ffff5e7224 */ /* 0x000fe200078e003a */
[----:B------:R-:W-:Y:S01]  /*af10*/  MOV R57, R78 ;  /* 0x0000004e00397202 */ /* 0x000fe20000000f00 */
[----:B------:R-:W-:Y:S01]  /*af20*/  IMAD.MOV.U32 R56, RZ, RZ, R79 ;  /* 0x000000ffff387224 */ /* 0x000fe200078e004f */
[----:B------:R-:W-:Y:S01]  /*af30*/  LOP3.LUT R5, R0, R45, RZ, 0xc0, !PT ;  /* 0x0000002d00057212 */ /* 0x000fe200078ec0ff */
[----:B------:R-:W-:Y:S01]  /*af40*/  HMMA.16816.F32 R36, R8, R14, R248 ;  /* 0x0000000e0824723c */ /* 0x000fe200000018f8 */
[----:B------:R-:W-:Y:S02]  /*af50*/  @!P4 HADD2 R53, -R26.H0_H0, -RZ.H0_H0 ;  /* 0xa00000ff1a35c230 */ /* 0x000fe40000000900 */
[----:B------:R-:W-:-:S02]  /*af60*/  @!P1 HADD2 R52, -R21.H0_H0, -RZ.H0_H0 ;  /* 0xa00000ff15349230 */ /* 0x000fc40000000900 */
[----:B------:R-:W-:Y:S01]  /*af70*/  @!P5 HADD2 R55, -R27.H0_H0, -RZ.H0_H0 ;  /* 0xa00000ff1b37d230 */ /* 0x000fe20000000900 */
[----:B------:R-:W-:Y:S01]  /*af80*/  IMAD.MOV.U32 R216, RZ, RZ, R212 ;  /* 0x000000ffffd87224 */ /* 0x000fe200078e00d4 */
[----:B------:R-:W-:Y:S01]  /*af90*/  PRMT R49, R28, 0x5410, R27 ;  /* 0x000054101c317816 */ /* 0x000fe2000000001b */
[C---:B------:R-:W-:Y:S01]  /*afa0*/  HMMA.16816.F32 R168, R4.reuse, R12, R168 ;  /* 0x0000000c04a8723c */ /* 0x040fe200000018a8 */
[----:B------:R-:W-:Y:S01]  /*afb0*/  IMAD.MOV.U32 R217, RZ, RZ, R211 ;  /* 0x000000ffffd97224 */ /* 0x000fe200078e00d3 */
[----:B------:R1:W5:Y:S01]  /*afc0*/  LDL.LU R212, [R1+0x130] ;  /* 0x0001300001d47983 */ /* 0x0003620000300800 */
[----:B------:R-:W-:Y:S02]  /*afd0*/  IMAD.MOV.U32 R221, RZ, RZ, R218 ;  /* 0x000000ffffdd7224 */ /* 0x000fe400078e00da */
[----:B------:R-:W-:Y:S01]  /*afe0*/  IMAD.MOV.U32 R220, RZ, RZ, R219 ;  /* 0x000000ffffdc7224 */ /* 0x000fe200078e00db */
[----:B------:R1:W5:Y:S02]  /*aff0*/  LDL.LU R211, [R1+0x12c] ;  /* 0x00012c0001d37983 */ /* 0x0003640000300800 */
[----:B------:R-:W-:Y:S02]  /*b000*/  HMMA.16816.F32 R164, R4, R14, R164 ;  /* 0x0000000e04a4723c */ /* 0x000fe400000018a4 */
[----:B------:R-:W3:Y:S01]  /*b010*/  LDSM.16.MT88.4 R12, [R203+0xa000] ;  /* 0x00a00000cb0c783b */ /* 0x000ee20000004200 */
[----:B------:R-:W-:-:S02]  /*b020*/  IMAD.MOV.U32 R58, RZ, RZ, R189 ;  /* 0x000000ffff3a7224 */ /* 0x000fc400078e00bd */
[----:B------:R-:W-:Y:S02]  /*b030*/  IMAD.MOV.U32 R249, RZ, RZ, R42 ;  /* 0x000000fffff97224 */ /* 0x000fe400078e002a */
[----:B------:R-:W-:Y:S02]  /*b040*/  IMAD.MOV.U32 R60, RZ, RZ, R63 ;  /* 0x000000ffff3c7224 */ /* 0x000fe400078e003f */
[----:B------:R-:W-:Y:S01]  /*b050*/  IMAD.MOV.U32 R61, RZ, RZ, R62 ;  /* 0x000000ffff3d7224 */ /* 0x000fe200078e003e */
[----:B------:R-:W-:Y:S01]  /*b060*/  MOV R222, R197 ;  /* 0x000000c500de7202 */ /* 0x000fe20000000f00 */
[----:B------:R-:W-:Y:S01]  /*b070*/  IMAD.MOV.U32 R251, RZ, RZ, R41 ;  /* 0x000000fffffb7224 */ /* 0x000fe200078e0029 */
[----:B------:R-:W-:Y:S01]  /*b080*/  @!P6 HADD2 R54, -R28.H0_H0, -RZ.H0_H0 ;  /* 0xa00000ff1c36e230 */ /* 0x000fe20000000900 */
[----:B------:R-:W-:Y:S01]  /*b090*/  IMAD.MOV.U32 R189, RZ, RZ, R96 ;  /* 0x000000ffffbd7224 */ /* 0x000fe200078e0060 */
[----:B------:R-:W-:Y:S01]  /*b0a0*/  PRMT R96, R26, 0x5410, R21 ;  /* 0x000054101a607816 */ /* 0x000fe20000000015 */
[----:B------:R-:W-:Y:S01]  /*b0b0*/  IMAD.MOV.U32 R223, RZ, RZ, R196 ;  /* 0x000000ffffdf7224 */ /* 0x000fe200078e00c4 */
[----:B------:R-:W-:Y:S01]  /*b0c0*/  @!P4 PRMT R26, R53, 0x5410, RZ ;  /* 0x00005410351ac816 */ /* 0x000fe200000000ff */
[----:B------:R-:W-:Y:S01]  /*b0d0*/  IMAD.MOV.U32 R53, RZ, RZ, R192 ;  /* 0x000000ffff357224 */ /* 0x000fe200078e00c0 */
[----:B------:R-:W-:Y:S01]  /*b0e0*/  @!P1 PRMT R21, R52, 0x5410, RZ ;  /* 0x0000541034159816 */ /* 0x000fe200000000ff */
[----:B------:R-:W-:Y:S01]  /*b0f0*/  IMAD.MOV.U32 R218, RZ, RZ, R193 ;  /* 0x000000ffffda7224 */ /* 0x000fe200078e00c1 */
[----:B------:R-:W-:Y:S01]  /*b100*/  @!P5 PRMT R27, R55, 0x5410, RZ ;  /* 0x00005410371bd816 */ /* 0x000fe200000000ff */
[----:B------:R-:W-:Y:S01]  /*b110*/  IMAD.MOV.U32 R192, RZ, RZ, R210 ;  /* 0x000000ffffc07224 */ /* 0x000fe200078e00d2 */
[----:B------:R-:W-:Y:S01]  /*b120*/  LDSM.16.MT88.4 R16, [R206+0xb000] ;  /* 0x00b00000ce10783b */ /* 0x000fe20000004200 */
[----:B------:R-:W-:Y:S01]  /*b130*/  IMAD.MOV.U32 R219, RZ, RZ, R195 ;  /* 0x000000ffffdb7224 */ /* 0x000fe200078e00c3 */
[-C--:B---3--:R-:W-:Y:S08]  /*b140*/  HMMA.16816.F32 R144, R8, R12.reuse, R144 ;  /* 0x0000000c0890723c */ /* 0x088ff00000001890 */
[C---:B------:R-:W-:Y:S08]  /*b150*/  HMMA.16816.F32 R160, R4.reuse, R12, R160 ;  /* 0x0000000c04a0723c */ /* 0x040ff000000018a0 */
[-C--:B------:R-:W-:Y:S08]  /*b160*/  HMMA.16816.F32 R156, R4, R14.reuse, R156 ;  /* 0x0000000e049c723c */ /* 0x080ff0000000189c */
[----:B------:R-:W-:Y:S01]  /*b170*/  HMMA.16816.F32 R40, R8, R14, R56 ;  /* 0x0000000e0828723c */ /* 0x000fe20000001838 */
[----:B------:R-:W3:Y:S01]  /*b180*/  LDSM.16.MT88.4 R12, [R206+0xa000] ;  /* 0x00a00000ce0c783b */ /* 0x000ee20000004200 */
[----:B------:R-:W-:-:S02]  /*b190*/  IMAD.MOV.U32 R52, RZ, RZ, R194 ;  /* 0x000000ffff347224 */ /* 0x000fc400078e00c2 */
[----:B------:R-:W-:Y:S01]  /*b1a0*/  IMAD.MOV.U32 R193, RZ, RZ, R209 ;  /* 0x000000ffffc17224 */ /* 0x000fe200078e00d1 */
[----:B------:R1:W5:Y:S01]  /*b1b0*/  LDL.LU R210, [R1+0x128] ;  /* 0x0001280001d27983 */ /* 0x0003620000300800 */
[----:B------:R-:W-:Y:S02]  /*b1c0*/  IMAD.MOV.U32 R55, RZ, RZ, R94 ;  /* 0x000000ffff377224 */ /* 0x000fe400078e005e */
[----:B------:R-:W-:Y:S01]  /*b1d0*/  IMAD.MOV.U32 R194, RZ, RZ, R208 ;  /* 0x000000ffffc27224 */ /* 0x000fe200078e00d0 */
[----:B------:R1:W5:Y:S01]  /*b1e0*/  LDL.LU R209, [R1+0x124] ;  /* 0x0001240001d17983 */ /* 0x0003620000300800 */
[----:B------:R-:W-:Y:S01]  /*b1f0*/  IMAD.MOV.U32 R195, RZ, RZ, R188 ;  /* 0x000000ffffc37224 */ /* 0x000fe200078e00bc */
[----:B------:R-:W-:Y:S01]  /*b200*/  MOV R188, R207 ;  /* 0x000000cf00bc7202 */ /* 0x000fe20000000f00 */
        /* <DEDUP_REMOVED lines=11> */
[----:B------:R-:W-:-:S03]  /*b2c0*/  IMAD.MOV.U32 R197, RZ, RZ, R138 ;  /* 0x000000ffffc57224 */ /* 0x000fc600078e008a */
[----:B------:R1:W5:Y:S01]  /*b2d0*/  LDL.LU R200, [R1+0x110] ;  /* 0x0001100001c87983 */ /* 0x0003620000300800 */
[----:B------:R-:W-:-:S03]  /*b2e0*/  IMAD.MOV.U32 R224, RZ, RZ, R137 ;  /* 0x000000ffffe07224 */ /* 0x000fc600078e0089 */
[----:B------:R1:W5:Y:S01]  /*b2f0*/  LDL.LU R139, [R1+0x10c] ;  /* 0x00010c00018b7983 */ /* 0x0003620000300800 */
[----:B------:R-:W-:-:S03]  /*b300*/  IMAD.MOV.U32 R225, RZ, RZ, R136 ;  /* 0x000000ffffe17224 */ /* 0x000fc600078e0088 */
[----:B------:R1:W5:Y:S04]  /*b310*/  LDL.LU R138, [R1+0x108] ;  /* 0x00010800018a7983 */ /* 0x0003680000300800 */
[----:B------:R1:W5:Y:S04]  /*b320*/  LDL.LU R137, [R1+0x104] ;  /* 0x0001040001897983 */ /* 0x0003680000300800 */
[----:B------:R1:W5:Y:S01]  /*b330*/  LDL.LU R136, [R1+0x100] ;  /* 0x0001000001887983 */ /* 0x0003620000300800 */
[----:B------:R-:W-:Y:S01]  /*b340*/  @!P6 PRMT R28, R54, 0x5410, RZ ;  /* 0x00005410361ce816 */ /* 0x000fe200000000ff */
[----:B------:R-:W-:Y:S01]  /*b350*/  IMAD.MOV.U32 R54, RZ, RZ, R95 ;  /* 0x000000ffff367224 */ /* 0x000fe200078e005f */
[----:B---3--:R-:W-:Y:S08]  /*b360*/  HMMA.16816.F32 R56, R4, R14, R100 ;  /* 0x0000000e0438723c */ /* 0x008ff00000001864 */
[-C--:B------:R-:W-:Y:S08]  /*b370*/  HMMA.16816.F32 R44, R8, R12.reuse, R52 ;  /* 0x0000000c082c723c */ /* 0x080ff00000001834 */
[----:B------:R-:W-:Y:S08]  /*b380*/  HMMA.16816.F32 R52, R4, R12, R84 ;  /* 0x0000000c0434723c */ /* 0x000ff00000001854 */
[----:B------:R-:W-:Y:S01]  /*b390*/  HMMA.16816.F32 R60, R8, R14, R60 ;  /* 0x0000000e083c723c */ /* 0x000fe2000000183c */
[----:B--2---:R-:W2:Y:S01]  /*b3a0*/  LDSM.16.MT88.4 R12, [R205+0xa000] ;  /* 0x00a00000cd0c783b */ /* 0x004ea20000004200 */
[----:B------:R-:W-:-:S02]  /*b3b0*/  IMAD.MOV.U32 R248, RZ, RZ, R217 ;  /* 0x000000fffff87224 */ /* 0x000fc400078e00d9 */
[----:B------:R-:W-:Y:S02]  /*b3c0*/  IMAD.MOV.U32 R250, RZ, RZ, R216 ;  /* 0x000000fffffa7224 */ /* 0x000fe400078e00d8 */
[----:B------:R-:W-:Y:S02]  /*b3d0*/  IMAD.MOV.U32 R216, RZ, RZ, R199 ;  /* 0x000000ffffd87224 */ /* 0x000fe400078e00c7 */
[----:B------:R-:W-:Y:S02]  /*b3e0*/  IMAD.MOV.U32 R217, RZ, RZ, R198 ;  /* 0x000000ffffd97224 */ /* 0x000fe400078e00c6 */
[----:B------:R-:W-:Y:S02]  /*b3f0*/  IMAD.MOV.U32 R198, RZ, RZ, R71 ;  /* 0x000000ffffc67224 */ /* 0x000fe400078e0047 */
[----:B------:R-:W-:Y:S02]  /*b400*/  IMAD.MOV.U32 R199, RZ, RZ, R70 ;  /* 0x000000ffffc77224 */ /* 0x000fe400078e0046 */
[----:B------:R-:W-:Y:S01]  /*b410*/  IMAD.MOV.U32 R95, RZ, RZ, R77 ;  /* 0x000000ffff5f7224 */ /* 0x000fe200078e004d */
[-C--:B--2---:R-:W-:Y:S08]  /*b420*/  HMMA.16816.F32 R68, R8, R12.reuse, R72 ;  /* 0x0000000c0844723c */ /* 0x084ff00000001848 */
[C---:B------:R-:W-:Y:S07]  /*b430*/  HMMA.16816.F32 R72, R4.reuse, R12, R112 ;  /* 0x0000000c0448723c */ /* 0x040fee0000001870 */
[----:B------:R-:W-:Y:S01]  /*b440*/  IMAD.MOV.U32 R112, RZ, RZ, R76 ;  /* 0x000000ffff707224 */ /* 0x000fe200078e004c */
[----:B------:R-:W-:Y:S01]  /*b450*/  MOV R113, R83 ;  /* 0x0000005300717202 */ /* 0x000fe20000000f00 */
[----:B------:R-:W-:Y:S01]  /*b460*/  IMAD.MOV.U32 R114, RZ, RZ, R82 ;  /* 0x000000ffff727224 */ /* 0x000fe200078e0052 */
[----:B------:R-:W-:Y:S01]  /*b470*/  HMMA.16816.F32 R76, R4, R14, R116 ;  /* 0x0000000e044c723c */ /* 0x000fe20000001874 */
[----:B------:R-:W-:-:S07]  /*b480*/  IMAD.MOV.U32 R115, RZ, RZ, R81 ;  /* 0x000000ffff737224 */ /* 0x000fce00078e0051 */
[C---:B------:R-:W-:Y:S01]  /*b490*/  HMMA.16816.F32 R80, R8.reuse, R14, R192 ;  /* 0x0000000e0850723c */ /* 0x040fe200000018c0 */
[----:B------:R-:W2:Y:S07]  /*b4a0*/  LDSM.16.MT88.4 R12, [R201+0xb000] ;  /* 0x00b00000c90c783b */ /* 0x000eae0000004200 */
[-C--:B--2---:R-:W-:Y:S08]  /*b4b0*/  HMMA.16816.F32 R192, R8, R12.reuse, R92 ;  /* 0x0000000c08c0723c */ /* 0x084ff0000000185c */
[C---:B------:R-:W-:Y:S01]  /*b4c0*/  HMMA.16816.F32 R84, R4.reuse, R12, R140 ;  /* 0x0000000c0454723c */ /* 0x040fe2000000188c */
[----:B------:R-:W-:Y:S01]  /*b4d0*/  IMAD.WIDE.U32 R2, R20, -0x2daee0ad, RZ ;  /* 0xd2511f5314027825 */ /* 0x000fe200078e00ff */
[----:B------:R-:W-:Y:S06]  /*b4e0*/  LDSM.16.MT88.4 R140, [R203+0xa800] ;  /* 0x00a80000cb8c783b */ /* 0x000fec0000004200 */
[-C--:B------:R-:W-:Y:S08]  /*b4f0*/  HMMA.16816.F32 R92, R4, R14.reuse, R148 ;  /* 0x0000000e045c723c */ /* 0x080ff00000001894 */
[----:B------:R-:W-:Y:S01]  /*b500*/  HMMA.16816.F32 R188, R8, R14, R188 ;  /* 0x0000000e08bc723c */ /* 0x000fe200000018bc */
[----:B------:R-:W2:Y:S01]  /*b510*/  LDSM.16.MT88.4 R12, [R203+0xb000] ;  /* 0x00b00000cb0c783b */ /* 0x000ea20000004200 */
[----:B------:R-:W-:-:S03]  /*b520*/  LOP3.LUT R0, R3, UR16, R22, 0x96, !PT ;  /* 0x0000001003007c12 */ /* 0x000fc6000f8e9616 */
[----:B------:R-:W-:Y:S03]  /*b530*/  LDSM.16.MT88.4 R148, [R201+0xa800] ;  /* 0x00a80000c994783b */ /* 0x000fe60000004200 */
[-C--:B--2---:R-:W-:Y:S08]  /*b540*/  HMMA.16816.F32 R216, R8, R12.reuse, R216 ;  /* 0x0000000c08d8723c */ /* 0x084ff000000018d8 */
[C---:B------:R-:W-:Y:S08]  /*b550*/  HMMA.16816.F32 R88, R4.reuse, R12, R88 ;  /* 0x0000000c0458723c */ /* 0x040ff00000001858 */
[-C--:B------:R-:W-:Y:S08]  /*b560*/  HMMA.16816.F32 R100, R4, R14.reuse, R228 ;  /* 0x0000000e0464723c */ /* 0x080ff000000018e4 */
[----:B------:R-:W-:Y:S01]  /*b570*/  HMMA.16816.F32 R196, R8, R14, R196 ;  /* 0x0000000e08c4723c */ /* 0x000fe200000018c4 */
[----:B------:R-:W2:Y:S01]  /*b580*/  LDSM.16.MT88.4 R12, [R205+0xb000] ;  /* 0x00b00000cd0c783b */ /* 0x000ea20000004200 */
[----:B------:R-:W-:-:S04]  /*b590*/  LOP3.LUT R3, R2, 0xffff, RZ, 0xc0, !PT ;  /* 0x0000ffff02037812 */ /* 0x000fc800078ec0ff */
[----:B------:R-:W-:Y:S02]  /*b5a0*/  SHF.R.U32.HI R3, RZ, 0x8, R3 ;  /* 0x00000008ff037819 */ /* 0x000fe40000011603 */
[C---:B------:R-:W-:Y:S08]  /*b5b0*/  HMMA.16816.F32 R104, R4.reuse, R16, R104 ;  /* 0x000000100468723c */ /* 0x040ff00000001868 */
[----:B------:R-:W-:Y:S08]  /*b5c0*/  HMMA.16816.F32 R108, R4, R18, R108 ;  /* 0x00000012046c723c */ /* 0x000ff0000000186c */
[C---:B------:R-:W-:Y:S08]  /*b5d0*/  HMMA.16816.F32 R224, R8.reuse, R16, R224 ;  /* 0x0000001008e0723c */ /* 0x040ff000000018e0 */
[----:B------:R-:W-:Y:S01]  /*b5e0*/  HMMA.16816.F32 R16, R8, R18, R112 ;  /* 0x000000120810723c */ /* 0x000fe20000001870 */
[----:B------:R-:W-:Y:S07]  /*b5f0*/  LDSM.16.MT88.4 R112, [R206+0xb800] ;  /* 0x00b80000ce70783b */ /* 0x000fee0000004200 */
[C---:B--2---:R-:W-:Y:S08]  /*b600*/  HMMA.16816.F32 R120, R4.reuse, R12, R120 ;  /* 0x0000000c0478723c */ /* 0x044ff00000001878 */
[----:B------:R-:W-:Y:S07]  /*b610*/  HMMA.16816.F32 R116, R4, R14, R124 ;  /* 0x0000000e0474723c */ /* 0x000fee000000187c */
[----:B------:R-:W-:Y:S01]  /*b620*/  LOP3.LUT R4, R2, 0xff, RZ, 0xc0, !PT ;  /* 0x000000ff02047812 */ /* 0x000fe200078ec0ff */
[----:B------:R-:W-:Y:S01]  /*b630*/  HMMA.16816.F32 R220, R8, R12, R220 ;  /* 0x0000000c08dc723c */ /* 0x000fe200000018dc */
[----:B------:R-:W-:-:S02]  /*b640*/  SHF.R.U32.HI R6, RZ, 0x10, R2 ;  /* 0x00000010ff067819 */ /* 0x000fc40000011602 */
[----:B------:R-:W-:Y:S02]  /*b650*/  SHF.R.U32.HI R7, RZ, 0x18, R2 ;  /* 0x00000018ff077819 */ /* 0x000fe40000011602 */
[----:B------:R-:W-:-:S03]  /*b660*/  SHF.R.U32.HI R2, RZ, 0x10, R0 ;  /* 0x00000010ff027819 */ /* 0x000fc60000011600 */
[----:B------:R-:W-:Y:S01]  /*b670*/  HMMA.16816.F32 R12, R8, R14, R248 ;  /* 0x0000000e080c723c */ /* 0x000fe200000018f8 */
[----:B------:R-:W-:-:S06]  /*b680*/  LOP3.LUT R2, R2, 0xff, RZ, 0xc0, !PT ;  /* 0x000000ff02027812 */ /* 0x000fcc00078ec0ff */
[----:B------:R-:W-:Y:S02]  /*b690*/  PRMT R8, R4, 0x5410, R3 ;  /* 0x0000541004087816 */ /* 0x000fe40000000003 */
[C---:B------:R-:W-:Y:S02]  /*b6a0*/  LOP3.LUT R3, R0.reuse, 0xffff, RZ, 0xc0, !PT ;  /* 0x0000ffff00037812 */ /* 0x040fe400078ec0ff */
[----:B------:R-:W-:Y:S02]  /*b6b0*/  SHF.R.U32.HI R4, RZ, 0x18, R0 ;  /* 0x00000018ff047819 */ /* 0x000fe40000011600 */
[----:B------:R-:W-:Y:S02]  /*b6c0*/  LOP3.LUT R5, R0, 0xff, RZ, 0xc0, !PT ;  /* 0x000000ff00057812 */ /* 0x000fe400078ec0ff */
[----:B------:R-:W-:Y:S02]  /*b6d0*/  SHF.R.U32.HI R3, RZ, 0x8, R3 ;  /* 0x00000008ff037819 */ /* 0x000fe40000011603 */
[----:B------:R-:W-:-:S02]  /*b6e0*/  LOP3.LUT R0, R6, 0xff, RZ, 0xc0, !PT ;  /* 0x000000ff06007812 */ /* 0x000fc400078ec0ff */
[----:B------:R-:W-:Y:S02]  /*b6f0*/  PRMT R2, R2, 0x5410, R4 ;  /* 0x0000541002027816 */ /* 0x000fe40000000004 */
[----:B------:R-:W-:Y:S02]  /*b700*/  PRMT R3, R5, 0x5410, R3 ;  /* 0x0000541005037816 */ /* 0x000fe40000000003 */
[----:B------:R-:W-:Y:S01]  /*b710*/  PRMT R6, R0, 0x5410, R7 ;  /* 0x0000541000067816 */ /* 0x000fe20000000007 */
[--C-:B------:R-:W-:Y:S02]  /*b720*/  HSET2.LE.AND R2, R2, R65.reuse, PT ;  /* 0x0000004102027233 */ /* 0x100fe40003803000 */
[--C-:B------:R-:W-:Y:S02]  /*b730*/  HSET2.LE.AND R0, R8, R65.reuse, PT ;  /* 0x0000004108007233 */ /* 0x100fe40003803000 */
[----:B------:R-:W-:Y:S01]  /*b740*/  HSET2.LE.AND R3, R3, R65, PT ;  /* 0x0000004103037233 */ /* 0x000fe20003803000 */
[----:B------:R-:W-:-:S02]  /*b750*/  LOP3.LUT R125, R2, R50, RZ, 0xc0, !PT ;  /* 0x00000032027d7212 */ /* 0x000fc400078ec0ff */
[----:B------:R-:W-:Y:S02]  /*b760*/  LOP3.LUT R126, R0, R49, RZ, 0xc0, !PT ;  /* 0x00000031007e7212 */ /* 0x000fe400078ec0ff */
[----:B------:R-:W2:Y:S01]  /*b770*/  LDSM.16.MT88.4 R48, [R206+0xa800] ;  /* 0x00a80000ce30783b */ /* 0x000ea20000004200 */
[----:B------:R-:W-:Y:S01]  /*b780*/  HSET2.LE.AND R4, R6, R65, PT ;  /* 0x0000004106047233 */ /* 0x000fe20003803000 */
[----:B------:R-:W-:Y:S02]  /*b790*/  LOP3.LUT R124, R3, R64, RZ, 0xc0, !PT ;  /* 0x00000040037c7212 */ /* 0x000fe400078ec0ff */
[----:B------:R-:W3:Y:S02]  /*b7a0*/  LDSM.16.MT88.4 R64, [R205+0xa800] ;  /* 0x00a80000cd40783b */ /* 0x000ee40000004200 */
[----:B------:R-:W-:Y:S01]  /*b7b0*/  LOP3.LUT R127, R4, R96, RZ, 0xc0, !PT ;  /* 0x00000060047f7212 */ /* 0x000fe200078ec0ff */
[-C--:B------:R-:W-:Y:S01]  /*b7c0*/  HMMA.16816.F32 R152, R128, R148.reuse, R152 ;  /* 0x000000948098723c */ /* 0x080fe20000001898 */
[----:B------:R-:W-:Y:S01]  /*b7d0*/  IMAD.MOV.U32 R251, RZ, RZ, R99 ;  /* 0x000000fffffb7224 */ /* 0x000fe200078e0063 */
[----:B------:R-:W-:Y:S06]  /*b7e0*/  LDSM.16.MT88.4 R4, [R205+0xb800] ;  /* 0x00b80000cd04783b */ /* 0x000fec0000004200 */
[----:B------:R-:W-:Y:S01]  /*b7f0*/  HMMA.16816.F32 R168, R124, R148, R168 ;  /* 0x000000947ca8723c */ /* 0x000fe200000018a8 */
[----:B------:R-:W-:-:S07]  /*b800*/  IMAD.MOV.U32 R250, RZ, RZ, R98 ;  /* 0x000000fffffa7224 */ /* 0x000fce00078e0062 */
[-C--:B------:R-:W-:Y:S01]  /*b810*/  HMMA.16816.F32 R164, R124, R150.reuse, R164 ;  /* 0x000000967ca4723c */ /* 0x080fe200000018a4 */
[----:B------:R-:W-:Y:S02]  /*b820*/  IMAD.MOV.U32 R249, RZ, RZ, R97 ;  /* 0x000000fffff97224 */ /* 0x000fe400078e0061 */
[----:B------:R-:W-:Y:S05]  /*b830*/  LDSM.16.MT88.4 R96, [R203+0xb800] ;  /* 0x00b80000cb60783b */ /* 0x000fea0000004200 */
[C---:B------:R-:W-:Y:S08]  /*b840*/  HMMA.16816.F32 R148, R128.reuse, R150, R36 ;  /* 0x000000968094723c */ /* 0x040ff00000001824 */
[-C--:B------:R-:W-:Y:S08]  /*b850*/  HMMA.16816.F32 R144, R128, R140.reuse, R144 ;  /* 0x0000008c8090723c */ /* 0x080ff00000001890 */
[C---:B------:R-:W-:Y:S08]  /*b860*/  HMMA.16816.F32 R160, R124.reuse, R140, R160 ;  /* 0x0000008c7ca0723c */ /* 0x040ff000000018a0 */
        /* <DEDUP_REMOVED lines=17> */
[----:B------:R3:W-:Y:S04]  /*b980*/  STG.E.U16 [R30.64+-0x2e], R134 ;  /* 0xffffd2861e007986 */ /* 0x0007e8000c10151c */
        /* <DEDUP_REMOVED lines=17> */
[----:B--2---:R-:W-:Y:S01]  /*baa0*/  HMMA.16816.F32 R76, R124, R82, R92 ;  /* 0x000000527c4c723c */ /* 0x004fe2000000185c */
[----:B------:R-:W-:-:S02]  /*bab0*/  FADD.FTZ R0, R239, R233 ;  /* 0x000000e9ef007221 */ /* 0x000fc40000010000 */
[----:B------:R-:W-:Y:S02]  /*bac0*/  FADD.FTZ R3, R249, R187 ;  /* 0x000000bbf9037221 */ /* 0x000fe40000010000 */
[----:B------:R-:W-:Y:S01]  /*bad0*/  FADD.FTZ R239, R252, R186 ;  /* 0x000000bafcef7221 */ /* 0x000fe20000010000 */
[----:B------:R-:W-:Y:S02]  /*bae0*/  IADD3 R252, P1, R24, -0x80, RZ ;  /* 0xffffff8018fc7810 */ /* 0x000fe40007f3e0ff */
[----:B------:R-:W-:Y:S01]  /*baf0*/  HMMA.16816.F32 R72, R124, R80, R84 ;  /* 0x000000507c48723c */ /* 0x000fe20000001854 */
[----:B------:R-:W-:Y:S02]  /*bb00*/  FADD.FTZ R2, R238, R2 ;  /* 0x00000002ee027221 */ /* 0x000fe40000010000 */
[----:B------:R-:W-:Y:S02]  /*bb10*/  FADD.FTZ R0, R235, R0 ;  /* 0x00000000eb007221 */ /* 0x000fe40000010000 */
[----:B------:R-:W-:-:S03]  /*bb20*/  FADD.FTZ R3, R250, R3 ;  /* 0x00000003fa037221 */ /* 0x000fc60000010000 */
[----:B------:R-:W-:Y:S01]  /*bb30*/  HMMA.16816.F32 R88, R124, R96, R88 ;  /* 0x000000607c58723c */ /* 0x000fe20000001858 */
[----:B------:R-:W-:Y:S01]  /*bb40*/  FADD.FTZ R239, R245, R239 ;  /* 0x000000eff5ef7221 */ /* 0x000fe20000010000 */
[----:B------:R-:W-:-:S06]  /*bb50*/  IADD3.X R249, R25, -0x1, RZ, P1, !PT ;  /* 0xffffffff19f97810 */ /* 0x000fcc0000ffe4ff */
[----:B------:R-:W-:Y:S01]  /*bb60*/  HMMA.16816.F32 R92, R124, R98, R100 ;  /* 0x000000627c5c723c */ /* 0x000fe20000001864 */
[----:B------:R-:W-:-:S07]  /*bb70*/  FADD.FTZ R241, R241, R2 ;  /* 0x00000002f1f17221 */ /* 0x000fce0000010000 */
[----:B------:R-:W-:Y:S01]  /*bb80*/  HMMA.16816.F32 R104, R124, R112, R104 ;  /* 0x000000707c68723c */ /* 0x000fe20000001868 */
[----:B------:R-:W-:-:S07]  /*bb90*/  FADD.FTZ R244, R244, R0 ;  /* 0x00000000f4f47221 */ /* 0x000fce0000010000 */
[----:B------:R-:W-:Y:S01]  /*bba0*/  HMMA.16816.F32 R108, R124, R114, R108 ;  /* 0x000000727c6c723c */ /* 0x000fe2000000186c */
[----:B------:R-:W-:-:S07]  /*bbb0*/  FADD.FTZ R235, R251, R3 ;  /* 0x00000003fbeb7221 */ /* 0x000fce0000010000 */
[----:B------:R-:W-:Y:S01]  /*bbc0*/  HMMA.16816.F32 R120, R124, R4, R120 ;  /* 0x000000047c78723c */ /* 0x000fe20000001878 */
[----:B---3--:R-:W-:Y:S02]  /*bbd0*/  IMAD.MOV.U32 R134, RZ, RZ, R215 ;  /* 0x000000ffff867224 */ /* 0x008fe400078e00d7 */
[----:B------:R-:W-:-:S05]  /*bbe0*/  IMAD.MOV.U32 R135, RZ, RZ, R214 ;  /* 0x000000ffff877224 */ /* 0x000fca00078e00d6 */
[----:B------:R-:W-:Y:S01]  /*bbf0*/  HMMA.16816.F32 R124, R124, R6, R116 ;  /* 0x000000067c7c723c */ /* 0x000fe20000001874 */
[----:B----4-:R-:W-:Y:S02]  /*bc00*/  IMAD.MOV.U32 R132, RZ, RZ, R213 ;  /* 0x000000ffff847224 */ /* 0x010fe400078e00d5 */
[----:B------:R-:W-:-:S05]  /*bc10*/  IMAD.MOV.U32 R133, RZ, RZ, R232 ;  /* 0x000000ffff857224 */ /* 0x000fca00078e00e8 */
        /* <DEDUP_REMOVED lines=67> */
[----:B------:R2:W-:Y:S04]  /*c050*/  @!P2 LDGSTS.E.BYPASS.LTC128B.128 [R212+0xb800], [R4.64+0x80] ;  /* 0x0b80008004d4afae */ /* 0x0005e8000b901d5c */
[----:B------:R-:W-:Y:S04]  /*c060*/  LDSM.16.M88.4 R132, [R200+0x8000] ;  /* 0x00800000c884783b */ /* 0x000fe80000000200 */
[----:B------:R-:W-:Y:S04]  /*c070*/  LDSM.16.M88.4 R20, [R200+0x8800] ;  /* 0x00880000c814783b */ /* 0x000fe80000000200 */
[----:B------:R-:W-:Y:S04]  /*c080*/  LDSM.16.M88.4 R176, [R211] ;  /* 0x00000000d3b0783b */ /* 0x000fe80000000200 */
[----:B------:R-:W3:Y:S04]  /*c090*/  LDSM.16.M88.4 R12, [R202] ;  /* 0x00000000ca0c783b */ /* 0x000ee80000000200 */
[----:B-1----:R-:W1:Y:S04]  /*c0a0*/  LDSM.16.M88.4 R8, [R202+0x2000] ;  /* 0x00200000ca08783b */ /* 0x002e680000000200 */
[----:B------:R-:W-:Y:S04]  /*c0b0*/  LDSM.16.M88.4 R180, [R211+0x800] ;  /* 0x00080000d3b4783b */ /* 0x000fe80000000200 */
[----:B--2---:R-:W2:Y:S04]  /*c0c0*/  LDSM.16.M88.4 R4, [R204+0x2000] ;  /* 0x00200000cc04783b */ /* 0x004ea80000000200 */
[----:B------:R-:W4:Y:S04]  /*c0d0*/  LDSM.16.M88.4 R16, [R204] ;  /* 0x00000000cc10783b */ /* 0x000f280000000200 */
[----:B------:R-:W0:Y:S01]  /*c0e0*/  LDGDEPBAR ;  /* 0x00000000000079af */ /* 0x000e220000000000 */
[----:B---3--:R-:W-:Y:S08]  /*c0f0*/  HMMA.16816.F32 R192, R12, R132, RZ ;  /* 0x000000840cc0723c */ /* 0x008ff000000018ff */
[C---:B-1----:R-:W-:Y:S08]  /*c100*/  HMMA.16816.F32 R184, R8.reuse, R134, RZ ;  /* 0x0000008608b8723c */ /* 0x042ff000000018ff */
[C---:B------:R-:W-:Y:S08]  /*c110*/  HMMA.16816.F32 R188, R8.reuse, R132, RZ ;  /* 0x0000008408bc723c */ /* 0x040ff000000018ff */
[C---:B------:R-:W-:Y:S08]  /*c120*/  HMMA.16816.F32 R172, R8.reuse, R20, RZ ;  /* 0x0000001408ac723c */ /* 0x040ff000000018ff */
[----:B------:R-:W-:Y:S08]  /*c130*/  HMMA.16816.F32 R8, R8, R22, RZ ;  /* 0x000000160808723c */ /* 0x000ff000000018ff */
[----:B--2---:R-:W-:Y:S08]  /*c140*/  HMMA.16816.F32 R196, R4, R178, R184 ;  /* 0x000000b204c4723c */ /* 0x004ff000000018b8 */
[C---:B------:R-:W-:Y:S08]  /*c150*/  HMMA.16816.F32 R184, R12.reuse, R134, RZ ;  /* 0x000000860cb8723c */ /* 0x040ff000000018ff */
[----:B------:R-:W-:Y:S08]  /*c160*/  HMMA.16816.F32 R132, R12, R20, RZ ;  /* 0x000000140c84723c */ /* 0x000ff000000018ff */
[C---:B------:R-:W-:Y:S08]  /*c170*/  HMMA.16816.F32 R228, R4.reuse, R176, R188 ;  /* 0x000000b004e4723c */ /* 0x040ff000000018bc */
[C---:B------:R-:W-:Y:S01]  /*c180*/  HMMA.16816.F32 R220, R4.reuse, R180, R172 ;  /* 0x000000b404dc723c */ /* 0x040fe200000018ac */
[----:B------:R-:W-:Y:S07]  /*c190*/  LDSM.16.M88.4 R172, [R209+0x8800] ;  /* 0x00880000d1ac783b */ /* 0x000fee0000000200 */
[----:B------:R-:W-:Y:S01]  /*c1a0*/  HMMA.16816.F32 R224, R4, R182, R8 ;  /* 0x000000b604e0723c */ /* 0x000fe20000001808 */
[----:B------:R-:W1:Y:S04]  /*c1b0*/  LDSM.16.M88.4 R4, [R210+0x2000] ;  /* 0x00200000d204783b */ /* 0x000e680000000200 */
[----:B------:R-:W-:Y:S03]  /*c1c0*/  LDSM.16.M88.4 R8, [R210] ;  /* 0x00000000d208783b */ /* 0x000fe60000000200 */
[----:B------:R-:W-:Y:S01]  /*c1d0*/  HMMA.16816.F32 R12, R12, R22, RZ ;  /* 0x000000160c0c723c */ /* 0x000fe200000018ff */
[----:B------:R-:W2:Y:S07]  /*c1e0*/  LDSM.16.M88.4 R20, [R209+0x8000] ;  /* 0x00800000d114783b */ /* 0x000eae0000000200 */
[C---:B----4-:R-:W-:Y:S08]  /*c1f0*/  HMMA.16816.F32 R192, R16.reuse, R176, R192 ;  /* 0x000000b010c0723c */ /* 0x050ff000000018c0 */
[C---:B------:R-:W-:Y:S01]  /*c200*/  HMMA.16816.F32 R248, R16.reuse, R180, R132 ;  /* 0x000000b410f8723c */ /* 0x040fe20000001884 */
[----:B------:R-:W-:Y:S07]  /*c210*/  LDSM.16.M88.4 R132, [R207] ;  /* 0x00000000cf84783b */ /* 0x000fee0000000200 */
[C---:B------:R-:W-:Y:S01]  /*c220*/  HMMA.16816.F32 R216, R16.reuse, R178, R184 ;  /* 0x000000b210d8723c */ /* 0x040fe200000018b8 */
[----:B------:R-:W-:Y:S07]  /*c230*/  LDSM.16.M88.4 R176, [R207+0x800] ;  /* 0x00080000cfb0783b */ /* 0x000fee0000000200 */
[----:B------:R-:W-:Y:S01]  /*c240*/  HMMA.16816.F32 R188, R16, R182, R12 ;  /* 0x000000b610bc723c */ /* 0x000fe2000000180c */
[----:B------:R-:W3:Y:S07]  /*c250*/  LDSM.16.M88.4 R12, [R208] ;  /* 0x00000000d00c783b */ /* 0x000eee0000000200 */
[C---:B-1----:R-:W-:Y:S08]  /*c260*/  HMMA.16816.F32 R220, R4.reuse, R172, R220 ;  /* 0x000000ac04dc723c */ /* 0x042ff000000018dc */
[C---:B--2---:R-:W-:Y:S08]  /*c270*/  HMMA.16816.F32 R184, R4.reuse, R20, R228 ;  /* 0x0000001404b8723c */ /* 0x044ff000000018e4 */
[C---:B------:R-:W-:Y:S08]  /*c280*/  HMMA.16816.F32 R196, R4.reuse, R22, R196 ;  /* 0x0000001604c4723c */ /* 0x040ff000000018c4 */
[----:B------:R-:W-:Y:S01]  /*c290*/  HMMA.16816.F32 R180, R4, R174, R224 ;  /* 0x000000ae04b4723c */ /* 0x000fe200000018e0 */
[----:B------:R-:W1:Y:S07]  /*c2a0*/  LDSM.16.M88.4 R4, [R208+0x2000] ;  /* 0x00200000d004783b */ /* 0x000e6e0000000200 */
[C---:B------:R-:W-:Y:S08]  /*c2b0*/  HMMA.16816.F32 R16, R8.reuse, R20, R192 ;  /* 0x000000140810723c */ /* 0x040ff000000018c0 */
[C---:B------:R-:W-:Y:S01]  /*c2c0*/  HMMA.16816.F32 R228, R8.reuse, R22, R216 ;  /* 0x0000001608e4723c */ /* 0x040fe200000018d8 */
[----:B------:R-:W-:Y:S07]  /*c2d0*/  LDSM.16.M88.4 R20, [R200+0x9800] ;  /* 0x00980000c814783b */ /* 0x000fee0000000200 */
[C---:B------:R-:W-:Y:S08]  /*c2e0*/  HMMA.16816.F32 R224, R8.reuse, R172, R248 ;  /* 0x000000ac08e0723c */ /* 0x040ff000000018f8 */
[----:B------:R-:W-:Y:S01]  /*c2f0*/  HMMA.16816.F32 R188, R8, R174, R188 ;  /* 0x000000ae08bc723c */ /* 0x000fe200000018bc */
[----:B------:R-:W-:Y:S07]  /*c300*/  LDSM.16.M88.4 R8, [R202+0x4000] ;  /* 0x00400000ca08783b */ /* 0x000fee0000000200 */
[-C--:B---3--:R-:W-:Y:S01]  /*c310*/  HMMA.16816.F32 R172, R12, R132.reuse, R16 ;  /* 0x000000840cac723c */ /* 0x088fe20000001810 */
[----:B------:R-:W2:Y:S07]  /*c320*/  LDSM.16.M88.4 R16, [R200+0x9000] ;  /* 0x00900000c810783b */ /* 0x000eae0000000200 */
[C---:B-1----:R-:W-:Y:S08]  /*c330*/  HMMA.16816.F32 R184, R4.reuse, R132, R184 ;  /* 0x0000008404b8723c */ /* 0x042ff000000018b8 */
[C---:B------:R-:W-:Y:S08]  /*c340*/  HMMA.16816.F32 R192, R4.reuse, R134, R196 ;  /* 0x0000008604c0723c */ /* 0x040ff000000018c4 */
[C---:B------:R-:W-:Y:S08]  /*c350*/  HMMA.16816.F32 R216, R4.reuse, R176, R220 ;  /* 0x000000b004d8723c */ /* 0x040ff000000018dc */
[-C--:B------:R-:W-:Y:S01]  /*c360*/  HMMA.16816.F32 R180, R4, R178.reuse, R180 ;  /* 0x000000b204b4723c */ /* 0x080fe200000018b4 */
[----:B------:R-:W1:Y:S07]  /*c370*/  LDSM.16.M88.4 R4, [R202+0x6000] ;  /* 0x00600000ca04783b */ /* 0x000e6e0000000200 */
[C---:B------:R-:W-:Y:S08]  /*c380*/  HMMA.16816.F32 R196, R12.reuse, R178, R188 ;  /* 0x000000b20cc4723c */ /* 0x040ff000000018bc */
[C---:B------:R-:W-:Y:S01]  /*c390*/  HMMA.16816.F32 R228, R12.reuse, R134, R228 ;  /* 0x000000860ce4723c */ /* 0x040fe200000018e4 */
[----:B------:R-:W-:Y:S07]  /*c3a0*/  LDSM.16.M88.4 R132, [R211+0x1000] ;  /* 0x00100000d384783b */ /* 0x000fee0000000200 */
[----:B------:R-:W-:Y:S01]  /*c3b0*/  HMMA.16816.F32 R220, R12, R176, R224 ;  /* 0x000000b00cdc723c */ /* 0x000fe200000018e0 */
[----:B------:R-:W-:Y:S04]  /*c3c0*/  LDSM.16.M88.4 R176, [R211+0x1800] ;  /* 0x00180000d3b0783b */ /* 0x000fe80000000200 */
[----:B------:R-:W3:Y:S03]  /*c3d0*/  LDSM.16.M88.4 R12, [R204+0x4000] ;  /* 0x00400000cc0c783b */ /* 0x000ee60000000200 */
[C---:B--2---:R-:W-:Y:S08]  /*c3e0*/  HMMA.16816.F32 R172, R8.reuse, R16, R172 ;  /* 0x0000001008ac723c */ /* 0x044ff000000018ac */
        /* <DEDUP_REMOVED lines=8> */
[----:B------:R-:W-:Y:S01]  /*c470*/  HMMA.16816.F32 R224, R8, R18, R228 ;  /* 0x0000001208e0723c */ /* 0x000fe200000018e4 */
[----:B------:R-:W2:Y:S07]  /*c480*/  LDSM.16.M88.4 R8, [R210+0x4000] ;  /* 0x00400000d208783b */ /* 0x000eae0000000200 */
[C---:B---3--:R-:W-:Y:S01]  /*c490*/  HMMA.16816.F32 R16, R12.reuse, R132, R172 ;  /* 0x000000840c10723c */ /* 0x048fe200000018ac */
[----:B------:R-:W3:Y:S07]  /*c4a0*/  LDSM.16.M88.4 R172, [R209+0x9800] ;  /* 0x00980000d1ac783b */ /* 0x000eee0000000200 */
        /* <DEDUP_REMOVED lines=9> */
[----:B------:R-:W-:Y:S07]  /*c540*/  LDSM.16.M88.4 R12, [R208+0x4000] ;  /* 0x00400000d00c783b */ /* 0x000fee0000000200 */
[C---:B--2---:R-:W-:Y:S01]  /*c550*/  HMMA.16816.F32 R176, R8.reuse, R20, R16 ;  /* 0x0000001408b0723c */ /* 0x044fe20000001810 */
[----:B------:R-:W-:Y:S11]  /*c560*/  LDSM.16.M88.4 R16, [R207+0x1000] ;  /* 0x00100000cf10783b */ /* 0x000ff60000000200 */
[----:B------:R-:W-:Y:S04]  /*c570*/  @!UPT UIADD3 URZ, URZ, URZ, URZ ;  /* 0x0000003f3f3ff290 */ /* 0x000fe8000fffe03f */
[----:B---3--:R-:W-:Y:S08]  /*c580*/  HMMA.16816.F32 R216, R8, R174, R216 ;  /* 0x000000ae08d8723c */ /* 0x008ff000000018d8 */
[C---:B-1----:R-:W-:Y:S08]  /*c590*/  HMMA.16816.F32 R196, R4.reuse, R20, R192 ;  /* 0x0000001404c4723c */ /* 0x042ff000000018c0 */
[C---:B------:R-:W-:Y:S08]  /*c5a0*/  HMMA.16816.F32 R192, R4.reuse, R22, R188 ;  /* 0x0000001604c0723c */ /* 0x040ff000000018bc */
[C---:B------:R-:W-:Y:S08]  /*c5b0*/  HMMA.16816.F32 R188, R4.reuse, R172, R184 ;  /* 0x000000ac04bc723c */ /* 0x040ff000000018b8 */
[----:B------:R-:W-:Y:S01]  /*c5c0*/  HMMA.16816.F32 R184, R4, R174, R180 ;  /* 0x000000ae04b8723c */ /* 0x000fe200000018b4 */
[----:B------:R-:W1:Y:S01]  /*c5d0*/  LDSM.16.M88.4 R4, [R208+0x6000] ;  /* 0x00600000d004783b */ /* 0x000e620000000200 */
[----:B------:R-:W-:-:S06]  /*c5e0*/  DEPBAR.LE SB0, 0x0 ;  /* 0x000080000000791a */ /* 0x000fcc0000000000 */
[C---:B------:R-:W-:Y:S08]  /*c5f0*/  HMMA.16816.F32 R20, R8.reuse, R22, R224 ;  /* 0x000000160814723c */ /* 0x040ff000000018e0 */
[----:B------:R-:W-:Y:S08]  /*c600*/  HMMA.16816.F32 R180, R8, R172, R220 ;  /* 0x000000ac08b4723c */ /* 0x000ff000000018dc */
[C---:B-1----:R-:W-:Y:S08]  /*c610*/  HMMA.16816.F32 R172, R4.reuse, R18, R192 ;  /* 0x0000001204ac723c */ /* 0x042ff000000018c0 */
[-C--:B------:R-:W-:Y:S08]  /*c620*/  HMMA.16816.F32 R196, R4, R16.reuse, R196 ;  /* 0x0000001004c4723c */ /* 0x080ff000000018c4 */
[----:B------:R-:W-:Y:S08]  /*c630*/  HMMA.16816.F32 R192, R12, R16, R176 ;  /* 0x000000100cc0723c */ /* 0x000ff000000018b0 */
[C---:B------:R-:W-:Y:S08]  /*c640*/  HMMA.16816.F32 R220, R4.reuse, R132, R188 ;  /* 0x0000008404dc723c */ /* 0x040ff000000018bc */
[----:B------:R-:W-:Y:S01]  /*c650*/  HMMA.16816.F32 R224, R4, R134, R184 ;  /* 0x0000008604e0723c */ /* 0x000fe200000018b8 */
[----:B------:R-:W1:Y:S07]  /*c660*/  I2F R4, R2 ;  /* 0x0000000200047306 */ /* 0x000e6e0000201400 */
[C---:B------:R-:W-:Y:S01]  /*c670*/  HMMA.16816.F32 R16, R12.reuse, R18, R20 ;  /* 0x000000120c10723c */ /* 0x040fe20000001814 */
[----:B------:R-:W2:Y:S07]  /*c680*/  I2F R6, R3 ;  /* 0x0000000300067306 */ /* 0x000eae0000201400 */
[----:B------:R-:W-:Y:S01]  /*c690*/  HMMA.16816.F32 R188, R12, R132, R180 ;  /* 0x000000840cbc723c */ /* 0x000fe200000018b4 */
[----:B-1----:R-:W-:Y:S01]  /*c6a0*/  FFMA.FTZ R8, R4, UR26, R197 ;  /* 0x0000001a04087c23 */ /* 0x002fe200080100c5 */
[----:B------:R-:W-:Y:S01]  /*c6b0*/  IADD3 R2, R0, 0x9, RZ ;  /* 0x0000000900027810 */ /* 0x000fe20007ffe0ff */
[----:B------:R-:W-:-:S02]  /*c6c0*/  FFMA.FTZ R7, R4, UR26, R193 ;  /* 0x0000001a04077c23 */ /* 0x000fc400080100c1 */
[----:B------:R-:W-:Y:S01]  /*c6d0*/  FFMA.FTZ R5, R4, UR26, R195 ;  /* 0x0000001a04057c23 */ /* 0x000fe200080100c3 */
[----:B------:R-:W-:Y:S01]  /*c6e0*/  FSEL R184, R8, -INF , !P0 ;  /* 0xff80000008b87808 */ /* 0x000fe20004000000 */
[----:B------:R-:W-:Y:S01]  /*c6f0*/  FFMA.FTZ R9, R4, UR26, R199 ;  /* 0x0000001a04097c23 */ /* 0x000fe200080100c7 */
[----:B------:R-:W-:Y:S01]  /*c700*/  FSEL R186, R7, -INF , !P4 ;  /* 0xff80000007ba7808 */ /* 0x000fe20006000000 */
[C---:B--2---:R-:W-:Y:S01]  /*c710*/  FFMA.FTZ R8, R6.reuse, UR26, R172 ;  /* 0x0000001a06087c23 */ /* 0x044fe200080100ac */
[----:B------:R-:W-:Y:S01]  /*c720*/  FSEL R178, R5, -INF , !P1 ;  /* 0xff80000005b27808 */ /* 0x000fe20004800000 */
[----:B------:R-:W-:Y:S01]  /*c730*/  HMMA.16816.F32 R132, R12, R134, R216 ;  /* 0x000000860c84723c */ /* 0x000fe200000018d8 */
[----:B------:R-:W-:Y:S01]  /*c740*/  BAR.SYNC.DEFER_BLOCKING 0x0 ;  /* 0x0000000000007b1d */ /* 0x000fe20000010000 */
[C---:B------:R-:W-:Y:S02]  /*c750*/  ISETP.GE.AND P4, PT, R3.reuse, R137, PT ;  /* 0x000000890300720c */ /* 0x040fe40003f86270 */
[C---:B------:R-:W-:Y:S01]  /*c760*/  ISETP.GE.AND P1, PT, R3.reuse, R139, PT ;  /* 0x0000008b0300720c */ /* 0x040fe20003f26270 */
[C---:B------:R-:W-:Y:S01]  /*c770*/  FFMA.FTZ R7, R6.reuse, UR26, R18 ;  /* 0x0000001a06077c23 */ /* 0x040fe20008010012 */
[----:B------:R-:W-:Y:S01]  /*c780*/  ISETP.GE.AND P0, PT, R3, R138, PT ;  /* 0x0000008a0300720c */ /* 0x000fe20003f06270 */
[----:B------:R-:W1:Y:S01]  /*c790*/  I2F R5, R2 ;  /* 0x0000000200057306 */ /* 0x000e620000201400 */
[----:B------:R-:W-:Y:S01]  /*c7a0*/  FFMA.FTZ R3, R6, UR26, R16 ;  /* 0x0000001a06037c23 */ /* 0x000fe20008010010 */
[----:B------:R-:W-:-:S02]  /*c7b0*/  IADD3 R4, R0, 0x10, RZ ;  /* 0x0000001000047810 */ /* 0x000fc40007ffe0ff */
[----:B------:R-:W-:Y:S02]  /*c7c0*/  FSEL R181, R9, -INF , !P6 ;  /* 0xff80000009b57808 */ /* 0x000fe40007000000 */
[----:B------:R-:W-:Y:S02]  /*c7d0*/  FSEL R185, R3, -INF , !P5 ;  /* 0xff80000003b97808 */ /* 0x000fe40006800000 */
[----:B------:R-:W-:Y:S02]  /*c7e0*/  FSEL R177, R7, -INF , !P4 ;  /* 0xff80000007b17808 */ /* 0x000fe40006000000 */
[----:B------:R-:W-:Y:S02]  /*c7f0*/  FSEL R182, R8, -INF , !P1 ;  /* 0xff80000008b67808 */ /* 0x000fe40004800000 */
[C---:B------:R-:W-:Y:S02]  /*c800*/  ISETP.GE.AND P6, PT, R2.reuse, R136, PT ;  /* 0x000000880200720c */ /* 0x040fe40003fc6270 */
[----:B------:R-:W-:-:S02]  /*c810*/  ISETP.GE.AND P5, PT, R2, R137, PT ;  /* 0x000000890200720c */ /* 0x000fc40003fa6270 */
[C---:B------:R-:W-:Y:S01]  /*c820*/  ISETP.GE.AND P4, PT, R2.reuse, R139, PT ;  /* 0x0000008b0200720c */ /* 0x040fe20003f86270 */
[C---:B-1----:R-:W-:Y:S01]  /*c830*/  FFMA.FTZ R7, R5.reuse, UR26, R17 ;  /* 0x0000001a05077c23 */ /* 0x042fe20008010011 */
[----:B------:R-:W-:Y:S01]  /*c840*/  ISETP.GE.AND P1, PT, R2, R138, PT ;  /* 0x0000008a0200720c */ /* 0x000fe20003f26270 */
[----:B------:R-:W-:Y:S01]  /*c850*/  FFMA.FTZ R2, R6, UR26, R174 ;  /* 0x0000001a06027c23 */ /* 0x000fe200080100ae */
[----:B------:R-:W-:Y:S01]  /*c860*/  IADD3 R3, R0, 0x11, RZ ;  /* 0x0000001100037810 */ /* 0x000fe20007ffe0ff */
[----:B------:R-:W1:Y:S01]  /*c870*/  I2F R6, R4 ;  /* 0x0000000400067306 */ /* 0x000e620000201400 */
[----:B------:R-:W-:Y:S01]  /*c880*/  FFMA.FTZ R8, R5, UR26, R19 ;  /* 0x0000001a05087c23 */ /* 0x000fe20008010013 */
[----:B------:R-:W-:Y:S02]  /*c890*/  FSEL R183, R7, -INF , !P6 ;  /* 0xff80000007b77808 */ /* 0x000fe40007000000 */
[----:B------:R-:W-:Y:S01]  /*c8a0*/  FSEL R180, R2, -INF , !P0 ;  /* 0xff80000002b47808 */ /* 0x000fe20004000000 */
[C---:B------:R-:W-:Y:S01]  /*c8b0*/  FFMA.FTZ R2, R5.reuse, UR26, R173 ;  /* 0x0000001a05027c23 */ /* 0x040fe200080100ad */
[----:B------:R-:W-:Y:S01]  /*c8c0*/  FSEL R176, R8, -INF , !P5 ;  /* 0xff80000008b07808 */ /* 0x000fe20006800000 */
[----:B------:R-:W-:Y:S01]  /*c8d0*/  FFMA.FTZ R8, R5, UR26, R175 ;  /* 0x0000001a05087c23 */ /* 0x000fe200080100af */
        /* <DEDUP_REMOVED lines=16> */
[C---:B------:R-:W-:Y:S02]  /*c9e0*/  ISETP.GE.AND P1, PT, R3.reuse, R136, PT ;  /* 0x000000880300720c */ /* 0x040fe40003f26270 */
[C---:B------:R-:W-:Y:S02]  /*c9f0*/  ISETP.GE.AND P0, PT, R3.reuse, R137, PT ;  /* 0x000000890300720c */ /* 0x040fe40003f06270 */
[C---:B------:R-:W-:Y:S01]  /*ca00*/  ISETP.GE.AND P6, PT, R3.reuse, R139, PT ;  /* 0x0000008b0300720c */ /* 0x040fe20003fc6270 */
[C---:B-1----:R-:W-:Y:S01]  /*ca10*/  FFMA.FTZ R7, R4.reuse, UR26, R189 ;  /* 0x0000001a04077c23 */ /* 0x042fe200080100bd */
[----:B------:R-:W-:Y:S01]  /*ca20*/  ISETP.GE.AND P5, PT, R3, R138, PT ;  /* 0x0000008a0300720c */ /* 0x000fe20003fa6270 */
[C---:B------:R-:W-:Y:S01]  /*ca30*/  FFMA.FTZ R8, R4.reuse, UR26, R191 ;  /* 0x0000001a04087c23 */ /* 0x040fe200080100bf */
[----:B------:R-:W1:Y:S01]  /*ca40*/  I2F R3, R0 ;  /* 0x0000000000037306 */ /* 0x000e620000201400 */
[----:B------:R-:W-:Y:S01]  /*ca50*/  FFMA.FTZ R9, R4, UR26, R221 ;  /* 0x0000001a04097c23 */ /* 0x000fe200080100dd */
[----:B------:R-:W-:Y:S01]  /*ca60*/  FSEL R29, R6, -INF , !P4 ;  /* 0xff800000061d7808 */ /* 0x000fe20006000000 */
[----:B------:R-:W-:Y:S01]  /*ca70*/  FFMA.FTZ R10, R4, UR26, R223 ;  /* 0x0000001a040a7c23 */ /* 0x000fe200080100df */
[----:B------:R-:W-:Y:S01]  /*ca80*/  FSEL R172, R7, -INF , !P1 ;  /* 0xff80000007ac7808 */ /* 0x000fe20004800000 */
[C---:B--2---:R-:W-:Y:S01]  /*ca90*/  FFMA.FTZ R4, R5.reuse, UR26, R134 ;  /* 0x0000001a05047c23 */ /* 0x044fe20008010086 */
[----:B------:R-:W-:Y:S01]  /*caa0*/  FSEL R19, R8, -INF , !P0 ;  /* 0xff80000008137808 */ /* 0x000fe20004000000 */
[----:B------:R-:W-:Y:S01]  /*cab0*/  FFMA.FTZ R6, R5, UR26, R224 ;  /* 0x0000001a05067c23 */ /* 0x000fe200080100e0 */
        /* <DEDUP_REMOVED lines=86> */
.L_x_1264:
[----:B------:R-:W-:Y:S05]  /*d020*/  BSYNC B0 ;  /* 0x0000000000007941 */ /* 0x000fea0003800000 */
.L_x_1263:
[----:B------:R-:W0:Y:S02]  /*d030*/  LDGDEPBAR ;  /* 0x00000000000079af */ /* 0x000e240000000000 */
.L_x_1262:
[----:B------:R-:W2:Y:S04]  /*d040*/  LDL.64 R226, [R1+0xf8] ;  /* 0x0000f80001e27983 */ /* 0x000ea80000100a00 */
[----:B------:R-:W3:Y:S01]  /*d050*/  LDL.64 R224, [R1+0x10] ;  /* 0x0000100001e07983 */ /* 0x000ee20000100a00 */
        /* <DEDUP_REMOVED lines=14> */
[----:B------:R-:W-:Y:S01]  /*d140*/  FMNMX.FTZ R3, R214, R15, !PT ;  /* 0x0000000fd6037209 */ /* 0x000fe20007810000 */
[----:B------:R-:W1:Y:S03]  /*d150*/  SHFL.BFLY PT, R134, R0, 0x2, 0x1f ;  /* 0x0c401f0000867f89 */ /* 0x000e6600000e0000 */
        /* <DEDUP_REMOVED lines=15> */
[----:B------:R-:W4:Y:S01]  /*d250*/  SHFL.BFLY PT, R10, R2, 0x2, 0x1f ;  /* 0x0c401f00020a7f89 */ /* 0x000f2200000e0000 */
[----:B-1----:R-:W-:Y:S02]  /*d260*/  FMNMX.FTZ R134, R134, R0, !PT ;  /* 0x0000000086867209 */ /* 0x002fe40007810000 */
[----:B------:R-:W-:Y:S02]  /*d270*/  FMNMX.FTZ R0, R16, R3, !PT ;  /* 0x0000000310007209 */ /* 0x000fe40007810000 */
[----:B------:R-:W-:-:S05]  /*d280*/  FMNMX.FTZ R3, R20, R4, !PT ;  /* 0x0000000414037209 */ /* 0x000fca0007810000 */
[----:B------:R-:W1:Y:S04]  /*d290*/  SHFL.BFLY PT, R9, R3, 0x2, 0x1f ;  /* 0x0c401f0003097f89 */ /* 0x000e6800000e0000 */
[----:B------:R-:W1:Y:S04]  /*d2a0*/  SHFL.BFLY PT, R133, R0, 0x2, 0x1f ;  /* 0x0c401f0000857f89 */ /* 0x000e6800000e0000 */
[----:B------:R-:W1:Y:S01]  /*d2b0*/  SHFL.BFLY PT, R4, R134, 0x1, 0x1f ;  /* 0x0c201f0086047f89 */ /* 0x000e6200000e0000 */
[----:B----4-:R-:W-:-:S05]  /*d2c0*/  FMNMX.FTZ R2, R10, R2, !PT ;  /* 0x000000020a027209 */ /* 0x010fca0007810000 */
[----:B------:R-:W4:Y:S01]  /*d2d0*/  SHFL.BFLY PT, R132, R2, 0x1, 0x1f ;  /* 0x0c201f0002847f89 */ /* 0x000f2200000e0000 */
[----:B-1----:R-:W-:-:S05]  /*d2e0*/  FMNMX.FTZ R3, R3, R9, !PT ;  /* 0x0000000903037209 */ /* 0x002fca0007810000 */
[----:B------:R-:W1:Y:S01]  /*d2f0*/  SHFL.BFLY PT, R135, R3, 0x1, 0x1f ;  /* 0x0c201f0003877f89 */ /* 0x000e6200000e0000 */
[----:B------:R-:W-:Y:S02]  /*d300*/  FMNMX.FTZ R133, R133, R0, !PT ;  /* 0x0000000085857209 */ /* 0x000fe40007810000 */
[----:B------:R-:W-:-:S03]  /*d310*/  FMNMX.FTZ R134, R134, R4, !PT ;  /* 0x0000000486867209 */ /* 0x000fc60007810000 */
[----:B------:R-:W1:Y:S01]  /*d320*/  SHFL.BFLY PT, R4, R133, 0x1, 0x1f ;  /* 0x0c201f0085047f89 */ /* 0x000e6200000e0000 */
[----:B----4-:R-:W-:-:S04]  /*d330*/  FMNMX.FTZ R132, R2, R132, !PT ;  /* 0x0000008402847209 */ /* 0x010fc80007810000 */
[C---:B------:R-:W-:Y:S01]  /*d340*/  FSETP.NEU.FTZ.AND P5, PT, R132.reuse, -INF , PT ;  /* 0xff8000008400780b */ /* 0x040fe20003fbd000 */
[----:B------:R-:W-:Y:S01]  /*d350*/  FMUL.FTZ R2, R132, c[0x0][0x23c] ;  /* 0x00008f0084027a20 */ /* 0x000fe20000410000 */
[C---:B------:R-:W-:Y:S01]  /*d360*/  FSETP.NEU.FTZ.AND P1, PT, R134.reuse, -INF , PT ;  /* 0xff8000008600780b */ /* 0x040fe20003f3d000 */
[----:B------:R-:W-:Y:S01]  /*d370*/  FMUL.FTZ R0, R134, c[0x0][0x23c] ;  /* 0x00008f0086007a20 */ /* 0x000fe20000410000 */
[----:B-1----:R-:W-:Y:S02]  /*d380*/  FMNMX.FTZ R135, R3, R135, !PT ;  /* 0x0000008703877209 */ /* 0x002fe40007810000 */
[----:B------:R-:W-:Y:S02]  /*d390*/  FSEL R3, R132, RZ, P5 ;  /* 0x000000ff84037208 */ /* 0x000fe40002800000 */
[----:B------:R-:W-:Y:S02]  /*d3a0*/  FSEL R2, R2, RZ, P5 ;  /* 0x000000ff02027208 */ /* 0x000fe40002800000 */
[----:B------:R-:W-:Y:S01]  /*d3b0*/  FSEL R0, R0, RZ, P1 ;  /* 0x000000ff00007208 */ /* 0x000fe20000800000 */
[----:B------:R-:W-:Y:S01]  /*d3c0*/  FADD.FTZ R3, R213, -R3 ;  /* 0x80000003d5037221 */ /* 0x000fe20000010000 */
[----:B------:R-:W-:Y:S01]  /*d3d0*/  FMNMX.FTZ R133, R133, R4, !PT ;  /* 0x0000000485857209 */ /* 0x000fe20007810000 */
[----:B------:R-:W-:-:S02]  /*d3e0*/  FFMA.FTZ R12, R12, c[0x0][0x23c], -R2 ;  /* 0x00008f000c0c7a23 */ /* 0x000fc40000010802 */
[----:B------:R-:W-:Y:S02]  /*d3f0*/  FMUL.FTZ R3, R3, c[0x0][0x23c] ;  /* 0x00008f0003037a20 */ /* 0x000fe40000410000 */
[--C-:B------:R-:W-:Y:S02]  /*d400*/  FFMA.FTZ R187, R11, c[0x0][0x23c], -R0.reuse ;  /* 0x00008f000bbb7a23 */ /* 0x100fe40000010800 */
[--C-:B------:R-:W-:Y:S02]  /*d410*/  FFMA.FTZ R178, R178, c[0x0][0x23c], -R0.reuse ;  /* 0x00008f00b2b27a23 */ /* 0x100fe40000010800 */
[--C-:B------:R-:W-:Y:S02]  /*d420*/  FFMA.FTZ R177, R177, c[0x0][0x23c], -R0.reuse ;  /* 0x00008f00b1b17a23 */ /* 0x100fe40000010800 */
[--C-:B------:R-:W-:Y:S02]  /*d430*/  FFMA.FTZ R188, R176, c[0x0][0x23c], -R0.reuse ;  /* 0x00008f00b0bc7a23 */ /* 0x100fe40000010800 */
[----:B------:R-:W-:-:S02]  /*d440*/  FFMA.FTZ R190, R23, c[0x0][0x23c], -R0 ;  /* 0x00008f0017be7a23 */ /* 0x000fc40000010800 */
[--C-:B------:R-:W-:Y:S02]  /*d450*/  FFMA.FTZ R191, R19, c[0x0][0x23c], -R0.reuse ;  /* 0x00008f0013bf7a23 */ /* 0x100fe40000010800 */
[--C-:B------:R-:W-:Y:S02]  /*d460*/  FFMA.FTZ R194, R17, c[0x0][0x23c], -R0.reuse ;  /* 0x00008f0011c27a23 */ /* 0x100fe40000010800 */
[----:B------:R-:W-:Y:S01]  /*d470*/  FFMA.FTZ R195, R13, c[0x0][0x23c], -R0 ;  /* 0x00008f000dc37a23 */ /* 0x000fe20000010800 */
[C---:B------:R-:W-:Y:S01]  /*d480*/  FSETP.NEU.FTZ.AND P4, PT, R133.reuse, -INF , PT ;  /* 0xff8000008500780b */ /* 0x040fe20003f9d000 */
[----:B------:R-:W-:Y:S02]  /*d490*/  FMUL.FTZ R0, R133, c[0x0][0x23c] ;  /* 0x00008f0085007a20 */ /* 0x000fe40000410000 */
[--C-:B------:R-:W-:Y:S01]  /*d4a0*/  FFMA.FTZ R181, R181, c[0x0][0x23c], -R2.reuse ;  /* 0x00008f00b5b57a23 */ /* 0x100fe20000010802 */
[----:B------:R-:W-:Y:S01]  /*d4b0*/  MUFU.EX2 R12, R12 ;  /* 0x0000000c000c7308 */ /* 0x000fe20000000800 */
[----:B------:R-:W-:Y:S01]  /*d4c0*/  FFMA.FTZ R180, R180, c[0x0][0x23c], -R2 ;  /* 0x00008f00b4b47a23 */ /* 0x000fe20000010802 */
[----:B------:R-:W-:-:S06]  /*d4d0*/  FSEL R0, R0, RZ, P4 ;  /* 0x000000ff00007208 */ /* 0x000fcc0002000000 */
[----:B------:R-:W1:Y:S01]  /*d4e0*/  MUFU.EX2 R4, R3 ;  /* 0x0000000300047308 */ /* 0x000e620000000800 */
[--C-:B------:R-:W-:Y:S02]  /*d4f0*/  FFMA.FTZ R176, R14, c[0x0][0x23c], -R0.reuse ;  /* 0x00008f000eb07a23 */ /* 0x100fe40000010800 */
[----:B------:R-:W-:-:S05]  /*d500*/  FFMA.FTZ R192, R184, c[0x0][0x23c], -R0 ;  /* 0x00008f00b8c07a23 */ /* 0x000fca0000010800 */
[----:B------:R-:W4:Y:S01]  /*d510*/  MUFU.EX2 R181, R181 ;  /* 0x000000b500b57308 */ /* 0x000f220000000800 */
[--C-:B------:R-:W-:Y:S02]  /*d520*/  FFMA.FTZ R197, R182, c[0x0][0x23c], -R0.reuse ;  /* 0x00008f00b6c57a23 */ /* 0x100fe40000010800 */
[--C-:B------:R-:W-:Y:S02]  /*d530*/  FFMA.FTZ R198, R179, c[0x0][0x23c], -R0.reuse ;  /* 0x00008f00b3c67a23 */ /* 0x100fe40000010800 */
[--C-:B------:R-:W-:Y:S02]  /*d540*/  FFMA.FTZ R216, R173, c[0x0][0x23c], -R0.reuse ;  /* 0x00008f00add87a23 */ /* 0x100fe40000010800 */
[--C-:B------:R-:W-:Y:S01]  /*d550*/  FFMA.FTZ R217, R26, c[0x0][0x23c], -R0.reuse ;  /* 0x00008f001ad97a23 */ /* 0x100fe20000010800 */
[----:B------:R-:W1:Y:S01]  /*d560*/  MUFU.EX2 R180, R180 ;  /* 0x000000b400b47308 */ /* 0x000e620000000800 */
[--C-:B------:R-:W-:Y:S02]  /*d570*/  FFMA.FTZ R221, R22, c[0x0][0x23c], -R0.reuse ;  /* 0x00008f0016dd7a23 */ /* 0x100fe40000010800 */
[----:B------:R-:W-:-:S02]  /*d580*/  FFMA.FTZ R220, R16, c[0x0][0x23c], -R0 ;  /* 0x00008f0010dc7a23 */ /* 0x000fc40000010800 */
[--C-:B------:R-:W-:Y:S01]  /*d590*/  FFMA.FTZ R174, R174, c[0x0][0x23c], -R2.reuse ;  /* 0x00008f00aeae7a23 */ /* 0x100fe20000010802 */
[C---:B------:R-:W-:Y:S01]  /*d5a0*/  FSETP.NEU.FTZ.AND P5, PT, R135.reuse, -INF , PT ;  /* 0xff8000008700780b */ /* 0x040fe20003fbd000 */
[----:B------:R-:W-:Y:S02]  /*d5b0*/  FMUL.FTZ R0, R135, c[0x0][0x23c] ;  /* 0x00008f0087007a20 */ /* 0x000fe40000410000 */
[--C-:B------:R-:W-:Y:S02]  /*d5c0*/  FFMA.FTZ R199, R29, c[0x0][0x23c], -R2.reuse ;  /* 0x00008f001dc77a23 */ /* 0x100fe40000010802 */
[--C-:B------:R-:W-:Y:S02]  /*d5d0*/  FFMA.FTZ R213, R27, c[0x0][0x23c], -R2.reuse ;  /* 0x00008f001bd57a23 */ /* 0x100fe40000010802 */
[--C-:B------:R-:W-:Y:S02]  /*d5e0*/  FFMA.FTZ R218, R21, c[0x0][0x23c], -R2.reuse ;  /* 0x00008f0015da7a23 */ /* 0x100fe40000010802 */
[----:B------:R-:W-:-:S02]  /*d5f0*/  FFMA.FTZ R219, R18, c[0x0][0x23c], -R2 ;  /* 0x00008f0012db7a23 */ /* 0x000fc40000010802 */
[----:B------:R4:W4:Y:S01]  /*d600*/  MUFU.EX2 R2, R174 ;  /* 0x000000ae00027308 */ /* 0x0009220000000800 */
[----:B------:R-:W-:Y:S01]  /*d610*/  FSEL R0, R0, RZ, P5 ;  /* 0x000000ff00007208 */ /* 0x000fe20002800000 */
[----:B-1----:R-:W-:-:S04]  /*d620*/  FFMA.FTZ R244, R244, R4, R12 ;  /* 0x00000004f4f47223 */ /* 0x002fc8000001000c */
[--C-:B------:R-:W-:Y:S02]  /*d630*/  FFMA.FTZ R15, R15, c[0x0][0x23c], -R0.reuse ;  /* 0x00008f000f0f7a23 */ /* 0x100fe40000010800 */
[--C-:B------:R-:W-:Y:S02]  /*d640*/  FFMA.FTZ R9, R186, c[0x0][0x23c], -R0.reuse ;  /* 0x00008f00ba097a23 */ /* 0x100fe40000010800 */
[--C-:B------:R-:W-:Y:S02]  /*d650*/  FFMA.FTZ R17, R185, c[0x0][0x23c], -R0.reuse ;  /* 0x00008f00b9117a23 */ /* 0x100fe40000010800 */
[--C-:B------:R-:W-:Y:S02]  /*d660*/  FFMA.FTZ R173, R183, c[0x0][0x23c], -R0.reuse ;  /* 0x00008f00b7ad7a23 */ /* 0x100fe40000010800 */
[--C-:B------:R-:W-:Y:S02]  /*d670*/  FFMA.FTZ R175, R175, c[0x0][0x23c], -R0.reuse ;  /* 0x00008f00afaf7a23 */ /* 0x100fe40000010800 */
[----:B------:R-:W-:-:S02]  /*d680*/  FFMA.FTZ R172, R172, c[0x0][0x23c], -R0 ;  /* 0x00008f00acac7a23 */ /* 0x000fc40000010800 */
[--C-:B----4-:R-:W-:Y:S02]  /*d690*/  FFMA.FTZ R174, R28, c[0x0][0x23c], -R0.reuse ;  /* 0x00008f001cae7a23 */ /* 0x110fe40000010800 */
[----:B------:R-:W-:Y:S02]  /*d6a0*/  FFMA.FTZ R179, R20, c[0x0][0x23c], -R0 ;  /* 0x00008f0014b37a23 */ /* 0x000fe40000010800 */
[----:B------:R-:W-:Y:S01]  /*d6b0*/  FADD.FTZ R0, R181, R244 ;  /* 0x000000f4b5007221 */ /* 0x000fe20000010000 */
[----:B------:R-:W-:-:S03]  /*d6c0*/  ULOP3.LUT UR4, UR31, UR33, URZ, 0x3c, !UPT ;  /* 0x000000211f047292 */ /* 0x000fc6000f8e3c3f */
[----:B------:R-:W-:-:S04]  /*d6d0*/  FADD.FTZ R0, R180, R0 ;  /* 0x00000000b4007221 */ /* 0x000fc80000010000 */
[----:B------:R-:W-:Y:S01]  /*d6e0*/  FADD.FTZ R233, R2, R0 ;  /* 0x0000000002e97221 */ /* 0x000fe20000010000 */
[----:B------:R-:W-:-:S05]  /*d6f0*/  LOP3.LUT R0, R247, UR4, RZ, 0x3c, !PT ;  /* 0x00000004f7007c12 */ /* 0x000fca000f8e3cff */
[----:B------:R-:W-:-:S05]  /*d700*/  IMAD.WIDE.U32 R222, R0, -0x326172a9, RZ ;  /* 0xcd9e8d5700de7825 */ /* 0x000fca00078e00ff */
[----:B------:R-:W-:Y:S02]  /*d710*/  LOP3.LUT R0, R237, UR13, R222, 0x96, !PT ;  /* 0x0000000ded007c12 */ /* 0x000fe4000f8e96de */
[----:B------:R-:W-:-:S03]  /*d720*/  F2FP.PACK_AB R196, R2, R180 ;  /* 0x000000b402c4723e */ /* 0x000fc600000000ff */
[----:B------:R-:W-:Y:S01]  /*d730*/  IMAD.WIDE.U32 R18, R0, -0x2daee0ad, RZ ;  /* 0xd2511f5300127825 */ /* 0x000fe200078e00ff */
[----:B------:R-:W-:Y:S02]  /*d740*/  F2FP.PACK_AB R193, R181, R12 ;  /* 0x0000000cb5c1723e */ /* 0x000fe400000000ff */
[----:B------:R-:W-:-:S05]  /*d750*/  FSEL R0, R135, RZ, P5 ;  /* 0x000000ff87007208 */ /* 0x000fca0002800000 */
[----:B------:R-:W-:Y:S01]  /*d760*/  FADD.FTZ R0, R214, -R0 ;  /* 0x80000000d6007221 */ /* 0x000fe20000010000 */
[----:B--2---:R-:W-:-:S05]  /*d770*/  LOP3.LUT R20, R223, UR14, R226, 0x96, !PT ;  /* 0x0000000edf147c12 */ /* 0x004fca000f8e96e2 */
[----:B------:R-:W-:-:S05]  /*d780*/  IMAD.WIDE.U32 R20, R20, -0x2daee0ad, RZ ;  /* 0xd2511f5314147825 */ /* 0x000fca00078e00ff */
[----:B---3--:R-:W-:Y:S02]  /*d790*/  LOP3.LUT R2, R21, UR12, R224, 0x96, !PT ;  /* 0x0000000c15027c12 */ /* 0x008fe4000f8e96e0 */
[----:B------:R-:W-:-:S03]  /*d7a0*/  LOP3.LUT R10, R19, UR10, R20, 0x96, !PT ;  /* 0x0000000a130a7c12 */ /* 0x000fc6000f8e9614 */
        /* <DEDUP_REMOVED lines=8> */
[----:B------:R-:W-:Y:S01]  /*d830*/  IMAD.WIDE.U32 R2, R3, -0x326172a9, RZ ;  /* 0xcd9e8d5703027825 */ /* 0x000fe200078e00ff */
[----:B------:R-:W1:Y:S03]  /*d840*/  LDC.U8 R227, c[0x0][0x2d8] ;  /* 0x0000b600ffe37b82 */ /* 0x000e660000000000 */
[----:B------:R-:W-:Y:S01]  /*d850*/  FMUL.FTZ R0, R0, c[0x0][0x23c] ;  /* 0x00008f0000007a20 */ /* 0x000fe20000410000 */
[----:B------:R-:W-:Y:S01]  /*d860*/  LOP3.LUT R16, R3, UR7, R10, 0x96, !PT ;  /* 0x0000000703107c12 */ /* 0x000fe2000f8e960a */
[----:B------:R-:W-:Y:S01]  /*d870*/  IMAD.WIDE.U32 R10, R11, -0x326172a9, RZ ;  /* 0xcd9e8d570b0a7825 */ /* 0x000fe200078e00ff */
[----:B------:R-:W-:Y:S04]  /*d880*/  MUFU.EX2 R13, R15 ;  /* 0x0000000f000d7308 */ /* 0x000fe80000000800 */
[----:B------:R-:W-:-:S04]  /*d890*/  LOP3.LUT R2, R11, UR15, R2, 0x96, !PT ;  /* 0x0000000f0b027c12 */ /* 0x000fc8000f8e9602 */
[----:B------:R-:W2:Y:S01]  /*d8a0*/  MUFU.EX2 R0, R0 ;  /* 0x0000000000007308 */ /* 0x000ea20000000800 */
[----:B------:R-:W-:-:S07]  /*d8b0*/  LOP3.LUT R3, R2, 0xffff, RZ, 0xc0, !PT ;  /* 0x0000ffff02037812 */ /* 0x000fce00078ec0ff */
[----:B------:R-:W3:Y:S01]  /*d8c0*/  MUFU.EX2 R9, R9 ;  /* 0x0000000900097308 */ /* 0x000ee20000000800 */
[----:B------:R-:W-:-:S04]  /*d8d0*/  SHF.R.U32.HI R3, RZ, 0x8, R3 ;  /* 0x00000008ff037819 */ /* 0x000fc80000011603 */
[----:B------:R-:W-:Y:S01]  /*d8e0*/  LOP3.LUT R3, R3, 0xffff, RZ, 0xc0, !PT ;  /* 0x0000ffff03037812 */ /* 0x000fe200078ec0ff */
[----:B--2---:R-:W-:-:S03]  /*d8f0*/  FFMA.FTZ R235, R235, R0, R13 ;  /* 0x00000000ebeb7223 */ /* 0x004fc6000001000d */
[----:B-1----:R-:W-:Y:S02]  /*d900*/  ISETP.GE.U32.AND P5, PT, R227, R3, PT ;  /* 0x00000003e300720c */ /* 0x002fe40003fa6070 */
[----:B------:R-:W-:Y:S01]  /*d910*/  LOP3.LUT R3, R2, 0xff, RZ, 0xc0, !PT ;  /* 0x000000ff02037812 */ /* 0x000fe200078ec0ff */
[C---:B---3--:R-:W-:Y:S01]  /*d920*/  FADD.FTZ R180, R9.reuse, R235 ;  /* 0x000000eb09b47221 */ /* 0x048fe20000010000 */
[----:B------:R-:W-:Y:S02]  /*d930*/  F2FP.PACK_AB R13, R9, R13 ;  /* 0x0000000d090d723e */ /* 0x000fe400000000ff */
[----:B------:R-:W-:Y:S02]  /*d940*/  FSEL R9, R134, RZ, P1 ;  /* 0x000000ff86097208 */ /* 0x000fe40000800000 */
[----:B------:R-:W-:Y:S02]  /*d950*/  ISETP.GE.U32.AND P6, PT, R227, R3, PT ;  /* 0x00000003e300720c */ /* 0x000fe40003fc6070 */
[----:B------:R-:W-:-:S02]  /*d960*/  SHF.R.U32.HI R3, RZ, 0x18, R2 ;  /* 0x00000018ff037819 */ /* 0x000fc40000011602 */
[----:B------:R-:W-:Y:S01]  /*d970*/  SHF.R.U32.HI R2, RZ, 0x10, R2 ;  /* 0x00000010ff027819 */ /* 0x000fe20000011602 */
[----:B------:R-:W-:-:S03]  /*d980*/  FADD.FTZ R9, R215, -R9 ;  /* 0x80000009d7097221 */ /* 0x000fc60000010000 */
[----:B------:R-:W-:Y:S01]  /*d990*/  LOP3.LUT R2, R2, 0xff, RZ, 0xc0, !PT ;  /* 0x000000ff02027812 */ /* 0x000fe200078ec0ff */
[----:B------:R-:W-:Y:S01]  /*d9a0*/  FMUL.FTZ R9, R9, c[0x0][0x23c] ;  /* 0x00008f0009097a20 */ /* 0x000fe20000410000 */
[----:B------:R-:W-:Y:S02]  /*d9b0*/  ISETP.GE.U32.AND P1, PT, R227, R3, PT ;  /* 0x00000003e300720c */ /* 0x000fe40003f26070 */
[----:B------:R-:W-:Y:S02]  /*d9c0*/  FSEL R3, R133, RZ, P4 ;  /* 0x000000ff85037208 */ /* 0x000fe40002000000 */
[----:B------:R-:W-:Y:S02]  /*d9d0*/  ISETP.GE.U32.AND P4, PT, R227, R2, PT ;  /* 0x00000002e300720c */ /* 0x000fe40003f86070 */
[----:B------:R-:W1:Y:S01]  /*d9e0*/  MUFU.EX2 R2, R9 ;  /* 0x0000000900027308 */ /* 0x000e620000000800 */
[----:B------:R-:W-:Y:S04]  /*d9f0*/  STL [R1+0x13c], R203 ;  /* 0x00013ccb01007387 */ /* 0x000fe80000100800 */
[----:B------:R-:W-:Y:S04]  /*da00*/  STL [R1+0x138], R206 ;  /* 0x000138ce01007387 */ /* 0x000fe80000100800 */
[----:B------:R-:W-:Y:S04]  /*da10*/  STL [R1+0x134], R205 ;  /* 0x000134cd01007387 */ /* 0x000fe80000100800 */
[----:B------:R-:W-:Y:S04]  /*da20*/  STL [R1+0x130], R212 ;  /* 0x000130d401007387 */ /* 0x000fe80000100800 */
[----:B------:R1:W-:Y:S04]  /*da30*/  STL [R1+0x12c], R211 ;  /* 0x00012cd301007387 */ /* 0x0003e80000100800 */
[----:B------:R2:W-:Y:S04]  /*da40*/  STL [R1+0x128], R210 ;  /* 0x000128d201007387 */ /* 0x0005e80000100800 */
[----:B------:R-:W-:Y:S04]  /*da50*/  STL [R1+0x124], R209 ;  /* 0x000124d101007387 */ /* 0x000fe80000100800 */
[----:B------:R-:W-:Y:S04]  /*da60*/  STL [R1+0x120], R208 ;  /* 0x000120d001007387 */ /* 0x000fe80000100800 */
[----:B------:R-:W-:Y:S04]  /*da70*/  STL [R1+0x11c], R207 ;  /* 0x00011ccf01007387 */ /* 0x000fe80000100800 */
[----:B------:R3:W-:Y:S04]  /*da80*/  STL [R1+0x118], R204 ;  /* 0x000118cc01007387 */ /* 0x0007e80000100800 */
[----:B------:R-:W-:Y:S01]  /*da90*/  STL [R1+0x114], R202 ;  /* 0x000114ca01007387 */ /* 0x000fe20000100800 */
[----:B-1----:R-:W-:-:S03]  /*daa0*/  FMUL.FTZ R211, R118, R2 ;  /* 0x0000000276d37220 */ /* 0x002fc60000410000 */
[----:B------:R-:W-:Y:S01]  /*dab0*/  STL [R1+0x110], R200 ;  /* 0x000110c801007387 */ /* 0x000fe20000100800 */
[----:B--2---:R-:W-:-:S03]  /*dac0*/  FMUL.FTZ R210, R119, R2 ;  /* 0x0000000277d27220 */ /* 0x004fc60000410000 */
[----:B------:R-:W-:Y:S01]  /*dad0*/  STL [R1+0x10c], R139 ;  /* 0x00010c8b01007387 */ /* 0x000fe20000100800 */
[----:B------:R-:W-:-:S03]  /*dae0*/  FMUL.FTZ R118, R62, R4 ;  /* 0x000000043e767220 */ /* 0x000fc60000410000 */
[----:B------:R-:W-:Y:S01]  /*daf0*/  STL [R1+0x108], R138 ;  /* 0x0001088a01007387 */ /* 0x000fe20000100800 */
[----:B------:R-:W-:-:S03]  /*db00*/  FMUL.FTZ R119, R63, R4 ;  /* 0x000000043f777220 */ /* 0x000fc60000410000 */
[----:B------:R-:W-:Y:S04]  /*db10*/  STL [R1+0x104], R137 ;  /* 0x0001048901007387 */ /* 0x000fe80000100800 */
[----:B------:R1:W-:Y:S04]  /*db20*/  STL [R1+0x100], R136 ;  /* 0x0001008801007387 */ /* 0x0003e80000100800 */
[----:B------:R-:W2:Y:S01]  /*db30*/  LDL.LU.64 R62, [R1+0xc8] ;  /* 0x0000c800013e7983 */ /* 0x000ea20000300a00 */
[----:B------:R-:W-:Y:S08]  /*db40*/  MUFU.EX2 R14, R187 ;  /* 0x000000bb000e7308 */ /* 0x000ff00000000800 */
[----:B------:R-:W4:Y:S01]  /*db50*/  MUFU.EX2 R178, R178 ;  /* 0x000000b200b27308 */ /* 0x000f220000000800 */
[-C--:B------:R-:W-:Y:S01]  /*db60*/  FMUL.FTZ R152, R152, R0.reuse ;  /* 0x0000000098987220 */ /* 0x080fe20000410000 */
[----:B------:R-:W-:Y:S01]  /*db70*/  PRMT R19, R13, 0x7610, R19 ;  /* 0x000076100d137816 */ /* 0x000fe20000000013 */
[----:B------:R-:W-:-:S02]  /*db80*/  FMUL.FTZ R153, R153, R0 ;  /* 0x0000000099997220 */ /* 0x000fc40000410000 */
[-C--:B------:R-:W-:Y:S02]  /*db90*/  FMUL.FTZ R228, R148, R0.reuse ;  /* 0x0000000094e47220 */ /* 0x080fe40000410000 */
[-C--:B------:R-:W-:Y:S02]  /*dba0*/  FMUL.FTZ R229, R149, R0.reuse ;  /* 0x0000000095e57220 */ /* 0x080fe40000410000 */
[-C--:B------:R-:W-:Y:S02]  /*dbb0*/  FMUL.FTZ R144, R144, R0.reuse ;  /* 0x0000000090907220 */ /* 0x080fe40000410000 */
[-C--:B------:R-:W-:Y:S02]  /*dbc0*/  FMUL.FTZ R145, R145, R0.reuse ;  /* 0x0000000091917220 */ /* 0x080fe40000410000 */
[-C--:B------:R-:W-:Y:S02]  /*dbd0*/  FMUL.FTZ R248, R140, R0.reuse ;  /* 0x000000008cf87220 */ /* 0x080fe40000410000 */
[----:B------:R-:W-:-:S02]  /*dbe0*/  FMUL.FTZ R249, R141, R0 ;  /* 0x000000008df97220 */ /* 0x000fc40000410000 */
[-C--:B---3--:R-:W-:Y:S02]  /*dbf0*/  FMUL.FTZ R204, R36, R0.reuse ;  /* 0x0000000024cc7220 */ /* 0x088fe40000410000 */
[-C--:B------:R-:W-:Y:S02]  /*dc00*/  FMUL.FTZ R252, R37, R0.reuse ;  /* 0x0000000025fc7220 */ /* 0x080fe40000410000 */
[-C--:B------:R-:W-:Y:S02]  /*dc10*/  FMUL.FTZ R215, R48, R0.reuse ;  /* 0x0000000030d77220 */ /* 0x080fe40000410000 */
[-C--:B------:R-:W-:Y:S02]  /*dc20*/  FMUL.FTZ R235, R49, R0.reuse ;  /* 0x0000000031eb7220 */ /* 0x080fe40000410000 */
[-C--:B-1----:R-:W-:Y:S02]  /*dc30*/  FMUL.FTZ R136, R52, R0.reuse ;  /* 0x0000000034887220 */ /* 0x082fe40000410000 */
        /* <DEDUP_REMOVED lines=19> */
[----:B----4-:R-:W-:Y:S01]  /*dd70*/  F2FP.PACK_AB R0, R178, R14 ;  /* 0x0000000eb200723e */ /* 0x010fe200000000ff */
[--C-:B------:R-:W-:Y:S01]  /*dd80*/  FFMA.FTZ R48, R239, R2, R14.reuse ;  /* 0x00000002ef307223 */ /* 0x100fe2000001000e */
[----:B------:R-:W-:Y:S01]  /*dd90*/  @!P6 HADD2 R68, -R19.H0_H0, -RZ.H0_H0 ;  /* 0xa00000ff1344e230 */ /* 0x000fe20000000900 */
[----:B------:R-:W-:-:S02]  /*dda0*/  PRMT R14, R13, 0x7632, R14 ;  /* 0x000076320d0e7816 */ /* 0x000fc4000000000e */
[C---:B------:R-:W-:Y:S02]  /*ddb0*/  PRMT R18, R0.reuse, 0x7610, R18 ;  /* 0x0000761000127816 */ /* 0x040fe40000000012 */
[----:B------:R-:W-:Y:S02]  /*ddc0*/  PRMT R15, R0, 0x7632, R15 ;  /* 0x00007632000f7816 */ /* 0x000fe4000000000f */
[----:B------:R-:W-:Y:S01]  /*ddd0*/  LOP3.LUT R0, R10, 0xff, RZ, 0xc0, !PT ;  /* 0x000000ff0a007812 */ /* 0x000fe200078ec0ff */
[----:B------:R-:W-:Y:S01]  /*dde0*/  FADD.FTZ R13, R232, -R3 ;  /* 0x80000003e80d7221 */ /* 0x000fe20000010000 */
[----:B------:R-:W-:Y:S01]  /*ddf0*/  PRMT R81, R19, 0x5410, R14 ;  /* 0x0000541013517816 */ /* 0x000fe2000000000e */
[----:B------:R-:W-:Y:S01]  /*de00*/  @!P4 HADD2 R64, -R18.H0_H0, -RZ.H0_H0 ;  /* 0xa00000ff1240c230 */ /* 0x000fe20000000900 */
[----:B------:R-:W-:Y:S02]  /*de10*/  @!P6 PRMT R19, R68, 0x5410, RZ ;  /* 0x000054104413e816 */ /* 0x000fe400000000ff */
[----:B------:R-:W-:-:S02]  /*de20*/  SHF.R.U32.HI R3, RZ, 0x10, R10 ;  /* 0x00000010ff037819 */ /* 0x000fc4000001160a */
[----:B------:R-:W-:Y:S01]  /*de30*/  ISETP.GE.U32.AND P6, PT, R227, R0, PT ;  /* 0x00000000e300720c */ /* 0x000fe20003fc6070 */
[----:B------:R-:W-:Y:S01]  /*de40*/  @!P5 HADD2 R65, -R14.H0_H0, -RZ.H0_H0 ;  /* 0xa00000ff0e41d230 */ /* 0x000fe20000000900 */
[----:B------:R-:W-:Y:S02]  /*de50*/  SHF.R.U32.HI R0, RZ, 0x18, R10 ;  /* 0x00000018ff007819 */ /* 0x000fe4000001160a */
[----:B------:R-:W-:Y:S02]  /*de60*/  LOP3.LUT R9, R10, 0xffff, RZ, 0xc0, !PT ;  /* 0x0000ffff0a097812 */ /* 0x000fe400078ec0ff */
[----:B------:R-:W-:Y:S02]  /*de70*/  PRMT R80, R18, 0x5410, R15 ;  /* 0x0000541012507816 */ /* 0x000fe4000000000f */
[----:B------:R-:W-:Y:S02]  /*de80*/  LOP3.LUT R3, R3, 0xff, RZ, 0xc0, !PT ;  /* 0x000000ff03037812 */ /* 0x000fe400078ec0ff */
[----:B------:R-:W-:-:S02]  /*de90*/  @!P4 PRMT R18, R64, 0x5410, RZ ;  /* 0x000054104012c816 */ /* 0x000fc400000000ff */
[----:B------:R-:W-:Y:S02]  /*dea0*/  ISETP.GE.U32.AND P4, PT, R227, R0, PT ;  /* 0x00000000e300720c */ /* 0x000fe40003f86070 */
[----:B------:R-:W-:Y:S01]  /*deb0*/  SHF.R.U32.HI R0, RZ, 0x8, R9 ;  /* 0x00000008ff007819 */ /* 0x000fe20000011609 */
[----:B------:R-:W-:Y:S01]  /*dec0*/  FMUL.FTZ R96, R67, R2 ;  /* 0x0000000243607220 */ /* 0x000fe20000410000 */
[----:B------:R-:W-:Y:S01]  /*ded0*/  @!P5 PRMT R14, R65, 0x5410, RZ ;  /* 0x00005410410ed816 */ /* 0x000fe200000000ff */
[----:B------:R-:W-:Y:S01]  /*dee0*/  @!P1 HADD2 R49, -R15.H0_H0, -RZ.H0_H0 ;  /* 0xa00000ff0f319230 */ /* 0x000fe20000000900 */
[----:B------:R-:W-:Y:S01]  /*def0*/  ISETP.GE.U32.AND P5, PT, R227, R3, PT ;  /* 0x00000003e300720c */ /* 0x000fe20003fa6070 */
[----:B------:R-:W-:Y:S01]  /*df00*/  MUFU.EX2 R67, R173 ;  /* 0x000000ad00437308 */ /* 0x000fe20000000800 */
[----:B------:R-:W-:Y:S01]  /*df10*/  LOP3.LUT R0, R0, 0xffff, RZ, 0xc0, !PT ;  /* 0x0000ffff00007812 */ /* 0x000fe200078ec0ff */
[----:B------:R-:W-:Y:S01]  /*df20*/  FMUL.FTZ R9, R13, c[0x0][0x23c] ;  /* 0x00008f000d097a20 */ /* 0x000fe20000410000 */
[----:B------:R-:W-:Y:S01]  /*df30*/  @!P1 PRMT R15, R49, 0x5410, RZ ;  /* 0x00005410310f9816 */ /* 0x000fe200000000ff */
[----:B------:R-:W-:-:S04]  /*df40*/  IMAD.MOV.U32 R11, RZ, RZ, R204 ;  /* 0x000000ffff0b7224 */ /* 0x000fc800078e00cc */
[----:B------:R-:W1:Y:S01]  /*df50*/  MUFU.EX2 R3, R17 ;  /* 0x0000001100037308 */ /* 0x000e620000000800 */
[----:B------:R-:W-:Y:S01]  /*df60*/  FMUL.FTZ R204, R71, R2 ;  /* 0x0000000247cc7220 */ /* 0x000fe20000410000 */
[----:B------:R-:W-:Y:S01]  /*df70*/  ISETP.GE.U32.AND P1, PT, R227, R0, PT ;  /* 0x00000000e300720c */ /* 0x000fe20003f26070 */
[----:B------:R-:W-:Y:S02]  /*df80*/  IMAD.MOV.U32 R71, RZ, RZ, R206 ;  /* 0x000000ffff477224 */ /* 0x000fe400078e00ce */
[-C--:B------:R-:W-:Y:S02]  /*df90*/  FMUL.FTZ R206, R102, R2.reuse ;  /* 0x0000000266ce7220 */ /* 0x080fe40000410000 */
[----:B------:R-:W3:Y:S01]  /*dfa0*/  LDC.U8 R102, c[0x0][0x2d8] ;  /* 0x0000b600ff667b82 */ /* 0x000ee20000000000 */
[----:B------:R-:W-:Y:S01]  /*dfb0*/  MUFU.EX2 R69, R176 ;  /* 0x000000b000457308 */ /* 0x000fe20000000800 */
[----:B------:R-:W-:-:S07]  /*dfc0*/  FMUL.FTZ R13, R55, R2 ;  /* 0x00000002370d7220 */ /* 0x000fce0000410000 */
[----:B------:R1:W4:Y:S01]  /*dfd0*/  MUFU.EX2 R0, R9 ;  /* 0x0000000900007308 */ /* 0x0003220000000800 */
[-C--:B------:R-:W-:Y:S02]  /*dfe0*/  FMUL.FTZ R250, R142, R2.reuse ;  /* 0x000000028efa7220 */ /* 0x080fe40000410000 */
[-C--:B------:R-:W-:Y:S02]  /*dff0*/  FMUL.FTZ R251, R143, R2.reuse ;  /* 0x000000028ffb7220 */ /* 0x080fe40000410000 */
[----:B------:R-:W-:Y:S02]  /*e000*/  IMAD.MOV.U32 R142, RZ, RZ, R137 ;  /* 0x000000ffff8e7224 */ /* 0x000fe400078e0089 */
[----:B------:R-:W-:Y:S01]  /*e010*/  IMAD.MOV.U32 R143, RZ, RZ, R136 ;  /* 0x000000ffff8f7224 */ /* 0x000fe200078e0088 */
[----:B------:R-:W-:Y:S01]  /*e020*/  MUFU.EX2 R68, R177 ;  /* 0x000000b100447308 */ /* 0x000fe20000000800 */
[-C--:B------:R-:W-:Y:S02]  /*e030*/  FMUL.FTZ R232, R66, R2.reuse ;  /* 0x0000000242e87220 */ /* 0x080fe40000410000 */
[----:B------:R-:W-:-:S02]  /*e040*/  FMUL.FTZ R207, R70, R2 ;  /* 0x0000000246cf7220 */ /* 0x000fc40000410000 */
[-C--:B------:R-:W-:Y:S02]  /*e050*/  FMUL.FTZ R137, R82, R2.reuse ;  /* 0x0000000252897220 */ /* 0x080fe40000410000 */
[-C--:B------:R-:W-:Y:S01]  /*e060*/  FMUL.FTZ R136, R83, R2.reuse ;  /* 0x0000000253887220 */ /* 0x080fe20000410000 */
[----:B------:R-:W3:Y:S01]  /*e070*/  MUFU.EX2 R49, R188 ;  /* 0x000000bc00317308 */ /* 0x000ee20000000800 */
[----:B-1----:R-:W-:Y:S01]  /*e080*/  F2FP.PACK_AB R9, R67, R3 ;  /* 0x000000034309723e */ /* 0x002fe200000000ff */
[-C--:B------:R-:W-:Y:S02]  /*e090*/  FMUL.FTZ R230, R150, R2.reuse ;  /* 0x0000000296e67220 */ /* 0x080fe40000410000 */
[----:B------:R-:W-:Y:S02]  /*e0a0*/  FMUL.FTZ R231, R151, R2 ;  /* 0x0000000297e77220 */ /* 0x000fe40000410000 */
        /* <DEDUP_REMOVED lines=20> */
[----:B------:R-:W-:Y:S01]  /*e1f0*/  FADD.FTZ R64, R3, R180 ;  /* 0x000000b403407221 */ /* 0x000fe20000010000 */
[C---:B------:R-:W-:Y:S01]  /*e200*/  PRMT R17, R9.reuse, 0x7610, R17 ;  /* 0x0000761009117816 */ /* 0x040fe20000000011 */
[----:B------:R-:W-:Y:S01]  /*e210*/  IMAD.WIDE.U32 R2, R16, -0x2daee0ad, RZ ;  /* 0xd2511f5310027825 */ /* 0x000fe200078e00ff */
[----:B------:R-:W-:-:S03]  /*e220*/  PRMT R16, R9, 0x7632, R16 ;  /* 0x0000763209107816 */ /* 0x000fc60000000010 */
[----:B------:R-:W-:Y:S02]  /*e230*/  IMAD.MOV.U32 R86, RZ, RZ, R84 ;  /* 0x000000ffff567224 */ /* 0x000fe400078e0054 */
[----:B------:R-:W-:Y:S02]  /*e240*/  IMAD.MOV.U32 R87, RZ, RZ, R13 ;  /* 0x000000ffff577224 */ /* 0x000fe400078e000d */
[----:B------:R-:W-:Y:S02]  /*e250*/  IMAD.MOV.U32 R50, RZ, RZ, R116 ;  /* 0x000000ffff327224 */ /* 0x000fe400078e0074 */
[----:B------:R-:W-:Y:S02]  /*e260*/  IMAD.MOV.U32 R236, RZ, RZ, R224 ;  /* 0x000000ffffec7224 */ /* 0x000fe400078e00e0 */
[----:B------:R-:W-:Y:S02]  /*e270*/  IMAD.MOV.U32 R237, RZ, RZ, R225 ;  /* 0x000000ffffed7224 */ /* 0x000fe400078e00e1 */
[----:B----4-:R-:W-:-:S02]  /*e280*/  FFMA.FTZ R13, R241, R0, R69 ;  /* 0x00000000f10d7223 */ /* 0x010fc40000010045 */
        /* <DEDUP_REMOVED lines=35> */
[----:B------:R-:W-:Y:S01]  /*e4c0*/  LOP3.LUT R9, R0, 0xff, RZ, 0xc0, !PT ;  /* 0x000000ff00097812 */ /* 0x000fe200078ec0ff */
[----:B------:R1:W-:Y:S01]  /*e4d0*/  MUFU.EX2 R65, R190 ;  /* 0x000000be00417308 */ /* 0x0003e20000000800 */
[----:B------:R-:W-:Y:S01]  /*e4e0*/  @!P6 PRMT R17, R22, 0x5410, RZ ;  /* 0x000054101611e816 */ /* 0x000fe200000000ff */
[----:B------:R-:W-:Y:S01]  /*e4f0*/  @!P1 HADD2 R29, -R16.H0_H0, -RZ.H0_H0 ;  /* 0xa00000ff101d9230 */ /* 0x000fe20000000900 */
[----:B---3--:R-:W-:Y:S01]  /*e500*/  F2FP.PACK_AB R10, R49, R68 ;  /* 0x00000044310a723e */ /* 0x008fe200000000ff */
[----:B------:R-:W-:Y:S01]  /*e510*/  IMAD.MOV.U32 R22, RZ, RZ, R252 ;  /* 0x000000ffff167224 */ /* 0x000fe200078e00fc */
[----:B------:R-:W-:-:S02]  /*e520*/  ISETP.GE.U32.AND P6, PT, R102, R9, PT ;  /* 0x000000096600720c */ /* 0x000fc40003fc6070 */
[----:B------:R-:W-:Y:S01]  /*e530*/  SHF.R.U32.HI R9, RZ, 0x18, R0 ;  /* 0x00000018ff097819 */ /* 0x000fe20000011600 */
[----:B------:R-:W-:Y:S01]  /*e540*/  MUFU.EX2 R252, R172 ;  /* 0x000000ac00fc7308 */ /* 0x000fe20000000800 */
[----:B------:R-:W-:Y:S02]  /*e550*/  PRMT R189, R10, 0x7632, R189 ;  /* 0x000076320abd7816 */ /* 0x000fe400000000bd */
[----:B------:R-:W-:Y:S01]  /*e560*/  @!P1 PRMT R16, R29, 0x5410, RZ ;  /* 0x000054101d109816 */ /* 0x000fe200000000ff */
[----:B-1----:R-:W-:-:S04]  /*e570*/  IMAD.MOV.U32 R190, RZ, RZ, R66 ;  /* 0x000000ffffbe7224 */ /* 0x002fc800078e0042 */
[----:B------:R-:W1:Y:S01]  /*e580*/  MUFU.EX2 R66, R175 ;  /* 0x000000af00427308 */ /* 0x000e620000000800 */
[----:B------:R-:W-:Y:S02]  /*e590*/  ISETP.GE.U32.AND P1, PT, R102, R9, PT ;  /* 0x000000096600720c */ /* 0x000fe40003f26070 */
[----:B------:R-:W-:Y:S01]  /*e5a0*/  SHF.R.U32.HI R9, RZ, 0x10, R0 ;  /* 0x00000010ff097819 */ /* 0x000fe20000011600 */
[----:B------:R-:W-:Y:S01]  /*e5b0*/  @!P4 HADD2 R37, -R189.H0_H0, -RZ.H0_H0 ;  /* 0xa00000ffbd25c230 */ /* 0x000fe20000000900 */
[----:B------:R-:W-:Y:S02]  /*e5c0*/  PRMT R188, R10, 0x7610, R188 ;  /* 0x000076100abc7816 */ /* 0x000fe400000000bc */
[----:B------:R-:W-:Y:S02]  /*e5d0*/  LOP3.LUT R9, R9, 0xff, RZ, 0xc0, !PT ;  /* 0x000000ff09097812 */ /* 0x000fe400078ec0ff */
[----:B------:R-:W-:Y:S01]  /*e5e0*/  PRMT R60, R188, 0x5410, R189 ;  /* 0x00005410bc3c7816 */ /* 0x000fe200000000bd */
        /* <DEDUP_REMOVED lines=9> */
[----:B------:R-:W-:Y:S02]  /*e680*/  IMAD.MOV.U32 R131, RZ, RZ, R226 ;  /* 0x000000ffff837224 */ /* 0x000fe400078e00e2 */
        /* <DEDUP_REMOVED lines=32> */
[----:B------:R-:W-:Y:S02]  /*e890*/  PRMT R186, R4, 0x7632, R186 ;  /* 0x0000763204ba7816 */ /* 0x000fe400000000ba */
[----:B--2---:R-:W-:Y:S02]  /*e8a0*/  LOP3.LUT R4, R223, UR14, R62, 0x96, !PT ;  /* 0x0000000edf047c12 */ /* 0x004fe4000f8e963e */
[----:B------:R-:W2:Y:S01]  /*e8b0*/  LDL.LU.64 R62, [R1+0x18] ;  /* 0x00001800013e7983 */ /* 0x000ea20000300a00 */
[----:B------:R-:W-:-:S05]  /*e8c0*/  @!P5 HADD2 R38, -R188.H0_H0, -RZ.H0_H0 ;  /* 0xa00000ffbc26d230 */ /* 0x000fca0000000900 */
[----:B------:R-:W-:Y:S02]  /*e8d0*/  @!P5 PRMT R188, R38, 0x5410, RZ ;  /* 0x0000541026bcd816 */ /* 0x000fe400000000ff */
[----:B------:R-:W1:Y:S01]  /*e8e0*/  LDC.U8 R38, c[0x0][0x2d8] ;  /* 0x0000b600ff267b82 */ /* 0x000e620000000000 */
[----:B------:R-:W-:Y:S01]  /*e8f0*/  LOP3.LUT R0, R0, 0xffff, RZ, 0xc0, !PT ;  /* 0x0000ffff00007812 */ /* 0x000fe200078ec0ff */
[----:B------:R-:W3:Y:S03]  /*e900*/  MUFU.EX2 R97, R191 ;  /* 0x000000bf00617308 */ /* 0x000ee60000000800 */
[----:B------:R-:W-:-:S04]  /*e910*/  SHF.R.U32.HI R0, RZ, 0x8, R0 ;  /* 0x00000008ff007819 */ /* 0x000fc80000011600 */
[----:B------:R-:W-:-:S04]  /*e920*/  LOP3.LUT R0, R0, 0xffff, RZ, 0xc0, !PT ;  /* 0x0000ffff00007812 */ /* 0x000fc800078ec0ff */
[----:B-1----:R-:W-:Y:S02]  /*e930*/  ISETP.GE.U32.AND P5, PT, R38, R0, PT ;  /* 0x000000002600720c */ /* 0x002fe40003fa6070 */
[----:B---3--:R-:W-:Y:S01]  /*e940*/  F2FP.PACK_AB R0, R97, R65 ;  /* 0x000000416100723e */ /* 0x008fe200000000ff */
[----:B------:R-:W-:-:S03]  /*e950*/  IMAD.MOV.U32 R191, RZ, RZ, R77 ;  /* 0x000000ffffbf7224 */ /* 0x000fc600078e004d */
[C---:B------:R-:W-:Y:S02]  /*e960*/  PRMT R185, R0.reuse, 0x7610, R185 ;  /* 0x0000761000b97816 */ /* 0x040fe400000000b9 */
[----:B------:R-:W-:Y:S01]  /*e970*/  PRMT R184, R0, 0x7632, R184 ;  /* 0x0000763200b87816 */ /* 0x000fe200000000b8 */
[----:B------:R-:W-:Y:S01]  /*e980*/  IMAD.MOV.U32 R77, RZ, RZ, R50 ;  /* 0x000000ffff4d7224 */ /* 0x000fe200078e0032 */
[----:B------:R-:W-:-:S03]  /*e990*/  LOP3.LUT R0, R2, 0xff, RZ, 0xc0, !PT ;  /* 0x000000ff02007812 */ /* 0x000fc600078ec0ff */
[----:B------:R-:W-:Y:S01]  /*e9a0*/  @!P5 HADD2 R5, -R186.H0_H0, -RZ.H0_H0 ;  /* 0xa00000ffba05d230 */ /* 0x000fe20000000900 */
[----:B------:R-:W-:Y:S01]  /*e9b0*/  PRMT R50, R187, 0x5410, R186 ;  /* 0x00005410bb327816 */ /* 0x000fe200000000ba */
[----:B------:R-:W-:Y:S02]  /*e9c0*/  @!P4 HADD2 R7, -R185.H0_H0, -RZ.H0_H0 ;  /* 0xa00000ffb907c230 */ /* 0x000fe40000000900 */
[----:B------:R-:W-:Y:S01]  /*e9d0*/  @!P1 HADD2 R6, -R184.H0_H0, -RZ.H0_H0 ;  /* 0xa00000ffb8069230 */ /* 0x000fe20000000900 */
[----:B------:R-:W-:Y:S02]  /*e9e0*/  @!P5 PRMT R186, R5, 0x5410, RZ ;  /* 0x0000541005bad816 */ /* 0x000fe400000000ff */
[----:B------:R-:W-:Y:S01]  /*e9f0*/  ISETP.GE.U32.AND P5, PT, R38, R0, PT ;  /* 0x000000002600720c */ /* 0x000fe20003fa6070 */
[----:B------:R-:W-:Y:S01]  /*ea00*/  IMAD.MOV.U32 R241, RZ, RZ, R11 ;  /* 0x000000fffff17224 */ /* 0x000fe200078e000b */
[----:B------:R-:W-:Y:S01]  /*ea10*/  SHF.R.U32.HI R0, RZ, 0x10, R2 ;  /* 0x00000010ff007819 */ /* 0x000fe20000011602 */
[----:B------:R-:W-:Y:S01]  /*ea20*/  FADD.FTZ R11, R178, R48 ;  /* 0x00000030b20b7221 */ /* 0x000fe20000010000 */
[----:B------:R-:W-:-:S02]  /*ea30*/  PRMT R48, R185, 0x5410, R184 ;  /* 0x00005410b9307816 */ /* 0x000fc400000000b8 */
[----:B------:R-:W-:Y:S02]  /*ea40*/  @!P4 PRMT R185, R7, 0x5410, RZ ;  /* 0x0000541007b9c816 */ /* 0x000fe400000000ff */
[----:B------:R-:W-:Y:S01]  /*ea50*/  @!P1 PRMT R184, R6, 0x5410, RZ ;  /* 0x0000541006b89816 */ /* 0x000fe200000000ff */
[----:B------:R-:W-:Y:S01]  /*ea60*/  IMAD.WIDE.U32 R6, R4, -0x2daee0ad, RZ ;  /* 0xd2511f5304067825 */ /* 0x000fe200078e00ff */
[----:B------:R-:W-:Y:S02]  /*ea70*/  LOP3.LUT R3, R2, 0xffff, RZ, 0xc0, !PT ;  /* 0x0000ffff02037812 */ /* 0x000fe400078ec0ff */
[----:B------:R-:W-:Y:S02]  /*ea80*/  LOP3.LUT R0, R0, 0xff, RZ, 0xc0, !PT ;  /* 0x000000ff00007812 */ /* 0x000fe400078ec0ff */
[----:B------:R-:W-:Y:S01]  /*ea90*/  SHF.R.U32.HI R2, RZ, 0x18, R2 ;  /* 0x00000018ff027819 */ /* 0x000fe20000011602 */
[----:B------:R-:W-:Y:S01]  /*eaa0*/  @!P6 HADD2 R8, -R187.H0_H0, -RZ.H0_H0 ;  /* 0xa00000ffbb08e230 */ /* 0x000fe20000000900 */
[----:B------:R-:W-:-:S02]  /*eab0*/  ISETP.GE.U32.AND P1, PT, R38, R0, PT ;  /* 0x000000002600720c */ /* 0x000fc40003f26070 */
[----:B------:R-:W-:Y:S02]  /*eac0*/  ISETP.GE.U32.AND P4, PT, R38, R2, PT ;  /* 0x000000022600720c */ /* 0x000fe40003f86070 */
[----:B------:R-:W-:Y:S01]  /*ead0*/  LOP3.LUT R0, R243, UR13, R222, 0x96, !PT ;  /* 0x0000000df3007c12 */ /* 0x000fe2000f8e96de */
[----:B------:R-:W-:Y:S01]  /*eae0*/  IMAD.MOV.U32 R37, RZ, RZ, R76 ;  /* 0x000000ffff257224 */ /* 0x000fe200078e004c */
[----:B------:R-:W-:-:S03]  /*eaf0*/  @!P6 PRMT R187, R8, 0x5410, RZ ;  /* 0x0000541008bbe816 */ /* 0x000fc600000000ff */
[----:B------:R-:W-:Y:S01]  /*eb00*/  IMAD.WIDE.U32 R4, R0, -0x2daee0ad, RZ ;  /* 0xd2511f5300047825 */ /* 0x000fe200078e00ff */
[----:B------:R-:W-:-:S03]  /*eb10*/  SHF.R.U32.HI R3, RZ, 0x8, R3 ;  /* 0x00000008ff037819 */ /* 0x000fc60000011603 */
[----:B------:R-:W-:Y:S02]  /*eb20*/  IMAD.MOV.U32 R46, RZ, RZ, R37 ;  /* 0x000000ffff2e7224 */ /* 0x000fe400078e0025 */
[----:B------:R-:W-:Y:S02]  /*eb30*/  IMAD.MOV.U32 R37, RZ, RZ, R190 ;  /* 0x000000ffff257224 */ /* 0x000fe400078e00be */
[----:B------:R-:W-:Y:S01]  /*eb40*/  IMAD.MOV.U32 R190, RZ, RZ, R93 ;  /* 0x000000ffffbe7224 */ /* 0x000fe200078e005d */
[----:B------:R-:W-:Y:S01]  /*eb50*/  MOV R93, R92 ;  /* 0x0000005c005d7202 */ /* 0x000fe20000000f00 */
[----:B------:R-:W-:Y:S01]  /*eb60*/  IMAD.MOV.U32 R92, RZ, RZ, R241 ;  /* 0x000000ffff5c7224 */ /* 0x000fe200078e00f1 */
[----:B------:R-:W-:Y:S01]  /*eb70*/  LOP3.LUT R0, R3, 0xffff, RZ, 0xc0, !PT ;  /* 0x0000ffff03007812 */ /* 0x000fe200078ec0ff */
[----:B------:R-:W-:Y:S02]  /*eb80*/  IMAD.MOV.U32 R241, RZ, RZ, R131 ;  /* 0x000000fffff17224 */ /* 0x000fe400078e0083 */
[----:B------:R-:W-:-:S02]  /*eb90*/  IMAD.MOV.U32 R131, RZ, RZ, R82 ;  /* 0x000000ffff837224 */ /* 0x000fc400078e0052 */
[----:B------:R-:W-:Y:S02]  /*eba0*/  IMAD.MOV.U32 R76, RZ, RZ, R245 ;  /* 0x000000ffff4c7224 */ /* 0x000fe400078e00f5 */
[----:B------:R-:W-:Y:S01]  /*ebb0*/  IMAD.MOV.U32 R82, RZ, RZ, R240 ;  /* 0x000000ffff527224 */ /* 0x000fe200078e00f0 */
[----:B------:R-:W-:Y:S01]  /*ebc0*/  MUFU.EX2 R245, R174 ;  /* 0x000000ae00f57308 */ /* 0x000fe20000000800 */
[----:B------:R-:W-:-:S07]  /*ebd0*/  ISETP.GE.U32.AND P6, PT, R38, R0, PT ;  /* 0x000000002600720c */ /* 0x000fce0003fc6070 */
[----:B------:R-:W-:Y:S01]  /*ebe0*/  MUFU.EX2 R240, R179 ;  /* 0x000000b300f07308 */ /* 0x000fe20000000800 */
[----:B------:R-:W-:Y:S02]  /*ebf0*/  IMAD.MOV.U32 R42, RZ, RZ, R191 ;  /* 0x000000ffff2a7224 */ /* 0x000fe400078e00bf */
[----:B------:R-:W-:Y:S02]  /*ec00*/  IMAD.MOV.U32 R191, RZ, RZ, R22 ;  /* 0x000000ffffbf7224 */ /* 0x000fe400078e0016 */
[----:B------:R-:W-:Y:S02]  /*ec10*/  IMAD.MOV.U32 R75, RZ, RZ, R37 ;  /* 0x000000ffff4b7224 */ /* 0x000fe400078e0025 */
[----:B------:R-:W-:Y:S02]  /*ec20*/  IMAD.MOV.U32 R243, RZ, RZ, R238 ;  /* 0x000000fffff37224 */ /* 0x000fe400078e00ee */
[----:B------:R1:W-:Y:S02]  /*ec30*/  MUFU.EX2 R238, R194 ;  /* 0x000000c200ee7308 */ /* 0x0003e40000000800 */
[----:B-1----:R-:W-:-:S06]  /*ec40*/  IMAD.MOV.U32 R194, RZ, RZ, R239 ;  /* 0x000000ffffc27224 */ /* 0x002fcc00078e00ef */
[----:B------:R1:W-:Y:S08]  /*ec50*/  MUFU.EX2 R239, R195 ;  /* 0x000000c300ef7308 */ /* 0x0003f00000000800 */
[----:B------:R-:W3:Y:S01]  /*ec60*/  MUFU.EX2 R10, R192 ;  /* 0x000000c0000a7308 */ /* 0x000ee20000000800 */
[----:B------:R-:W-:Y:S01]  /*ec70*/  PRMT R12, R193, 0x7632, R12 ;  /* 0x00007632c10c7816 */ /* 0x000fe2000000000c */
[----:B------:R-:W-:-:S02]  /*ec80*/  IMAD.MOV.U32 R38, RZ, RZ, R29 ;  /* 0x000000ffff267224 */ /* 0x000fc400078e001d */
[----:B-1----:R-:W-:Y:S02]  /*ec90*/  IMAD.MOV.U32 R195, RZ, RZ, R46 ;  /* 0x000000ffffc37224 */ /* 0x002fe400078e002e */
[--C-:B---3--:R-:W-:Y:S01]  /*eca0*/  FADD.FTZ R29, R10, R13.reuse ;  /* 0x0000000d0a1d7221 */ /* 0x108fe20000010000 */
[----:B------:R-:W-:Y:S02]  /*ecb0*/  PRMT R13, R193, 0x7610, R13 ;  /* 0x00007610c10d7816 */ /* 0x000fe4000000000d */
[----:B--2---:R-:W-:-:S05]  /*ecc0*/  LOP3.LUT R2, R7, UR12, R62, 0x96, !PT ;  /* 0x0000000c07027c12 */ /* 0x004fca000f8e963e */
[----:B------:R-:W-:Y:S01]  /*ecd0*/  IMAD.WIDE.U32 R8, R2, -0x326172a9, RZ ;  /* 0xcd9e8d5702087825 */ /* 0x000fe200078e00ff */
[----:B------:R-:W-:-:S04]  /*ece0*/  LOP3.LUT R2, R5, UR10, R6, 0x96, !PT ;  /* 0x0000000a05027c12 */ /* 0x000fc8000f8e9606 */
[----:B------:R-:W-:Y:S01]  /*ecf0*/  LOP3.LUT R6, R9, UR11, R242, 0x96, !PT ;  /* 0x0000000b09067c12 */ /* 0x000fe2000f8e96f2 */
[----:B------:R-:W-:-:S04]  /*ed00*/  IMAD.WIDE.U32 R2, R2, -0x326172a9, RZ ;  /* 0xcd9e8d5702027825 */ /* 0x000fc800078e00ff */
[----:B------:R-:W-:Y:S01]  /*ed10*/  IMAD.WIDE.U32 R6, R6, -0x2daee0ad, RZ ;  /* 0xd2511f5306067825 */ /* 0x000fe200078e00ff */
[----:B------:R-:W-:-:S03]  /*ed20*/  LOP3.LUT R3, R3, UR9, R8, 0x96, !PT ;  /* 0x0000000903037c12 */ /* 0x000fc6000f8e9608 */
[----:B------:R-:W-:Y:S01]  /*ed30*/  FADD.FTZ R5, R68, R11 ;  /* 0x0000000b44057221 */ /* 0x000fe20000010000 */
[----:B------:R-:W-:Y:S01]  /*ed40*/  LOP3.LUT R0, R7, UR8, R4, 0x96, !PT ;  /* 0x0000000807007c12 */ /* 0x000fe2000f8e9604 */
[----:B------:R-:W-:-:S04]  /*ed50*/  IMAD.WIDE.U32 R8, R3, -0x2daee0ad, RZ ;  /* 0xd2511f5303087825 */ /* 0x000fc800078e00ff */
[----:B------:R-:W-:Y:S02]  /*ed60*/  FADD.FTZ R22, R49, R5 ;  /* 0x0000000531167221 */ /* 0x000fe40000010000 */
[----:B------:R-:W-:Y:S01]  /*ed70*/  IMAD.WIDE.U32 R4, R0, -0x326172a9, RZ ;  /* 0xcd9e8d5700047825 */ /* 0x000fe200078e00ff */
[----:B------:R-:W-:-:S04]  /*ed80*/  LOP3.LUT R3, R9, UR6, R6, 0x96, !PT ;  /* 0x0000000609037c12 */ /* 0x000fc8000f8e9606 */
[----:B------:R-:W-:Y:S02]  /*ed90*/  LOP3.LUT R6, R5, UR7, R2, 0x96, !PT ;  /* 0x0000000705067c12 */ /* 0x000fe4000f8e9602 */
[----:B------:R-:W-:-:S04]  /*eda0*/  F2FP.PACK_AB R5, R240, R245 ;  /* 0x000000f5f005723e */ /* 0x000fc800000000ff */
[C---:B------:R-:W-:Y:S02]  /*edb0*/  PRMT R183, R5.reuse, 0x7610, R183 ;  /* 0x0000761005b77816 */ /* 0x040fe400000000b7 */
[----:B------:R-:W-:-:S03]  /*edc0*/  PRMT R182, R5, 0x7632, R182 ;  /* 0x0000763205b67816 */ /* 0x000fc600000000b6 */
[----:B------:R-:W-:Y:S01]  /*edd0*/  @!P5 HADD2 R23, -R183.H0_H0, -RZ.H0_H0 ;  /* 0xa00000ffb717d230 */ /* 0x000fe20000000900 */
[----:B------:R-:W-:-:S04]  /*ede0*/  PRMT R37, R183, 0x5410, R182 ;  /* 0x00005410b7257816 */ /* 0x000fc800000000b6 */
[----:B------:R-:W-:Y:S02]  /*edf0*/  @!P5 PRMT R183, R23, 0x5410, RZ ;  /* 0x0000541017b7d816 */ /* 0x000fe400000000ff */
[----:B------:R-:W1:Y:S01]  /*ee00*/  LDC.U8 R23, c[0x0][0x2d8] ;  /* 0x0000b600ff177b82 */ /* 0x000e620000000000 */
[----:B------:R-:W-:-:S05]  /*ee10*/  IMAD.WIDE.U32 R2, R3, -0x326172a9, RZ ;  /* 0xcd9e8d5703027825 */ /* 0x000fca00078e00ff */
[----:B------:R-:W-:-:S04]  /*ee20*/  LOP3.LUT R0, R3, UR15, R4, 0x96, !PT ;  /* 0x0000000f03007c12 */ /* 0x000fc8000f8e9604 */
[----:B------:R-:W-:-:S04]  /*ee30*/  LOP3.LUT R4, R0, 0xffff, RZ, 0xc0, !PT ;  /* 0x0000ffff00047812 */ /* 0x000fc800078ec0ff */
[----:B------:R-:W-:Y:S02]  /*ee40*/  SHF.R.U32.HI R4, RZ, 0x8, R4 ;  /* 0x00000008ff047819 */ /* 0x000fe40000011604 */
[----:B------:R-:W-:Y:S02]  /*ee50*/  F2FP.PACK_AB R5, R239, R238 ;  /* 0x000000eeef05723e */ /* 0x000fe400000000ff */
[----:B------:R-:W-:Y:S01]  /*ee60*/  LOP3.LUT R4, R4, 0xffff, RZ, 0xc0, !PT ;  /* 0x0000ffff04047812 */ /* 0x000fe200078ec0ff */
[----:B------:R-:W-:Y:S01]  /*ee70*/  @!P6 HADD2 R27, -R182.H0_H0, -RZ.H0_H0 ;  /* 0xa00000ffb61be230 */ /* 0x000fe20000000900 */
[----:B------:R-:W-:Y:S02]  /*ee80*/  PRMT R181, R5, 0x7610, R181 ;  /* 0x0000761005b57816 */ /* 0x000fe400000000b5 */
[----:B-1----:R-:W-:Y:S02]  /*ee90*/  ISETP.GE.U32.AND P5, PT, R23, R4, PT ;  /* 0x000000041700720c */ /* 0x002fe40003fa6070 */
[----:B------:R-:W-:Y:S01]  /*eea0*/  LOP3.LUT R4, R0, 0xff, RZ, 0xc0, !PT ;  /* 0x000000ff00047812 */ /* 0x000fe200078ec0ff */
[----:B------:R-:W-:Y:S01]  /*eeb0*/  @!P1 HADD2 R26, -R181.H0_H0, -RZ.H0_H0 ;  /* 0xa00000ffb51a9230 */ /* 0x000fe20000000900 */
[----:B------:R-:W-:-:S02]  /*eec0*/  @!P6 PRMT R182, R27, 0x5410, RZ ;  /* 0x000054101bb6e816 */ /* 0x000fc400000000ff */
[----:B------:R-:W-:Y:S02]  /*eed0*/  PRMT R180, R5, 0x7632, R180 ;  /* 0x0000763205b47816 */ /* 0x000fe400000000b4 */
[----:B------:R-:W-:Y:S01]  /*eee0*/  ISETP.GE.U32.AND P6, PT, R23, R4, PT ;  /* 0x000000041700720c */ /* 0x000fe20003fc6070 */
[----:B------:R-:W-:Y:S01]  /*eef0*/  IMAD.MOV.U32 R242, RZ, RZ, R42 ;  /* 0x000000fffff27224 */ /* 0x000fe200078e002a */
[----:B------:R-:W-:Y:S02]  /*ef00*/  SHF.R.U32.HI R4, RZ, 0x18, R0 ;  /* 0x00000018ff047819 */ /* 0x000fe40000011600 */
[----:B------:R-:W-:Y:S02]  /*ef10*/  PRMT R42, R181, 0x5410, R180 ;  /* 0x00005410b52a7816 */ /* 0x000fe400000000b4 */
[----:B------:R-:W-:Y:S02]  /*ef20*/  @!P1 PRMT R181, R26, 0x5410, RZ ;  /* 0x000054101ab59816 */ /* 0x000fe400000000ff */
[----:B------:R-:W-:-:S02]  /*ef30*/  ISETP.GE.U32.AND P1, PT, R23, R4, PT ;  /* 0x000000041700720c */ /* 0x000fc40003f26070 */
[----:B------:R-:W-:-:S04]  /*ef40*/  F2FP.PACK_AB R7, R10, R69 ;  /* 0x000000450a07723e */ /* 0x000fc800000000ff */
[C---:B------:R-:W-:Y:S02]  /*ef50*/  PRMT R11, R7.reuse, 0x7632, R11 ;  /* 0x00007632070b7816 */ /* 0x040fe4000000000b */
[----:B------:R-:W-:-:S03]  /*ef60*/  PRMT R10, R7, 0x7610, R10 ;  /* 0x00007610070a7816 */ /* 0x000fc6000000000a */
[----:B------:R-:W-:Y:S02]  /*ef70*/  @!P5 HADD2 R41, -R11.H0_H0, -RZ.H0_H0 ;  /* 0xa00000ff0b29d230 */ /* 0x000fe40000000900 */
[----:B------:R-:W-:Y:S01]  /*ef80*/  @!P1 HADD2 R39, -R12.H0_H0, -RZ.H0_H0 ;  /* 0xa00000ff0c279230 */ /* 0x000fe20000000900 */
[----:B------:R-:W-:Y:S02]  /*ef90*/  PRMT R46, R10, 0x5410, R11 ;  /* 0x000054100a2e7816 */ /* 0x000fe4000000000b */
[----:B------:R-:W-:Y:S02]  /*efa0*/  @!P5 PRMT R11, R41, 0x5410, RZ ;  /* 0x00005410290bd816 */ /* 0x000fe400000000ff */
[----:B------:R-:W-:Y:S02]  /*efb0*/  PRMT R41, R13, 0x5410, R12 ;  /* 0x000054100d297816 */ /* 0x000fe4000000000c */
[----:B------:R-:W-:Y:S02]  /*efc0*/  @!P1 PRMT R12, R39, 0x5410, RZ ;  /* 0x00005410270c9816 */ /* 0x000fe400000000ff */
[----:B------:R-:W2:Y:S01]  /*efd0*/  LDL R39, [R1+0xbc] ;  /* 0x0000bc0001277983 */ /* 0x000ea20000100800 */
[----:B------:R-:W-:Y:S01]  /*efe0*/  SHF.R.U32.HI R0, RZ, 0x10, R0 ;  /* 0x00000010ff007819 */ /* 0x000fe20000011600 */
[----:B------:R-:W-:-:S03]  /*eff0*/  @!P4 HADD2 R28, -R180.H0_H0, -RZ.H0_H0 ;  /* 0xa00000ffb41cc230 */ /* 0x000fc60000000900 */
[----:B------:R-:W-:Y:S02]  /*f000*/  LOP3.LUT R0, R0, 0xff, RZ, 0xc0, !PT ;  /* 0x000000ff00007812 */ /* 0x000fe400078ec0ff */
[----:B------:R-:W-:Y:S02]  /*f010*/  @!P4 PRMT R180, R28, 0x5410, RZ ;  /* 0x000054101cb4c816 */ /* 0x000fe400000000ff */
[----:B------:R-:W-:Y:S02]  /*f020*/  ISETP.GE.U32.AND P4, PT, R23, R0, PT ;  /* 0x000000001700720c */ /* 0x000fe40003f86070 */
[----:B------:R-:W-:Y:S01]  /*f030*/  LOP3.LUT R0, R2, 0xff, RZ, 0xc0, !PT ;  /* 0x000000ff02007812 */ /* 0x000fe200078ec0ff */
[----:B------:R-:W1:Y:S10]  /*f040*/  MUFU.EX2 R4, R197 ;  /* 0x000000c500047308 */ /* 0x000e740000000800 */
[----:B------:R-:W-:Y:S01]  /*f050*/  @!P4 HADD2 R40, -R13.H0_H0, -RZ.H0_H0 ;  /* 0xa00000ff0d28c230 */ /* 0x000fe20000000900 */
[----:B------:R-:W3:Y:S04]  /*f060*/  MUFU.EX2 R5, R198 ;  /* 0x000000c600057308 */ /* 0x000ee80000000800 */
[----:B------:R-:W-:-:S02]  /*f070*/  @!P4 PRMT R13, R40, 0x5410, RZ ;  /* 0x00005410280dc816 */ /* 0x000fc400000000ff */
[C---:B------:R-:W-:Y:S02]  /*f080*/  ISETP.GE.U32.AND P4, PT, R23.reuse, R0, PT ;  /* 0x000000001700720c */ /* 0x040fe40003f86070 */
[----:B------:R-:W-:Y:S02]  /*f090*/  LOP3.LUT R0, R2, 0xffff, RZ, 0xc0, !PT ;  /* 0x0000ffff02007812 */ /* 0x000fe400078ec0ff */
[--C-:B------:R-:W-:Y:S02]  /*f0a0*/  SHF.R.U32.HI R3, RZ, 0x10, R2.reuse ;  /* 0x00000010ff037819 */ /* 0x100fe40000011602 */
[----:B------:R-:W-:Y:S02]  /*f0b0*/  SHF.R.U32.HI R2, RZ, 0x18, R2 ;  /* 0x00000018ff027819 */ /* 0x000fe40000011602 */
[----:B------:R-:W-:Y:S01]  /*f0c0*/  SHF.R.U32.HI R0, RZ, 0x8, R0 ;  /* 0x00000008ff007819 */ /* 0x000fe20000011600 */
[----:B------:R-:W-:Y:S01]  /*f0d0*/  @!P6 HADD2 R36, -R10.H0_H0, -RZ.H0_H0 ;  /* 0xa00000ff0a24e230 */ /* 0x000fe20000000900 */
[----:B------:R-:W-:-:S02]  /*f0e0*/  ISETP.GE.U32.AND P5, PT, R23, R2, PT ;  /* 0x000000021700720c */ /* 0x000fc40003fa6070 */
[----:B------:R-:W-:Y:S02]  /*f0f0*/  LOP3.LUT R2, R3, 0xff, RZ, 0xc0, !PT ;  /* 0x000000ff03027812 */ /* 0x000fe400078ec0ff */
[----:B------:R-:W-:Y:S02]  /*f100*/  LOP3.LUT R0, R0, 0xffff, RZ, 0xc0, !PT ;  /* 0x0000ffff00007812 */ /* 0x000fe400078ec0ff */
[----:B------:R-:W-:Y:S02]  /*f110*/  @!P6 PRMT R10, R36, 0x5410, RZ ;  /* 0x00005410240ae816 */ /* 0x000fe400000000ff */
[C---:B------:R-:W-:Y:S01]  /*f120*/  ISETP.GE.U32.AND P1, PT, R23.reuse, R2, PT ;  /* 0x000000021700720c */ /* 0x040fe20003f26070 */
[----:B------:R-:W-:Y:S01]  /*f130*/  IMAD.WIDE.U32 R2, R6, -0x2daee0ad, RZ ;  /* 0xd2511f5306027825 */ /* 0x000fe200078e00ff */
[----:B------:R-:W-:-:S03]  /*f140*/  ISETP.GE.U32.AND P6, PT, R23, R0, PT ;  /* 0x000000001700720c */ /* 0x000fc60003fc6070 */
[----:B-1----:R-:W-:Y:S01]  /*f150*/  FADD.FTZ R0, R4, R29 ;  /* 0x0000001d04007221 */ /* 0x002fe20000010000 */
[----:B---3--:R-:W-:-:S03]  /*f160*/  F2FP.PACK_AB R4, R5, R4 ;  /* 0x000000040504723e */ /* 0x008fc600000000ff */
[----:B------:R-:W-:Y:S01]  /*f170*/  FADD.FTZ R7, R5, R0 ;  /* 0x0000000005077221 */ /* 0x000fe20000010000 */
[----:B------:R-:W-:Y:S02]  /*f180*/  LOP3.LUT R0, R3, UR16, R8, 0x96, !PT ;  /* 0x0000001003007c12 */ /* 0x000fe4000f8e9608 */
[C---:B------:R-:W-:Y:S02]  /*f190*/  PRMT R179, R4.reuse, 0x7610, R179 ;  /* 0x0000761004b37816 */ /* 0x040fe400000000b3 */
[----:B------:R-:W-:Y:S02]  /*f1a0*/  PRMT R178, R4, 0x7632, R178 ;  /* 0x0000763204b27816 */ /* 0x000fe400000000b2 */
[----:B------:R-:W-:Y:S01]  /*f1b0*/  SHF.R.U32.HI R4, RZ, 0x10, R0 ;  /* 0x00000010ff047819 */ /* 0x000fe20000011600 */
[----:B------:R-:W-:Y:S01]  /*f1c0*/  @!P4 HADD2 R43, -R179.H0_H0, -RZ.H0_H0 ;  /* 0xa00000ffb32bc230 */ /* 0x000fe20000000900 */
[----:B------:R-:W-:Y:S02]  /*f1d0*/  IMAD.MOV.U32 R74, RZ, RZ, R38 ;  /* 0x000000ffff4a7224 */ /* 0x000fe400078e0026 */
[----:B------:R-:W-:Y:S01]  /*f1e0*/  LOP3.LUT R4, R4, 0xff, RZ, 0xc0, !PT ;  /* 0x000000ff04047812 */ /* 0x000fe200078ec0ff */
[----:B------:R-:W-:Y:S01]  /*f1f0*/  IMAD.MOV.U32 R62, RZ, RZ, R235 ;  /* 0x000000ffff3e7224 */ /* 0x000fe200078e00eb */
[----:B------:R-:W-:Y:S01]  /*f200*/  PRMT R38, R179, 0x5410, R178 ;  /* 0x00005410b3267816 */ /* 0x000fe200000000b2 */
[----:B------:R-:W-:Y:S01]  /*f210*/  MUFU.EX2 R9, R216 ;  /* 0x000000d800097308 */ /* 0x000fe20000000800 */
[----:B------:R-:W-:Y:S01]  /*f220*/  @!P4 PRMT R179, R43, 0x5410, RZ ;  /* 0x000054102bb3c816 */ /* 0x000fe200000000ff */
[----:B------:R-:W-:Y:S01]  /*f230*/  @!P6 HADD2 R44, -R178.H0_H0, -RZ.H0_H0 ;  /* 0xa00000ffb22ce230 */ /* 0x000fe20000000900 */
[----:B------:R-:W-:-:S02]  /*f240*/  ISETP.GE.U32.AND P4, PT, R23, R4, PT ;  /* 0x000000041700720c */ /* 0x000fc40003f86070 */
[----:B------:R-:W-:-:S03]  /*f250*/  LOP3.LUT R4, R0, 0xff, RZ, 0xc0, !PT ;  /* 0x000000ff00047812 */ /* 0x000fc600078ec0ff */
[----:B------:R-:W1:Y:S01]  /*f260*/  MUFU.EX2 R235, R217 ;  /* 0x000000d900eb7308 */ /* 0x000e620000000800 */
[----:B------:R-:W-:Y:S01]  /*f270*/  PRMT R177, R196, 0x7610, R177 ;  /* 0x00007610c4b17816 */ /* 0x000fe200000000b1 */
[----:B------:R-:W-:Y:S01]  /*f280*/  IMAD.MOV.U32 R59, RZ, RZ, R234 ;  /* 0x000000ffff3b7224 */ /* 0x000fe200078e00ea */
[----:B------:R-:W-:Y:S02]  /*f290*/  @!P6 PRMT R178, R44, 0x5410, RZ ;  /* 0x000054102cb2e816 */ /* 0x000fe400000000ff */
[----:B------:R-:W-:-:S03]  /*f2a0*/  ISETP.GE.U32.AND P6, PT, R23, R4, PT ;  /* 0x000000041700720c */ /* 0x000fc60003fc6070 */
[----:B------:R-:W-:Y:S01]  /*f2b0*/  MUFU.EX2 R8, R199 ;  /* 0x000000c700087308 */ /* 0x000fe20000000800 */
[----:B------:R-:W-:Y:S01]  /*f2c0*/  SHF.R.U32.HI R4, RZ, 0x18, R0 ;  /* 0x00000018ff047819 */ /* 0x000fe20000011600 */
[----:B------:R-:W-:Y:S01]  /*f2d0*/  @!P1 HADD2 R45, -R177.H0_H0, -RZ.H0_H0 ;  /* 0xa00000ffb12d9230 */ /* 0x000fe20000000900 */
[----:B------:R-:W-:Y:S02]  /*f2e0*/  PRMT R176, R196, 0x7632, R176 ;  /* 0x00007632c4b07816 */ /* 0x000fe400000000b0 */
[----:B------:R-:W-:-:S03]  /*f2f0*/  LOP3.LUT R0, R0, 0xffff, RZ, 0xc0, !PT ;  /* 0x0000ffff00007812 */ /* 0x000fc600078ec0ff */
[----:B------:R-:W3:Y:S01]  /*f300*/  MUFU.EX2 R234, R213 ;  /* 0x000000d500ea7308 */ /* 0x000ee20000000800 */
[----:B------:R-:W-:Y:S02]  /*f310*/  PRMT R36, R177, 0x5410, R176 ;  /* 0x00005410b1247816 */ /* 0x000fe400000000b0 */
[----:B------:R-:W-:Y:S01]  /*f320*/  SHF.R.U32.HI R0, RZ, 0x8, R0 ;  /* 0x00000008ff007819 */ /* 0x000fe20000011600 */
[----:B------:R-:W-:Y:S01]  /*f330*/  @!P5 HADD2 R47, -R176.H0_H0, -RZ.H0_H0 ;  /* 0xa00000ffb02fd230 */ /* 0x000fe20000000900 */
[----:B------:R-:W-:Y:S02]  /*f340*/  @!P1 PRMT R177, R45, 0x5410, RZ ;  /* 0x000054102db19816 */ /* 0x000fe400000000ff */
[----:B------:R-:W-:Y:S02]  /*f350*/  ISETP.GE.U32.AND P1, PT, R23, R4, PT ;  /* 0x000000041700720c */ /* 0x000fe40003f26070 */
[----:B-1----:R-:W-:Y:S02]  /*f360*/  F2FP.PACK_AB R4, R235, R9 ;  /* 0x00000009eb04723e */ /* 0x002fe400000000ff */
[----:B------:R-:W-:-:S02]  /*f370*/  LOP3.LUT R0, R0, 0xffff, RZ, 0xc0, !PT ;  /* 0x0000ffff00007812 */ /* 0x000fc400078ec0ff */
[----:B------:R-:W-:Y:S02]  /*f380*/  @!P5 PRMT R176, R47, 0x5410, RZ ;  /* 0x000054102fb0d816 */ /* 0x000fe400000000ff */
[----:B------:R-:W-:Y:S02]  /*f390*/  PRMT R175, R4, 0x7610, R175 ;  /* 0x0000761004af7816 */ /* 0x000fe400000000af */
[----:B------:R-:W-:Y:S02]  /*f3a0*/  ISETP.GE.U32.AND P5, PT, R23, R0, PT ;  /* 0x000000001700720c */ /* 0x000fe40003fa6070 */
[----:B---3--:R-:W-:Y:S01]  /*f3b0*/  F2FP.PACK_AB R0, R234, R8 ;  /* 0x00000008ea00723e */ /* 0x008fe200000000ff */
        /* <DEDUP_REMOVED lines=9> */
[----:B------:R-:W-:Y:S01]  /*f450*/  MUFU.EX2 R215, R218 ;  /* 0x000000da00d77308 */ /* 0x000fe20000000800 */
[----:B------:R-:W-:Y:S01]  /*f460*/  FADD.FTZ R6, R67, R64 ;  /* 0x0000004043067221 */ /* 0x000fe20000010000 */
[----:B------:R-:W-:-:S02]  /*f470*/  PRMT R64, R175, 0x5410, R174 ;  /* 0x00005410af407816 */ /* 0x000fc400000000ae */
[----:B------:R-:W-:Y:S02]  /*f480*/  @!P6 PRMT R175, R51, 0x5410, RZ ;  /* 0x0000541033afe816 */ /* 0x000fe400000000ff */
[----:B------:R-:W-:Y:S02]  /*f490*/  ISETP.GE.U32.AND P6, PT, R23, R0, PT ;  /* 0x000000001700720c */ /* 0x000fe40003fc6070 */
[----:B------:R-:W1:Y:S01]  /*f4a0*/  MUFU.EX2 R244, R219 ;  /* 0x000000db00f47308 */ /* 0x000e620000000800 */
[----:B------:R-:W-:Y:S01]  /*f4b0*/  LOP3.LUT R0, R2, 0xffff, RZ, 0xc0, !PT ;  /* 0x0000ffff02007812 */ /* 0x000fe200078ec0ff */
[----:B------:R-:W-:Y:S01]  /*f4c0*/  IMAD.MOV.U32 R78, RZ, RZ, R131 ;  /* 0x000000ffff4e7224 */ /* 0x000fe200078e0083 */
[----:B------:R-:W-:Y:S01]  /*f4d0*/  @!P5 HADD2 R54, -R174.H0_H0, -RZ.H0_H0 ;  /* 0xa00000ffae36d230 */ /* 0x000fe20000000900 */
[----:B------:R-:W-:Y:S01]  /*f4e0*/  IMAD.MOV.U32 R131, RZ, RZ, R82 ;  /* 0x000000ffff837224 */ /* 0x000fe200078e0052 */
[----:B------:R-:W-:Y:S01]  /*f4f0*/  SHF.R.U32.HI R0, RZ, 0x8, R0 ;  /* 0x00000008ff007819 */ /* 0x000fe20000011600 */
[----:B------:R-:W-:-:S02]  /*f500*/  IMAD.MOV.U32 R79, RZ, RZ, R241 ;  /* 0x000000ffff4f7224 */ /* 0x000fc400078e00f1 */
[----:B------:R-:W-:Y:S01]  /*f510*/  IMAD.MOV.U32 R82, RZ, RZ, R232 ;  /* 0x000000ffff527224 */ /* 0x000fe200078e00e8 */
[----:B------:R-:W-:Y:S01]  /*f520*/  MUFU.EX2 R241, R220 ;  /* 0x000000dc00f17308 */ /* 0x000fe20000000800 */
[----:B------:R-:W-:Y:S01]  /*f530*/  LOP3.LUT R0, R0, 0xffff, RZ, 0xc0, !PT ;  /* 0x0000ffff00007812 */ /* 0x000fe200078ec0ff */
[----:B------:R-:W-:Y:S01]  /*f540*/  UIADD3 UR4, UR33, -0x4498517b, URZ ;  /* 0xbb67ae8521047890 */ /* 0x000fe2000fffe03f */
[----:B------:R-:W-:-:S05]  /*f550*/  @!P5 PRMT R174, R54, 0x5410, RZ ;  /* 0x0000541036aed816 */ /* 0x000fca00000000ff */
[----:B------:R-:W3:Y:S01]  /*f560*/  MUFU.EX2 R232, R221 ;  /* 0x000000dd00e87308 */ /* 0x000ee20000000800 */
[----:B------:R-:W-:Y:S01]  /*f570*/  ISETP.GE.U32.AND P5, PT, R23, R0, PT ;  /* 0x000000001700720c */ /* 0x000fe20003fa6070 */
[----:B------:R-:W-:Y:S01]  /*f580*/  IMAD.MOV.U32 R197, RZ, RZ, R237 ;  /* 0x000000ffffc57224 */ /* 0x000fe200078e00ed */
[----:B-1----:R-:W-:Y:S02]  /*f590*/  F2FP.PACK_AB R0, R244, R215 ;  /* 0x000000d7f400723e */ /* 0x002fe400000000ff */
[--C-:B------:R-:W-:Y:S01]  /*f5a0*/  SHF.R.U32.HI R5, RZ, 0x10, R2.reuse ;  /* 0x00000010ff057819 */ /* 0x100fe20000011602 */
[----:B------:R-:W-:Y:S01]  /*f5b0*/  @!P4 HADD2 R53, -R173.H0_H0, -RZ.H0_H0 ;  /* 0xa00000ffad35c230 */ /* 0x000fe20000000900 */
[----:B------:R-:W-:Y:S02]  /*f5c0*/  SHF.R.U32.HI R4, RZ, 0x18, R2 ;  /* 0x00000018ff047819 */ /* 0x000fe40000011602 */
[C---:B------:R-:W-:Y:S02]  /*f5d0*/  PRMT R27, R0.reuse, 0x7610, R27 ;  /* 0x00007610001b7816 */ /* 0x040fe4000000001b */
[----:B------:R-:W-:Y:S01]  /*f5e0*/  PRMT R26, R0, 0x7632, R26 ;  /* 0x00007632001a7816 */ /* 0x000fe2000000001a */
[----:B------:R-:W-:Y:S01]  /*f5f0*/  IMAD.MOV.U32 R196, RZ, RZ, R236 ;  /* 0x000000ffffc47224 */ /* 0x000fe200078e00ec */
[----:B------:R-:W-:-:S02]  /*f600*/  LOP3.LUT R2, R5, 0xff, RZ, 0xc0, !PT ;  /* 0x000000ff05027812 */ /* 0x000fc400078ec0ff */
[----:B------:R-:W-:Y:S02]  /*f610*/  LOP3.LUT R0, R197, UR4, R246, 0x96, !PT ;  /* 0x00000004c5007c12 */ /* 0x000fe4000f8e96f6 */
[----:B------:R-:W-:Y:S01]  /*f620*/  PRMT R51, R173, 0x5410, R172 ;  /* 0x00005410ad337816 */ /* 0x000fe200000000ac */
[----:B------:R-:W-:Y:S01]  /*f630*/  @!P1 HADD2 R52, -R172.H0_H0, -RZ.H0_H0 ;  /* 0xa00000ffac349230 */ /* 0x000fe20000000900 */
[----:B------:R-:W-:Y:S01]  /*f640*/  @!P4 PRMT R173, R53, 0x5410, RZ ;  /* 0x0000541035adc816 */ /* 0x000fe200000000ff */
[----:B------:R-:W-:Y:S01]  /*f650*/  IMAD.WIDE.U32 R236, R0, -0x326172a9, RZ ;  /* 0xcd9e8d5700ec7825 */ /* 0x000fe200078e00ff */
[----:B------:R-:W-:Y:S02]  /*f660*/  ISETP.GE.U32.AND P4, PT, R23, R2, PT ;  /* 0x000000021700720c */ /* 0x000fe40003f86070 */
[----:B---3--:R-:W-:Y:S02]  /*f670*/  F2FP.PACK_AB R2, R241, R232 ;  /* 0x000000e8f102723e */ /* 0x008fe400000000ff */
[----:B------:R-:W-:-:S02]  /*f680*/  LOP3.LUT R0, R21, UR12, R196, 0x96, !PT ;  /* 0x0000000c15007c12 */ /* 0x000fc4000f8e96c4 */
[----:B------:R-:W-:Y:S02]  /*f690*/  @!P1 PRMT R172, R52, 0x5410, RZ ;  /* 0x0000541034ac9816 */ /* 0x000fe400000000ff */
[C---:B------:R-:W-:Y:S02]  /*f6a0*/  PRMT R29, R2.reuse, 0x7610, R29 ;  /* 0x00007610021d7816 */ /* 0x040fe4000000001d */
[----:B------:R-:W-:Y:S02]  /*f6b0*/  PRMT R28, R2, 0x7632, R28 ;  /* 0x00007632021c7816 */ /* 0x000fe4000000001c */
[----:B------:R-:W-:Y:S01]  /*f6c0*/  ISETP.GE.U32.AND P1, PT, R23, R4, PT ;  /* 0x000000041700720c */ /* 0x000fe20003f26070 */
[----:B------:R-:W-:Y:S01]  /*f6d0*/  IMAD.WIDE.U32 R4, R0, -0x326172a9, RZ ;  /* 0xcd9e8d5700047825 */ /* 0x000fe200078e00ff */
[----:B------:R-:W-:-:S03]  /*f6e0*/  LOP3.LUT R2, R237, UR13, R222, 0x96, !PT ;  /* 0x0000000ded027c12 */ /* 0x000fc6000f8e96de */
        /* <DEDUP_REMOVED lines=8> */
[----:B------:R-:W-:-:S05]  /*f770*/  IMAD.WIDE.U32 R6, R0, -0x326172a9, RZ ;  /* 0xcd9e8d5700067825 */ /* 0x000fca00078e00ff */
[----:B------:R-:W-:Y:S01]  /*f780*/  LOP3.LUT R0, R7, UR9, R4, 0x96, !PT ;  /* 0x0000000907007c12 */ /* 0x000fe2000f8e9604 */
[----:B------:R-:W-:Y:S02]  /*f790*/  IMAD.MOV.U32 R68, RZ, RZ, R191 ;  /* 0x000000ffff447224 */ /* 0x000fe400078e00bf */
[----:B------:R-:W-:Y:S02]  /*f7a0*/  FADD.FTZ R191, R8, R233 ;  /* 0x000000e908bf7221 */ /* 0x000fe40000010000 */
        /* <DEDUP_REMOVED lines=12> */
[----:B------:R-:W-:-:S03]  /*f870*/  SHF.R.U32.HI R3, RZ, 0x8, R3 ;  /* 0x00000008ff037819 */ /* 0x000fc60000011603 */
[----:B------:R-:W-:Y:S04]  /*f880*/  STG.E.U16 [R24.64+-0x80], R19 ;  /* 0xffff801318007986 */ /* 0x000fe8000c10151c */
[----:B------:R-:W-:Y:S04]  /*f890*/  STG.E.U16 [R34.64+-0x80], R18 ;  /* 0xffff801222007986 */ /* 0x000fe8000c10151c */
[----:B------:R-:W-:Y:S04]  /*f8a0*/  STG.E.U16 [R34.64+-0x7e], R15 ;  /* 0xffff820f22007986 */ /* 0x000fe8000c10151c */
[----:B------:R3:W-:Y:S01]  /*f8b0*/  STG.E.U16 [R32.64+-0x80], R10 ;  /* 0xffff800a20007986 */ /* 0x0007e2000c10151c */
[----:B-1----:R-:W-:-:S02]  /*f8c0*/  PRMT R14, R2, 0x5410, R4 ;  /* 0x00005410020e7816 */ /* 0x002fc40000000004 */
[----:B------:R-:W-:Y:S02]  /*f8d0*/  LOP3.LUT R2, R0, 0xffff, RZ, 0xc0, !PT ;  /* 0x0000ffff00027812 */ /* 0x000fe400078ec0ff */
[----:B------:R-:W-:Y:S02]  /*f8e0*/  SHF.R.U32.HI R4, RZ, 0x10, R0 ;  /* 0x00000010ff047819 */ /* 0x000fe40000011600 */
[----:B---3--:R-:W-:Y:S02]  /*f8f0*/  PRMT R10, R6, 0x5410, R3 ;  /* 0x00005410060a7816 */ /* 0x008fe40000000003 */
[----:B------:R-:W-:Y:S02]  /*f900*/  SHF.R.U32.HI R3, RZ, 0x8, R2 ;  /* 0x00000008ff037819 */ /* 0x000fe40000011602 */
[----:B------:R-:W-:-:S04]  /*f910*/  LOP3.LUT R2, R0, 0xff, RZ, 0xc0, !PT ;  /* 0x000000ff00027812 */ /* 0x000fc800078ec0ff */
[----:B------:R-:W-:Y:S01]  /*f920*/  PRMT R9, R2, 0x5410, R3 ;  /* 0x0000541002097816 */ /* 0x000fe20000000003 */
[----:B------:R-:W-:Y:S01]  /*f930*/  IMAD.WIDE.U32 R2, R7, -0x2daee0ad, RZ ;  /* 0xd2511f5307027825 */ /* 0x000fe200078e00ff */
[----:B------:R-:W-:Y:S02]  /*f940*/  SHF.R.U32.HI R5, RZ, 0x18, R0 ;  /* 0x00000018ff057819 */ /* 0x000fe40000011600 */
[----:B------:R-:W-:Y:S02]  /*f950*/  LOP3.LUT R4, R4, 0xff, RZ, 0xc0, !PT ;  /* 0x000000ff04047812 */ /* 0x000fe400078ec0ff */
        /* <DEDUP_REMOVED lines=23> */
[----:B------:R-:W-:Y:S02]  /*fad0*/  IMAD.MOV.U32 R193, RZ, RZ, R78 ;  /* 0x000000ffffc17224 */ /* 0x000fe400078e004e */
[----:B------:R-:W-:Y:S02]  /*fae0*/  IMAD.MOV.U32 R78, RZ, RZ, R62 ;  /* 0x000000ffff4e7224 */ /* 0x000fe400078e003e */
[----:B------:R-:W-:Y:S02]  /*faf0*/  IMAD.MOV.U32 R62, RZ, RZ, R59 ;  /* 0x000000ffff3e7224 */ /* 0x000fe400078e003b */
[----:B------:R-:W-:Y:S01]  /*fb00*/  IMAD.MOV.U32 R59, RZ, RZ, R130 ;  /* 0x000000ffff3b7224 */ /* 0x000fe200078e0082 */
[----:B-1----:R-:W-:Y:S01]  /*fb10*/  LOP3.LUT R11, R0, R60, RZ, 0xc0, !PT ;  /* 0x0000003c000b7212 */ /* 0x002fe200078ec0ff */
[----:B------:R-:W-:-:S05]  /*fb20*/  HSET2.LE.AND R0, R4, R21, PT ;  /* 0x0000001504007233 */ /* 0x000fca0003803000 */
[----:B------:R-:W-:Y:S02]  /*fb30*/  LOP3.LUT R130, R0, R37, RZ, 0xc0, !PT ;  /* 0x0000002500827212 */ /* 0x000fe400078ec0ff */
[----:B--2---:R-:W-:Y:S02]  /*fb40*/  IADD3 R0, R39, 0x4, RZ ;  /* 0x0000000427007810 */ /* 0x004fe40007ffe0ff */
[----:B------:R-:W2:Y:S01]  /*fb50*/  LDL R39, [R1+0xd4] ;  /* 0x0000d40001277983 */ /* 0x000ea20000100800 */
[--C-:B------:R-:W-:Y:S02]  /*fb60*/  HSET2.LE.AND R2, R9, R21.reuse, PT ;  /* 0x0000001509027233 */ /* 0x100fe40003803000 */
[--C-:B------:R-:W-:Y:S01]  /*fb70*/  HSET2.LE.AND R3, R6, R21.reuse, PT ;  /* 0x0000001506037233 */ /* 0x100fe20003803000 */
[----:B------:R-:W-:Y:S02]  /*fb80*/  IMAD.MOV.U32 R94, RZ, RZ, R83 ;  /* 0x000000ffff5e7224 */ /* 0x000fe400078e0053 */
[----:B------:R-:W-:Y:S01]  /*fb90*/  LOP3.LUT R8, R2, R81, RZ, 0xc0, !PT ;  /* 0x0000005102087212 */ /* 0x000fe200078ec0ff */
[--C-:B------:R-:W-:Y:S01]  /*fba0*/  HSET2.LE.AND R2, R5, R21.reuse, PT ;  /* 0x0000001505027233 */ /* 0x100fe20003803000 */
[----:B------:R-:W-:Y:S01]  /*fbb0*/  LOP3.LUT R9, R3, R80, RZ, 0xc0, !PT ;  /* 0x0000005003097212 */ /* 0x000fe200078ec0ff */
[----:B------:R-:W-:Y:S01]  /*fbc0*/  HSET2.LE.AND R3, R7, R21, PT ;  /* 0x0000001507037233 */ /* 0x000fe20003803000 */
[----:B------:R-:W-:-:S02]  /*fbd0*/  IMAD.MOV.U32 R40, RZ, RZ, R79 ;  /* 0x000000ffff287224 */ /* 0x000fc400078e004f */
[----:B------:R-:W-:Y:S02]  /*fbe0*/  IMAD.MOV.U32 R23, RZ, RZ, R94 ;  /* 0x000000ffff177224 */ /* 0x000fe400078e005e */
[----:B------:R-:W-:Y:S02]  /*fbf0*/  IMAD.MOV.U32 R79, RZ, RZ, R63 ;  /* 0x000000ffff4f7224 */ /* 0x000fe400078e003f */
[----:B------:R-:W-:Y:S01]  /*fc00*/  IMAD.MOV.U32 R94, RZ, RZ, R128 ;  /* 0x000000ffff5e7224 */ /* 0x000fe200078e0080 */
[----:B------:R-:W-:Y:S01]  /*fc10*/  LOP3.LUT R128, R3, R50, RZ, 0xc0, !PT ;  /* 0x0000003203807212 */ /* 0x000fe200078ec0ff */
[----:B------:R-:W-:Y:S01]  /*fc20*/  IMAD.MOV.U32 R63, RZ, RZ, R129 ;  /* 0x000000ffff3f7224 */ /* 0x000fe200078e0081 */
[----:B------:R-:W-:Y:S01]  /*fc30*/  LOP3.LUT R129, R2, R48, RZ, 0xc0, !PT ;  /* 0x0000003002817212 */ /* 0x000fe200078ec0ff */
[----:B------:R-:W-:-:S04]  /*fc40*/  IMAD.WIDE.U32 R2, R0, -0x326172a9, RZ ;  /* 0xcd9e8d5700027825 */ /* 0x000fc800078e00ff */
[----:B------:R-:W-:Y:S01]  /*fc50*/  IMAD.MOV.U32 R217, RZ, RZ, R203 ;  /* 0x000000ffffd97224 */ /* 0x000fe200078e00cb */
[----:B------:R1:W-:Y:S01]  /*fc60*/  STL.64 [R1+0x18], R2 ;  /* 0x0000180201007387 */ /* 0x0003e20000100a00 */
[----:B------:R-:W-:Y:S02]  /*fc70*/  IMAD.MOV.U32 R196, RZ, RZ, R206 ;  /* 0x000000ffffc47224 */ /* 0x000fe400078e00ce */
[----:B------:R-:W-:Y:S02]  /*fc80*/  IMAD.MOV.U32 R44, RZ, RZ, R205 ;  /* 0x000000ffff2c7224 */ /* 0x000fe400078e00cd */
[----:B------:R-:W-:Y:S02]  /*fc90*/  IMAD.MOV.U32 R197, RZ, RZ, R40 ;  /* 0x000000ffffc57224 */ /* 0x000fe400078e0028 */
[----:B------:R-:W-:Y:S01]  /*fca0*/  IMAD.MOV.U32 R40, RZ, RZ, R242 ;  /* 0x000000ffff287224 */ /* 0x000fe200078e00f2 */
[----:B------:R-:W-:Y:S04]  /*fcb0*/  STG.E.U16 [R30.64+-0x80], R13 ;  /* 0xffff800d1e007986 */ /* 0x000fe8000c10151c */
[----:B------:R3:W-:Y:S01]  /*fcc0*/  STG.E.U16 [R30.64+-0x7e], R12 ;  /* 0xffff820c1e007986 */ /* 0x0007e2000c10151c */
[----:B-1----:R-:W-:-:S05]  /*fcd0*/  LOP3.LUT R2, R223, UR14, R2, 0x96, !PT ;  /* 0x0000000edf027c12 */ /* 0x002fca000f8e9602 */
[----:B------:R-:W-:Y:S01]  /*fce0*/  IMAD.WIDE.U32 R4, R2, -0x2daee0ad, RZ ;  /* 0xd2511f5302047825 */ /* 0x000fe200078e00ff */
[----:B--2---:R-:W-:-:S05]  /*fcf0*/  LOP3.LUT R0, R3, R39, RZ, 0x3c, !PT ;  /* 0x0000002703007212 */ /* 0x004fca00078e3cff */
[----:B------:R-:W-:-:S05]  /*fd00*/  IMAD.WIDE.U32 R6, R0, -0x2daee0ad, RZ ;  /* 0xd2511f5300067825 */ /* 0x000fca00078e00ff */
[----:B------:R1:W-:Y:S04]  /*fd10*/  STL.64 [R1+0x20], R6 ;  /* 0x0000200601007387 */ /* 0x0003e80000100a00 */
[----:B------:R-:W2:Y:S04]  /*fd20*/  LDL.LU R203, [R1+0x13c] ;  /* 0x00013c0001cb7983 */ /* 0x000ea80000300800 */
[----:B------:R-:W4:Y:S04]  /*fd30*/  LDL.LU R206, [R1+0x138] ;  /* 0x0001380001ce7983 */ /* 0x000f280000300800 */
[----:B------:R-:W4:Y:S01]  /*fd40*/  LDL.LU R205, [R1+0x134] ;  /* 0x0001340001cd7983 */ /* 0x000f220000300800 */
[----:B------:R-:W-:Y:S01]  /*fd50*/  LOP3.LUT R0, R7, UR4, R246, 0x96, !PT ;  /* 0x0000000407007c12 */ /* 0x000fe2000f8e96f6 */
[----:B------:R-:W-:-:S02]  /*fd60*/  IMAD.MOV.U32 R39, RZ, RZ, R193 ;  /* 0x000000ffff277224 */ /* 0x000fc400078e00c1 */
[----:B------:R-:W-:Y:S02]  /*fd70*/  IMAD.MOV.U32 R193, RZ, RZ, R243 ;  /* 0x000000ffffc17224 */ /* 0x000fe400078e00f3 */
[----:B------:R-:W-:-:S05]  /*fd80*/  IMAD.WIDE.U32 R242, R0, -0x326172a9, RZ ;  /* 0xcd9e8d5700f27825 */ /* 0x000fca00078e00ff */
[----:B------:R-:W-:-:S05]  /*fd90*/  LOP3.LUT R0, R243, UR13, R222, 0x96, !PT ;  /* 0x0000000df3007c12 */ /* 0x000fca000f8e96de */
[----:B---3--:R-:W-:Y:S01]  /*fda0*/  IMAD.WIDE.U32 R12, R0, -0x2daee0ad, RZ ;  /* 0xd2511f53000c7825 */ /* 0x008fe200078e00ff */
[----:B------:R-:W-:-:S04]  /*fdb0*/  LOP3.LUT R2, R5, UR12, R6, 0x96, !PT ;  /* 0x0000000c05027c12 */ /* 0x000fc8000f8e9606 */
[----:B------:R-:W-:Y:S01]  /*fdc0*/  LOP3.LUT R0, R13, UR10, R4, 0x96, !PT ;  /* 0x0000000a0d007c12 */ /* 0x000fe2000f8e9604 */
[----:B------:R-:W-:-:S04]  /*fdd0*/  IMAD.WIDE.U32 R2, R2, -0x326172a9, RZ ;  /* 0xcd9e8d5702027825 */ /* 0x000fc800078e00ff */
[----:B-1----:R-:W-:Y:S01]  /*fde0*/  IMAD.WIDE.U32 R6, R0, -0x326172a9, RZ ;  /* 0xcd9e8d5700067825 */ /* 0x002fe200078e00ff */
[----:B------:R-:W-:-:S03]  /*fdf0*/  LOP3.LUT R0, R3, UR11, R242, 0x96, !PT ;  /* 0x0000000b03007c12 */ /* 0x000fc6000f8e96f2 */
[----:B------:R-:W-:Y:S01]  /*fe00*/  IMAD.MOV.U32 R69, RZ, RZ, R92 ;  /* 0x000000ffff457224 */ /* 0x000fe200078e005c */
[----:B------:R-:W-:Y:S01]  /*fe10*/  LOP3.LUT R4, R7, UR9, R2, 0x96, !PT ;  /* 0x0000000907047c12 */ /* 0x000fe2000f8e9602 */
[----:B------:R-:W-:Y:S01]  /*fe20*/  IMAD.MOV.U32 R92, RZ, RZ, R70 ;  /* 0x000000ffff5c7224 */ /* 0x000fe200078e0046 */
[----:B------:R-:W-:Y:S01]  /*fe30*/  MOV R70, R214 ;  /* 0x000000d600467202 */ /* 0x000fe20000000f00 */
[----:B------:R-:W-:Y:S02]  /*fe40*/  IMAD.MOV.U32 R43, RZ, RZ, R197 ;  /* 0x000000ffff2b7224 */ /* 0x000fe400078e00c5 */
[----:B------:R-:W-:Y:S02]  /*fe50*/  FADD.FTZ R214, R65, R22 ;  /* 0x0000001641d67221 */ /* 0x000fe40000010000 */
[----:B------:R-:W-:Y:S02]  /*fe60*/  IMAD.MOV.U32 R197, RZ, RZ, R23 ;  /* 0x000000ffffc57224 */ /* 0x000fe400078e0017 */
[----:B------:R-:W-:-:S04]  /*fe70*/  IMAD.WIDE.U32 R2, R0, -0x2daee0ad, RZ ;  /* 0xd2511f5300027825 */ /* 0x000fc800078e00ff */
[----:B------:R-:W-:Y:S01]  /*fe80*/  IMAD.WIDE.U32 R22, R4, -0x2daee0ad, RZ ;  /* 0xd2511f5304167825 */ /* 0x000fe200078e00ff */
[----:B------:R-:W-:-:S04]  /*fe90*/  LOP3.LUT R3, R3, UR8, R12, 0x96, !PT ;  /* 0x0000000803037c12 */ /* 0x000fc8000f8e960c */
[----:B------:R-:W-:Y:S01]  /*fea0*/  LOP3.LUT R2, R23, UR6, R2, 0x96, !PT ;  /* 0x0000000617027c12 */ /* 0x000fe2000f8e9602 */
[----:B------:R-:W-:Y:S01]  /*feb0*/  HSET2.LE.AND R0, R15, R21, PT ;  /* 0x000000150f007233 */ /* 0x000fe20003803000 */
[----:B------:R-:W-:Y:S01]  /*fec0*/  IMAD.WIDE.U32 R4, R3, -0x326172a9, RZ ;  /* 0xcd9e8d5703047825 */ /* 0x000fe200078e00ff */
[----:B------:R-:W1:Y:S03]  /*fed0*/  LDSM.16.MT88.4 R12, [R201+0xa000] ;  /* 0x00a00000c90c783b */ /* 0x000e660000004200 */
[----:B------:R-:W-:-:S04]  /*fee0*/  IMAD.WIDE.U32 R2, R2, -0x326172a9, RZ ;  /* 0xcd9e8d5702027825 */ /* 0x000fc800078e00ff */
[----:B------:R-:W-:Y:S01]  /*fef0*/  IMAD.MOV.U32 R216, RZ, RZ, R131 ;  /* 0x000000ffffd87224 */ /* 0x000fe200078e0083 */
[----:B------:R-:W-:Y:S02]  /*ff00*/  LOP3.LUT R131, R0, R42, RZ, 0xc0, !PT ;  /* 0x0000002a00837212 */ /* 0x000fe400078ec0ff */
[----:B------:R-:W-:Y:S02]  /*ff10*/  LOP3.LUT R0, R3, UR15, R4, 0x96, !PT ;  /* 0x0000000f03007c12 */ /* 0x000fe4000f8e9604 */
[----:B------:R-:W-:Y:S02]  /*ff20*/  SHF.R.U32.HI R4, RZ, 0x10, R2 ;  /* 0x00000010ff047819 */ /* 0x000fe40000011602 */
[----:B------:R-:W-:Y:S02]  /*ff30*/  LOP3.LUT R20, R5, UR7, R6, 0x96, !PT ;  /* 0x0000000705147c12 */ /* 0x000fe4000f8e9606 */
[C---:B------:R-:W-:Y:S02]  /*ff40*/  LOP3.LUT R3, R2.reuse, 0xffff, RZ, 0xc0, !PT ;  /* 0x0000ffff02037812 */ /* 0x040fe400078ec0ff */
[----:B------:R-:W-:-:S02]  /*ff50*/  LOP3.LUT R6, R2, 0xff, RZ, 0xc0, !PT ;  /* 0x000000ff02067812 */ /* 0x000fc400078ec0ff */
[----:B------:R-:W-:Y:S02]  /*ff60*/  SHF.R.U32.HI R5, RZ, 0x18, R2 ;  /* 0x00000018ff057819 */ /* 0x000fe40000011602 */
[----:B------:R-:W-:Y:S02]  /*ff70*/  LOP3.LUT R2, R4, 0xff, RZ, 0xc0, !PT ;  /* 0x000000ff04027812 */ /* 0x000fe400078ec0ff */
[----:B------:R-:W-:Y:S02]  /*ff80*/  SHF.R.U32.HI R3, RZ, 0x8, R3 ;  /* 0x00000008ff037819 */ /* 0x000fe40000011603 */
[----:B------:R-:W-:Y:S02]  /*ff90*/  PRMT R5, R2, 0x5410, R5 ;  /* 0x0000541002057816 */ /* 0x000fe40000000005 */
[----:B------:R-:W-:Y:S02]  /*ffa0*/  LOP3.LUT R2, R0, 0xffff, RZ, 0xc0, !PT ;  /* 0x0000ffff00027812 */ /* 0x000fe400078ec0ff */
[----:B------:R-:W-:-:S02]  /*ffb0*/  PRMT R6, R6, 0x5410, R3 ;  /* 0x0000541006067816 */ /* 0x000fc40000000003 */
        /* <DEDUP_REMOVED lines=9> */
[----:B------:R-:W-:Y:S01]  /*10050*/  IMAD.MOV.U32 R198, RZ, RZ, R39 ;  /* 0x000000ffffc67224 */ /* 0x000fe200078e0027 */
[----:B-1----:R-:W-:Y:S01]  /*10060*/  HMMA.16816.F32 R152, R8, R12, R152 ;  /* 0x0000000c0898723c */ /* 0x002fe20000001898 */
[----:B---3--:R-:W-:Y:S01]  /*10070*/  PRMT R16, R0, 0x5410, R2 ;  /* 0x0000541000107816 */ /* 0x008fe20000000002 */
[--C-:B------:R-:W-:Y:S02]  /*10080*/  HSET2.LE.AND R0, R6, R21.reuse, PT ;  /* 0x0000001506007233 */ /* 0x100fe40003803000 */
[----:B------:R-:W-:-:S03]  /*10090*/  HSET2.LE.AND R2, R5, R21, PT ;  /* 0x0000001505027233 */ /* 0x000fc60003803000 */
[----:B------:R-:W-:Y:S01]  /*100a0*/  LOP3.LUT R6, R0, R38, RZ, 0xc0, !PT ;  /* 0x0000002600067212 */ /* 0x000fe200078ec0ff */
[----:B------:R-:W-:Y:S01]  /*100b0*/  HSET2.LE.AND R0, R16, R21, PT ;  /* 0x0000001510007233 */ /* 0x000fe20003803000 */
[----:B------:R-:W-:-:S04]  /*100c0*/  LOP3.LUT R7, R2, R36, RZ, 0xc0, !PT ;  /* 0x0000002402077212 */ /* 0x000fc800078ec0ff */
[----:B------:R-:W-:Y:S01]  /*100d0*/  LOP3.LUT R5, R0, R41, RZ, 0xc0, !PT ;  /* 0x0000002900057212 */ /* 0x000fe200078ec0ff */
        /* <DEDUP_REMOVED lines=9> */
[----:B------:R1:W5:Y:S01]  /*10170*/  LDL.LU R212, [R1+0x130] ;  /* 0x0001300001d47983 */ /* 0x0003620000300800 */
[----:B------:R-:W-:Y:S02]  /*10180*/  IMAD.MOV.U32 R68, RZ, RZ, R79 ;  /* 0x000000ffff447224 */ /* 0x000fe400078e004f */
[----:B------:R-:W-:-:S02]  /*10190*/  IMAD.MOV.U32 R69, RZ, RZ, R78 ;  /* 0x000000ffff457224 */ /* 0x000fc400078e004e */
[----:B------:R-:W-:Y:S02]  /*101a0*/  IMAD.MOV.U32 R79, RZ, RZ, R77 ;  /* 0x000000ffff4f7224 */ /* 0x000fe400078e004d */
[----:B------:R-:W-:Y:S02]  /*101b0*/  IMAD.MOV.U32 R78, RZ, RZ, R76 ;  /* 0x000000ffff4e7224 */ /* 0x000fe400078e004c */
        /* <DEDUP_REMOVED lines=17> */
[----:B------:R-:W-:Y:S01]  /*102d0*/  @!P6 HADD2 R55, -R29.H0_H0, -RZ.H0_H0 ;  /* 0xa00000ff1d37e230 */ /* 0x000fe20000000900 */
        /* <DEDUP_REMOVED lines=12> */
[----:B------:R-:W-:Y:S01]  /*103a0*/  PRMT R49, R29, 0x5410, R28 ;  /* 0x000054101d317816 */ /* 0x000fe2000000001c */
[----:B------:R-:W-:Y:S01]  /*103b0*/  IMAD.MOV.U32 R195, RZ, RZ, R136 ;  /* 0x000000ffffc37224 */ /* 0x000fe200078e0088 */
[----:B------:R1:W5:Y:S01]  /*103c0*/  LDL.LU R138, [R1+0x108] ;  /* 0x00010800018a7983 */ /* 0x0003620000300800 */
[----:B------:R-:W-:-:S03]  /*103d0*/  @!P6 PRMT R29, R55, 0x5410, RZ ;  /* 0x00005410371de816 */ /* 0x000fc600000000ff */
[----:B------:R1:W5:Y:S01]  /*103e0*/  LDL.LU R137, [R1+0x104] ;  /* 0x0001040001897983 */ /* 0x0003620000300800 */
[----:B------:R-:W-:-:S03]  /*103f0*/  IMAD.MOV.U32 R55, RZ, RZ, R95 ;  /* 0x000000ffff377224 */ /* 0x000fc600078e005f */
[----:B------:R1:W5:Y:S04]  /*10400*/  LDL.LU R136, [R1+0x100] ;  /* 0x0001000001887983 */ /* 0x0003680000300800 */
[----:B--2---:R-:W2:Y:S01]  /*10410*/  LDSM.16.MT88.4 R12, [R203+0xa000] ;  /* 0x00a00000cb0c783b */ /* 0x004ea20000004200 */
[----:B------:R-:W-:Y:S02]  /*10420*/  @!P5 HADD2 R58, -R28.H0_H0, -RZ.H0_H0 ;  /* 0xa00000ff1c3ad230 */ /* 0x000fe40000000900 */
[----:B------:R-:W-:Y:S01]  /*10430*/  @!P4 HADD2 R57, -R27.H0_H0, -RZ.H0_H0 ;  /* 0xa00000ff1b39c230 */ /* 0x000fe20000000900 */
[-C--:B--2---:R-:W-:Y:S08]  /*10440*/  HMMA.16816.F32 R144, R8, R12.reuse, R144 ;  /* 0x0000000c0890723c */ /* 0x084ff00000001890 */
[C---:B------:R-:W-:Y:S08]  /*10450*/  HMMA.16816.F32 R160, R4.reuse, R12, R160 ;  /* 0x0000000c04a0723c */ /* 0x040ff000000018a0 */
[-C--:B------:R-:W-:Y:S08]  /*10460*/  HMMA.16816.F32 R156, R4, R14.reuse, R156 ;  /* 0x0000000e049c723c */ /* 0x080ff0000000189c */
[----:B------:R-:W-:Y:S01]  /*10470*/  HMMA.16816.F32 R40, R8, R14, R248 ;  /* 0x0000000e0828723c */ /* 0x000fe200000018f8 */
[----:B----4-:R-:W2:Y:S01]  /*10480*/  LDSM.16.MT88.4 R12, [R206+0xa000] ;  /* 0x00a00000ce0c783b */ /* 0x010ea20000004200 */
        /* <DEDUP_REMOVED lines=9> */
[----:B------:R-:W-:-:S02]  /*10520*/  IMAD.MOV.U32 R250, RZ, RZ, R62 ;  /* 0x000000fffffa7224 */ /* 0x000fc400078e003e */
[----:B------:R-:W-:Y:S01]  /*10530*/  IMAD.MOV.U32 R251, RZ, RZ, R59 ;  /* 0x000000fffffb7224 */ /* 0x000fe200078e003b */
[-C--:B--2---:R-:W-:Y:S08]  /*10540*/  HMMA.16816.F32 R44, R8, R12.reuse, R52 ;  /* 0x0000000c082c723c */ /* 0x084ff00000001834 */
[C---:B------:R-:W-:Y:S08]  /*10550*/  HMMA.16816.F32 R52, R4.reuse, R12, R84 ;  /* 0x0000000c0434723c */ /* 0x040ff00000001854 */
[-C--:B------:R-:W-:Y:S08]  /*10560*/  HMMA.16816.F32 R56, R4, R14.reuse, R100 ;  /* 0x0000000e0438723c */ /* 0x080ff00000001864 */
[C---:B------:R-:W-:Y:S01]  /*10570*/  HMMA.16816.F32 R60, R8.reuse, R14, R68 ;  /* 0x0000000e083c723c */ /* 0x040fe20000001844 */
[----:B------:R-:W2:Y:S07]  /*10580*/  LDSM.16.MT88.4 R12, [R205+0xa000] ;  /* 0x00a00000cd0c783b */ /* 0x000eae0000004200 */
[-C--:B--2---:R-:W-:Y:S08]  /*10590*/  HMMA.16816.F32 R68, R8, R12.reuse, R72 ;  /* 0x0000000c0844723c */ /* 0x084ff00000001848 */
[----:B------:R-:W-:Y:S07]  /*105a0*/  HMMA.16816.F32 R72, R4, R12, R112 ;  /* 0x0000000c0448723c */ /* 0x000fee0000001870 */
[----:B------:R-:W-:Y:S01]  /*105b0*/  IMAD.MOV.U32 R112, RZ, RZ, R79 ;  /* 0x000000ffff707224 */ /* 0x000fe200078e004f */
[----:B------:R-:W-:Y:S01]  /*105c0*/  HMMA.16816.F32 R80, R8, R14, R80 ;  /* 0x0000000e0850723c */ /* 0x000fe20000001850 */
[----:B------:R-:W-:-:S02]  /*105d0*/  IMAD.MOV.U32 R113, RZ, RZ, R78 ;  /* 0x000000ffff717224 */ /* 0x000fc400078e004e */
[----:B------:R-:W-:Y:S02]  /*105e0*/  IMAD.MOV.U32 R114, RZ, RZ, R77 ;  /* 0x000000ffff727224 */ /* 0x000fe400078e004d */
[----:B------:R-:W-:-:S03]  /*105f0*/  IMAD.MOV.U32 R115, RZ, RZ, R76 ;  /* 0x000000ffff737224 */ /* 0x000fc600078e004c */
[----:B------:R-:W-:Y:S01]  /*10600*/  HMMA.16816.F32 R76, R4, R14, R116 ;  /* 0x0000000e044c723c */ /* 0x000fe20000001874 */
[----:B------:R-:W2:Y:S01]  /*10610*/  LDSM.16.MT88.4 R12, [R201+0xb000] ;  /* 0x00b00000c90c783b */ /* 0x000ea20000004200 */
[----:B------:R-:W-:-:S06]  /*10620*/  IMAD.MOV.U32 R248, RZ, RZ, R94 ;  /* 0x000000fffff87224 */ /* 0x000fcc00078e005e */
[-C--:B--2---:R-:W-:Y:S07]  /*10630*/  HMMA.16816.F32 R84, R4, R12.reuse, R140 ;  /* 0x0000000c0454723c */ /* 0x084fee000000188c */
[----:B------:R-:W-:Y:S01]  /*10640*/  IMAD.MOV.U32 R140, RZ, RZ, R93 ;  /* 0x000000ffff8c7224 */ /* 0x000fe200078e005d */
[----:B------:R-:W-:Y:S01]  /*10650*/  HMMA.16816.F32 R196, R8, R12, R196 ;  /* 0x0000000c08c4723c */ /* 0x000fe200000018c4 */
[----:B------:R-:W-:-:S07]  /*10660*/  IMAD.MOV.U32 R141, RZ, RZ, R92 ;  /* 0x000000ffff8d7224 */ /* 0x000fce00078e005c */
[-C--:B------:R-:W-:Y:S08]  /*10670*/  HMMA.16816.F32 R92, R4, R14.reuse, R148 ;  /* 0x0000000e045c723c */ /* 0x080ff00000001894 */
[----:B------:R-:W-:Y:S01]  /*10680*/  HMMA.16816.F32 R192, R8, R14, R192 ;  /* 0x0000000e08c0723c */ /* 0x000fe200000018c0 */
[----:B------:R-:W2:Y:S04]  /*10690*/  LDSM.16.MT88.4 R12, [R203+0xb000] ;  /* 0x00b00000cb0c783b */ /* 0x000ea80000004200 */
[----:B------:R-:W-:Y:S04]  /*106a0*/  STG.E.U16 [R24.64+-0x70], R17 ;  /* 0xffff901118007986 */ /* 0x000fe8000c10151c */
[----:B------:R-:W3:Y:S01]  /*106b0*/  LDSM.16.MT88.4 R16, [R206+0xb000] ;  /* 0x00b00000ce10783b */ /* 0x000ee20000004200 */
[----:B------:R-:W-:-:S03]  /*106c0*/  IMAD.WIDE.U32 R2, R20, -0x2daee0ad, RZ ;  /* 0xd2511f5314027825 */ /* 0x000fc600078e00ff */
[----:B------:R-:W-:Y:S01]  /*106d0*/  LDSM.16.MT88.4 R148, [R201+0xa800] ;  /* 0x00a80000c994783b */ /* 0x000fe20000004200 */
[-C--:B--2---:R-:W-:Y:S08]  /*106e0*/  HMMA.16816.F32 R220, R8, R12.reuse, R220 ;  /* 0x0000000c08dc723c */ /* 0x084ff000000018dc */
[C---:B------:R-:W-:Y:S08]  /*106f0*/  HMMA.16816.F32 R88, R4.reuse, R12, R88 ;  /* 0x0000000c0458723c */ /* 0x040ff00000001858 */
[-C--:B------:R-:W-:Y:S08]  /*10700*/  HMMA.16816.F32 R100, R4, R14.reuse, R224 ;  /* 0x0000000e0464723c */ /* 0x080ff000000018e0 */
[----:B------:R-:W-:Y:S01]  /*10710*/  HMMA.16816.F32 R216, R8, R14, R216 ;  /* 0x0000000e08d8723c */ /* 0x000fe200000018d8 */
[----:B------:R-:W2:Y:S01]  /*10720*/  LDSM.16.MT88.4 R12, [R205+0xb000] ;  /* 0x00b00000cd0c783b */ /* 0x000ea20000004200 */
[----:B------:R-:W-:Y:S01]  /*10730*/  IMAD.MOV.U32 R142, RZ, RZ, R99 ;  /* 0x000000ffff8e7224 */ /* 0x000fe200078e0063 */
[----:B------:R-:W-:Y:S01]  /*10740*/  LOP3.LUT R0, R3, UR16, R22, 0x96, !PT ;  /* 0x0000001003007c12 */ /* 0x000fe2000f8e9616 */
[----:B------:R-:W-:Y:S01]  /*10750*/  IMAD.MOV.U32 R143, RZ, RZ, R98 ;  /* 0x000000ffff8f7224 */ /* 0x000fe200078e0062 */
[----:B------:R-:W-:-:S03]  /*10760*/  LOP3.LUT R3, R2, 0xffff, RZ, 0xc0, !PT ;  /* 0x0000ffff02037812 */ /* 0x000fc600078ec0ff */
[----:B---3--:R-:W-:Y:S01]  /*10770*/  HMMA.16816.F32 R104, R4, R16, R104 ;  /* 0x000000100468723c */ /* 0x008fe20000001868 */
[----:B------:R-:W-:-:S07]  /*10780*/  SHF.R.U32.HI R3, RZ, 0x8, R3 ;  /* 0x00000008ff037819 */ /* 0x000fce0000011603 */
[----:B------:R-:W-:Y:S08]  /*10790*/  HMMA.16816.F32 R108, R4, R18, R108 ;  /* 0x00000012046c723c */ /* 0x000ff0000000186c */
[C---:B------:R-:W-:Y:S08]  /*107a0*/  HMMA.16816.F32 R228, R8.reuse, R16, R228 ;  /* 0x0000001008e4723c */ /* 0x040ff000000018e4 */
[----:B------:R-:W-:Y:S01]  /*107b0*/  HMMA.16816.F32 R16, R8, R18, R140 ;  /* 0x000000120810723c */ /* 0x000fe2000000188c */
[----:B------:R-:W3:Y:S07]  /*107c0*/  LDSM.16.MT88.4 R140, [R203+0xa800] ;  /* 0x00a80000cb8c783b */ /* 0x000eee0000004200 */
[C---:B--2---:R-:W-:Y:S08]  /*107d0*/  HMMA.16816.F32 R120, R4.reuse, R12, R120 ;  /* 0x0000000c0478723c */ /* 0x044ff00000001878 */
[----:B------:R-:W-:Y:S07]  /*107e0*/  HMMA.16816.F32 R116, R4, R14, R124 ;  /* 0x0000000e0474723c */ /* 0x000fee000000187c */
[----:B------:R-:W-:Y:S01]  /*107f0*/  LOP3.LUT R4, R2, 0xff, RZ, 0xc0, !PT ;  /* 0x000000ff02047812 */ /* 0x000fe200078ec0ff */
[C---:B------:R-:W-:Y:S01]  /*10800*/  HMMA.16816.F32 R224, R8.reuse, R12, R112 ;  /* 0x0000000c08e0723c */ /* 0x040fe20000001870 */
[----:B------:R-:W-:Y:S01]  /*10810*/  SHF.R.U32.HI R7, RZ, 0x10, R2 ;  /* 0x00000010ff077819 */ /* 0x000fe20000011602 */
[----:B------:R-:W-:Y:S01]  /*10820*/  IMAD.MOV.U32 R233, RZ, RZ, R97 ;  /* 0x000000ffffe97224 */ /* 0x000fe200078e0061 */
[----:B------:R-:W-:Y:S01]  /*10830*/  LOP3.LUT R6, R0, 0xff, RZ, 0xc0, !PT ;  /* 0x000000ff00067812 */ /* 0x000fe200078ec0ff */
[----:B------:R-:W-:Y:S04]  /*10840*/  LDSM.16.MT88.4 R112, [R206+0xb800] ;  /* 0x00b80000ce70783b */ /* 0x000fe80000004200 */
[----:B------:R-:W-:Y:S01]  /*10850*/  HMMA.16816.F32 R12, R8, R14, R248 ;  /* 0x0000000e080c723c */ /* 0x000fe200000018f8 */
[----:B------:R-:W-:-:S06]  /*10860*/  SHF.R.U32.HI R5, RZ, 0x18, R0 ;  /* 0x00000018ff057819 */ /* 0x000fcc0000011600 */
[----:B------:R-:W-:Y:S02]  /*10870*/  SHF.R.U32.HI R8, RZ, 0x18, R2 ;  /* 0x00000018ff087819 */ /* 0x000fe40000011602 */
[----:B------:R-:W-:Y:S02]  /*10880*/  PRMT R9, R4, 0x5410, R3 ;  /* 0x0000541004097816 */ /* 0x000fe40000000003 */
[----:B------:R-:W-:Y:S02]  /*10890*/  LOP3.LUT R2, R0, 0xffff, RZ, 0xc0, !PT ;  /* 0x0000ffff00027812 */ /* 0x000fe400078ec0ff */
[----:B------:R-:W-:Y:S02]  /*108a0*/  SHF.R.U32.HI R3, RZ, 0x10, R0 ;  /* 0x00000010ff037819 */ /* 0x000fe40000011600 */
[----:B------:R-:W-:Y:S02]  /*108b0*/  SHF.R.U32.HI R0, RZ, 0x8, R2 ;  /* 0x00000008ff007819 */ /* 0x000fe40000011602 */
[----:B------:R-:W-:-:S04]  /*108c0*/  LOP3.LUT R2, R3, 0xff, RZ, 0xc0, !PT ;  /* 0x000000ff03027812 */ /* 0x000fc800078ec0ff */
[----:B------:R-:W-:Y:S02]  /*108d0*/  PRMT R2, R2, 0x5410, R5 ;  /* 0x0000541002027816 */ /* 0x000fe40000000005 */
[----:B------:R-:W-:Y:S01]  /*108e0*/  PRMT R0, R6, 0x5410, R0 ;  /* 0x0000541006007816 */ /* 0x000fe20000000000 */
[--C-:B------:R-:W-:Y:S02]  /*108f0*/  HSET2.LE.AND R3, R9, R21.reuse, PT ;  /* 0x0000001509037233 */ /* 0x100fe40003803000 */
[--C-:B------:R-:W-:Y:S02]  /*10900*/  HSET2.LE.AND R2, R2, R21.reuse, PT ;  /* 0x0000001502027233 */ /* 0x100fe40003803000 */
[----:B------:R-:W-:Y:S01]  /*10910*/  HSET2.LE.AND R0, R0, R21, PT ;  /* 0x0000001500007233 */ /* 0x000fe20003803000 */
[----:B------:R-:W-:Y:S02]  /*10920*/  LOP3.LUT R126, R3, R49, RZ, 0xc0, !PT ;  /* 0x00000031037e7212 */ /* 0x000fe400078ec0ff */
[----:B------:R-:W-:-:S02]  /*10930*/  LOP3.LUT R125, R2, R51, RZ, 0xc0, !PT ;  /* 0x00000033027d7212 */ /* 0x000fc400078ec0ff */
[----:B------:R-:W2:Y:S01]  /*10940*/  LDSM.16.MT88.4 R48, [R206+0xa800] ;  /* 0x00a80000ce30783b */ /* 0x000ea20000004200 */
[----:B------:R-:W-:-:S03]  /*10950*/  LOP3.LUT R124, R0, R64, RZ, 0xc0, !PT ;  /* 0x00000040007c7212 */ /* 0x000fc600078ec0ff */
[----:B------:R-:W4:Y:S01]  /*10960*/  LDSM.16.MT88.4 R64, [R205+0xa800] ;  /* 0x00a80000cd40783b */ /* 0x000f220000004200 */
[----:B------:R-:W-:-:S04]  /*10970*/  LOP3.LUT R4, R7, 0xff, RZ, 0xc0, !PT ;  /* 0x000000ff07047812 */ /* 0x000fc800078ec0ff */
[----:B------:R-:W-:-:S05]  /*10980*/  PRMT R4, R4, 0x5410, R8 ;  /* 0x0000541004047816 */ /* 0x000fca0000000008 */
[----:B------:R-:W-:-:S05]  /*10990*/  HSET2.LE.AND R4, R4, R21, PT ;  /* 0x0000001504047233 */ /* 0x000fca0003803000 */
[----:B------:R-:W-:Y:S01]  /*109a0*/  LOP3.LUT R127, R4, R96, RZ, 0xc0, !PT ;  /* 0x00000060047f7212 */ /* 0x000fe200078ec0ff */
[-C--:B------:R-:W-:Y:S01]  /*109b0*/  HMMA.16816.F32 R152, R128, R148.reuse, R152 ;  /* 0x000000948098723c */ /* 0x080fe20000001898 */
[----:B------:R-:W-:Y:S04]  /*109c0*/  LDSM.16.MT88.4 R96, [R203+0xb800] ;  /* 0x00b80000cb60783b */ /* 0x000fe80000004200 */
        /* <DEDUP_REMOVED lines=59> */
[----:B------:R-:W-:-:S07]  /*10d80*/  FADD.FTZ R235, R240, R235 ;  /* 0x000000ebf0eb7221 */ /* 0x000fce0000010000 */
        /* <DEDUP_REMOVED lines=85> */
[C---:B----4-:R-:W-:Y:S01]  /*112e0*/  HMMA.16816.F32 R220, R16.reuse, R184, R172 ;  /* 0x000000b810dc723c */ /* 0x050fe200000018ac */
[----:B------:R-:W-:Y:S07]  /*112f0*/  LDSM.16.M88.4 R172, [R207] ;  /* 0x00000000cfac783b */ /* 0x000fee0000000200 */
[C---:B------:R-:W-:Y:S08]  /*11300*/  HMMA.16816.F32 R196, R16.reuse, R180, R196 ;  /* 0x000000b410c4723c */ /* 0x040ff000000018c4 */
[----:B------:R-:W-:Y:S01]  /*11310*/  HMMA.16816.F32 R192, R16, R186, R12 ;  /* 0x000000ba10c0723c */ /* 0x000fe2000000180c */
[----:B------:R-:W3:Y:S07]  /*11320*/  LDSM.16.M88.4 R12, [R208] ;  /* 0x00000000d00c783b */ /* 0x000eee0000000200 */
[----:B------:R-:W-:Y:S01]  /*11330*/  IMAD.MOV.U32 R26, RZ, RZ, R220 ;  /* 0x000000ffff1a7224 */ /* 0x000fe200078e00dc */
[----:B-1----:R-:W-:Y:S01]  /*11340*/  HMMA.16816.F32 R224, R4, R176, R224 ;  /* 0x000000b004e0723c */ /* 0x002fe200000018e0 */
[----:B------:R-:W-:-:S02]  /*11350*/  IMAD.MOV.U32 R3, RZ, RZ, R221 ;  /* 0x000000ffff037224 */ /* 0x000fc400078e00dd */
[----:B------:R-:W-:Y:S02]  /*11360*/  IMAD.MOV.U32 R2, RZ, RZ, R222 ;  /* 0x000000ffff027224 */ /* 0x000fe400078e00de */
[----:B------:R-:W-:-:S03]  /*11370*/  IMAD.MOV.U32 R0, RZ, RZ, R223 ;  /* 0x000000ffff007224 */ /* 0x000fc600078e00df */
[----:B------:R-:W-:Y:S01]  /*11380*/  HMMA.16816.F32 R220, R16, R182, R188 ;  /* 0x000000b610dc723c */ /* 0x000fe200000018bc */
[----:B------:R-:W-:Y:S07]  /*11390*/  LDSM.16.M88.4 R180, [R207+0x800] ;  /* 0x00080000cfb4783b */ /* 0x000fee0000000200 */
[C---:B--2---:R-:W-:Y:S08]  /*113a0*/  HMMA.16816.F32 R188, R4.reuse, R20, R248 ;  /* 0x0000001404bc723c */ /* 0x044ff000000018f8 */
[C---:B------:R-:W-:Y:S08]  /*113b0*/  HMMA.16816.F32 R216, R4.reuse, R22, R216 ;  /* 0x0000001604d8723c */ /* 0x040ff000000018d8 */
[----:B------:R-:W-:Y:S01]  /*113c0*/  HMMA.16816.F32 R184, R4, R178, R228 ;  /* 0x000000b204b8723c */ /* 0x000fe200000018e4 */
[----:B------:R-:W1:Y:S06]  /*113d0*/  LDSM.16.M88.4 R4, [R208+0x2000] ;  /* 0x00200000d004783b */ /* 0x000e6c0000000200 */
[----:B------:R-:W-:Y:S01]  /*113e0*/  IMAD.MOV.U32 R228, RZ, RZ, R26 ;  /* 0x000000ffffe47224 */ /* 0x000fe200078e001a */
[----:B------:R-:W-:Y:S01]  /*113f0*/  HMMA.16816.F32 R16, R8, R20, R196 ;  /* 0x000000140810723c */ /* 0x000fe200000018c4 */
[----:B------:R-:W-:-:S02]  /*11400*/  IMAD.MOV.U32 R229, RZ, RZ, R3 ;  /* 0x000000ffffe57224 */ /* 0x000fc400078e0003 */
[----:B------:R-:W-:Y:S02]  /*11410*/  IMAD.MOV.U32 R230, RZ, RZ, R2 ;  /* 0x000000ffffe67224 */ /* 0x000fe400078e0002 */
[----:B------:R-:W-:Y:S02]  /*11420*/  IMAD.MOV.U32 R231, RZ, RZ, R0 ;  /* 0x000000ffffe77224 */ /* 0x000fe400078e0000 */
[----:B------:R-:W-:Y:S01]  /*11430*/  IMAD.U32 R0, RZ, RZ, UR31 ;  /* 0x0000001fff007e24 */ /* 0x000fe2000f8e00ff */
[----:B------:R-:W-:Y:S01]  /*11440*/  HMMA.16816.F32 R248, R8, R22, R220 ;  /* 0x0000001608f8723c */ /* 0x000fe200000018dc */
[----:B------:R-:W-:Y:S02]  /*11450*/  LDSM.16.M88.4 R20, [R200+0x9800] ;  /* 0x00980000c814783b */ /* 0x000fe40000000200 */
[----:B------:R-:W-:-:S05]  /*11460*/  IMAD R0, R0, 0x20, R233 ;  /* 0x0000002000007824 */ /* 0x000fca00078e02e9 */
[C---:B------:R-:W-:Y:S01]  /*11470*/  HMMA.16816.F32 R228, R8.reuse, R176, R228 ;  /* 0x000000b008e4723c */ /* 0x040fe200000018e4 */
[C---:B------:R-:W-:Y:S02]  /*11480*/  IADD3 R2, R0.reuse, 0x1, RZ ;  /* 0x0000000100027810 */ /* 0x040fe40007ffe0ff */
[----:B------:R-:W-:Y:S02]  /*11490*/  IADD3 R3, R0, 0x8, RZ ;  /* 0x0000000800037810 */ /* 0x000fe40007ffe0ff */
[C---:B------:R-:W-:Y:S02]  /*114a0*/  ISETP.GE.AND P4, PT, R2.reuse, R136, PT ;  /* 0x000000880200720c */ /* 0x040fe40003f86270 */
[C---:B------:R-:W-:Y:S01]  /*114b0*/  ISETP.GE.AND P1, PT, R2.reuse, R137, PT ;  /* 0x000000890200720c */ /* 0x040fe20003f26270 */
[----:B------:R-:W-:Y:S01]  /*114c0*/  HMMA.16816.F32 R192, R8, R178, R192 ;  /* 0x000000b208c0723c */ /* 0x000fe200000018c0 */
[----:B------:R-:W-:Y:S01]  /*114d0*/  LDSM.16.M88.4 R8, [R202+0x4000] ;  /* 0x00400000ca08783b */ /* 0x000fe20000000200 */
[----:B------:R-:W-:-:S02]  /*114e0*/  ISETP.GE.AND P0, PT, R2, R139, PT ;  /* 0x0000008b0200720c */ /* 0x000fc40003f06270 */
[----:B------:R-:W-:Y:S02]  /*114f0*/  ISETP.GE.AND P6, PT, R2, R138, PT ;  /* 0x0000008a0200720c */ /* 0x000fe40003fc6270 */
[----:B------:R-:W-:Y:S02]  /*11500*/  ISETP.GE.AND P5, PT, R3, R136, PT ;  /* 0x000000880300720c */ /* 0x000fe40003fa6270 */
        /* <DEDUP_REMOVED lines=37> */
[----:B------:R-:W2:Y:S11]  /*11760*/  LDSM.16.M88.4 R16, [R207+0x1000] ;  /* 0x00100000cf10783b */ /* 0x000eb60000000200 */
        /* <DEDUP_REMOVED lines=9> */
[----:B------:R-:W-:Y:S11]  /*11800*/  HMMA.16816.F32 R184, R8, R176, R224 ;  /* 0x000000b008b8723c */ /* 0x000ff600000018e0 */
[----:B------:R-:W-:Y:S05]  /*11810*/  @!UPT UIADD3 URZ, URZ, URZ, URZ ;  /* 0x0000003f3f3ff290 */ /* 0x000fea000fffe03f */
[----:B--2---:R-:W-:Y:S08]  /*11820*/  HMMA.16816.F32 R20, R12, R18, R20 ;  /* 0x000000120c14723c */ /* 0x004ff00000001814 */
        /* <DEDUP_REMOVED lines=18> */
[----:B------:R-:W1:Y:S01]  /*11950*/  I2F R5, R2 ;  /* 0x0000000200057306 */ /* 0x000e620000201400 */
[----:B------:R-:W-:Y:S01]  /*11960*/  BAR.SYNC.DEFER_BLOCKING 0x0 ;  /* 0x0000000000007b1d */ /* 0x000fe20000010000 */
[C---:B------:R-:W-:Y:S01]  /*11970*/  ISETP.GE.AND P4, PT, R3.reuse, R137, PT ;  /* 0x000000890300720c */ /* 0x040fe20003f86270 */
[----:B------:R-:W-:Y:S01]  /*11980*/  FFMA.FTZ R7, R6, UR26, R22 ;  /* 0x0000001a06077c23 */ /* 0x000fe20008010016 */
[----:B------:R-:W-:-:S02]  /*11990*/  ISETP.GE.AND P1, PT, R3, R139, PT ;  /* 0x0000008b0300720c */ /* 0x000fc40003f26270 */
[----:B------:R-:W-:Y:S01]  /*119a0*/  ISETP.GE.AND P0, PT, R3, R138, PT ;  /* 0x0000008a0300720c */ /* 0x000fe20003f06270 */
[----:B------:R-:W-:Y:S01]  /*119b0*/  FFMA.FTZ R3, R6, UR26, R20 ;  /* 0x0000001a06037c23 */ /* 0x000fe20008010014 */
[----:B------:R-:W-:Y:S02]  /*119c0*/  IADD3 R4, R0, 0x10, RZ ;  /* 0x0000001000047810 */ /* 0x000fe40007ffe0ff */
[----:B------:R-:W-:Y:S02]  /*119d0*/  FSEL R181, R9, -INF , !P6 ;  /* 0xff80000009b57808 */ /* 0x000fe40007000000 */
[----:B------:R-:W-:Y:S02]  /*119e0*/  FSEL R185, R3, -INF , !P5 ;  /* 0xff80000003b97808 */ /* 0x000fe40006800000 */
[----:B------:R-:W-:Y:S02]  /*119f0*/  FSEL R178, R7, -INF , !P4 ;  /* 0xff80000007b27808 */ /* 0x000fe40006000000 */
[----:B------:R-:W-:Y:S01]  /*11a00*/  FSEL R182, R8, -INF , !P1 ;  /* 0xff80000008b67808 */ /* 0x000fe20004800000 */
[C---:B-1----:R-:W-:Y:S01]  /*11a10*/  FFMA.FTZ R7, R5.reuse, UR26, R21 ;  /* 0x0000001a05077c23 */ /* 0x042fe20008010015 */
[C---:B------:R-:W-:Y:S01]  /*11a20*/  ISETP.GE.AND P6, PT, R2.reuse, R136, PT ;  /* 0x000000880200720c */ /* 0x040fe20003fc6270 */
[----:B------:R-:W-:Y:S01]  /*11a30*/  FFMA.FTZ R8, R5, UR26, R23 ;  /* 0x0000001a05087c23 */ /* 0x000fe20008010017 */
[----:B------:R-:W-:-:S02]  /*11a40*/  ISETP.GE.AND P5, PT, R2, R137, PT ;  /* 0x000000890200720c */ /* 0x000fc40003fa6270 */
[C---:B------:R-:W-:Y:S02]  /*11a50*/  ISETP.GE.AND P4, PT, R2.reuse, R139, PT ;  /* 0x0000008b0200720c */ /* 0x040fe40003f86270 */
[----:B------:R-:W-:Y:S01]  /*11a60*/  ISETP.GE.AND P1, PT, R2, R138, PT ;  /* 0x0000008a0200720c */ /* 0x000fe20003f26270 */
[----:B------:R-:W-:Y:S01]  /*11a70*/  FFMA.FTZ R2, R6, UR26, R198 ;  /* 0x0000001a06027c23 */ /* 0x000fe200080100c6 */
[----:B------:R-:W-:Y:S01]  /*11a80*/  IADD3 R3, R0, 0x11, RZ ;  /* 0x0000001100037810 */ /* 0x000fe20007ffe0ff */
[----:B------:R-:W1:Y:S01]  /*11a90*/  I2F R6, R4 ;  /* 0x0000000400067306 */ /* 0x000e620000201400 */
        /* <DEDUP_REMOVED lines=121> */
.L_x_1267:
[----:B------:R-:W-:Y:S05]  /*12230*/  BSYNC B0 ;  /* 0x0000000000007941 */ /* 0x000fea0003800000 */
.L_x_1266:
[----:B------:R-:W0:Y:S02]  /*12240*/  LDGDEPBAR ;  /* 0x00000000000079af */ /* 0x000e240000000000 */
.L_x_1265:
[----:B------:R-:W2:Y:S04]  /*12250*/  LDL.64 R222, [R1+0x10] ;  /* 0x0000100001de7983 */ /* 0x000ea80000100a00 */
[----:B------:R-:W3:Y:S01]  /*12260*/  LDL.64 R224, [R1+0xf8] ;  /* 0x0000f80001e07983 */ /* 0x000ee20000100a00 */
[----:B------:R-:W-:Y:S01]  /*12270*/  FMNMX.FTZ R0, R134, R12, !PT ;  /* 0x0000000c86007209 */ /* 0x000fe20007810000 */
[----:B------:R-:W-:Y:S01]  /*12280*/  ULOP3.LUT UR4, UR31, UR33, URZ, 0x3c, !UPT ;  /* 0x000000211f047292 */ /* 0x000fe2000f8e3c3f */
[----:B------:R-:W-:Y:S01]  /*12290*/  FMNMX.FTZ R3, R133, R13, !PT ;  /* 0x0000000d85037209 */ /* 0x000fe20007810000 */
[----:B------:R-:W-:Y:S01]  /*122a0*/  STL [R1+0x140], R201 ;  /* 0x000140c901007387 */ /* 0x000fe20000100800 */
[----:B------:R-:W-:-:S03]  /*122b0*/  FMNMX.FTZ R0, R180, R0, !PT ;  /* 0x00000000b4007209 */ /* 0x000fc60007810000 */
[----:B------:R-:W-:Y:S01]  /*122c0*/  STL [R1+0x13c], R203 ;  /* 0x00013ccb01007387 */ /* 0x000fe20000100800 */
[----:B------:R-:W-:-:S03]  /*122d0*/  FMNMX.FTZ R0, R178, R0, !PT ;  /* 0x00000000b2007209 */ /* 0x000fc60007810000 */
        /* <DEDUP_REMOVED lines=10> */
[----:B-1----:R-:W-:-:S02]  /*12380*/  FMNMX.FTZ R4, R19, R2, !PT ;  /* 0x0000000213047209 */ /* 0x002fc40007810000 */
[----:B------:R-:W-:Y:S01]  /*12390*/  FMNMX.FTZ R2, R174, R0, !PT ;  /* 0x00000000ae027209 */ /* 0x000fe20007810000 */
[----:B------:R-:W-:Y:S01]  /*123a0*/  STL [R1+0x128], R210 ;  /* 0x000128d201007387 */ /* 0x000fe20000100800 */
[----:B------:R-:W-:Y:S02]  /*123b0*/  FMNMX.FTZ R0, R14, R4, !PT ;  /* 0x000000040e007209 */ /* 0x000fe40007810000 */
[----:B------:R-:W-:Y:S01]  /*123c0*/  FMNMX.FTZ R4, R184, R3, !PT ;  /* 0x00000003b8047209 */ /* 0x000fe20007810000 */
[----:B------:R-:W-:Y:S01]  /*123d0*/  STL [R1+0x124], R209 ;  /* 0x000124d101007387 */ /* 0x000fe20000100800 */
[----:B------:R-:W-:Y:S02]  /*123e0*/  FMNMX.FTZ R3, R135, R15, !PT ;  /* 0x0000000f87037209 */ /* 0x000fe40007810000 */
[----:B------:R-:W-:Y:S01]  /*123f0*/  FMNMX.FTZ R2, R29, R2, !PT ;  /* 0x000000021d027209 */ /* 0x000fe20007810000 */
[----:B------:R-:W1:Y:S01]  /*12400*/  SHFL.BFLY PT, R10, R0, 0x2, 0x1f ;  /* 0x0c401f00000a7f89 */ /* 0x000e6200000e0000 */
        /* <DEDUP_REMOVED lines=20> */
[----:B------:R-:W4:Y:S01]  /*12550*/  SHFL.BFLY PT, R189, R2, 0x2, 0x1f ;  /* 0x0c401f0002bd7f89 */ /* 0x000f2200000e0000 */
[----:B-1----:R-:W-:Y:S02]  /*12560*/  FMNMX.FTZ R3, R0, R10, !PT ;  /* 0x0000000a00037209 */ /* 0x002fe40007810000 */
[----:B------:R-:W-:Y:S01]  /*12570*/  FMNMX.FTZ R0, R16, R4, !PT ;  /* 0x0000000410007209 */ /* 0x000fe20007810000 */
[----:B------:R-:W-:Y:S01]  /*12580*/  STL [R1+0x108], R138 ;  /* 0x0001088a01007387 */ /* 0x000fe20000100800 */
[----:B------:R-:W-:-:S03]  /*12590*/  FMNMX.FTZ R4, R18, R5, !PT ;  /* 0x0000000512047209 */ /* 0x000fc60007810000 */
[----:B------:R-:W1:Y:S04]  /*125a0*/  SHFL.BFLY PT, R187, R3, 0x1, 0x1f ;  /* 0x0c201f0003bb7f89 */ /* 0x000e6800000e0000 */
[----:B------:R-:W1:Y:S04]  /*125b0*/  SHFL.BFLY PT, R188, R4, 0x2, 0x1f ;  /* 0x0c401f0004bc7f89 */ /* 0x000e6800000e0000 */
[----:B------:R-:W1:Y:S04]  /*125c0*/  SHFL.BFLY PT, R10, R0, 0x2, 0x1f ;  /* 0x0c401f00000a7f89 */ /* 0x000e6800000e0000 */
[----:B------:R-:W-:Y:S01]  /*125d0*/  STL [R1+0x104], R137 ;  /* 0x0001048901007387 */ /* 0x000fe20000100800 */
[----:B----4-:R-:W-:-:S03]  /*125e0*/  FMNMX.FTZ R5, R2, R189, !PT ;  /* 0x000000bd02057209 */ /* 0x010fc60007810000 */
[----:B------:R-:W-:Y:S04]  /*125f0*/  STL [R1+0x100], R136 ;  /* 0x0001008801007387 */ /* 0x000fe80000100800 */
[----:B------:R-:W4:Y:S01]  /*12600*/  SHFL.BFLY PT, R189, R5, 0x1, 0x1f ;  /* 0x0c201f0005bd7f89 */ /* 0x000f2200000e0000 */
[----:B-1----:R-:W-:Y:S02]  /*12610*/  FMNMX.FTZ R233, R3, R187, !PT ;  /* 0x000000bb03e97209 */ /* 0x002fe40007810000 */
[----:B------:R-:W-:Y:S02]  /*12620*/  FMNMX.FTZ R3, R4, R188, !PT ;  /* 0x000000bc04037209 */ /* 0x000fe40007810000 */
[C---:B------:R-:W-:Y:S02]  /*12630*/  FSETP.NEU.FTZ.AND P1, PT, R233.reuse, -INF , PT ;  /* 0xff800000e900780b */ /* 0x040fe40003f3d000 */
[----:B------:R-:W-:Y:S01]  /*12640*/  FMNMX.FTZ R2, R0, R10, !PT ;  /* 0x0000000a00027209 */ /* 0x000fe20007810000 */
[----:B------:R-:W-:Y:S01]  /*12650*/  FMUL.FTZ R0, R233, c[0x0][0x23c] ;  /* 0x00008f00e9007a20 */ /* 0x000fe20000410000 */
[----:B------:R-:W1:Y:S04]  /*12660*/  SHFL.BFLY PT, R10, R3, 0x1, 0x1f ;  /* 0x0c201f00030a7f89 */ /* 0x000e6800000e0000 */
[----:B------:R-:W1:Y:S01]  /*12670*/  SHFL.BFLY PT, R4, R2, 0x1, 0x1f ;  /* 0x0c201f0002047f89 */ /* 0x000e6200000e0000 */
[----:B------:R-:W-:-:S05]  /*12680*/  FSEL R0, R0, RZ, P1 ;  /* 0x000000ff00007208 */ /* 0x000fca0000800000 */
[--C-:B------:R-:W-:Y:S01]  /*12690*/  FFMA.FTZ R187, R12, c[0x0][0x23c], -R0.reuse ;  /* 0x00008f000cbb7a23 */ /* 0x100fe20000010800 */
[----:B----4-:R-:W-:Y:S01]  /*126a0*/  FMNMX.FTZ R234, R5, R189, !PT ;  /* 0x000000bd05ea7209 */ /* 0x010fe20007810000 */
[--C-:B------:R-:W-:Y:S02]  /*126b0*/  FFMA.FTZ R180, R180, c[0x0][0x23c], -R0.reuse ;  /* 0x00008f00b4b47a23 */ /* 0x100fe40000010800 */
[--C-:B------:R-:W-:Y:S01]  /*126c0*/  FFMA.FTZ R178, R178, c[0x0][0x23c], -R0.reuse ;  /* 0x00008f00b2b27a23 */ /* 0x100fe20000010800 */
[----:B------:R-:W-:Y:S01]  /*126d0*/  FSETP.NEU.FTZ.AND P5, PT, R234, -INF , PT ;  /* 0xff800000ea00780b */ /* 0x000fe20003fbd000 */
[--C-:B------:R-:W-:Y:S02]  /*126e0*/  FFMA.FTZ R188, R176, c[0x0][0x23c], -R0.reuse ;  /* 0x00008f00b0bc7a23 */ /* 0x100fe40000010800 */
[--C-:B------:R-:W-:Y:S02]  /*126f0*/  FFMA.FTZ R190, R27, c[0x0][0x23c], -R0.reuse ;  /* 0x00008f001bbe7a23 */ /* 0x100fe40000010800 */
[----:B------:R-:W-:-:S02]  /*12700*/  FFMA.FTZ R191, R21, c[0x0][0x23c], -R0 ;  /* 0x00008f0015bf7a23 */ /* 0x000fc40000010800 */
[--C-:B------:R-:W-:Y:S02]  /*12710*/  FFMA.FTZ R194, R19, c[0x0][0x23c], -R0.reuse ;  /* 0x00008f0013c27a23 */ /* 0x100fe40000010800 */
[----:B------:R-:W-:Y:S01]  /*12720*/  FFMA.FTZ R195, R14, c[0x0][0x23c], -R0 ;  /* 0x00008f000ec37a23 */ /* 0x000fe20000010800 */
[----:B-1----:R-:W-:Y:S01]  /*12730*/  FMNMX.FTZ R214, R3, R10, !PT ;  /* 0x0000000a03d67209 */ /* 0x002fe20007810000 */
[C---:B------:R-:W-:Y:S01]  /*12740*/  FMUL.FTZ R0, R234.reuse, c[0x0][0x23c] ;  /* 0x00008f00ea007a20 */ /* 0x040fe20000410000 */
[----:B------:R-:W-:Y:S02]  /*12750*/  FSEL R3, R234, RZ, P5 ;  /* 0x000000ffea037208 */ /* 0x000fe40002800000 */
[----:B------:R-:W-:Y:S02]  /*12760*/  FMNMX.FTZ R232, R2, R4, !PT ;  /* 0x0000000402e87209 */ /* 0x000fe40007810000 */
[----:B------:R-:W-:Y:S01]  /*12770*/  FSEL R2, R0, RZ, P5 ;  /* 0x000000ff00027208 */ /* 0x000fe20002800000 */
[----:B------:R-:W-:Y:S01]  /*12780*/  FADD.FTZ R3, R132, -R3 ;  /* 0x8000000384037221 */ /* 0x000fe20000010000 */
[C---:B------:R-:W-:Y:S01]  /*12790*/  FSETP.NEU.FTZ.AND P4, PT, R232.reuse, -INF , PT ;  /* 0xff800000e800780b */ /* 0x040fe20003f9d000 */
[----:B------:R-:W-:Y:S01]  /*127a0*/  FMUL.FTZ R0, R232, c[0x0][0x23c] ;  /* 0x00008f00e8007a20 */ /* 0x000fe20000410000 */
[----:B------:R-:W-:Y:S01]  /*127b0*/  FSETP.NEU.FTZ.AND P5, PT, R214, -INF , PT ;  /* 0xff800000d600780b */ /* 0x000fe20003fbd000 */
[----:B------:R-:W-:-:S02]  /*127c0*/  FFMA.FTZ R11, R11, c[0x0][0x23c], -R2 ;  /* 0x00008f000b0b7a23 */ /* 0x000fc40000010802 */
[----:B------:R-:W-:Y:S01]  /*127d0*/  FMUL.FTZ R3, R3, c[0x0][0x23c] ;  /* 0x00008f0003037a20 */ /* 0x000fe20000410000 */
[----:B------:R-:W-:Y:S01]  /*127e0*/  FSEL R0, R0, RZ, P4 ;  /* 0x000000ff00007208 */ /* 0x000fe20002000000 */
[--C-:B------:R-:W-:Y:S02]  /*127f0*/  FFMA.FTZ R181, R181, c[0x0][0x23c], -R2.reuse ;  /* 0x00008f00b5b57a23 */ /* 0x100fe40000010802 */
[----:B------:R-:W-:Y:S01]  /*12800*/  MUFU.EX2 R11, R11 ;  /* 0x0000000b000b7308 */ /* 0x000fe20000000800 */
[----:B------:R-:W-:Y:S02]  /*12810*/  FFMA.FTZ R179, R179, c[0x0][0x23c], -R2 ;  /* 0x00008f00b3b37a23 */ /* 0x000fe40000010802 */
[--C-:B------:R-:W-:Y:S02]  /*12820*/  FFMA.FTZ R176, R13, c[0x0][0x23c], -R0.reuse ;  /* 0x00008f000db07a23 */ /* 0x100fe40000010800 */
[--C-:B------:R-:W-:Y:S02]  /*12830*/  FFMA.FTZ R192, R184, c[0x0][0x23c], -R0.reuse ;  /* 0x00008f00b8c07a23 */ /* 0x100fe40000010800 */
[--C-:B------:R-:W-:Y:S01]  /*12840*/  FFMA.FTZ R197, R182, c[0x0][0x23c], -R0.reuse ;  /* 0x00008f00b6c57a23 */ /* 0x100fe20000010800 */
[----:B------:R-:W1:Y:S01]  /*12850*/  MUFU.EX2 R4, R3 ;  /* 0x0000000300047308 */ /* 0x000e620000000800 */
[----:B------:R-:W-:-:S02]  /*12860*/  FFMA.FTZ R198, R177, c[0x0][0x23c], -R0 ;  /* 0x00008f00b1c67a23 */ /* 0x000fc40000010800 */
[--C-:B------:R-:W-:Y:S02]  /*12870*/  FFMA.FTZ R215, R173, c[0x0][0x23c], -R0.reuse ;  /* 0x00008f00add77a23 */ /* 0x100fe40000010800 */
[--C-:B------:R-:W-:Y:S02]  /*12880*/  FFMA.FTZ R216, R23, c[0x0][0x23c], -R0.reuse ;  /* 0x00008f0017d87a23 */ /* 0x100fe40000010800 */
[--C-:B------:R-:W-:Y:S01]  /*12890*/  FFMA.FTZ R219, R22, c[0x0][0x23c], -R0.reuse ;  /* 0x00008f0016db7a23 */ /* 0x100fe20000010800 */
[----:B------:R-:W4:Y:S01]  /*128a0*/  MUFU.EX2 R181, R181 ;  /* 0x000000b500b57308 */ /* 0x000f220000000800 */
[----:B------:R-:W-:Y:S02]  /*128b0*/  FFMA.FTZ R220, R16, c[0x0][0x23c], -R0 ;  /* 0x00008f0010dc7a23 */ /* 0x000fe40000010800 */
[----:B------:R-:W-:Y:S02]  /*128c0*/  FFMA.FTZ R174, R174, c[0x0][0x23c], -R2 ;  /* 0x00008f00aeae7a23 */ /* 0x000fe40000010802 */
[----:B------:R-:W-:-:S02]  /*128d0*/  FMUL.FTZ R0, R214, c[0x0][0x23c] ;  /* 0x00008f00d6007a20 */ /* 0x000fc40000410000 */
[--C-:B------:R-:W-:Y:S01]  /*128e0*/  FFMA.FTZ R199, R29, c[0x0][0x23c], -R2.reuse ;  /* 0x00008f001dc77a23 */ /* 0x100fe20000010802 */
[----:B------:R-:W-:Y:S01]  /*128f0*/  MUFU.EX2 R179, R179 ;  /* 0x000000b300b37308 */ /* 0x000fe20000000800 */
[--C-:B------:R-:W-:Y:S01]  /*12900*/  FFMA.FTZ R213, R26, c[0x0][0x23c], -R2.reuse ;  /* 0x00008f001ad57a23 */ /* 0x100fe20000010802 */
[----:B------:R-:W-:Y:S01]  /*12910*/  FSEL R0, R0, RZ, P5 ;  /* 0x000000ff00007208 */ /* 0x000fe20002800000 */
[--C-:B------:R-:W-:Y:S02]  /*12920*/  FFMA.FTZ R217, R20, c[0x0][0x23c], -R2.reuse ;  /* 0x00008f0014d97a23 */ /* 0x100fe40000010802 */
[----:B------:R-:W-:Y:S02]  /*12930*/  FFMA.FTZ R218, R17, c[0x0][0x23c], -R2 ;  /* 0x00008f0011da7a23 */ /* 0x000fe40000010802 */
[----:B-1----:R-:W-:Y:S01]  /*12940*/  FFMA.FTZ R244, R244, R4, R11 ;  /* 0x00000004f4f47223 */ /* 0x002fe2000001000b */
[----:B------:R-:W1:Y:S01]  /*12950*/  MUFU.EX2 R2, R174 ;  /* 0x000000ae00027308 */ /* 0x000e620000000800 */
[--C-:B------:R-:W-:Y:S01]  /*12960*/  FFMA.FTZ R5, R15, c[0x0][0x23c], -R0.reuse ;  /* 0x00008f000f057a23 */ /* 0x100fe20000010800 */
[----:B----4-:R-:W-:Y:S01]  /*12970*/  F2FP.PACK_AB R193, R181, R11 ;  /* 0x0000000bb5c1723e */ /* 0x010fe200000000ff */
[----:B------:R-:W-:-:S02]  /*12980*/  FFMA.FTZ R186, R186, c[0x0][0x23c], -R0 ;  /* 0x00008f00baba7a23 */ /* 0x000fc40000010800 */
[--C-:B------:R-:W-:Y:S02]  /*12990*/  FFMA.FTZ R173, R185, c[0x0][0x23c], -R0.reuse ;  /* 0x00008f00b9ad7a23 */ /* 0x100fe40000010800 */
[--C-:B------:R-:W-:Y:S01]  /*129a0*/  FFMA.FTZ R175, R175, c[0x0][0x23c], -R0.reuse ;  /* 0x00008f00afaf7a23 */ /* 0x100fe20000010800 */
[----:B------:R-:W-:Y:S01]  /*129b0*/  MUFU.EX2 R5, R5 ;  /* 0x0000000500057308 */ /* 0x000fe20000000800 */
[--C-:B------:R-:W-:Y:S02]  /*129c0*/  FFMA.FTZ R172, R172, c[0x0][0x23c], -R0.reuse ;  /* 0x00008f00acac7a23 */ /* 0x100fe40000010800 */
[--C-:B------:R-:W-:Y:S02]  /*129d0*/  FFMA.FTZ R177, R28, c[0x0][0x23c], -R0.reuse ;  /* 0x00008f001cb17a23 */ /* 0x100fe40000010800 */
[--C-:B------:R-:W-:Y:S02]  /*129e0*/  FFMA.FTZ R189, R18, c[0x0][0x23c], -R0.reuse ;  /* 0x00008f0012bd7a23 */ /* 0x100fe40000010800 */
[----:B------:R-:W-:Y:S01]  /*129f0*/  FMUL.FTZ R170, R170, R4 ;  /* 0x00000004aaaa7220 */ /* 0x000fe20000410000 */
[----:B-1----:R-:W-:Y:S01]  /*12a00*/  F2FP.PACK_AB R196, R2, R179 ;  /* 0x000000b302c4723e */ /* 0x002fe200000000ff */
[----:B------:R-:W-:Y:S01]  /*12a10*/  FFMA.FTZ R174, R183, c[0x0][0x23c], -R0 ;  /* 0x00008f00b7ae7a23 */ /* 0x000fe20000010800 */
[----:B------:R-:W-:Y:S01]  /*12a20*/  MUFU.EX2 R14, R186 ;  /* 0x000000ba000e7308 */ /* 0x000fe20000000800 */
[----:B------:R-:W-:-:S02]  /*12a30*/  FADD.FTZ R0, R181, R244 ;  /* 0x000000f4b5007221 */ /* 0x000fc40000010000 */
[-C--:B------:R-:W-:Y:S02]  /*12a40*/  FMUL.FTZ R171, R171, R4.reuse ;  /* 0x00000004abab7220 */ /* 0x080fe40000410000 */
[----:B------:R-:W-:Y:S02]  /*12a50*/  FADD.FTZ R0, R179, R0 ;  /* 0x00000000b3007221 */ /* 0x000fe40000010000 */
[-C--:B------:R-:W-:Y:S01]  /*12a60*/  FMUL.FTZ R166, R166, R4.reuse ;  /* 0x00000004a6a67220 */ /* 0x080fe20000410000 */
[----:B------:R-:W-:Y:S01]  /*12a70*/  MUFU.EX2 R13, R187 ;  /* 0x000000bb000d7308 */ /* 0x000fe20000000800 */
[----:B------:R-:W-:Y:S01]  /*12a80*/  FADD.FTZ R221, R2, R0 ;  /* 0x0000000002dd7221 */ /* 0x000fe20000010000 */
[----:B------:R-:W-:Y:S01]  /*12a90*/  LOP3.LUT R0, R247, UR4, RZ, 0x3c, !PT ;  /* 0x00000004f7007c12 */ /* 0x000fe2000f8e3cff */
[-C--:B------:R-:W-:Y:S02]  /*12aa0*/  FMUL.FTZ R167, R167, R4.reuse ;  /* 0x00000004a7a77220 */ /* 0x080fe40000410000 */
[----:B------:R-:W-:-:S02]  /*12ab0*/  FMUL.FTZ R162, R162, R4 ;  /* 0x00000004a2a27220 */ /* 0x000fc40000410000 */
[-C--:B------:R-:W-:Y:S02]  /*12ac0*/  FMUL.FTZ R163, R163, R4.reuse ;  /* 0x00000004a3a37220 */ /* 0x080fe40000410000 */
[-C--:B------:R-:W-:Y:S02]  /*12ad0*/  FMUL.FTZ R158, R158, R4.reuse ;  /* 0x000000049e9e7220 */ /* 0x080fe40000410000 */
[----:B------:R-:W-:Y:S02]  /*12ae0*/  FMUL.FTZ R159, R159, R4 ;  /* 0x000000049f9f7220 */ /* 0x000fe40000410000 */
[----:B--2---:R-:W-:Y:S02]  /*12af0*/  IMAD.MOV.U32 R244, RZ, RZ, R222 ;  /* 0x000000fffff47224 */ /* 0x004fe400078e00de */
[----:B------:R-:W-:Y:S02]  /*12b00*/  IMAD.MOV.U32 R245, RZ, RZ, R223 ;  /* 0x000000fffff57224 */ /* 0x000fe400078e00df */
[----:B------:R-:W-:-:S05]  /*12b10*/  IMAD.WIDE.U32 R222, R0, -0x326172a9, RZ ;  /* 0xcd9e8d5700de7825 */ /* 0x000fca00078e00ff */
[----:B---3--:R-:W-:Y:S02]  /*12b20*/  LOP3.LUT R16, R223, UR14, R224, 0x96, !PT ;  /* 0x0000000edf107c12 */ /* 0x008fe4000f8e96e0 */
[----:B------:R-:W-:Y:S01]  /*12b30*/  LOP3.LUT R0, R237, UR13, R222, 0x96, !PT ;  /* 0x0000000ded007c12 */ /* 0x000fe2000f8e96de */
[----:B------:R-:W1:Y:S02]  /*12b40*/  LDC.U8 R224, c[0x0][0x2d8] ;  /* 0x0000b600ffe07b82 */ /* 0x000e640000000000 */
[----:B------:R-:W-:-:S04]  /*12b50*/  IMAD.WIDE.U32 R16, R16, -0x2daee0ad, RZ ;  /* 0xd2511f5310107825 */ /* 0x000fc800078e00ff */
[----:B------:R-:W-:Y:S01]  /*12b60*/  IMAD.WIDE.U32 R182, R0, -0x2daee0ad, RZ ;  /* 0xd2511f5300b67825 */ /* 0x000fe200078e00ff */
[----:B------:R-:W-:Y:S02]  /*12b70*/  LOP3.LUT R2, R17, UR12, R244, 0x96, !PT ;  /* 0x0000000c11027c12 */ /* 0x000fe4000f8e96f4 */
[----:B------:R-:W-:Y:S02]  /*12b80*/  FSEL R0, R214, RZ, P5 ;  /* 0x000000ffd6007208 */ /* 0x000fe40002800000 */
[----:B------:R-:W-:Y:S01]  /*12b90*/  LOP3.LUT R10, R183, UR10, R16, 0x96, !PT ;  /* 0x0000000ab70a7c12 */ /* 0x000fe2000f8e9610 */
[----:B------:R-:W-:-:S04]  /*12ba0*/  IMAD.WIDE.U32 R2, R2, -0x326172a9, RZ ;  /* 0xcd9e8d5702027825 */ /* 0x000fc800078e00ff */
[----:B------:R-:W-:Y:S01]  /*12bb0*/  IMAD.WIDE.U32 R10, R10, -0x326172a9, RZ ;  /* 0xcd9e8d570a0a7825 */ /* 0x000fe200078e00ff */
[----:B------:R-:W-:-:S03]  /*12bc0*/  LOP3.LUT R3, R3, UR11, R236, 0x96, !PT ;  /* 0x0000000b03037c12 */ /* 0x000fc6000f8e96ec */
[----:B------:R-:W-:Y:S01]  /*12bd0*/  FADD.FTZ R0, R135, -R0 ;  /* 0x8000000087007221 */ /* 0x000fe20000010000 */
[----:B------:R-:W-:Y:S01]  /*12be0*/  LOP3.LUT R20, R11, UR9, R2, 0x96, !PT ;  /* 0x000000090b147c12 */ /* 0x000fe2000f8e9602 */
[----:B------:R-:W-:-:S04]  /*12bf0*/  IMAD.WIDE.U32 R2, R3, -0x2daee0ad, RZ ;  /* 0xd2511f5303027825 */ /* 0x000fc800078e00ff */
[----:B------:R-:W-:Y:S01]  /*12c00*/  IMAD.WIDE.U32 R20, R20, -0x2daee0ad, RZ ;  /* 0xd2511f5314147825 */ /* 0x000fe200078e00ff */
[----:B------:R-:W-:-:S03]  /*12c10*/  LOP3.LUT R3, R3, UR8, R182, 0x96, !PT ;  /* 0x0000000803037c12 */ /* 0x000fc6000f8e96b6 */
[----:B------:R-:W-:Y:S01]  /*12c20*/  FMUL.FTZ R0, R0, c[0x0][0x23c] ;  /* 0x00008f0000007a20 */ /* 0x000fe20000410000 */
[----:B------:R-:W-:Y:S01]  /*12c30*/  LOP3.LUT R11, R21, UR6, R2, 0x96, !PT ;  /* 0x00000006150b7c12 */ /* 0x000fe2000f8e9602 */
[----:B------:R-:W-:-:S04]  /*12c40*/  IMAD.WIDE.U32 R2, R3, -0x326172a9, RZ ;  /* 0xcd9e8d5703027825 */ /* 0x000fc800078e00ff */
[----:B------:R-:W2:Y:S01]  /*12c50*/  MUFU.EX2 R0, R0 ;  /* 0x0000000000007308 */ /* 0x000ea20000000800 */
[----:B------:R-:W-:Y:S01]  /*12c60*/  LOP3.LUT R132, R3, UR7, R10, 0x96, !PT ;  /* 0x0000000703847c12 */ /* 0x000fe2000f8e960a */
[----:B------:R-:W-:-:S05]  /*12c70*/  IMAD.WIDE.U32 R10, R11, -0x326172a9, RZ ;  /* 0xcd9e8d570b0a7825 */ /* 0x000fca00078e00ff */
[----:B------:R-:W-:-:S04]  /*12c80*/  LOP3.LUT R2, R11, UR15, R2, 0x96, !PT ;  /* 0x0000000f0b027c12 */ /* 0x000fc8000f8e9602 */
[----:B------:R-:W-:-:S04]  /*12c90*/  LOP3.LUT R3, R2, 0xffff, RZ, 0xc0, !PT ;  /* 0x0000ffff02037812 */ /* 0x000fc800078ec0ff */
[----:B------:R-:W-:Y:S01]  /*12ca0*/  SHF.R.U32.HI R3, RZ, 0x8, R3 ;  /* 0x00000008ff037819 */ /* 0x000fe20000011603 */
[-C--:B--2---:R-:W-:Y:S02]  /*12cb0*/  FFMA.FTZ R235, R235, R0.reuse, R5 ;  /* 0x00000000ebeb7223 */ /* 0x084fe40000010005 */
[-C--:B------:R-:W-:Y:S01]  /*12cc0*/  FMUL.FTZ R139, R96, R0.reuse ;  /* 0x00000000608b7220 */ /* 0x080fe20000410000 */
[----:B------:R-:W-:Y:S01]  /*12cd0*/  LOP3.LUT R3, R3, 0xffff, RZ, 0xc0, !PT ;  /* 0x0000ffff03037812 */ /* 0x000fe200078ec0ff */
[C---:B------:R-:W-:Y:S01]  /*12ce0*/  FADD.FTZ R135, R14.reuse, R235 ;  /* 0x000000eb0e877221 */ /* 0x040fe20000010000 */
[----:B------:R-:W-:Y:S01]  /*12cf0*/  F2FP.PACK_AB R14, R14, R5 ;  /* 0x000000050e0e723e */ /* 0x000fe200000000ff */
[-C--:B------:R-:W-:Y:S01]  /*12d00*/  FMUL.FTZ R152, R152, R0.reuse ;  /* 0x0000000098987220 */ /* 0x080fe20000410000 */
[----:B-1----:R-:W-:Y:S01]  /*12d10*/  ISETP.GE.U32.AND P5, PT, R224, R3, PT ;  /* 0x00000003e000720c */ /* 0x002fe20003fa6070 */
[-C--:B------:R-:W-:Y:S01]  /*12d20*/  FMUL.FTZ R153, R153, R0.reuse ;  /* 0x0000000099997220 */ /* 0x080fe20000410000 */
[----:B------:R-:W-:Y:S01]  /*12d30*/  LOP3.LUT R3, R2, 0xff, RZ, 0xc0, !PT ;  /* 0x000000ff02037812 */ /* 0x000fe200078ec0ff */
[-C--:B------:R-:W-:Y:S01]  /*12d40*/  FMUL.FTZ R228, R148, R0.reuse ;  /* 0x0000000094e47220 */ /* 0x080fe20000410000 */
[----:B------:R-:W-:Y:S01]  /*12d50*/  FSEL R5, R233, RZ, P1 ;  /* 0x000000ffe9057208 */ /* 0x000fe20000800000 */
[-C--:B------:R-:W-:Y:S01]  /*12d60*/  FMUL.FTZ R229, R149, R0.reuse ;  /* 0x0000000095e57220 */ /* 0x080fe20000410000 */
[----:B------:R-:W-:Y:S01]  /*12d70*/  ISETP.GE.U32.AND P6, PT, R224, R3, PT ;  /* 0x00000003e000720c */ /* 0x000fe20003fc6070 */
[-C--:B------:R-:W-:Y:S01]  /*12d80*/  FMUL.FTZ R144, R144, R0.reuse ;  /* 0x0000000090907220 */ /* 0x080fe20000410000 */
[--C-:B------:R-:W-:Y:S01]  /*12d90*/  SHF.R.U32.HI R3, RZ, 0x18, R2.reuse ;  /* 0x00000018ff037819 */ /* 0x100fe20000011602 */
[-C--:B------:R-:W-:Y:S01]  /*12da0*/  FMUL.FTZ R145, R145, R0.reuse ;  /* 0x0000000091917220 */ /* 0x080fe20000410000 */
[----:B------:R-:W-:Y:S01]  /*12db0*/  SHF.R.U32.HI R2, RZ, 0x10, R2 ;  /* 0x00000010ff027819 */ /* 0x000fe20000011602 */
[-C--:B------:R-:W-:Y:S01]  /*12dc0*/  FMUL.FTZ R248, R140, R0.reuse ;  /* 0x000000008cf87220 */ /* 0x080fe20000410000 */
[----:B------:R-:W-:Y:S01]  /*12dd0*/  ISETP.GE.U32.AND P1, PT, R224, R3, PT ;  /* 0x00000003e000720c */ /* 0x000fe20003f26070 */
[----:B------:R-:W-:Y:S01]  /*12de0*/  FADD.FTZ R3, R134, -R5 ;  /* 0x8000000586037221 */ /* 0x000fe20000010000 */
[----:B------:R-:W-:Y:S01]  /*12df0*/  LOP3.LUT R2, R2, 0xff, RZ, 0xc0, !PT ;  /* 0x000000ff02027812 */ /* 0x000fe200078ec0ff */
[----:B------:R-:W1:Y:S01]  /*12e00*/  MUFU.EX2 R134, R180 ;  /* 0x000000b400867308 */ /* 0x000e620000000800 */
[----:B------:R-:W-:-:S02]  /*12e10*/  FMUL.FTZ R249, R141, R0 ;  /* 0x000000008df97220 */ /* 0x000fc40000410000 */
[----:B------:R-:W-:Y:S01]  /*12e20*/  FMUL.FTZ R5, R3, c[0x0][0x23c] ;  /* 0x00008f0003057a20 */ /* 0x000fe20000410000 */
[----:B------:R-:W-:Y:S01]  /*12e30*/  FSEL R3, R232, RZ, P4 ;  /* 0x000000ffe8037208 */ /* 0x000fe20002000000 */
[----:B------:R-:W-:Y:S01]  /*12e40*/  FMUL.FTZ R137, R36, R0 ;  /* 0x0000000024897220 */ /* 0x000fe20000410000 */
[----:B------:R-:W-:Y:S01]  /*12e50*/  ISETP.GE.U32.AND P4, PT, R224, R2, PT ;  /* 0x00000002e000720c */ /* 0x000fe20003f86070 */
[-C--:B------:R-:W-:Y:S01]  /*12e60*/  FMUL.FTZ R136, R37, R0.reuse ;  /* 0x0000000025887220 */ /* 0x080fe20000410000 */
[----:B------:R2:W3:Y:S01]  /*12e70*/  MUFU.EX2 R2, R5 ;  /* 0x0000000500027308 */ /* 0x0004e20000000800 */
[-C--:B------:R-:W-:Y:S02]  /*12e80*/  FMUL.FTZ R227, R48, R0.reuse ;  /* 0x0000000030e37220 */ /* 0x080fe40000410000 */
[-C--:B------:R-:W-:Y:S02]  /*12e90*/  FMUL.FTZ R226, R49, R0.reuse ;  /* 0x0000000031e27220 */ /* 0x080fe40000410000 */
[----:B------:R-:W-:-:S02]  /*12ea0*/  FMUL.FTZ R237, R52, R0 ;  /* 0x0000000034ed7220 */ /* 0x000fc40000410000 */
[-C--:B------:R-:W-:Y:S02]  /*12eb0*/  FMUL.FTZ R200, R53, R0.reuse ;  /* 0x0000000035c87220 */ /* 0x080fe40000410000 */
[-C--:B------:R-:W-:Y:S02]  /*12ec0*/  FMUL.FTZ R211, R64, R0.reuse ;  /* 0x0000000040d37220 */ /* 0x080fe40000410000 */
[-C--:B------:R-:W-:Y:S02]  /*12ed0*/  FMUL.FTZ R210, R65, R0.reuse ;  /* 0x0000000041d27220 */ /* 0x080fe40000410000 */
[-C--:B------:R-:W-:Y:S02]  /*12ee0*/  FMUL.FTZ R252, R68, R0.reuse ;  /* 0x0000000044fc7220 */ /* 0x080fe40000410000 */
[-C--:B------:R-:W-:Y:S01]  /*12ef0*/  FMUL.FTZ R240, R69, R0.reuse ;  /* 0x0000000045f07220 */ /* 0x080fe20000410000 */
[----:B------:R-:W-:Y:S01]  /*12f00*/  @!P6 HADD2 R69, -R14.H0_H0, -RZ.H0_H0 ;  /* 0xa00000ff0e45e230 */ /* 0x000fe20000000900 */
[-C--:B------:R-:W-:Y:S01]  /*12f10*/  FMUL.FTZ R207, R80, R0.reuse ;  /* 0x0000000050cf7220 */ /* 0x080fe20000410000 */
[----:B--2---:R-:W-:Y:S01]  /*12f20*/  LOP3.LUT R5, R10, 0xffff, RZ, 0xc0, !PT ;  /* 0x0000ffff0a057812 */ /* 0x004fe200078ec0ff */
        /* <DEDUP_REMOVED lines=13> */
[-CC-:B---3--:R-:W-:Y:S01]  /*13000*/  FFMA.FTZ R49, R239, R2.reuse, R13.reuse ;  /* 0x00000002ef317223 */ /* 0x188fe2000001000d */
[----:B------:R-:W-:Y:S01]  /*13010*/  PRMT R13, R14, 0x7632, R13 ;  /* 0x000076320e0d7816 */ /* 0x000fe2000000000d */
[----:B------:R-:W-:Y:S01]  /*13020*/  FADD.FTZ R48, R133, -R3 ;  /* 0x8000000385307221 */ /* 0x000fe20000010000 */
[C---:B------:R-:W-:Y:S01]  /*13030*/  PRMT R18, R0.reuse, 0x7610, R18 ;  /* 0x0000761000127816 */ /* 0x040fe20000000012 */
[----:B------:R-:W-:Y:S01]  /*13040*/  FMUL.FTZ R208, R67, R2 ;  /* 0x0000000243d07220 */ /* 0x000fe20000410000 */
[----:B------:R-:W-:Y:S01]  /*13050*/  PRMT R21, R0, 0x7632, R21 ;  /* 0x0000763200157816 */ /* 0x000fe20000000015 */
[----:B------:R-:W-:Y:S01]  /*13060*/  @!P5 HADD2 R68, -R13.H0_H0, -RZ.H0_H0 ;  /* 0xa00000ff0d44d230 */ /* 0x000fe20000000900 */
[----:B------:R-:W-:Y:S01]  /*13070*/  LOP3.LUT R0, R10, 0xff, RZ, 0xc0, !PT ;  /* 0x000000ff0a007812 */ /* 0x000fe200078ec0ff */
[----:B------:R-:W-:Y:S01]  /*13080*/  @!P4 HADD2 R65, -R18.H0_H0, -RZ.H0_H0 ;  /* 0xa00000ff1241c230 */ /* 0x000fe20000000900 */
[----:B------:R-:W-:Y:S01]  /*13090*/  PRMT R80, R14, 0x5410, R13 ;  /* 0x000054100e507816 */ /* 0x000fe2000000000d */
[----:B------:R-:W-:Y:S01]  /*130a0*/  @!P1 HADD2 R64, -R21.H0_H0, -RZ.H0_H0 ;  /* 0xa00000ff15409230 */ /* 0x000fe20000000900 */
[----:B------:R-:W-:Y:S01]  /*130b0*/  @!P6 PRMT R14, R69, 0x5410, RZ ;  /* 0x00005410450ee816 */ /* 0x000fe200000000ff */
[----:B------:R-:W-:Y:S01]  /*130c0*/  MUFU.EX2 R67, R174 ;  /* 0x000000ae00437308 */ /* 0x000fe20000000800 */
[----:B------:R-:W-:Y:S01]  /*130d0*/  ISETP.GE.U32.AND P6, PT, R224, R0, PT ;  /* 0x00000000e000720c */ /* 0x000fe20003fc6070 */
[-C--:B------:R-:W-:Y:S01]  /*130e0*/  FMUL.FTZ R250, R142, R2.reuse ;  /* 0x000000028efa7220 */ /* 0x080fe20000410000 */
[----:B------:R-:W-:Y:S01]  /*130f0*/  SHF.R.U32.HI R3, RZ, 0x10, R10 ;  /* 0x00000010ff037819 */ /* 0x000fe2000001160a */
[----:B------:R-:W-:Y:S01]  /*13100*/  IMAD.MOV.U32 R142, RZ, RZ, R200 ;  /* 0x000000ffff8e7224 */ /* 0x000fe200078e00c8 */
[----:B------:R-:W-:Y:S01]  /*13110*/  SHF.R.U32.HI R0, RZ, 0x18, R10 ;  /* 0x00000018ff007819 */ /* 0x000fe2000001160a */
[-C--:B------:R-:W-:Y:S01]  /*13120*/  FMUL.FTZ R200, R83, R2.reuse ;  /* 0x0000000253c87220 */ /* 0x080fe20000410000 */
[----:B------:R-:W-:Y:S01]  /*13130*/  PRMT R81, R18, 0x5410, R21 ;  /* 0x0000541012517816 */ /* 0x000fe20000000015 */
[----:B------:R-:W-:Y:S01]  /*13140*/  MUFU.EX2 R69, R176 ;  /* 0x000000b000457308 */ /* 0x000fe20000000800 */
[----:B------:R-:W-:Y:S01]  /*13150*/  @!P4 PRMT R18, R65, 0x5410, RZ ;  /* 0x000054104112c816 */ /* 0x000fe200000000ff */
[----:B------:R-:W-:Y:S01]  /*13160*/  FMUL.FTZ R83, R102, R2 ;  /* 0x0000000266537220 */ /* 0x000fe20000410000 */
[----:B------:R-:W-:Y:S01]  /*13170*/  LOP3.LUT R3, R3, 0xff, RZ, 0xc0, !PT ;  /* 0x000000ff03037812 */ /* 0x000fe200078ec0ff */
[----:B------:R-:W1:Y:S01]  /*13180*/  LDC.U8 R102, c[0x0][0x2d8] ;  /* 0x0000b600ff667b82 */ /* 0x000e620000000000 */
[----:B------:R-:W-:Y:S01]  /*13190*/  ISETP.GE.U32.AND P4, PT, R224, R0, PT ;  /* 0x00000000e000720c */ /* 0x000fe20003f86070 */
[-C--:B------:R-:W-:Y:S01]  /*131a0*/  FMUL.FTZ R238, R70, R2.reuse ;  /* 0x0000000246ee7220 */ /* 0x080fe20000410000 */
[----:B------:R-:W-:Y:S01]  /*131b0*/  SHF.R.U32.HI R0, RZ, 0x8, R5 ;  /* 0x00000008ff007819 */ /* 0x000fe20000011605 */
[----:B------:R-:W-:Y:S01]  /*131c0*/  FMUL.FTZ R5, R48, c[0x0][0x23c] ;  /* 0x00008f0030057a20 */ /* 0x000fe20000410000 */
[----:B------:R-:W-:Y:S01]  /*131d0*/  @!P5 PRMT R13, R68, 0x5410, RZ ;  /* 0x00005410440dd816 */ /* 0x000fe200000000ff */
[-C--:B------:R-:W-:Y:S01]  /*131e0*/  FMUL.FTZ R129, R71, R2.reuse ;  /* 0x0000000247817220 */ /* 0x080fe20000410000 */
[----:B------:R-:W-:Y:S01]  /*131f0*/  ISETP.GE.U32.AND P5, PT, R224, R3, PT ;  /* 0x00000003e000720c */ /* 0x000fe20003fa6070 */
[-C--:B------:R-:W-:Y:S01]  /*13200*/  FMUL.FTZ R128, R87, R2.reuse ;  /* 0x0000000257807220 */ /* 0x080fe20000410000 */
[----:B------:R-:W2:Y:S01]  /*13210*/  MUFU.EX2 R3, R173 ;  /* 0x000000ad00037308 */ /* 0x000ea20000000800 */
[----:B------:R-:W-:Y:S01]  /*13220*/  LOP3.LUT R0, R0, 0xffff, RZ, 0xc0, !PT ;  /* 0x0000ffff00007812 */ /* 0x000fe200078ec0ff */
[-C--:B------:R-:W-:Y:S01]  /*13230*/  FMUL.FTZ R231, R151, R2.reuse ;  /* 0x0000000297e77220 */ /* 0x080fe20000410000 */
[----:B------:R-:W-:Y:S01]  /*13240*/  @!P1 PRMT R21, R64, 0x5410, RZ ;  /* 0x0000541040159816 */ /* 0x000fe200000000ff */
[----:B------:R-:W-:Y:S01]  /*13250*/  FMUL.FTZ R64, R39, R2 ;  /* 0x0000000227407220 */ /* 0x000fe20000410000 */
[----:B------:R-:W-:Y:S01]  /*13260*/  ISETP.GE.U32.AND P1, PT, R224, R0, PT ;  /* 0x00000000e000720c */ /* 0x000fe20003f26070 */
[----:B------:R-:W-:-:S02]  /*13270*/  IMAD.MOV.U32 R71, RZ, RZ, R137 ;  /* 0x000000ffff477224 */ /* 0x000fc400078e0089 */
[----:B------:R2:W3:Y:S01]  /*13280*/  MUFU.EX2 R0, R5 ;  /* 0x0000000500007308 */ /* 0x0004e20000000800 */
[----:B------:R-:W-:Y:S02]  /*13290*/  IMAD.MOV.U32 R70, RZ, RZ, R64 ;  /* 0x000000ffff467224 */ /* 0x000fe400078e0040 */
[-C--:B------:R-:W-:Y:S02]  /*132a0*/  FMUL.FTZ R202, R82, R2.reuse ;  /* 0x0000000252ca7220 */ /* 0x080fe40000410000 */
[----:B------:R-:W-:Y:S02]  /*132b0*/  IMAD.MOV.U32 R87, RZ, RZ, R136 ;  /* 0x000000ffff577224 */ /* 0x000fe400078e0088 */
[-C--:B------:R-:W-:Y:S01]  /*132c0*/  FMUL.FTZ R154, R154, R2.reuse ;  /* 0x000000029a9a7220 */ /* 0x080fe20000410000 */
[----:B------:R-:W-:Y:S01]  /*132d0*/  MUFU.EX2 R68, R178 ;  /* 0x000000b200447308 */ /* 0x000fe20000000800 */
[-C--:B------:R-:W-:Y:S02]  /*132e0*/  FMUL.FTZ R155, R155, R2.reuse ;  /* 0x000000029b9b7220 */ /* 0x080fe40000410000 */
[----:B------:R-:W-:-:S02]  /*132f0*/  FMUL.FTZ R230, R150, R2 ;  /* 0x0000000296e67220 */ /* 0x000fc40000410000 */
[-C--:B------:R-:W-:Y:S02]  /*13300*/  FMUL.FTZ R146, R146, R2.reuse ;  /* 0x0000000292927220 */ /* 0x080fe40000410000 */
[-C--:B------:R-:W-:Y:S01]  /*13310*/  FMUL.FTZ R147, R147, R2.reuse ;  /* 0x0000000293937220 */ /* 0x080fe20000410000 */
[----:B--2---:R-:W-:Y:S01]  /*13320*/  F2FP.PACK_AB R5, R67, R3 ;  /* 0x000000034305723e */ /* 0x004fe200000000ff */
[-C--:B------:R-:W-:Y:S01]  /*13330*/  FMUL.FTZ R251, R143, R2.reuse ;  /* 0x000000028ffb7220 */ /* 0x080fe20000410000 */
[----:B------:R-:W-:Y:S01]  /*13340*/  MUFU.EX2 R65, R190 ;  /* 0x000000be00417308 */ /* 0x000fe20000000800 */
[-C--:B------:R-:W-:Y:S01]  /*13350*/  FMUL.FTZ R48, R38, R2.reuse ;  /* 0x0000000226307220 */ /* 0x080fe20000410000 */
[C---:B------:R-:W-:Y:S01]  /*13360*/  PRMT R186, R5.reuse, 0x7610, R186 ;  /* 0x0000761005ba7816 */ /* 0x040fe200000000ba */
[-C--:B------:R-:W-:Y:S01]  /*13370*/  FMUL.FTZ R11, R50, R2.reuse ;  /* 0x00000002320b7220 */ /* 0x080fe20000410000 */
[----:B------:R-:W-:Y:S01]  /*13380*/  PRMT R185, R5, 0x7632, R185 ;  /* 0x0000763205b97816 */ /* 0x000fe200000000b9 */
[----:B------:R-:W-:-:S02]  /*13390*/  FMUL.FTZ R97, R51, R2 ;  /* 0x0000000233617220 */ /* 0x000fc40000410000 */
[-C--:B------:R-:W-:Y:S01]  /*133a0*/  FMUL.FTZ R151, R54, R2.reuse ;  /* 0x0000000236977220 */ /* 0x080fe20000410000 */
[----:B------:R-:W-:Y:S01]  /*133b0*/  @!P6 HADD2 R15, -R186.H0_H0, -RZ.H0_H0 ;  /* 0xa00000ffba0fe230 */ /* 0x000fe20000000900 */
[-C--:B------:R-:W-:Y:S01]  /*133c0*/  FMUL.FTZ R236, R55, R2.reuse ;  /* 0x0000000237ec7220 */ /* 0x080fe20000410000 */
[----:B------:R-:W-:Y:S01]  /*133d0*/  @!P1 HADD2 R26, -R185.H0_H0, -RZ.H0_H0 ;  /* 0xa00000ffb91a9230 */ /* 0x000fe20000000900 */
        /* <DEDUP_REMOVED lines=11> */
[----:B------:R-:W-:Y:S02]  /*13490*/  FADD.FTZ R64, R3, R135 ;  /* 0x0000008703407221 */ /* 0x000fe40000010000 */
[----:B------:R-:W-:-:S04]  /*134a0*/  IMAD.WIDE.U32 R2, R132, -0x2daee0ad, RZ ;  /* 0xd2511f5384027825 */ /* 0x000fc800078e00ff */
[----:B------:R-:W-:Y:S02]  /*134b0*/  IMAD.MOV.U32 R150, RZ, RZ, R117 ;  /* 0x000000ffff967224 */ /* 0x000fe400078e0075 */
[----:B------:R-:W-:Y:S02]  /*134c0*/  IMAD.MOV.U32 R143, RZ, RZ, R85 ;  /* 0x000000ffff8f7224 */ /* 0x000fe400078e0055 */
[----:B------:R-:W-:Y:S02]  /*134d0*/  IMAD.MOV.U32 R66, RZ, RZ, R84 ;  /* 0x000000ffff427224 */ /* 0x000fe400078e0054 */
[----:B------:R-:W-:Y:S02]  /*134e0*/  IMAD.MOV.U32 R86, RZ, RZ, R48 ;  /* 0x000000ffff567224 */ /* 0x000fe400078e0030 */
[----:B------:R-:W-:Y:S02]  /*134f0*/  IMAD.MOV.U32 R98, RZ, RZ, R112 ;  /* 0x000000ffff627224 */ /* 0x000fe400078e0070 */
[----:B------:R-:W-:-:S02]  /*13500*/  IMAD.MOV.U32 R99, RZ, RZ, R113 ;  /* 0x000000ffff637224 */ /* 0x000fc400078e0071 */
[----:B---3--:R-:W-:Y:S01]  /*13510*/  FFMA.FTZ R48, R241, R0, R69 ;  /* 0x00000000f1307223 */ /* 0x008fe20000010045 */
[----:B------:R-:W-:Y:S01]  /*13520*/  MOV R241, R150 ;  /* 0x0000009600f17202 */ /* 0x000fe20000000f00 */
        /* <DEDUP_REMOVED lines=10> */
[----:B------:R-:W2:Y:S01]  /*135d0*/  MUFU.EX2 R40, R188 ;  /* 0x000000bc00287308 */ /* 0x000ea20000000800 */
[----:B------:R-:W-:-:S02]  /*135e0*/  FMUL.FTZ R100, R44, R0 ;  /* 0x000000002c647220 */ /* 0x000fc40000410000 */
[-C--:B------:R-:W-:Y:S02]  /*135f0*/  FMUL.FTZ R101, R45, R0.reuse ;  /* 0x000000002d657220 */ /* 0x080fe40000410000 */
[-C--:B------:R-:W-:Y:S02]  /*13600*/  FMUL.FTZ R112, R56, R0.reuse ;  /* 0x0000000038707220 */ /* 0x080fe40000410000 */
[-C--:B------:R-:W-:Y:S02]  /*13610*/  FMUL.FTZ R113, R57, R0.reuse ;  /* 0x0000000039717220 */ /* 0x080fe40000410000 */
[-C--:B------:R-:W-:Y:S02]  /*13620*/  FMUL.FTZ R116, R60, R0.reuse ;  /* 0x000000003c747220 */ /* 0x080fe40000410000 */
[-C--:B------:R-:W-:Y:S01]  /*13630*/  FMUL.FTZ R117, R61, R0.reuse ;  /* 0x000000003d757220 */ /* 0x080fe20000410000 */
[----:B------:R-:W-:Y:S01]  /*13640*/  PRMT R61, R186, 0x5410, R185 ;  /* 0x00005410ba3d7816 */ /* 0x000fe200000000b9 */
[-C--:B------:R-:W-:Y:S01]  /*13650*/  FMUL.FTZ R140, R72, R0.reuse ;  /* 0x00000000488c7220 */ /* 0x080fe20000410000 */
[----:B------:R-:W-:Y:S01]  /*13660*/  @!P6 PRMT R186, R15, 0x5410, RZ ;  /* 0x000054100fbae816 */ /* 0x000fe200000000ff */
[-C--:B------:R-:W-:Y:S01]  /*13670*/  FMUL.FTZ R141, R73, R0.reuse ;  /* 0x00000000498d7220 */ /* 0x080fe20000410000 */
[----:B------:R-:W-:Y:S01]  /*13680*/  @!P1 PRMT R185, R26, 0x5410, RZ ;  /* 0x000054101ab99816 */ /* 0x000fe200000000ff */
[----:B------:R-:W-:Y:S01]  /*13690*/  FMUL.FTZ R148, R76, R0 ;  /* 0x000000004c947220 */ /* 0x000fe20000410000 */
[----:B--2---:R-:W-:Y:S01]  /*136a0*/  F2FP.PACK_AB R10, R40, R68 ;  /* 0x00000044280a723e */ /* 0x004fe200000000ff */
[----:B------:R-:W-:-:S02]  /*136b0*/  FMUL.FTZ R149, R77, R0 ;  /* 0x000000004d957220 */ /* 0x000fc40000410000 */
[-C--:B------:R-:W-:Y:S01]  /*136c0*/  FMUL.FTZ R88, R88, R0.reuse ;  /* 0x0000000058587220 */ /* 0x080fe20000410000 */
[C---:B------:R-:W-:Y:S01]  /*136d0*/  PRMT R184, R10.reuse, 0x7632, R184 ;  /* 0x000076320ab87816 */ /* 0x040fe200000000b8 */
[-C--:B------:R-:W-:Y:S01]  /*136e0*/  FMUL.FTZ R89, R89, R0.reuse ;  /* 0x0000000059597220 */ /* 0x080fe20000410000 */
[----:B------:R-:W-:Y:S01]  /*136f0*/  PRMT R183, R10, 0x7610, R183 ;  /* 0x000076100ab77816 */ /* 0x000fe200000000b7 */
[-C--:B------:R-:W-:Y:S01]  /*13700*/  FMUL.FTZ R224, R92, R0.reuse ;  /* 0x000000005ce07220 */ /* 0x080fe20000410000 */
[----:B------:R-:W2:Y:S01]  /*13710*/  LDC.U8 R10, c[0x0][0x2d8] ;  /* 0x0000b600ff0a7b82 */ /* 0x000ea20000000000 */
[-C--:B------:R-:W-:Y:S01]  /*13720*/  FMUL.FTZ R225, R93, R0.reuse ;  /* 0x000000005de17220 */ /* 0x080fe20000410000 */
[----:B------:R-:W-:Y:S01]  /*13730*/  PRMT R60, R183, 0x5410, R184 ;  /* 0x00005410b73c7816 */ /* 0x000fe200000000b8 */
[-C--:B------:R-:W-:Y:S01]  /*13740*/  FMUL.FTZ R104, R104, R0.reuse ;  /* 0x0000000068687220 */ /* 0x080fe20000410000 */
[----:B------:R-:W-:Y:S01]  /*13750*/  @!P5 HADD2 R29, -R183.H0_H0, -RZ.H0_H0 ;  /* 0xa00000ffb71dd230 */ /* 0x000fe20000000900 */
[-C--:B------:R-:W-:Y:S01]  /*13760*/  FMUL.FTZ R105, R105, R0.reuse ;  /* 0x0000000069697220 */ /* 0x080fe20000410000 */
[----:B------:R-:W-:Y:S01]  /*13770*/  @!P4 HADD2 R28, -R184.H0_H0, -RZ.H0_H0 ;  /* 0xa00000ffb81cc230 */ /* 0x000fe20000000900 */
[----:B------:R-:W-:-:S02]  /*13780*/  FMUL.FTZ R108, R108, R0 ;  /* 0x000000006c6c7220 */ /* 0x000fc40000410000 */
[-C--:B------:R-:W-:Y:S01]  /*13790*/  FMUL.FTZ R109, R109, R0.reuse ;  /* 0x000000006d6d7220 */ /* 0x080fe20000410000 */
[----:B------:R-:W-:Y:S01]  /*137a0*/  @!P5 PRMT R183, R29, 0x5410, RZ ;  /* 0x000054101db7d816 */ /* 0x000fe200000000ff */
[-C--:B------:R-:W-:Y:S01]  /*137b0*/  FMUL.FTZ R120, R120, R0.reuse ;  /* 0x0000000078787220 */ /* 0x080fe20000410000 */
[----:B------:R-:W-:Y:S01]  /*137c0*/  @!P4 PRMT R184, R28, 0x5410, RZ ;  /* 0x000054101cb8c816 */ /* 0x000fe200000000ff */
[-C--:B------:R-:W-:Y:S02]  /*137d0*/  FMUL.FTZ R121, R121, R0.reuse ;  /* 0x0000000079797220 */ /* 0x080fe40000410000 */
[-C--:B------:R-:W-:Y:S02]  /*137e0*/  FMUL.FTZ R124, R124, R0.reuse ;  /* 0x000000007c7c7220 */ /* 0x080fe40000410000 */
[----:B------:R-:W-:Y:S01]  /*137f0*/  FMUL.FTZ R125, R125, R0 ;  /* 0x000000007d7d7220 */ /* 0x000fe20000410000 */
[----:B------:R-:W-:Y:S01]  /*13800*/  LOP3.LUT R0, R3, UR16, R20, 0x96, !PT ;  /* 0x0000001003007c12 */ /* 0x000fe2000f8e9614 */
[----:B------:R-:W-:-:S02]  /*13810*/  FMUL.FTZ R103, R47, R4 ;  /* 0x000000042f677220 */ /* 0x000fc40000410000 */
[----:B------:R-:W-:Y:S01]  /*13820*/  IMAD.MOV.U32 R92, RZ, RZ, R114 ;  /* 0x000000ffff5c7224 */ /* 0x000fe200078e0072 */
[----:B------:R-:W-:Y:S01]  /*13830*/  LOP3.LUT R5, R0, 0xff, RZ, 0xc0, !PT ;  /* 0x000000ff00057812 */ /* 0x000fe200078ec0ff */
[----:B------:R-:W-:Y:S02]  /*13840*/  IMAD.MOV.U32 R77, RZ, RZ, R115 ;  /* 0x000000ffff4d7224 */ /* 0x000fe400078e0073 */
[----:B------:R-:W-:Y:S01]  /*13850*/  IMAD.MOV.U32 R20, RZ, RZ, R70 ;  /* 0x000000ffff147224 */ /* 0x000fe200078e0046 */
[----:B-1----:R-:W-:Y:S01]  /*13860*/  ISETP.GE.U32.AND P6, PT, R102, R5, PT ;  /* 0x000000056600720c */ /* 0x002fe20003fc6070 */
[-C--:B------:R-:W-:Y:S01]  /*13870*/  FMUL.FTZ R114, R58, R4.reuse ;  /* 0x000000043a727220 */ /* 0x080fe20000410000 */
[----:B------:R-:W-:Y:S01]  /*13880*/  SHF.R.U32.HI R5, RZ, 0x18, R0 ;  /* 0x00000018ff057819 */ /* 0x000fe20000011600 */
[-C--:B------:R-:W-:Y:S01]  /*13890*/  FMUL.FTZ R115, R59, R4.reuse ;  /* 0x000000043b737220 */ /* 0x080fe20000410000 */
[----:B------:R1:W-:Y:S01]  /*138a0*/  MUFU.EX2 R70, R191 ;  /* 0x000000bf00467308 */ /* 0x0003e20000000800 */
[----:B------:R-:W-:Y:S01]  /*138b0*/  IMAD.MOV.U32 R130, RZ, RZ, R66 ;  /* 0x000000ffff827224 */ /* 0x000fe200078e0042 */
[----:B------:R-:W-:Y:S01]  /*138c0*/  ISETP.GE.U32.AND P1, PT, R102, R5, PT ;  /* 0x000000056600720c */ /* 0x000fe20003f26070 */
[----:B------:R-:W-:Y:S01]  /*138d0*/  FMUL.FTZ R102, R46, R4 ;  /* 0x000000042e667220 */ /* 0x000fe20000410000 */
[----:B------:R-:W-:Y:S01]  /*138e0*/  SHF.R.U32.HI R5, RZ, 0x10, R0 ;  /* 0x00000010ff057819 */ /* 0x000fe20000011600 */
[----:B------:R-:W3:Y:S01]  /*138f0*/  LDL.LU.64 R46, [R1+0x18] ;  /* 0x00001800012e7983 */ /* 0x000ee20000300a00 */
[----:B------:R-:W-:Y:S01]  /*13900*/  LOP3.LUT R0, R0, 0xffff, RZ, 0xc0, !PT ;  /* 0x0000ffff00007812 */ /* 0x000fe200078ec0ff */
[----:B------:R-:W-:Y:S01]  /*13910*/  IMAD.MOV.U32 R188, RZ, RZ, R98 ;  /* 0x000000ffffbc7224 */ /* 0x000fe200078e0062 */
[----:B------:R-:W-:Y:S01]  /*13920*/  MUFU.EX2 R66, R175 ;  /* 0x000000af00427308 */ /* 0x000fe20000000800 */
[----:B------:R-:W4:Y:S01]  /*13930*/  LDL.LU.64 R58, [R1+0x20] ;  /* 0x00002000013a7983 */ /* 0x000f220000300a00 */
[----:B------:R-:W-:Y:S01]  /*13940*/  SHF.R.U32.HI R0, RZ, 0x8, R0 ;  /* 0x00000008ff007819 */ /* 0x000fe20000011600 */
[----:B------:R-:W-:Y:S01]  /*13950*/  IMAD.MOV.U32 R190, RZ, RZ, R87 ;  /* 0x000000ffffbe7224 */ /* 0x000fe200078e0057 */
[----:B------:R-:W-:Y:S01]  /*13960*/  LOP3.LUT R5, R5, 0xff, RZ, 0xc0, !PT ;  /* 0x000000ff05057812 */ /* 0x000fe200078ec0ff */
[----:B------:R-:W-:Y:S01]  /*13970*/  IMAD.MOV.U32 R15, RZ, RZ, R86 ;  /* 0x000000ffff0f7224 */ /* 0x000fe200078e0056 */
[----:B------:R-:W-:Y:S01]  /*13980*/  LOP3.LUT R0, R0, 0xffff, RZ, 0xc0, !PT ;  /* 0x0000ffff00007812 */ /* 0x000fe200078ec0ff */
[----:B------:R-:W-:Y:S01]  /*13990*/  IMAD.MOV.U32 R98, RZ, RZ, R143 ;  /* 0x000000ffff627224 */ /* 0x000fe200078e008f */
[C---:B--2---:R-:W-:Y:S01]  /*139a0*/  ISETP.GE.U32.AND P4, PT, R10.reuse, R5, PT ;  /* 0x000000050a00720c */ /* 0x044fe20003f86070 */
[----:B-1----:R-:W-:Y:S01]  /*139b0*/  IMAD.MOV.U32 R191, RZ, RZ, R71 ;  /* 0x000000ffffbf7224 */ /* 0x002fe200078e0047 */
[----:B------:R-:W-:Y:S01]  /*139c0*/  ISETP.GE.U32.AND P5, PT, R10, R0, PT ;  /* 0x000000000a00720c */ /* 0x000fe20003fa6070 */
[----:B------:R-:W-:-:S02]  /*139d0*/  IMAD.MOV.U32 R71, RZ, RZ, R97 ;  /* 0x000000ffff477224 */ /* 0x000fc400078e0061 */
[----:B------:R-:W1:Y:S01]  /*139e0*/  MUFU.EX2 R97, R172 ;  /* 0x000000ac00617308 */ /* 0x000e620000000800 */
        /* <DEDUP_REMOVED lines=27> */
[----:B------:R-:W-:Y:S01]  /*13ba0*/  F2FP.PACK_AB R0, R70, R65 ;  /* 0x000000414600723e */ /* 0x000fe200000000ff */
[----:B------:R-:W-:Y:S01]  /*13bb0*/  IMAD.MOV.U32 R99, RZ, RZ, R11 ;  /* 0x000000ffff637224 */ /* 0x000fe200078e000b */
[C---:B------:R-:W-:Y:S02]  /*13bc0*/  PRMT R181, R4.reuse, 0x7632, R181 ;  /* 0x0000763204b57816 */ /* 0x040fe400000000b5 */
[----:B------:R-:W-:Y:S02]  /*13bd0*/  PRMT R182, R4, 0x7610, R182 ;  /* 0x0000761004b67816 */ /* 0x000fe400000000b6 */
[C---:B------:R-:W-:Y:S01]  /*13be0*/  PRMT R180, R0.reuse, 0x7610, R180 ;  /* 0x0000761000b47816 */ /* 0x040fe200000000b4 */
[----:B------:R-:W-:Y:S01]  /*13bf0*/  @!P5 HADD2 R6, -R181.H0_H0, -RZ.H0_H0 ;  /* 0xa00000ffb506d230 */ /* 0x000fe20000000900 */
[----:B------:R-:W-:-:S02]  /*13c00*/  PRMT R179, R0, 0x7632, R179 ;  /* 0x0000763200b37816 */ /* 0x000fc400000000b3 */
[C---:B------:R-:W-:Y:S01]  /*13c10*/  LOP3.LUT R0, R2.reuse, 0xff, RZ, 0xc0, !PT ;  /* 0x000000ff02007812 */ /* 0x040fe200078ec0ff */
[----:B------:R-:W-:Y:S02]  /*13c20*/  @!P4 HADD2 R8, -R180.H0_H0, -RZ.H0_H0 ;  /* 0xa00000ffb408c230 */ /* 0x000fe40000000900 */
[----:B------:R-:W-:Y:S01]  /*13c30*/  @!P1 HADD2 R7, -R179.H0_H0, -RZ.H0_H0 ;  /* 0xa00000ffb3079230 */ /* 0x000fe20000000900 */
[----:B------:R-:W-:Y:S02]  /*13c40*/  SHF.R.U32.HI R4, RZ, 0x10, R2 ;  /* 0x00000010ff047819 */ /* 0x000fe40000011602 */
[----:B------:R-:W-:Y:S01]  /*13c50*/  LOP3.LUT R3, R2, 0xffff, RZ, 0xc0, !PT ;  /* 0x0000ffff02037812 */ /* 0x000fe200078ec0ff */
[----:B------:R-:W-:-:S03]  /*13c60*/  @!P6 HADD2 R9, -R182.H0_H0, -RZ.H0_H0 ;  /* 0xa00000ffb609e230 */ /* 0x000fc60000000900 */
[----:B------:R-:W-:Y:S01]  /*13c70*/  SHF.R.U32.HI R3, RZ, 0x8, R3 ;  /* 0x00000008ff037819 */ /* 0x000fe20000011603 */
[----:B------:R-:W-:Y:S02]  /*13c80*/  FADD.FTZ R11, R134, R49 ;  /* 0x00000031860b7221 */ /* 0x000fe40000010000 */
[----:B------:R-:W-:Y:S02]  /*13c90*/  IMAD.MOV.U32 R74, RZ, RZ, R191 ;  /* 0x000000ffff4a7224 */ /* 0x000fe400078e00bf */
[----:B------:R-:W-:Y:S02]  /*13ca0*/  IMAD.MOV.U32 R191, RZ, RZ, R99 ;  /* 0x000000ffffbf7224 */ /* 0x000fe400078e0063 */
[----:B------:R-:W-:Y:S01]  /*13cb0*/  MUFU.EX2 R99, R177 ;  /* 0x000000b100637308 */ /* 0x000fe20000000800 */
[----:B------:R-:W-:Y:S02]  /*13cc0*/  IMAD.MOV.U32 R78, RZ, RZ, R93 ;  /* 0x000000ffff4e7224 */ /* 0x000fe400078e005d */
[----:B------:R-:W-:-:S05]  /*13cd0*/  IMAD.MOV.U32 R93, RZ, RZ, R98 ;  /* 0x000000ffff5d7224 */ /* 0x000fca00078e0062 */
[----:B------:R-:W-:Y:S01]  /*13ce0*/  MUFU.EX2 R98, R194 ;  /* 0x000000c200627308 */ /* 0x000fe20000000800 */
[----:B------:R-:W-:Y:S02]  /*13cf0*/  IMAD.MOV.U32 R94, RZ, RZ, R45 ;  /* 0x000000ffff5e7224 */ /* 0x000fe400078e002d */
[----:B------:R-:W-:Y:S01]  /*13d00*/  IMAD.MOV.U32 R75, RZ, RZ, R190 ;  /* 0x000000ffff4b7224 */ /* 0x000fe200078e00be */
[----:B------:R-:W-:Y:S01]  /*13d10*/  MOV R190, R128 ;  /* 0x0000008000be7202 */ /* 0x000fe20000000f00 */
[----:B------:R-:W-:-:S03]  /*13d20*/  IMAD.MOV.U32 R128, RZ, RZ, R252 ;  /* 0x000000ffff807224 */ /* 0x000fc600078e00fc */
[----:B------:R-:W-:Y:S01]  /*13d30*/  MUFU.EX2 R252, R216 ;  /* 0x000000d800fc7308 */ /* 0x000fe20000000800 */
[C---:B------:R-:W-:Y:S02]  /*13d40*/  PRMT R172, R196.reuse, 0x7610, R172 ;  /* 0x00007610c4ac7816 */ /* 0x040fe400000000ac */
[----:B------:R-:W-:Y:S01]  /*13d50*/  PRMT R135, R196, 0x7632, R135 ;  /* 0x00007632c4877816 */ /* 0x000fe20000000087 */
[----:B------:R-:W-:Y:S04]  /*13d60*/  STG.E.U16 [R24.64+-0xc0], R14 ;  /* 0xffff400e18007986 */ /* 0x000fe8000c10151c */
[----:B------:R-:W-:Y:S04]  /*13d70*/  STG.E.U16 [R24.64+-0xbe], R13 ;  /* 0xffff420d18007986 */ /* 0x000fe8000c10151c */
[----:B------:R1:W-:Y:S01]  /*13d80*/  STG.E.U16 [R34.64+-0xbe], R21 ;  /* 0xffff421522007986 */ /* 0x0003e2000c10151c */
[----:B---3--:R-:W-:-:S02]  /*13d90*/  PRMT R47, R182, 0x5410, R181 ;  /* 0x00005410b62f7816 */ /* 0x008fc400000000b5 */
[----:B------:R-:W-:Y:S02]  /*13da0*/  @!P5 PRMT R181, R6, 0x5410, RZ ;  /* 0x0000541006b5d816 */ /* 0x000fe400000000ff */
[----:B------:R-:W-:Y:S02]  /*13db0*/  ISETP.GE.U32.AND P5, PT, R10, R0, PT ;  /* 0x000000000a00720c */ /* 0x000fe40003fa6070 */
[----:B------:R-:W-:Y:S02]  /*13dc0*/  SHF.R.U32.HI R0, RZ, 0x18, R2 ;  /* 0x00000018ff007819 */ /* 0x000fe40000011602 */
[----:B------:R-:W-:Y:S02]  /*13dd0*/  LOP3.LUT R5, R223, UR14, R46, 0x96, !PT ;  /* 0x0000000edf057c12 */ /* 0x000fe4000f8e962e */
[----:B------:R-:W-:Y:S02]  /*13de0*/  PRMT R46, R180, 0x5410, R179 ;  /* 0x00005410b42e7816 */ /* 0x000fe400000000b3 */
[----:B------:R-:W-:-:S02]  /*13df0*/  @!P4 PRMT R180, R8, 0x5410, RZ ;  /* 0x0000541008b4c816 */ /* 0x000fc400000000ff */
[----:B------:R-:W-:Y:S02]  /*13e00*/  ISETP.GE.U32.AND P4, PT, R10, R0, PT ;  /* 0x000000000a00720c */ /* 0x000fe40003f86070 */
[----:B------:R-:W-:Y:S01]  /*13e10*/  @!P1 PRMT R179, R7, 0x5410, RZ ;  /* 0x0000541007b39816 */ /* 0x000fe200000000ff */
[----:B------:R-:W-:Y:S01]  /*13e20*/  IMAD.WIDE.U32 R6, R5, -0x2daee0ad, RZ ;  /* 0xd2511f5305067825 */ /* 0x000fe200078e00ff */
[----:B------:R-:W-:Y:S02]  /*13e30*/  LOP3.LUT R0, R243, UR13, R222, 0x96, !PT ;  /* 0x0000000df3007c12 */ /* 0x000fe4000f8e96de */
[----:B------:R-:W-:Y:S01]  /*13e40*/  LOP3.LUT R2, R4, 0xff, RZ, 0xc0, !PT ;  /* 0x000000ff04027812 */ /* 0x000fe200078ec0ff */
[----:B------:R-:W2:Y:S03]  /*13e50*/  LDC.U8 R243, c[0x0][0x2d8] ;  /* 0x0000b600fff37b82 */ /* 0x000ea60000000000 */
[----:B------:R-:W-:Y:S01]  /*13e60*/  ISETP.GE.U32.AND P1, PT, R10, R2, PT ;  /* 0x000000020a00720c */ /* 0x000fe20003f26070 */
[----:B------:R-:W-:Y:S01]  /*13e70*/  IMAD.WIDE.U32 R4, R0, -0x2daee0ad, RZ ;  /* 0xd2511f5300047825 */ /* 0x000fe200078e00ff */
[----:B----4-:R-:W-:-:S02]  /*13e80*/  LOP3.LUT R2, R7, UR12, R58, 0x96, !PT ;  /* 0x0000000c07027c12 */ /* 0x010fc4000f8e963a */
[----:B------:R-:W-:-:S03]  /*13e90*/  @!P6 PRMT R182, R9, 0x5410, RZ ;  /* 0x0000541009b6e816 */ /* 0x000fc600000000ff */
[----:B------:R-:W-:Y:S01]  /*13ea0*/  IMAD.WIDE.U32 R8, R2, -0x326172a9, RZ ;  /* 0xcd9e8d5702087825 */ /* 0x000fe200078e00ff */
[----:B------:R-:W-:Y:S02]  /*13eb0*/  LOP3.LUT R2, R5, UR10, R6, 0x96, !PT ;  /* 0x0000000a05027c12 */ /* 0x000fe4000f8e9606 */
[----:B------:R-:W-:Y:S02]  /*13ec0*/  LOP3.LUT R0, R3, 0xffff, RZ, 0xc0, !PT ;  /* 0x0000ffff03007812 */ /* 0x000fe400078ec0ff */
[----:B------:R-:W-:Y:S01]  /*13ed0*/  LOP3.LUT R6, R9, UR11, R242, 0x96, !PT ;  /* 0x0000000b09067c12 */ /* 0x000fe2000f8e96f2 */
[----:B------:R-:W-:-:S04]  /*13ee0*/  IMAD.WIDE.U32 R2, R2, -0x326172a9, RZ ;  /* 0xcd9e8d5702027825 */ /* 0x000fc800078e00ff */
[----:B------:R-:W-:Y:S01]  /*13ef0*/  IMAD.WIDE.U32 R6, R6, -0x2daee0ad, RZ ;  /* 0xd2511f5306067825 */ /* 0x000fe200078e00ff */
[----:B------:R-:W-:Y:S02]  /*13f00*/  LOP3.LUT R3, R3, UR9, R8, 0x96, !PT ;  /* 0x0000000903037c12 */ /* 0x000fe4000f8e9608 */
[----:B--2---:R-:W-:Y:S01]  /*13f10*/  ISETP.GE.U32.AND P6, PT, R243, R0, PT ;  /* 0x00000000f300720c */ /* 0x004fe20003fc6070 */
[----:B------:R-:W-:Y:S01]  /*13f20*/  FADD.FTZ R5, R68, R11 ;  /* 0x0000000b44057221 */ /* 0x000fe20000010000 */
[----:B------:R-:W-:Y:S01]  /*13f30*/  LOP3.LUT R0, R7, UR8, R4, 0x96, !PT ;  /* 0x0000000807007c12 */ /* 0x000fe2000f8e9604 */
[----:B------:R-:W2:Y:S01]  /*13f40*/  MUFU.EX2 R68, R189 ;  /* 0x000000bd00447308 */ /* 0x000ea20000000800 */
[----:B------:R-:W-:-:S04]  /*13f50*/  IMAD.WIDE.U32 R8, R3, -0x2daee0ad, RZ ;  /* 0xd2511f5303087825 */ /* 0x000fc800078e00ff */
[----:B------:R-:W-:Y:S02]  /*13f60*/  IMAD.MOV.U32 R58, RZ, RZ, R15 ;  /* 0x000000ffff3a7224 */ /* 0x000fe400078e000f */
[----:B------:R-:W-:Y:S01]  /*13f70*/  FADD.FTZ R15, R40, R5 ;  /* 0x00000005280f7221 */ /* 0x000fe20000010000 */
[----:B------:R-:W-:Y:S01]  /*13f80*/  LOP3.LUT R3, R9, UR6, R6, 0x96, !PT ;  /* 0x0000000609037c12 */ /* 0x000fe2000f8e9606 */
[----:B------:R-:W-:-:S05]  /*13f90*/  IMAD.WIDE.U32 R4, R0, -0x326172a9, RZ ;  /* 0xcd9e8d5700047825 */ /* 0x000fca00078e00ff */
[----:B------:R-:W-:Y:S01]  /*13fa0*/  LOP3.LUT R6, R5, UR7, R2, 0x96, !PT ;  /* 0x0000000705067c12 */ /* 0x000fe2000f8e9602 */
[----:B------:R-:W-:Y:S01]  /*13fb0*/  IMAD.WIDE.U32 R2, R3, -0x326172a9, RZ ;  /* 0xcd9e8d5703027825 */ /* 0x000fe200078e00ff */
[----:B------:R-:W-:Y:S01]  /*13fc0*/  MUFU.EX2 R10, R192 ;  /* 0x000000c0000a7308 */ /* 0x000fe20000000800 */
[----:B--2---:R-:W-:-:S03]  /*13fd0*/  F2FP.PACK_AB R5, R68, R99 ;  /* 0x000000634405723e */ /* 0x004fc600000000ff */
[----:B------:R-:W-:-:S04]  /*13fe0*/  LOP3.LUT R0, R3, UR15, R4, 0x96, !PT ;  /* 0x0000000f03007c12 */ /* 0x000fc8000f8e9604 */
[----:B------:R-:W2:Y:S01]  /*13ff0*/  MUFU.EX2 R192, R195 ;  /* 0x000000c300c07308 */ /* 0x000ea20000000800 */
[----:B------:R-:W-:Y:S02]  /*14000*/  LOP3.LUT R4, R0, 0xffff, RZ, 0xc0, !PT ;  /* 0x0000ffff00047812 */ /* 0x000fe400078ec0ff */
[C---:B------:R-:W-:Y:S02]  /*14010*/  PRMT R178, R5.reuse, 0x7610, R178 ;  /* 0x0000761005b27816 */ /* 0x040fe400000000b2 */
[----:B------:R-:W-:Y:S02]  /*14020*/  SHF.R.U32.HI R4, RZ, 0x8, R4 ;  /* 0x00000008ff047819 */ /* 0x000fe40000011604 */
[----:B------:R-:W-:Y:S01]  /*14030*/  PRMT R177, R5, 0x7632, R177 ;  /* 0x0000763205b17816 */ /* 0x000fe200000000b1 */
[----:B------:R-:W-:Y:S01]  /*14040*/  @!P5 HADD2 R12, -R178.H0_H0, -RZ.H0_H0 ;  /* 0xa00000ffb20cd230 */ /* 0x000fe20000000900 */
[----:B------:R-:W-:Y:S02]  /*14050*/  LOP3.LUT R4, R4, 0xffff, RZ, 0xc0, !PT ;  /* 0x0000ffff04047812 */ /* 0x000fe400078ec0ff */
[----:B------:R-:W-:Y:S01]  /*14060*/  PRMT R40, R178, 0x5410, R177 ;  /* 0x00005410b2287816 */ /* 0x000fe200000000b1 */
[----:B------:R-:W-:Y:S01]  /*14070*/  @!P6 HADD2 R22, -R177.H0_H0, -RZ.H0_H0 ;  /* 0xa00000ffb116e230 */ /* 0x000fe20000000900 */
[----:B------:R-:W-:-:S02]  /*14080*/  @!P5 PRMT R178, R12, 0x5410, RZ ;  /* 0x000054100cb2d816 */ /* 0x000fc400000000ff */
[----:B------:R-:W-:Y:S02]  /*14090*/  ISETP.GE.U32.AND P5, PT, R243, R4, PT ;  /* 0x00000004f300720c */ /* 0x000fe40003fa6070 */
[----:B--2---:R-:W-:Y:S02]  /*140a0*/  F2FP.PACK_AB R5, R192, R98 ;  /* 0x00000062c005723e */ /* 0x004fe400000000ff */
[----:B------:R-:W-:Y:S02]  /*140b0*/  LOP3.LUT R4, R0, 0xff, RZ, 0xc0, !PT ;  /* 0x000000ff00047812 */ /* 0x000fe400078ec0ff */
[----:B------:R-:W-:Y:S02]  /*140c0*/  @!P6 PRMT R177, R22, 0x5410, RZ ;  /* 0x0000541016b1e816 */ /* 0x000fe400000000ff */
[----:B------:R-:W-:Y:S02]  /*140d0*/  PRMT R175, R5, 0x7632, R175 ;  /* 0x0000763205af7816 */ /* 0x000fe400000000af */
[----:B------:R-:W-:-:S02]  /*140e0*/  ISETP.GE.U32.AND P6, PT, R243, R4, PT ;  /* 0x00000004f300720c */ /* 0x000fc40003fc6070 */
[--C-:B------:R-:W-:Y:S02]  /*140f0*/  SHF.R.U32.HI R4, RZ, 0x18, R0.reuse ;  /* 0x00000018ff047819 */ /* 0x100fe40000011600 */
[----:B------:R-:W-:Y:S01]  /*14100*/  SHF.R.U32.HI R0, RZ, 0x10, R0 ;  /* 0x00000010ff007819 */ /* 0x000fe20000011600 */
[----:B------:R-:W-:Y:S01]  /*14110*/  @!P4 HADD2 R23, -R175.H0_H0, -RZ.H0_H0 ;  /* 0xa00000ffaf17c230 */ /* 0x000fe20000000900 */
[----:B------:R-:W-:Y:S02]  /*14120*/  PRMT R176, R5, 0x7610, R176 ;  /* 0x0000761005b07816 */ /* 0x000fe400000000b0 */
[----:B------:R-:W-:Y:S01]  /*14130*/  F2FP.PACK_AB R7, R10, R69 ;  /* 0x000000450a07723e */ /* 0x000fe200000000ff */
[----:B------:R-:W-:Y:S01]  /*14140*/  IMAD.MOV.U32 R69, RZ, RZ, R41 ;  /* 0x000000ffff457224 */ /* 0x000fe200078e0029 */
[----:B------:R-:W-:Y:S02]  /*14150*/  LOP3.LUT R0, R0, 0xff, RZ, 0xc0, !PT ;  /* 0x000000ff00007812 */ /* 0x000fe400078ec0ff */
[----:B------:R-:W-:-:S02]  /*14160*/  PRMT R41, R176, 0x5410, R175 ;  /* 0x00005410b0297816 */ /* 0x000fc400000000af */
[----:B------:R-:W-:Y:S02]  /*14170*/  @!P4 PRMT R175, R23, 0x5410, RZ ;  /* 0x0000541017afc816 */ /* 0x000fe400000000ff */
[----:B------:R-:W-:Y:S01]  /*14180*/  ISETP.GE.U32.AND P4, PT, R243, R0, PT ;  /* 0x00000000f300720c */ /* 0x000fe20003f86070 */
[----:B------:R-:W-:Y:S01]  /*14190*/  @!P1 HADD2 R19, -R176.H0_H0, -RZ.H0_H0 ;  /* 0xa00000ffb0139230 */ /* 0x000fe20000000900 */
[----:B------:R-:W-:Y:S01]  /*141a0*/  PRMT R9, R7, 0x7632, R9 ;  /* 0x0000763207097816 */ /* 0x000fe20000000009 */
[----:B------:R-:W-:Y:S01]  /*141b0*/  IMAD.MOV.U32 R59, RZ, RZ, R20 ;  /* 0x000000ffff3b7224 */ /* 0x000fe200078e0014 */
[----:B------:R-:W-:Y:S01]  /*141c0*/  PRMT R12, R193, 0x7610, R12 ;  /* 0x00007610c10c7816 */ /* 0x000fe2000000000c */
[----:B------:R-:W-:Y:S01]  /*141d0*/  FADD.FTZ R20, R10, R48 ;  /* 0x000000300a147221 */ /* 0x000fe20000010000 */
[----:B------:R-:W-:Y:S01]  /*141e0*/  PRMT R10, R7, 0x7610, R10 ;  /* 0x00007610070a7816 */ /* 0x000fe2000000000a */
[----:B------:R-:W-:Y:S01]  /*141f0*/  @!P5 HADD2 R38, -R9.H0_H0, -RZ.H0_H0 ;  /* 0xa00000ff0926d230 */ /* 0x000fe20000000900 */
[----:B------:R-:W-:-:S02]  /*14200*/  @!P1 PRMT R176, R19, 0x5410, RZ ;  /* 0x0000541013b09816 */ /* 0x000fc400000000ff */
[----:B------:R-:W-:Y:S02]  /*14210*/  ISETP.GE.U32.AND P1, PT, R243, R4, PT ;  /* 0x00000004f300720c */ /* 0x000fe40003f26070 */
[----:B------:R-:W-:Y:S01]  /*14220*/  PRMT R11, R193, 0x7632, R11 ;  /* 0x00007632c10b7816 */ /* 0x000fe2000000000b */
[----:B------:R-:W-:Y:S01]  /*14230*/  @!P4 HADD2 R37, -R12.H0_H0, -RZ.H0_H0 ;  /* 0xa00000ff0c25c230 */ /* 0x000fe20000000900 */
[----:B------:R-:W-:Y:S02]  /*14240*/  PRMT R45, R10, 0x5410, R9 ;  /* 0x000054100a2d7816 */ /* 0x000fe40000000009 */
[----:B------:R-:W-:Y:S01]  /*14250*/  LOP3.LUT R0, R2, 0xff, RZ, 0xc0, !PT ;  /* 0x000000ff02007812 */ /* 0x000fe200078ec0ff */
[----:B------:R-:W2:Y:S01]  /*14260*/  MUFU.EX2 R4, R197 ;  /* 0x000000c500047308 */ /* 0x000ea20000000800 */
[----:B------:R-:W-:-:S07]  /*14270*/  @!P5 PRMT R9, R38, 0x5410, RZ ;  /* 0x000054102609d816 */ /* 0x000fce00000000ff */
[----:B------:R-:W3:Y:S01]  /*14280*/  MUFU.EX2 R5, R198 ;  /* 0x000000c600057308 */ /* 0x000ee20000000800 */
[----:B------:R-:W-:Y:S01]  /*14290*/  PRMT R38, R12, 0x5410, R11 ;  /* 0x000054100c267816 */ /* 0x000fe2000000000b */
[----:B------:R-:W-:Y:S01]  /*142a0*/  @!P6 HADD2 R27, -R10.H0_H0, -RZ.H0_H0 ;  /* 0xa00000ff0a1be230 */ /* 0x000fe20000000900 */
[----:B------:R-:W-:Y:S01]  /*142b0*/  @!P4 PRMT R12, R37, 0x5410, RZ ;  /* 0x00005410250cc816 */ /* 0x000fe200000000ff */
[----:B------:R-:W-:Y:S01]  /*142c0*/  IMAD.MOV.U32 R242, RZ, RZ, R239 ;  /* 0x000000fffff27224 */ /* 0x000fe200078e00ef */
[----:B------:R-:W-:Y:S01]  /*142d0*/  ISETP.GE.U32.AND P4, PT, R243, R0, PT ;  /* 0x00000000f300720c */ /* 0x000fe20003f86070 */
[----:B------:R-:W4:Y:S01]  /*142e0*/  LDL R193, [R1+0xd4] ;  /* 0x0000d40001c17983 */ /* 0x000f220000100800 */
[----:B------:R-:W-:Y:S02]  /*142f0*/  LOP3.LUT R0, R2, 0xffff, RZ, 0xc0, !PT ;  /* 0x0000ffff02007812 */ /* 0x000fe400078ec0ff */
[--C-:B------:R-:W-:Y:S02]  /*14300*/  SHF.R.U32.HI R3, RZ, 0x10, R2.reuse ;  /* 0x00000010ff037819 */ /* 0x100fe40000011602 */
[----:B------:R-:W-:-:S02]  /*14310*/  SHF.R.U32.HI R2, RZ, 0x18, R2 ;  /* 0x00000018ff027819 */ /* 0x000fc40000011602 */
[----:B------:R-:W-:Y:S01]  /*14320*/  SHF.R.U32.HI R0, RZ, 0x8, R0 ;  /* 0x00000008ff007819 */ /* 0x000fe20000011600 */
[----:B------:R-:W-:Y:S01]  /*14330*/  @!P1 HADD2 R36, -R11.H0_H0, -RZ.H0_H0 ;  /* 0xa00000ff0b249230 */ /* 0x000fe20000000900 */
[----:B------:R-:W-:Y:S02]  /*14340*/  ISETP.GE.U32.AND P5, PT, R243, R2, PT ;  /* 0x00000002f300720c */ /* 0x000fe40003fa6070 */
[----:B------:R-:W-:Y:S02]  /*14350*/  LOP3.LUT R2, R3, 0xff, RZ, 0xc0, !PT ;  /* 0x000000ff03027812 */ /* 0x000fe400078ec0ff */
[----:B------:R-:W-:Y:S02]  /*14360*/  LOP3.LUT R0, R0, 0xffff, RZ, 0xc0, !PT ;  /* 0x0000ffff00007812 */ /* 0x000fe400078ec0ff */
[----:B------:R-:W-:Y:S02]  /*14370*/  @!P6 PRMT R10, R27, 0x5410, RZ ;  /* 0x000054101b0ae816 */ /* 0x000fe400000000ff */
[----:B------:R-:W-:-:S02]  /*14380*/  @!P1 PRMT R11, R36, 0x5410, RZ ;  /* 0x00005410240b9816 */ /* 0x000fc400000000ff */
[C---:B------:R-:W-:Y:S01]  /*14390*/  ISETP.GE.U32.AND P1, PT, R243.reuse, R2, PT ;  /* 0x00000002f300720c */ /* 0x040fe20003f26070 */
[----:B------:R-:W-:Y:S01]  /*143a0*/  IMAD.WIDE.U32 R2, R6, -0x2daee0ad, RZ ;  /* 0xd2511f5306027825 */ /* 0x000fe200078e00ff */
[----:B------:R-:W-:-:S03]  /*143b0*/  ISETP.GE.U32.AND P6, PT, R243, R0, PT ;  /* 0x00000000f300720c */ /* 0x000fc60003fc6070 */
[----:B--2---:R-:W-:Y:S01]  /*143c0*/  FADD.FTZ R0, R4, R20 ;  /* 0x0000001404007221 */ /* 0x004fe20000010000 */
[----:B---3--:R-:W-:-:S03]  /*143d0*/  F2FP.PACK_AB R4, R5, R4 ;  /* 0x000000040504723e */ /* 0x008fc600000000ff */
[----:B------:R-:W-:Y:S01]  /*143e0*/  FADD.FTZ R7, R5, R0 ;  /* 0x0000000005077221 */ /* 0x000fe20000010000 */
[----:B------:R-:W-:Y:S02]  /*143f0*/  LOP3.LUT R0, R3, UR16, R8, 0x96, !PT ;  /* 0x0000001003007c12 */ /* 0x000fe4000f8e9608 */
[C---:B------:R-:W-:Y:S02]  /*14400*/  PRMT R174, R4.reuse, 0x7610, R174 ;  /* 0x0000761004ae7816 */ /* 0x040fe400000000ae */
[----:B------:R-:W-:Y:S02]  /*14410*/  PRMT R173, R4, 0x7632, R173 ;  /* 0x0000763204ad7816 */ /* 0x000fe400000000ad */
[----:B------:R-:W-:Y:S01]  /*14420*/  SHF.R.U32.HI R4, RZ, 0x10, R0 ;  /* 0x00000010ff047819 */ /* 0x000fe20000011600 */
[----:B------:R-:W-:Y:S01]  /*14430*/  @!P4 HADD2 R39, -R174.H0_H0, -RZ.H0_H0 ;  /* 0xa00000ffae27c230 */ /* 0x000fe20000000900 */
[----:B------:R-:W2:Y:S02]  /*14440*/  MUFU.EX2 R8, R215 ;  /* 0x000000d700087308 */ /* 0x000ea40000000800 */
[----:B------:R-:W-:Y:S01]  /*14450*/  LOP3.LUT R4, R4, 0xff, RZ, 0xc0, !PT ;  /* 0x000000ff04047812 */ /* 0x000fe200078ec0ff */
[----:B------:R-:W-:Y:S01]  /*14460*/  @!P6 HADD2 R42, -R173.H0_H0, -RZ.H0_H0 ;  /* 0xa00000ffad2ae230 */ /* 0x000fe20000000900 */
[----:B------:R-:W-:-:S02]  /*14470*/  PRMT R37, R174, 0x5410, R173 ;  /* 0x00005410ae257816 */ /* 0x000fc400000000ad */
[----:B------:R-:W-:Y:S02]  /*14480*/  @!P4 PRMT R174, R39, 0x5410, RZ ;  /* 0x0000541027aec816 */ /* 0x000fe400000000ff */
[C---:B------:R-:W-:Y:S02]  /*14490*/  ISETP.GE.U32.AND P4, PT, R243.reuse, R4, PT ;  /* 0x00000004f300720c */ /* 0x040fe40003f86070 */
[----:B------:R-:W-:Y:S01]  /*144a0*/  LOP3.LUT R4, R0, 0xff, RZ, 0xc0, !PT ;  /* 0x000000ff00047812 */ /* 0x000fe200078ec0ff */
[----:B------:R-:W-:Y:S01]  /*144b0*/  MUFU.EX2 R6, R199 ;  /* 0x000000c700067308 */ /* 0x000fe20000000800 */
[----:B------:R-:W-:Y:S02]  /*144c0*/  @!P6 PRMT R173, R42, 0x5410, RZ ;  /* 0x000054102aade816 */ /* 0x000fe400000000ff */
[----:B------:R-:W-:Y:S01]  /*144d0*/  ISETP.GE.U32.AND P6, PT, R243, R4, PT ;  /* 0x00000004f300720c */ /* 0x000fe20003fc6070 */
[----:B------:R-:W-:Y:S01]  /*144e0*/  @!P1 HADD2 R43, -R172.H0_H0, -RZ.H0_H0 ;  /* 0xa00000ffac2b9230 */ /* 0x000fe20000000900 */
[----:B------:R-:W-:-:S03]  /*144f0*/  SHF.R.U32.HI R4, RZ, 0x18, R0 ;  /* 0x00000018ff047819 */ /* 0x000fc60000011600 */
[----:B------:R-:W3:Y:S01]  /*14500*/  MUFU.EX2 R239, R213 ;  /* 0x000000d500ef7308 */ /* 0x000ee20000000800 */
[----:B------:R-:W-:Y:S02]  /*14510*/  LOP3.LUT R0, R0, 0xffff, RZ, 0xc0, !PT ;  /* 0x0000ffff00007812 */ /* 0x000fe400078ec0ff */
[----:B------:R-:W-:Y:S02]  /*14520*/  PRMT R36, R172, 0x5410, R135 ;  /* 0x00005410ac247816 */ /* 0x000fe40000000087 */
[----:B------:R-:W-:Y:S01]  /*14530*/  SHF.R.U32.HI R0, RZ, 0x8, R0 ;  /* 0x00000008ff007819 */ /* 0x000fe20000011600 */
[----:B------:R-:W-:Y:S01]  /*14540*/  @!P5 HADD2 R44, -R135.H0_H0, -RZ.H0_H0 ;  /* 0xa00000ff872cd230 */ /* 0x000fe20000000900 */
[----:B------:R-:W-:Y:S02]  /*14550*/  @!P1 PRMT R172, R43, 0x5410, RZ ;  /* 0x000054102bac9816 */ /* 0x000fe400000000ff */
[----:B------:R-:W-:Y:S02]  /*14560*/  ISETP.GE.U32.AND P1, PT, R243, R4, PT ;  /* 0x00000004f300720c */ /* 0x000fe40003f26070 */
[----:B--2---:R-:W-:-:S02]  /*14570*/  F2FP.PACK_AB R4, R252, R8 ;  /* 0x00000008fc04723e */ /* 0x004fc400000000ff */
[----:B------:R-:W-:Y:S02]  /*14580*/  LOP3.LUT R0, R0, 0xffff, RZ, 0xc0, !PT ;  /* 0x0000ffff00007812 */ /* 0x000fe400078ec0ff */
[----:B------:R-:W-:Y:S02]  /*14590*/  @!P5 PRMT R135, R44, 0x5410, RZ ;  /* 0x000054102c87d816 */ /* 0x000fe400000000ff */
[C---:B------:R-:W-:Y:S02]  /*145a0*/  PRMT R134, R4.reuse, 0x7610, R134 ;  /* 0x0000761004867816 */ /* 0x040fe40000000086 */
[----:B------:R-:W-:Y:S02]  /*145b0*/  ISETP.GE.U32.AND P5, PT, R243, R0, PT ;  /* 0x00000000f300720c */ /* 0x000fe40003fa6070 */
[----:B---3--:R-:W-:Y:S01]  /*145c0*/  F2FP.PACK_AB R0, R239, R6 ;  /* 0x00000006ef00723e */ /* 0x008fe200000000ff */
[----:B------:R-:W-:Y:S01]  /*145d0*/  @!P6 HADD2 R53, -R134.H0_H0, -RZ.H0_H0 ;  /* 0xa00000ff8635e230 */ /* 0x000fe20000000900 */
[----:B------:R-:W-:-:S02]  /*145e0*/  PRMT R133, R4, 0x7632, R133 ;  /* 0x0000763204857816 */ /* 0x000fc40000000085 */
[C---:B------:R-:W-:Y:S02]  /*145f0*/  PRMT R132, R0.reuse, 0x7610, R132 ;  /* 0x0000761000847816 */ /* 0x040fe40000000084 */
[----:B------:R-:W-:Y:S01]  /*14600*/  PRMT R29, R0, 0x7632, R29 ;  /* 0x00007632001d7816 */ /* 0x000fe2000000001d */
[----:B------:R-:W-:Y:S01]  /*14610*/  FADD.FTZ R5, R67, R64 ;  /* 0x0000004043057221 */ /* 0x000fe20000010000 */
[----:B------:R-:W-:Y:S02]  /*14620*/  LOP3.LUT R0, R2, 0xff, RZ, 0xc0, !PT ;  /* 0x000000ff02007812 */ /* 0x000fe400078ec0ff */
[----:B------:R-:W-:Y:S02]  /*14630*/  PRMT R64, R134, 0x5410, R133 ;  /* 0x0000541086407816 */ /* 0x000fe40000000085 */
[----:B------:R-:W-:Y:S02]  /*14640*/  @!P6 PRMT R134, R53, 0x5410, RZ ;  /* 0x000054103586e816 */ /* 0x000fe400000000ff */
[----:B------:R-:W-:-:S02]  /*14650*/  ISETP.GE.U32.AND P6, PT, R243, R0, PT ;  /* 0x00000000f300720c */ /* 0x000fc40003fc6070 */
[--C-:B------:R-:W-:Y:S01]  /*14660*/  SHF.R.U32.HI R0, RZ, 0x10, R2.reuse ;  /* 0x00000010ff007819 */ /* 0x100fe20000011602 */
[----:B------:R-:W-:Y:S01]  /*14670*/  @!P4 HADD2 R51, -R132.H0_H0, -RZ.H0_H0 ;  /* 0xa00000ff8433c230 */ /* 0x000fe20000000900 */
[----:B------:R-:W-:Y:S02]  /*14680*/  LOP3.LUT R3, R2, 0xffff, RZ, 0xc0, !PT ;  /* 0x0000ffff02037812 */ /* 0x000fe400078ec0ff */
[----:B------:R-:W-:Y:S02]  /*14690*/  SHF.R.U32.HI R4, RZ, 0x18, R2 ;  /* 0x00000018ff047819 */ /* 0x000fe40000011602 */
[----:B------:R-:W-:Y:S02]  /*146a0*/  LOP3.LUT R0, R0, 0xff, RZ, 0xc0, !PT ;  /* 0x000000ff00007812 */ /* 0x000fe400078ec0ff */
[----:B------:R-:W-:Y:S01]  /*146b0*/  SHF.R.U32.HI R2, RZ, 0x8, R3 ;  /* 0x00000008ff027819 */ /* 0x000fe20000011603 */
[----:B------:R-:W-:Y:S01]  /*146c0*/  @!P5 HADD2 R52, -R133.H0_H0, -RZ.H0_H0 ;  /* 0xa00000ff8534d230 */ /* 0x000fe20000000900 */
[----:B------:R-:W-:Y:S01]  /*146d0*/  PRMT R49, R132, 0x5410, R29 ;  /* 0x0000541084317816 */ /* 0x000fe2000000001d */
[----:B------:R-:W-:Y:S01]  /*146e0*/  @!P1 HADD2 R50, -R29.H0_H0, -RZ.H0_H0 ;  /* 0xa00000ff1d329230 */ /* 0x000fe20000000900 */
[----:B------:R-:W-:-:S02]  /*146f0*/  @!P4 PRMT R132, R51, 0x5410, RZ ;  /* 0x000054103384c816 */ /* 0x000fc400000000ff */
[C---:B------:R-:W-:Y:S02]  /*14700*/  ISETP.GE.U32.AND P4, PT, R243.reuse, R0, PT ;  /* 0x00000000f300720c */ /* 0x040fe40003f86070 */
[----:B------:R-:W-:Y:S02]  /*14710*/  LOP3.LUT R0, R2, 0xffff, RZ, 0xc0, !PT ;  /* 0x0000ffff02007812 */ /* 0x000fe400078ec0ff */
[----:B------:R-:W-:Y:S02]  /*14720*/  @!P5 PRMT R133, R52, 0x5410, RZ ;  /* 0x000054103485d816 */ /* 0x000fe400000000ff */
[----:B------:R-:W-:Y:S02]  /*14730*/  @!P1 PRMT R29, R50, 0x5410, RZ ;  /* 0x00005410321d9816 */ /* 0x000fe400000000ff */
[C---:B------:R-:W-:Y:S02]  /*14740*/  ISETP.GE.U32.AND P1, PT, R243.reuse, R4, PT ;  /* 0x00000004f300720c */ /* 0x040fe40003f26070 */
[----:B------:R-:W-:-:S02]  /*14750*/  ISETP.GE.U32.AND P5, PT, R243, R0, PT ;  /* 0x00000000f300720c */ /* 0x000fc40003fa6070 */
[----:B-1----:R-:W-:Y:S02]  /*14760*/  PRMT R21, R243, 0x7054, R243 ;  /* 0x00007054f3157816 */ /* 0x002fe400000000f3 */
[----:B------:R-:W2:Y:S01]  /*14770*/  LDL R243, [R1+0xbc] ;  /* 0x0000bc0001f37983 */ /* 0x000ea20000100800 */
[----:B------:R-:W-:Y:S02]  /*14780*/  IMAD.MOV.U32 R63, RZ, RZ, R92 ;  /* 0x000000ffff3f7224 */ /* 0x000fe400078e005c */
[----:B------:R-:W-:Y:S02]  /*14790*/  IMAD.MOV.U32 R189, RZ, RZ, R241 ;  /* 0x000000ffffbd7224 */ /* 0x000fe400078e00f1 */
[----:B------:R-:W-:Y:S01]  /*147a0*/  IMAD.MOV.U32 R92, RZ, RZ, R240 ;  /* 0x000000ffff5c7224 */ /* 0x000fe200078e00f0 */
[----:B------:R-:W-:Y:S01]  /*147b0*/  MUFU.EX2 R241, R220 ;  /* 0x000000dc00f17308 */ /* 0x000fe20000000800 */
[----:B------:R-:W-:Y:S02]  /*147c0*/  IMAD.MOV.U32 R194, RZ, RZ, R244 ;  /* 0x000000ffffc27224 */ /* 0x000fe400078e00f4 */
[----:B------:R-:W-:-:S05]  /*147d0*/  IMAD.MOV.U32 R195, RZ, RZ, R245 ;  /* 0x000000ffffc37224 */ /* 0x000fca00078e00f5 */
[----:B------:R-:W1:Y:S08]  /*147e0*/  MUFU.EX2 R245, R219 ;  /* 0x000000db00f57308 */ /* 0x000e700000000800 */
[----:B------:R-:W-:Y:S08]  /*147f0*/  MUFU.EX2 R240, R217 ;  /* 0x000000d900f07308 */ /* 0x000ff00000000800 */
[----:B------:R-:W3:Y:S01]  /*14800*/  MUFU.EX2 R244, R218 ;  /* 0x000000da00f47308 */ /* 0x000ee20000000800 */
[----:B------:R-:W-:Y:S01]  /*14810*/  UIADD3 UR34, UR33, -0x4498517b, URZ ;  /* 0xbb67ae8521227890 */ /* 0x000fe2000fffe03f */
[----:B-1----:R-:W-:Y:S01]  /*14820*/  F2FP.PACK_AB R2, R241, R245 ;  /* 0x000000f5f102723e */ /* 0x002fe200000000ff */
[----:B------:R-:W-:-:S03]  /*14830*/  IMAD.MOV.U32 R95, RZ, RZ, R76 ;  /* 0x000000ffff5f7224 */ /* 0x000fc600078e004c */
[C---:B------:R-:W-:Y:S02]  /*14840*/  PRMT R28, R2.reuse, 0x7610, R28 ;  /* 0x00007610021c7816 */ /* 0x040fe4000000001c */
[----:B------:R-:W-:Y:S02]  /*14850*/  PRMT R27, R2, 0x7632, R27 ;  /* 0x00007632021b7816 */ /* 0x000fe4000000001b */
[----:B------:R-:W-:Y:S02]  /*14860*/  LOP3.LUT R2, R195, UR34, R246, 0x96, !PT ;  /* 0x00000022c3027c12 */ /* 0x000fe4000f8e96f6 */
[----:B---3--:R-:W-:Y:S01]  /*14870*/  F2FP.PACK_AB R0, R244, R240 ;  /* 0x000000f0f400723e */ /* 0x008fe200000000ff */
[----:B------:R-:W-:-:S03]  /*14880*/  IMAD.MOV.U32 R76, RZ, RZ, R96 ;  /* 0x000000ffff4c7224 */ /* 0x000fc600078e0060 */
[C---:B------:R-:W-:Y:S01]  /*14890*/  PRMT R26, R0.reuse, 0x7632, R26 ;  /* 0x00007632001a7816 */ /* 0x040fe2000000001a */
[----:B------:R-:W-:Y:S01]  /*148a0*/  @!P4 HADD2 R55, -R0.H0_H0, -RZ.H0_H0 ;  /* 0xa00000ff0037c230 */ /* 0x000fe20000000900 */
[C---:B------:R-:W-:Y:S02]  /*148b0*/  @P4 PRMT R187, R0.reuse, 0x7610, R187 ;  /* 0x0000761000bb4816 */ /* 0x040fe400000000bb */
[----:B------:R-:W-:Y:S01]  /*148c0*/  PRMT R96, R0, 0x5410, R26 ;  /* 0x0000541000607816 */ /* 0x000fe2000000001a */
[----:B------:R-:W-:Y:S01]  /*148d0*/  IMAD.MOV.U32 R79, RZ, RZ, R188 ;  /* 0x000000ffff4f7224 */ /* 0x000fe200078e00bc */
[----:B------:R-:W-:Y:S01]  /*148e0*/  LOP3.LUT R0, R17, UR12, R194, 0x96, !PT ;  /* 0x0000000c11007c12 */ /* 0x000fe2000f8e96c2 */
[----:B------:R-:W-:-:S04]  /*148f0*/  IMAD.WIDE.U32 R2, R2, -0x326172a9, RZ ;  /* 0xcd9e8d5702027825 */ /* 0x000fc800078e00ff */
[----:B------:R-:W-:Y:S02]  /*14900*/  IMAD.MOV.U32 R62, RZ, RZ, R77 ;  /* 0x000000ffff3e7224 */ /* 0x000fe400078e004d */
[----:B------:R-:W-:Y:S02]  /*14910*/  IMAD.MOV.U32 R188, RZ, RZ, R130 ;  /* 0x000000ffffbc7224 */ /* 0x000fe400078e0082 */
[----:B------:R-:W-:Y:S02]  /*14920*/  IMAD.MOV.U32 R77, RZ, RZ, R235 ;  /* 0x000000ffff4d7224 */ /* 0x000fe400078e00eb */
[----:B------:R-:W-:Y:S02]  /*14930*/  IMAD.MOV.U32 R130, RZ, RZ, R238 ;  /* 0x000000ffff827224 */ /* 0x000fe400078e00ee */
[----:B------:R-:W-:Y:S02]  /*14940*/  FADD.FTZ R238, R8, R7 ;  /* 0x0000000708ee7221 */ /* 0x000fe40000010000 */
[----:B------:R-:W-:Y:S01]  /*14950*/  FADD.FTZ R235, R6, R221 ;  /* 0x000000dd06eb7221 */ /* 0x000fe20000010000 */
[----:B------:R-:W-:Y:S01]  /*14960*/  LOP3.LUT R3, R3, UR13, R222, 0x96, !PT ;  /* 0x0000000d03037c12 */ /* 0x000fe2000f8e96de */
[----:B------:R-:W-:-:S05]  /*14970*/  IMAD.WIDE.U32 R6, R0, -0x326172a9, RZ ;  /* 0xcd9e8d5700067825 */ /* 0x000fca00078e00ff */
[----:B------:R-:W-:Y:S01]  /*14980*/  LOP3.LUT R0, R7, UR11, R2, 0x96, !PT ;  /* 0x0000000b07007c12 */ /* 0x000fe2000f8e9602 */
[----:B------:R-:W-:-:S04]  /*14990*/  IMAD.WIDE.U32 R2, R3, -0x2daee0ad, RZ ;  /* 0xd2511f5303027825 */ /* 0x000fc800078e00ff */
        /* <DEDUP_REMOVED lines=8> */
[----:B------:R-:W-:-:S05]  /*14a20*/  IMAD.WIDE.U32 R4, R5, -0x326172a9, RZ ;  /* 0xcd9e8d5705047825 */ /* 0x000fca00078e00ff */
[----:B------:R-:W-:Y:S01]  /*14a30*/  LOP3.LUT R5, R5, UR7, R2, 0x96, !PT ;  /* 0x0000000705057c12 */ /* 0x000fe2000f8e9602 */
[----:B------:R-:W-:-:S05]  /*14a40*/  IMAD.WIDE.U32 R2, R3, -0x326172a9, RZ ;  /* 0xcd9e8d5703027825 */ /* 0x000fca00078e00ff */
[----:B------:R-:W-:Y:S02]  /*14a50*/  LOP3.LUT R0, R3, UR15, R4, 0x96, !PT ;  /* 0x0000000f03007c12 */ /* 0x000fe4000f8e9604 */
[----:B------:R-:W-:-:S04]  /*14a60*/  LOP3.LUT R3, R2, 0xffff, RZ, 0xc0, !PT ;  /* 0x0000ffff02037812 */ /* 0x000fc800078ec0ff */
[----:B------:R-:W-:Y:S02]  /*14a70*/  SHF.R.U32.HI R4, RZ, 0x8, R3 ;  /* 0x00000008ff047819 */ /* 0x000fe40000011603 */
[----:B------:R-:W-:Y:S01]  /*14a80*/  LOP3.LUT R3, R2, 0xff, RZ, 0xc0, !PT ;  /* 0x000000ff02037812 */ /* 0x000fe200078ec0ff */
[----:B------:R-:W-:-:S03]  /*14a90*/  FADD.FTZ R19, R65, R15 ;  /* 0x0000000f41137221 */ /* 0x000fc60000010000 */
        /* <DEDUP_REMOVED lines=8> */
[--C-:B------:R-:W-:Y:S02]  /*14b20*/  SHF.R.U32.HI R4, RZ, 0x10, R0.reuse ;  /* 0x00000010ff047819 */ /* 0x100fe40000011600 */
[----:B------:R-:W-:Y:S01]  /*14b30*/  PRMT R8, R2, 0x5410, R3 ;  /* 0x0000541002087816 */ /* 0x000fe20000000003 */
[----:B------:R-:W-:Y:S01]  /*14b40*/  IMAD.WIDE.U32 R2, R5, -0x2daee0ad, RZ ;  /* 0xd2511f5305027825 */ /* 0x000fe200078e00ff */
[----:B------:R-:W-:Y:S02]  /*14b50*/  SHF.R.U32.HI R5, RZ, 0x18, R0 ;  /* 0x00000018ff057819 */ /* 0x000fe40000011600 */
[----:B------:R-:W-:-:S02]  /*14b60*/  LOP3.LUT R4, R4, 0xff, RZ, 0xc0, !PT ;  /* 0x000000ff04047812 */ /* 0x000fc400078ec0ff */
        /* <DEDUP_REMOVED lines=17> */
[----:B------:R-:W-:Y:S01]  /*14c80*/  PRMT R14, R0, 0x5410, R2 ;  /* 0x00005410000e7816 */ /* 0x000fe20000000002 */
[--C-:B------:R-:W-:Y:S01]  /*14c90*/  HSET2.LE.AND R0, R8, R21.reuse, PT ;  /* 0x0000001508007233 */ /* 0x100fe20003803000 */
[----:B------:R-:W-:Y:S04]  /*14ca0*/  STG.E.U16 [R34.64+-0xc0], R18 ;  /* 0xffff401222007986 */ /* 0x000fe8000c10151c */
[----:B------:R-:W-:Y:S01]  /*14cb0*/  LOP3.LUT R8, R0, R80, RZ, 0xc0, !PT ;  /* 0x0000005000087212 */ /* 0x000fe200078ec0ff */
[----:B------:R-:W-:Y:S01]  /*14cc0*/  HSET2.LE.AND R0, R6, R21, PT ;  /* 0x0000001506007233 */ /* 0x000fe20003803000 */
[----:B------:R1:W-:Y:S01]  /*14cd0*/  STG.E.U16 [R32.64+-0xbe], R9 ;  /* 0xffff420920007986 */ /* 0x0003e2000c10151c */
[----:B------:R-:W-:Y:S02]  /*14ce0*/  IMAD.MOV.U32 R22, RZ, RZ, R69 ;  /* 0x000000ffff167224 */ /* 0x000fe400078e0045 */
[----:B------:R-:W-:-:S02]  /*14cf0*/  IMAD.MOV.U32 R69, RZ, RZ, R242 ;  /* 0x000000ffff457224 */ /* 0x000fc400078e00f2 */
[----:B------:R-:W-:Y:S01]  /*14d00*/  IMAD.MOV.U32 R23, RZ, RZ, R189 ;  /* 0x000000ffff177224 */ /* 0x000fe200078e00bd */
[--C-:B------:R-:W-:Y:S01]  /*14d10*/  HSET2.LE.AND R3, R13, R21.reuse, PT ;  /* 0x000000150d037233 */ /* 0x100fe20003803000 */
[----:B------:R-:W-:Y:S02]  /*14d20*/  IMAD.MOV.U32 R189, RZ, RZ, R190 ;  /* 0x000000ffffbd7224 */ /* 0x000fe400078e00be */
[----:B------:R-:W-:Y:S01]  /*14d30*/  IMAD.MOV.U32 R190, RZ, RZ, R130 ;  /* 0x000000ffffbe7224 */ /* 0x000fe200078e0082 */
[----:B------:R-:W-:Y:S04]  /*14d40*/  STG.E.U16 [R32.64+-0xc0], R10 ;  /* 0xffff400a20007986 */ /* 0x000fe8000c10151c */
[----:B------:R3:W-:Y:S01]  /*14d50*/  STG.E.U16 [R30.64+-0xbe], R11 ;  /* 0xffff420b1e007986 */ /* 0x0007e2000c10151c */
[----:B-1----:R-:W-:Y:S01]  /*14d60*/  LOP3.LUT R9, R0, R81, RZ, 0xc0, !PT ;  /* 0x0000005100097212 */ /* 0x002fe200078ec0ff */
[----:B------:R-:W-:-:S05]  /*14d70*/  HSET2.LE.AND R0, R4, R21, PT ;  /* 0x0000001504007233 */ /* 0x000fca0003803000 */
[----:B------:R-:W-:Y:S02]  /*14d80*/  LOP3.LUT R130, R0, R40, RZ, 0xc0, !PT ;  /* 0x0000002800827212 */ /* 0x000fe400078ec0ff */
[----:B---3--:R-:W-:Y:S01]  /*14d90*/  LOP3.LUT R11, R3, R60, RZ, 0xc0, !PT ;  /* 0x0000003c030b7212 */ /* 0x008fe200078ec0ff */
[----:B------:R-:W-:Y:S01]  /*14da0*/  HSET2.LE.AND R3, R7, R21, PT ;  /* 0x0000001507037233 */ /* 0x000fe20003803000 */
[----:B--2---:R-:W-:-:S05]  /*14db0*/  IADD3 R16, R243, 0x4, RZ ;  /* 0x00000004f3107810 */ /* 0x004fca0007ffe0ff */
[----:B------:R-:W-:-:S05]  /*14dc0*/  IMAD.WIDE.U32 R242, R16, -0x326172a9, RZ ;  /* 0xcd9e8d5710f27825 */ /* 0x000fca00078e00ff */
[----:B----4-:R-:W-:Y:S01]  /*14dd0*/  LOP3.LUT R0, R243, R193, RZ, 0x3c, !PT ;  /* 0x000000c1f3007212 */ /* 0x010fe200078e3cff */
[----:B------:R-:W-:-:S04]  /*14de0*/  IMAD.MOV.U32 R193, RZ, RZ, R68 ;  /* 0x000000ffffc17224 */ /* 0x000fc800078e0044 */
[----:B------:R-:W-:Y:S01]  /*14df0*/  IMAD.WIDE.U32 R6, R0, -0x2daee0ad, RZ ;  /* 0xd2511f5300067825 */ /* 0x000fe200078e00ff */
[----:B------:R-:W-:Y:S03]  /*14e00*/  STL [R1+0xd8], R16 ;  /* 0x0000d81001007387 */ /* 0x000fe60000100800 */
[----:B------:R-:W-:Y:S01]  /*14e10*/  IMAD.MOV.U32 R65, RZ, RZ, R193 ;  /* 0x000000ffff417224 */ /* 0x000fe200078e00c1 */
[----:B------:R-:W-:Y:S01]  /*14e20*/  STL.64 [R1], R6 ;  /* 0x0000000601007387 */ /* 0x000fe20000100a00 */
[----:B------:R-:W-:-:S03]  /*14e30*/  IMAD.MOV.U32 R193, RZ, RZ, R201 ;  /* 0x000000ffffc17224 */ /* 0x000fc600078e00c9 */
[----:B------:R-:W2:Y:S01]  /*14e40*/  LDL.LU R201, [R1+0x140] ;  /* 0x0001400001c97983 */ /* 0x000ea20000300800 */
[----:B------:R-:W-:-:S03]  /*14e50*/  IMAD.MOV.U32 R216, RZ, RZ, R203 ;  /* 0x000000ffffd87224 */ /* 0x000fc600078e00cb */
[----:B------:R-:W3:Y:S01]  /*14e60*/  LDL.LU R203, [R1+0x13c] ;  /* 0x00013c0001cb7983 */ /* 0x000ee20000300800 */
[----:B------:R-:W-:-:S03]  /*14e70*/  IMAD.MOV.U32 R199, RZ, RZ, R206 ;  /* 0x000000ffffc77224 */ /* 0x000fc600078e00ce */
[----:B------:R-:W4:Y:S01]  /*14e80*/  LDL.LU R206, [R1+0x138] ;  /* 0x0001380001ce7983 */ /* 0x000f220000300800 */
[----:B------:R-:W-:-:S03]  /*14e90*/  IMAD.MOV.U32 R196, RZ, RZ, R205 ;  /* 0x000000ffffc47224 */ /* 0x000fc600078e00cd */
[----:B------:R-:W3:Y:S01]  /*14ea0*/  LDL.LU R205, [R1+0x134] ;  /* 0x0001340001cd7983 */ /* 0x000ee20000300800 */
[--C-:B------:R-:W-:Y:S01]  /*14eb0*/  HSET2.LE.AND R2, R15, R21.reuse, PT ;  /* 0x000000150f027233 */ /* 0x100fe20003803000 */
[----:B------:R-:W-:Y:S01]  /*14ec0*/  LOP3.LUT R0, R7, UR34, R246, 0x96, !PT ;  /* 0x0000002207007c12 */ /* 0x000fe2000f8e96f6 */
[----:B------:R-:W-:Y:S01]  /*14ed0*/  IMAD.MOV.U32 R197, RZ, RZ, R192 ;  /* 0x000000ffffc57224 */ /* 0x000fe200078e00c0 */
[----:B------:R-:W-:Y:S01]  /*14ee0*/  MOV R68, R74 ;  /* 0x0000004a00447202 */ /* 0x000fe20000000f00 */
[----:B------:R-:W-:Y:S01]  /*14ef0*/  IMAD.MOV.U32 R192, RZ, RZ, R75 ;  /* 0x000000ffffc07224 */ /* 0x000fe200078e004b */
[----:B------:R-:W-:Y:S01]  /*14f00*/  LOP3.LUT R10, R2, R61, RZ, 0xc0, !PT ;  /* 0x0000003d020a7212 */ /* 0x000fe200078ec0ff */
[----:B------:R-:W-:Y:S01]  /*14f10*/  HSET2.LE.AND R2, R5, R21, PT ;  /* 0x0000001505027233 */ /* 0x000fe20003803000 */
[----:B------:R-:W-:Y:S02]  /*14f20*/  IMAD.MOV.U32 R74, RZ, RZ, R72 ;  /* 0x000000ffff4a7224 */ /* 0x000fe400078e0048 */
[----:B------:R-:W-:-:S02]  /*14f30*/  IMAD.MOV.U32 R75, RZ, RZ, R236 ;  /* 0x000000ffff4b7224 */ /* 0x000fc400078e00ec */
[----:B------:R-:W-:Y:S02]  /*14f40*/  IMAD.MOV.U32 R72, RZ, RZ, R237 ;  /* 0x000000ffff487224 */ /* 0x000fe400078e00ed */
[----:B------:R-:W-:-:S04]  /*14f50*/  IMAD.WIDE.U32 R236, R0, -0x326172a9, RZ ;  /* 0xcd9e8d5700ec7825 */ /* 0x000fc800078e00ff */
[----:B------:R-:W-:Y:S02]  /*14f60*/  IMAD.MOV.U32 R195, RZ, RZ, R188 ;  /* 0x000000ffffc37224 */ /* 0x000fe400078e00bc */
[----:B------:R-:W-:Y:S01]  /*14f70*/  IMAD.MOV.U32 R188, RZ, RZ, R129 ;  /* 0x000000ffffbc7224 */ /* 0x000fe200078e0081 */
[----:B------:R-:W-:Y:S02]  /*14f80*/  LOP3.LUT R129, R2, R46, RZ, 0xc0, !PT ;  /* 0x0000002e02817212 */ /* 0x000fe400078ec0ff */
[----:B------:R-:W-:Y:S02]  /*14f90*/  LOP3.LUT R2, R223, UR14, R242, 0x96, !PT ;  /* 0x0000000edf027c12 */ /* 0x000fe4000f8e96f2 */
[----:B------:R-:W-:Y:S01]  /*14fa0*/  LOP3.LUT R0, R237, UR13, R222, 0x96, !PT ;  /* 0x0000000ded007c12 */ /* 0x000fe2000f8e96de */
[----:B------:R1:W-:Y:S02]  /*14fb0*/  STG.E.U16 [R30.64+-0xc0], R12 ;  /* 0xffff400c1e007986 */ /* 0x0003e4000c10151c */
[----:B------:R-:W-:-:S04]  /*14fc0*/  IMAD.WIDE.U32 R4, R2, -0x2daee0ad, RZ ;  /* 0xd2511f5302047825 */ /* 0x000fc800078e00ff */
[----:B------:R-:W-:Y:S01]  /*14fd0*/  IMAD.MOV.U32 R194, RZ, RZ, R93 ;  /* 0x000000ffffc27224 */ /* 0x000fe200078e005d */
[----:B------:R-:W-:Y:S01]  /*14fe0*/  LOP3.LUT R2, R5, UR12, R6, 0x96, !PT ;  /* 0x0000000c05027c12 */ /* 0x000fe2000f8e9606 */
[----:B------:R-:W-:Y:S02]  /*14ff0*/  IMAD.MOV.U32 R93, RZ, RZ, R92 ;  /* 0x000000ffff5d7224 */ /* 0x000fe400078e005c */
[----:B------:R-:W-:Y:S01]  /*15000*/  IMAD.MOV.U32 R92, RZ, RZ, R128 ;  /* 0x000000ffff5c7224 */ /* 0x000fe200078e0080 */
[----:B------:R-:W-:Y:S01]  /*15010*/  LOP3.LUT R128, R3, R47, RZ, 0xc0, !PT ;  /* 0x0000002f03807212 */ /* 0x000fe200078ec0ff */
        /* <DEDUP_REMOVED lines=44> */
[----:B------:R-:W-:Y:S01]  /*152e0*/  IMAD.MOV.U32 R43, RZ, RZ, R212 ;  /* 0x000000ffff2b7224 */ /* 0x000fe200078e00d4 */
[----:B------:R-:W-:Y:S01]  /*152f0*/  @!P6 HADD2 R57, -R28.H0_H0, -RZ.H0_H0 ;  /* 0xa00000ff1c39e230 */ /* 0x000fe20000000900 */
[----:B------:R-:W-:Y:S01]  /*15300*/  PRMT R48, R28, 0x5410, R27 ;  /* 0x000054101c307816 */ /* 0x000fe2000000001b */
[----:B------:R-:W-:Y:S01]  /*15310*/  @!P5 HADD2 R56, -R27.H0_H0, -RZ.H0_H0 ;  /* 0xa00000ff1b38d230 */ /* 0x000fe20000000900 */
[----:B------:R1:W5:Y:S02]  /*15320*/  LDL.LU R212, [R1+0x130] ;  /* 0x0001300001d47983 */ /* 0x0003640000300800 */
[----:B------:R-:W-:Y:S01]  /*15330*/  @!P6 PRMT R28, R57, 0x5410, RZ ;  /* 0x00005410391ce816 */ /* 0x000fe200000000ff */
[----:B------:R-:W-:Y:S01]  /*15340*/  IMAD.MOV.U32 R57, RZ, RZ, R192 ;  /* 0x000000ffff397224 */ /* 0x000fe200078e00c0 */
[----:B------:R-:W-:Y:S01]  /*15350*/  @!P5 PRMT R27, R56, 0x5410, RZ ;  /* 0x00005410381bd816 */ /* 0x000fe200000000ff */
[----:B------:R-:W-:Y:S01]  /*15360*/  IMAD.MOV.U32 R192, RZ, RZ, R211 ;  /* 0x000000ffffc07224 */ /* 0x000fe200078e00d3 */
[----:B------:R-:W-:Y:S01]  /*15370*/  MOV R223, R193 ;  /* 0x000000c100df7202 */ /* 0x000fe20000000f00 */
[----:B------:R-:W-:Y:S01]  /*15380*/  IMAD.MOV.U32 R220, RZ, RZ, R216 ;  /* 0x000000ffffdc7224 */ /* 0x000fe200078e00d8 */
[----:B------:R1:W5:Y:S01]  /*15390*/  LDL.LU R211, [R1+0x12c] ;  /* 0x00012c0001d37983 */ /* 0x0003620000300800 */
[----:B------:R-:W-:-:S02]  /*153a0*/  IMAD.MOV.U32 R217, RZ, RZ, R194 ;  /* 0x000000ffffd97224 */ /* 0x000fc400078e00c2 */
[----:B------:R-:W-:Y:S02]  /*153b0*/  IMAD.MOV.U32 R56, RZ, RZ, R68 ;  /* 0x000000ffff387224 */ /* 0x000fe400078e0044 */
[----:B------:R-:W-:Y:S02]  /*153c0*/  IMAD.MOV.U32 R193, RZ, RZ, R210 ;  /* 0x000000ffffc17224 */ /* 0x000fe400078e00d2 */
[----:B------:R-:W-:Y:S01]  /*153d0*/  IMAD.MOV.U32 R216, RZ, RZ, R195 ;  /* 0x000000ffffd87224 */ /* 0x000fe200078e00c3 */
[----:B------:R1:W5:Y:S01]  /*153e0*/  LDL.LU R210, [R1+0x128] ;  /* 0x0001280001d27983 */ /* 0x0003620000300800 */
[----:B------:R-:W-:Y:S02]  /*153f0*/  IMAD.MOV.U32 R68, RZ, RZ, R95 ;  /* 0x000000ffff447224 */ /* 0x000fe400078e005f */
[----:B------:R-:W-:Y:S02]  /*15400*/  IMAD.MOV.U32 R194, RZ, RZ, R209 ;  /* 0x000000ffffc27224 */ /* 0x000fe400078e00d1 */
        /* <DEDUP_REMOVED lines=8> */
[----:B------:R-:W-:Y:S01]  /*15490*/  FADD.FTZ R213, R70, R19 ;  /* 0x0000001346d57221 */ /* 0x000fe20000010000 */
[----:B------:R1:W5:Y:S04]  /*154a0*/  LDL.LU R207, [R1+0x11c] ;  /* 0x00011c0001cf7983 */ /* 0x0003680000300800 */
[----:B--2---:R-:W2:Y:S01]  /*154b0*/  LDSM.16.MT88.4 R12, [R201+0xa000] ;  /* 0x00a00000c90c783b */ /* 0x004ea20000004200 */
[----:B------:R-:W-:-:S02]  /*154c0*/  IMAD.MOV.U32 R94, RZ, RZ, R190 ;  /* 0x000000ffff5e7224 */ /* 0x000fc400078e00be */
[----:B------:R-:W-:Y:S02]  /*154d0*/  IMAD.MOV.U32 R189, RZ, RZ, R204 ;  /* 0x000000ffffbd7224 */ /* 0x000fe400078e00cc */
[----:B------:R-:W-:Y:S01]  /*154e0*/  IMAD.MOV.U32 R70, RZ, RZ, R191 ;  /* 0x000000ffff467224 */ /* 0x000fe200078e00bf */
[----:B------:R1:W5:Y:S01]  /*154f0*/  LDL.LU R204, [R1+0x118] ;  /* 0x0001180001cc7983 */ /* 0x0003620000300800 */
[----:B------:R-:W-:Y:S02]  /*15500*/  IMAD.MOV.U32 R222, RZ, RZ, R197 ;  /* 0x000000ffffde7224 */ /* 0x000fe400078e00c5 */
[----:B------:R-:W-:Y:S01]  /*15510*/  IMAD.MOV.U32 R221, RZ, RZ, R198 ;  /* 0x000000ffffdd7224 */ /* 0x000fe200078e00c6 */
[----:B------:R-:W-:Y:S01]  /*15520*/  @!P1 HADD2 R54, -R26.H0_H0, -RZ.H0_H0 ;  /* 0xa00000ff1a369230 */ /* 0x000fe20000000900 */
[----:B------:R-:W-:Y:S01]  /*15530*/  @!P4 PRMT R187, R55, 0x5410, RZ ;  /* 0x0000541037bbc816 */ /* 0x000fe200000000ff */
[----:B----4-:R-:W-:Y:S01]  /*15540*/  LDSM.16.MT88.4 R16, [R206+0xb000] ;  /* 0x00b00000ce10783b */ /* 0x010fe20000004200 */
[-C--:B--2---:R-:W-:Y:S08]  /*15550*/  HMMA.16816.F32 R152, R8, R12.reuse, R152 ;  /* 0x0000000c0898723c */ /* 0x084ff00000001898 */
[C---:B------:R-:W-:Y:S08]  /*15560*/  HMMA.16816.F32 R168, R4.reuse, R12, R168 ;  /* 0x0000000c04a8723c */ /* 0x040ff000000018a8 */
[-C--:B------:R-:W-:Y:S08]  /*15570*/  HMMA.16816.F32 R164, R4, R14.reuse, R164 ;  /* 0x0000000e04a4723c */ /* 0x080ff000000018a4 */
[----:B------:R-:W-:Y:S01]  /*15580*/  HMMA.16816.F32 R36, R8, R14, R228 ;  /* 0x0000000e0824723c */ /* 0x000fe200000018e4 */
[----:B---3--:R-:W2:Y:S06]  /*15590*/  LDSM.16.MT88.4 R12, [R203+0xa000] ;  /* 0x00a00000cb0c783b */ /* 0x008eac0000004200 */
[----:B------:R-:W-:-:S02]  /*155a0*/  IMAD.MOV.U32 R228, RZ, RZ, R43 ;  /* 0x000000ffffe47224 */ /* 0x000fc400078e002b */
        /* <DEDUP_REMOVED lines=11> */
[-C--:B--2---:R-:W-:Y:S03]  /*15660*/  HMMA.16816.F32 R144, R8, R12.reuse, R144 ;  /* 0x0000000c0890723c */ /* 0x084fe60000001890 */
[----:B------:R1:W5:Y:S05]  /*15670*/  LDL.LU R138, [R1+0x108] ;  /* 0x00010800018a7983 */ /* 0x00036a0000300800 */
[C---:B------:R-:W-:Y:S01]  /*15680*/  HMMA.16816.F32 R160, R4.reuse, R12, R160 ;  /* 0x0000000c04a0723c */ /* 0x040fe200000018a0 */
[----:B------:R1:W5:Y:S07]  /*15690*/  LDL.LU R137, [R1+0x104] ;  /* 0x0001040001897983 */ /* 0x00036e0000300800 */
[-C--:B------:R-:W-:Y:S08]  /*156a0*/  HMMA.16816.F32 R156, R4, R14.reuse, R156 ;  /* 0x0000000e049c723c */ /* 0x080ff0000000189c */
[----:B------:R-:W-:Y:S01]  /*156b0*/  HMMA.16816.F32 R40, R8, R14, R248 ;  /* 0x0000000e0828723c */ /* 0x000fe200000018f8 */
[----:B------:R-:W2:Y:S01]  /*156c0*/  LDSM.16.MT88.4 R12, [R206+0xa000] ;  /* 0x00a00000ce0c783b */ /* 0x000ea20000004200 */
[----:B------:R-:W-:-:S03]  /*156d0*/  IMAD.MOV.U32 R199, RZ, RZ, R136 ;  /* 0x000000ffffc77224 */ /* 0x000fc600078e0088 */
[----:B------:R1:W5:Y:S01]  /*156e0*/  LDL.LU R136, [R1+0x100] ;  /* 0x0001000001887983 */ /* 0x0003620000300800 */
[----:B------:R-:W-:Y:S01]  /*156f0*/  @!P1 PRMT R26, R54, 0x5410, RZ ;  /* 0x00005410361a9816 */ /* 0x000fe200000000ff */
[----:B------:R-:W-:Y:S02]  /*15700*/  IMAD.MOV.U32 R250, RZ, RZ, R63 ;  /* 0x000000fffffa7224 */ /* 0x000fe400078e003f */
[----:B------:R-:W-:Y:S01]  /*15710*/  IMAD.MOV.U32 R251, RZ, RZ, R62 ;  /* 0x000000fffffb7224 */ /* 0x000fe200078e003e */
[-C--:B--2---:R-:W-:Y:S08]  /*15720*/  HMMA.16816.F32 R44, R8, R12.reuse, R56 ;  /* 0x0000000c082c723c */ /* 0x084ff00000001838 */
[C---:B------:R-:W-:Y:S08]  /*15730*/  HMMA.16816.F32 R52, R4.reuse, R12, R84 ;  /* 0x0000000c0434723c */ /* 0x040ff00000001854 */
[-C--:B------:R-:W-:Y:S08]  /*15740*/  HMMA.16816.F32 R56, R4, R14.reuse, R100 ;  /* 0x0000000e0438723c */ /* 0x080ff00000001864 */
[----:B------:R-:W-:Y:S01]  /*15750*/  HMMA.16816.F32 R60, R8, R14, R68 ;  /* 0x0000000e083c723c */ /* 0x000fe20000001844 */
[----:B------:R-:W2:Y:S01]  /*15760*/  LDSM.16.MT88.4 R12, [R205+0xa000] ;  /* 0x00a00000cd0c783b */ /* 0x000ea20000004200 */
[----:B------:R-:W-:-:S02]  /*15770*/  IMAD.MOV.U32 R248, RZ, RZ, R79 ;  /* 0x000000fffff87224 */ /* 0x000fc400078e004f */
[----:B------:R-:W-:-:S04]  /*15780*/  IMAD.MOV.U32 R249, RZ, RZ, R78 ;  /* 0x000000fffff97224 */ /* 0x000fc800078e004e */
[-C--:B--2---:R-:W-:Y:S08]  /*15790*/  HMMA.16816.F32 R68, R8, R12.reuse, R72 ;  /* 0x0000000c0844723c */ /* 0x084ff00000001848 */
[----:B------:R-:W-:Y:S07]  /*157a0*/  HMMA.16816.F32 R72, R4, R12, R112 ;  /* 0x0000000c0448723c */ /* 0x000fee0000001870 */
[----:B------:R-:W-:-:S02]  /*157b0*/  IMAD.MOV.U32 R112, RZ, RZ, R77 ;  /* 0x000000ffff707224 */ /* 0x000fc400078e004d */
[----:B------:R-:W-:Y:S02]  /*157c0*/  IMAD.MOV.U32 R113, RZ, RZ, R76 ;  /* 0x000000ffff717224 */ /* 0x000fe400078e004c */
        /* <DEDUP_REMOVED lines=23> */
[C---:B------:R-:W-:Y:S01]  /*15940*/  HMMA.16816.F32 R224, R8.reuse, R16, R112 ;  /* 0x0000001008e0723c */ /* 0x040fe20000001870 */
[----:B------:R-:W-:Y:S07]  /*15950*/  LDSM.16.MT88.4 R112, [R206+0xb800] ;  /* 0x00b80000ce70783b */ /* 0x000fee0000004200 */
[----:B------:R-:W-:Y:S08]  /*15960*/  HMMA.16816.F32 R16, R8, R18, R248 ;  /* 0x000000120810723c */ /* 0x000ff000000018f8 */
        /* <DEDUP_REMOVED lines=24> */
[----:B------:R-:W-:Y:S01]  /*15af0*/  IMAD.MOV.U32 R231, RZ, RZ, R65 ;  /* 0x000000ffffe77224 */ /* 0x000fe200078e0041 */
[----:B------:R-:W-:Y:S01]  /*15b00*/  LOP3.LUT R124, R3, R64, RZ, 0xc0, !PT ;  /* 0x00000040037c7212 */ /* 0x000fe200078ec0ff */
[----:B------:R-:W-:Y:S02]  /*15b10*/  IMAD.MOV.U32 R230, RZ, RZ, R67 ;  /* 0x000000ffffe67224 */ /* 0x000fe400078e0043 */
[----:B------:R-:W3:Y:S01]  /*15b20*/  LDSM.16.MT88.4 R64, [R205+0xa800] ;  /* 0x00a80000cd40783b */ /* 0x000ee20000004200 */
[----:B------:R-:W-:-:S05]  /*15b30*/  HSET2.LE.AND R4, R6, R21, PT ;  /* 0x0000001506047233 */ /* 0x000fca0003803000 */
        /* <DEDUP_REMOVED lines=50> */
[----:B------:R-:W-:Y:S01]  /*15e60*/  FADD.FTZ R3, R251, R215 ;  /* 0x000000d7fb037221 */ /* 0x000fe20000010000 */
[----:B------:R-:W-:Y:S01]  /*15e70*/  IADD3 R252, P1, R24, -0x100, RZ ;  /* 0xffffff0018fc7810 */ /* 0x000fe20007f3e0ff */
[----:B------:R-:W-:-:S03]  /*15e80*/  FADD.FTZ R239, R228, R213 ;  /* 0x000000d5e4ef7221 */ /* 0x000fc60000010000 */
        /* <DEDUP_REMOVED lines=70> */
[C---:B------:R-:W-:Y:S01]  /*162f0*/  ISETP.GE.AND P4, PT, R0.reuse, R136, PT ;  /* 0x000000880000720c */ /* 0x040fe20003f86270 */
[----:B------:R-:W-:Y:S01]  /*16300*/  @P3 STS.128 [R212+0xa800], RZ ;  /* 0x00a800ffd4003388 */ /* 0x000fe20000000c00 */
[C---:B------:R-:W-:Y:S02]  /*16310*/  IADD3 R3, R0.reuse, 0x11, RZ ;  /* 0x0000001100037810 */ /* 0x040fe40007ffe0ff */
[C---:B------:R-:W-:Y:S01]  /*16320*/  ISETP.GE.AND P6, PT, R0.reuse, R137, PT ;  /* 0x000000890000720c */ /* 0x040fe20003fc6270 */
[----:B------:R-:W-:Y:S01]  /*16330*/  @!PT LDS RZ, [RZ] ;  /* 0x00000000fffff984 */ /* 0x000fe20000000800 */
[----:B------:R-:W-:Y:S01]  /*16340*/  @!PT LDS RZ, [RZ] ;  /* 0x00000000fffff984 */ /* 0x000fe20000000800 */
[----:B------:R-:W-:Y:S01]  /*16350*/  @!PT LDS RZ, [RZ] ;  /* 0x00000000fffff984 */ /* 0x000fe20000000800 */
[----:B------:R1:W-:Y:S01]  /*16360*/  @!P3 LDGSTS.E.BYPASS.LTC128B.128 [R212+0xa800], [R8.64] ;  /* 0x0a80000008d4bfae */ /* 0x0003e2000b901d5c */
[C---:B------:R-:W-:Y:S02]  /*16370*/  ISETP.GE.AND P1, PT, R0.reuse, R139, PT ;  /* 0x0000008b0000720c */ /* 0x040fe40003f26270 */
[----:B------:R-:W-:Y:S01]  /*16380*/  ISETP.GE.AND P0, PT, R0, R138, PT ;  /* 0x0000008a0000720c */ /* 0x000fe20003f06270 */
        /* <DEDUP_REMOVED lines=8> */
[----:B------:R-:W-:Y:S04]  /*16410*/  LDSM.16.M88.4 R132, [R211+0x800] ;  /* 0x00080000d384783b */ /* 0x000fe80000000200 */
[----:B-1----:R-:W1:Y:S04]  /*16420*/  LDSM.16.M88.4 R8, [R202+0x2000] ;  /* 0x00200000ca08783b */ /* 0x002e680000000200 */
[----:B------:R-:W-:Y:S04]  /*16430*/  LDSM.16.M88.4 R12, [R202] ;  /* 0x00000000ca0c783b */ /* 0x000fe80000000200 */
[----:B--2---:R-:W2:Y:S04]  /*16440*/  LDSM.16.M88.4 R4, [R204+0x2000] ;  /* 0x00200000cc04783b */ /* 0x004ea80000000200 */
[----:B------:R-:W0:Y:S01]  /*16450*/  LDGDEPBAR ;  /* 0x00000000000079af */ /* 0x000e220000000000 */
[C---:B-1----:R-:W-:Y:S08]  /*16460*/  HMMA.16816.F32 R180, R8.reuse, R16, RZ ;  /* 0x0000001008b4723c */ /* 0x042ff000000018ff */
[C---:B------:R-:W-:Y:S08]  /*16470*/  HMMA.16816.F32 R184, R8.reuse, R22, RZ ;  /* 0x0000001608b8723c */ /* 0x040ff000000018ff */
[C---:B------:R-:W-:Y:S08]  /*16480*/  HMMA.16816.F32 R176, R8.reuse, R18, RZ ;  /* 0x0000001208b0723c */ /* 0x040ff000000018ff */
[----:B------:R-:W-:Y:S01]  /*16490*/  HMMA.16816.F32 R188, R8, R20, RZ ;  /* 0x0000001408bc723c */ /* 0x000fe200000018ff */
[----:B------:R-:W1:Y:S07]  /*164a0*/  LDSM.16.M88.4 R8, [R204] ;  /* 0x00000000cc08783b */ /* 0x000e6e0000000200 */
[C---:B--2---:R-:W-:Y:S08]  /*164b0*/  HMMA.16816.F32 R216, R4.reuse, R132, R180 ;  /* 0x0000008404d8723c */ /* 0x044ff000000018b4 */
[C---:B------:R-:W-:Y:S08]  /*164c0*/  HMMA.16816.F32 R220, R4.reuse, R174, R184 ;  /* 0x000000ae04dc723c */ /* 0x040ff000000018b8 */
[----:B------:R-:W-:Y:S08]  /*164d0*/  HMMA.16816.F32 R196, R4, R134, R176 ;  /* 0x0000008604c4723c */ /* 0x000ff000000018b0 */
[C---:B------:R-:W-:Y:S08]  /*164e0*/  HMMA.16816.F32 R184, R12.reuse, R20, RZ ;  /* 0x000000140cb8723c */ /* 0x040ff000000018ff */
[C---:B------:R-:W-:Y:S08]  /*164f0*/  HMMA.16816.F32 R180, R12.reuse, R22, RZ ;  /* 0x000000160cb4723c */ /* 0x040ff000000018ff */
[C---:B------:R-:W-:Y:S08]  /*16500*/  HMMA.16816.F32 R176, R12.reuse, R16, RZ ;  /* 0x000000100cb0723c */ /* 0x040ff000000018ff */
[----:B------:R-:W-:Y:S01]  /*16510*/  HMMA.16816.F32 R20, R12, R18, RZ ;  /* 0x000000120c14723c */ /* 0x000fe200000018ff */
[----:B------:R-:W-:Y:S04]  /*16520*/  LDSM.16.M88.4 R16, [R209+0x8000] ;  /* 0x00800000d110783b */ /* 0x000fe80000000200 */
[----:B------:R-:W-:Y:S03]  /*16530*/  LDSM.16.M88.4 R12, [R209+0x8800] ;  /* 0x00880000d10c783b */ /* 0x000fe60000000200 */
[-C--:B------:R-:W-:Y:S01]  /*16540*/  HMMA.16816.F32 R224, R4, R172.reuse, R188 ;  /* 0x000000ac04e0723c */ /* 0x080fe200000018bc */
[----:B------:R-:W2:Y:S07]  /*16550*/  LDSM.16.M88.4 R4, [R210+0x2000] ;  /* 0x00200000d204783b */ /* 0x000eae0000000200 */
[C---:B-1----:R-:W-:Y:S08]  /*16560*/  HMMA.16816.F32 R192, R8.reuse, R172, R184 ;  /* 0x000000ac08c0723c */ /* 0x042ff000000018b8 */
[C---:B------:R-:W-:Y:S01]  /*16570*/  HMMA.16816.F32 R188, R8.reuse, R132, R176 ;  /* 0x0000008408bc723c */ /* 0x040fe200000018b0 */
[----:B------:R-:W-:Y:S07]  /*16580*/  LDSM.16.M88.4 R176, [R207] ;  /* 0x00000000cfb0783b */ /* 0x000fee0000000200 */
[C---:B------:R-:W-:Y:S08]  /*16590*/  HMMA.16816.F32 R184, R8.reuse, R174, R180 ;  /* 0x000000ae08b8723c */ /* 0x040ff000000018b4 */
[----:B------:R-:W-:Y:S01]  /*165a0*/  HMMA.16816.F32 R20, R8, R134, R20 ;  /* 0x000000860814723c */ /* 0x000fe20000001814 */
[----:B------:R-:W1:Y:S04]  /*165b0*/  LDSM.16.M88.4 R8, [R210] ;  /* 0x00000000d208783b */ /* 0x000e680000000200 */
[----:B------:R-:W-:Y:S03]  /*165c0*/  LDSM.16.M88.4 R132, [R207+0x800] ;  /* 0x00080000cf84783b */ /* 0x000fe60000000200 */
[C---:B--2---:R-:W-:Y:S08]  /*165d0*/  HMMA.16816.F32 R180, R4.reuse, R16, R224 ;  /* 0x0000001004b4723c */ /* 0x044ff000000018e0 */
[C---:B------:R-:W-:Y:S08]  /*165e0*/  HMMA.16816.F32 R216, R4.reuse, R12, R216 ;  /* 0x0000000c04d8723c */ /* 0x040ff000000018d8 */
[C---:B------:R-:W-:Y:S08]  /*165f0*/  HMMA.16816.F32 R172, R4.reuse, R18, R220 ;  /* 0x0000001204ac723c */ /* 0x040ff000000018dc */
[----:B------:R-:W-:Y:S01]  /*16600*/  HMMA.16816.F32 R196, R4, R14, R196 ;  /* 0x0000000e04c4723c */ /* 0x000fe200000018c4 */
[----:B------:R-:W2:Y:S07]  /*16610*/  LDSM.16.M88.4 R4, [R208+0x2000] ;  /* 0x00200000d004783b */ /* 0x000eae0000000200 */
[C---:B-1----:R-:W-:Y:S08]  /*16620*/  HMMA.16816.F32 R248, R8.reuse, R16, R192 ;  /* 0x0000001008f8723c */ /* 0x042ff000000018c0 */
[C---:B------:R-:W-:Y:S08]  /*16630*/  HMMA.16816.F32 R228, R8.reuse, R18, R184 ;  /* 0x0000001208e4723c */ /* 0x040ff000000018b8 */
[C---:B------:R-:W-:Y:S08]  /*16640*/  HMMA.16816.F32 R224, R8.reuse, R12, R188 ;  /* 0x0000000c08e0723c */ /* 0x040ff000000018bc */
[----:B------:R-:W-:Y:S01]  /*16650*/  HMMA.16816.F32 R220, R8, R14, R20 ;  /* 0x0000000e08dc723c */ /* 0x000fe20000001814 */
[----:B------:R-:W1:Y:S04]  /*16660*/  LDSM.16.M88.4 R8, [R208] ;  /* 0x00000000d008783b */ /* 0x000e680000000200 */
[----:B------:R-:W-:Y:S03]  /*16670*/  LDSM.16.M88.4 R20, [R200+0x9000] ;  /* 0x00900000c814783b */ /* 0x000fe60000000200 */
[C---:B--2---:R-:W-:Y:S01]  /*16680*/  HMMA.16816.F32 R192, R4.reuse, R176, R180 ;  /* 0x000000b004c0723c */ /* 0x044fe200000018b4 */
[----:B------:R-:W2:Y:S07]  /*16690*/  LDSM.16.M88.4 R12, [R202+0x4000] ;  /* 0x00400000ca0c783b */ /* 0x000eae0000000200 */
[C---:B------:R-:W-:Y:S01]  /*166a0*/  HMMA.16816.F32 R188, R4.reuse, R178, R172 ;  /* 0x000000b204bc723c */ /* 0x040fe200000018ac */
[----:B------:R-:W-:Y:S07]  /*166b0*/  LDSM.16.M88.4 R172, [R200+0x9800] ;  /* 0x00980000c8ac783b */ /* 0x000fee0000000200 */
[C---:B------:R-:W-:Y:S08]  /*166c0*/  HMMA.16816.F32 R184, R4.reuse, R132, R216 ;  /* 0x0000008404b8723c */ /* 0x040ff000000018d8 */
[----:B------:R-:W-:Y:S01]  /*166d0*/  HMMA.16816.F32 R180, R4, R134, R196 ;  /* 0x0000008604b4723c */ /* 0x000fe200000018c4 */
[----:B------:R-:W3:Y:S07]  /*166e0*/  LDSM.16.M88.4 R4, [R202+0x6000] ;  /* 0x00600000ca04783b */ /* 0x000eee0000000200 */
[C---:B-1----:R-:W-:Y:S08]  /*166f0*/  HMMA.16816.F32 R16, R8.reuse, R176, R248 ;  /* 0x000000b00810723c */ /* 0x042ff000000018f8 */
[C---:B------:R-:W-:Y:S08]  /*16700*/  HMMA.16816.F32 R228, R8.reuse, R178, R228 ;  /* 0x000000b208e4723c */ /* 0x040ff000000018e4 */
[----:B------:R-:W-:Y:S08]  /*16710*/  HMMA.16816.F32 R224, R8, R132, R224 ;  /* 0x0000008408e0723c */ /* 0x000ff000000018e0 */
[----:B--2---:R-:W-:Y:S01]  /*16720*/  HMMA.16816.F32 R176, R12, R20, R16 ;  /* 0x000000140cb0723c */ /* 0x004fe20000001810 */
[----:B------:R-:W-:Y:S07]  /*16730*/  LDSM.16.M88.4 R16, [R211+0x1000] ;  /* 0x00100000d310783b */ /* 0x000fee0000000200 */
[----:B------:R-:W-:Y:S01]  /*16740*/  HMMA.16816.F32 R220, R8, R134, R220 ;  /* 0x0000008608dc723c */ /* 0x000fe200000018dc */
[----:B------:R-:W-:Y:S04]  /*16750*/  LDSM.16.M88.4 R132, [R211+0x1800] ;  /* 0x00180000d384783b */ /* 0x000fe80000000200 */
[----:B------:R-:W1:Y:S03]  /*16760*/  LDSM.16.M88.4 R8, [R204+0x4000] ;  /* 0x00400000cc08783b */ /* 0x000e660000000200 */
[C---:B---3--:R-:W-:Y:S08]  /*16770*/  HMMA.16816.F32 R216, R4.reuse, R20, R192 ;  /* 0x0000001404d8723c */ /* 0x048ff000000018c0 */
[C---:B------:R-:W-:Y:S08]  /*16780*/  HMMA.16816.F32 R196, R4.reuse, R22, R188 ;  /* 0x0000001604c4723c */ /* 0x040ff000000018bc */
[C---:B------:R-:W-:Y:S08]  /*16790*/  HMMA.16816.F32 R192, R4.reuse, R172, R184 ;  /* 0x000000ac04c0723c */ /* 0x040ff000000018b8 */
[----:B------:R-:W-:Y:S01]  /*167a0*/  HMMA.16816.F32 R180, R4, R174, R180 ;  /* 0x000000ae04b4723c */ /* 0x000fe200000018b4 */
[----:B------:R-:W2:Y:S07]  /*167b0*/  LDSM.16.M88.4 R4, [R204+0x6000] ;  /* 0x00600000cc04783b */ /* 0x000eae0000000200 */
[C---:B------:R-:W-:Y:S08]  /*167c0*/  HMMA.16816.F32 R20, R12.reuse, R22, R228 ;  /* 0x000000160c14723c */ /* 0x040ff000000018e4 */
[C---:B------:R-:W-:Y:S08]  /*167d0*/  HMMA.16816.F32 R184, R12.reuse, R172, R224 ;  /* 0x000000ac0cb8723c */ /* 0x040ff000000018e0 */
[----:B------:R-:W-:Y:S01]  /*167e0*/  HMMA.16816.F32 R188, R12, R174, R220 ;  /* 0x000000ae0cbc723c */ /* 0x000fe200000018dc */
[----:B------:R-:W-:Y:S04]  /*167f0*/  LDSM.16.M88.4 R172, [R209+0x9000] ;  /* 0x00900000d1ac783b */ /* 0x000fe80000000200 */
[----:B------:R-:W-:Y:S03]  /*16800*/  LDSM.16.M88.4 R12, [R209+0x9800] ;  /* 0x00980000d10c783b */ /* 0x000fe60000000200 */
[-C--:B-1----:R-:W-:Y:S08]  /*16810*/  HMMA.16816.F32 R176, R8, R16.reuse, R176 ;  /* 0x0000001008b0723c */ /* 0x082ff000000018b0 */
[C---:B--2---:R-:W-:Y:S08]  /*16820*/  HMMA.16816.F32 R228, R4.reuse, R16, R216 ;  /* 0x0000001004e4723c */ /* 0x044ff000000018d8 */
        /* <DEDUP_REMOVED lines=8> */
[C---:B-1----:R-:W-:Y:S08]  /*168b0*/  HMMA.16816.F32 R196, R4.reuse, R172, R176 ;  /* 0x000000ac04c4723c */ /* 0x042ff000000018b0 */
[C---:B------:R-:W-:Y:S01]  /*168c0*/  HMMA.16816.F32 R192, R4.reuse, R174, R16 ;  /* 0x000000ae04c0723c */ /* 0x040fe20000001810 */
[----:B------:R-:W-:Y:S07]  /*168d0*/  LDSM.16.M88.4 R16, [R208+0x6000] ;  /* 0x00600000d010783b */ /* 0x000fee0000000200 */
        /* <DEDUP_REMOVED lines=9> */
[----:B------:R-:W-:Y:S01]  /*16970*/  HMMA.16816.F32 R224, R8, R14, R216 ;  /* 0x0000000e08e0723c */ /* 0x000fe200000018d8 */
[----:B------:R-:W2:Y:S07]  /*16980*/  I2F R15, R0 ;  /* 0x00000000000f7306 */ /* 0x000eae0000201400 */
[C---:B-1----:R-:W-:Y:S01]  /*16990*/  HMMA.16816.F32 R196, R4.reuse, R20, R196 ;  /* 0x0000001404c4723c */ /* 0x042fe200000018c4 */
[----:B------:R-:W-:Y:S07]  /*169a0*/  I2F R10, R3 ;  /* 0x00000003000a7306 */ /* 0x000fee0000201400 */
[C---:B------:R-:W-:Y:S08]  /*169b0*/  HMMA.16816.F32 R192, R4.reuse, R22, R192 ;  /* 0x0000001604c0723c */ /* 0x040ff000000018c0 */
[C---:B---3--:R-:W-:Y:S08]  /*169c0*/  HMMA.16816.F32 R188, R4.reuse, R132, R188 ;  /* 0x0000008404bc723c */ /* 0x048ff000000018bc */
[----:B------:R-:W-:Y:S01]  /*169d0*/  HMMA.16816.F32 R180, R4, R134, R180 ;  /* 0x0000008604b4723c */ /* 0x000fe200000018b4 */
[----:B--2---:R-:W-:-:S06]  /*169e0*/  FFMA.FTZ R2, R15, UR26, R196 ;  /* 0x0000001a0f027c23 */ /* 0x004fcc00080100c4 */
[C---:B------:R-:W-:Y:S01]  /*169f0*/  IADD3 R7, R0.reuse, 0x1, RZ ;  /* 0x0000000100077810 */ /* 0x040fe20007ffe0ff */
[C---:B------:R-:W-:Y:S01]  /*16a00*/  HMMA.16816.F32 R220, R16.reuse, R132, R184 ;  /* 0x0000008410dc723c */ /* 0x040fe200000018b8 */
[C---:B------:R-:W-:Y:S02]  /*16a10*/  IADD3 R6, R0.reuse, 0x8, RZ ;  /* 0x0000000800067810 */ /* 0x040fe40007ffe0ff */
[----:B------:R-:W1:Y:S01]  /*16a20*/  I2F R14, R7 ;  /* 0x00000007000e7306 */ /* 0x000e620000201400 */
[C---:B------:R-:W-:Y:S02]  /*16a30*/  IADD3 R5, R0.reuse, 0x9, RZ ;  /* 0x0000000900057810 */ /* 0x040fe40007ffe0ff */
[----:B------:R-:W-:Y:S02]  /*16a40*/  IADD3 R4, R0, 0x10, RZ ;  /* 0x0000001000047810 */ /* 0x000fe40007ffe0ff */
[----:B------:R-:W-:Y:S01]  /*16a50*/  FSEL R185, R2, -INF , !P4 ;  /* 0xff80000002b97808 */ /* 0x000fe20006000000 */
[----:B------:R-:W-:Y:S01]  /*16a60*/  HMMA.16816.F32 R216, R16, R20, R176 ;  /* 0x0000001410d8723c */ /* 0x000fe200000018b0 */
[----:B------:R-:W-:Y:S01]  /*16a70*/  IADD3 R2, R0, 0x18, RZ ;  /* 0x0000001800027810 */ /* 0x000fe20007ffe0ff */
[----:B------:R-:W2:Y:S01]  /*16a80*/  I2F R13, R6 ;  /* 0x00000006000d7306 */ /* 0x000ea20000201400 */
[----:B------:R-:W-:-:S02]  /*16a90*/  ISETP.GE.AND P5, PT, R7, R136, PT ;  /* 0x000000880700720c */ /* 0x000fc40003fa6270 */
[----:B------:R-:W-:Y:S02]  /*16aa0*/  ISETP.GE.AND P4, PT, R6, R136, PT ;  /* 0x000000880600720c */ /* 0x000fe40003f86270 */
[----:B------:R-:W-:Y:S01]  /*16ab0*/  IADD3 R0, R0, 0x19, RZ ;  /* 0x0000001900007810 */ /* 0x000fe20007ffe0ff */
[----:B------:R-:W-:Y:S02]  /*16ac0*/  HMMA.16816.F32 R172, R16, R22, R172 ;  /* 0x0000001610ac723c */ /* 0x000fe400000018ac */
[----:B------:R-:W3:Y:S01]  /*16ad0*/  I2F R12, R5 ;  /* 0x00000005000c7306 */ /* 0x000ee20000201400 */
[----:B-1----:R-:W-:-:S05]  /*16ae0*/  FFMA.FTZ R20, R14, UR26, R197 ;  /* 0x0000001a0e147c23 */ /* 0x002fca00080100c5 */
[----:B------:R-:W-:Y:S01]  /*16af0*/  FSEL R196, R20, -INF , !P5 ;  /* 0xff80000014c47808 */ /* 0x000fe20006800000 */
[----:B------:R-:W-:Y:S01]  /*16b00*/  HMMA.16816.F32 R16, R16, R134, R224 ;  /* 0x000000861010723c */ /* 0x000fe200000018e0 */
[----:B------:R-:W1:Y:S01]  /*16b10*/  I2F R11, R4 ;  /* 0x00000004000b7306 */ /* 0x000e620000201400 */
[----:B--2---:R-:W-:Y:S01]  /*16b20*/  FFMA.FTZ R8, R13, UR26, R192 ;  /* 0x0000001a0d087c23 */ /* 0x004fe200080100c0 */
[----:B------:R-:W-:Y:S01]  /*16b30*/  ISETP.GE.AND P5, PT, R5, R136, PT ;  /* 0x000000880500720c */ /* 0x000fe20003fa6270 */
[----:B------:R-:W-:-:S03]  /*16b40*/  FFMA.FTZ R22, R13, UR26, R194 ;  /* 0x0000001a0d167c23 */ /* 0x000fc600080100c2 */
[----:B------:R-:W-:Y:S01]  /*16b50*/  FSEL R192, R8, -INF , !P4 ;  /* 0xff80000008c07808 */ /* 0x000fe20006000000 */
[----:B------:R-:W-:Y:S01]  /*16b60*/  FFMA.FTZ R8, R10, UR26, R189 ;  /* 0x0000001a0a087c23 */ /* 0x000fe200080100bd */
[----:B------:R-:W2:Y:S01]  /*16b70*/  I2F R9, R2 ;  /* 0x0000000200097306 */ /* 0x000ea20000201400 */
[----:B---3--:R-:W-:Y:S01]  /*16b80*/  FFMA.FTZ R21, R12, UR26, R193 ;  /* 0x0000001a0c157c23 */ /* 0x008fe200080100c1 */
[----:B------:R-:W-:Y:S01]  /*16b90*/  BAR.SYNC.DEFER_BLOCKING 0x0 ;  /* 0x0000000000007b1d */ /* 0x000fe20000010000 */
[-C--:B------:R-:W-:Y:S01]  /*16ba0*/  ISETP.GE.AND P4, PT, R4, R136.reuse, PT ;  /* 0x000000880400720c */ /* 0x080fe20003f86270 */
[----:B------:R-:W-:Y:S02]  /*16bb0*/  FFMA.FTZ R26, R12, UR26, R195 ;  /* 0x0000001a0c1a7c23 */ /* 0x000fe400080100c3 */
[----:B------:R-:W-:Y:S02]  /*16bc0*/  FFMA.FTZ R132, R15, UR26, R216 ;  /* 0x0000001a0f847c23 */ /* 0x000fe400080100d8 */
[----:B-1----:R-:W-:Y:S01]  /*16bd0*/  FFMA.FTZ R20, R11, UR26, R188 ;  /* 0x0000001a0b147c23 */ /* 0x002fe200080100bc */
[----:B------:R-:W-:Y:S01]  /*16be0*/  FSEL R188, R21, -INF , !P5 ;  /* 0xff80000015bc7808 */ /* 0x000fe20006800000 */
[----:B------:R-:W-:Y:S01]  /*16bf0*/  FFMA.FTZ R21, R14, UR26, R199 ;  /* 0x0000001a0e157c23 */ /* 0x000fe200080100c7 */
[----:B------:R-:W-:Y:S01]  /*16c00*/  ISETP.GE.AND P5, PT, R3, R136, PT ;  /* 0x000000880300720c */ /* 0x000fe20003fa6270 */
[----:B------:R-:W-:Y:S01]  /*16c10*/  FFMA.FTZ R23, R11, UR26, R190 ;  /* 0x0000001a0b177c23 */ /* 0x000fe200080100be */
[----:B------:R-:W-:-:S02]  /*16c20*/  FSEL R187, R20, -INF , !P4 ;  /* 0xff80000014bb7808 */ /* 0x000fc40006000000 */
[----:B------:R-:W-:Y:S01]  /*16c30*/  FSEL R186, R8, -INF , !P5 ;  /* 0xff80000008ba7808 */ /* 0x000fe20006800000 */
[----:B--2---:R-:W-:Y:S01]  /*16c40*/  FFMA.FTZ R20, R9, UR26, R180 ;  /* 0x0000001a09147c23 */ /* 0x004fe200080100b4 */
[-C--:B------:R-:W-:Y:S01]  /*16c50*/  ISETP.GE.AND P4, PT, R2, R136.reuse, PT ;  /* 0x000000880200720c */ /* 0x080fe20003f86270 */
[----:B------:R-:W-:Y:S01]  /*16c60*/  FFMA.FTZ R8, R15, UR26, R198 ;  /* 0x0000001a0f087c23 */ /* 0x000fe200080100c6 */
[----:B------:R-:W-:Y:S01]  /*16c70*/  ISETP.GE.AND P5, PT, R0, R136, PT ;  /* 0x000000880000720c */ /* 0x000fe20003fa6270 */
[----:B------:R-:W-:Y:S01]  /*16c80*/  FFMA.FTZ R136, R9, UR26, R18 ;  /* 0x0000001a09887c23 */ /* 0x000fe20008010012 */
[----:B------:R-:W-:Y:S02]  /*16c90*/  FSEL R184, R20, -INF , !P4 ;  /* 0xff80000014b87808 */ /* 0x000fe40006000000 */
[----:B------:R-:W-:Y:S02]  /*16ca0*/  FSEL R20, R8, -INF , !P6 ;  /* 0xff80000008147808 */ /* 0x000fe40007000000 */
[----:B------:R-:W1:Y:S01]  /*16cb0*/  I2F R8, R0 ;  /* 0x0000000000087306 */ /* 0x000e620000201400 */
[----:B------:R-:W-:-:S02]  /*16cc0*/  ISETP.GE.AND P4, PT, R7, R137, PT ;  /* 0x000000890700720c */ /* 0x000fc40003f86270 */
[-C--:B------:R-:W-:Y:S02]  /*16cd0*/  ISETP.GE.AND P6, PT, R6, R137.reuse, PT ;  /* 0x000000890600720c */ /* 0x080fe40003fc6270 */
[----:B------:R-:W-:Y:S01]  /*16ce0*/  FSEL R28, R21, -INF , !P4 ;  /* 0xff800000151c7808 */ /* 0x000fe20006000000 */
[----:B------:R-:W-:Y:S01]  /*16cf0*/  FFMA.FTZ R21, R10, UR26, R191 ;  /* 0x0000001a0a157c23 */ /* 0x000fe200080100bf */
[-C--:B------:R-:W-:Y:S02]  /*16d00*/  ISETP.GE.AND P4, PT, R5, R137.reuse, PT ;  /* 0x000000890500720c */ /* 0x080fe40003f86270 */
[----:B------:R-:W-:Y:S02]  /*16d10*/  FSEL R27, R22, -INF , !P6 ;  /* 0xff800000161b7808 */ /* 0x000fe40007000000 */
[----:B------:R-:W-:Y:S02]  /*16d20*/  FSEL R26, R26, -INF , !P4 ;  /* 0xff8000001a1a7808 */ /* 0x000fe40006000000 */
[----:B------:R-:W-:-:S02]  /*16d30*/  ISETP.GE.AND P4, PT, R3, R137, PT ;  /* 0x000000890300720c */ /* 0x000fc40003f86270 */
[-C--:B------:R-:W-:Y:S01]  /*16d40*/  ISETP.GE.AND P6, PT, R4, R137.reuse, PT ;  /* 0x000000890400720c */ /* 0x080fe20003fc6270 */
[----:B-1----:R-:W-:Y:S01]  /*16d50*/  FFMA.FTZ R29, R8, UR26, R181 ;  /* 0x0000001a081d7c23 */ /* 0x002fe200080100b5 */
[----:B------:R-:W-:Y:S01]  /*16d60*/  FSEL R22, R21, -INF , !P4 ;  /* 0xff80000015167808 */ /* 0x000fe20006000000 */
[----:B------:R-:W-:Y:S01]  /*16d70*/  FFMA.FTZ R21, R9, UR26, R182 ;  /* 0x0000001a09157c23 */ /* 0x000fe200080100b6 */
[----:B------:R-:W-:Y:S02]  /*16d80*/  FSEL R23, R23, -INF , !P6 ;  /* 0xff80000017177808 */ /* 0x000fe40007000000 */
[----:B------:R-:W-:Y:S02]  /*16d90*/  ISETP.GE.AND P6, PT, R2, R137, PT ;  /* 0x000000890200720c */ /* 0x000fe40003fc6270 */
[----:B------:R-:W-:Y:S01]  /*16da0*/  FSEL R182, R29, -INF , !P5 ;  /* 0xff8000001db67808 */ /* 0x000fe20006800000 */
[----:B------:R-:W-:Y:S01]  /*16db0*/  FFMA.FTZ R29, R15, UR26, R218 ;  /* 0x0000001a0f1d7c23 */ /* 0x000fe200080100da */
[----:B------:R-:W-:-:S02]  /*16dc0*/  FSEL R21, R21, -INF , !P6 ;  /* 0xff80000015157808 */ /* 0x000fc40007000000 */
[C---:B------:R-:W-:Y:S02]  /*16dd0*/  ISETP.GE.AND P6, PT, R7.reuse, R139, PT ;  /* 0x0000008b0700720c */ /* 0x040fe40003fc6270 */
[----:B------:R-:W-:Y:S01]  /*16de0*/  ISETP.GE.AND P5, PT, R7, R138, PT ;  /* 0x0000008a0700720c */ /* 0x000fe20003fa6270 */
[----:B------:R-:W-:Y:S01]  /*16df0*/  FFMA.FTZ R7, R8, UR26, R183 ;  /* 0x0000001a08077c23 */ /* 0x000fe200080100b7 */
[----:B------:R-:W-:Y:S02]  /*16e00*/  ISETP.GE.AND P4, PT, R0, R137, PT ;  /* 0x000000890000720c */ /* 0x000fe40003f86270 */
[----:B------:R-:W-:Y:S02]  /*16e10*/  FSEL R178, R132, -INF , !P1 ;  /* 0xff80000084b27808 */ /* 0x000fe40004800000 */
[----:B------:R-:W-:Y:S01]  /*16e20*/  FSEL R15, R7, -INF , !P4 ;  /* 0xff800000070f7808 */ /* 0x000fe20006000000 */
[----:B------:R-:W-:Y:S01]  /*16e30*/  FFMA.FTZ R7, R13, UR26, R174 ;  /* 0x0000001a0d077c23 */ /* 0x000fe200080100ae */
[----:B------:R-:W-:-:S02]  /*16e40*/  ISETP.GE.AND P4, PT, R6, R139, PT ;  /* 0x0000008b0600720c */ /* 0x000fc40003f86270 */
[-C--:B------:R-:W-:Y:S01]  /*16e50*/  ISETP.GE.AND P1, PT, R6, R138.reuse, PT ;  /* 0x0000008a0600720c */ /* 0x080fe20003f26270 */
[----:B------:R-:W-:Y:S01]  /*16e60*/  FFMA.FTZ R6, R14, UR26, R217 ;  /* 0x0000001a0e067c23 */ /* 0x000fe200080100d9 */
[----:B------:R-:W-:Y:S01]  /*16e70*/  FSEL R179, R29, -INF , !P0 ;  /* 0xff8000001db37808 */ /* 0x000fe20004000000 */
[----:B------:R-:W-:Y:S01]  /*16e80*/  FFMA.FTZ R29, R8, UR26, R19 ;  /* 0x0000001a081d7c23 */ /* 0x000fe20008010013 */
[-C--:B------:R-:W-:Y:S02]  /*16e90*/  ISETP.GE.AND P0, PT, R5, R139.reuse, PT ;  /* 0x0000008b0500720c */ /* 0x080fe40003f06270 */
[----:B------:R-:W-:Y:S01]  /*16ea0*/  FSEL R180, R6, -INF , !P6 ;  /* 0xff80000006b47808 */ /* 0x000fe20007000000 */
[----:B------:R-:W-:Y:S01]  /*16eb0*/  FFMA.FTZ R6, R13, UR26, R172 ;  /* 0x0000001a0d067c23 */ /* 0x000fe200080100ac */
[----:B------:R-:W-:Y:S01]  /*16ec0*/  ISETP.GE.AND P6, PT, R5, R138, PT ;  /* 0x0000008a0500720c */ /* 0x000fe20003fc6270 */
[----:B------:R-:W-:Y:S01]  /*16ed0*/  FFMA.FTZ R5, R14, UR26, R219 ;  /* 0x0000001a0e057c23 */ /* 0x000fe200080100db */
[----:B------:R-:W-:Y:S01]  /*16ee0*/  FSEL R176, R7, -INF , !P1 ;  /* 0xff80000007b07808 */ /* 0x000fe20004800000 */
[----:B------:R-:W-:Y:S01]  /*16ef0*/  FFMA.FTZ R14, R9, UR26, R16 ;  /* 0x0000001a090e7c23 */ /* 0x000fe20008010010 */
[----:B------:R-:W-:Y:S01]  /*16f00*/  FSEL R177, R6, -INF , !P4 ;  /* 0xff80000006b17808 */ /* 0x000fe20006000000 */
[----:B------:R-:W-:Y:S01]  /*16f10*/  FFMA.FTZ R6, R11, UR26, R220 ;  /* 0x0000001a0b067c23 */ /* 0x000fe200080100dc */
[----:B------:R-:W-:Y:S01]  /*16f20*/  FSEL R181, R5, -INF , !P5 ;  /* 0xff80000005b57808 */ /* 0x000fe20006800000 */
[----:B------:R-:W-:Y:S01]  /*16f30*/  FFMA.FTZ R5, R12, UR26, R173 ;  /* 0x0000001a0c057c23 */ /* 0x000fe200080100ad */
[----:B------:R-:W-:-:S02]  /*16f40*/  ISETP.GE.AND P5, PT, R4, R139, PT ;  /* 0x0000008b0400720c */ /* 0x000fc40003fa6270 */
[-C--:B------:R-:W-:Y:S01]  /*16f50*/  ISETP.GE.AND P4, PT, R4, R138.reuse, PT ;  /* 0x0000008a0400720c */ /* 0x080fe20003f86270 */
[----:B------:R-:W-:Y:S01]  /*16f60*/  FFMA.FTZ R4, R12, UR26, R175 ;  /* 0x0000001a0c047c23 */ /* 0x000fe200080100af */
[----:B------:R-:W-:Y:S02]  /*16f70*/  FSEL R174, R5, -INF , !P0 ;  /* 0xff80000005ae7808 */ /* 0x000fe40004000000 */
[CC--:B------:R-:W-:Y:S02]  /*16f80*/  ISETP.GE.AND P1, PT, R3.reuse, R139.reuse, PT ;  /* 0x0000008b0300720c */ /* 0x0c0fe40003f26270 */
[----:B------:R-:W-:Y:S01]  /*16f90*/  ISETP.GE.AND P0, PT, R3, R138, PT ;  /* 0x0000008a0300720c */ /* 0x000fe20003f06270 */
[----:B------:R-:W-:Y:S01]  /*16fa0*/  FFMA.FTZ R3, R11, UR26, R222 ;  /* 0x0000001a0b037c23 */ /* 0x000fe200080100de */
[----:B------:R-:W-:Y:S01]  /*16fb0*/  FSEL R175, R4, -INF , !P6 ;  /* 0xff80000004af7808 */ /* 0x000fe20007000000 */
[----:B------:R-:W-:Y:S01]  /*16fc0*/  FFMA.FTZ R4, R10, UR26, R221 ;  /* 0x0000001a0a047c23 */ /* 0x000fe200080100dd */
[----:B------:R-:W-:Y:S01]  /*16fd0*/  ISETP.GE.AND P6, PT, R2, R139, PT ;  /* 0x0000008b0200720c */ /* 0x000fe20003fc6270 */
[----:B------:R-:W-:Y:S01]  /*16fe0*/  FFMA.FTZ R11, R8, UR26, R17 ;  /* 0x0000001a080b7c23 */ /* 0x000fe20008010011 */
[----:B------:R-:W-:-:S02]  /*16ff0*/  FSEL R173, R3, -INF , !P4 ;  /* 0xff80000003ad7808 */ /* 0x000fc40006000000 */
[----:B------:R-:W-:Y:S01]  /*17000*/  ISETP.GE.AND P4, PT, R2, R138, PT ;  /* 0x0000008a0200720c */ /* 0x000fe20003f86270 */
[----:B------:R-:W-:Y:S01]  /*17010*/  FFMA.FTZ R2, R10, UR26, R223 ;  /* 0x0000001a0a027c23 */ /* 0x000fe200080100df */
[----:B------:R-:W-:Y:S02]  /*17020*/  FSEL R172, R6, -INF , !P5 ;  /* 0xff80000006ac7808 */ /* 0x000fe40006800000 */
[----:B------:R-:W-:Y:S02]  /*17030*/  ISETP.GE.AND P5, PT, R0, R139, PT ;  /* 0x0000008b0000720c */ /* 0x000fe40003fa6270 */
[----:B------:R-:W-:Y:S02]  /*17040*/  FSEL R137, R2, -INF , !P0 ;  /* 0xff80000002897808 */ /* 0x000fe40004000000 */
[----:B------:R-:W-:Y:S02]  /*17050*/  PLOP3.LUT P0, PT, PT, PT, UP0, 0x80, 0x0 ;  /* 0x000000000000781c */ /* 0x000fe40003f0f008 */
[----:B------:R-:W-:-:S02]  /*17060*/  FSEL R139, R4, -INF , !P1 ;  /* 0xff800000048b7808 */ /* 0x000fc40004800000 */
        /* <DEDUP_REMOVED lines=52> */
.L_x_1270:
[----:B------:R-:W-:Y:S05]  /*173b0*/  BSYNC B0 ;  /* 0x0000000000007941 */ /* 0x000fea0003800000 */
.L_x_1269:
[----:B------:R-:W0:Y:S02]  /*173c0*/  LDGDEPBAR ;  /* 0x00000000000079af */ /* 0x000e240000000000 */
.L_x_1268:
[----:B------:R-:W2:Y:S04]  /*173d0*/  LDL.LU.64 R250, [R1+0x10] ;  /* 0x0000100001fa7983 */ /* 0x000ea80000300a00 */
[----:B------:R-:W3:Y:S01]  /*173e0*/  LDL.LU.64 R12, [R1+0xf8] ;  /* 0x0000f800010c7983 */ /* 0x000ee20000300a00 */
[----:B------:R-:W-:Y:S01]  /*173f0*/  FMNMX.FTZ R0, R233, R20, !PT ;  /* 0x00000014e9007209 */ /* 0x000fe20007810000 */
[----:B------:R-:W-:Y:S01]  /*17400*/  ULOP3.LUT UR4, UR31, UR33, URZ, 0x3c, !UPT ;  /* 0x000000211f047292 */ /* 0x000fe2000f8e3c3f */
[----:B------:R-:W-:Y:S01]  /*17410*/  FMNMX.FTZ R3, R232, R178, !PT ;  /* 0x000000b2e8037209 */ /* 0x000fe20007810000 */
[----:B------:R-:W-:Y:S01]  /*17420*/  STL.64 [R1+0x128], R30 ;  /* 0x0001281e01007387 */ /* 0x000fe20000100a00 */
[----:B------:R-:W-:Y:S01]  /*17430*/  FMNMX.FTZ R0, R28, R0, !PT ;  /* 0x000000001c007209 */ /* 0x000fe20007810000 */
[----:B------:R-:W4:Y:S01]  /*17440*/  LDC.U8 R248, c[0x0][0x2d8] ;  /* 0x0000b600fff87b82 */ /* 0x000f220000000000 */
        /* <DEDUP_REMOVED lines=20> */
[----:B-1----:R-:W-:-:S03]  /*17590*/  FMNMX.FTZ R5, R214, R185, !PT ;  /* 0x000000b9d6057209 */ /* 0x002fc60007810000 */
[----:B------:R-:W1:Y:S01]  /*175a0*/  SHFL.BFLY PT, R2, R0, 0x2, 0x1f ;  /* 0x0c401f0000027f89 */ /* 0x000e6200000e0000 */
[----:B------:R-:W-:-:S03]  /*175b0*/  FMNMX.FTZ R5, R196, R5, !PT ;  /* 0x00000005c4057209 */ /* 0x000fc60007810000 */
[----:B------:R-:W4:Y:S01]  /*175c0*/  SHFL.BFLY PT, R133, R3, 0x2, 0x1f ;  /* 0x0c401f0003857f89 */ /* 0x000f2200000e0000 */
[----:B------:R-:W-:-:S03]  /*175d0*/  FMNMX.FTZ R5, R192, R5, !PT ;  /* 0x00000005c0057209 */ /* 0x000fc60007810000 */
[----:B------:R-:W-:Y:S04]  /*175e0*/  STL [R1+0x104], R202 ;  /* 0x000104ca01007387 */ /* 0x000fe80000100800 */
[----:B------:R-:W-:Y:S01]  /*175f0*/  STL [R1+0x100], R200 ;  /* 0x000100c801007387 */ /* 0x000fe20000100800 */
[----:B-1----:R-:W-:Y:S02]  /*17600*/  FMNMX.FTZ R0, R2, R0, !PT ;  /* 0x0000000002007209 */ /* 0x002fe40007810000 */
[----:B------:R-:W-:Y:S02]  /*17610*/  FMNMX.FTZ R2, R234, R179, !PT ;  /* 0x000000b3ea027209 */ /* 0x000fe40007810000 */
[----:B----4-:R-:W-:Y:S01]  /*17620*/  FMNMX.FTZ R133, R133, R3, !PT ;  /* 0x0000000385857209 */ /* 0x010fe20007810000 */
[----:B------:R-:W1:Y:S01]  /*17630*/  SHFL.BFLY PT, R134, R0, 0x1, 0x1f ;  /* 0x0c201f0000867f89 */ /* 0x000e6200000e0000 */
[----:B------:R-:W-:-:S04]  /*17640*/  FMNMX.FTZ R2, R181, R2, !PT ;  /* 0x00000002b5027209 */ /* 0x000fc80007810000 */
[----:B------:R-:W-:-:S04]  /*17650*/  FMNMX.FTZ R2, R176, R2, !PT ;  /* 0x00000002b0027209 */ /* 0x000fc80007810000 */
[----:B------:R-:W-:-:S04]  /*17660*/  FMNMX.FTZ R2, R175, R2, !PT ;  /* 0x00000002af027209 */ /* 0x000fc80007810000 */
[----:B------:R-:W-:-:S04]  /*17670*/  FMNMX.FTZ R2, R173, R2, !PT ;  /* 0x00000002ad027209 */ /* 0x000fc80007810000 */
[----:B------:R-:W-:-:S04]  /*17680*/  FMNMX.FTZ R2, R137, R2, !PT ;  /* 0x0000000289027209 */ /* 0x000fc80007810000 */
[----:B------:R-:W-:Y:S02]  /*17690*/  FMNMX.FTZ R2, R136, R2, !PT ;  /* 0x0000000288027209 */ /* 0x000fe40007810000 */
[----:B-1----:R-:W-:Y:S02]  /*176a0*/  FMNMX.FTZ R134, R0, R134, !PT ;  /* 0x0000008600867209 */ /* 0x002fe40007810000 */
[----:B------:R-:W-:Y:S02]  /*176b0*/  FMNMX.FTZ R2, R29, R2, !PT ;  /* 0x000000021d027209 */ /* 0x000fe40007810000 */
[----:B------:R-:W-:Y:S01]  /*176c0*/  LOP3.LUT R0, R247, UR4, RZ, 0x3c, !PT ;  /* 0x00000004f7007c12 */ /* 0x000fe2000f8e3cff */
[C---:B------:R-:W-:Y:S01]  /*176d0*/  FMUL.FTZ R6, R134.reuse, c[0x0][0x23c] ;  /* 0x00008f0086067a20 */ /* 0x040fe20000410000 */
[----:B------:R-:W-:Y:S01]  /*176e0*/  FSETP.NEU.FTZ.AND P4, PT, R134, -INF , PT ;  /* 0xff8000008600780b */ /* 0x000fe20003f9d000 */
[----:B------:R-:W1:Y:S02]  /*176f0*/  SHFL.BFLY PT, R132, R2, 0x2, 0x1f ;  /* 0x0c401f0002847f89 */ /* 0x000e6400000e0000 */
[----:B------:R-:W-:Y:S01]  /*17700*/  IMAD.WIDE.U32 R30, R0, -0x326172a9, RZ ;  /* 0xcd9e8d57001e7825 */ /* 0x000fe200078e00ff */
[----:B------:R-:W-:-:S04]  /*17710*/  FSEL R0, R6, RZ, P4 ;  /* 0x000000ff06007208 */ /* 0x000fc80002000000 */
[----:B------:R-:W-:Y:S01]  /*17720*/  LOP3.LUT R215, R31, UR14, R242, 0x96, !PT ;  /* 0x0000000e1fd77c12 */ /* 0x000fe2000f8e96f2 */
        /* <DEDUP_REMOVED lines=8> */
[----:B------:R-:W-:Y:S01]  /*177b0*/  FFMA.FTZ R219, R15, c[0x0][0x23c], -R0 ;  /* 0x00008f000fdb7a23 */ /* 0x000fe20000010800 */
[----:B------:R-:W-:Y:S01]  /*177c0*/  FMNMX.FTZ R0, R188, R5, !PT ;  /* 0x00000005bc007209 */ /* 0x000fe20007810000 */
[----:B------:R-:W-:Y:S01]  /*177d0*/  MUFU.EX2 R202, R193 ;  /* 0x000000c100ca7308 */ /* 0x000fe20000000800 */
[----:B-1----:R-:W-:Y:S01]  /*177e0*/  FMNMX.FTZ R132, R132, R2, !PT ;  /* 0x0000000284847209 */ /* 0x002fe20007810000 */
[----:B------:R-:W1:Y:S01]  /*177f0*/  SHFL.BFLY PT, R5, R133, 0x1, 0x1f ;  /* 0x0c201f0085057f89 */ /* 0x000e6200000e0000 */
[----:B------:R-:W-:-:S04]  /*17800*/  FMNMX.FTZ R0, R187, R0, !PT ;  /* 0x00000000bb007209 */ /* 0x000fc80007810000 */
[----:B------:R-:W-:Y:S01]  /*17810*/  FMNMX.FTZ R0, R186, R0, !PT ;  /* 0x00000000ba007209 */ /* 0x000fe20007810000 */
[----:B------:R-:W-:Y:S03]  /*17820*/  MUFU.EX2 R211, R213 ;  /* 0x000000d500d37308 */ /* 0x000fe60000000800 */
[----:B------:R-:W-:-:S04]  /*17830*/  FMNMX.FTZ R135, R184, R0, !PT ;  /* 0x00000000b8877209 */ /* 0x000fc80007810000 */
[----:B------:R-:W-:-:S05]  /*17840*/  FMNMX.FTZ R135, R182, R135, !PT ;  /* 0x00000087b6877209 */ /* 0x000fca0007810000 */
[----:B------:R-:W4:Y:S01]  /*17850*/  SHFL.BFLY PT, R0, R135, 0x2, 0x1f ;  /* 0x0c401f0087007f89 */ /* 0x000f2200000e0000 */
[----:B-1----:R-:W-:-:S04]  /*17860*/  FMNMX.FTZ R133, R133, R5, !PT ;  /* 0x0000000585857209 */ /* 0x002fc80007810000 */
[----:B------:R-:W-:Y:S02]  /*17870*/  FSETP.NEU.FTZ.AND P3, PT, R133, -INF , PT ;  /* 0xff8000008500780b */ /* 0x000fe40003f7d000 */
[----:B----4-:R-:W-:Y:S02]  /*17880*/  FMNMX.FTZ R135, R135, R0, !PT ;  /* 0x0000000087877209 */ /* 0x010fe40007810000 */
[----:B--2---:R-:W-:Y:S02]  /*17890*/  LOP3.LUT R2, R251, UR34, R246, 0x96, !PT ;  /* 0x00000022fb027c12 */ /* 0x004fe4000f8e96f6 */
[----:B---3--:R-:W-:-:S03]  /*178a0*/  LOP3.LUT R6, R31, UR14, R12, 0x96, !PT ;  /* 0x0000000e1f067c12 */ /* 0x008fc6000f8e960c */
        /* <DEDUP_REMOVED lines=9> */
[----:B------:R-:W1:Y:S03]  /*17940*/  SHFL.BFLY PT, R7, R132, 0x1, 0x1f ;  /* 0x0c201f0084077f89 */ /* 0x000e6600000e0000 */
[----:B------:R-:W-:Y:S01]  /*17950*/  IMAD.WIDE.U32 R2, R2, -0x2daee0ad, RZ ;  /* 0xd2511f5302027825 */ /* 0x000fe200078e00ff */
[----:B------:R-:W-:-:S04]  /*17960*/  LOP3.LUT R18, R17, UR9, R6, 0x96, !PT ;  /* 0x0000000911127c12 */ /* 0x000fc8000f8e9606 */
[----:B------:R-:W-:Y:S01]  /*17970*/  LOP3.LUT R6, R3, UR8, R12, 0x96, !PT ;  /* 0x0000000803067c12 */ /* 0x000fe2000f8e960c */
[----:B------:R-:W-:-:S05]  /*17980*/  IMAD.WIDE.U32 R18, R18, -0x2daee0ad, RZ ;  /* 0xd2511f5312127825 */ /* 0x000fca00078e00ff */
[----:B------:R-:W-:-:S05]  /*17990*/  LOP3.LUT R2, R19, UR6, R2, 0x96, !PT ;  /* 0x0000000613027c12 */ /* 0x000fca000f8e9602 */
[----:B------:R-:W-:Y:S01]  /*179a0*/  IMAD.WIDE.U32 R2, R2, -0x326172a9, RZ ;  /* 0xcd9e8d5702027825 */ /* 0x000fe200078e00ff */
[----:B-1----:R-:W-:-:S03]  /*179b0*/  FMNMX.FTZ R132, R132, R7, !PT ;  /* 0x0000000784847209 */ /* 0x002fc60007810000 */
[----:B------:R-:W-:Y:S01]  /*179c0*/  IMAD.WIDE.U32 R6, R6, -0x326172a9, RZ ;  /* 0xcd9e8d5706067825 */ /* 0x000fe200078e00ff */
[----:B------:R-:W-:Y:S02]  /*179d0*/  LOP3.LUT R0, R2, 0xff, RZ, 0xc0, !PT ;  /* 0x000000ff02007812 */ /* 0x000fe400078ec0ff */
[----:B------:R-:W-:Y:S02]  /*179e0*/  FSETP.NEU.FTZ.AND P5, PT, R132, -INF , PT ;  /* 0xff8000008400780b */ /* 0x000fe40003fbd000 */
[----:B------:R-:W-:Y:S02]  /*179f0*/  LOP3.LUT R138, R7, UR7, R16, 0x96, !PT ;  /* 0x00000007078a7c12 */ /* 0x000fe4000f8e9610 */
[----:B------:R-:W1:Y:S01]  /*17a00*/  SHFL.BFLY PT, R7, R135, 0x1, 0x1f ;  /* 0x0c201f0087077f89 */ /* 0x000e6200000e0000 */
[----:B------:R-:W-:Y:S01]  /*17a10*/  LOP3.LUT R5, R3, UR15, R6, 0x96, !PT ;  /* 0x0000000f03057c12 */ /* 0x000fe2000f8e9606 */
[----:B------:R-:W-:Y:S01]  /*17a20*/  FMUL.FTZ R6, R133, c[0x0][0x23c] ;  /* 0x00008f0085067a20 */ /* 0x000fe20000410000 */
[----:B------:R-:W-:-:S02]  /*17a30*/  ISETP.GE.U32.AND P1, PT, R248, R0, PT ;  /* 0x00000000f800720c */ /* 0x000fc40003f26070 */
[----:B------:R-:W-:Y:S02]  /*17a40*/  LOP3.LUT R28, R2, 0xffff, RZ, 0xc0, !PT ;  /* 0x0000ffff021c7812 */ /* 0x000fe400078ec0ff */
[----:B------:R-:W-:Y:S02]  /*17a50*/  FSEL R0, R6, RZ, P3 ;  /* 0x000000ff06007208 */ /* 0x000fe40001800000 */
[--C-:B------:R-:W-:Y:S02]  /*17a60*/  SHF.R.U32.HI R13, RZ, 0x10, R2.reuse ;  /* 0x00000010ff0d7819 */ /* 0x100fe40000011602 */
[----:B------:R-:W-:Y:S01]  /*17a70*/  SHF.R.U32.HI R12, RZ, 0x18, R2 ;  /* 0x00000018ff0c7819 */ /* 0x000fe20000011602 */
[--C-:B------:R-:W-:Y:S01]  /*17a80*/  FFMA.FTZ R178, R178, c[0x0][0x23c], -R0.reuse ;  /* 0x00008f00b2b27a23 */ /* 0x100fe20000010800 */
[----:B------:R-:W-:Y:S01]  /*17a90*/  FSEL R16, R132, RZ, P5 ;  /* 0x000000ff84107208 */ /* 0x000fe20002800000 */
[--C-:B------:R-:W-:Y:S02]  /*17aa0*/  FFMA.FTZ R180, R180, c[0x0][0x23c], -R0.reuse ;  /* 0x00008f00b4b47a23 */ /* 0x100fe40000010800 */
[----:B------:R-:W-:-:S02]  /*17ab0*/  FFMA.FTZ R220, R177, c[0x0][0x23c], -R0 ;  /* 0x00008f00b1dc7a23 */ /* 0x000fc40000010800 */
[--C-:B------:R-:W-:Y:S01]  /*17ac0*/  FFMA.FTZ R221, R174, c[0x0][0x23c], -R0.reuse ;  /* 0x00008f00aedd7a23 */ /* 0x100fe20000010800 */
[----:B------:R-:W-:Y:S01]  /*17ad0*/  MUFU.EX2 R219, R219 ;  /* 0x000000db00db7308 */ /* 0x000fe20000000800 */
[--C-:B------:R-:W-:Y:S02]  /*17ae0*/  FFMA.FTZ R224, R172, c[0x0][0x23c], -R0.reuse ;  /* 0x00008f00ace07a23 */ /* 0x100fe40000010800 */
[--C-:B------:R-:W-:Y:S02]  /*17af0*/  FFMA.FTZ R225, R139, c[0x0][0x23c], -R0.reuse ;  /* 0x00008f008be17a23 */ /* 0x100fe40000010800 */
[--C-:B------:R-:W-:Y:S01]  /*17b00*/  FFMA.FTZ R228, R14, c[0x0][0x23c], -R0.reuse ;  /* 0x00008f000ee47a23 */ /* 0x100fe20000010800 */
[----:B-1----:R-:W-:Y:S01]  /*17b10*/  FMNMX.FTZ R135, R135, R7, !PT ;  /* 0x0000000787877209 */ /* 0x002fe20007810000 */
[----:B------:R-:W-:Y:S01]  /*17b20*/  FFMA.FTZ R230, R11, c[0x0][0x23c], -R0 ;  /* 0x00008f000be67a23 */ /* 0x000fe20000010800 */
[----:B------:R-:W-:Y:S01]  /*17b30*/  MUFU.EX2 R178, R178 ;  /* 0x000000b200b27308 */ /* 0x000fe20000000800 */
[----:B------:R-:W-:Y:S01]  /*17b40*/  FMUL.FTZ R0, R132, c[0x0][0x23c] ;  /* 0x00008f0084007a20 */ /* 0x000fe20000410000 */
[C---:B------:R-:W-:Y:S01]  /*17b50*/  FSETP.NEU.FTZ.AND P2, PT, R135.reuse, -INF , PT ;  /* 0xff8000008700780b */ /* 0x040fe20003f5d000 */
[----:B------:R-:W-:-:S03]  /*17b60*/  FMUL.FTZ R2, R135, c[0x0][0x23c] ;  /* 0x00008f0087027a20 */ /* 0x000fc60000410000 */
[----:B------:R-:W-:Y:S02]  /*17b70*/  FSEL R0, R0, RZ, P5 ;  /* 0x000000ff00007208 */ /* 0x000fe40002800000 */
[----:B------:R-:W-:Y:S02]  /*17b80*/  FSEL R2, R2, RZ, P2 ;  /* 0x000000ff02027208 */ /* 0x000fe40001000000 */
[----:B------:R-:W-:Y:S01]  /*17b90*/  ISETP.GE.U32.AND P5, PT, R248, R12, PT ;  /* 0x0000000cf800720c */ /* 0x000fe20003fa6070 */
        /* <DEDUP_REMOVED lines=8> */
[----:B------:R-:W-:Y:S01]  /*17c20*/  FFMA.FTZ R229, R29, c[0x0][0x23c], -R0 ;  /* 0x00008f001de57a23 */ /* 0x000fe20000010800 */
[----:B------:R-:W-:Y:S01]  /*17c30*/  LOP3.LUT R0, R5, 0xff, RZ, 0xc0, !PT ;  /* 0x000000ff05007812 */ /* 0x000fe200078ec0ff */
[--C-:B------:R-:W-:Y:S02]  /*17c40*/  FFMA.FTZ R3, R185, c[0x0][0x23c], -R2.reuse ;  /* 0x00008f00b9037a23 */ /* 0x100fe40000010802 */
[--C-:B------:R-:W-:Y:S01]  /*17c50*/  FFMA.FTZ R6, R196, c[0x0][0x23c], -R2.reuse ;  /* 0x00008f00c4067a23 */ /* 0x100fe20000010802 */
[----:B------:R-:W-:Y:S01]  /*17c60*/  ISETP.GE.U32.AND P6, PT, R248, R0, PT ;  /* 0x00000000f800720c */ /* 0x000fe20003fc6070 */
[--C-:B------:R-:W-:Y:S01]  /*17c70*/  FFMA.FTZ R7, R192, c[0x0][0x23c], -R2.reuse ;  /* 0x00008f00c0077a23 */ /* 0x100fe20000010802 */
[----:B------:R-:W-:Y:S01]  /*17c80*/  FSEL R0, R135, RZ, P2 ;  /* 0x000000ff87007208 */ /* 0x000fe20001000000 */
[--C-:B------:R-:W-:Y:S01]  /*17c90*/  FFMA.FTZ R17, R188, c[0x0][0x23c], -R2.reuse ;  /* 0x00008f00bc117a23 */ /* 0x100fe20000010802 */
[----:B------:R1:W-:Y:S01]  /*17ca0*/  MUFU.EX2 R173, R3 ;  /* 0x0000000300ad7308 */ /* 0x0003e20000000800 */
[----:B------:R-:W-:-:S02]  /*17cb0*/  FFMA.FTZ R21, R187, c[0x0][0x23c], -R2 ;  /* 0x00008f00bb157a23 */ /* 0x000fc40000010802 */
[--C-:B------:R-:W-:Y:S02]  /*17cc0*/  FFMA.FTZ R19, R186, c[0x0][0x23c], -R2.reuse ;  /* 0x00008f00ba137a23 */ /* 0x100fe40000010802 */
[--C-:B------:R-:W-:Y:S02]  /*17cd0*/  FFMA.FTZ R172, R184, c[0x0][0x23c], -R2.reuse ;  /* 0x00008f00b8ac7a23 */ /* 0x100fe40000010802 */
[----:B------:R-:W-:Y:S01]  /*17ce0*/  FFMA.FTZ R139, R182, c[0x0][0x23c], -R2 ;  /* 0x00008f00b68b7a23 */ /* 0x000fe20000010802 */
[----:B------:R2:W3:Y:S01]  /*17cf0*/  MUFU.EX2 R240, R6 ;  /* 0x0000000600f07308 */ /* 0x0004e20000000800 */
[----:B------:R-:W-:Y:S01]  /*17d00*/  FADD.FTZ R2, R214, -R0 ;  /* 0x80000000d6027221 */ /* 0x000fe20000010000 */
[----:B------:R-:W-:-:S03]  /*17d10*/  SHF.R.U32.HI R0, RZ, 0x18, R5 ;  /* 0x00000018ff007819 */ /* 0x000fc60000011605 */
[----:B------:R-:W-:Y:S01]  /*17d20*/  FMUL.FTZ R2, R2, c[0x0][0x23c] ;  /* 0x00008f0002027a20 */ /* 0x000fe20000410000 */
[----:B------:R-:W-:Y:S02]  /*17d30*/  ISETP.GE.U32.AND P2, PT, R248, R0, PT ;  /* 0x00000000f800720c */ /* 0x000fe40003f46070 */
[----:B------:R-:W-:Y:S01]  /*17d40*/  SHF.R.U32.HI R0, RZ, 0x10, R5 ;  /* 0x00000010ff007819 */ /* 0x000fe20000011605 */
[----:B------:R-:W4:Y:S01]  /*17d50*/  MUFU.EX2 R184, R189 ;  /* 0x000000bd00b87308 */ /* 0x000f220000000800 */
[----:B------:R-:W-:Y:S02]  /*17d60*/  LOP3.LUT R5, R5, 0xffff, RZ, 0xc0, !PT ;  /* 0x0000ffff05057812 */ /* 0x000fe400078ec0ff */
[----:B------:R-:W-:Y:S02]  /*17d70*/  LOP3.LUT R0, R0, 0xff, RZ, 0xc0, !PT ;  /* 0x000000ff00007812 */ /* 0x000fe400078ec0ff */
[----:B-1----:R-:W-:Y:S02]  /*17d80*/  FSEL R3, R134, RZ, P4 ;  /* 0x000000ff86037208 */ /* 0x002fe40002000000 */
[----:B------:R-:W-:Y:S01]  /*17d90*/  ISETP.GE.U32.AND P4, PT, R248, R0, PT ;  /* 0x00000000f800720c */ /* 0x000fe20003f86070 */
[----:B------:R-:W1:Y:S01]  /*17da0*/  MUFU.EX2 R2, R2 ;  /* 0x0000000200027308 */ /* 0x000e620000000800 */
[----:B------:R-:W-:Y:S01]  /*17db0*/  SHF.R.U32.HI R0, RZ, 0x8, R5 ;  /* 0x00000008ff007819 */ /* 0x000fe20000011605 */
[----:B------:R-:W-:Y:S01]  /*17dc0*/  FADD.FTZ R3, R233, -R3 ;  /* 0x80000003e9037221 */ /* 0x000fe20000010000 */
[----:B------:R-:W-:-:S02]  /*17dd0*/  FSEL R5, R133, RZ, P3 ;  /* 0x000000ff85057208 */ /* 0x000fc40001800000 */
[----:B------:R-:W-:-:S03]  /*17de0*/  LOP3.LUT R0, R0, 0xffff, RZ, 0xc0, !PT ;  /* 0x0000ffff00007812 */ /* 0x000fc600078ec0ff */
[----:B--2---:R-:W-:Y:S01]  /*17df0*/  FADD.FTZ R6, R232, -R5 ;  /* 0x80000005e8067221 */ /* 0x004fe20000010000 */
[----:B------:R-:W-:Y:S01]  /*17e00*/  ISETP.GE.U32.AND P3, PT, R248, R0, PT ;  /* 0x00000000f800720c */ /* 0x000fe20003f66070 */
[----:B------:R2:W-:Y:S01]  /*17e10*/  MUFU.EX2 R245, R17 ;  /* 0x0000001100f57308 */ /* 0x0005e20000000800 */
[----:B---3--:R-:W-:Y:S01]  /*17e20*/  F2FP.PACK_AB R0, R240, R173 ;  /* 0x000000adf000723e */ /* 0x008fe200000000ff */
[----:B------:R-:W-:Y:S01]  /*17e30*/  FMUL.FTZ R6, R6, c[0x0][0x23c] ;  /* 0x00008f0006067a20 */ /* 0x000fe20000410000 */
[----:B----4-:R-:W-:Y:S02]  /*17e40*/  F2FP.PACK_AB R5, R184, R183 ;  /* 0x000000b7b805723e */ /* 0x010fe400000000ff */
[C---:B------:R-:W-:Y:S01]  /*17e50*/  PRMT R199, R0.reuse, 0x7610, R199 ;  /* 0x0000761000c77816 */ /* 0x040fe200000000c7 */
[----:B-1----:R-:W-:Y:S01]  /*17e60*/  FFMA.FTZ R214, R235, R2, R173 ;  /* 0x00000002ebd67223 */ /* 0x002fe200000100ad */
[----:B------:R-:W-:Y:S01]  /*17e70*/  PRMT R198, R0, 0x7632, R198 ;  /* 0x0000763200c67816 */ /* 0x000fe200000000c6 */
[----:B------:R-:W-:Y:S01]  /*17e80*/  FMUL.FTZ R0, R3, c[0x0][0x23c] ;  /* 0x00008f0003007a20 */ /* 0x000fe20000410000 */
[----:B------:R-:W-:Y:S01]  /*17e90*/  LOP3.LUT R3, R13, 0xff, RZ, 0xc0, !PT ;  /* 0x000000ff0d037812 */ /* 0x000fe200078ec0ff */
[----:B------:R-:W-:Y:S01]  /*17ea0*/  @!P6 HADD2 R136, -R199.H0_H0, -RZ.H0_H0 ;  /* 0xa00000ffc788e230 */ /* 0x000fe20000000900 */
[----:B------:R-:W-:Y:S01]  /*17eb0*/  PRMT R231, R199, 0x5410, R198 ;  /* 0x00005410c7e77816 */ /* 0x000fe200000000c6 */
[----:B------:R-:W-:Y:S01]  /*17ec0*/  @!P3 HADD2 R137, -R198.H0_H0, -RZ.H0_H0 ;  /* 0xa00000ffc689b230 */ /* 0x000fe20000000900 */
[----:B------:R-:W-:Y:S01]  /*17ed0*/  IMAD.WIDE.U32 R12, R138, -0x2daee0ad, RZ ;  /* 0xd2511f538a0c7825 */ /* 0x000fe200078e00ff */
[----:B------:R-:W1:Y:S01]  /*17ee0*/  MUFU.EX2 R0, R0 ;  /* 0x0000000000007308 */ /* 0x000e620000000800 */
[----:B------:R-:W-:-:S02]  /*17ef0*/  @!P6 PRMT R199, R136, 0x5410, RZ ;  /* 0x0000541088c7e816 */ /* 0x000fc400000000ff */
[----:B------:R-:W-:Y:S01]  /*17f00*/  ISETP.GE.U32.AND P6, PT, R248, R3, PT ;  /* 0x00000003f800720c */ /* 0x000fe20003fc6070 */
[-C--:B------:R-:W-:Y:S01]  /*17f10*/  FMUL.FTZ R210, R128, R2.reuse ;  /* 0x0000000280d27220 */ /* 0x080fe20000410000 */
[----:B------:R-:W-:Y:S01]  /*17f20*/  SHF.R.U32.HI R3, RZ, 0x8, R28 ;  /* 0x00000008ff037819 */ /* 0x000fe2000001161c */
[-C--:B--2---:R-:W-:Y:S01]  /*17f30*/  FMUL.FTZ R17, R52, R2.reuse ;  /* 0x0000000234117220 */ /* 0x084fe20000410000 */
[----:B------:R-:W-:Y:S01]  /*17f40*/  @!P3 PRMT R198, R137, 0x5410, RZ ;  /* 0x0000541089c6b816 */ /* 0x000fe200000000ff */
[----:B------:R-:W2:Y:S01]  /*17f50*/  MUFU.EX2 R173, R7 ;  /* 0x0000000700ad7308 */ /* 0x000ea20000000800 */
[----:B------:R-:W-:Y:S01]  /*17f60*/  LOP3.LUT R3, R3, 0xffff, RZ, 0xc0, !PT ;  /* 0x0000ffff03037812 */ /* 0x000fe200078ec0ff */
[----:B------:R-:W-:Y:S01]  /*17f70*/  IMAD.MOV.U32 R128, RZ, RZ, R202 ;  /* 0x000000ffff807224 */ /* 0x000fe200078e00ca */
[----:B------:R-:W-:Y:S01]  /*17f80*/  PRMT R197, R5, 0x7632, R197 ;  /* 0x0000763205c57816 */ /* 0x000fe200000000c5 */
[-C--:B------:R-:W-:Y:S01]  /*17f90*/  FMUL.FTZ R204, R84, R2.reuse ;  /* 0x0000000254cc7220 */ /* 0x080fe20000410000 */
[----:B------:R-:W-:Y:S01]  /*17fa0*/  ISETP.GE.U32.AND P3, PT, R248, R3, PT ;  /* 0x00000003f800720c */ /* 0x000fe20003f66070 */
[-C--:B------:R-:W-:Y:S01]  /*17fb0*/  FMUL.FTZ R52, R116, R2.reuse ;  /* 0x0000000274347220 */ /* 0x080fe20000410000 */
[----:B------:R-:W-:Y:S01]  /*17fc0*/  LOP3.LUT R3, R13, UR16, R18, 0x96, !PT ;  /* 0x000000100d037c12 */ /* 0x000fe2000f8e9612 */
[----:B------:R3:W-:Y:S01]  /*17fd0*/  MUFU.EX2 R7, R6 ;  /* 0x0000000600077308 */ /* 0x0007e20000000800 */
[----:B------:R-:W-:Y:S01]  /*17fe0*/  FMUL.FTZ R18, R81, R2 ;  /* 0x0000000251127220 */ /* 0x000fe20000410000 */
[----:B------:R-:W-:Y:S01]  /*17ff0*/  PRMT R196, R5, 0x7610, R196 ;  /* 0x0000761005c47816 */ /* 0x000fe200000000c4 */
[-C--:B-1----:R-:W-:Y:S01]  /*18000*/  FMUL.FTZ R81, R55, R0.reuse ;  /* 0x0000000037517220 */ /* 0x082fe20000410000 */
[----:B------:R-:W-:Y:S01]  /*18010*/  SHF.R.U32.HI R5, RZ, 0x10, R3 ;  /* 0x00000010ff057819 */ /* 0x000fe20000011603 */
[----:B------:R-:W-:Y:S01]  /*18020*/  @!P2 HADD2 R174, -R197.H0_H0, -RZ.H0_H0 ;  /* 0xa00000ffc5aea230 */ /* 0x000fe20000000900 */
[----:B------:R-:W-:Y:S01]  /*18030*/  PRMT R226, R196, 0x5410, R197 ;  /* 0x00005410c4e27816 */ /* 0x000fe200000000c5 */
[----:B------:R-:W-:Y:S01]  /*18040*/  @!P4 HADD2 R175, -R196.H0_H0, -RZ.H0_H0 ;  /* 0xa00000ffc4afc230 */ /* 0x000fe20000000900 */
[----:B------:R-:W-:Y:S01]  /*18050*/  LOP3.LUT R5, R5, 0xff, RZ, 0xc0, !PT ;  /* 0x000000ff05057812 */ /* 0x000fe200078ec0ff */
[-C--:B------:R-:W-:Y:S01]  /*18060*/  FFMA.FTZ R28, R239, R0.reuse, R183 ;  /* 0x00000000ef1c7223 */ /* 0x080fe200000100b7 */
[----:B------:R-:W-:Y:S01]  /*18070*/  @!P2 PRMT R197, R174, 0x5410, RZ ;  /* 0x00005410aec5a816 */ /* 0x000fe200000000ff */
[----:B------:R-:W-:Y:S01]  /*18080*/  MUFU.EX2 R138, R190 ;  /* 0x000000be008a7308 */ /* 0x000fe20000000800 */
[----:B------:R-:W-:Y:S01]  /*18090*/  ISETP.GE.U32.AND P2, PT, R248, R5, PT ;  /* 0x00000005f800720c */ /* 0x000fe20003f46070 */
[-C--:B------:R-:W-:Y:S01]  /*180a0*/  FMUL.FTZ R202, R102, R0.reuse ;  /* 0x0000000066ca7220 */ /* 0x080fe20000410000 */
[----:B------:R-:W-:Y:S01]  /*180b0*/  LOP3.LUT R5, R3, 0xff, RZ, 0xc0, !PT ;  /* 0x000000ff03057812 */ /* 0x000fe200078ec0ff */
[----:B------:R-:W-:Y:S01]  /*180c0*/  FMUL.FTZ R116, R119, R0 ;  /* 0x0000000077747220 */ /* 0x000fe20000410000 */
[----:B------:R-:W-:Y:S01]  /*180d0*/  @!P4 PRMT R196, R175, 0x5410, RZ ;  /* 0x00005410afc4c816 */ /* 0x000fe200000000ff */
[----:B---3--:R-:W-:Y:S01]  /*180e0*/  FADD.FTZ R6, R234, -R16 ;  /* 0x80000010ea067221 */ /* 0x008fe20000010000 */
[----:B------:R-:W-:Y:S01]  /*180f0*/  ISETP.GE.U32.AND P4, PT, R248, R5, PT ;  /* 0x00000005f800720c */ /* 0x000fe20003f86070 */
[-C--:B------:R-:W-:Y:S01]  /*18100*/  FMUL.FTZ R16, R53, R2.reuse ;  /* 0x0000000235107220 */ /* 0x080fe20000410000 */
[----:B--2---:R-:W-:Y:S01]  /*18110*/  F2FP.PACK_AB R5, R245, R173 ;  /* 0x000000adf505723e */ /* 0x004fe200000000ff */
[----:B------:R-:W-:Y:S01]  /*18120*/  FMUL.FTZ R53, R80, R2 ;  /* 0x0000000250357220 */ /* 0x000fe20000410000 */
[----:B------:R-:W1:Y:S01]  /*18130*/  MUFU.EX2 R239, R191 ;  /* 0x000000bf00ef7308 */ /* 0x000e620000000800 */
[----:B------:R-:W-:Y:S01]  /*18140*/  FMUL.FTZ R80, R54, R0 ;  /* 0x0000000036507220 */ /* 0x000fe20000410000 */
[C---:B------:R-:W-:Y:S01]  /*18150*/  PRMT R195, R5.reuse, 0x7610, R195 ;  /* 0x0000761005c37816 */ /* 0x040fe200000000c3 */
[----:B------:R-:W2:Y:S01]  /*18160*/  LDL.LU.64 R54, [R1] ;  /* 0x0000000001367983 */ /* 0x000ea20000300a00 */
[----:B------:R-:W-:Y:S01]  /*18170*/  PRMT R194, R5, 0x7632, R194 ;  /* 0x0000763205c27816 */ /* 0x000fe200000000c2 */
[----:B------:R-:W-:Y:S01]  /*18180*/  IMAD.MOV.U32 R119, RZ, RZ, R211 ;  /* 0x000000ffff777224 */ /* 0x000fe200078e00d3 */
[----:B------:R-:W-:Y:S01]  /*18190*/  SHF.R.U32.HI R5, RZ, 0x18, R3 ;  /* 0x00000018ff057819 */ /* 0x000fe20000011603 */
[----:B------:R-:W-:Y:S01]  /*181a0*/  @!P1 HADD2 R176, -R195.H0_H0, -RZ.H0_H0 ;  /* 0xa00000ffc3b09230 */ /* 0x000fe20000000900 */
[----:B------:R-:W-:Y:S01]  /*181b0*/  LOP3.LUT R3, R3, 0xffff, RZ, 0xc0, !PT ;  /* 0x0000ffff03037812 */ /* 0x000fe200078ec0ff */
[----:B------:R-:W-:Y:S01]  /*181c0*/  @!P3 HADD2 R177, -R194.H0_H0, -RZ.H0_H0 ;  /* 0xa00000ffc2b1b230 */ /* 0x000fe20000000900 */
[----:B------:R-:W3:Y:S01]  /*181d0*/  MUFU.EX2 R200, R21 ;  /* 0x0000001500c87308 */ /* 0x000ee20000000800 */
[----:B------:R-:W-:Y:S01]  /*181e0*/  PRMT R238, R195, 0x5410, R194 ;  /* 0x00005410c3ee7816 */ /* 0x000fe200000000c2 */
[----:B------:R-:W-:Y:S01]  /*181f0*/  FMUL.FTZ R84, R97, R2 ;  /* 0x0000000261547220 */ /* 0x000fe20000410000 */
[----:B------:R-:W-:Y:S01]  /*18200*/  SHF.R.U32.HI R3, RZ, 0x8, R3 ;  /* 0x00000008ff037819 */ /* 0x000fe20000011603 */
[----:B------:R-:W-:Y:S01]  /*18210*/  FMUL.FTZ R211, R130, R0 ;  /* 0x0000000082d37220 */ /* 0x000fe20000410000 */
[----:B------:R-:W-:Y:S01]  /*18220*/  @!P3 PRMT R194, R177, 0x5410, RZ ;  /* 0x00005410b1c2b816 */ /* 0x000fe200000000ff */
[-C--:B------:R-:W-:Y:S01]  /*18230*/  FMUL.FTZ R213, R65, R2.reuse ;  /* 0x0000000241d57220 */ /* 0x080fe20000410000 */
[----:B------:R-:W-:Y:S01]  /*18240*/  LOP3.LUT R3, R3, 0xffff, RZ, 0xc0, !PT ;  /* 0x0000ffff03037812 */ /* 0x000fe200078ec0ff */
[----:B------:R4:W4:Y:S01]  /*18250*/  MUFU.EX2 R247, R19 ;  /* 0x0000001300f77308 */ /* 0x0009220000000800 */
[----:B------:R-:W-:Y:S01]  /*18260*/  @!P1 PRMT R195, R176, 0x5410, RZ ;  /* 0x00005410b0c39816 */ /* 0x000fe200000000ff */
[----:B------:R-:W-:Y:S01]  /*18270*/  IMAD.MOV.U32 R97, RZ, RZ, R204 ;  /* 0x000000ffff617224 */ /* 0x000fe200078e00cc */
[----:B------:R-:W-:Y:S01]  /*18280*/  ISETP.GE.U32.AND P3, PT, R248, R3, PT ;  /* 0x00000003f800720c */ /* 0x000fe20003f66070 */
[----:B------:R-:W-:Y:S01]  /*18290*/  FMUL.FTZ R152, R152, R2 ;  /* 0x0000000298987220 */ /* 0x000fe20000410000 */
[----:B-1----:R-:W-:Y:S01]  /*182a0*/  F2FP.PACK_AB R3, R239, R138 ;  /* 0x0000008aef03723e */ /* 0x002fe200000000ff */
[-C--:B------:R-:W-:Y:S01]  /*182b0*/  FMUL.FTZ R153, R153, R2.reuse ;  /* 0x0000000299997220 */ /* 0x080fe20000410000 */
[----:B------:R-:W-:Y:S01]  /*182c0*/  ISETP.GE.U32.AND P1, PT, R248, R5, PT ;  /* 0x00000005f800720c */ /* 0x000fe20003f26070 */
[----:B---3--:R-:W-:Y:S01]  /*182d0*/  IMAD.MOV.U32 R102, RZ, RZ, R200 ;  /* 0x000000ffff667224 */ /* 0x008fe200078e00c8 */
[C---:B------:R-:W-:Y:S01]  /*182e0*/  PRMT R193, R3.reuse, 0x7610, R193 ;  /* 0x0000761003c17816 */ /* 0x040fe200000000c1 */
[-C--:B------:R-:W-:Y:S01]  /*182f0*/  FMUL.FTZ R5, R64, R2.reuse ;  /* 0x0000000240057220 */ /* 0x080fe20000410000 */
[----:B------:R-:W-:Y:S01]  /*18300*/  PRMT R192, R3, 0x7632, R192 ;  /* 0x0000763203c07816 */ /* 0x000fe200000000c0 */
[----:B------:R-:W-:Y:S01]  /*18310*/  FMUL.FTZ R3, R117, R2 ;  /* 0x0000000275037220 */ /* 0x000fe20000410000 */
[----:B------:R-:W-:Y:S01]  /*18320*/  MOV R130, R128 ;  /* 0x0000008000827202 */ /* 0x000fe20000000f00 */
[-C--:B------:R-:W-:Y:S01]  /*18330*/  FMUL.FTZ R117, R67, R0.reuse ;  /* 0x0000000043757220 */ /* 0x080fe20000410000 */
[----:B------:R-:W-:Y:S01]  /*18340*/  @!P6 HADD2 R182, -R193.H0_H0, -RZ.H0_H0 ;  /* 0xa00000ffc1b6e230 */ /* 0x000fe20000000900 */
[----:B------:R-:W-:Y:S01]  /*18350*/  FMUL.FTZ R67, R98, R0 ;  /* 0x0000000062437220 */ /* 0x000fe20000410000 */
[----:B------:R-:W-:Y:S01]  /*18360*/  MUFU.EX2 R136, R180 ;  /* 0x000000b400887308 */ /* 0x000fe20000000800 */
[----:B------:R-:W1:Y:S01]  /*18370*/  LDC.U8 R98, c[0x0][0x2d8] ;  /* 0x0000b600ff627b82 */ /* 0x000e620000000000 */
[----:B------:R-:W-:-:S02]  /*18380*/  FMUL.FTZ R21, R85, R2 ;  /* 0x0000000255157220 */ /* 0x000fc40000410000 */
[-C--:B------:R-:W-:Y:S02]  /*18390*/  FMUL.FTZ R148, R148, R2.reuse ;  /* 0x0000000294947220 */ /* 0x080fe40000410000 */
[-C--:B------:R-:W-:Y:S02]  /*183a0*/  FMUL.FTZ R149, R149, R2.reuse ;  /* 0x0000000295957220 */ /* 0x080fe40000410000 */
[-C--:B------:R-:W-:Y:S01]  /*183b0*/  FMUL.FTZ R144, R144, R2.reuse ;  /* 0x0000000290907220 */ /* 0x080fe20000410000 */
[----:B------:R-:W-:Y:S01]  /*183c0*/  MUFU.EX2 R137, R181 ;  /* 0x000000b500897308 */ /* 0x000fe20000000800 */
        /* <DEDUP_REMOVED lines=9> */
[-C--:B------:R-:W-:Y:S01]  /*18460*/  FMUL.FTZ R85, R96, R2.reuse ;  /* 0x0000000260557220 */ /* 0x080fe20000410000 */
[----:B------:R-:W-:Y:S01]  /*18470*/  PRMT R96, R193, 0x5410, R192 ;  /* 0x00005410c1607816 */ /* 0x000fe200000000c0 */
        /* <DEDUP_REMOVED lines=23> */
[----:B----4-:R-:W-:Y:S01]  /*185f0*/  LOP3.LUT R19, R12, 0xffff, RZ, 0xc0, !PT ;  /* 0x0000ffff0c137812 */ /* 0x010fe200078ec0ff */
[----:B------:R-:W-:Y:S01]  /*18600*/  IMAD.MOV.U32 R64, RZ, RZ, R16 ;  /* 0x000000ffff407224 */ /* 0x000fe200078e0010 */
[----:B------:R-:W-:Y:S01]  /*18610*/  @!P6 PRMT R193, R182, 0x5410, RZ ;  /* 0x00005410b6c1e816 */ /* 0x000fe200000000ff */
[----:B------:R-:W-:Y:S01]  /*18620*/  FMUL.FTZ R204, R101, R2 ;  /* 0x0000000265cc7220 */ /* 0x000fe20000410000 */
[----:B------:R-:W-:Y:S01]  /*18630*/  F2FP.PACK_AB R2, R247, R102 ;  /* 0x00000066f702723e */ /* 0x000fe200000000ff */
[----:B------:R-:W-:-:S02]  /*18640*/  IMAD.MOV.U32 R16, RZ, RZ, R250 ;  /* 0x000000ffff107224 */ /* 0x000fc400078e00fa */
[----:B------:R-:W-:Y:S01]  /*18650*/  IMAD.MOV.U32 R17, RZ, RZ, R251 ;  /* 0x000000ffff117224 */ /* 0x000fe200078e00fb */
[----:B------:R-:W-:Y:S01]  /*18660*/  PRMT R191, R2, 0x7610, R191 ;  /* 0x0000761002bf7816 */ /* 0x000fe200000000bf */
[-C--:B------:R-:W-:Y:S02]  /*18670*/  FMUL.FTZ R101, R66, R0.reuse ;  /* 0x0000000042657220 */ /* 0x080fe40000410000 */
[-C--:B------:R-:W-:Y:S02]  /*18680*/  FMUL.FTZ R250, R50, R0.reuse ;  /* 0x0000000032fa7220 */ /* 0x080fe40000410000 */
[-C--:B------:R-:W-:Y:S02]  /*18690*/  FMUL.FTZ R251, R51, R0.reuse ;  /* 0x0000000033fb7220 */ /* 0x080fe40000410000 */
[-C--:B------:R-:W-:Y:S02]  /*186a0*/  FMUL.FTZ R66, R70, R0.reuse ;  /* 0x0000000046427220 */ /* 0x080fe40000410000 */
[----:B------:R-:W-:-:S02]  /*186b0*/  FMUL.FTZ R100, R99, R0 ;  /* 0x0000000063647220 */ /* 0x000fc40000410000 */
[-C--:B------:R-:W-:Y:S02]  /*186c0*/  FMUL.FTZ R200, R103, R0.reuse ;  /* 0x0000000067c87220 */ /* 0x080fe40000410000 */
[----:B------:R-:W-:Y:S01]  /*186d0*/  FMUL.FTZ R129, R131, R0 ;  /* 0x0000000083817220 */ /* 0x000fe20000410000 */
[----:B------:R-:W-:Y:S01]  /*186e0*/  F2FP.PACK_AB R0, R119, R130 ;  /* 0x000000827700723e */ /* 0x000fe200000000ff */
[----:B------:R-:W-:Y:S01]  /*186f0*/  @!P5 HADD2 R38, -R192.H0_H0, -RZ.H0_H0 ;  /* 0xa00000ffc026d230 */ /* 0x000fe20000000900 */
[----:B------:R-:W-:Y:S02]  /*18700*/  FMUL.FTZ R6, R6, c[0x0][0x23c] ;  /* 0x00008f0006067a20 */ /* 0x000fe40000410000 */
[----:B------:R-:W-:Y:S01]  /*18710*/  PRMT R188, R0, 0x7632, R188 ;  /* 0x0000763200bc7816 */ /* 0x000fe200000000bc */
[----:B------:R-:W-:Y:S01]  /*18720*/  @!P4 HADD2 R37, -R191.H0_H0, -RZ.H0_H0 ;  /* 0xa00000ffbf25c230 */ /* 0x000fe20000000900 */
[----:B------:R-:W-:Y:S01]  /*18730*/  PRMT R190, R2, 0x7632, R190 ;  /* 0x0000763202be7816 */ /* 0x000fe200000000be */
[----:B------:R-:W-:Y:S01]  /*18740*/  IMAD.MOV.U32 R128, RZ, RZ, R97 ;  /* 0x000000ffff807224 */ /* 0x000fe200078e0061 */
[----:B------:R-:W-:Y:S01]  /*18750*/  PRMT R189, R0, 0x7610, R189 ;  /* 0x0000761000bd7816 */ /* 0x000fe200000000bd */
[----:B------:R-:W-:Y:S01]  /*18760*/  IMAD.MOV.U32 R51, RZ, RZ, R21 ;  /* 0x000000ffff337224 */ /* 0x000fe200078e0015 */
[----:B------:R-:W-:Y:S01]  /*18770*/  @!P1 HADD2 R48, -R188.H0_H0, -RZ.H0_H0 ;  /* 0xa00000ffbc309230 */ /* 0x000fe20000000900 */
[----:B------:R-:W-:Y:S01]  /*18780*/  IMAD.MOV.U32 R97, RZ, RZ, R18 ;  /* 0x000000ffff617224 */ /* 0x000fe200078e0012 */
[----:B------:R-:W-:Y:S01]  /*18790*/  @!P5 PRMT R192, R38, 0x5410, RZ ;  /* 0x0000541026c0d816 */ /* 0x000fe200000000ff */
[----:B------:R-:W-:Y:S01]  /*187a0*/  IMAD.MOV.U32 R99, RZ, RZ, R3 ;  /* 0x000000ffff637224 */ /* 0x000fe200078e0003 */
[----:B------:R-:W-:Y:S01]  /*187b0*/  LOP3.LUT R0, R12, 0xff, RZ, 0xc0, !PT ;  /* 0x000000ff0c007812 */ /* 0x000fe200078ec0ff */
[----:B------:R-:W-:Y:S01]  /*187c0*/  IMAD.MOV.U32 R82, RZ, RZ, R53 ;  /* 0x000000ffff527224 */ /* 0x000fe200078e0035 */
[----:B------:R-:W-:Y:S01]  /*187d0*/  SHF.R.U32.HI R21, RZ, 0x10, R12 ;  /* 0x00000010ff157819 */ /* 0x000fe2000001160c */
[----:B------:R-:W-:Y:S01]  /*187e0*/  IMAD.MOV.U32 R83, RZ, RZ, R52 ;  /* 0x000000ffff537224 */ /* 0x000fe200078e0034 */
[----:B------:R-:W-:Y:S01]  /*187f0*/  SHF.R.U32.HI R18, RZ, 0x18, R12 ;  /* 0x00000018ff127819 */ /* 0x000fe2000001160c */
[----:B------:R-:W-:Y:S01]  /*18800*/  IMAD.WIDE.U32 R12, R215, -0x2daee0ad, RZ ;  /* 0xd2511f53d70c7825 */ /* 0x000fe200078e00ff */
[----:B------:R-:W-:Y:S01]  /*18810*/  LOP3.LUT R2, R237, UR13, R30, 0x96, !PT ;  /* 0x0000000ded027c12 */ /* 0x000fe2000f8e961e */
[----:B------:R-:W3:Y:S01]  /*18820*/  MUFU.EX2 R6, R6 ;  /* 0x0000000600067308 */ /* 0x000ee20000000800 */
[----:B------:R-:W-:Y:S01]  /*18830*/  PRMT R38, R191, 0x5410, R190 ;  /* 0x00005410bf267816 */ /* 0x000fe200000000be */
[----:B------:R-:W-:Y:S01]  /*18840*/  FFMA.FTZ R241, R241, R7, R178 ;  /* 0x00000007f1f17223 */ /* 0x000fe200000100b2 */
[----:B------:R-:W-:-:S02]  /*18850*/  @!P4 PRMT R191, R37, 0x5410, RZ ;  /* 0x0000541025bfc816 */ /* 0x000fc400000000ff */
[----:B------:R-:W-:Y:S01]  /*18860*/  PRMT R37, R189, 0x5410, R188 ;  /* 0x00005410bd257816 */ /* 0x000fe200000000bc */
[----:B------:R-:W-:Y:S01]  /*18870*/  IMAD.WIDE.U32 R2, R2, -0x2daee0ad, RZ ;  /* 0xd2511f5302027825 */ /* 0x000fe200078e00ff */
[----:B------:R-:W-:Y:S02]  /*18880*/  @!P1 PRMT R188, R48, 0x5410, RZ ;  /* 0x0000541030bc9816 */ /* 0x000fe400000000ff */
[----:B-1----:R-:W-:Y:S01]  /*18890*/  ISETP.GE.U32.AND P1, PT, R98, R0, PT ;  /* 0x000000006200720c */ /* 0x002fe20003f26070 */
[----:B------:R-:W-:Y:S01]  /*188a0*/  IMAD.MOV.U32 R52, RZ, RZ, R16 ;  /* 0x000000ffff347224 */ /* 0x000fe200078e0010 */
[----:B------:R-:W-:Y:S01]  /*188b0*/  LOP3.LUT R3, R3, UR10, R12, 0x96, !PT ;  /* 0x0000000a03037c12 */ /* 0x000fe2000f8e960c */
[----:B------:R-:W-:Y:S02]  /*188c0*/  IMAD.MOV.U32 R53, RZ, RZ, R17 ;  /* 0x000000ffff357224 */ /* 0x000fe400078e0011 */
[----:B------:R-:W-:Y:S01]  /*188d0*/  IMAD.MOV.U32 R71, RZ, RZ, R97 ;  /* 0x000000ffff477224 */ /* 0x000fe200078e0061 */
[----:B------:R-:W-:Y:S01]  /*188e0*/  MOV R97, R5 ;  /* 0x0000000500617202 */ /* 0x000fe20000000f00 */
[----:B------:R-:W1:Y:S01]  /*188f0*/  MUFU.EX2 R48, R172 ;  /* 0x000000ac00307308 */ /* 0x000e620000000800 */
[----:B------:R-:W-:Y:S01]  /*18900*/  @!P2 HADD2 R49, -R189.H0_H0, -RZ.H0_H0 ;  /* 0xa00000ffbd31a230 */ /* 0x000fe20000000900 */
[----:B------:R-:W-:-:S02]  /*18910*/  IMAD.MOV.U32 R70, RZ, RZ, R51 ;  /* 0x000000ffff467224 */ /* 0x000fc400078e0033 */
[----:B------:R-:W-:Y:S02]  /*18920*/  IMAD.MOV.U32 R237, RZ, RZ, R102 ;  /* 0x000000ffffed7224 */ /* 0x000fe400078e0066 */
[----:B------:R-:W-:Y:S01]  /*18930*/  @!P2 PRMT R189, R49, 0x5410, RZ ;  /* 0x0000541031bda816 */ /* 0x000fe200000000ff */
[-C--:B---3--:R-:W-:Y:S02]  /*18940*/  FMUL.FTZ R51, R47, R6.reuse ;  /* 0x000000062f337220 */ /* 0x088fe40000410000 */
[----:B------:R-:W-:Y:S01]  /*18950*/  FMUL.FTZ R102, R126, R6 ;  /* 0x000000067e667220 */ /* 0x000fe20000410000 */
[----:B------:R-:W-:Y:S01]  /*18960*/  ISETP.GE.U32.AND P5, PT, R98, R18, PT ;  /* 0x000000126200720c */ /* 0x000fe20003fa6070 */
[----:B------:R-:W-:Y:S01]  /*18970*/  @!P3 HADD2 R50, -R190.H0_H0, -RZ.H0_H0 ;  /* 0xa00000ffbe32b230 */ /* 0x000fe20000000900 */
[----:B------:R-:W-:Y:S02]  /*18980*/  IMAD.MOV.U32 R215, RZ, RZ, R82 ;  /* 0x000000ffffd77224 */ /* 0x000fe400078e0052 */
[----:B------:R-:W-:-:S02]  /*18990*/  IMAD.MOV.U32 R131, RZ, RZ, R83 ;  /* 0x000000ffff837224 */ /* 0x000fc400078e0053 */
[----:B-1----:R-:W-:Y:S02]  /*189a0*/  IMAD.MOV.U32 R47, RZ, RZ, R48 ;  /* 0x000000ffff2f7224 */ /* 0x002fe400078e0030 */
[----:B------:R-:W-:Y:S02]  /*189b0*/  IMAD.MOV.U32 R48, RZ, RZ, R86 ;  /* 0x000000ffff307224 */ /* 0x000fe400078e0056 */
[-C--:B------:R-:W-:Y:S02]  /*189c0*/  FMUL.FTZ R86, R78, R6.reuse ;  /* 0x000000064e567220 */ /* 0x080fe40000410000 */
[----:B------:R-:W-:Y:S01]  /*189d0*/  MUFU.EX2 R78, R218 ;  /* 0x000000da004e7308 */ /* 0x000fe20000000800 */
[----:B------:R-:W-:Y:S01]  /*189e0*/  MOV R49, R87 ;  /* 0x0000005700317202 */ /* 0x000fe20000000f00 */
[----:B------:R-:W-:Y:S02]  /*189f0*/  FMUL.FTZ R87, R79, R6 ;  /* 0x000000064f577220 */ /* 0x000fe40000410000 */
[----:B------:R-:W-:-:S02]  /*18a00*/  IMAD.MOV.U32 R79, RZ, RZ, R81 ;  /* 0x000000ffff4f7224 */ /* 0x000fc400078e0051 */
[----:B------:R-:W-:Y:S02]  /*18a10*/  FMUL.FTZ R81, R61, R7 ;  /* 0x000000073d517220 */ /* 0x000fe40000410000 */
[----:B------:R-:W-:Y:S02]  /*18a20*/  IMAD.MOV.U32 R61, RZ, RZ, R237 ;  /* 0x000000ffff3d7224 */ /* 0x000fe400078e00ed */
[----:B------:R-:W-:Y:S01]  /*18a30*/  IMAD.MOV.U32 R237, RZ, RZ, R99 ;  /* 0x000000ffffed7224 */ /* 0x000fe200078e0063 */
[----:B------:R-:W-:Y:S01]  /*18a40*/  @!P3 PRMT R190, R50, 0x5410, RZ ;  /* 0x0000541032beb816 */ /* 0x000fe200000000ff */
[----:B------:R-:W-:Y:S02]  /*18a50*/  FMUL.FTZ R82, R62, R6 ;  /* 0x000000063e527220 */ /* 0x000fe40000410000 */
[----:B------:R-:W-:Y:S02]  /*18a60*/  IMAD.MOV.U32 R62, RZ, RZ, R67 ;  /* 0x000000ffff3e7224 */ /* 0x000fe400078e0043 */
[----:B------:R-:W-:-:S02]  /*18a70*/  IMAD.MOV.U32 R67, RZ, RZ, R69 ;  /* 0x000000ffff437224 */ /* 0x000fc400078e0045 */
[----:B------:R-:W-:Y:S02]  /*18a80*/  FMUL.FTZ R69, R57, R7 ;  /* 0x0000000739457220 */ /* 0x000fe40000410000 */
[C---:B------:R-:W-:Y:S01]  /*18a90*/  FADD.FTZ R241, R136.reuse, R241 ;  /* 0x000000f188f17221 */ /* 0x040fe20000010000 */
[----:B------:R-:W-:Y:S01]  /*18aa0*/  F2FP.PACK_AB R136, R136, R178 ;  /* 0x000000b28888723e */ /* 0x000fe200000000ff */
[-C--:B------:R-:W-:Y:S01]  /*18ab0*/  FFMA.FTZ R244, R244, R6.reuse, R179 ;  /* 0x00000006f4f47223 */ /* 0x080fe200000100b3 */
[----:B--2---:R-:W-:Y:S01]  /*18ac0*/  LOP3.LUT R0, R13, UR12, R54, 0x96, !PT ;  /* 0x0000000c0d007c12 */ /* 0x004fe2000f8e9636 */
[----:B------:R-:W-:Y:S02]  /*18ad0*/  IMAD.MOV.U32 R57, RZ, RZ, R47 ;  /* 0x000000ffff397224 */ /* 0x000fe400078e002f */
[----:B------:R-:W-:Y:S02]  /*18ae0*/  FMUL.FTZ R83, R63, R6 ;  /* 0x000000063f537220 */ /* 0x000fe40000410000 */
[----:B------:R-:W-:-:S04]  /*18af0*/  IMAD.WIDE.U32 R12, R0, -0x326172a9, RZ ;  /* 0xcd9e8d57000c7825 */ /* 0x000fc800078e00ff */
[----:B------:R-:W-:Y:S01]  /*18b00*/  IMAD.MOV.U32 R103, RZ, RZ, R70 ;  /* 0x000000ffff677224 */ /* 0x000fe200078e0046 */
[----:B------:R-:W-:Y:S01]  /*18b10*/  LOP3.LUT R0, R13, UR11, R236, 0x96, !PT ;  /* 0x0000000b0d007c12 */ /* 0x000fe2000f8e96ec */
[-C--:B------:R-:W-:Y:S01]  /*18b20*/  FMUL.FTZ R50, R46, R6.reuse ;  /* 0x000000062e327220 */ /* 0x080fe20000410000 */
[----:B------:R-:W-:Y:S01]  /*18b30*/  PRMT R183, R136, 0x7610, R183 ;  /* 0x0000761088b77816 */ /* 0x000fe200000000b7 */
[----:B------:R-:W-:Y:S02]  /*18b40*/  FMUL.FTZ R170, R170, R6 ;  /* 0x00000006aaaa7220 */ /* 0x000fe40000410000 */
[----:B------:R-:W-:-:S04]  /*18b50*/  IMAD.WIDE.U32 R16, R0, -0x2daee0ad, RZ ;  /* 0xd2511f5300107825 */ /* 0x000fc800078e00ff */
[----:B------:R-:W-:Y:S01]  /*18b60*/  FMUL.FTZ R171, R171, R6 ;  /* 0x00000006abab7220 */ /* 0x000fe20000410000 */
[----:B------:R-:W-:Y:S01]  /*18b70*/  LOP3.LUT R5, R17, UR8, R2, 0x96, !PT ;  /* 0x0000000811057c12 */ /* 0x000fe2000f8e9602 */
[----:B------:R-:W-:-:S04]  /*18b80*/  IMAD.WIDE.U32 R2, R3, -0x326172a9, RZ ;  /* 0xcd9e8d5703027825 */ /* 0x000fc800078e00ff */
[-C--:B------:R-:W-:Y:S01]  /*18b90*/  FMUL.FTZ R166, R166, R6.reuse ;  /* 0x00000006a6a67220 */ /* 0x080fe20000410000 */
[----:B------:R-:W-:Y:S01]  /*18ba0*/  LOP3.LUT R0, R3, UR9, R12, 0x96, !PT ;  /* 0x0000000903007c12 */ /* 0x000fe2000f8e960c */
[-C--:B------:R-:W-:Y:S02]  /*18bb0*/  FMUL.FTZ R167, R167, R6.reuse ;  /* 0x00000006a7a77220 */ /* 0x080fe40000410000 */
[----:B------:R-:W-:Y:S02]  /*18bc0*/  FMUL.FTZ R162, R162, R6 ;  /* 0x00000006a2a27220 */ /* 0x000fe40000410000 */
[----:B------:R-:W-:-:S04]  /*18bd0*/  IMAD.WIDE.U32 R12, R0, -0x2daee0ad, RZ ;  /* 0xd2511f53000c7825 */ /* 0x000fc800078e00ff */
[----:B------:R-:W-:Y:S01]  /*18be0*/  FMUL.FTZ R163, R163, R6 ;  /* 0x00000006a3a37220 */ /* 0x000fe20000410000 */
[----:B------:R-:W-:Y:S01]  /*18bf0*/  LOP3.LUT R3, R13, UR6, R16, 0x96, !PT ;  /* 0x000000060d037c12 */ /* 0x000fe2000f8e9610 */
[----:B------:R-:W-:-:S04]  /*18c00*/  IMAD.WIDE.U32 R16, R5, -0x326172a9, RZ ;  /* 0xcd9e8d5705107825 */ /* 0x000fc800078e00ff */
[----:B------:R-:W-:Y:S01]  /*18c10*/  FMUL.FTZ R158, R158, R6 ;  /* 0x000000069e9e7220 */ /* 0x000fe20000410000 */
[----:B------:R-:W-:Y:S01]  /*18c20*/  LOP3.LUT R17, R17, UR7, R2, 0x96, !PT ;  /* 0x0000000711117c12 */ /* 0x000fe2000f8e9602 */
[----:B------:R-:W-:-:S04]  /*18c30*/  IMAD.WIDE.U32 R2, R3, -0x326172a9, RZ ;  /* 0xcd9e8d5703027825 */ /* 0x000fc800078e00ff */
[-C--:B------:R-:W-:Y:S01]  /*18c40*/  FMUL.FTZ R159, R159, R6.reuse ;  /* 0x000000069f9f7220 */ /* 0x080fe20000410000 */
[----:B------:R-:W-:Y:S01]  /*18c50*/  LOP3.LUT R5, R3, UR15, R16, 0x96, !PT ;  /* 0x0000000f03057c12 */ /* 0x000fe2000f8e9610 */
[----:B------:R-:W1:Y:S01]  /*18c60*/  MUFU.EX2 R13, R139 ;  /* 0x0000008b000d7308 */ /* 0x000e620000000800 */
[-C--:B------:R-:W-:Y:S02]  /*18c70*/  FMUL.FTZ R55, R43, R6.reuse ;  /* 0x000000062b377220 */ /* 0x080fe40000410000 */
[----:B------:R-:W-:Y:S01]  /*18c80*/  SHF.R.U32.HI R0, RZ, 0x10, R5 ;  /* 0x00000010ff007819 */ /* 0x000fe20000011605 */
[-C--:B------:R-:W-:Y:S02]  /*18c90*/  FMUL.FTZ R74, R74, R6.reuse ;  /* 0x000000064a4a7220 */ /* 0x080fe40000410000 */
[-C--:B------:R-:W-:Y:S01]  /*18ca0*/  FMUL.FTZ R75, R75, R6.reuse ;  /* 0x000000064b4b7220 */ /* 0x080fe20000410000 */
[----:B------:R-:W-:Y:S01]  /*18cb0*/  LOP3.LUT R0, R0, 0xff, RZ, 0xc0, !PT ;  /* 0x000000ff00007812 */ /* 0x000fe200078ec0ff */
[----:B------:R-:W-:-:S02]  /*18cc0*/  FMUL.FTZ R90, R90, R6 ;  /* 0x000000065a5a7220 */ /* 0x000fc40000410000 */
[----:B------:R-:W-:Y:S01]  /*18cd0*/  FMUL.FTZ R91, R91, R6 ;  /* 0x000000065b5b7220 */ /* 0x000fe20000410000 */
[----:B------:R-:W-:Y:S01]  /*18ce0*/  ISETP.GE.U32.AND P4, PT, R98, R0, PT ;  /* 0x000000006200720c */ /* 0x000fe20003f86070 */
[-C--:B------:R-:W-:Y:S01]  /*18cf0*/  FMUL.FTZ R94, R94, R6.reuse ;  /* 0x000000065e5e7220 */ /* 0x080fe20000410000 */
[----:B------:R-:W-:Y:S01]  /*18d00*/  LOP3.LUT R0, R2, 0xff, RZ, 0xc0, !PT ;  /* 0x000000ff02007812 */ /* 0x000fe200078ec0ff */
[-C--:B------:R-:W-:Y:S02]  /*18d10*/  FMUL.FTZ R95, R95, R6.reuse ;  /* 0x000000065f5f7220 */ /* 0x080fe40000410000 */
[----:B------:R-:W-:Y:S01]  /*18d20*/  FMUL.FTZ R106, R106, R6 ;  /* 0x000000066a6a7220 */ /* 0x000fe20000410000 */
[----:B------:R-:W-:Y:S01]  /*18d30*/  ISETP.GE.U32.AND P2, PT, R98, R0, PT ;  /* 0x000000006200720c */ /* 0x000fe20003f46070 */
[----:B------:R-:W-:Y:S01]  /*18d40*/  FMUL.FTZ R107, R107, R6 ;  /* 0x000000066b6b7220 */ /* 0x000fe20000410000 */
[----:B------:R-:W-:Y:S01]  /*18d50*/  SHF.R.U32.HI R0, RZ, 0x8, R19 ;  /* 0x00000008ff007819 */ /* 0x000fe20000011613 */
[----:B-1----:R-:W-:-:S02]  /*18d60*/  IMAD.MOV.U32 R126, RZ, RZ, R13 ;  /* 0x000000ffff7e7224 */ /* 0x002fc400078e000d */
[-C--:B------:R-:W-:Y:S01]  /*18d70*/  FMUL.FTZ R110, R110, R6.reuse ;  /* 0x000000066e6e7220 */ /* 0x080fe20000410000 */
[----:B------:R-:W-:Y:S01]  /*18d80*/  LOP3.LUT R0, R0, 0xffff, RZ, 0xc0, !PT ;  /* 0x0000ffff00007812 */ /* 0x000fe200078ec0ff */
[-C--:B------:R-:W-:Y:S02]  /*18d90*/  FMUL.FTZ R111, R111, R6.reuse ;  /* 0x000000066f6f7220 */ /* 0x080fe40000410000 */
[----:B------:R-:W-:Y:S01]  /*18da0*/  FMUL.FTZ R122, R122, R6 ;  /* 0x000000067a7a7220 */ /* 0x000fe20000410000 */
[----:B------:R-:W-:Y:S01]  /*18db0*/  ISETP.GE.U32.AND P6, PT, R98, R0, PT ;  /* 0x000000006200720c */ /* 0x000fe20003fc6070 */
[-C--:B------:R-:W-:Y:S01]  /*18dc0*/  FMUL.FTZ R123, R123, R6.reuse ;  /* 0x000000067b7b7220 */ /* 0x080fe20000410000 */
[----:B------:R-:W-:Y:S01]  /*18dd0*/  F2FP.PACK_AB R0, R126, R47 ;  /* 0x0000002f7e00723e */ /* 0x000fe200000000ff */
[----:B------:R-:W-:Y:S01]  /*18de0*/  IMAD.MOV.U32 R218, RZ, RZ, R64 ;  /* 0x000000ffffda7224 */ /* 0x000fe200078e0040 */
[----:B------:R-:W-:Y:S01]  /*18df0*/  PRMT R182, R136, 0x7632, R182 ;  /* 0x0000763288b67816 */ /* 0x000fe200000000b6 */
[----:B------:R-:W-:Y:S01]  /*18e00*/  FMUL.FTZ R168, R168, R7 ;  /* 0x00000007a8a87220 */ /* 0x000fe20000410000 */
[C---:B------:R-:W-:Y:S01]  /*18e10*/  PRMT R187, R0.reuse, 0x7610, R187 ;  /* 0x0000761000bb7816 */ /* 0x040fe200000000bb */
[----:B------:R-:W-:Y:S01]  /*18e20*/  IMAD.MOV.U32 R236, RZ, RZ, R71 ;  /* 0x000000ffffec7224 */ /* 0x000fe200078e0047 */
[----:B------:R-:W-:Y:S01]  /*18e30*/  PRMT R186, R0, 0x7632, R186 ;  /* 0x0000763200ba7816 */ /* 0x000fe200000000ba */
[----:B------:R-:W-:-:S02]  /*18e40*/  FMUL.FTZ R71, R59, R6 ;  /* 0x000000063b477220 */ /* 0x000fc40000410000 */
[----:B------:R-:W-:Y:S01]  /*18e50*/  @!P1 HADD2 R27, -R187.H0_H0, -RZ.H0_H0 ;  /* 0xa00000ffbb1b9230 */ /* 0x000fe20000000900 */
[----:B------:R-:W-:Y:S01]  /*18e60*/  LOP3.LUT R18, R2, 0xffff, RZ, 0xc0, !PT ;  /* 0x0000ffff02127812 */ /* 0x000fe200078ec0ff */
[----:B------:R-:W-:Y:S01]  /*18e70*/  IMAD.MOV.U32 R59, RZ, RZ, R100 ;  /* 0x000000ffff3b7224 */ /* 0x000fe200078e0064 */
[----:B------:R-:W-:Y:S01]  /*18e80*/  LOP3.LUT R0, R5, 0xff, RZ, 0xc0, !PT ;  /* 0x000000ff05007812 */ /* 0x000fe200078ec0ff */
[-C--:B------:R-:W-:Y:S01]  /*18e90*/  FMUL.FTZ R100, R124, R7.reuse ;  /* 0x000000077c647220 */ /* 0x080fe20000410000 */
[--C-:B------:R-:W-:Y:S01]  /*18ea0*/  SHF.R.U32.HI R16, RZ, 0x10, R2.reuse ;  /* 0x00000010ff107819 */ /* 0x100fe20000011602 */
[----:B------:R-:W-:Y:S01]  /*18eb0*/  IMAD.MOV.U32 R124, RZ, RZ, R219 ;  /* 0x000000ffff7c7224 */ /* 0x000fe200078e00db */
[----:B------:R-:W-:Y:S01]  /*18ec0*/  SHF.R.U32.HI R3, RZ, 0x18, R2 ;  /* 0x00000018ff037819 */ /* 0x000fe20000011602 */
[----:B------:R-:W-:Y:S01]  /*18ed0*/  @!P6 HADD2 R4, -R186.H0_H0, -RZ.H0_H0 ;  /* 0xa00000ffba04e230 */ /* 0x000fe20000000900 */
[----:B------:R-:W-:Y:S01]  /*18ee0*/  LOP3.LUT R2, R21, 0xff, RZ, 0xc0, !PT ;  /* 0x000000ff15027812 */ /* 0x000fe200078ec0ff */
[-C--:B------:R-:W-:Y:S01]  /*18ef0*/  FMUL.FTZ R169, R169, R7.reuse ;  /* 0x00000007a9a97220 */ /* 0x080fe20000410000 */
[----:B------:R-:W-:Y:S01]  /*18f00*/  PRMT R99, R187, 0x5410, R186 ;  /* 0x00005410bb637816 */ /* 0x000fe200000000ba */
[-C--:B------:R-:W-:Y:S01]  /*18f10*/  FMUL.FTZ R164, R164, R7.reuse ;  /* 0x00000007a4a47220 */ /* 0x080fe20000410000 */
[----:B------:R-:W-:Y:S01]  /*18f20*/  @!P1 PRMT R187, R27, 0x5410, RZ ;  /* 0x000054101bbb9816 */ /* 0x000fe200000000ff */
[----:B------:R-:W-:Y:S01]  /*18f30*/  IMAD.MOV.U32 R13, RZ, RZ, R215 ;  /* 0x000000ffff0d7224 */ /* 0x000fe200078e00d7 */
[----:B------:R-:W-:Y:S01]  /*18f40*/  ISETP.GE.U32.AND P1, PT, R98, R0, PT ;  /* 0x000000006200720c */ /* 0x000fe20003f26070 */
[-C--:B------:R-:W-:Y:S01]  /*18f50*/  FMUL.FTZ R165, R165, R7.reuse ;  /* 0x00000007a5a57220 */ /* 0x080fe20000410000 */
[----:B------:R-:W-:Y:S01]  /*18f60*/  SHF.R.U32.HI R0, RZ, 0x18, R5 ;  /* 0x00000018ff007819 */ /* 0x000fe20000011605 */
[-C--:B------:R-:W-:Y:S01]  /*18f70*/  FMUL.FTZ R160, R160, R7.reuse ;  /* 0x00000007a0a07220 */ /* 0x080fe20000410000 */
[----:B------:R-:W-:Y:S01]  /*18f80*/  ISETP.GE.U32.AND P3, PT, R98, R2, PT ;  /* 0x000000026200720c */ /* 0x000fe20003f66070 */
[-C--:B------:R-:W-:Y:S01]  /*18f90*/  FMUL.FTZ R161, R161, R7.reuse ;  /* 0x00000007a1a17220 */ /* 0x080fe20000410000 */
[----:B------:R-:W-:Y:S01]  /*18fa0*/  F2FP.PACK_AB R2, R124, R78 ;  /* 0x0000004e7c02723e */ /* 0x000fe200000000ff */
[----:B------:R-:W-:Y:S01]  /*18fb0*/  IMAD.MOV.U32 R47, RZ, RZ, R13 ;  /* 0x000000ffff2f7224 */ /* 0x000fe200078e000d */
[----:B------:R-:W-:Y:S01]  /*18fc0*/  @!P6 PRMT R186, R4, 0x5410, RZ ;  /* 0x0000541004bae816 */ /* 0x000fe200000000ff */
[----:B------:R-:W-:Y:S01]  /*18fd0*/  IMAD.MOV.U32 R63, RZ, RZ, R84 ;  /* 0x000000ffff3f7224 */ /* 0x000fe200078e0054 */
[----:B------:R-:W-:Y:S01]  /*18fe0*/  ISETP.GE.U32.AND P6, PT, R98, R0, PT ;  /* 0x000000006200720c */ /* 0x000fe20003fc6070 */
[----:B------:R-:W-:Y:S01]  /*18ff0*/  FADD.FTZ R13, R184, R28 ;  /* 0x0000001cb80d7221 */ /* 0x000fe20000010000 */
[----:B------:R-:W-:Y:S01]  /*19000*/  LOP3.LUT R0, R5, 0xffff, RZ, 0xc0, !PT ;  /* 0x0000ffff05007812 */ /* 0x000fe200078ec0ff */
[----:B------:R-:W-:Y:S01]  /*19010*/  IMAD.MOV.U32 R19, RZ, RZ, R49 ;  /* 0x000000ffff137224 */ /* 0x000fe200078e0031 */
[C---:B------:R-:W-:Y:S01]  /*19020*/  PRMT R184, R2.reuse, 0x7632, R184 ;  /* 0x0000763202b87816 */ /* 0x040fe200000000b8 */
[----:B------:R-:W-:Y:S01]  /*19030*/  IMAD.MOV.U32 R21, RZ, RZ, R48 ;  /* 0x000000ffff157224 */ /* 0x000fe200078e0030 */
[----:B------:R-:W-:Y:S01]  /*19040*/  SHF.R.U32.HI R0, RZ, 0x8, R0 ;  /* 0x00000008ff007819 */ /* 0x000fe20000011600 */
[----:B------:R-:W-:Y:S01]  /*19050*/  FMUL.FTZ R49, R45, R7 ;  /* 0x000000072d317220 */ /* 0x000fe20000410000 */
[----:B------:R-:W-:Y:S01]  /*19060*/  PRMT R185, R2, 0x7610, R185 ;  /* 0x0000761002b97816 */ /* 0x000fe200000000b9 */
[----:B------:R-:W-:Y:S01]  /*19070*/  IMAD.MOV.U32 R45, RZ, RZ, R63 ;  /* 0x000000ffff2d7224 */ /* 0x000fe200078e003f */
[----:B------:R-:W-:Y:S01]  /*19080*/  @!P5 HADD2 R10, -R184.H0_H0, -RZ.H0_H0 ;  /* 0xa00000ffb80ad230 */ /* 0x000fe20000000900 */
[----:B------:R-:W-:-:S02]  /*19090*/  IMAD.MOV.U32 R63, RZ, RZ, R62 ;  /* 0x000000ffff3f7224 */ /* 0x000fc400078e003e */
[----:B------:R-:W-:Y:S01]  /*190a0*/  IMAD.MOV.U32 R62, RZ, RZ, R59 ;  /* 0x000000ffff3e7224 */ /* 0x000fe200078e003b */
[----:B------:R-:W-:Y:S01]  /*190b0*/  LOP3.LUT R0, R0, 0xffff, RZ, 0xc0, !PT ;  /* 0x0000ffff00007812 */ /* 0x000fe200078ec0ff */
[----:B------:R-:W-:Y:S02]  /*190c0*/  IMAD.MOV.U32 R59, RZ, RZ, R21 ;  /* 0x000000ffff3b7224 */ /* 0x000fe400078e0015 */
[----:B------:R-:W-:Y:S01]  /*190d0*/  IMAD.MOV.U32 R21, RZ, RZ, R116 ;  /* 0x000000ffff157224 */ /* 0x000fe200078e0074 */
[----:B------:R-:W-:Y:S01]  /*190e0*/  @!P3 HADD2 R8, -R185.H0_H0, -RZ.H0_H0 ;  /* 0xa00000ffb908b230 */ /* 0x000fe20000000900 */
[----:B------:R-:W-:Y:S01]  /*190f0*/  IMAD.MOV.U32 R116, RZ, RZ, R97 ;  /* 0x000000ffff747224 */ /* 0x000fe200078e0061 */
[----:B------:R-:W-:Y:S01]  /*19100*/  PRMT R97, R185, 0x5410, R184 ;  /* 0x00005410b9617816 */ /* 0x000fe200000000b8 */
[----:B------:R-:W-:Y:S01]  /*19110*/  IMAD.MOV.U32 R46, RZ, RZ, R103 ;  /* 0x000000ffff2e7224 */ /* 0x000fe200078e0067 */
[----:B------:R-:W-:Y:S01]  /*19120*/  @!P5 PRMT R184, R10, 0x5410, RZ ;  /* 0x000054100ab8d816 */ /* 0x000fe200000000ff */
[----:B------:R-:W-:Y:S01]  /*19130*/  FMUL.FTZ R54, R42, R6 ;  /* 0x000000062a367220 */ /* 0x000fe20000410000 */
[----:B------:R-:W-:Y:S01]  /*19140*/  ISETP.GE.U32.AND P5, PT, R98, R0, PT ;  /* 0x000000006200720c */ /* 0x000fe20003fa6070 */
[-C--:B------:R-:W-:Y:S01]  /*19150*/  FMUL.FTZ R70, R58, R6.reuse ;  /* 0x000000063a467220 */ /* 0x080fe20000410000 */
[----:B------:R-:W-:Y:S01]  /*19160*/  MOV R58, R85 ;  /* 0x00000055003a7202 */ /* 0x000fe20000000f00 */
[----:B------:R-:W-:-:S02]  /*19170*/  FMUL.FTZ R103, R127, R6 ;  /* 0x000000067f677220 */ /* 0x000fc40000410000 */
[----:B------:R-:W-:Y:S02]  /*19180*/  IMAD.MOV.U32 R6, RZ, RZ, R65 ;  /* 0x000000ffff067224 */ /* 0x000fe400078e0041 */
[----:B------:R-:W-:Y:S01]  /*19190*/  FMUL.FTZ R84, R76, R7 ;  /* 0x000000074c547220 */ /* 0x000fe20000410000 */
[----:B------:R-:W-:Y:S01]  /*191a0*/  MOV R76, R118 ;  /* 0x00000076004c7202 */ /* 0x000fe20000000f00 */
[----:B------:R-:W-:Y:S01]  /*191b0*/  IMAD.MOV.U32 R127, RZ, RZ, R80 ;  /* 0x000000ffff7f7224 */ /* 0x000fe200078e0050 */
[----:B------:R-:W-:Y:S01]  /*191c0*/  MOV R65, R53 ;  /* 0x0000003500417202 */ /* 0x000fe20000000f00 */
[----:B------:R-:W-:Y:S01]  /*191d0*/  IMAD.MOV.U32 R215, RZ, RZ, R68 ;  /* 0x000000ffffd77224 */ /* 0x000fe200078e0044 */
[----:B------:R-:W-:Y:S01]  /*191e0*/  @!P3 PRMT R185, R8, 0x5410, RZ ;  /* 0x0000541008b9b816 */ /* 0x000fe200000000ff */
[----:B------:R-:W-:Y:S01]  /*191f0*/  IMAD.MOV.U32 R64, RZ, RZ, R52 ;  /* 0x000000ffff407224 */ /* 0x000fe200078e0034 */
[----:B------:R-:W-:Y:S01]  /*19200*/  @!P1 HADD2 R9, -R183.H0_H0, -RZ.H0_H0 ;  /* 0xa00000ffb7099230 */ /* 0x000fe20000000900 */
        /* <DEDUP_REMOVED lines=22> */
[----:B------:R-:W-:Y:S02]  /*19370*/  IMAD.MOV.U32 R219, RZ, RZ, R6 ;  /* 0x000000ffffdb7224 */ /* 0x000fe400078e0006 */
[----:B------:R-:W-:Y:S02]  /*19380*/  FMUL.FTZ R101, R125, R7 ;  /* 0x000000077d657220 */ /* 0x000fe40000410000 */
[----:B------:R-:W-:Y:S02]  /*19390*/  IMAD.MOV.U32 R60, RZ, RZ, R58 ;  /* 0x000000ffff3c7224 */ /* 0x000fe400078e003a */
[----:B------:R-:W-:Y:S02]  /*193a0*/  IMAD.MOV.U32 R6, RZ, RZ, R30 ;  /* 0x000000ffff067224 */ /* 0x000fe400078e001e */
[----:B------:R-:W-:-:S02]  /*193b0*/  IMAD.MOV.U32 R7, RZ, RZ, R31 ;  /* 0x000000ffff077224 */ /* 0x000fc400078e001f */
[----:B------:R-:W-:Y:S01]  /*193c0*/  IMAD.WIDE.U32 R2, R17, -0x2daee0ad, RZ ;  /* 0xd2511f5311027825 */ /* 0x000fe200078e00ff */
[----:B------:R-:W-:Y:S01]  /*193d0*/  LOP3.LUT R0, R16, 0xff, RZ, 0xc0, !PT ;  /* 0x000000ff10007812 */ /* 0x000fe200078ec0ff */
[----:B------:R-:W-:Y:S02]  /*193e0*/  @!P5 HADD2 R11, -R182.H0_H0, -RZ.H0_H0 ;  /* 0xa00000ffb60bd230 */ /* 0x000fe40000000900 */
[----:B------:R-:W-:Y:S02]  /*193f0*/  FADD.FTZ R244, R137, R244 ;  /* 0x000000f489f47221 */ /* 0x000fe40000010000 */
[----:B------:R-:W-:Y:S01]  /*19400*/  IMAD.MOV.U32 R58, RZ, RZ, R19 ;  /* 0x000000ffff3a7224 */ /* 0x000fe200078e0013 */
[----:B------:R-:W-:Y:S01]  /*19410*/  PRMT R19, R183, 0x5410, R182 ;  /* 0x00005410b7137816 */ /* 0x000fe200000000b6 */
[----:B------:R-:W-:Y:S01]  /*19420*/  IMAD.MOV.U32 R8, RZ, RZ, R6 ;  /* 0x000000ffff087224 */ /* 0x000fe200078e0006 */
[----:B------:R-:W-:Y:S01]  /*19430*/  @!P1 PRMT R183, R9, 0x5410, RZ ;  /* 0x0000541009b79816 */ /* 0x000fe200000000ff */
[----:B------:R-:W-:Y:S01]  /*19440*/  IMAD.MOV.U32 R9, RZ, RZ, R7 ;  /* 0x000000ffff097224 */ /* 0x000fe200078e0007 */
[----:B------:R-:W-:-:S02]  /*19450*/  LOP3.LUT R4, R2, 0xff, RZ, 0xc0, !PT ;  /* 0x000000ff02047812 */ /* 0x000fc400078ec0ff */
[----:B------:R-:W-:Y:S01]  /*19460*/  MOV R56, R46 ;  /* 0x0000002e00387202 */ /* 0x000fe20000000f00 */
[----:B------:R-:W-:Y:S01]  /*19470*/  MUFU.EX2 R77, R225 ;  /* 0x000000e1004d7308 */ /* 0x000fe20000000800 */
[----:B------:R-:W-:Y:S01]  /*19480*/  LOP3.LUT R7, R2, 0xffff, RZ, 0xc0, !PT ;  /* 0x0000ffff02077812 */ /* 0x000fe200078ec0ff */
[----:B------:R-:W-:Y:S01]  /*19490*/  IMAD.MOV.U32 R27, RZ, RZ, R61 ;  /* 0x000000ffff1b7224 */ /* 0x000fe200078e003d */
[----:B------:R-:W-:Y:S01]  /*194a0*/  SHF.R.U32.HI R6, RZ, 0x10, R2 ;  /* 0x00000010ff067819 */ /* 0x000fe20000011602 */
[----:B------:R-:W-:Y:S01]  /*194b0*/  FADD.FTZ R10, R240, R214 ;  /* 0x000000d6f00a7221 */ /* 0x000fe20000010000 */
[----:B------:R-:W-:Y:S01]  /*194c0*/  SHF.R.U32.HI R5, RZ, 0x18, R2 ;  /* 0x00000018ff057819 */ /* 0x000fe20000011602 */
[----:B------:R-:W2:Y:S01]  /*194d0*/  LDL.LU.64 R30, [R1+0x128] ;  /* 0x00012800011e7983 */ /* 0x000ea20000300a00 */
[----:B------:R-:W-:Y:S02]  /*194e0*/  ISETP.GE.U32.AND P1, PT, R98, R0, PT ;  /* 0x000000006200720c */ /* 0x000fe40003f26070 */
[----:B------:R-:W-:-:S02]  /*194f0*/  SHF.R.U32.HI R2, RZ, 0x8, R18 ;  /* 0x00000008ff027819 */ /* 0x000fc40000011612 */
[----:B------:R-:W-:Y:S02]  /*19500*/  LOP3.LUT R0, R3, UR16, R12, 0x96, !PT ;  /* 0x0000001003007c12 */ /* 0x000fe4000f8e960c */
[----:B------:R-:W-:Y:S01]  /*19510*/  F2FP.PACK_AB R137, R137, R179 ;  /* 0x000000b38989723e */ /* 0x000fe200000000ff */
[----:B------:R-:W-:Y:S01]  /*19520*/  MUFU.EX2 R3, R220 ;  /* 0x000000dc00037308 */ /* 0x000fe20000000800 */
[----:B------:R-:W-:Y:S02]  /*19530*/  LOP3.LUT R2, R2, 0xffff, RZ, 0xc0, !PT ;  /* 0x0000ffff02027812 */ /* 0x000fe400078ec0ff */
[----:B------:R-:W-:-:S05]  /*19540*/  PRMT R180, R137, 0x7632, R180 ;  /* 0x0000763289b47816 */ /* 0x000fca00000000b4 */
[----:B------:R1:W3:Y:S01]  /*19550*/  MUFU.EX2 R12, R221 ;  /* 0x000000dd000c7308 */ /* 0x0002e20000000800 */
[----:B------:R-:W-:Y:S02]  /*19560*/  @!P5 PRMT R182, R11, 0x5410, RZ ;  /* 0x000054100bb6d816 */ /* 0x000fe400000000ff */
[----:B------:R-:W-:Y:S02]  /*19570*/  ISETP.GE.U32.AND P5, PT, R98, R2, PT ;  /* 0x000000026200720c */ /* 0x000fe40003fa6070 */
[----:B------:R-:W-:Y:S01]  /*19580*/  SHF.R.U32.HI R2, RZ, 0x10, R0 ;  /* 0x00000010ff027819 */ /* 0x000fe20000011600 */
[----:B------:R-:W-:Y:S01]  /*19590*/  @!P6 HADD2 R15, -R180.H0_H0, -RZ.H0_H0 ;  /* 0xa00000ffb40fe230 */ /* 0x000fe20000000900 */
[----:B------:R-:W-:Y:S02]  /*195a0*/  PRMT R181, R137, 0x7610, R181 ;  /* 0x0000761089b57816 */ /* 0x000fe400000000b5 */
[----:B------:R-:W-:Y:S01]  /*195b0*/  LOP3.LUT R2, R2, 0xff, RZ, 0xc0, !PT ;  /* 0x000000ff02027812 */ /* 0x000fe200078ec0ff */
[----:B------:R-:W-:Y:S01]  /*195c0*/  MUFU.EX2 R11, R217 ;  /* 0x000000d9000b7308 */ /* 0x000fe20000000800 */
[----:B------:R-:W-:-:S02]  /*195d0*/  PRMT R16, R181, 0x5410, R180 ;  /* 0x00005410b5107816 */ /* 0x000fc400000000b4 */
[----:B------:R-:W-:Y:S01]  /*195e0*/  @!P6 PRMT R180, R15, 0x5410, RZ ;  /* 0x000054100fb4e816 */ /* 0x000fe200000000ff */
[----:B-1----:R-:W-:Y:S01]  /*195f0*/  IMAD.MOV.U32 R221, RZ, RZ, R9 ;  /* 0x000000ffffdd7224 */ /* 0x002fe200078e0009 */
[----:B------:R-:W-:-:S03]  /*19600*/  ISETP.GE.U32.AND P6, PT, R98, R2, PT ;  /* 0x000000026200720c */ /* 0x000fc60003fc6070 */
[----:B------:R-:W1:Y:S01]  /*19610*/  MUFU.EX2 R9, R216 ;  /* 0x000000d800097308 */ /* 0x000e620000000800 */
[----:B---3--:R-:W-:-:S04]  /*19620*/  F2FP.PACK_AB R2, R12, R3 ;  /* 0x000000030c02723e */ /* 0x008fc800000000ff */
[C---:B------:R-:W-:Y:S02]  /*19630*/  PRMT R179, R2.reuse, 0x7610, R179 ;  /* 0x0000761002b37816 */ /* 0x040fe400000000b3 */
[----:B------:R-:W-:-:S03]  /*19640*/  PRMT R178, R2, 0x7632, R178 ;  /* 0x0000763202b27816 */ /* 0x000fc600000000b2 */
[----:B------:R-:W-:Y:S01]  /*19650*/  @!P2 HADD2 R20, -R179.H0_H0, -RZ.H0_H0 ;  /* 0xa00000ffb314a230 */ /* 0x000fe20000000900 */
[----:B------:R-:W-:Y:S01]  /*19660*/  LOP3.LUT R2, R0, 0xff, RZ, 0xc0, !PT ;  /* 0x000000ff00027812 */ /* 0x000fe200078ec0ff */
[----:B------:R-:W-:Y:S01]  /*19670*/  IMAD.MOV.U32 R46, RZ, RZ, R236 ;  /* 0x000000ffff2e7224 */ /* 0x000fe200078e00ec */
[----:B------:R-:W-:Y:S01]  /*19680*/  MOV R220, R8 ;  /* 0x0000000800dc7202 */ /* 0x000fe20000000f00 */
[----:B------:R-:W-:Y:S01]  /*19690*/  IMAD.MOV.U32 R236, RZ, RZ, R131 ;  /* 0x000000ffffec7224 */ /* 0x000fe200078e0083 */
[----:B------:R-:W-:Y:S01]  /*196a0*/  PRMT R15, R179, 0x5410, R178 ;  /* 0x00005410b30f7816 */ /* 0x000fe200000000b2 */
[----:B------:R-:W-:Y:S01]  /*196b0*/  FADD.FTZ R8, R3, R241 ;  /* 0x000000f103087221 */ /* 0x000fe20000010000 */
[----:B------:R-:W-:Y:S01]  /*196c0*/  @!P2 PRMT R179, R20, 0x5410, RZ ;  /* 0x0000541014b3a816 */ /* 0x000fe200000000ff */
[----:B------:R-:W3:Y:S01]  /*196d0*/  MUFU.EX2 R131, R224 ;  /* 0x000000e000837308 */ /* 0x000ee20000000800 */
[----:B-1----:R-:W-:Y:S02]  /*196e0*/  F2FP.PACK_AB R3, R11, R9 ;  /* 0x000000090b03723e */ /* 0x002fe400000000ff */
[----:B------:R-:W-:-:S02]  /*196f0*/  ISETP.GE.U32.AND P2, PT, R98, R2, PT ;  /* 0x000000026200720c */ /* 0x000fc40003f46070 */
[----:B------:R-:W-:Y:S02]  /*19700*/  SHF.R.U32.HI R2, RZ, 0x18, R0 ;  /* 0x00000018ff027819 */ /* 0x000fe40000011600 */
[----:B------:R-:W-:Y:S02]  /*19710*/  LOP3.LUT R0, R0, 0xffff, RZ, 0xc0, !PT ;  /* 0x0000ffff00007812 */ /* 0x000fe400078ec0ff */
[C---:B------:R-:W-:Y:S02]  /*19720*/  PRMT R176, R3.reuse, 0x7632, R176 ;  /* 0x0000763203b07816 */ /* 0x040fe400000000b0 */
[----:B------:R-:W-:Y:S02]  /*19730*/  SHF.R.U32.HI R0, RZ, 0x8, R0 ;  /* 0x00000008ff007819 */ /* 0x000fe40000011600 */
[----:B------:R-:W-:Y:S01]  /*19740*/  PRMT R177, R3, 0x7610, R177 ;  /* 0x0000761003b17816 */ /* 0x000fe200000000b1 */
[----:B------:R-:W-:Y:S01]  /*19750*/  @!P3 HADD2 R26, -R176.H0_H0, -RZ.H0_H0 ;  /* 0xa00000ffb01ab230 */ /* 0x000fe20000000900 */
[----:B------:R-:W-:-:S02]  /*19760*/  LOP3.LUT R0, R0, 0xffff, RZ, 0xc0, !PT ;  /* 0x0000ffff00007812 */ /* 0x000fc400078ec0ff */
[----:B------:R-:W-:Y:S02]  /*19770*/  PRMT R20, R177, 0x5410, R176 ;  /* 0x00005410b1147816 */ /* 0x000fe400000000b0 */
[----:B------:R-:W-:Y:S02]  /*19780*/  @!P3 PRMT R176, R26, 0x5410, RZ ;  /* 0x000054101ab0b816 */ /* 0x000fe400000000ff */
[----:B------:R-:W-:Y:S02]  /*19790*/  ISETP.GE.U32.AND P3, PT, R98, R0, PT ;  /* 0x000000006200720c */ /* 0x000fe40003f66070 */
[----:B---3--:R-:W-:Y:S01]  /*197a0*/  F2FP.PACK_AB R0, R77, R131 ;  /* 0x000000834d00723e */ /* 0x008fe200000000ff */
[----:B------:R-:W-:Y:S01]  /*197b0*/  IMAD.MOV.U32 R61, RZ, RZ, R60 ;  /* 0x000000ffff3d7224 */ /* 0x000fe200078e003c */
[----:B------:R-:W-:Y:S02]  /*197c0*/  MOV R125, R219 ;  /* 0x000000db007d7202 */ /* 0x000fe40000000f00 */
[----:B------:R-:W-:Y:S01]  /*197d0*/  PRMT R175, R0, 0x7610, R175 ;  /* 0x0000761000af7816 */ /* 0x000fe200000000af */
[----:B------:R-:W-:-:S02]  /*197e0*/  IMAD.MOV.U32 R60, RZ, RZ, R45 ;  /* 0x000000ffff3c7224 */ /* 0x000fc400078e002d */
[----:B------:R-:W-:Y:S01]  /*197f0*/  IMAD.MOV.U32 R219, RZ, RZ, R79 ;  /* 0x000000ffffdb7224 */ /* 0x000fe200078e004f */
[----:B------:R-:W-:Y:S01]  /*19800*/  MOV R79, R247 ;  /* 0x000000f7004f7202 */ /* 0x000fe20000000f00 */
[----:B------:R-:W-:Y:S01]  /*19810*/  IMAD.MOV.U32 R45, RZ, RZ, R252 ;  /* 0x000000ffff2d7224 */ /* 0x000fe200078e00fc */
[----:B------:R-:W-:Y:S01]  /*19820*/  @!P2 HADD2 R29, -R175.H0_H0, -RZ.H0_H0 ;  /* 0xa00000ffaf1da230 */ /* 0x000fe20000000900 */
[----:B------:R-:W-:Y:S01]  /*19830*/  MUFU.EX2 R252, R222 ;  /* 0x000000de00fc7308 */ /* 0x000fe20000000800 */
[----:B------:R-:W-:Y:S01]  /*19840*/  PRMT R174, R0, 0x7632, R174 ;  /* 0x0000763200ae7816 */ /* 0x000fe200000000ae */
[----:B------:R-:W-:Y:S01]  /*19850*/  IMAD.MOV.U32 R18, RZ, RZ, R67 ;  /* 0x000000ffff127224 */ /* 0x000fe200078e0043 */
[----:B------:R-:W-:Y:S01]  /*19860*/  LOP3.LUT R0, R6, 0xff, RZ, 0xc0, !PT ;  /* 0x000000ff06007812 */ /* 0x000fe200078ec0ff */
[----:B------:R-:W-:-:S04]  /*19870*/  FADD.FTZ R3, R9, R244 ;  /* 0x000000f409037221 */ /* 0x000fc80000010000 */
[----:B------:R-:W1:Y:S01]  /*19880*/  MUFU.EX2 R247, R223 ;  /* 0x000000df00f77308 */ /* 0x000e620000000800 */
[----:B------:R-:W-:Y:S02]  /*19890*/  PRMT R67, R175, 0x5410, R174 ;  /* 0x00005410af437816 */ /* 0x000fe400000000ae */
[----:B------:R-:W-:Y:S02]  /*198a0*/  @!P2 PRMT R175, R29, 0x5410, RZ ;  /* 0x000054101dafa816 */ /* 0x000fe400000000ff */
[----:B------:R-:W-:-:S03]  /*198b0*/  ISETP.GE.U32.AND P2, PT, R98, R0, PT ;  /* 0x000000006200720c */ /* 0x000fc60003f46070 */
[----:B------:R-:W-:Y:S01]  /*198c0*/  MUFU.EX2 R241, R227 ;  /* 0x000000e300f17308 */ /* 0x000fe20000000800 */
[----:B------:R-:W-:Y:S01]  /*198d0*/  SHF.R.U32.HI R0, RZ, 0x8, R7 ;  /* 0x00000008ff007819 */ /* 0x000fe20000011607 */
[----:B------:R-:W-:-:S06]  /*198e0*/  @!P3 HADD2 R36, -R174.H0_H0, -RZ.H0_H0 ;  /* 0xa00000ffae24b230 */ /* 0x000fcc0000000900 */
[----:B------:R-:W3:Y:S01]  /*198f0*/  MUFU.EX2 R244, R229 ;  /* 0x000000e500f47308 */ /* 0x000ee20000000800 */
[----:B------:R-:W-:Y:S02]  /*19900*/  LOP3.LUT R0, R0, 0xffff, RZ, 0xc0, !PT ;  /* 0x0000ffff00007812 */ /* 0x000fe400078ec0ff */
[----:B------:R-:W-:Y:S02]  /*19910*/  @!P3 PRMT R174, R36, 0x5410, RZ ;  /* 0x0000541024aeb816 */ /* 0x000fe400000000ff */
[----:B------:R-:W-:Y:S02]  /*19920*/  ISETP.GE.U32.AND P3, PT, R98, R0, PT ;  /* 0x000000006200720c */ /* 0x000fe40003f66070 */
[----:B-1----:R-:W-:Y:S01]  /*19930*/  F2FP.PACK_AB R0, R247, R252 ;  /* 0x000000fcf700723e */ /* 0x002fe200000000ff */
[----:B------:R-:W-:Y:S02]  /*19940*/  FADD.FTZ R10, R173, R10 ;  /* 0x0000000aad0a7221 */ /* 0x000fe40000010000 */
[----:B------:R-:W-:Y:S01]  /*19950*/  IMAD.MOV.U32 R217, RZ, RZ, R65 ;  /* 0x000000ffffd97224 */ /* 0x000fe200078e0041 */
[----:B------:R-:W-:-:S02]  /*19960*/  PRMT R173, R0, 0x7610, R173 ;  /* 0x0000761000ad7816 */ /* 0x000fc400000000ad */
[----:B------:R-:W-:Y:S02]  /*19970*/  PRMT R172, R0, 0x7632, R172 ;  /* 0x0000763200ac7816 */ /* 0x000fe400000000ac */
[----:B---3--:R-:W-:-:S04]  /*19980*/  F2FP.PACK_AB R0, R244, R241 ;  /* 0x000000f1f400723e */ /* 0x008fc800000000ff */
[C---:B------:R-:W-:Y:S02]  /*19990*/  PRMT R137, R0.reuse, 0x7610, R137 ;  /* 0x0000761000897816 */ /* 0x040fe40000000089 */
[----:B------:R-:W-:Y:S02]  /*199a0*/  PRMT R136, R0, 0x7632, R136 ;  /* 0x0000763200887816 */ /* 0x000fe40000000088 */
[----:B------:R-:W-:Y:S02]  /*199b0*/  LOP3.LUT R0, R217, UR34, R246, 0x96, !PT ;  /* 0x00000022d9007c12 */ /* 0x000fe4000f8e96f6 */
[----:B------:R-:W3:Y:S01]  /*199c0*/  LDL.LU R217, [R1+0xd8] ;  /* 0x0000d80001d97983 */ /* 0x000ee20000300800 */
[----:B------:R-:W-:Y:S02]  /*199d0*/  IMAD.MOV.U32 R17, RZ, RZ, R218 ;  /* 0x000000ffff117224 */ /* 0x000fe400078e00da */
[----:B------:R-:W-:Y:S02]  /*199e0*/  IMAD.MOV.U32 R28, RZ, RZ, R76 ;  /* 0x000000ffff1c7224 */ /* 0x000fe400078e004c */
[----:B------:R-:W-:Y:S01]  /*199f0*/  IMAD.MOV.U32 R218, RZ, RZ, R127 ;  /* 0x000000ffffda7224 */ /* 0x000fe200078e007f */
[----:B------:R-:W-:Y:S01]  /*19a00*/  MUFU.EX2 R76, R228 ;  /* 0x000000e4004c7308 */ /* 0x000fe20000000800 */
[----:B------:R-:W-:-:S07]  /*19a10*/  @!P4 HADD2 R14, -R181.H0_H0, -RZ.H0_H0 ;  /* 0xa00000ffb50ec230 */ /* 0x000fce0000000900 */
[----:B------:R-:W1:Y:S01]  /*19a20*/  MUFU.EX2 R127, R230 ;  /* 0x000000e6007f7308 */ /* 0x000e620000000800 */
[----:B------:R-:W-:Y:S01]  /*19a30*/  @!P1 HADD2 R23, -R177.H0_H0, -RZ.H0_H0 ;  /* 0xa00000ffb1179230 */ /* 0x000fe20000000900 */
[----:B------:R-:W-:Y:S01]  /*19a40*/  @!P4 PRMT R181, R14, 0x5410, RZ ;  /* 0x000054100eb5c816 */ /* 0x000fe200000000ff */
[----:B------:R-:W-:Y:S01]  /*19a50*/  @!P5 HADD2 R22, -R178.H0_H0, -RZ.H0_H0 ;  /* 0xa00000ffb216d230 */ /* 0x000fe20000000900 */
[----:B------:R-:W-:Y:S01]  /*19a60*/  ISETP.GE.U32.AND P4, PT, R98, R4, PT ;  /* 0x000000046200720c */ /* 0x000fe20003f86070 */
[----:B------:R-:W-:Y:S02]  /*19a70*/  FADD.FTZ R4, R138, R13 ;  /* 0x0000000d8a047221 */ /* 0x000fe40000010000 */
[----:B------:R-:W-:Y:S01]  /*19a80*/  IMAD.MOV.U32 R216, RZ, RZ, R64 ;  /* 0x000000ffffd87224 */ /* 0x000fe200078e0040 */
[----:B------:R-:W-:Y:S01]  /*19a90*/  @!P1 PRMT R177, R23, 0x5410, RZ ;  /* 0x0000541017b19816 */ /* 0x000fe200000000ff */
[----:B------:R-:W-:Y:S01]  /*19aa0*/  IMAD.MOV.U32 R23, RZ, RZ, R221 ;  /* 0x000000ffff177224 */ /* 0x000fe200078e00dd */
[----:B------:R-:W-:Y:S01]  /*19ab0*/  @!P5 PRMT R178, R22, 0x5410, RZ ;  /* 0x0000541016b2d816 */ /* 0x000fe200000000ff */
[----:B------:R-:W-:Y:S01]  /*19ac0*/  IMAD.MOV.U32 R221, RZ, RZ, R215 ;  /* 0x000000ffffdd7224 */ /* 0x000fe200078e00d7 */
[----:B------:R-:W-:Y:S01]  /*19ad0*/  ISETP.GE.U32.AND P5, PT, R98, R2, PT ;  /* 0x000000026200720c */ /* 0x000fe20003fa6070 */
[----:B------:R-:W-:Y:S01]  /*19ae0*/  FADD.FTZ R240, R239, R4 ;  /* 0x00000004eff07221 */ /* 0x000fe20000010000 */
[----:B------:R-:W-:Y:S01]  /*19af0*/  LOP3.LUT R4, R243, UR12, R216, 0x96, !PT ;  /* 0x0000000cf3047c12 */ /* 0x000fe2000f8e96d8 */
[----:B------:R-:W-:Y:S01]  /*19b00*/  FADD.FTZ R215, R12, R8 ;  /* 0x000000080cd77221 */ /* 0x000fe20000010000 */
[----:B-1----:R-:W-:Y:S01]  /*19b10*/  F2FP.PACK_AB R2, R127, R76 ;  /* 0x0000004c7f02723e */ /* 0x002fe200000000ff */
[----:B------:R-:W-:-:S02]  /*19b20*/  IMAD.MOV.U32 R22, RZ, RZ, R220 ;  /* 0x000000ffff167224 */ /* 0x000fc400078e00dc */
[----:B------:R-:W-:Y:S01]  /*19b30*/  IMAD.WIDE.U32 R8, R0, -0x326172a9, RZ ;  /* 0xcd9e8d5700087825 */ /* 0x000fe200078e00ff */
[C---:B------:R-:W-:Y:S02]  /*19b40*/  PRMT R139, R2.reuse, 0x7610, R139 ;  /* 0x00007610028b7816 */ /* 0x040fe4000000008b */
[----:B------:R-:W-:Y:S01]  /*19b50*/  PRMT R138, R2, 0x7632, R138 ;  /* 0x00007632028a7816 */ /* 0x000fe2000000008a */
[----:B------:R-:W-:Y:S01]  /*19b60*/  IMAD.WIDE.U32 R6, R4, -0x326172a9, RZ ;  /* 0xcd9e8d5704067825 */ /* 0x000fe200078e00ff */
[----:B------:R-:W-:-:S03]  /*19b70*/  LOP3.LUT R2, R9, UR13, R22, 0x96, !PT ;  /* 0x0000000d09027c12 */ /* 0x000fc6000f8e9616 */
[----:B------:R-:W-:Y:S01]  /*19b80*/  FADD.FTZ R214, R11, R3 ;  /* 0x000000030bd67221 */ /* 0x000fe20000010000 */
[----:B------:R-:W-:Y:S01]  /*19b90*/  LOP3.LUT R0, R7, UR11, R8, 0x96, !PT ;  /* 0x0000000b07007c12 */ /* 0x000fe2000f8e9608 */
[----:B------:R-:W-:Y:S01]  /*19ba0*/  IMAD.WIDE.U32 R2, R2, -0x2daee0ad, RZ ;  /* 0xd2511f5302027825 */ /* 0x000fe200078e00ff */
[----:B------:R-:W-:-:S03]  /*19bb0*/  ISETP.GE.U32.AND P1, PT, R98, R5, PT ;  /* 0x000000056200720c */ /* 0x000fc60003f26070 */
        /* <DEDUP_REMOVED lines=12> */
[----:B------:R-:W-:Y:S02]  /*19c80*/  SHF.R.U32.HI R3, RZ, 0x8, R2 ;  /* 0x00000008ff037819 */ /* 0x000fe40000011602 */
[----:B------:R-:W-:Y:S02]  /*19c90*/  LOP3.LUT R2, R0, 0xff, RZ, 0xc0, !PT ;  /* 0x000000ff00027812 */ /* 0x000fe400078ec0ff */
[----:B------:R-:W-:Y:S02]  /*19ca0*/  PRMT R98, R98, 0x7054, R98 ;  /* 0x0000705462627816 */ /* 0x000fe40000000062 */
[----:B------:R-:W-:-:S05]  /*19cb0*/  PRMT R2, R2, 0x5410, R3 ;  /* 0x0000541002027816 */ /* 0x000fca0000000003 */
[----:B------:R-:W-:-:S05]  /*19cc0*/  HSET2.LE.AND R2, R2, R98, PT ;  /* 0x0000006202027233 */ /* 0x000fca0003803000 */
[----:B------:R-:W-:Y:S02]  /*19cd0*/  LOP3.LUT R8, R2, R231, RZ, 0xc0, !PT ;  /* 0x000000e702087212 */ /* 0x000fe400078ec0ff */
[--C-:B------:R-:W-:Y:S02]  /*19ce0*/  SHF.R.U32.HI R2, RZ, 0x10, R0.reuse ;  /* 0x00000010ff027819 */ /* 0x100fe40000011600 */
[----:B------:R-:W-:Y:S02]  /*19cf0*/  SHF.R.U32.HI R0, RZ, 0x18, R0 ;  /* 0x00000018ff007819 */ /* 0x000fe40000011600 */
[----:B------:R-:W-:Y:S01]  /*19d00*/  LOP3.LUT R2, R2, 0xff, RZ, 0xc0, !PT ;  /* 0x000000ff02027812 */ /* 0x000fe200078ec0ff */
[----:B------:R-:W-:Y:S01]  /*19d10*/  IMAD.MOV.U32 R216, RZ, RZ, R221 ;  /* 0x000000ffffd87224 */ /* 0x000fe200078e00dd */
[----:B------:R-:W-:Y:S01]  /*19d20*/  MOV R221, R18 ;  /* 0x0000001200dd7202 */ /* 0x000fe20000000f00 */
[----:B------:R-:W-:Y:S01]  /*19d30*/  IMAD.MOV.U32 R18, RZ, RZ, R27 ;  /* 0x000000ffff127224 */ /* 0x000fe200078e001b */
[----:B------:R-:W-:Y:S01]  /*19d40*/  PRMT R2, R2, 0x5410, R0 ;  /* 0x0000541002027816 */ /* 0x000fe20000000000 */
[----:B------:R-:W-:-:S04]  /*19d50*/  IMAD.WIDE.U32 R26, R7, -0x2daee0ad, RZ ;  /* 0xd2511f53071a7825 */ /* 0x000fc800078e00ff */
[----:B------:R-:W-:Y:S01]  /*19d60*/  HSET2.LE.AND R2, R2, R98, PT ;  /* 0x0000006202027233 */ /* 0x000fe20003803000 */
[----:B------:R-:W-:-:S04]  /*19d70*/  LOP3.LUT R0, R27, UR16, R6, 0x96, !PT ;  /* 0x000000101b007c12 */ /* 0x000fc8000f8e9606 */
[----:B------:R-:W-:Y:S02]  /*19d80*/  LOP3.LUT R9, R2, R226, RZ, 0xc0, !PT ;  /* 0x000000e202097212 */ /* 0x000fe400078ec0ff */
[C---:B------:R-:W-:Y:S01]  /*19d90*/  LOP3.LUT R2, R0.reuse, 0xffff, RZ, 0xc0, !PT ;  /* 0x0000ffff00027812 */ /* 0x040fe200078ec0ff */
[----:B------:R-:W-:Y:S02]  /*19da0*/  IMAD.MOV.U32 R14, RZ, RZ, R17 ;  /* 0x000000ffff0e7224 */ /* 0x000fe400078e0011 */
[----:B------:R-:W-:Y:S01]  /*19db0*/  IMAD.MOV.U32 R17, RZ, RZ, R119 ;  /* 0x000000ffff117224 */ /* 0x000fe200078e0077 */
[----:B------:R-:W-:Y:S01]  /*19dc0*/  SHF.R.U32.HI R3, RZ, 0x8, R2 ;  /* 0x00000008ff037819 */ /* 0x000fe20000011602 */
[----:B------:R-:W-:Y:S01]  /*19dd0*/  IMAD.MOV.U32 R119, RZ, RZ, R117 ;  /* 0x000000ffff777224 */ /* 0x000fe200078e0075 */
[----:B------:R-:W-:Y:S01]  /*19de0*/  LOP3.LUT R2, R0, 0xff, RZ, 0xc0, !PT ;  /* 0x000000ff00027812 */ /* 0x000fe200078ec0ff */
[----:B------:R-:W-:Y:S02]  /*19df0*/  IMAD.MOV.U32 R117, RZ, RZ, R213 ;  /* 0x000000ffff757224 */ /* 0x000fe400078e00d5 */
[----:B------:R-:W-:Y:S01]  /*19e00*/  FADD.FTZ R213, R245, R10 ;  /* 0x0000000af5d57221 */ /* 0x000fe20000010000 */
[----:B------:R-:W-:-:S02]  /*19e10*/  PRMT R10, R2, 0x5410, R3 ;  /* 0x00005410020a7816 */ /* 0x000fc40000000003 */
[--C-:B------:R-:W-:Y:S02]  /*19e20*/  SHF.R.U32.HI R3, RZ, 0x10, R0.reuse ;  /* 0x00000010ff037819 */ /* 0x100fe40000011600 */
[----:B------:R-:W-:Y:S02]  /*19e30*/  SHF.R.U32.HI R2, RZ, 0x18, R0 ;  /* 0x00000018ff027819 */ /* 0x000fe40000011600 */
[----:B------:R-:W-:-:S04]  /*19e40*/  LOP3.LUT R0, R3, 0xff, RZ, 0xc0, !PT ;  /* 0x000000ff03007812 */ /* 0x000fc800078ec0ff */
[----:B------:R-:W-:Y:S01]  /*19e50*/  PRMT R12, R0, 0x5410, R2 ;  /* 0x00005410000c7816 */ /* 0x000fe20000000002 */
[----:B---3--:R-:W-:Y:S02]  /*19e60*/  IMAD.WIDE.U32 R2, R217, -0x326172a9, RZ ;  /* 0xcd9e8d57d9027825 */ /* 0x008fe400078e00ff */
[----:B------:R-:W3:Y:S03]  /*19e70*/  LDL R217, [R1+0xd4] ;  /* 0x0000d40001d97983 */ /* 0x000ee60000100800 */
[----:B------:R-:W-:Y:S01]  /*19e80*/  LOP3.LUT R11, R23, UR14, R2, 0x96, !PT ;  /* 0x0000000e170b7c12 */ /* 0x000fe2000f8e9602 */
[----:B------:R-:W-:Y:S01]  /*19e90*/  IMAD.MOV.U32 R223, RZ, RZ, R28 ;  /* 0x000000ffffdf7224 */ /* 0x000fe200078e001c */
[----:B------:R-:W-:Y:S01]  /*19ea0*/  MOV R230, R129 ;  /* 0x0000008100e67202 */ /* 0x000fe20000000f00 */
[----:B------:R-:W-:Y:S02]  /*19eb0*/  @!P6 HADD2 R40, -R173.H0_H0, -RZ.H0_H0 ;  /* 0xa00000ffad28e230 */ /* 0x000fe40000000900 */
[----:B------:R-:W-:-:S02]  /*19ec0*/  @!P4 HADD2 R43, -R139.H0_H0, -RZ.H0_H0 ;  /* 0xa00000ff8b2bc230 */ /* 0x000fc40000000900 */
[----:B------:R-:W-:Y:S02]  /*19ed0*/  @!P2 HADD2 R42, -R137.H0_H0, -RZ.H0_H0 ;  /* 0xa00000ff892aa230 */ /* 0x000fe40000000900 */
[----:B------:R-:W-:Y:S01]  /*19ee0*/  @!P1 HADD2 R41, -R136.H0_H0, -RZ.H0_H0 ;  /* 0xa00000ff88299230 */ /* 0x000fe20000000900 */
[----:B------:R-:W-:Y:S01]  /*19ef0*/  IMAD.MOV.U32 R220, RZ, RZ, R66 ;  /* 0x000000ffffdc7224 */ /* 0x000fe200078e0042 */
[----:B------:R-:W-:Y:S01]  /*19f00*/  PRMT R66, R173, 0x5410, R172 ;  /* 0x00005410ad427816 */ /* 0x000fe200000000ac */
[----:B------:R-:W-:Y:S01]  /*19f10*/  IMAD.MOV.U32 R239, RZ, RZ, R210 ;  /* 0x000000ffffef7224 */ /* 0x000fe200078e00d2 */
[----:B------:R-:W-:Y:S01]  /*19f20*/  PRMT R64, R139, 0x5410, R138 ;  /* 0x000054108b407816 */ /* 0x000fe2000000008a */
[----:B------:R-:W-:Y:S01]  /*19f30*/  IMAD.MOV.U32 R222, RZ, RZ, R21 ;  /* 0x000000ffffde7224 */ /* 0x000fe200078e0015 */
[----:B------:R-:W-:Y:S01]  /*19f40*/  PRMT R65, R137, 0x5410, R136 ;  /* 0x0000541089417816 */ /* 0x000fe20000000088 */
[----:B------:R-:W-:Y:S01]  /*19f50*/  IMAD.MOV.U32 R228, RZ, RZ, R17 ;  /* 0x000000ffffe47224 */ /* 0x000fe200078e0011 */
[----:B------:R-:W-:Y:S01]  /*19f60*/  @!P6 PRMT R173, R40, 0x5410, RZ ;  /* 0x0000541028ade816 */ /* 0x000fe200000000ff */
[----:B------:R-:W-:Y:S01]  /*19f70*/  IMAD.MOV.U32 R229, RZ, RZ, R212 ;  /* 0x000000ffffe57224 */ /* 0x000fe200078e00d4 */
[----:B------:R-:W-:Y:S01]  /*19f80*/  @!P4 PRMT R139, R43, 0x5410, RZ ;  /* 0x000054102b8bc816 */ /* 0x000fe200000000ff */
[----:B------:R1:W5:Y:S01]  /*19f90*/  LDL.LU R212, [R1+0x120] ;  /* 0x0001200001d47983 */ /* 0x0003620000300800 */
[----:B------:R-:W-:-:S02]  /*19fa0*/  @!P2 PRMT R137, R42, 0x5410, RZ ;  /* 0x000054102a89a816 */ /* 0x000fc400000000ff */
[----:B------:R-:W-:Y:S01]  /*19fb0*/  @!P1 PRMT R136, R41, 0x5410, RZ ;  /* 0x0000541029889816 */ /* 0x000fe200000000ff */
[----:B------:R-:W-:Y:S02]  /*19fc0*/  IMAD.MOV.U32 R227, RZ, RZ, R211 ;  /* 0x000000ffffe37224 */ /* 0x000fe400078e00d3 */
[----:B------:R1:W5:Y:S01]  /*19fd0*/  LDL.LU R211, [R1+0x11c] ;  /* 0x00011c0001d37983 */ /* 0x0003620000300800 */
[----:B------:R-:W-:Y:S01]  /*19fe0*/  MOV R243, R228 ;  /* 0x000000e400f37202 */ /* 0x000fe20000000f00 */
[----:B------:R-:W-:Y:S02]  /*19ff0*/  IMAD.MOV.U32 R228, RZ, RZ, R207 ;  /* 0x000000ffffe47224 */ /* 0x000fe400078e00cf */
[----:B------:R1:W5:Y:S01]  /*1a000*/  LDL.LU R210, [R1+0x118] ;  /* 0x0001180001d27983 */ /* 0x0003620000300800 */
[----:B------:R-:W-:Y:S02]  /*1a010*/  IMAD.MOV.U32 R231, RZ, RZ, R200 ;  /* 0x000000ffffe77224 */ /* 0x000fe400078e00c8 */
[----:B------:R-:W-:Y:S01]  /*1a020*/  IMAD.MOV.U32 R225, RZ, RZ, R18 ;  /* 0x000000ffffe17224 */ /* 0x000fe200078e0012 */
[----:B---3--:R-:W-:-:S05]  /*1a030*/  LOP3.LUT R0, R3, R217, RZ, 0x3c, !PT ;  /* 0x000000d903007212 */ /* 0x008fca00078e3cff */
[----:B------:R-:W-:-:S05]  /*1a040*/  IMAD.WIDE.U32 R6, R0, -0x2daee0ad, RZ ;  /* 0xd2511f5300067825 */ /* 0x000fca00078e00ff */
[----:B------:R-:W-:Y:S01]  /*1a050*/  LOP3.LUT R2, R7, UR34, R246, 0x96, !PT ;  /* 0x0000002207027c12 */ /* 0x000fe2000f8e96f6 */
[----:B------:R-:W-:Y:S01]  /*1a060*/  IMAD.MOV.U32 R217, RZ, RZ, R216 ;  /* 0x000000ffffd97224 */ /* 0x000fe200078e00d8 */
[----:B------:R-:W-:-:S03]  /*1a070*/  HSET2.LE.AND R0, R10, R98, PT ;  /* 0x000000620a007233 */ /* 0x000fc60003803000 */
[----:B------:R-:W-:-:S04]  /*1a080*/  IMAD.WIDE.U32 R2, R2, -0x326172a9, RZ ;  /* 0xcd9e8d5702027825 */ /* 0x000fc800078e00ff */
[----:B------:R-:W-:Y:S01]  /*1a090*/  IMAD.MOV.U32 R216, RZ, RZ, R14 ;  /* 0x000000ffffd87224 */ /* 0x000fe200078e000e */
[----:B------:R-:W-:Y:S01]  /*1a0a0*/  LOP3.LUT R3, R3, UR13, R22, 0x96, !PT ;  /* 0x0000000d03037c12 */ /* 0x000fe2000f8e9616 */
[----:B------:R-:W-:-:S04]  /*1a0b0*/  IMAD.WIDE.U32 R10, R11, -0x2daee0ad, RZ ;  /* 0xd2511f530b0a7825 */ /* 0x000fc800078e00ff */
[----:B------:R-:W-:Y:S02]  /*1a0c0*/  IMAD.MOV.U32 R14, RZ, RZ, R125 ;  /* 0x000000ffff0e7224 */ /* 0x000fe400078e007d */
[----:B------:R-:W-:Y:S02]  /*1a0d0*/  IMAD.MOV.U32 R125, RZ, RZ, R57 ;  /* 0x000000ffff7d7224 */ /* 0x000fe400078e0039 */
[----:B------:R-:W-:Y:S01]  /*1a0e0*/  IMAD.MOV.U32 R57, RZ, RZ, R128 ;  /* 0x000000ffff397224 */ /* 0x000fe200078e0080 */
[----:B------:R-:W-:Y:S02]  /*1a0f0*/  LOP3.LUT R128, R0, R38, RZ, 0xc0, !PT ;  /* 0x0000002600807212 */ /* 0x000fe400078ec0ff */
[----:B------:R-:W-:Y:S01]  /*1a100*/  LOP3.LUT R0, R11, UR12, R6, 0x96, !PT ;  /* 0x0000000c0b007c12 */ /* 0x000fe2000f8e9606 */
[----:B------:R-:W-:-:S05]  /*1a110*/  IMAD.WIDE.U32 R6, R3, -0x2daee0ad, RZ ;  /* 0xd2511f5303067825 */ /* 0x000fca00078e00ff */
[----:B------:R-:W-:Y:S01]  /*1a120*/  LOP3.LUT R3, R7, UR10, R10, 0x96, !PT ;  /* 0x0000000a07037c12 */ /* 0x000fe2000f8e960a */
[----:B------:R-:W-:-:S05]  /*1a130*/  IMAD.WIDE.U32 R10, R0, -0x326172a9, RZ ;  /* 0xcd9e8d57000a7825 */ /* 0x000fca00078e00ff */
[----:B------:R-:W-:Y:S01]  /*1a140*/  LOP3.LUT R0, R11, UR11, R2, 0x96, !PT ;  /* 0x0000000b0b007c12 */ /* 0x000fe2000f8e9602 */
[----:B------:R-:W-:-:S05]  /*1a150*/  IMAD.WIDE.U32 R2, R3, -0x326172a9, RZ ;  /* 0xcd9e8d5703027825 */ /* 0x000fca00078e00ff */
[----:B------:R-:W-:Y:S01]  /*1a160*/  LOP3.LUT R3, R3, UR9, R10, 0x96, !PT ;  /* 0x0000000903037c12 */ /* 0x000fe2000f8e960a */
[----:B------:R-:W-:-:S04]  /*1a170*/  IMAD.WIDE.U32 R10, R0, -0x2daee0ad, RZ ;  /* 0xd2511f53000a7825 */ /* 0x000fc800078e00ff */
[----:B------:R-:W-:Y:S01]  /*1a180*/  IMAD.WIDE.U32 R28, R3, -0x2daee0ad, RZ ;  /* 0xd2511f53031c7825 */ /* 0x000fe200078e00ff */
[----:B------:R-:W-:-:S04]  /*1a190*/  LOP3.LUT R0, R11, UR8, R6, 0x96, !PT ;  /* 0x000000080b007c12 */ /* 0x000fc8000f8e9606 */
[----:B------:R-:W-:Y:S01]  /*1a1a0*/  LOP3.LUT R3, R29, UR6, R10, 0x96, !PT ;  /* 0x000000061d037c12 */ /* 0x000fe2000f8e960a */
[----:B------:R-:W-:Y:S01]  /*1a1b0*/  IMAD.WIDE.U32 R10, R0, -0x326172a9, RZ ;  /* 0xcd9e8d57000a7825 */ /* 0x000fe200078e00ff */
[----:B------:R-:W-:-:S04]  /*1a1c0*/  HSET2.LE.AND R6, R12, R98, PT ;  /* 0x000000620c067233 */ /* 0x000fc80003803000 */
[----:B------:R-:W-:Y:S01]  /*1a1d0*/  LOP3.LUT R29, R11, UR7, R2, 0x96, !PT ;  /* 0x000000070b1d7c12 */ /* 0x000fe2000f8e9602 */
[----:B------:R-:W-:Y:S01]  /*1a1e0*/  IMAD.WIDE.U32 R2, R3, -0x326172a9, RZ ;  /* 0xcd9e8d5703027825 */ /* 0x000fe200078e00ff */
[----:B------:R-:W-:-:S04]  /*1a1f0*/  LOP3.LUT R129, R6, R37, RZ, 0xc0, !PT ;  /* 0x0000002506817212 */ /* 0x000fc800078ec0ff */
        /* <DEDUP_REMOVED lines=13> */
[C---:B------:R-:W-:Y:S02]  /*1a2d0*/  LOP3.LUT R0, R4.reuse, 0xffff, RZ, 0xc0, !PT ;  /* 0x0000ffff04007812 */ /* 0x040fe400078ec0ff */
[--C-:B------:R-:W-:Y:S02]  /*1a2e0*/  SHF.R.U32.HI R6, RZ, 0x10, R2.reuse ;  /* 0x00000010ff067819 */ /* 0x100fe40000011602 */
[----:B------:R-:W-:Y:S02]  /*1a2f0*/  SHF.R.U32.HI R10, RZ, 0x18, R2 ;  /* 0x00000018ff0a7819 */ /* 0x000fe40000011602 */
[----:B------:R-:W-:Y:S01]  /*1a300*/  SHF.R.U32.HI R2, RZ, 0x8, R0 ;  /* 0x00000008ff027819 */ /* 0x000fe20000011600 */
[----:B------:R-:W-:Y:S01]  /*1a310*/  IMAD.MOV.U32 R224, RZ, RZ, R217 ;  /* 0x000000ffffe07224 */ /* 0x000fe200078e00d9 */
[----:B------:R-:W-:-:S02]  /*1a320*/  LOP3.LUT R0, R4, 0xff, RZ, 0xc0, !PT ;  /* 0x000000ff04007812 */ /* 0x000fc400078ec0ff */
[----:B------:R-:W-:Y:S01]  /*1a330*/  MOV R217, R216 ;  /* 0x000000d800d97202 */ /* 0x000fe20000000f00 */
[----:B------:R-:W-:Y:S01]  /*1a340*/  IMAD.MOV.U32 R216, RZ, RZ, R14 ;  /* 0x000000ffffd87224 */ /* 0x000fe200078e000e */
[----:B------:R-:W-:Y:S02]  /*1a350*/  PRMT R14, R0, 0x5410, R2 ;  /* 0x00005410000e7816 */ /* 0x000fe40000000002 */
[--C-:B------:R-:W-:Y:S01]  /*1a360*/  SHF.R.U32.HI R2, RZ, 0x10, R4.reuse ;  /* 0x00000010ff027819 */ /* 0x100fe20000011604 */
[--C-:B------:R-:W-:Y:S01]  /*1a370*/  HSET2.LE.AND R0, R13, R98.reuse, PT ;  /* 0x000000620d007233 */ /* 0x100fe20003803000 */
[----:B------:R-:W-:Y:S02]  /*1a380*/  SHF.R.U32.HI R3, RZ, 0x18, R4 ;  /* 0x00000018ff037819 */ /* 0x000fe40000011604 */
[----:B------:R-:W-:Y:S02]  /*1a390*/  LOP3.LUT R2, R2, 0xff, RZ, 0xc0, !PT ;  /* 0x000000ff02027812 */ /* 0x000fe400078ec0ff */
[----:B------:R-:W-:Y:S01]  /*1a3a0*/  LOP3.LUT R4, R0, R19, RZ, 0xc0, !PT ;  /* 0x0000001300047212 */ /* 0x000fe200078ec0ff */
[--C-:B------:R-:W-:Y:S01]  /*1a3b0*/  HSET2.LE.AND R0, R12, R98.reuse, PT ;  /* 0x000000620c007233 */ /* 0x100fe20003803000 */
[----:B------:R-:W-:Y:S01]  /*1a3c0*/  PRMT R7, R2, 0x5410, R3 ;  /* 0x0000541002077816 */ /* 0x000fe20000000003 */
[----:B------:R-:W-:Y:S01]  /*1a3d0*/  HSET2.LE.AND R2, R11, R98, PT ;  /* 0x000000620b027233 */ /* 0x000fe20003803000 */
[----:B------:R-:W-:-:S02]  /*1a3e0*/  LOP3.LUT R3, R6, 0xff, RZ, 0xc0, !PT ;  /* 0x000000ff06037812 */ /* 0x000fc400078ec0ff */
[----:B------:R-:W-:Y:S01]  /*1a3f0*/  LOP3.LUT R5, R0, R16, RZ, 0xc0, !PT ;  /* 0x0000001000057212 */ /* 0x000fe200078ec0ff */
[--C-:B------:R-:W-:Y:S01]  /*1a400*/  HSET2.LE.AND R0, R14, R98.reuse, PT ;  /* 0x000000620e007233 */ /* 0x100fe20003803000 */
[----:B------:R-:W-:Y:S01]  /*1a410*/  LOP3.LUT R6, R2, R15, RZ, 0xc0, !PT ;  /* 0x0000000f02067212 */ /* 0x000fe200078ec0ff */
[----:B------:R-:W-:Y:S04]  /*1a420*/  LDSM.16.MT88.4 R16, [R201+0xa000] ;  /* 0x00a00000c910783b */ /* 0x000fe80000004200 */
[----:B------:R-:W3:Y:S01]  /*1a430*/  LDSM.16.MT88.4 R12, [R203+0xa000] ;  /* 0x00a00000cb0c783b */ /* 0x000ee20000004200 */
[----:B------:R-:W-:Y:S01]  /*1a440*/  HSET2.LE.AND R2, R7, R98, PT ;  /* 0x0000006207027233 */ /* 0x000fe20003803000 */
[----:B------:R-:W-:Y:S02]  /*1a450*/  PRMT R3, R3, 0x5410, R10 ;  /* 0x0000541003037816 */ /* 0x000fe4000000000a */
[----:B------:R-:W-:-:S02]  /*1a460*/  LOP3.LUT R10, R0, R238, RZ, 0xc0, !PT ;  /* 0x000000ee000a7212 */ /* 0x000fc400078ec0ff */
[----:B------:R-:W-:Y:S01]  /*1a470*/  LOP3.LUT R11, R2, R96, RZ, 0xc0, !PT ;  /* 0x00000060020b7212 */ /* 0x000fe200078ec0ff */
[----:B------:R-:W-:Y:S01]  /*1a480*/  IMAD.MOV.U32 R238, RZ, RZ, R223 ;  /* 0x000000ffffee7224 */ /* 0x000fe200078e00df */
[----:B------:R-:W-:-:S05]  /*1a490*/  MOV R223, R208 ;  /* 0x000000d000df7202 */ /* 0x000fca0000000f00 */
[----:B---3--:R-:W-:Y:S07]  /*1a4a0*/  HMMA.16816.F32 R40, R8, R14, R140 ;  /* 0x0000000e0828723c */ /* 0x008fee000000188c */
        /* <DEDUP_REMOVED lines=12> */
[----:B------:R1:W5:Y:S01]  /*1a570*/  LDL.LU R200, [R1+0x100] ;  /* 0x0001000001c87983 */ /* 0x0003620000300800 */
[----:B------:R-:W-:-:S02]  /*1a580*/  HSET2.LE.AND R3, R3, R98, PT ;  /* 0x0000006203037233 */ /* 0x000fc40003803000 */
[----:B------:R-:W-:-:S03]  /*1a590*/  @!P5 HADD2 R39, -R172.H0_H0, -RZ.H0_H0 ;  /* 0xa00000ffac27d230 */ /* 0x000fc60000000900 */
[----:B------:R-:W-:Y:S02]  /*1a5a0*/  LOP3.LUT R7, R3, R20, RZ, 0xc0, !PT ;  /* 0x0000001403077212 */ /* 0x000fe400078ec0ff */
[----:B------:R-:W3:Y:S01]  /*1a5b0*/  LDSM.16.MT88.4 R20, [R206+0xa000] ;  /* 0x00a00000ce14783b */ /* 0x000ee20000004200 */
[----:B------:R-:W-:Y:S01]  /*1a5c0*/  @!P5 PRMT R172, R39, 0x5410, RZ ;  /* 0x0000541027acd816 */ /* 0x000fe200000000ff */
[-C--:B------:R-:W-:Y:S08]  /*1a5d0*/  HMMA.16816.F32 R152, R8, R16.reuse, R152 ;  /* 0x000000100898723c */ /* 0x080ff00000001898 */
[C---:B------:R-:W-:Y:S08]  /*1a5e0*/  HMMA.16816.F32 R168, R4.reuse, R16, R168 ;  /* 0x0000001004a8723c */ /* 0x040ff000000018a8 */
[-C--:B------:R-:W-:Y:S08]  /*1a5f0*/  HMMA.16816.F32 R164, R4, R18.reuse, R164 ;  /* 0x0000001204a4723c */ /* 0x080ff000000018a4 */
[C---:B------:R-:W-:Y:S01]  /*1a600*/  HMMA.16816.F32 R36, R8.reuse, R18, R148 ;  /* 0x000000120824723c */ /* 0x040fe20000001894 */
[----:B------:R-:W4:Y:S07]  /*1a610*/  LDSM.16.MT88.4 R16, [R205+0xa000] ;  /* 0x00a00000cd10783b */ /* 0x000f2e0000004200 */
[-C--:B------:R-:W-:Y:S08]  /*1a620*/  HMMA.16816.F32 R144, R8, R12.reuse, R144 ;  /* 0x0000000c0890723c */ /* 0x080ff00000001890 */
[C---:B------:R-:W-:Y:S08]  /*1a630*/  HMMA.16816.F32 R160, R4.reuse, R12, R160 ;  /* 0x0000000c04a0723c */ /* 0x040ff000000018a0 */
[----:B------:R-:W-:Y:S01]  /*1a640*/  HMMA.16816.F32 R156, R4, R14, R156 ;  /* 0x0000000e049c723c */ /* 0x000fe2000000189c */
[----:B------:R-:W1:Y:S01]  /*1a650*/  LDSM.16.MT88.4 R12, [R201+0xb000] ;  /* 0x00b00000c90c783b */ /* 0x000e620000004200 */
[----:B------:R-:W-:Y:S01]  /*1a660*/  @!P3 HADD2 R44, -R138.H0_H0, -RZ.H0_H0 ;  /* 0xa00000ff8a2cb230 */ /* 0x000fe20000000900 */
[----:B------:R-:W-:-:S02]  /*1a670*/  IMAD.MOV.U32 R242, RZ, RZ, R225 ;  /* 0x000000fffff27224 */ /* 0x000fc400078e00e1 */
[----:B------:R-:W-:Y:S02]  /*1a680*/  IMAD.MOV.U32 R142, RZ, RZ, R227 ;  /* 0x000000ffff8e7224 */ /* 0x000fe400078e00e3 */
[----:B------:R-:W-:Y:S02]  /*1a690*/  IMAD.MOV.U32 R225, RZ, RZ, R221 ;  /* 0x000000ffffe17224 */ /* 0x000fe400078e00dd */
[----:B------:R-:W-:Y:S02]  /*1a6a0*/  IMAD.MOV.U32 R226, RZ, RZ, R220 ;  /* 0x000000ffffe27224 */ /* 0x000fe400078e00dc */
[----:B------:R-:W-:Y:S02]  /*1a6b0*/  IMAD.MOV.U32 R227, RZ, RZ, R45 ;  /* 0x000000ffffe37224 */ /* 0x000fe400078e002d */
[----:B------:R-:W-:Y:S02]  /*1a6c0*/  IMAD.MOV.U32 R220, RZ, RZ, R47 ;  /* 0x000000ffffdc7224 */ /* 0x000fe400078e002f */
[----:B------:R-:W-:Y:S01]  /*1a6d0*/  IMAD.MOV.U32 R221, RZ, RZ, R46 ;  /* 0x000000ffffdd7224 */ /* 0x000fe200078e002e */
[----:B------:R-:W-:-:S02]  /*1a6e0*/  @!P3 PRMT R138, R44, 0x5410, RZ ;  /* 0x000054102c8ab816 */ /* 0x000fc400000000ff */
[----:B---3--:R-:W-:Y:S01]  /*1a6f0*/  HMMA.16816.F32 R44, R8, R20, R232 ;  /* 0x00000014082c723c */ /* 0x008fe200000018e8 */
[----:B------:R-:W-:Y:S01]  /*1a700*/  IMAD.MOV.U32 R151, RZ, RZ, R242 ;  /* 0x000000ffff977224 */ /* 0x000fe200078e00f2 */
[----:B------:R-:W-:Y:S01]  /*1a710*/  MOV R245, R79 ;  /* 0x0000004f00f57202 */ /* 0x000fe20000000f00 */
[----:B------:R-:W-:Y:S02]  /*1a720*/  IMAD.MOV.U32 R96, RZ, RZ, R243 ;  /* 0x000000ffff607224 */ /* 0x000fe400078e00f3 */
[----:B------:R-:W-:Y:S02]  /*1a730*/  IMAD.MOV.U32 R246, RZ, RZ, R77 ;  /* 0x000000fffff67224 */ /* 0x000fe400078e004d */
[----:B------:R-:W-:Y:S01]  /*1a740*/  IMAD.MOV.U32 R232, RZ, RZ, R57 ;  /* 0x000000ffffe87224 */ /* 0x000fe200078e0039 */
[----:B------:R-:W-:Y:S01]  /*1a750*/  MOV R235, R58 ;  /* 0x0000003a00eb7202 */ /* 0x000fe20000000f00 */
[----:B------:R-:W-:Y:S02]  /*1a760*/  IMAD.MOV.U32 R233, RZ, RZ, R56 ;  /* 0x000000ffffe97224 */ /* 0x000fe400078e0038 */
[----:B------:R-:W-:-:S02]  /*1a770*/  IMAD.MOV.U32 R234, RZ, RZ, R59 ;  /* 0x000000ffffea7224 */ /* 0x000fc400078e003b */
[----:B------:R-:W-:Y:S01]  /*1a780*/  HMMA.16816.F32 R56, R4, R22, R48 ;  /* 0x000000160438723c */ /* 0x000fe20000001830 */
[----:B------:R-:W-:Y:S02]  /*1a790*/  IMAD.MOV.U32 R242, RZ, RZ, R78 ;  /* 0x000000fffff27224 */ /* 0x000fe400078e004e */
[----:B------:R-:W-:-:S04]  /*1a7a0*/  IMAD.MOV.U32 R243, RZ, RZ, R76 ;  /* 0x000000fffff37224 */ /* 0x000fc800078e004c */
[----:B------:R-:W-:Y:S01]  /*1a7b0*/  IMAD.MOV.U32 R48, RZ, RZ, R61 ;  /* 0x000000ffff307224 */ /* 0x000fe200078e003d */
[----:B------:R-:W-:Y:S01]  /*1a7c0*/  HMMA.16816.F32 R52, R4, R20, R52 ;  /* 0x000000140434723c */ /* 0x000fe20000001834 */
[----:B------:R-:W-:Y:S02]  /*1a7d0*/  IMAD.MOV.U32 R49, RZ, RZ, R60 ;  /* 0x000000ffff317224 */ /* 0x000fe400078e003c */
[----:B------:R-:W-:Y:S02]  /*1a7e0*/  IMAD.MOV.U32 R50, RZ, RZ, R63 ;  /* 0x000000ffff327224 */ /* 0x000fe400078e003f */
[----:B------:R-:W-:-:S03]  /*1a7f0*/  IMAD.MOV.U32 R51, RZ, RZ, R62 ;  /* 0x000000ffff337224 */ /* 0x000fc600078e003e */
[C---:B------:R-:W-:Y:S01]  /*1a800*/  HMMA.16816.F32 R60, R8.reuse, R22, R248 ;  /* 0x00000016083c723c */ /* 0x040fe200000018f8 */
[----:B------:R-:W3:Y:S07]  /*1a810*/  LDSM.16.MT88.4 R20, [R203+0xb000] ;  /* 0x00b00000cb14783b */ /* 0x000eee0000004200 */
        /* <DEDUP_REMOVED lines=8> */
[----:B------:R-:W-:Y:S01]  /*1a8a0*/  HMMA.16816.F32 R220, R8, R14, R220 ;  /* 0x0000000e08dc723c */ /* 0x000fe200000018dc */
[----:B------:R-:W1:Y:S01]  /*1a8b0*/  LDSM.16.MT88.4 R12, [R205+0xb000] ;  /* 0x00b00000cd0c783b */ /* 0x000e620000004200 */
[----:B------:R-:W-:Y:S01]  /*1a8c0*/  IMAD.WIDE.U32 R2, R29, -0x2daee0ad, RZ ;  /* 0xd2511f531d027825 */ /* 0x000fe200078e00ff */
[----:B------:R-:W-:-:S02]  /*1a8d0*/  MOV R251, R243 ;  /* 0x000000f300fb7202 */ /* 0x000fc40000000f00 */
[----:B------:R-:W-:Y:S02]  /*1a8e0*/  LDSM.16.MT88.4 R80, [R201+0xb800] ;  /* 0x00b80000c950783b */ /* 0x000fe40000004200 */
[----:B------:R-:W-:Y:S01]  /*1a8f0*/  LOP3.LUT R0, R3, UR16, R28, 0x96, !PT ;  /* 0x0000001003007c12 */ /* 0x000fe2000f8e961c */
[----:B---3--:R-:W-:Y:S01]  /*1a900*/  HMMA.16816.F32 R232, R8, R20, R232 ;  /* 0x0000001408e8723c */ /* 0x008fe200000018e8 */
[----:B------:R-:W-:-:S07]  /*1a910*/  LOP3.LUT R3, R2, 0xffff, RZ, 0xc0, !PT ;  /* 0x0000ffff02037812 */ /* 0x000fce00078ec0ff */
[C---:B------:R-:W-:Y:S08]  /*1a920*/  HMMA.16816.F32 R88, R4.reuse, R20, R88 ;  /* 0x000000140458723c */ /* 0x040ff00000001858 */
[C---:B------:R-:W-:Y:S08]  /*1a930*/  HMMA.16816.F32 R92, R4.reuse, R22, R92 ;  /* 0x00000016045c723c */ /* 0x040ff0000000185c */
[C---:B----4-:R-:W-:Y:S08]  /*1a940*/  HMMA.16816.F32 R104, R4.reuse, R16, R104 ;  /* 0x000000100468723c */ /* 0x050ff00000001868 */
[C---:B------:R-:W-:Y:S08]  /*1a950*/  HMMA.16816.F32 R108, R4.reuse, R18, R108 ;  /* 0x00000012046c723c */ /* 0x040ff0000000186c */
[C---:B-1----:R-:W-:Y:S08]  /*1a960*/  HMMA.16816.F32 R120, R4.reuse, R12, R120 ;  /* 0x0000000c0478723c */ /* 0x042ff00000001878 */
[----:B------:R-:W-:Y:S08]  /*1a970*/  HMMA.16816.F32 R100, R4, R14, R100 ;  /* 0x0000000e0464723c */ /* 0x000ff00000001864 */
[----:B------:R-:W-:Y:S01]  /*1a980*/  HMMA.16816.F32 R228, R8, R16, R228 ;  /* 0x0000001008e4723c */ /* 0x000fe200000018e4 */
[----:B------:R-:W-:-:S02]  /*1a990*/  LOP3.LUT R6, R2, 0xff, RZ, 0xc0, !PT ;  /* 0x000000ff02067812 */ /* 0x000fc400078ec0ff */
[----:B------:R-:W-:-:S05]  /*1a9a0*/  SHF.R.U32.HI R4, RZ, 0x10, R2 ;  /* 0x00000010ff047819 */ /* 0x000fca0000011602 */
[----:B------:R-:W-:Y:S01]  /*1a9b0*/  HMMA.16816.F32 R236, R8, R12, R236 ;  /* 0x0000000c08ec723c */ /* 0x000fe200000018ec */
[----:B------:R-:W-:-:S07]  /*1a9c0*/  SHF.R.U32.HI R5, RZ, 0x10, R26 ;  /* 0x00000010ff057819 */ /* 0x000fce000001161a */
[----:B------:R-:W-:Y:S01]  /*1a9d0*/  HMMA.16816.F32 R20, R8, R22, R48 ;  /* 0x000000160814723c */ /* 0x000fe20000001830 */
[----:B------:R-:W-:Y:S01]  /*1a9e0*/  SHF.R.U32.HI R7, RZ, 0x18, R26 ;  /* 0x00000018ff077819 */ /* 0x000fe2000001161a */
[----:B------:R-:W-:-:S06]  /*1a9f0*/  IMAD.MOV.U32 R29, RZ, RZ, R151 ;  /* 0x000000ffff1d7224 */ /* 0x000fcc00078e0097 */
[----:B------:R-:W-:Y:S01]  /*1aa00*/  HMMA.16816.F32 R16, R8, R18, R112 ;  /* 0x000000120810723c */ /* 0x000fe20000001870 */
[----:B------:R-:W-:Y:S01]  /*1aa10*/  LOP3.LUT R4, R4, 0xff, RZ, 0xc0, !PT ;  /* 0x000000ff04047812 */ /* 0x000fe200078ec0ff */
[----:B------:R-:W1:Y:S01]  /*1aa20*/  LDSM.16.MT88.4 R148, [R201+0xa800] ;  /* 0x00a80000c994783b */ /* 0x000e620000004200 */
[----:B------:R-:W-:-:S05]  /*1aa30*/  IMAD.MOV.U32 R248, RZ, RZ, R246 ;  /* 0x000000fffff87224 */ /* 0x000fca00078e00f6 */
[----:B------:R-:W-:Y:S01]  /*1aa40*/  HMMA.16816.F32 R12, R8, R14, R140 ;  /* 0x0000000e080c723c */ /* 0x000fe2000000188c */
[----:B------:R-:W3:Y:S01]  /*1aa50*/  LDSM.16.MT88.4 R140, [R203+0xa800] ;  /* 0x00a80000cb8c783b */ /* 0x000ee20000004200 */
[----:B------:R-:W-:Y:S02]  /*1aa60*/  IMAD.MOV.U32 R249, RZ, RZ, R245 ;  /* 0x000000fffff97224 */ /* 0x000fe400078e00f5 */
[----:B------:R-:W-:Y:S01]  /*1aa70*/  IMAD.MOV.U32 R250, RZ, RZ, R242 ;  /* 0x000000fffffa7224 */ /* 0x000fe200078e00f2 */
[----:B------:R-:W4:Y:S02]  /*1aa80*/  LDSM.16.MT88.4 R48, [R206+0xa800] ;  /* 0x00a80000ce30783b */ /* 0x000f240000004200 */
[----:B------:R-:W-:Y:S02]  /*1aa90*/  SHF.R.U32.HI R9, RZ, 0x18, R2 ;  /* 0x00000018ff097819 */ /* 0x000fe40000011602 */
[----:B------:R-:W-:Y:S01]  /*1aaa0*/  SHF.R.U32.HI R2, RZ, 0x8, R3 ;  /* 0x00000008ff027819 */ /* 0x000fe20000011603 */
[----:B------:R-:W-:Y:S01]  /*1aab0*/  IMAD.MOV.U32 R243, RZ, RZ, R126 ;  /* 0x000000fffff37224 */ /* 0x000fe200078e007e */
[----:B------:R-:W-:Y:S01]  /*1aac0*/  LOP3.LUT R3, R26, 0xffff, RZ, 0xc0, !PT ;  /* 0x0000ffff1a037812 */ /* 0x000fe200078ec0ff */
[----:B------:R-:W-:Y:S01]  /*1aad0*/  IMAD.MOV.U32 R28, RZ, RZ, R131 ;  /* 0x000000ffff1c7224 */ /* 0x000fe200078e0083 */
[----:B------:R-:W-:Y:S01]  /*1aae0*/  PRMT R10, R6, 0x5410, R2 ;  /* 0x00005410060a7816 */ /* 0x000fe20000000002 */
[----:B------:R-:W-:Y:S01]  /*1aaf0*/  LDSM.16.MT88.4 R112, [R206+0xb800] ;  /* 0x00b80000ce70783b */ /* 0x000fe20000004200 */
[----:B------:R-:W-:-:S02]  /*1ab00*/  LOP3.LUT R2, R5, 0xff, RZ, 0xc0, !PT ;  /* 0x000000ff05027812 */ /* 0x000fc400078ec0ff */
[----:B------:R-:W-:Y:S02]  /*1ab10*/  LOP3.LUT R8, R26, 0xff, RZ, 0xc0, !PT ;  /* 0x000000ff1a087812 */ /* 0x000fe400078ec0ff */
[----:B------:R-:W-:Y:S02]  /*1ab20*/  SHF.R.U32.HI R3, RZ, 0x8, R3 ;  /* 0x00000008ff037819 */ /* 0x000fe40000011603 */
[----:B------:R-:W-:Y:S02]  /*1ab30*/  PRMT R7, R2, 0x5410, R7 ;  /* 0x0000541002077816 */ /* 0x000fe40000000007 */
[----:B------:R-:W-:Y:S02]  /*1ab40*/  PRMT R6, R8, 0x5410, R3 ;  /* 0x0000541008067816 */ /* 0x000fe40000000003 */
[----:B------:R-:W-:Y:S02]  /*1ab50*/  LOP3.LUT R2, R0, 0xffff, RZ, 0xc0, !PT ;  /* 0x0000ffff00027812 */ /* 0x000fe400078ec0ff */
[----:B------:R-:W-:-:S02]  /*1ab60*/  SHF.R.U32.HI R3, RZ, 0x10, R0 ;  /* 0x00000010ff037819 */ /* 0x000fc40000011600 */
[----:B------:R-:W-:Y:S02]  /*1ab70*/  PRMT R9, R4, 0x5410, R9 ;  /* 0x0000541004097816 */ /* 0x000fe40000000009 */
[----:B------:R-:W-:Y:S02]  /*1ab80*/  LOP3.LUT R4, R0, 0xff, RZ, 0xc0, !PT ;  /* 0x000000ff00047812 */ /* 0x000fe400078ec0ff */
[----:B------:R-:W-:Y:S02]  /*1ab90*/  SHF.R.U32.HI R5, RZ, 0x18, R0 ;  /* 0x00000018ff057819 */ /* 0x000fe40000011600 */
[----:B------:R-:W-:Y:S02]  /*1aba0*/  SHF.R.U32.HI R2, RZ, 0x8, R2 ;  /* 0x00000008ff027819 */ /* 0x000fe40000011602 */
[----:B------:R-:W-:Y:S02]  /*1abb0*/  LOP3.LUT R0, R3, 0xff, RZ, 0xc0, !PT ;  /* 0x000000ff03007812 */ /* 0x000fe400078ec0ff */
[----:B------:R-:W-:-:S02]  /*1abc0*/  PRMT R4, R4, 0x5410, R2 ;  /* 0x0000541004047816 */ /* 0x000fc40000000002 */
[----:B------:R-:W-:Y:S01]  /*1abd0*/  PRMT R2, R0, 0x5410, R5 ;  /* 0x0000541000027816 */ /* 0x000fe20000000005 */
[--C-:B------:R-:W-:Y:S02]  /*1abe0*/  HSET2.LE.AND R5, R6, R98.reuse, PT ;  /* 0x0000006206057233 */ /* 0x100fe40003803000 */
[--C-:B------:R-:W-:Y:S02]  /*1abf0*/  HSET2.LE.AND R3, R10, R98.reuse, PT ;  /* 0x000000620a037233 */ /* 0x100fe40003803000 */
[--C-:B------:R-:W-:Y:S02]  /*1ac00*/  HSET2.LE.AND R0, R4, R98.reuse, PT ;  /* 0x0000006204007233 */ /* 0x100fe40003803000 */
[--C-:B------:R-:W-:Y:S02]  /*1ac10*/  HSET2.LE.AND R2, R2, R98.reuse, PT ;  /* 0x0000006202027233 */ /* 0x100fe40003803000 */
[--C-:B------:R-:W-:Y:S02]  /*1ac20*/  HSET2.LE.AND R6, R9, R98.reuse, PT ;  /* 0x0000006209067233 */ /* 0x100fe40003803000 */
[----:B------:R-:W-:Y:S01]  /*1ac30*/  HSET2.LE.AND R4, R7, R98, PT ;  /* 0x0000006207047233 */ /* 0x000fe20003803000 */
[----:B------:R-:W-:Y:S01]  /*1ac40*/  IMAD.MOV.U32 R246, RZ, RZ, R125 ;  /* 0x000000fffff67224 */ /* 0x000fe200078e007d */
[----:B------:R-:W-:Y:S01]  /*1ac50*/  LOP3.LUT R125, R2, R66, RZ, 0xc0, !PT ;  /* 0x00000042027d7212 */ /* 0x000fe200078ec0ff */
[----:B------:R-:W-:Y:S01]  /*1ac60*/  IMAD.MOV.U32 R245, RZ, RZ, R124 ;  /* 0x000000fffff57224 */ /* 0x000fe200078e007c */
[----:B------:R-:W-:Y:S01]  /*1ac70*/  LOP3.LUT R124, R0, R67, RZ, 0xc0, !PT ;  /* 0x00000043007c7212 */ /* 0x000fe200078ec0ff */
[----:B------:R-:W-:Y:S01]  /*1ac80*/  IMAD.MOV.U32 R242, RZ, RZ, R127 ;  /* 0x000000fffff27224 */ /* 0x000fe200078e007f */
[----:B------:R-:W-:Y:S01]  /*1ac90*/  LOP3.LUT R126, R3, R64, RZ, 0xc0, !PT ;  /* 0x00000040037e7212 */ /* 0x000fe200078ec0ff */
[----:B------:R-:W-:Y:S01]  /*1aca0*/  IMAD.MOV.U32 R27, RZ, RZ, R130 ;  /* 0x000000ffff1b7224 */ /* 0x000fe200078e0082 */
[----:B------:R-:W-:-:S02]  /*1acb0*/  LOP3.LUT R127, R6, R65, RZ, 0xc0, !PT ;  /* 0x00000041067f7212 */ /* 0x000fc400078ec0ff */
[----:B------:R-:W1:Y:S01]  /*1acc0*/  LDSM.16.MT88.4 R64, [R205+0xa800] ;  /* 0x00a80000cd40783b */ /* 0x000e620000004200 */
[----:B------:R-:W-:Y:S02]  /*1acd0*/  LOP3.LUT R130, R5, R99, RZ, 0xc0, !PT ;  /* 0x0000006305827212 */ /* 0x000fe400078ec0ff */
[----:B------:R-:W-:Y:S02]  /*1ace0*/  LOP3.LUT R131, R4, R97, RZ, 0xc0, !PT ;  /* 0x0000006104837212 */ /* 0x000fe400078ec0ff */
[----:B------:R-:W1:Y:S01]  /*1acf0*/  LDSM.16.MT88.4 R4, [R205+0xb800] ;  /* 0x00b80000cd04783b */ /* 0x000e620000004200 */
[----:B------:R-:W-:-:S03]  /*1ad00*/  IMAD.MOV.U32 R11, RZ, RZ, R96 ;  /* 0x000000ffff0b7224 */ /* 0x000fc600078e0060 */
[----:B------:R-:W1:Y:S04]  /*1ad10*/  LDSM.16.MT88.4 R96, [R203+0xb800] ;  /* 0x00b80000cb60783b */ /* 0x000e680000004200 */
[----:B------:R1:W-:Y:S04]  /*1ad20*/  STG.E.U16 [R24.64+-0x100], R199 ;  /* 0xffff00c718007986 */ /* 0x0003e8000c10151c */
[----:B------:R1:W-:Y:S04]  /*1ad30*/  STG.E.U16 [R24.64+-0xfe], R198 ;  /* 0xffff02c618007986 */ /* 0x0003e8000c10151c */
[----:B------:R1:W-:Y:S04]  /*1ad40*/  STG.E.U16 [R34.64+-0x100], R196 ;  /* 0xffff00c422007986 */ /* 0x0003e8000c10151c */
[----:B------:R1:W-:Y:S04]  /*1ad50*/  STG.E.U16 [R34.64+-0xfe], R197 ;  /* 0xffff02c522007986 */ /* 0x0003e8000c10151c */
[----:B------:R1:W-:Y:S04]  /*1ad60*/  STG.E.U16 [R32.64+-0x100], R183 ;  /* 0xffff00b720007986 */ /* 0x0003e8000c10151c */
        /* <DEDUP_REMOVED lines=31> */
[----:B---3--:R-:W-:Y:S01]  /*1af60*/  HMMA.16816.F32 R144, R128, R140, R144 ;  /* 0x0000008c8090723c */ /* 0x008fe20000001890 */
[----:B------:R-:W-:-:S07]  /*1af70*/  FADD.FTZ R3, R27, R240 ;  /* 0x000000f01b037221 */ /* 0x000fce0000010000 */
[----:B------:R-:W-:Y:S01]  /*1af80*/  HMMA.16816.F32 R160, R124, R140, R160 ;  /* 0x0000008c7ca0723c */ /* 0x000fe200000018a0 */
[----:B------:R-:W-:-:S07]  /*1af90*/  FADD.FTZ R2, R28, R215 ;  /* 0x000000d71c027221 */ /* 0x000fce0000010000 */
[----:B------:R-:W-:Y:S01]  /*1afa0*/  HMMA.16816.F32 R156, R124, R142, R156 ;  /* 0x0000008e7c9c723c */ /* 0x000fe2000000189c */
[----:B------:R-:W-:-:S07]  /*1afb0*/  FADD.FTZ R0, R252, R214 ;  /* 0x000000d6fc007221 */ /* 0x000fce0000010000 */
[C---:B------:R-:W-:Y:S08]  /*1afc0*/  HMMA.16816.F32 R140, R128.reuse, R142, R40 ;  /* 0x0000008e808c723c */ /* 0x040ff00000001828 */
[-C--:B----4-:R-:W-:Y:S08]  /*1afd0*/  HMMA.16816.F32 R36, R128, R48.reuse, R44 ;  /* 0x000000308024723c */ /* 0x090ff0000000182c */
[C---:B------:R-:W-:Y:S08]  /*1afe0*/  HMMA.16816.F32 R40, R124.reuse, R48, R52 ;  /* 0x000000307c28723c */ /* 0x040ff00000001834 */
[-C--:B------:R-:W-:Y:S08]  /*1aff0*/  HMMA.16816.F32 R44, R124, R50.reuse, R56 ;  /* 0x000000327c2c723c */ /* 0x080ff00000001838 */
[----:B------:R-:W-:Y:S01]  /*1b000*/  HMMA.16816.F32 R48, R128, R50, R60 ;  /* 0x000000328030723c */ /* 0x000fe2000000183c */
[----:B------:R-:W-:-:S07]  /*1b010*/  FADD.FTZ R3, R11, R3 ;  /* 0x000000030b037221 */ /* 0x000fce0000010000 */
[----:B------:R-:W-:Y:S01]  /*1b020*/  HMMA.16816.F32 R56, R124, R64, R68 ;  /* 0x000000407c38723c */ /* 0x000fe20000001844 */
[----:B------:R-:W-:-:S07]  /*1b030*/  FADD.FTZ R2, R248, R2 ;  /* 0x00000002f8027221 */ /* 0x000fce0000010000 */
[----:B------:R-:W-:Y:S01]  /*1b040*/  HMMA.16816.F32 R60, R124, R66, R76 ;  /* 0x000000427c3c723c */ /* 0x000fe2000000184c */
[----:B------:R-:W-:-:S07]  /*1b050*/  FADD.FTZ R0, R247, R0 ;  /* 0x00000000f7007221 */ /* 0x000fce0000010000 */
[C---:B------:R-:W-:Y:S08]  /*1b060*/  HMMA.16816.F32 R52, R128.reuse, R64, R216 ;  /* 0x000000408034723c */ /* 0x040ff000000018d8 */
[----:B------:R-:W-:Y:S08]  /*1b070*/  HMMA.16816.F32 R64, R128, R66, R116 ;  /* 0x000000428040723c */ /* 0x000ff00000001874 */
[-C--:B------:R-:W-:Y:S08]  /*1b080*/  HMMA.16816.F32 R120, R124, R4.reuse, R120 ;  /* 0x000000047c78723c */ /* 0x080ff00000001878 */
[----:B------:R-:W-:Y:S07]  /*1b090*/  HMMA.16816.F32 R116, R128, R4, R236 ;  /* 0x000000048074723c */ /* 0x000fee00000018ec */
[----:B------:R-:W-:Y:S01]  /*1b0a0*/  FADD.FTZ R4, R29, R213 ;  /* 0x000000d51d047221 */ /* 0x000fe20000010000 */
[----:B------:R-:W-:Y:S03]  /*1b0b0*/  HMMA.16816.F32 R72, R124, R80, R72 ;  /* 0x000000507c48723c */ /* 0x000fe60000001848 */
        /* <DEDUP_REMOVED lines=10> */
[----:B------:R-:W-:Y:S01]  /*1b160*/  HMMA.16816.F32 R92, R124, R98, R92 ;  /* 0x000000627c5c723c */ /* 0x000fe2000000185c */
[----:B------:R-:W-:-:S07]  /*1b170*/  FADD.FTZ R241, R242, R2 ;  /* 0x00000002f2f17221 */ /* 0x000fce0000010000 */
[----:B------:R-:W-:Y:S01]  /*1b180*/  HMMA.16816.F32 R104, R124, R112, R104 ;  /* 0x000000707c68723c */ /* 0x000fe20000001868 */
[----:B------:R-:W-:-:S07]  /*1b190*/  FADD.FTZ R244, R244, R0 ;  /* 0x00000000f4f47221 */ /* 0x000fce0000010000 */
[----:B------:R-:W-:Y:S01]  /*1b1a0*/  HMMA.16816.F32 R108, R124, R114, R108 ;  /* 0x000000727c6c723c */ /* 0x000fe2000000186c */
[----:B------:R-:W-:-:S07]  /*1b1b0*/  IADD3.X R249, R25, -0x1, RZ, P1, !PT ;  /* 0xffffffff19f97810 */ /* 0x000fce0000ffe4ff */
[----:B------:R-:W-:Y:S08]  /*1b1c0*/  HMMA.16816.F32 R124, R124, R6, R100 ;  /* 0x000000067c7c723c */ /* 0x000ff00000001864 */
[C---:B------:R-:W-:Y:S08]  /*1b1d0*/  HMMA.16816.F32 R68, R128.reuse, R80, R224 ;  /* 0x000000508044723c */ /* 0x040ff000000018e0 */
[C---:B------:R-:W-:Y:S08]  /*1b1e0*/  HMMA.16816.F32 R84, R128.reuse, R96, R232 ;  /* 0x000000608054723c */ /* 0x040ff000000018e8 */
[----:B------:R-:W-:Y:S01]  /*1b1f0*/  HMMA.16816.F32 R100, R128, R112, R228 ;  /* 0x000000708064723c */ /* 0x000fe200000018e4 */
[----:B------:R-:W-:-:S07]  /*1b200*/  FADD.FTZ R235, R243, R4 ;  /* 0x00000004f3eb7221 */ /* 0x000fce0000010000 */
[C---:B------:R-:W-:Y:S08]  /*1b210*/  HMMA.16816.F32 R80, R128.reuse, R82, R220 ;  /* 0x000000528050723c */ /* 0x040ff000000018dc */
[C---:B------:R-:W-:Y:S08]  /*1b220*/  HMMA.16816.F32 R96, R128.reuse, R98, R20 ;  /* 0x000000628060723c */ /* 0x040ff00000001814 */
[C---:B------:R-:W-:Y:S08]  /*1b230*/  HMMA.16816.F32 R112, R128.reuse, R114, R16 ;  /* 0x000000728070723c */ /* 0x040ff00000001810 */
[----:B------:R-:W-:Y:S01]  /*1b240*/  HMMA.16816.F32 R128, R128, R6, R12 ;  /* 0x000000068080723c */ /* 0x000fe2000000180c */
[----:B------:R-:W-:Y:S11]  /*1b250*/  @P0 BRA `(.L_x_1271) ;  /* 0x0000001000000947 */ /* 0x000ff60003800000 */
.L_x_1258:
[----:B-12---:R-:W-:-:S12]  /*1b260*/  UIADD3 UR41, UR31, -0x1, URZ ;  /* 0xffffffff1f297890 */ /* 0x006fd8000fffe03f */
.L_x_1271:
[----:B--2---:R-:W-:-:S13]  /*1b270*/  ISETP.LE.AND P0, PT, RZ, UR41, PT ;  /* 0x00000029ff007c0c */ /* 0x004fda000bf03270 */
[----:B------:R-:W-:Y:S05]  /*1b280*/  @!P0 BRA `(.L_x_1272) ;  /* 0x0000498000008947 */ /* 0x000fea0003800000 */
[----:B------:R-:W2:Y:S01]  /*1b290*/  LDL.LU R10, [R1+0xbc] ;  /* 0x0000bc00010a7983 */ /* 0x000ea20000300800 */
[----:B------:R-:W1:Y:S01]  /*1b2a0*/  LDC.U8 R3, c[0x0][0x2d8] ;  /* 0x0000b600ff037b82 */ /* 0x000e620000000000 */
        /* <DEDUP_REMOVED lines=8> */
[----:B-----5:R-:W-:Y:S01]  /*1b330*/  MOV R137, R132 ;  /* 0x0000008400897202 */ /* 0x020fe20000000f00 */
[----:B------:R-:W-:Y:S01]  /*1b340*/  UIMAD.WIDE.U32 UR42, UR4, 0x70, URZ ;  /* 0x00000070042a78a5 */ /* 0x000fe2000f8e003f */
[----:B------:R-:W3:Y:S01]  /*1b350*/  LDL.LU R4, [R1+0xd4] ;  /* 0x0000d40001047983 */ /* 0x000ee20000300800 */
[----:B------:R-:W-:Y:S01]  /*1b360*/  UIMAD UR4, UR4, 0x38, UR31 ;  /* 0x00000038040478a4 */ /* 0x000fe2000f8e021f */
[----:B------:R-:W-:Y:S01]  /*1b370*/  IMAD.MOV.U32 R136, RZ, RZ, R133 ;  /* 0x000000ffff887224 */ /* 0x000fe200078e0085 */
[----:B------:R-:W-:Y:S01]  /*1b380*/  USHF.R.S32.HI UR30, URZ, 0x1f, UR31 ;  /* 0x0000001f3f1e7899 */ /* 0x000fe2000801141f */
[----:B------:R-:W4:Y:S01]  /*1b390*/  LDL.LU R5, [R1+0xf0] ;  /* 0x0000f00001057983 */ /* 0x000f220000300800 */
[----:B------:R-:W-:-:S02]  /*1b3a0*/  UIADD3 UR4, UR4, 0x1, URZ ;  /* 0x0000000104047890 */ /* 0x000fc4000fffe03f */
[----:B------:R-:W-:Y:S01]  /*1b3b0*/  USHF.R.S32.HI UR5, URZ, 0x1f, UR38 ;  /* 0x0000001f3f057899 */ /* 0x000fe20008011426 */
[----:B------:R-:W4:Y:S01]  /*1b3c0*/  LDL.LU.64 R8, [R1+0xe0] ;  /* 0x0000e00001087983 */ /* 0x000f220000300a00 */
[----:B------:R-:W-:Y:S02]  /*1b3d0*/  UIMAD UR35, UR35, 0x70, URZ ;  /* 0x00000070232378a4 */ /* 0x000fe4000f8e023f */
[----:B------:R-:W-:Y:S01]  /*1b3e0*/  USHF.R.S32.HI UR36, URZ, 0x1f, UR4 ;  /* 0x0000001f3f247899 */ /* 0x000fe20008011404 */
[----:B------:R-:W4:Y:S01]  /*1b3f0*/  LDL.LU.64 R6, [R1+0xe8] ;  /* 0x0000e80001067983 */ /* 0x000f220000300a00 */
[----:B-1----:R-:W-:Y:S01]  /*1b400*/  PRMT R3, R3, 0x7054, R3 ;  /* 0x0000705403037816 */ /* 0x002fe20000000003 */
[----:B------:R-:W-:Y:S02]  /*1b410*/  USHF.L.U32 UR34, UR31, 0x1, URZ ;  /* 0x000000011f227899 */ /* 0x000fe4000800063f */
[----:B------:R-:W-:Y:S02]  /*1b420*/  USHF.L.U32 UR39, UR38, 0x1, URZ ;  /* 0x0000000126277899 */ /* 0x000fe4000800063f */
[----:B------:R-:W-:-:S02]  /*1b430*/  USHF.L.U64.HI UR31, UR31, 0x1, UR30 ;  /* 0x000000011f1f7899 */ /* 0x000fc4000801021e */
[----:B------:R-:W-:Y:S02]  /*1b440*/  UIADD3 UR35, UR43, UR35, URZ ;  /* 0x000000232b237290 */ /* 0x000fe4000fffe03f */
[----:B------:R-:W-:Y:S02]  /*1b450*/  USHF.L.U64.HI UR38, UR38, 0x1, UR5 ;  /* 0x0000000126267899 */ /* 0x000fe40008010205 */
[----:B------:R-:W-:Y:S02]  /*1b460*/  USHF.L.U32 UR37, UR4, 0x1, URZ ;  /* 0x0000000104257899 */ /* 0x000fe4000800063f */
[----:B------:R-:W-:Y:S01]  /*1b470*/  USHF.L.U64.HI UR36, UR4, 0x1, UR36 ;  /* 0x0000000104247899 */ /* 0x000fe20008010224 */
[C---:B--2---:R-:W-:Y:S01]  /*1b480*/  IADD3 R3, R10.reuse, 0x4, RZ ;  /* 0x000000040a037810 */ /* 0x044fe20007ffe0ff */
[----:B------:R-:W-:-:S04]  /*1b490*/  IMAD.WIDE.U32 R12, R10, -0x326172a9, RZ ;  /* 0xcd9e8d570a0c7825 */ /* 0x000fc800078e00ff */
[----:B------:R-:W-:Y:S01]  /*1b4a0*/  IMAD.WIDE.U32 R10, R3, -0x326172a9, RZ ;  /* 0xcd9e8d57030a7825 */ /* 0x000fe200078e00ff */
[----:B------:R1:W-:Y:S01]  /*1b4b0*/  STL.64 [R1+0x98], R12 ;  /* 0x0000980c01007387 */ /* 0x0003e20000100a00 */
[----:B---3--:R-:W-:-:S03]  /*1b4c0*/  LOP3.LUT R3, R13, R4, RZ, 0x3c, !PT ;  /* 0x000000040d037212 */ /* 0x008fc600078e3cff */
[----:B------:R-:W-:Y:S01]  /*1b4d0*/  LOP3.LUT R4, R11, R4, RZ, 0x3c, !PT ;  /* 0x000000040b047212 */ /* 0x000fe200078e3cff */
[----:B------:R2:W-:Y:S01]  /*1b4e0*/  STL.64 [R1+0x90], R10 ;  /* 0x0000900a01007387 */ /* 0x0005e20000100a00 */
[----:B----4-:R-:W-:Y:S01]  /*1b4f0*/  IMAD.WIDE.U32 R250, R5, -0x2daee0ad, RZ ;  /* 0xd2511f5305fa7825 */ /* 0x010fe200078e00ff */
[----:B------:R-:W-:-:S03]  /*1b500*/  MOV R5, R9 ;  /* 0x0000000900057202 */ /* 0x000fc60000000f00 */
[----:B-1----:R-:W-:-:S04]  /*1b510*/  IMAD.WIDE.U32 R12, R3, -0x2daee0ad, RZ ;  /* 0xd2511f53030c7825 */ /* 0x002fc800078e00ff */
        /* <DEDUP_REMOVED lines=8> */
.L_x_1275:
        /* <DEDUP_REMOVED lines=46> */
.L_x_1273:
        /* <DEDUP_REMOVED lines=49> */
[----:B------:R-:W5:Y:S01]  /*1bb90*/  LDSM.16.M88.4 R184, [R211+0x800] ;  /* 0x00080000d3b8783b */ /* 0x000f620000000200 */
[-C--:B---3--:R-:W-:Y:S04]  /*1bba0*/  HMMA.16816.F32 R4, R32, R16.reuse, RZ ;  /* 0x000000102004723c */ /* 0x088fe800000018ff */
[----:B------:R-:W-:Y:S05]  /*1bbb0*/  LDSM.16.M88.4 R188, [R210] ;  /* 0x00000000d2bc783b */ /* 0x000fea0000000200 */
[----:B------:R-:W3:Y:S01]  /*1bbc0*/  LDSM.16.M88.4 R192, [R209+0x8000] ;  /* 0x00800000d1c0783b */ /* 0x000ee20000000200 */
[C---:B--2---:R-:W-:Y:S04]  /*1bbd0*/  HMMA.16816.F32 R8, R28.reuse, R16, RZ ;  /* 0x000000101c08723c */ /* 0x044fe800000018ff */
[----:B------:R-:W-:Y:S04]  /*1bbe0*/  LDSM.16.M88.4 R196, [R207] ;  /* 0x00000000cfc4783b */ /* 0x000fe80000000200 */
[-C--:B-1----:R-:W-:Y:S08]  /*1bbf0*/  HMMA.16816.F32 R12, R28, R18.reuse, RZ ;  /* 0x000000121c0c723c */ /* 0x082ff000000018ff */
        /* <DEDUP_REMOVED lines=10> */
[----:B------:R-:W2:Y:S07]  /*1bca0*/  LDSM.16.M88.4 R176, [R209+0x8800] ;  /* 0x00880000d1b0783b */ /* 0x000eae0000000200 */
[-C--:B------:R-:W-:Y:S08]  /*1bcb0*/  HMMA.16816.F32 R20, R172, R184.reuse, R20 ;  /* 0x000000b8ac14723c */ /* 0x080ff00000001814 */
[C---:B------:R-:W-:Y:S08]  /*1bcc0*/  HMMA.16816.F32 R24, R180.reuse, R184, R24 ;  /* 0x000000b8b418723c */ /* 0x040ff00000001818 */
[-C--:B------:R-:W-:Y:S01]  /*1bcd0*/  HMMA.16816.F32 R28, R180, R186.reuse, R28 ;  /* 0x000000bab41c723c */ /* 0x080fe2000000181c */
[----:B------:R-:W4:Y:S07]  /*1bce0*/  LDSM.16.M88.4 R180, [R208] ;  /* 0x00000000d0b4783b */ /* 0x000f2e0000000200 */
[----:B------:R-:W-:Y:S01]  /*1bcf0*/  HMMA.16816.F32 R32, R172, R186, R32 ;  /* 0x000000baac20723c */ /* 0x000fe20000001820 */
[----:B------:R-:W5:Y:S05]  /*1bd00*/  LDSM.16.M88.4 R172, [R208+0x2000] ;  /* 0x00200000d0ac783b */ /* 0x000f6a0000000200 */
[----:B------:R-:W4:Y:S02]  /*1bd10*/  LDSM.16.M88.4 R184, [R207+0x800] ;  /* 0x00080000cfb8783b */ /* 0x000f240000000200 */
[-C--:B---3--:R-:W-:Y:S08]  /*1bd20*/  HMMA.16816.F32 R4, R188, R192.reuse, R4 ;  /* 0x000000c0bc04723c */ /* 0x088ff00000001804 */
[C---:B-1----:R-:W-:Y:S08]  /*1bd30*/  HMMA.16816.F32 R8, R132.reuse, R192, R8 ;  /* 0x000000c08408723c */ /* 0x042ff00000001808 */
[-C--:B------:R-:W-:Y:S08]  /*1bd40*/  HMMA.16816.F32 R12, R132, R194.reuse, R12 ;  /* 0x000000c2840c723c */ /* 0x080ff0000000180c */
[C---:B------:R-:W-:Y:S01]  /*1bd50*/  HMMA.16816.F32 R16, R188.reuse, R194, R16 ;  /* 0x000000c2bc10723c */ /* 0x040fe20000001810 */
[----:B------:R-:W-:Y:S07]  /*1bd60*/  LDSM.16.M88.4 R192, [R200+0x9800] ;  /* 0x00980000c8c0783b */ /* 0x000fee0000000200 */
[-C--:B--2---:R-:W-:Y:S08]  /*1bd70*/  HMMA.16816.F32 R20, R188, R176.reuse, R20 ;  /* 0x000000b0bc14723c */ /* 0x084ff00000001814 */
[C---:B------:R-:W-:Y:S08]  /*1bd80*/  HMMA.16816.F32 R24, R132.reuse, R176, R24 ;  /* 0x000000b08418723c */ /* 0x040ff00000001818 */
[-C--:B------:R-:W-:Y:S01]  /*1bd90*/  HMMA.16816.F32 R28, R132, R178.reuse, R28 ;  /* 0x000000b2841c723c */ /* 0x080fe2000000181c */
[----:B------:R-:W-:Y:S07]  /*1bda0*/  LDSM.16.M88.4 R132, [R202+0x4000] ;  /* 0x00400000ca84783b */ /* 0x000fee0000000200 */
[----:B------:R-:W-:Y:S01]  /*1bdb0*/  HMMA.16816.F32 R32, R188, R178, R32 ;  /* 0x000000b2bc20723c */ /* 0x000fe20000001820 */
[----:B------:R-:W1:Y:S05]  /*1bdc0*/  LDSM.16.M88.4 R176, [R200+0x9000] ;  /* 0x00900000c8b0783b */ /* 0x000e6a0000000200 */
[----:B------:R-:W2:Y:S02]  /*1bdd0*/  LDSM.16.M88.4 R188, [R202+0x6000] ;  /* 0x00600000cabc783b */ /* 0x000ea40000000200 */
[-C--:B----4-:R-:W-:Y:S08]  /*1bde0*/  HMMA.16816.F32 R4, R180, R196.reuse, R4 ;  /* 0x000000c4b404723c */ /* 0x090ff00000001804 */
[C---:B-----5:R-:W-:Y:S08]  /*1bdf0*/  HMMA.16816.F32 R8, R172.reuse, R196, R8 ;  /* 0x000000c4ac08723c */ /* 0x060ff00000001808 */
        /* <DEDUP_REMOVED lines=8> */
[----:B------:R-:W4:Y:S05]  /*1be80*/  LDSM.16.M88.4 R180, [R204+0x6000] ;  /* 0x00600000ccb4783b */ /* 0x000f2a0000000200 */
[----:B------:R-:W-:Y:S02]  /*1be90*/  LDSM.16.M88.4 R184, [R210+0x4000] ;  /* 0x00400000d2b8783b */ /* 0x000fe40000000200 */
[-C--:B-1----:R-:W-:Y:S08]  /*1bea0*/  HMMA.16816.F32 R4, R132, R176.reuse, R4 ;  /* 0x000000b08404723c */ /* 0x082ff00000001804 */
[C---:B--2---:R-:W-:Y:S08]  /*1beb0*/  HMMA.16816.F32 R8, R188.reuse, R176, R8 ;  /* 0x000000b0bc08723c */ /* 0x044ff00000001808 */
[-C--:B------:R-:W-:Y:S08]  /*1bec0*/  HMMA.16816.F32 R12, R188, R178.reuse, R12 ;  /* 0x000000b2bc0c723c */ /* 0x080ff0000000180c */
[C---:B------:R-:W-:Y:S01]  /*1bed0*/  HMMA.16816.F32 R16, R132.reuse, R178, R16 ;  /* 0x000000b28410723c */ /* 0x040fe20000001810 */
[----:B------:R-:W1:Y:S07]  /*1bee0*/  LDSM.16.M88.4 R176, [R211+0x1800] ;  /* 0x00180000d3b0783b */ /* 0x000e6e0000000200 */
[-C--:B------:R-:W-:Y:S08]  /*1bef0*/  HMMA.16816.F32 R20, R132, R192.reuse, R20 ;  /* 0x000000c08414723c */ /* 0x080ff00000001814 */
[C---:B------:R-:W-:Y:S08]  /*1bf00*/  HMMA.16816.F32 R24, R188.reuse, R192, R24 ;  /* 0x000000c0bc18723c */ /* 0x040ff00000001818 */
[-C--:B------:R-:W-:Y:S01]  /*1bf10*/  HMMA.16816.F32 R28, R188, R194.reuse, R28 ;  /* 0x000000c2bc1c723c */ /* 0x080fe2000000181c */
[----:B------:R-:W2:Y:S07]  /*1bf20*/  LDSM.16.M88.4 R188, [R209+0x9000] ;  /* 0x00900000d1bc783b */ /* 0x000eae0000000200 */
[----:B------:R-:W-:Y:S01]  /*1bf30*/  HMMA.16816.F32 R32, R132, R194, R32 ;  /* 0x000000c28420723c */ /* 0x000fe20000001820 */
[----:B------:R-:W5:Y:S05]  /*1bf40*/  LDSM.16.M88.4 R132, [R210+0x6000] ;  /* 0x00600000d284783b */ /* 0x000f6a0000000200 */
[----:B------:R-:W2:Y:S02]  /*1bf50*/  LDSM.16.M88.4 R192, [R209+0x9800] ;  /* 0x00980000d1c0783b */ /* 0x000ea40000000200 */
[-C--:B---3--:R-:W-:Y:S08]  /*1bf60*/  HMMA.16816.F32 R4, R172, R196.reuse, R4 ;  /* 0x000000c4ac04723c */ /* 0x088ff00000001804 */
[C---:B----4-:R-:W-:Y:S08]  /*1bf70*/  HMMA.16816.F32 R8, R180.reuse, R196, R8 ;  /* 0x000000c4b408723c */ /* 0x050ff00000001808 */
[-C--:B------:R-:W-:Y:S08]  /*1bf80*/  HMMA.16816.F32 R12, R180, R198.reuse, R12 ;  /* 0x000000c6b40c723c */ /* 0x080ff0000000180c */
[C---:B------:R-:W-:Y:S01]  /*1bf90*/  HMMA.16816.F32 R16, R172.reuse, R198, R16 ;  /* 0x000000c6ac10723c */ /* 0x040fe20000001810 */
[----:B------:R-:W-:Y:S07]  /*1bfa0*/  LDSM.16.M88.4 R196, [R207+0x1800] ;  /* 0x00180000cfc4783b */ /* 0x000fee0000000200 */
[-C--:B-1----:R-:W-:Y:S08]  /*1bfb0*/  HMMA.16816.F32 R20, R172, R176.reuse, R20 ;  /* 0x000000b0ac14723c */ /* 0x082ff00000001814 */
[C---:B------:R-:W-:Y:S08]  /*1bfc0*/  HMMA.16816.F32 R24, R180.reuse, R176, R24 ;  /* 0x000000b0b418723c */ /* 0x040ff00000001818 */
[-C--:B------:R-:W-:Y:S01]  /*1bfd0*/  HMMA.16816.F32 R28, R180, R178.reuse, R28 ;  /* 0x000000b2b41c723c */ /* 0x080fe2000000181c */
[----:B------:R-:W-:Y:S07]  /*1bfe0*/  LDSM.16.M88.4 R180, [R208+0x6000] ;  /* 0x00600000d0b4783b */ /* 0x000fee0000000200 */
[----:B------:R-:W-:Y:S01]  /*1bff0*/  HMMA.16816.F32 R32, R172, R178, R32 ;  /* 0x000000b2ac20723c */ /* 0x000fe20000001820 */
[----:B------:R-:W-:Y:S05]  /*1c000*/  LDSM.16.M88.4 R172, [R208+0x4000] ;  /* 0x00400000d0ac783b */ /* 0x000fea0000000200 */
[----:B------:R-:W1:Y:S02]  /*1c010*/  LDSM.16.M88.4 R176, [R207+0x1000] ;  /* 0x00100000cfb0783b */ /* 0x000e640000000200 */
[-C--:B--2---:R-:W-:Y:S01]  /*1c020*/  HMMA.16816.F32 R4, R184, R188.reuse, R4 ;  /* 0x000000bcb804723c */ /* 0x084fe20000001804 */
[----:B------:R-:W-:Y:S04]  /*1c030*/  DEPBAR.LE SB0, 0x0 ;  /* 0x000080000000791a */ /* 0x000fe80000000000 */
[----:B------:R-:W-:Y:S03]  /*1c040*/  BAR.SYNC.DEFER_BLOCKING 0x0 ;  /* 0x0000000000007b1d */ /* 0x000fe60000010000 */
[C---:B-----5:R-:W-:Y:S08]  /*1c050*/  HMMA.16816.F32 R8, R132.reuse, R188, R8 ;  /* 0x000000bc8408723c */ /* 0x060ff00000001808 */
[-C--:B------:R-:W-:Y:S08]  /*1c060*/  HMMA.16816.F32 R12, R132, R190.reuse, R12 ;  /* 0x000000be840c723c */ /* 0x080ff0000000180c */
[C---:B------:R-:W-:Y:S08]  /*1c070*/  HMMA.16816.F32 R16, R184.reuse, R190, R16 ;  /* 0x000000beb810723c */ /* 0x040ff00000001810 */
[-C--:B------:R-:W-:Y:S08]  /*1c080*/  HMMA.16816.F32 R20, R184, R192.reuse, R20 ;  /* 0x000000c0b814723c */ /* 0x080ff00000001814 */
[C---:B------:R-:W-:Y:S08]  /*1c090*/  HMMA.16816.F32 R24, R132.reuse, R192, R24 ;  /* 0x000000c08418723c */ /* 0x040ff00000001818 */
[-C--:B------:R-:W-:Y:S08]  /*1c0a0*/  HMMA.16816.F32 R28, R132, R194.reuse, R28 ;  /* 0x000000c2841c723c */ /* 0x080ff0000000181c */
[----:B------:R-:W-:Y:S08]  /*1c0b0*/  HMMA.16816.F32 R32, R184, R194, R32 ;  /* 0x000000c2b820723c */ /* 0x000ff00000001820 */
[-C--:B-1----:R-:W-:Y:S08]  /*1c0c0*/  HMMA.16816.F32 R4, R172, R176.reuse, R4 ;  /* 0x000000b0ac04723c */ /* 0x082ff00000001804 */
[C---:B------:R-:W-:Y:S08]  /*1c0d0*/  HMMA.16816.F32 R8, R180.reuse, R176, R8 ;  /* 0x000000b0b408723c */ /* 0x040ff00000001808 */
[-C--:B------:R-:W-:Y:S08]  /*1c0e0*/  HMMA.16816.F32 R12, R180, R178.reuse, R12 ;  /* 0x000000b2b40c723c */ /* 0x080ff0000000180c */
[C---:B------:R-:W-:Y:S08]  /*1c0f0*/  HMMA.16816.F32 R16, R172.reuse, R178, R16 ;  /* 0x000000b2ac10723c */ /* 0x040ff00000001810 */
[-C--:B------:R-:W-:Y:S08]  /*1c100*/  HMMA.16816.F32 R20, R172, R196.reuse, R20 ;  /* 0x000000c4ac14723c */ /* 0x080ff00000001814 */
[C---:B------:R-:W-:Y:S07]  /*1c110*/  HMMA.16816.F32 R24, R180.reuse, R196, R24 ;  /* 0x000000c4b418723c */ /* 0x040fee0000001818 */
[----:B------:R-:W-:Y:S01]  /*1c120*/  IMAD.MOV.U32 R196, RZ, RZ, R252 ;  /* 0x000000ffffc47224 */ /* 0x000fe200078e00fc */
[-C--:B------:R-:W-:Y:S04]  /*1c130*/  HMMA.16816.F32 R28, R180, R198.reuse, R28 ;  /* 0x000000c6b41c723c */ /* 0x080fe8000000181c */
[----:B------:R-:W-:Y:S04]  /*1c140*/  IMAD.MOV.U32 R197, RZ, RZ, R249 ;  /* 0x000000ffffc57224 */ /* 0x000fe800078e00f9 */
[----:B------:R-:W-:Y:S01]  /*1c150*/  HMMA.16816.F32 R32, R172, R198, R32 ;  /* 0x000000c6ac20723c */ /* 0x000fe20000001820 */
[----:B------:R-:W-:-:S07]  /*1c160*/  @P2 BRA `(.L_x_1275) ;  /* 0xfffff43000002947 */ /* 0x000fce000383ffff */
.L_x_1274:
[----:B------:R-:W-:Y:S01]  /*1c170*/  LOP3.LUT R213, R213, 0xffffffbf, RZ, 0xc0, !PT ;  /* 0xffffffbfd5d57812 */ /* 0x000fe200078ec0ff */
[----:B------:R-:W2:Y:S01]  /*1c180*/  LDL.64 R180, [R1+0x80] ;  /* 0x0000800001b47983 */ /* 0x000ea20000100a00 */
[C---:B------:R-:W-:Y:S01]  /*1c190*/  IADD3 R218, P3, R196.reuse, UR37, RZ ;  /* 0x00000025c4da7c10 */ /* 0x040fe2000ff7e0ff */
[----:B------:R-:W-:Y:S01]  /*1c1a0*/  IMAD.U32 R3, RZ, RZ, UR41 ;  /* 0x00000029ff037e24 */ /* 0x000fe2000f8e00ff */
[----:B------:R-:W-:Y:S01]  /*1c1b0*/  @P1 LOP3.LUT R213, R213, 0x40, RZ, 0xfc, !PT ;  /* 0x00000040d5d51812 */ /* 0x000fe200078efcff */
[----:B------:R-:W-:Y:S01]  /*1c1c0*/  UIADD3 UR4, UR33, -0x4498517b, URZ ;  /* 0xbb67ae8521047890 */ /* 0x000fe2000fffe03f */
[----:B------:R-:W-:Y:S01]  /*1c1d0*/  IADD3.X R219, R197, UR36, RZ, P3, !PT ;  /* 0x00000024c5db7c10 */ /* 0x000fe20009ffe4ff */
[----:B------:R-:W3:Y:S01]  /*1c1e0*/  LDL.64 R188, [R1+0x88] ;  /* 0x0000880001bc7983 */ /* 0x000ee20000100a00 */
[----:B------:R-:W-:Y:S01]  /*1c1f0*/  LOP3.LUT R213, R213, 0xffffffdf, RZ, 0xc0, !PT ;  /* 0xffffffdfd5d57812 */ /* 0x000fe200078ec0ff */
[----:B------:R-:W4:Y:S01]  /*1c200*/  LDC.U8 R193, c[0x0][0x2d8] ;  /* 0x0000b600ffc17b82 */ /* 0x000f220000000000 */
[C---:B------:R-:W-:Y:S01]  /*1c210*/  IADD3 R198, P2, R196.reuse, UR34, RZ ;  /* 0x00000022c4c67c10 */ /* 0x040fe2000ff5e0ff */
[----:B------:R-:W-:Y:S01]  /*1c220*/  ULOP3.LUT UR5, UR41, UR33, URZ, 0x3c, !UPT ;  /* 0x0000002129057292 */ /* 0x000fe2000f8e3c3f */
[----:B------:R-:W-:Y:S01]  /*1c230*/  @P0 LOP3.LUT R213, R213, 0x20, RZ, 0xfc, !PT ;  /* 0x00000020d5d50812 */ /* 0x000fe200078efcff */
[----:B------:R-:W5:Y:S01]  /*1c240*/  LDL.64 R182, [R1+0x98] ;  /* 0x0000980001b67983 */ /* 0x000f620000100a00 */
[----:B------:R-:W-:Y:S02]  /*1c250*/  IADD3.X R199, R197, UR31, RZ, P2, !PT ;  /* 0x0000001fc5c77c10 */ /* 0x000fe400097fe4ff */
[----:B------:R-:W-:Y:S02]  /*1c260*/  IADD3 R216, P2, R196, UR39, RZ ;  /* 0x00000027c4d87c10 */ /* 0x000fe4000ff5e0ff */
[----:B-1----:R-:W-:Y:S01]  /*1c270*/  LOP3.LUT R173, R251, UR5, RZ, 0x3c, !PT ;  /* 0x00000005fbad7c12 */ /* 0x002fe2000f8e3cff */
[----:B------:R-:W4:Y:S01]  /*1c280*/  LDL.64 R176, [R1+0x90] ;  /* 0x0000900001b07983 */ /* 0x000f220000100a00 */
[----:B------:R-:W-:Y:S03]  /*1c290*/  IADD3.X R217, R197, UR38, RZ, P2, !PT ;  /* 0x00000026c5d97c10 */ /* 0x000fe600097fe4ff */
[----:B------:R-:W-:Y:S02]  /*1c2a0*/  IMAD.WIDE.U32 R178, R173, -0x326172a9, RZ ;  /* 0xcd9e8d57adb27825 */ /* 0x000fe400078e00ff */
[----:B------:R1:W4:Y:S04]  /*1c2b0*/  LDL.S16 R195, [R1+0x70] ;  /* 0x0000700001c37983 */ /* 0x0003280000100600 */
[----:B------:R1:W4:Y:S04]  /*1c2c0*/  LDL.S16 R194, [R1+0x6c] ;  /* 0x00006c0001c27983 */ /* 0x0003280000100600 */
[----:B------:R-:W1:Y:S08]  /*1c2d0*/  S2R R132, SR_TID.X ;  /* 0x0000000000847919 */ /* 0x000e700000002100 */
[----:B------:R1:W4:Y:S01]  /*1c2e0*/  LDL.S16 R221, [R1+0x78] ;  /* 0x0000780001dd7983 */ /* 0x0003220000100600 */
[--C-:B--2---:R-:W-:Y:S01]  /*1c2f0*/  LOP3.LUT R133, R181, UR4, R250.reuse, 0x96, !PT ;  /* 0x00000004b5857c12 */ /* 0x104fe2000f8e96fa */
[----:B-1----:R-:W-:Y:S04]  /*1c300*/  IMAD.SHL.U32 R132, R132, 0x2, RZ ;  /* 0x0000000284847824 */ /* 0x002fe800078e00ff */
[----:B------:R-:W-:Y:S01]  /*1c310*/  IMAD.WIDE.U32 R184, R133, -0x326172a9, RZ ;  /* 0xcd9e8d5785b87825 */ /* 0x000fe200078e00ff */
[----:B------:R-:W-:Y:S02]  /*1c320*/  LOP3.LUT R132, R132, 0x6, RZ, 0xc0, !PT ;  /* 0x0000000684847812 */ /* 0x000fe400078ec0ff */
[----:B---3--:R-:W-:Y:S03]  /*1c330*/  LOP3.LUT R175, R189, UR4, R250, 0x96, !PT ;  /* 0x00000004bdaf7c12 */ /* 0x008fe6000f8e96fa */
[----:B------:R-:W-:Y:S01]  /*1c340*/  IMAD R3, R3, 0x20, R132 ;  /* 0x0000002003037824 */ /* 0x000fe200078e0284 */
[----:B-----5:R-:W-:Y:S01]  /*1c350*/  LOP3.LUT R173, R179, UR14, R182, 0x96, !PT ;  /* 0x0000000eb3ad7c12 */ /* 0x020fe2000f8e96b6 */
[----:B------:R-:W-:Y:S02]  /*1c360*/  IMAD.WIDE.U32 R186, R175, -0x326172a9, RZ ;  /* 0xcd9e8d57afba7825 */ /* 0x000fe400078e00ff */
[----:B------:R1:W2:Y:S01]  /*1c370*/  I2F R132, R3 ;  /* 0x0000000300847306 */ /* 0x0002a20000201400 */
[C---:B------:R-:W-:Y:S02]  /*1c380*/  IADD3 R172, R3.reuse, 0x1, RZ ;  /* 0x0000000103ac7810 */ /* 0x040fe40007ffe0ff */
[C---:B------:R-:W-:Y:S02]  /*1c390*/  IADD3 R139, R3.reuse, 0x8, RZ ;  /* 0x00000008038b7810 */ /* 0x040fe40007ffe0ff */
[C---:B------:R-:W-:Y:S02]  /*1c3a0*/  IADD3 R134, R3.reuse, 0x11, RZ ;  /* 0x0000001103867810 */ /* 0x040fe40007ffe0ff */
[C---:B------:R-:W-:Y:S02]  /*1c3b0*/  IADD3 R174, R3.reuse, 0x18, RZ ;  /* 0x0000001803ae7810 */ /* 0x040fe40007ffe0ff */
[C---:B------:R-:W-:Y:S01]  /*1c3c0*/  IADD3 R138, R3.reuse, 0x9, RZ ;  /* 0x00000009038a7810 */ /* 0x040fe20007ffe0ff */
[----:B------:R-:W3:Y:S01]  /*1c3d0*/  I2F R172, R172 ;  /* 0x000000ac00ac7306 */ /* 0x000ee20000201400 */
[----:B------:R-:W-:Y:S02]  /*1c3e0*/  IADD3 R135, R3, 0x10, RZ ;  /* 0x0000001003877810 */ /* 0x000fe40007ffe0ff */
[----:B----4-:R-:W-:Y:S07]  /*1c3f0*/  LOP3.LUT R176, R179, UR14, R176, 0x96, !PT ;  /* 0x0000000eb3b07c12 */ /* 0x010fee000f8e96b0 */
[----:B------:R-:W4:Y:S01]  /*1c400*/  I2F R139, R139 ;  /* 0x0000008b008b7306 */ /* 0x000f220000201400 */
[----:B-1----:R-:W-:Y:S01]  /*1c410*/  IADD3 R3, R3, 0x19, RZ ;  /* 0x0000001903037810 */ /* 0x002fe20007ffe0ff */
[C---:B--2---:R-:W-:Y:S02]  /*1c420*/  FFMA.FTZ R4, R132.reuse, UR26, R4 ;  /* 0x0000001a84047c23 */ /* 0x044fe40008010004 */
[C---:B------:R-:W-:Y:S02]  /*1c430*/  FFMA.FTZ R6, R132.reuse, UR26, R6 ;  /* 0x0000001a84067c23 */ /* 0x040fe40008010006 */
[C---:B------:R-:W-:Y:S04]  /*1c440*/  FFMA.FTZ R8, R132.reuse, UR26, R8 ;  /* 0x0000001a84087c23 */ /* 0x040fe80008010008 */
[----:B------:R-:W1:Y:S01]  /*1c450*/  I2F R134, R134 ;  /* 0x0000008600867306 */ /* 0x000e620000201400 */
[----:B------:R-:W-:Y:S01]  /*1c460*/  FFMA.FTZ R10, R132, UR26, R10 ;  /* 0x0000001a840a7c23 */ /* 0x000fe2000801000a */
[----:B------:R-:W-:Y:S01]  /*1c470*/  FMNMX.FTZ R132, R4, R0, !PT ;  /* 0x0000000004847209 */ /* 0x000fe20007810000 */
[C---:B---3--:R-:W-:Y:S02]  /*1c480*/  FFMA.FTZ R5, R172.reuse, UR26, R5 ;  /* 0x0000001aac057c23 */ /* 0x048fe40008010005 */
[C---:B------:R-:W-:Y:S02]  /*1c490*/  FFMA.FTZ R7, R172.reuse, UR26, R7 ;  /* 0x0000001aac077c23 */ /* 0x040fe40008010007 */
[C---:B------:R-:W-:Y:S03]  /*1c4a0*/  FFMA.FTZ R9, R172.reuse, UR26, R9 ;  /* 0x0000001aac097c23 */ /* 0x040fe60008010009 */
[----:B------:R-:W2:Y:S01]  /*1c4b0*/  I2F R133, R174 ;  /* 0x000000ae00857306 */ /* 0x000ea20000201400 */
[----:B------:R-:W-:Y:S02]  /*1c4c0*/  FFMA.FTZ R11, R172, UR26, R11 ;  /* 0x0000001aac0b7c23 */ /* 0x000fe4000801000b */
[----:B------:R-:W-:Y:S04]  /*1c4d0*/  IMAD.WIDE.U32 R172, R173, -0x2daee0ad, RZ ;  /* 0xd2511f53adac7825 */ /* 0x000fe800078e00ff */
[C---:B----4-:R-:W-:Y:S02]  /*1c4e0*/  FFMA.FTZ R16, R139.reuse, UR26, R16 ;  /* 0x0000001a8b107c23 */ /* 0x050fe40008010010 */
[C---:B------:R-:W-:Y:S01]  /*1c4f0*/  FFMA.FTZ R18, R139.reuse, UR26, R18 ;  /* 0x0000001a8b127c23 */ /* 0x040fe20008010012 */
[----:B------:R-:W3:Y:S01]  /*1c500*/  I2F R138, R138 ;  /* 0x0000008a008a7306 */ /* 0x000ee20000201400 */
[C---:B------:R-:W-:Y:S02]  /*1c510*/  FFMA.FTZ R12, R139.reuse, UR26, R12 ;  /* 0x0000001a8b0c7c23 */ /* 0x040fe4000801000c */
[----:B------:R-:W-:Y:S02]  /*1c520*/  FFMA.FTZ R14, R139, UR26, R14 ;  /* 0x0000001a8b0e7c23 */ /* 0x000fe4000801000e */
[C---:B-1----:R-:W-:Y:S02]  /*1c530*/  FFMA.FTZ R25, R134.reuse, UR26, R25 ;  /* 0x0000001a86197c23 */ /* 0x042fe40008010019 */
[C---:B------:R-:W-:Y:S02]  /*1c540*/  FFMA.FTZ R27, R134.reuse, UR26, R27 ;  /* 0x0000001a861b7c23 */ /* 0x040fe4000801001b */
[C---:B------:R-:W-:Y:S01]  /*1c550*/  FFMA.FTZ R21, R134.reuse, UR26, R21 ;  /* 0x0000001a86157c23 */ /* 0x040fe20008010015 */
[----:B------:R-:W1:Y:S01]  /*1c560*/  I2F R135, R135 ;  /* 0x0000008700877306 */ /* 0x000e620000201400 */
[----:B------:R-:W-:Y:S01]  /*1c570*/  FFMA.FTZ R23, R134, UR26, R23 ;  /* 0x0000001a86177c23 */ /* 0x000fe20008010017 */
[----:B------:R-:W-:Y:S02]  /*1c580*/  FMNMX.FTZ R134, R5, R132, !PT ;  /* 0x0000008405867209 */ /* 0x000fe40007810000 */
[----:B------:R-:W-:Y:S01]  /*1c590*/  FMNMX.FTZ R132, R8, R136, !PT ;  /* 0x0000008808847209 */ /* 0x000fe20007810000 */
[C---:B--2---:R-:W-:Y:S01]  /*1c5a0*/  FFMA.FTZ R32, R133.reuse, UR26, R32 ;  /* 0x0000001a85207c23 */ /* 0x044fe20008010020 */
[----:B------:R-:W-:Y:S01]  /*1c5b0*/  FMNMX.FTZ R134, R16, R134, !PT ;  /* 0x0000008610867209 */ /* 0x000fe20007810000 */
[----:B------:R-:W-:Y:S01]  /*1c5c0*/  FFMA.FTZ R34, R133, UR26, R34 ;  /* 0x0000001a85227c23 */ /* 0x000fe20008010022 */
[----:B------:R-:W-:Y:S01]  /*1c5d0*/  FMNMX.FTZ R132, R9, R132, !PT ;  /* 0x0000008409847209 */ /* 0x000fe20007810000 */
[----:B------:R-:W-:Y:S01]  /*1c5e0*/  FFMA.FTZ R28, R133, UR26, R28 ;  /* 0x0000001a851c7c23 */ /* 0x000fe2000801001c */
[--C-:B------:R-:W-:Y:S01]  /*1c5f0*/  LOP3.LUT R174, R185, UR13, R178.reuse, 0x96, !PT ;  /* 0x0000000db9ae7c12 */ /* 0x100fe2000f8e96b2 */
[----:B------:R-:W2:Y:S01]  /*1c600*/  I2F R3, R3 ;  /* 0x0000000300037306 */ /* 0x000ea20000201400 */
[----:B------:R-:W-:Y:S01]  /*1c610*/  LOP3.LUT R178, R187, UR13, R178, 0x96, !PT ;  /* 0x0000000dbbb27c12 */ /* 0x000fe2000f8e96b2 */
[----:B------:R-:W-:Y:S01]  /*1c620*/  FFMA.FTZ R30, R133, UR26, R30 ;  /* 0x0000001a851e7c23 */ /* 0x000fe2000801001e */
[----:B------:R-:W-:Y:S01]  /*1c630*/  FMNMX.FTZ R133, R6, R2, !PT ;  /* 0x0000000206857209 */ /* 0x000fe20007810000 */
[----:B---3--:R-:W-:Y:S02]  /*1c640*/  FFMA.FTZ R17, R138, UR26, R17 ;  /* 0x0000001a8a117c23 */ /* 0x008fe40008010011 */
[----:B------:R-:W-:Y:S01]  /*1c650*/  IMAD.WIDE.U32 R182, R174, -0x2daee0ad, RZ ;  /* 0xd2511f53aeb67825 */ /* 0x000fe200078e00ff */
[----:B------:R-:W-:Y:S03]  /*1c660*/  FMNMX.FTZ R133, R7, R133, !PT ;  /* 0x0000008507857209 */ /* 0x000fe60007810000 */
[C---:B------:R-:W-:Y:S01]  /*1c670*/  FFMA.FTZ R19, R138.reuse, UR26, R19 ;  /* 0x0000001a8a137c23 */ /* 0x040fe20008010013 */
[----:B------:R-:W-:Y:S01]  /*1c680*/  LOP3.LUT R172, R183, UR10, R172, 0x96, !PT ;  /* 0x0000000ab7ac7c12 */ /* 0x000fe2000f8e96ac */
[C---:B------:R-:W-:Y:S02]  /*1c690*/  FFMA.FTZ R13, R138.reuse, UR26, R13 ;  /* 0x0000001a8a0d7c23 */ /* 0x040fe4000801000d */
[C---:B-1----:R-:W-:Y:S02]  /*1c6a0*/  FFMA.FTZ R20, R135.reuse, UR26, R20 ;  /* 0x0000001a87147c23 */ /* 0x042fe40008010014 */
[----:B------:R-:W-:Y:S01]  /*1c6b0*/  FFMA.FTZ R15, R138, UR26, R15 ;  /* 0x0000001a8a0f7c23 */ /* 0x000fe2000801000f */
[----:B------:R-:W-:Y:S01]  /*1c6c0*/  FMNMX.FTZ R138, R18, R133, !PT ;  /* 0x00000085128a7209 */ /* 0x000fe20007810000 */
[----:B------:R-:W-:Y:S01]  /*1c6d0*/  FFMA.FTZ R26, R135, UR26, R26 ;  /* 0x0000001a871a7c23 */ /* 0x000fe2000801001a */
[----:B------:R-:W-:Y:S01]  /*1c6e0*/  FMNMX.FTZ R133, R17, R134, !PT ;  /* 0x0000008611857209 */ /* 0x000fe20007810000 */
[----:B------:R-:W-:Y:S01]  /*1c6f0*/  IMAD.WIDE.U32 R190, R178, -0x2daee0ad, RZ ;  /* 0xd2511f53b2be7825 */ /* 0x000fe200078e00ff */
[----:B------:R-:W-:Y:S02]  /*1c700*/  FMNMX.FTZ R138, R19, R138, !PT ;  /* 0x0000008a138a7209 */ /* 0x000fe40007810000 */
[----:B------:R-:W-:Y:S01]  /*1c710*/  FMNMX.FTZ R133, R20, R133, !PT ;  /* 0x0000008514857209 */ /* 0x000fe20007810000 */
[----:B--2---:R-:W-:Y:S01]  /*1c720*/  FFMA.FTZ R33, R3, UR26, R33 ;  /* 0x0000001a03217c23 */ /* 0x004fe20008010021 */
[----:B------:R-:W-:Y:S01]  /*1c730*/  LOP3.LUT R134, R173, UR12, R180, 0x96, !PT ;  /* 0x0000000cad867c12 */ /* 0x000fe2000f8e96b4 */
[----:B------:R-:W-:Y:S01]  /*1c740*/  FFMA.FTZ R35, R3, UR26, R35 ;  /* 0x0000001a03237c23 */ /* 0x000fe20008010023 */
[----:B------:R-:W-:Y:S01]  /*1c750*/  FMNMX.FTZ R139, R21, R133, !PT ;  /* 0x00000085158b7209 */ /* 0x000fe20007810000 */
[C---:B------:R-:W-:Y:S02]  /*1c760*/  FFMA.FTZ R29, R3.reuse, UR26, R29 ;  /* 0x0000001a031d7c23 */ /* 0x040fe4000801001d */
[----:B------:R-:W-:Y:S01]  /*1c770*/  FFMA.FTZ R31, R3, UR26, R31 ;  /* 0x0000001a031f7c23 */ /* 0x000fe2000801001f */
[----:B------:R-:W-:Y:S01]  /*1c780*/  FMNMX.FTZ R3, R12, R132, !PT ;  /* 0x000000840c037209 */ /* 0x000fe20007810000 */
[C---:B------:R-:W-:Y:S01]  /*1c790*/  FFMA.FTZ R24, R135.reuse, UR26, R24 ;  /* 0x0000001a87187c23 */ /* 0x040fe20008010018 */
[----:B------:R-:W-:Y:S01]  /*1c7a0*/  FMNMX.FTZ R139, R32, R139, !PT ;  /* 0x0000008b208b7209 */ /* 0x000fe20007810000 */
[----:B------:R-:W-:Y:S01]  /*1c7b0*/  FFMA.FTZ R22, R135, UR26, R22 ;  /* 0x0000001a87167c23 */ /* 0x000fe20008010016 */
[----:B------:R-:W-:Y:S01]  /*1c7c0*/  FMNMX.FTZ R3, R13, R3, !PT ;  /* 0x000000030d037209 */ /* 0x000fe20007810000 */
[----:B------:R-:W-:Y:S01]  /*1c7d0*/  IMAD.WIDE.U32 R180, R176, -0x2daee0ad, RZ ;  /* 0xd2511f53b0b47825 */ /* 0x000fe200078e00ff */
[----:B------:R-:W-:Y:S02]  /*1c7e0*/  FMNMX.FTZ R139, R33, R139, !PT ;  /* 0x0000008b218b7209 */ /* 0x000fe40007810000 */
[----:B------:R-:W-:Y:S01]  /*1c7f0*/  FMNMX.FTZ R3, R24, R3, !PT ;  /* 0x0000000318037209 */ /* 0x000fe20007810000 */
[----:B------:R-:W-:Y:S01]  /*1c800*/  IMAD.WIDE.U32 R134, R134, -0x326172a9, RZ ;  /* 0xcd9e8d5786867825 */ /* 0x000fe200078e00ff */
        /* <DEDUP_REMOVED lines=24> */
[----:B------:R-:W-:Y:S01]  /*1c990*/  LOP3.LUT R173, R189, UR9, R134, 0x96, !PT ;  /* 0x00000009bdad7c12 */ /* 0x000fe2000f8e9686 */
[----:B------:R-:W3:Y:S01]  /*1c9a0*/  SHFL.BFLY PT, R175, R138, 0x2, 0x1f ;  /* 0x0c401f008aaf7f89 */ /* 0x000ee200000e0000 */
[----:B------:R-:W-:Y:S02]  /*1c9b0*/  FMNMX.FTZ R134, R31, R135, !PT ;  /* 0x000000871f867209 */ /* 0x000fe40007810000 */
[----:B-1----:R-:W-:Y:S01]  /*1c9c0*/  FMNMX.FTZ R135, R139, R177, !PT ;  /* 0x000000b18b877209 */ /* 0x002fe20007810000 */
[----:B------:R-:W-:Y:S01]  /*1c9d0*/  IMAD.WIDE.U32 R186, R173, -0x2daee0ad, RZ ;  /* 0xd2511f53adba7825 */ /* 0x000fe200078e00ff */
[----:B------:R-:W-:Y:S02]  /*1c9e0*/  LOP3.LUT R174, R185, UR9, R180, 0x96, !PT ;  /* 0x00000009b9ae7c12 */ /* 0x000fe4000f8e96b4 */
[----:B--2---:R-:W-:Y:S01]  /*1c9f0*/  FMNMX.FTZ R3, R3, R178, !PT ;  /* 0x000000b203037209 */ /* 0x004fe20007810000 */
[----:B------:R-:W1:Y:S01]  /*1ca00*/  SHFL.BFLY PT, R139, R135, 0x1, 0x1f ;  /* 0x0c201f00878b7f89 */ /* 0x000e6200000e0000 */
[----:B------:R-:W-:Y:S01]  /*1ca10*/  LOP3.LUT R176, R133, UR8, R182, 0x96, !PT ;  /* 0x0000000885b07c12 */ /* 0x000fe2000f8e96b6 */
[----:B------:R-:W-:Y:S01]  /*1ca20*/  IMAD.WIDE.U32 R232, R174, -0x2daee0ad, RZ ;  /* 0xd2511f53aee87825 */ /* 0x000fe200078e00ff */
[----:B------:R-:W-:Y:S03]  /*1ca30*/  LOP3.LUT R178, R187, UR6, R132, 0x96, !PT ;  /* 0x00000006bbb27c12 */ /* 0x000fe6000f8e9684 */
[----:B------:R-:W-:Y:S02]  /*1ca40*/  IMAD.WIDE.U32 R172, R172, -0x2daee0ad, RZ ;  /* 0xd2511f53acac7825 */ /* 0x000fe400078e00ff */
[----:B------:R-:W2:Y:S02]  /*1ca50*/  SHFL.BFLY PT, R174, R3, 0x1, 0x1f ;  /* 0x0c201f0003ae7f89 */ /* 0x000ea400000e0000 */
[----:B------:R-:W-:Y:S01]  /*1ca60*/  IMAD.WIDE.U32 R178, R178, -0x326172a9, RZ ;  /* 0xcd9e8d57b2b27825 */ /* 0x000fe200078e00ff */
[----:B------:R-:W-:Y:S02]  /*1ca70*/  LOP3.LUT R132, R173, UR8, R190, 0x96, !PT ;  /* 0x00000008ad847c12 */ /* 0x000fe4000f8e96be */
[----:B------:R-:W-:Y:S01]  /*1ca80*/  LOP3.LUT R180, R233, UR6, R172, 0x96, !PT ;  /* 0x00000006e9b47c12 */ /* 0x000fe2000f8e96ac */
[----:B------:R-:W-:Y:S01]  /*1ca90*/  IMAD.WIDE.U32 R176, R176, -0x326172a9, RZ ;  /* 0xcd9e8d57b0b07825 */ /* 0x000fe200078e00ff */
[----:B---3--:R-:W-:Y:S01]  /*1caa0*/  FMNMX.FTZ R138, R138, R175, !PT ;  /* 0x000000af8a8a7209 */ /* 0x008fe20007810000 */
[----:B------:R-:W3:Y:S02]  /*1cab0*/  SHFL.BFLY PT, R182, R134, 0x2, 0x1f ;  /* 0x0c401f0086b67f89 */ /* 0x000ee400000e0000 */
[----:B------:R-:W-:Y:S01]  /*1cac0*/  IMAD.WIDE.U32 R180, R180, -0x326172a9, RZ ;  /* 0xcd9e8d57b4b47825 */ /* 0x000fe200078e00ff */
[----:B------:R-:W-:Y:S02]  /*1cad0*/  LOP3.LUT R173, R179, UR15, R176, 0x96, !PT ;  /* 0x0000000fb3ad7c12 */ /* 0x000fe4000f8e96b0 */
[----:B------:R-:W-:Y:S01]  /*1cae0*/  LOP3.LUT R188, R177, UR7, R188, 0x96, !PT ;  /* 0x00000007b1bc7c12 */ /* 0x000fe2000f8e96bc */
[----:B------:R-:W-:Y:S01]  /*1caf0*/  IMAD.WIDE.U32 R190, R132, -0x326172a9, RZ ;  /* 0xcd9e8d5784be7825 */ /* 0x000fe200078e00ff */
[----:B------:R-:W-:Y:S02]  /*1cb00*/  LOP3.LUT R133, R173, 0xff, RZ, 0xc0, !PT ;  /* 0x000000ffad857812 */ /* 0x000fe400078ec0ff */
[----:B-1----:R-:W-:Y:S01]  /*1cb10*/  FMNMX.FTZ R135, R135, R139, !PT ;  /* 0x0000008b87877209 */ /* 0x002fe20007810000 */
[----:B------:R-:W1:Y:S01]  /*1cb20*/  SHFL.BFLY PT, R172, R138, 0x1, 0x1f ;  /* 0x0c201f008aac7f89 */ /* 0x000e6200000e0000 */
[----:B------:R-:W-:Y:S02]  /*1cb30*/  ISETP.GE.U32.AND P0, PT, R193, R133, PT ;  /* 0x00000085c100720c */ /* 0x000fe40003f06070 */
[C---:B------:R-:W-:Y:S01]  /*1cb40*/  FSETP.NEU.FTZ.AND P3, PT, R135.reuse, -INF , PT ;  /* 0xff8000008700780b */ /* 0x040fe20003f7d000 */
[----:B------:R-:W-:Y:S01]  /*1cb50*/  FADD.FTZ R0, -R135, R0 ;  /* 0x0000000087007221 */ /* 0x000fe20000010100 */
[----:B------:R-:W-:Y:S02]  /*1cb60*/  LOP3.LUT R175, R181, UR15, R190, 0x96, !PT ;  /* 0x0000000fb5af7c12 */ /* 0x000fe4000f8e96be */
[----:B--2---:R-:W-:Y:S01]  /*1cb70*/  FMNMX.FTZ R133, R3, R174, !PT ;  /* 0x000000ae03857209 */ /* 0x004fe20007810000 */
[----:B------:R-:W-:Y:S01]  /*1cb80*/  FMUL.FTZ R3, R135, c[0x0][0x23c] ;  /* 0x00008f0087037a20 */ /* 0x000fe20000410000 */
[----:B------:R-:W-:Y:S01]  /*1cb90*/  SHF.R.U32.HI R139, RZ, 0x18, R175 ;  /* 0x00000018ff8b7819 */ /* 0x000fe200000116af */
[----:B------:R-:W-:Y:S01]  /*1cba0*/  FMUL.FTZ R0, R0, c[0x0][0x23c] ;  /* 0x00008f0000007a20 */ /* 0x000fe20000410000 */
[----:B------:R-:W-:Y:S02]  /*1cbb0*/  LOP3.LUT R233, R191, UR7, R184, 0x96, !PT ;  /* 0x00000007bfe97c12 */ /* 0x000fe4000f8e96b8 */
[----:B------:R-:W-:Y:S02]  /*1cbc0*/  FSEL R3, R3, RZ, P3 ;  /* 0x000000ff03037208 */ /* 0x000fe40001800000 */
[----:B---3--:R-:W-:Y:S02]  /*1cbd0*/  FMNMX.FTZ R132, R134, R182, !PT ;  /* 0x000000b686847209 */ /* 0x008fe40007810000 */
[----:B------:R-:W-:Y:S01]  /*1cbe0*/  LOP3.LUT R134, R175, 0xff, RZ, 0xc0, !PT ;  /* 0x000000ffaf867812 */ /* 0x000fe200078ec0ff */
[--C-:B------:R-:W-:Y:S01]  /*1cbf0*/  FFMA.FTZ R177, R4, c[0x0][0x23c], -R3.reuse ;  /* 0x00008f0004b17a23 */ /* 0x100fe20000010803 */
[----:B------:R-:W-:Y:S01]  /*1cc00*/  ISETP.GE.U32.AND P3, PT, R193, R139, PT ;  /* 0x0000008bc100720c */ /* 0x000fe20003f66070 */
[--C-:B------:R-:W-:Y:S01]  /*1cc10*/  FFMA.FTZ R5, R5, c[0x0][0x23c], -R3.reuse ;  /* 0x00008f0005057a23 */ /* 0x100fe20000010803 */
[----:B------:R-:W-:Y:S01]  /*1cc20*/  ISETP.GE.U32.AND P6, PT, R193, R134, PT ;  /* 0x00000086c100720c */ /* 0x000fe20003fc6070 */
[--C-:B------:R-:W-:Y:S01]  /*1cc30*/  FFMA.FTZ R238, R32, c[0x0][0x23c], -R3.reuse ;  /* 0x00008f0020ee7a23 */ /* 0x100fe20000010803 */
[----:B------:R-:W-:Y:S01]  /*1cc40*/  LOP3.LUT R182, R179, UR15, R176, 0x96, !PT ;  /* 0x0000000fb3b67c12 */ /* 0x000fe2000f8e96b0 */
[----:B------:R-:W-:Y:S01]  /*1cc50*/  MUFU.EX2 R177, R177 ;  /* 0x000000b100b17308 */ /* 0x000fe20000000800 */
[----:B-1----:R-:W-:Y:S01]  /*1cc60*/  FMNMX.FTZ R134, R138, R172, !PT ;  /* 0x000000ac8a867209 */ /* 0x002fe20007810000 */
[--C-:B------:R-:W-:Y:S01]  /*1cc70*/  FFMA.FTZ R240, R33, c[0x0][0x23c], -R3.reuse ;  /* 0x00008f0021f07a23 */ /* 0x100fe20000010803 */
[----:B------:R-:W-:Y:S01]  /*1cc80*/  LOP3.LUT R138, R173, 0xffff, RZ, 0xc0, !PT ;  /* 0x0000ffffad8a7812 */ /* 0x000fe200078ec0ff */
[--C-:B------:R-:W-:Y:S01]  /*1cc90*/  FFMA.FTZ R227, R20, c[0x0][0x23c], -R3.reuse ;  /* 0x00008f0014e37a23 */ /* 0x100fe20000010803 */
[----:B------:R-:W-:Y:S01]  /*1cca0*/  FSETP.NEU.FTZ.AND P2, PT, R134, -INF , PT ;  /* 0xff8000008600780b */ /* 0x000fe20003f5d000 */
[----:B------:R-:W-:Y:S01]  /*1ccb0*/  FFMA.FTZ R228, R21, c[0x0][0x23c], -R3 ;  /* 0x00008f0015e47a23 */ /* 0x000fe20000010803 */
[----:B------:R-:W-:Y:S01]  /*1ccc0*/  SHF.R.U32.HI R138, RZ, 0x8, R138 ;  /* 0x00000008ff8a7819 */ /* 0x000fe2000001168a */
[----:B------:R-:W-:Y:S01]  /*1ccd0*/  FMUL.FTZ R139, R133, c[0x0][0x23c] ;  /* 0x00008f00858b7a20 */ /* 0x000fe20000410000 */
[----:B------:R-:W-:Y:S01]  /*1cce0*/  SHF.R.U32.HI R192, RZ, 0x18, R173 ;  /* 0x00000018ffc07819 */ /* 0x000fe200000116ad */
[----:B------:R-:W1:Y:S01]  /*1ccf0*/  MUFU.EX2 R189, R5 ;  /* 0x0000000500bd7308 */ /* 0x000e620000000800 */
[----:B------:R-:W-:Y:S01]  /*1cd00*/  LOP3.LUT R138, R138, 0xffff, RZ, 0xc0, !PT ;  /* 0x0000ffff8a8a7812 */ /* 0x000fe200078ec0ff */
[----:B------:R-:W-:Y:S01]  /*1cd10*/  FMUL.FTZ R172, R134, c[0x0][0x23c] ;  /* 0x00008f0086ac7a20 */ /* 0x000fe20000410000 */
[C---:B------:R-:W-:Y:S01]  /*1cd20*/  ISETP.GE.U32.AND P1, PT, R193.reuse, R192, PT ;  /* 0x000000c0c100720c */ /* 0x040fe20003f26070 */
[--C-:B------:R-:W-:Y:S01]  /*1cd30*/  FFMA.FTZ R214, R16, c[0x0][0x23c], -R3.reuse ;  /* 0x00008f0010d67a23 */ /* 0x100fe20000010803 */
[----:B------:R-:W-:Y:S01]  /*1cd40*/  ISETP.GE.U32.AND P5, PT, R193, R138, PT ;  /* 0x0000008ac100720c */ /* 0x000fe20003fa6070 */
[----:B------:R-:W-:Y:S01]  /*1cd50*/  FFMA.FTZ R215, R17, c[0x0][0x23c], -R3 ;  /* 0x00008f0011d77a23 */ /* 0x000fe20000010803 */
[----:B------:R-:W-:Y:S01]  /*1cd60*/  FSEL R172, R172, RZ, P2 ;  /* 0x000000ffacac7208 */ /* 0x000fe20001000000 */
[----:B------:R-:W2:Y:S01]  /*1cd70*/  SHFL.BFLY PT, R138, R132, 0x1, 0x1f ;  /* 0x0c201f00848a7f89 */ /* 0x000ea200000e0000 */
[----:B------:R-:W-:Y:S03]  /*1cd80*/  FSETP.NEU.FTZ.AND P2, PT, R133, -INF , PT ;  /* 0xff8000008500780b */ /* 0x000fe60003f5d000 */
[--C-:B------:R-:W-:Y:S01]  /*1cd90*/  FFMA.FTZ R184, R6, c[0x0][0x23c], -R172.reuse ;  /* 0x00008f0006b87a23 */ /* 0x100fe200000108ac */
[----:B------:R-:W-:Y:S01]  /*1cda0*/  FSEL R4, R139, RZ, P2 ;  /* 0x000000ff8b047208 */ /* 0x000fe20001000000 */
[--C-:B------:R-:W-:Y:S02]  /*1cdb0*/  FFMA.FTZ R7, R7, c[0x0][0x23c], -R172.reuse ;  /* 0x00008f0007077a23 */ /* 0x100fe400000108ac */
[----:B------:R-:W-:Y:S02]  /*1cdc0*/  FFMA.FTZ R220, R18, c[0x0][0x23c], -R172 ;  /* 0x00008f0012dc7a23 */ /* 0x000fe400000108ac */
[--C-:B------:R-:W-:Y:S01]  /*1cdd0*/  FFMA.FTZ R234, R25, c[0x0][0x23c], -R4.reuse ;  /* 0x00008f0019ea7a23 */ /* 0x100fe20000010804 */
[----:B------:R-:W-:Y:S01]  /*1cde0*/  MUFU.EX2 R184, R184 ;  /* 0x000000b800b87308 */ /* 0x000fe20000000800 */
[--C-:B------:R-:W-:Y:S02]  /*1cdf0*/  FFMA.FTZ R191, R8, c[0x0][0x23c], -R4.reuse ;  /* 0x00008f0008bf7a23 */ /* 0x100fe40000010804 */
[--C-:B------:R-:W-:Y:S01]  /*1ce00*/  FFMA.FTZ R226, R12, c[0x0][0x23c], -R4.reuse ;  /* 0x00008f000ce27a23 */ /* 0x100fe20000010804 */
[----:B-1----:R-:W-:Y:S01]  /*1ce10*/  F2FP.PACK_AB R139, R189, R177 ;  /* 0x000000b1bd8b723e */ /* 0x002fe200000000ff */
[----:B------:R-:W-:Y:S01]  /*1ce20*/  FFMA.FTZ R225, R13, c[0x0][0x23c], -R4 ;  /* 0x00008f000de17a23 */ /* 0x000fe20000010804 */
[----:B------:R-:W-:Y:S01]  /*1ce30*/  SHF.R.U32.HI R5, RZ, 0x10, R173 ;  /* 0x00000010ff057819 */ /* 0x000fe200000116ad */
[--C-:B------:R-:W-:Y:S02]  /*1ce40*/  FFMA.FTZ R222, R19, c[0x0][0x23c], -R172.reuse ;  /* 0x00008f0013de7a23 */ /* 0x100fe400000108ac */
[----:B------:R-:W-:Y:S01]  /*1ce50*/  @!P0 HADD2 R195, -R139.H0_H0, -RZ.H0_H0 ;  /* 0xa00000ff8bc38230 */ /* 0x000fe20000000900 */
[----:B------:R-:W-:Y:S01]  /*1ce60*/  LOP3.LUT R5, R5, 0xff, RZ, 0xc0, !PT ;  /* 0x000000ff05057812 */ /* 0x000fe200078ec0ff */
[----:B------:R-:W1:Y:S01]  /*1ce70*/  MUFU.EX2 R187, R7 ;  /* 0x0000000700bb7308 */ /* 0x000e620000000800 */
[----:B--2---:R-:W-:Y:S01]  /*1ce80*/  FMNMX.FTZ R132, R132, R138, !PT ;  /* 0x0000008a84847209 */ /* 0x004fe20007810000 */
[----:B------:R-:W-:Y:S01]  /*1ce90*/  FFMA.FTZ R229, R22, c[0x0][0x23c], -R172 ;  /* 0x00008f0016e57a23 */ /* 0x000fe200000108ac */
[----:B------:R-:W-:Y:S01]  /*1cea0*/  PRMT R138, R139, 0x7632, R138 ;  /* 0x000076328b8a7816 */ /* 0x000fe2000000008a */
[----:B------:R2:W-:Y:S01]  /*1ceb0*/  @!P0 STL.S16 [R1+0x70], R195 ;  /* 0x000070c301008387 */ /* 0x0005e20000100600 */
[C---:B------:R-:W-:Y:S01]  /*1cec0*/  FSETP.NEU.FTZ.AND P2, PT, R132.reuse, -INF , PT ;  /* 0xff8000008400780b */ /* 0x040fe20003f5d000 */
[----:B------:R-:W-:Y:S01]  /*1ced0*/  FMUL.FTZ R3, R132, c[0x0][0x23c] ;  /* 0x00008f0084037a20 */ /* 0x000fe20000410000 */
[----:B------:R-:W-:Y:S01]  /*1cee0*/  PRMT R16, R195, 0x7610, R16 ;  /* 0x00007610c3107816 */ /* 0x000fe20000000010 */
[----:B------:R-:W-:Y:S01]  /*1cef0*/  @!P5 HADD2 R194, -R138.H0_H0, -RZ.H0_H0 ;  /* 0xa00000ff8ac2d230 */ /* 0x000fe20000000900 */
[----:B------:R-:W-:Y:S01]  /*1cf00*/  PRMT R174, R139, 0x5410, R138 ;  /* 0x000054108bae7816 */ /* 0x000fe2000000008a */
[--C-:B------:R-:W-:Y:S01]  /*1cf10*/  FFMA.FTZ R230, R23, c[0x0][0x23c], -R172.reuse ;  /* 0x00008f0017e67a23 */ /* 0x100fe200000108ac */
[----:B------:R-:W-:Y:S01]  /*1cf20*/  FSEL R3, R3, RZ, P2 ;  /* 0x000000ff03037208 */ /* 0x000fe20001000000 */
[----:B------:R-:W-:Y:S01]  /*1cf30*/  FFMA.FTZ R248, R34, c[0x0][0x23c], -R172 ;  /* 0x00008f0022f87a23 */ /* 0x000fe200000108ac */
[----:B------:R-:W-:Y:S01]  /*1cf40*/  ISETP.GE.U32.AND P2, PT, R193, R5, PT ;  /* 0x00000005c100720c */ /* 0x000fe20003f46070 */
[----:B------:R3:W-:Y:S01]  /*1cf50*/  @!P5 STL.S16 [R1+0x6c], R194 ;  /* 0x00006cc20100d387 */ /* 0x0007e20000100600 */
[----:B------:R-:W-:Y:S01]  /*1cf60*/  SHF.R.U32.HI R5, RZ, 0x10, R175 ;  /* 0x00000010ff057819 */ /* 0x000fe200000116af */
[--C-:B------:R-:W-:Y:S01]  /*1cf70*/  FFMA.FTZ R236, R26, c[0x0][0x23c], -R3.reuse ;  /* 0x00008f001aec7a23 */ /* 0x100fe20000010803 */
[----:B------:R-:W-:Y:S01]  /*1cf80*/  LOP3.LUT R175, R175, 0xffff, RZ, 0xc0, !PT ;  /* 0x0000ffffafaf7812 */ /* 0x000fe200078ec0ff */
[--C-:B------:R-:W-:Y:S01]  /*1cf90*/  FFMA.FTZ R237, R27, c[0x0][0x23c], -R3.reuse ;  /* 0x00008f001bed7a23 */ /* 0x100fe20000010803 */
[----:B------:R-:W-:Y:S01]  /*1cfa0*/  PRMT R6, R194, 0x7610, R6 ;  /* 0x00007610c2067816 */ /* 0x000fe20000000006 */
[--C-:B------:R-:W-:Y:S01]  /*1cfb0*/  FFMA.FTZ R10, R10, c[0x0][0x23c], -R3.reuse ;  /* 0x00008f000a0a7a23 */ /* 0x100fe20000010803 */
[----:B------:R-:W-:Y:S01]  /*1cfc0*/  LOP3.LUT R5, R5, 0xff, RZ, 0xc0, !PT ;  /* 0x000000ff05057812 */ /* 0x000fe200078ec0ff */
[--C-:B------:R-:W-:Y:S01]  /*1cfd0*/  FFMA.FTZ R224, R14, c[0x0][0x23c], -R3.reuse ;  /* 0x00008f000ee07a23 */ /* 0x100fe20000010803 */
[----:B------:R-:W-:Y:S01]  /*1cfe0*/  @!P5 PRMT R138, R6, 0x5410, RZ ;  /* 0x00005410068ad816 */ /* 0x000fe200000000ff */
[--C-:B------:R-:W-:Y:S01]  /*1cff0*/  FFMA.FTZ R223, R15, c[0x0][0x23c], -R3.reuse ;  /* 0x00008f000fdf7a23 */ /* 0x100fe20000010803 */
[----:B-1----:R-:W-:Y:S01]  /*1d000*/  F2FP.PACK_AB R173, R187, R184 ;  /* 0x000000b8bbad723e */ /* 0x002fe200000000ff */
[--C-:B------:R-:W-:Y:S01]  /*1d010*/  FFMA.FTZ R242, R30, c[0x0][0x23c], -R3.reuse ;  /* 0x00008f001ef27a23 */ /* 0x100fe20000010803 */
[----:B------:R-:W-:Y:S01]  /*1d020*/  ISETP.GE.U32.AND P4, PT, R193, R5, PT ;  /* 0x00000005c100720c */ /* 0x000fe20003f86070 */
[--C-:B------:R-:W-:Y:S01]  /*1d030*/  FFMA.FTZ R246, R31, c[0x0][0x23c], -R3.reuse ;  /* 0x00008f001ff67a23 */ /* 0x100fe20000010803 */
[----:B------:R-:W-:Y:S01]  /*1d040*/  LOP3.LUT R5, R178, 0xff, RZ, 0xc0, !PT ;  /* 0x000000ffb2057812 */ /* 0x000fe200078ec0ff */
[----:B--2---:R-:W-:Y:S01]  /*1d050*/  FFMA.FTZ R195, R11, c[0x0][0x23c], -R3 ;  /* 0x00008f000bc37a23 */ /* 0x004fe20000010803 */
[----:B------:R-:W-:Y:S01]  /*1d060*/  SHF.R.U32.HI R3, RZ, 0x8, R175 ;  /* 0x00000008ff037819 */ /* 0x000fe200000116af */
[----:B------:R-:W-:Y:S01]  /*1d070*/  STG.E.U16 [R196.64+0x2], R138 ;  /* 0x0000028ac4007986 */ /* 0x000fe2000c10151c */
[----:B------:R-:W-:Y:S01]  /*1d080*/  @!P0 PRMT R139, R16, 0x5410, RZ ;  /* 0x00005410108b8816 */ /* 0x000fe200000000ff */
[----:B------:R-:W-:Y:S01]  /*1d090*/  @!P2 HADD2 R221, -R173.H0_H0, -RZ.H0_H0 ;  /* 0xa00000ffaddda230 */ /* 0x000fe20000000900 */
[----:B------:R-:W-:Y:S01]  /*1d0a0*/  LOP3.LUT R3, R3, 0xffff, RZ, 0xc0, !PT ;  /* 0x0000ffff03037812 */ /* 0x000fe200078ec0ff */
[--C-:B------:R-:W-:Y:S01]  /*1d0b0*/  FFMA.FTZ R247, R35, c[0x0][0x23c], -R172.reuse ;  /* 0x00008f0023f77a23 */ /* 0x100fe200000108ac */
[----:B------:R-:W-:Y:S01]  /*1d0c0*/  PRMT R172, R173, 0x7632, R172 ;  /* 0x00007632adac7816 */ /* 0x000fe200000000ac */
[----:B------:R-:W-:Y:S01]  /*1d0d0*/  STG.E.U16 [R196.64], R139 ;  /* 0x0000008bc4007986 */ /* 0x000fe2000c10151c */
[----:B------:R-:W-:Y:S01]  /*1d0e0*/  ISETP.GE.U32.AND P5, PT, R193, R3, PT ;  /* 0x00000003c100720c */ /* 0x000fe20003fa6070 */
[----:B---3--:R-:W-:Y:S01]  /*1d0f0*/  FFMA.FTZ R194, R9, c[0x0][0x23c], -R4 ;  /* 0x00008f0009c27a23 */ /* 0x008fe20000010804 */
[----:B------:R-:W-:Y:S01]  /*1d100*/  PRMT R175, R173, 0x5410, R172 ;  /* 0x00005410adaf7816 */ /* 0x000fe200000000ac */
[----:B------:R1:W2:Y:S01]  /*1d110*/  MUFU.EX2 R3, R0 ;  /* 0x0000000000037308 */ /* 0x0002a20000000800 */
[--C-:B------:R-:W-:Y:S01]  /*1d120*/  FFMA.FTZ R231, R24, c[0x0][0x23c], -R4.reuse ;  /* 0x00008f0018e77a23 */ /* 0x100fe20000010804 */
[----:B------:R3:W-:Y:S01]  /*1d130*/  @!P2 STL.S16 [R1+0x78], R221 ;  /* 0x000078dd0100a387 */ /* 0x0007e20000100600 */
[--C-:B------:R-:W-:Y:S02]  /*1d140*/  FFMA.FTZ R245, R28, c[0x0][0x23c], -R4.reuse ;  /* 0x00008f001cf57a23 */ /* 0x100fe40000010804 */
[--C-:B------:R-:W-:Y:S01]  /*1d150*/  FFMA.FTZ R243, R29, c[0x0][0x23c], -R4.reuse ;  /* 0x00008f001df37a23 */ /* 0x100fe20000010804 */
[----:B------:R-:W-:Y:S01]  /*1d160*/  PRMT R4, R221, 0x7610, R4 ;  /* 0x00007610dd047816 */ /* 0x000fe20000000004 */
[----:B------:R4:W5:Y:S03]  /*1d170*/  LDL.S16 R252, [R1+0x74] ;  /* 0x0000740001fc7983 */ /* 0x0009660000100600 */
[----:B------:R-:W-:Y:S01]  /*1d180*/  @!P2 PRMT R173, R4, 0x5410, RZ ;  /* 0x0000541004ada816 */ /* 0x000fe200000000ff */
[----:B------:R4:W4:Y:S01]  /*1d190*/  LDL.S16 R249, [R1+0x60] ;  /* 0x0000600001f97983 */ /* 0x0009220000100600 */
[----:B------:R-:W-:Y:S03]  /*1d1a0*/  LOP3.LUT R4, R178, 0xffff, RZ, 0xc0, !PT ;  /* 0x0000ffffb2047812 */ /* 0x000fe600078ec0ff */
[----:B------:R-:W-:Y:S01]  /*1d1b0*/  STG.E.U16 [R198.64], R173 ;  /* 0x000000adc6007986 */ /* 0x000fe2000c10151c */
[----:B------:R-:W-:Y:S01]  /*1d1c0*/  SHF.R.U32.HI R4, RZ, 0x8, R4 ;  /* 0x00000008ff047819 */ /* 0x000fe20000011604 */
[----:B-1----:R-:W-:Y:S02]  /*1d1d0*/  FADD.FTZ R0, -R134, R2 ;  /* 0x0000000286007221 */ /* 0x002fe40000010100 */
[----:B------:R-:W-:Y:S01]  /*1d1e0*/  FADD.FTZ R2, -R133, R136 ;  /* 0x0000008885027221 */ /* 0x000fe20000010100 */
[----:B------:R-:W-:Y:S01]  /*1d1f0*/  LOP3.LUT R136, R182, 0xff, RZ, 0xc0, !PT ;  /* 0x000000ffb6887812 */ /* 0x000fe200078ec0ff */
[----:B------:R-:W-:Y:S01]  /*1d200*/  FMUL.FTZ R0, R0, c[0x0][0x23c] ;  /* 0x00008f0000007a20 */ /* 0x000fe20000410000 */
[----:B---3--:R-:W-:Y:S01]  /*1d210*/  PRMT R221, R5, 0x5410, R4 ;  /* 0x0000541005dd7816 */ /* 0x008fe20000000004 */
[----:B------:R-:W-:Y:S02]  /*1d220*/  FMUL.FTZ R2, R2, c[0x0][0x23c] ;  /* 0x00008f0002027a20 */ /* 0x000fe40000410000 */
[----:B------:R1:W3:Y:S01]  /*1d230*/  MUFU.EX2 R8, R0 ;  /* 0x0000000000087308 */ /* 0x0002e20000000800 */
[C---:B--2---:R-:W-:Y:S02]  /*1d240*/  FMUL.FTZ R32, R3.reuse, R140 ;  /* 0x0000008c03207220 */ /* 0x044fe40000410000 */
[C---:B------:R-:W-:Y:S02]  /*1d250*/  FMUL.FTZ R20, R3.reuse, R144 ;  /* 0x0000009003147220 */ /* 0x040fe40000410000 */
[C---:B------:R-:W-:Y:S02]  /*1d260*/  FMUL.FTZ R17, R3.reuse, R149 ;  /* 0x0000009503117220 */ /* 0x040fe40000410000 */
[C---:B------:R-:W-:Y:S02]  /*1d270*/  FFMA.FTZ R193, R3.reuse, R235, R177 ;  /* 0x000000eb03c17223 */ /* 0x040fe400000100b1 */
[C---:B------:R-:W-:Y:S01]  /*1d280*/  FMUL.FTZ R4, R3.reuse, R152 ;  /* 0x0000009803047220 */ /* 0x040fe20000410000 */
[----:B------:R-:W-:Y:S01]  /*1d290*/  MUFU.EX2 R2, R2 ;  /* 0x0000000200027308 */ /* 0x000fe20000000800 */
[C---:B------:R-:W-:Y:S01]  /*1d2a0*/  FMUL.FTZ R5, R3.reuse, R153 ;  /* 0x0000009903057220 */ /* 0x040fe20000410000 */
[----:B------:R2:W2:Y:S01]  /*1d2b0*/  LDL.S16 R235, [R1+0x64] ;  /* 0x0000640001eb7983 */ /* 0x0004a20000100600 */
[C---:B------:R-:W-:Y:S02]  /*1d2c0*/  FMUL.FTZ R16, R3.reuse, R148 ;  /* 0x0000009403107220 */ /* 0x040fe40000410000 */
[C---:B------:R-:W-:Y:S01]  /*1d2d0*/  FMUL.FTZ R21, R3.reuse, R145 ;  /* 0x0000009103157220 */ /* 0x040fe20000410000 */
[C---:B------:R-:W-:Y:S01]  /*1d2e0*/  LOP3.LUT R145, R178.reuse, 0xffff, RZ, 0xc0, !PT ;  /* 0x0000ffffb2917812 */ /* 0x040fe200078ec0ff */
[C---:B------:R-:W-:Y:S01]  /*1d2f0*/  FMUL.FTZ R33, R3.reuse, R141 ;  /* 0x0000008d03217220 */ /* 0x040fe20000410000 */
[----:B------:R-:W-:Y:S01]  /*1d300*/  LOP3.LUT R141, R178, 0xff, RZ, 0xc0, !PT ;  /* 0x000000ffb28d7812 */ /* 0x000fe200078ec0ff */
[C---:B------:R-:W-:Y:S01]  /*1d310*/  FMUL.FTZ R36, R3.reuse, R36 ;  /* 0x0000002403247220 */ /* 0x040fe20000410000 */
[----:B------:R-:W3:Y:S01]  /*1d320*/  MUFU.EX2 R140, R191 ;  /* 0x000000bf008c7308 */ /* 0x000ee20000000800 */
[C---:B------:R-:W-:Y:S02]  /*1d330*/  FMUL.FTZ R37, R3.reuse, R37 ;  /* 0x0000002503257220 */ /* 0x040fe40000410000 */
[C---:B------:R-:W-:Y:S02]  /*1d340*/  FMUL.FTZ R48, R3.reuse, R48 ;  /* 0x0000003003307220 */ /* 0x040fe40000410000 */
[----:B-1----:R-:W-:Y:S02]  /*1d350*/  FADD.FTZ R0, -R132, R137 ;  /* 0x0000008984007221 */ /* 0x002fe40000010100 */
[----:B---3--:R-:W-:Y:S02]  /*1d360*/  FFMA.FTZ R184, R8, R239, R184 ;  /* 0x000000ef08b87223 */ /* 0x008fe400000100b8 */
[----:B------:R-:W-:Y:S01]  /*1d370*/  FMUL.FTZ R0, R0, c[0x0][0x23c] ;  /* 0x00008f0000007a20 */ /* 0x000fe20000410000 */
[----:B------:R-:W-:Y:S01]  /*1d380*/  MUFU.EX2 R137, R10 ;  /* 0x0000000a00897308 */ /* 0x000fe20000000800 */
[C---:B------:R-:W-:Y:S01]  /*1d390*/  FMUL.FTZ R6, R8.reuse, R154 ;  /* 0x0000009a08067220 */ /* 0x040fe20000410000 */
[----:B------:R1:W3:Y:S01]  /*1d3a0*/  LDL.S16 R239, [R1+0x58] ;  /* 0x0000580001ef7983 */ /* 0x0002e20000100600 */
[C---:B------:R-:W-:Y:S02]  /*1d3b0*/  FMUL.FTZ R7, R8.reuse, R155 ;  /* 0x0000009b08077220 */ /* 0x040fe40000410000 */
[C---:B------:R-:W-:Y:S02]  /*1d3c0*/  FMUL.FTZ R18, R8.reuse, R150 ;  /* 0x0000009608127220 */ /* 0x040fe40000410000 */
[C---:B------:R-:W-:Y:S02]  /*1d3d0*/  FMUL.FTZ R19, R8.reuse, R151 ;  /* 0x0000009708137220 */ /* 0x040fe40000410000 */
[C---:B------:R-:W-:Y:S01]  /*1d3e0*/  FMUL.FTZ R22, R8.reuse, R146 ;  /* 0x0000009208167220 */ /* 0x040fe20000410000 */
[----:B------:R-:W1:Y:S01]  /*1d3f0*/  MUFU.EX2 R0, R0 ;  /* 0x0000000000007308 */ /* 0x000e620000000800 */
[C---:B------:R-:W-:Y:S01]  /*1d400*/  FMUL.FTZ R23, R8.reuse, R147 ;  /* 0x0000009308177220 */ /* 0x040fe20000410000 */
[--C-:B------:R-:W-:Y:S01]  /*1d410*/  SHF.R.U32.HI R146, RZ, 0x10, R178.reuse ;  /* 0x00000010ff927819 */ /* 0x100fe200000116b2 */
[----:B------:R-:W-:Y:S01]  /*1d420*/  FMUL.FTZ R34, R8, R142 ;  /* 0x0000008e08227220 */ /* 0x000fe20000410000 */
[----:B------:R-:W-:Y:S01]  /*1d430*/  SHF.R.U32.HI R142, RZ, 0x10, R178 ;  /* 0x00000010ff8e7819 */ /* 0x000fe200000116b2 */
[----:B------:R-:W-:Y:S01]  /*1d440*/  FFMA.FTZ R149, R2, R241, R140 ;  /* 0x000000f102957223 */ /* 0x000fe2000001008c */
[--C-:B------:R-:W-:Y:S01]  /*1d450*/  SHF.R.U32.HI R147, RZ, 0x18, R178.reuse ;  /* 0x00000018ff937819 */ /* 0x100fe200000116b2 */
[C---:B------:R-:W-:Y:S01]  /*1d460*/  FMUL.FTZ R35, R8.reuse, R143 ;  /* 0x0000008f08237220 */ /* 0x040fe20000410000 */
[----:B------:R2:W2:Y:S01]  /*1d470*/  LDL.S16 R241, [R1+0x54] ;  /* 0x0000540001f17983 */ /* 0x0004a20000100600 */
[C---:B------:R-:W-:Y:S01]  /*1d480*/  FMUL.FTZ R38, R8.reuse, R38 ;  /* 0x0000002608267220 */ /* 0x040fe20000410000 */
[----:B------:R-:W-:Y:S01]  /*1d490*/  SHF.R.U32.HI R178, RZ, 0x18, R178 ;  /* 0x00000018ffb27819 */ /* 0x000fe200000116b2 */
[----:B------:R-:W-:Y:S01]  /*1d4a0*/  FMUL.FTZ R39, R8, R39 ;  /* 0x0000002708277220 */ /* 0x000fe20000410000 */
[----:B------:R-:W-:Y:S01]  /*1d4b0*/  LOP3.LUT R142, R142, 0xff, RZ, 0xc0, !PT ;  /* 0x000000ff8e8e7812 */ /* 0x000fe200078ec0ff */
[C---:B------:R-:W-:Y:S01]  /*1d4c0*/  FMUL.FTZ R50, R8.reuse, R50 ;  /* 0x0000003208327220 */ /* 0x040fe20000410000 */
[----:B------:R-:W-:Y:S01]  /*1d4d0*/  MUFU.EX2 R155, R220 ;  /* 0x000000dc009b7308 */ /* 0x000fe20000000800 */
[----:B------:R-:W-:Y:S01]  /*1d4e0*/  FMUL.FTZ R51, R8, R51 ;  /* 0x0000003308337220 */ /* 0x000fe20000410000 */
[----:B------:R-:W-:Y:S01]  /*1d4f0*/  PRMT R178, R142, 0x5410, R178 ;  /* 0x000054108eb27816 */ /* 0x000fe200000000b2 */
[C---:B------:R-:W-:Y:S02]  /*1d500*/  FMUL.FTZ R54, R8.reuse, R54 ;  /* 0x0000003608367220 */ /* 0x040fe40000410000 */
[C---:B------:R-:W-:Y:S02]  /*1d510*/  FMUL.FTZ R55, R8.reuse, R55 ;  /* 0x0000003708377220 */ /* 0x040fe40000410000 */
[C---:B------:R-:W-:Y:S02]  /*1d520*/  FMUL.FTZ R66, R8.reuse, R66 ;  /* 0x0000004208427220 */ /* 0x040fe40000410000 */
[----:B------:R-:W-:Y:S01]  /*1d530*/  FMUL.FTZ R67, R8, R67 ;  /* 0x0000004308437220 */ /* 0x000fe20000410000 */
[----:B------:R-:W-:Y:S01]  /*1d540*/  MUFU.EX2 R220, R242 ;  /* 0x000000f200dc7308 */ /* 0x000fe20000000800 */
[C---:B-1----:R-:W-:Y:S02]  /*1d550*/  FFMA.FTZ R144, R0.reuse, R244, R137 ;  /* 0x000000f400907223 */ /* 0x042fe40000010089 */
[C---:B------:R-:W-:Y:S01]  /*1d560*/  FMUL.FTZ R10, R0.reuse, R170 ;  /* 0x000000aa000a7220 */ /* 0x040fe20000410000 */
[----:B------:R1:W4:Y:S01]  /*1d570*/  LDL.S16 R244, [R1+0x5c] ;  /* 0x00005c0001f47983 */ /* 0x0003220000100600 */
        /* <DEDUP_REMOVED lines=33> */
[----:B------:R-:W-:Y:S01]  /*1d790*/  LOP3.LUT R0, R182, 0xffff, RZ, 0xc0, !PT ;  /* 0x0000ffffb6007812 */ /* 0x000fe200078ec0ff */
        /* <DEDUP_REMOVED lines=16> */
[C---:B------:R-:W-:Y:S02]  /*1d8a0*/  FMUL.FTZ R8, R2.reuse, R168 ;  /* 0x000000a802087220 */ /* 0x040fe40000410000 */
[C---:B------:R-:W-:Y:S01]  /*1d8b0*/  FMUL.FTZ R9, R2.reuse, R169 ;  /* 0x000000a902097220 */ /* 0x040fe20000410000 */
[----:B------:R1:W5:Y:S01]  /*1d8c0*/  LDL.S16 R168, [R1+0x50] ;  /* 0x0000500001a87983 */ /* 0x0003620000100600 */
        /* <DEDUP_REMOVED lines=32> */
[----:B------:R-:W-:Y:S01]  /*1dad0*/  FMUL.FTZ R49, R3, R49 ;  /* 0x0000003103317220 */ /* 0x000fe20000410000 */
[----:B------:R-:W-:Y:S01]  /*1dae0*/  LOP3.LUT R0, R181, UR15, R190, 0x96, !PT ;  /* 0x0000000fb5007c12 */ /* 0x000fe2000f8e96be */
[C---:B------:R-:W-:Y:S01]  /*1daf0*/  FMUL.FTZ R52, R3.reuse, R52 ;  /* 0x0000003403347220 */ /* 0x040fe20000410000 */
[----:B------:R-:W-:Y:S01]  /*1db00*/  PRMT R151, R136, 0x5410, R2 ;  /* 0x0000541088977816 */ /* 0x000fe20000000002 */
[C---:B------:R-:W-:Y:S01]  /*1db10*/  FMUL.FTZ R53, R3.reuse, R53 ;  /* 0x0000003503357220 */ /* 0x040fe20000410000 */
[----:B------:R1:W1:Y:S01]  /*1db20*/  MUFU.EX2 R2, R195 ;  /* 0x000000c300027308 */ /* 0x0002620000000800 */
[C---:B------:R-:W-:Y:S01]  /*1db30*/  FMUL.FTZ R64, R3.reuse, R64 ;  /* 0x0000004003407220 */ /* 0x040fe20000410000 */
[C---:B------:R-:W-:Y:S01]  /*1db40*/  LOP3.LUT R143, R0.reuse, 0xffff, RZ, 0xc0, !PT ;  /* 0x0000ffff008f7812 */ /* 0x040fe200078ec0ff */
[C---:B------:R-:W-:Y:S01]  /*1db50*/  FMUL.FTZ R65, R3.reuse, R65 ;  /* 0x0000004103417220 */ /* 0x040fe20000410000 */
[----:B------:R-:W-:Y:S01]  /*1db60*/  LOP3.LUT R142, R0, 0xff, RZ, 0xc0, !PT ;  /* 0x000000ff008e7812 */ /* 0x000fe200078ec0ff */
[C---:B------:R-:W-:Y:S01]  /*1db70*/  FMUL.FTZ R68, R3.reuse, R68 ;  /* 0x0000004403447220 */ /* 0x040fe20000410000 */
[----:B------:R-:W-:Y:S01]  /*1db80*/  SHF.R.U32.HI R143, RZ, 0x8, R143 ;  /* 0x00000008ff8f7819 */ /* 0x000fe2000001168f */
[C---:B------:R-:W-:Y:S01]  /*1db90*/  FMUL.FTZ R69, R3.reuse, R69 ;  /* 0x0000004503457220 */ /* 0x040fe20000410000 */
[----:B------:R-:W-:Y:S01]  /*1dba0*/  SHF.R.U32.HI R136, RZ, 0x10, R182 ;  /* 0x00000010ff887819 */ /* 0x000fe200000116b6 */
[C---:B------:R-:W-:Y:S01]  /*1dbb0*/  FMUL.FTZ R80, R3.reuse, R80 ;  /* 0x0000005003507220 */ /* 0x040fe20000410000 */
[----:B------:R-:W-:Y:S01]  /*1dbc0*/  PRMT R167, R142, 0x5410, R143 ;  /* 0x000054108ea77816 */ /* 0x000fe2000000008f */
[C---:B------:R-:W-:Y:S01]  /*1dbd0*/  FMUL.FTZ R81, R3.reuse, R81 ;  /* 0x0000005103517220 */ /* 0x040fe20000410000 */
[--C-:B------:R-:W-:Y:S01]  /*1dbe0*/  SHF.R.U32.HI R143, RZ, 0x10, R0.reuse ;  /* 0x00000010ff8f7819 */ /* 0x100fe20000011600 */
[C---:B------:R-:W-:Y:S01]  /*1dbf0*/  FMUL.FTZ R84, R3.reuse, R84 ;  /* 0x0000005403547220 */ /* 0x040fe20000410000 */
[----:B------:R-:W-:Y:S01]  /*1dc00*/  SHF.R.U32.HI R142, RZ, 0x18, R0 ;  /* 0x00000018ff8e7819 */ /* 0x000fe20000011600 */
[----:B------:R-:W-:Y:S01]  /*1dc10*/  FMUL.FTZ R85, R3, R85 ;  /* 0x0000005503557220 */ /* 0x000fe20000410000 */
[----:B------:R-:W-:Y:S01]  /*1dc20*/  LOP3.LUT R0, R143, 0xff, RZ, 0xc0, !PT ;  /* 0x000000ff8f007812 */ /* 0x000fe200078ec0ff */
[C---:B------:R-:W-:Y:S01]  /*1dc30*/  FMUL.FTZ R96, R3.reuse, R96 ;  /* 0x0000006003607220 */ /* 0x040fe20000410000 */
[----:B------:R-:W-:Y:S01]  /*1dc40*/  SHF.R.U32.HI R182, RZ, 0x18, R182 ;  /* 0x00000018ffb67819 */ /* 0x000fe200000116b6 */
[C---:B------:R-:W-:Y:S01]  /*1dc50*/  FMUL.FTZ R97, R3.reuse, R97 ;  /* 0x0000006103617220 */ /* 0x040fe20000410000 */
[----:B------:R-:W-:Y:S01]  /*1dc60*/  PRMT R166, R0, 0x5410, R142 ;  /* 0x0000541000a67816 */ /* 0x000fe2000000008e */
[C---:B------:R-:W-:Y:S01]  /*1dc70*/  FMUL.FTZ R100, R3.reuse, R100 ;  /* 0x0000006403647220 */ /* 0x040fe20000410000 */
[C---:B------:R-:W-:Y:S01]  /*1dc80*/  LOP3.LUT R0, R180.reuse, 0xffff, RZ, 0xc0, !PT ;  /* 0x0000ffffb4007812 */ /* 0x040fe200078ec0ff */
[C---:B------:R-:W-:Y:S01]  /*1dc90*/  FMUL.FTZ R101, R3.reuse, R101 ;  /* 0x0000006503657220 */ /* 0x040fe20000410000 */
[----:B-1----:R1:W5:Y:S01]  /*1dca0*/  LDL.S16 R195, [R1+0x68] ;  /* 0x0000680001c37983 */ /* 0x0023620000100600 */
[C---:B------:R-:W-:Y:S01]  /*1dcb0*/  FMUL.FTZ R112, R3.reuse, R112 ;  /* 0x0000007003707220 */ /* 0x040fe20000410000 */
[----:B------:R-:W-:Y:S01]  /*1dcc0*/  LOP3.LUT R142, R180, 0xff, RZ, 0xc0, !PT ;  /* 0x000000ffb48e7812 */ /* 0x000fe200078ec0ff */
[C---:B------:R-:W-:Y:S01]  /*1dcd0*/  FMUL.FTZ R113, R3.reuse, R113 ;  /* 0x0000007103717220 */ /* 0x040fe20000410000 */
[----:B------:R-:W-:Y:S01]  /*1dce0*/  SHF.R.U32.HI R0, RZ, 0x8, R0 ;  /* 0x00000008ff007819 */ /* 0x000fe20000011600 */
[C---:B------:R-:W-:Y:S01]  /*1dcf0*/  FMUL.FTZ R116, R3.reuse, R116 ;  /* 0x0000007403747220 */ /* 0x040fe20000410000 */
[----:B------:R-:W-:Y:S01]  /*1dd00*/  LOP3.LUT R136, R136, 0xff, RZ, 0xc0, !PT ;  /* 0x000000ff88887812 */ /* 0x000fe200078ec0ff */
[C---:B------:R-:W-:Y:S01]  /*1dd10*/  FMUL.FTZ R117, R3.reuse, R117 ;  /* 0x0000007503757220 */ /* 0x040fe20000410000 */
[----:B------:R-:W-:Y:S01]  /*1dd20*/  PRMT R165, R142, 0x5410, R0 ;  /* 0x000054108ea57816 */ /* 0x000fe20000000000 */
[C---:B------:R-:W-:Y:S01]  /*1dd30*/  FMUL.FTZ R128, R3.reuse, R128 ;  /* 0x0000008003807220 */ /* 0x040fe20000410000 */
[----:B------:R-:W-:Y:S01]  /*1dd40*/  PRMT R182, R136, 0x5410, R182 ;  /* 0x0000541088b67816 */ /* 0x000fe200000000b6 */
[----:B------:R-:W-:Y:S01]  /*1dd50*/  FMUL.FTZ R129, R3, R129 ;  /* 0x0000008103817220 */ /* 0x000fe20000410000 */
[----:B------:R-:W1:Y:S01]  /*1dd60*/  MUFU.EX2 R136, R214 ;  /* 0x000000d600887308 */ /* 0x000e620000000800 */
[----:B------:R-:W-:Y:S01]  /*1dd70*/  FADD.FTZ R150, R2, R144 ;  /* 0x0000009002967221 */ /* 0x000fe20000010000 */
[--C-:B------:R-:W-:Y:S01]  /*1dd80*/  SHF.R.U32.HI R143, RZ, 0x18, R180.reuse ;  /* 0x00000018ff8f7819 */ /* 0x100fe200000116b4 */
[----:B------:R-:W-:Y:S01]  /*1dd90*/  FADD.FTZ R142, R189, R193 ;  /* 0x000000c1bd8e7221 */ /* 0x000fe20000010000 */
[----:B------:R-:W-:Y:S01]  /*1dda0*/  SHF.R.U32.HI R144, RZ, 0x10, R180 ;  /* 0x00000010ff907819 */ /* 0x000fe200000116b4 */
[----:B------:R-:W-:Y:S02]  /*1ddb0*/  FADD.FTZ R184, R187, R184 ;  /* 0x000000b8bbb87221 */ /* 0x000fe40000010000 */
[----:B------:R-:W-:Y:S01]  /*1ddc0*/  IMAD.WIDE.U32 R176, R188, -0x2daee0ad, RZ ;  /* 0xd2511f53bcb07825 */ /* 0x000fe200078e00ff */
[----:B------:R-:W-:Y:S02]  /*1ddd0*/  LOP3.LUT R138, R144, 0xff, RZ, 0xc0, !PT ;  /* 0x000000ff908a7812 */ /* 0x000fe400078ec0ff */
[----:B------:R-:W1:Y:S02]  /*1dde0*/  MUFU.EX2 R3, R194 ;  /* 0x000000c200037308 */ /* 0x000e640000000800 */
[C-C-:B------:R-:W-:Y:S02]  /*1ddf0*/  LOP3.LUT R183, R177.reuse, UR16, R186.reuse, 0x96, !PT ;  /* 0x00000010b1b77c12 */ /* 0x140fe4000f8e96ba */
[----:B------:R-:W-:Y:S02]  /*1de00*/  LOP3.LUT R185, R177, UR16, R186, 0x96, !PT ;  /* 0x00000010b1b97c12 */ /* 0x000fe4000f8e96ba */
[----:B-1----:R-:W-:Y:S01]  /*1de10*/  F2FP.PACK_AB R153, R157, R136 ;  /* 0x000000889d99723e */ /* 0x002fe200000000ff */
[----:B------:R-:W-:Y:S01]  /*1de20*/  FADD.FTZ R171, R136, R142 ;  /* 0x0000008e88ab7221 */ /* 0x000fe20000010000 */
[----:B------:R-:W-:Y:S01]  /*1de30*/  LOP3.LUT R136, R146, 0xff, RZ, 0xc0, !PT ;  /* 0x000000ff92887812 */ /* 0x000fe200078ec0ff */
[----:B------:R-:W-:Y:S01]  /*1de40*/  IMAD.WIDE.U32 R214, R233, -0x2daee0ad, RZ ;  /* 0xd2511f53e9d67825 */ /* 0x000fe200078e00ff */
[----:B------:R-:W-:Y:S02]  /*1de50*/  PRMT R154, R153, 0x7632, R154 ;  /* 0x00007632999a7816 */ /* 0x000fe4000000009a */
[C---:B------:R-:W-:Y:S02]  /*1de60*/  LOP3.LUT R142, R180.reuse, 0xff, RZ, 0xc0, !PT ;  /* 0x000000ffb48e7812 */ /* 0x040fe400078ec0ff */
[----:B------:R-:W-:Y:S02]  /*1de70*/  LOP3.LUT R146, R180, 0xffff, RZ, 0xc0, !PT ;  /* 0x0000ffffb4927812 */ /* 0x000fe400078ec0ff */
[C---:B------:R-:W-:Y:S01]  /*1de80*/  F2FP.PACK_AB R0, R3.reuse, R140 ;  /* 0x0000008c0300723e */ /* 0x040fe200000000ff */
[----:B------:R-:W-:Y:S01]  /*1de90*/  FADD.FTZ R149, R3, R149 ;  /* 0x0000009503957221 */ /* 0x000fe20000010000 */
[----:B------:R-:W-:Y:S02]  /*1dea0*/  F2FP.PACK_AB R3, R2, R137 ;  /* 0x000000890203723e */ /* 0x000fe400000000ff */
[----:B------:R-:W-:Y:S02]  /*1deb0*/  PRMT R2, R0, 0x7632, R2 ;  /* 0x0000763200027816 */ /* 0x000fe40000000002 */
[----:B------:R-:W-:Y:S02]  /*1dec0*/  PRMT R152, R3, 0x7632, R152 ;  /* 0x0000763203987816 */ /* 0x000fe40000000098 */
[----:B------:R-:W-:Y:S02]  /*1ded0*/  SHF.R.U32.HI R140, RZ, 0x8, R145 ;  /* 0x00000008ff8c7819 */ /* 0x000fe40000011691 */
[----:B------:R-:W-:Y:S02]  /*1dee0*/  PRMT R145, R153, 0x5410, R154 ;  /* 0x0000541099917816 */ /* 0x000fe4000000009a */
[----:B------:R-:W-:Y:S01]  /*1def0*/  LOP3.LUT R140, R140, 0xffff, RZ, 0xc0, !PT ;  /* 0x0000ffff8c8c7812 */ /* 0x000fe200078ec0ff */
[----:B---3--:R-:W-:Y:S05]  /*1df00*/  @!P5 HADD2 R239, -R2.H0_H0, -RZ.H0_H0 ;  /* 0xa00000ff02efd230 */ /* 0x008fea0000000900 */
[----:B------:R-:W-:Y:S01]  /*1df10*/  PRMT R148, R239, 0x7610, R148 ;  /* 0x00007610ef947816 */ /* 0x000fe20000000094 */
[----:B--2---:R-:W-:Y:S05]  /*1df20*/  @!P4 HADD2 R241, -R3.H0_H0, -RZ.H0_H0 ;  /* 0xa00000ff03f1c230 */ /* 0x004fea0000000900 */
[----:B------:R-:W-:Y:S01]  /*1df30*/  PRMT R170, R241, 0x7610, R170 ;  /* 0x00007610f1aa7816 */ /* 0x000fe200000000aa */
[----:B----4-:R-:W-:Y:S05]  /*1df40*/  @!P6 HADD2 R244, -R0.H0_H0, -RZ.H0_H0 ;  /* 0xa00000ff00f4e230 */ /* 0x010fea0000000900 */
[----:B------:R-:W-:Y:S01]  /*1df50*/  PRMT R179, R244, 0x7610, R179 ;  /* 0x00007610f4b37816 */ /* 0x000fe200000000b3 */
[----:B-----5:R-:W-:Y:S05]  /*1df60*/  @!P3 HADD2 R168, -R152.H0_H0, -RZ.H0_H0 ;  /* 0xa00000ff98a8b230 */ /* 0x020fea0000000900 */
[----:B------:R-:W-:Y:S01]  /*1df70*/  PRMT R169, R168, 0x7610, R169 ;  /* 0x00007610a8a97816 */ /* 0x000fe200000000a9 */
[----:B------:R-:W-:Y:S05]  /*1df80*/  @!P1 HADD2 R195, -R172.H0_H0, -RZ.H0_H0 ;  /* 0xa00000ffacc39230 */ /* 0x000fea0000000900 */
[----:B------:R1:W-:Y:S01]  /*1df90*/  @!P1 STL.S16 [R1+0x68], R195 ;  /* 0x000068c301009387 */ /* 0x0003e20000100600 */
[----:B------:R-:W-:Y:S03]  /*1dfa0*/  PRMT R191, R195, 0x7610, R191 ;  /* 0x00007610c3bf7816 */ /* 0x000fe600000000bf */
[----:B------:R-:W-:Y:S04]  /*1dfb0*/  @!P6 STL.S16 [R1+0x5c], R244 ;  /* 0x00005cf40100e387 */ /* 0x000fe80000100600 */
[----:B------:R2:W-:Y:S04]  /*1dfc0*/  @!P5 STL.S16 [R1+0x58], R239 ;  /* 0x000058ef0100d387 */ /* 0x0005e80000100600 */
[----:B------:R3:W4:Y:S04]  /*1dfd0*/  LDL.S16 R137, [R1+0x7c] ;  /* 0x00007c0001897983 */ /* 0x0007280000100600 */
[----:B------:R-:W-:Y:S04]  /*1dfe0*/  @!P4 STL.S16 [R1+0x54], R241 ;  /* 0x000054f10100c387 */ /* 0x000fe80000100600 */
[----:B------:R5:W-:Y:S01]  /*1dff0*/  @!P3 STL.S16 [R1+0x50], R168 ;  /* 0x000050a80100b387 */ /* 0x000be20000100600 */
[----:B-1----:R-:W-:Y:S01]  /*1e000*/  MUFU.EX2 R195, R246 ;  /* 0x000000f600c37308 */ /* 0x002fe20000000800 */
[----:B--2---:R-:W1:Y:S01]  /*1e010*/  LDC.U8 R239, c[0x0][0x2d8] ;  /* 0x0000b600ffef7b82 */ /* 0x004e620000000000 */
[----:B-----5:R-:W-:Y:S01]  /*1e020*/  FADD.FTZ R168, R155, R184 ;  /* 0x000000b89ba87221 */ /* 0x020fe20000010000 */
[C---:B------:R-:W-:Y:S03]  /*1e030*/  F2FP.PACK_AB R155, R163.reuse, R155 ;  /* 0x0000009ba39b723e */ /* 0x040fe600000000ff */
[----:B------:R-:W-:Y:S01]  /*1e040*/  FADD.FTZ R168, R163, R168 ;  /* 0x000000a8a3a87221 */ /* 0x000fe20000010000 */
[----:B------:R-:W-:Y:S02]  /*1e050*/  PRMT R156, R155, 0x7632, R156 ;  /* 0x000076329b9c7816 */ /* 0x000fe4000000009c */
[----:B------:R-:W-:Y:S02]  /*1e060*/  LOP3.LUT R163, R215, UR16, R232, 0x96, !PT ;  /* 0x00000010d7a37c12 */ /* 0x000fe4000f8e96e8 */
[C---:B-1----:R-:W-:Y:S02]  /*1e070*/  ISETP.GE.U32.AND P0, PT, R239.reuse, R141, PT ;  /* 0x0000008def00720c */ /* 0x042fe40003f06070 */
[C---:B------:R-:W-:Y:S02]  /*1e080*/  ISETP.GE.U32.AND P1, PT, R239.reuse, R136, PT ;  /* 0x00000088ef00720c */ /* 0x040fe40003f26070 */
[--C-:B------:R-:W-:Y:S02]  /*1e090*/  SHF.R.U32.HI R136, RZ, 0x10, R180.reuse ;  /* 0x00000010ff887819 */ /* 0x100fe400000116b4 */
[----:B------:R-:W-:Y:S02]  /*1e0a0*/  SHF.R.U32.HI R180, RZ, 0x18, R180 ;  /* 0x00000018ffb47819 */ /* 0x000fe400000116b4 */
[----:B------:R-:W-:Y:S04]  /*1e0b0*/  LOP3.LUT R136, R136, 0xff, RZ, 0xc0, !PT ;  /* 0x000000ff88887812 */ /* 0x000fe800078ec0ff */
[----:B------:R-:W-:Y:S01]  /*1e0c0*/  PRMT R180, R136, 0x5410, R180 ;  /* 0x0000541088b47816 */ /* 0x000fe200000000b4 */
[----:B------:R-:W-:Y:S02]  /*1e0d0*/  @!P0 HADD2 R235, -R153.H0_H0, -RZ.H0_H0 ;  /* 0xa00000ff99eb8230 */ /* 0x000fe40000000900 */
[----:B------:R-:W-:Y:S03]  /*1e0e0*/  @!P1 HADD2 R249, -R155.H0_H0, -RZ.H0_H0 ;  /* 0xa00000ff9bf99230 */ /* 0x000fe60000000900 */
[----:B------:R1:W-:Y:S01]  /*1e0f0*/  @!P0 STL.S16 [R1+0x64], R235 ;  /* 0x000064eb01008387 */ /* 0x0003e20000100600 */
[-C--:B------:R-:W-:Y:S02]  /*1e100*/  ISETP.GE.U32.AND P0, PT, R239, R140.reuse, PT ;  /* 0x0000008cef00720c */ /* 0x080fe40003f06070 */
[----:B------:R-:W-:Y:S02]  /*1e110*/  PRMT R159, R249, 0x7610, R159 ;  /* 0x00007610f99f7816 */ /* 0x000fe4000000009f */
[----:B------:R-:W-:Y:S09]  /*1e120*/  PRMT R164, R235, 0x7610, R164 ;  /* 0x00007610eba47816 */ /* 0x000ff200000000a4 */
[----:B------:R-:W-:Y:S05]  /*1e130*/  @!P0 HADD2 R252, -R154.H0_H0, -RZ.H0_H0 ;  /* 0xa00000ff9afc8230 */ /* 0x000fea0000000900 */
[----:B------:R2:W-:Y:S01]  /*1e140*/  @!P0 STL.S16 [R1+0x74], R252 ;  /* 0x000074fc01008387 */ /* 0x0005e20000100600 */
[----:B------:R-:W-:Y:S02]  /*1e150*/  ISETP.GE.U32.AND P0, PT, R239, R147, PT ;  /* 0x00000093ef00720c */ /* 0x000fe40003f06070 */
[----:B------:R-:W-:Y:S01]  /*1e160*/  PRMT R147, R0, 0x5410, R2 ;  /* 0x0000541000937816 */ /* 0x000fe20000000002 */
[----:B------:R5:W-:Y:S01]  /*1e170*/  @!P1 STL.S16 [R1+0x60], R249 ;  /* 0x000060f901009387 */ /* 0x000be20000100600 */
[----:B------:R-:W-:Y:S01]  /*1e180*/  @!P6 PRMT R0, R179, 0x5410, RZ ;  /* 0x00005410b300e816 */ /* 0x000fe200000000ff */
[----:B-1----:R-:W1:Y:S01]  /*1e190*/  LDC.U8 R235, c[0x0][0x2d8] ;  /* 0x0000b600ffeb7b82 */ /* 0x002e620000000000 */
[----:B------:R-:W-:Y:S02]  /*1e1a0*/  PRMT R160, R252, 0x7610, R160 ;  /* 0x00007610fca07816 */ /* 0x000fe400000000a0 */
[----:B------:R-:W-:Y:S02]  /*1e1b0*/  @!P5 PRMT R2, R148, 0x5410, RZ ;  /* 0x000054109402d816 */ /* 0x000fe400000000ff */
[----:B------:R-:W-:Y:S02]  /*1e1c0*/  PRMT R148, R3, 0x5410, R152 ;  /* 0x0000541003947816 */ /* 0x000fe40000000098 */
[----:B------:R-:W-:Y:S02]  /*1e1d0*/  @!P4 PRMT R3, R170, 0x5410, RZ ;  /* 0x00005410aa03c816 */ /* 0x000fe400000000ff */
[C---:B------:R-:W-:Y:S02]  /*1e1e0*/  ISETP.GE.U32.AND P4, PT, R239.reuse, R141, PT ;  /* 0x0000008def00720c */ /* 0x040fe40003f86070 */
[----:B------:R-:W-:Y:S02]  /*1e1f0*/  ISETP.GE.U32.AND P6, PT, R239, R140, PT ;  /* 0x0000008cef00720c */ /* 0x000fe40003fc6070 */
[----:B------:R-:W-:Y:S02]  /*1e200*/  @!P3 PRMT R152, R169, 0x5410, RZ ;  /* 0x00005410a998b816 */ /* 0x000fe400000000ff */
[----:B------:R-:W-:Y:S02]  /*1e210*/  ISETP.GE.U32.AND P3, PT, R239, R138, PT ;  /* 0x0000008aef00720c */ /* 0x000fe40003f66070 */
[----:B------:R-:W-:Y:S02]  /*1e220*/  SHF.R.U32.HI R138, RZ, 0x8, R146 ;  /* 0x00000008ff8a7819 */ /* 0x000fe40000011692 */
[----:B--2---:R-:W-:Y:S02]  /*1e230*/  IADD3 R252, P2, R196, -0x40, RZ ;  /* 0xffffffc0c4fc7810 */ /* 0x004fe40007f5e0ff */
[----:B------:R-:W-:Y:S02]  /*1e240*/  PRMT R146, R155, 0x5410, R156 ;  /* 0x000054109b927816 */ /* 0x000fe4000000009c */
[----:B-----5:R-:W-:Y:S02]  /*1e250*/  IADD3.X R249, R197, -0x1, RZ, P2, !PT ;  /* 0xffffffffc5f97810 */ /* 0x020fe400017fe4ff */
[----:B------:R-:W-:Y:S02]  /*1e260*/  IADD3 R136, P2, R198, UR42, RZ ;  /* 0x0000002ac6887c10 */ /* 0x000fe4000ff5e0ff */
[----:B------:R-:W-:Y:S02]  /*1e270*/  @!P1 PRMT R155, R159, 0x5410, RZ ;  /* 0x000054109f9b9816 */ /* 0x000fe400000000ff */
[----:B------:R-:W2:Y:S01]  /*1e280*/  MUFU.EX2 R159, R226 ;  /* 0x000000e2009f7308 */ /* 0x000ea20000000800 */
[----:B------:R-:W-:Y:S02]  /*1e290*/  ISETP.GE.U32.AND P5, PT, R239, R143, PT ;  /* 0x0000008fef00720c */ /* 0x000fe40003fa6070 */
[----:B------:R-:W-:Y:S02]  /*1e2a0*/  @!P4 PRMT R153, R164, 0x5410, RZ ;  /* 0x00005410a499c816 */ /* 0x000fe400000000ff */
[----:B------:R-:W-:Y:S02]  /*1e2b0*/  @!P6 PRMT R154, R160, 0x5410, RZ ;  /* 0x00005410a09ae816 */ /* 0x000fe400000000ff */
[----:B------:R-:W-:Y:S02]  /*1e2c0*/  LOP3.LUT R138, R138, 0xffff, RZ, 0xc0, !PT ;  /* 0x0000ffff8a8a7812 */ /* 0x000fe400078ec0ff */
[----:B-1----:R-:W-:Y:S01]  /*1e2d0*/  PRMT R241, R235, 0x7054, R235 ;  /* 0x00007054ebf17816 */ /* 0x002fe200000000eb */
[----:B------:R-:W1:Y:S01]  /*1e2e0*/  MUFU.EX2 R160, R224 ;  /* 0x000000e000a07308 */ /* 0x000e620000000800 */
[----:B------:R-:W-:Y:S02]  /*1e2f0*/  ISETP.GE.U32.AND P4, PT, R239, R138, PT ;  /* 0x0000008aef00720c */ /* 0x000fe40003f86070 */
[----:B------:R-:W-:Y:S01]  /*1e300*/  LOP3.LUT R138, R183, 0xff, RZ, 0xc0, !PT ;  /* 0x000000ffb78a7812 */ /* 0x000fe200078ec0ff */
[--C-:B------:R-:W-:Y:S01]  /*1e310*/  HSET2.LE.AND R139, R178, R241.reuse, PT ;  /* 0x000000f1b28b7233 */ /* 0x100fe20003803000 */
[----:B------:R-:W-:Y:S01]  /*1e320*/  LOP3.LUT P1, RZ, R213, 0x40, RZ, 0xc0, !PT ;  /* 0x00000040d5ff7812 */ /* 0x000fe2000782c0ff */
[--C-:B------:R-:W-:Y:S01]  /*1e330*/  HSET2.LE.AND R144, R167, R241.reuse, PT ;  /* 0x000000f1a7907233 */ /* 0x100fe20003803000 */
[----:B------:R-:W-:Y:S01]  /*1e340*/  ISETP.GE.U32.AND P6, PT, R239, R138, PT ;  /* 0x0000008aef00720c */ /* 0x000fe20003fc6070 */
[--C-:B------:R-:W-:Y:S01]  /*1e350*/  HSET2.LE.AND R138, R221, R241.reuse, PT ;  /* 0x000000f1dd8a7233 */ /* 0x100fe20003803000 */
[----:B------:R-:W-:Y:S01]  /*1e360*/  LOP3.LUT R139, R139, R146, RZ, 0xc0, !PT ;  /* 0x000000928b8b7212 */ /* 0x000fe200078ec0ff */
[----:B------:R-:W5:Y:S01]  /*1e370*/  MUFU.EX2 R164, R223 ;  /* 0x000000df00a47308 */ /* 0x000f620000000800 */
[--C-:B------:R-:W-:Y:S01]  /*1e380*/  HSET2.LE.AND R146, R165, R241.reuse, PT ;  /* 0x000000f1a5927233 */ /* 0x100fe20003803000 */
[----:B------:R-:W-:Y:S01]  /*1e390*/  LOP3.LUT R144, R144, R147, RZ, 0xc0, !PT ;  /* 0x0000009390907212 */ /* 0x000fe200078ec0ff */
[--C-:B------:R-:W-:Y:S01]  /*1e3a0*/  HSET2.LE.AND R147, R180, R241.reuse, PT ;  /* 0x000000f1b4937233 */ /* 0x100fe20003803000 */
[----:B--2---:R-:W-:Y:S01]  /*1e3b0*/  FADD.FTZ R169, R159, R149 ;  /* 0x000000959fa97221 */ /* 0x004fe20000010000 */
[----:B------:R-:W-:Y:S01]  /*1e3c0*/  LOP3.LUT R138, R138, R145, RZ, 0xc0, !PT ;  /* 0x000000918a8a7212 */ /* 0x000fe200078ec0ff */
[--C-:B------:R-:W-:Y:S01]  /*1e3d0*/  HSET2.LE.AND R145, R166, R241.reuse, PT ;  /* 0x000000f1a6917233 */ /* 0x100fe20003803000 */
[----:B------:R-:W-:Y:S03]  /*1e3e0*/  SHF.R.U32.HI R167, RZ, 0x10, R183 ;  /* 0x00000010ffa77819 */ /* 0x000fe600000116b7 */
[----:B------:R-:W-:Y:S01]  /*1e3f0*/  MUFU.EX2 R165, R227 ;  /* 0x000000e300a57308 */ /* 0x000fe20000000800 */
[----:B------:R-:W-:Y:S02]  /*1e400*/  LOP3.LUT R145, R145, R148, RZ, 0xc0, !PT ;  /* 0x0000009491917212 */ /* 0x000fe400078ec0ff */
[----:B------:R-:W-:Y:S01]  /*1e410*/  LOP3.LUT R167, R167, 0xff, RZ, 0xc0, !PT ;  /* 0x000000ffa7a77812 */ /* 0x000fe200078ec0ff */
[----:B-1----:R-:W-:Y:S06]  /*1e420*/  FADD.FTZ R170, R160, R150 ;  /* 0x00000096a0aa7221 */ /* 0x002fec0000010000 */
[----:B------:R-:W-:Y:S01]  /*1e430*/  MUFU.EX2 R166, R228 ;  /* 0x000000e400a67308 */ /* 0x000fe20000000800 */
[C---:B-----5:R-:W-:Y:S01]  /*1e440*/  F2FP.PACK_AB R160, R164.reuse, R160 ;  /* 0x000000a0a4a0723e */ /* 0x060fe200000000ff */
[----:B------:R-:W-:Y:S03]  /*1e450*/  FADD.FTZ R170, R164, R170 ;  /* 0x000000aaa4aa7221 */ /* 0x000fe60000010000 */
[----:B------:R-:W-:Y:S05]  /*1e460*/  PRMT R162, R160, 0x7632, R162 ;  /* 0x00007632a0a27816 */ /* 0x000fea00000000a2 */
[----:B------:R-:W-:Y:S10]  /*1e470*/  MUFU.EX2 R228, R234 ;  /* 0x000000ea00e47308 */ /* 0x000ff40000000800 */
[----:B------:R-:W-:Y:S10]  /*1e480*/  MUFU.EX2 R227, R237 ;  /* 0x000000ed00e37308 */ /* 0x000ff40000000800 */
[----:B------:R-:W-:Y:S10]  /*1e490*/  MUFU.EX2 R226, R238 ;  /* 0x000000ee00e27308 */ /* 0x000ff40000000800 */
[----:B------:R-:W-:Y:S10]  /*1e4a0*/  MUFU.EX2 R221, R248 ;  /* 0x000000f800dd7308 */ /* 0x000ff40000000800 */
[----:B------:R-:W1:Y:S10]  /*1e4b0*/  MUFU.EX2 R224, R247 ;  /* 0x000000f700e07308 */ /* 0x000e740000000800 */
[----:B------:R-:W-:Y:S01]  /*1e4c0*/  MUFU.EX2 R223, R243 ;  /* 0x000000f300df7308 */ /* 0x000fe20000000800 */
[----:B-1----:R-:W-:Y:S04]  /*1e4d0*/  F2FP.PACK_AB R187, R224, R221 ;  /* 0x000000dde0bb723e */ /* 0x002fe800000000ff */
[----:B------:R-:W-:Y:S01]  /*1e4e0*/  PRMT R186, R187, 0x7632, R186 ;  /* 0x00007632bbba7816 */ /* 0x000fe200000000ba */
[----:B----4-:R-:W-:Y:S05]  /*1e4f0*/  @!P0 HADD2 R137, -R156.H0_H0, -RZ.H0_H0 ;  /* 0xa00000ff9c898230 */ /* 0x010fea0000000900 */
[----:B------:R1:W-:Y:S01]  /*1e500*/  @!P0 STL.S16 [R1+0x7c], R137 ;  /* 0x00007c8901008387 */ /* 0x0003e20000100600 */
[----:B------:R-:W-:Y:S03]  /*1e510*/  PRMT R158, R137, 0x7610, R158 ;  /* 0x00007610899e7816 */ /* 0x000fe6000000009e */
[----:B------:R3:W2:Y:S01]  /*1e520*/  LDL.S16 R193, [R1+0x38] ;  /* 0x0000380001c17983 */ /* 0x0006a20000100600 */
[----:B------:R-:W-:Y:S02]  /*1e530*/  @!P0 PRMT R156, R158, 0x5410, RZ ;  /* 0x000054109e9c8816 */ /* 0x000fe400000000ff */
[----:B------:R-:W4:Y:S01]  /*1e540*/  MUFU.EX2 R158, R225 ;  /* 0x000000e1009e7308 */ /* 0x000f220000000800 */
[----:B------:R3:W5:Y:S01]  /*1e550*/  LDL.S16 R179, [R1+0x34] ;  /* 0x0000340001b37983 */ /* 0x0007620000100600 */
[----:B------:R-:W-:Y:S03]  /*1e560*/  LOP3.LUT P0, RZ, R213, 0x20, RZ, 0xc0, !PT ;  /* 0x00000020d5ff7812 */ /* 0x000fe6000780c0ff */
[----:B------:R3:W3:Y:S05]  /*1e570*/  LDL.S16 R181, [R1+0x24] ;  /* 0x0000240001b57983 */ /* 0x0006ea0000100600 */
[----:B------:R-:W4:Y:S01]  /*1e580*/  MUFU.EX2 R225, R240 ;  /* 0x000000f000e17308 */ /* 0x000f220000000800 */
[----:B-1----:R-:W-:Y:S02]  /*1e590*/  IADD3.X R137, R199, UR35, RZ, P2, !PT ;  /* 0x00000023c7897c10 */ /* 0x002fe400097fe4ff */
[----:B------:R-:W-:Y:S02]  /*1e5a0*/  ISETP.GE.U32.AND P2, PT, R239, R192, PT ;  /* 0x000000c0ef00720c */ /* 0x000fe40003f46070 */
[C---:B----4-:R-:W-:Y:S01]  /*1e5b0*/  F2FP.PACK_AB R159, R158.reuse, R159 ;  /* 0x0000009f9e9f723e */ /* 0x050fe200000000ff */
[----:B------:R-:W-:Y:S03]  /*1e5c0*/  FADD.FTZ R169, R158, R169 ;  /* 0x000000a99ea97221 */ /* 0x000fe60000010000 */
[----:B------:R-:W-:Y:S07]  /*1e5d0*/  PRMT R161, R159, 0x7632, R161 ;  /* 0x000076329fa17816 */ /* 0x000fee00000000a1 */
[----:B------:R-:W-:Y:S02]  /*1e5e0*/  @!P2 PRMT R172, R191, 0x5410, RZ ;  /* 0x00005410bfaca816 */ /* 0x000fe400000000ff */
[----:B------:R-:W-:Y:S01]  /*1e5f0*/  ISETP.GE.U32.AND P2, PT, R239, R142, PT ;  /* 0x0000008eef00720c */ /* 0x000fe20003f46070 */
[----:B------:R1:W4:Y:S01]  /*1e600*/  LDL.S16 R191, [R1+0x28] ;  /* 0x0000280001bf7983 */ /* 0x0003220000100600 */
[----:B------:R-:W-:Y:S03]  /*1e610*/  F2FP.PACK_AB R189, R225, R226 ;  /* 0x000000e2e1bd723e */ /* 0x000fe600000000ff */
[----:B------:R-:W-:Y:S01]  /*1e620*/  STG.E.U16 [R198.64+0x2], R172 ;  /* 0x000002acc6007986 */ /* 0x000fe2000c10151c */
[----:B------:R-:W-:Y:S03]  /*1e630*/  PRMT R188, R189, 0x7632, R188 ;  /* 0x00007632bdbc7816 */ /* 0x000fe600000000bc */
[----:B------:R-:W1:Y:S08]  /*1e640*/  LDSM.16.MT88.4 R140, [R201+0xa000] ;  /* 0x00a00000c98c783b */ /* 0x000e700000004200 */
[----:B------:R1:W-:Y:S04]  /*1e650*/  STG.E.U16 [R136.64], R0 ;  /* 0x0000000088007986 */ /* 0x0003e8000c10151c */
[----:B------:R-:W-:Y:S04]  /*1e660*/  STG.E.U16 [R218.64], R2 ;  /* 0x00000002da007986 */ /* 0x000fe8000c10151c */
[----:B------:R-:W-:Y:S04]  /*1e670*/  STG.E.U16 [R216.64+0x2], R152 ;  /* 0x00000298d8007986 */ /* 0x000fe8000c10151c */
[----:B------:R1:W-:Y:S04]  /*1e680*/  STG.E.U16 [R216.64], R3 ;  /* 0x00000003d8007986 */ /* 0x0003e8000c10151c */
[----:B------:R-:W-:Y:S04]  /*1e690*/  STG.E.U16 [R196.64+0x12], R154 ;  /* 0x0000129ac4007986 */ /* 0x000fe8000c10151c */
[----:B------:R-:W-:Y:S04]  /*1e6a0*/  STG.E.U16 [R196.64+0x10], R153 ;  /* 0x00001099c4007986 */ /* 0x000fe8000c10151c */
[----:B------:R-:W-:Y:S01]  /*1e6b0*/  STG.E.U16 [R198.64+0x10], R155 ;  /* 0x0000109bc6007986 */ /* 0x000fe2000c10151c */
[--C-:B-1----:R-:W-:Y:S01]  /*1e6c0*/  HSET2.LE.AND R136, R151, R241.reuse, PT ;  /* 0x000000f197887233 */ /* 0x102fe20003803000 */
[----:B------:R-:W-:Y:S01]  /*1e6d0*/  PRMT R0, R159, 0x5410, R161 ;  /* 0x000054109f007816 */ /* 0x000fe200000000a1 */
[--C-:B------:R-:W-:Y:S01]  /*1e6e0*/  HSET2.LE.AND R137, R182, R241.reuse, PT ;  /* 0x000000f1b6897233 */ /* 0x100fe20003803000 */
[----:B------:R-:W1:Y:S02]  /*1e6f0*/  LDSM.16.MT88.4 R148, [R203+0xa000] ;  /* 0x00a00000cb94783b */ /* 0x000e640000004200 */
[----:B------:R-:W-:Y:S02]  /*1e700*/  LOP3.LUT R136, R136, R174, RZ, 0xc0, !PT ;  /* 0x000000ae88887212 */ /* 0x000fe400078ec0ff */
[----:B------:R-:W-:Y:S02]  /*1e710*/  LOP3.LUT R137, R137, R175, RZ, 0xc0, !PT ;  /* 0x000000af89897212 */ /* 0x000fe400078ec0ff */
[----:B------:R-:W-:Y:S02]  /*1e720*/  LOP3.LUT R146, R146, R0, RZ, 0xc0, !PT ;  /* 0x0000000092927212 */ /* 0x000fe400078ec0ff */
[----:B------:R-:W-:Y:S01]  /*1e730*/  PRMT R0, R160, 0x5410, R162 ;  /* 0x00005410a0007816 */ /* 0x000fe200000000a2 */
[----:B------:R-:W-:Y:S01]  /*1e740*/  STG.E.U16 [R198.64+0x12], R156 ;  /* 0x0000129cc6007986 */ /* 0x000fe2000c10151c */
[----:B------:R-:W-:Y:S01]  /*1e750*/  SHF.R.U32.HI R3, RZ, 0x18, R176 ;  /* 0x00000018ff037819 */ /* 0x000fe200000116b0 */
[-C--:B------:R-:W-:Y:S01]  /*1e760*/  HMMA.16816.F32 R4, R136, R140.reuse, R4 ;  /* 0x0000008c8804723c */ /* 0x080fe20000001804 */
[----:B------:R-:W-:Y:S02]  /*1e770*/  LOP3.LUT R147, R147, R0, RZ, 0xc0, !PT ;  /* 0x0000000093937212 */ /* 0x000fe400078ec0ff */
[----:B------:R-:W-:Y:S04]  /*1e780*/  LOP3.LUT R0, R183, 0xffff, RZ, 0xc0, !PT ;  /* 0x0000ffffb7007812 */ /* 0x000fe800078ec0ff */
[----:B------:R-:W-:Y:S01]  /*1e790*/  SHF.R.U32.HI R0, RZ, 0x8, R0 ;  /* 0x00000008ff007819 */ /* 0x000fe20000011600 */
[C---:B------:R-:W-:Y:S04]  /*1e7a0*/  HMMA.16816.F32 R8, R144.reuse, R140, R8 ;  /* 0x0000008c9008723c */ /* 0x040fe80000001808 */
[----:B------:R-:W-:Y:S04]  /*1e7b0*/  LOP3.LUT R0, R0, 0xffff, RZ, 0xc0, !PT ;  /* 0x0000ffff00007812 */ /* 0x000fe800078ec0ff */
[-C--:B------:R-:W-:Y:S08]  /*1e7c0*/  HMMA.16816.F32 R12, R144, R142.reuse, R12 ;  /* 0x0000008e900c723c */ /* 0x080ff0000000180c */
[C---:B------:R-:W-:Y:S08]  /*1e7d0*/  HMMA.16816.F32 R16, R136.reuse, R142, R16 ;  /* 0x0000008e8810723c */ /* 0x040ff00000001810 */
[-C--:B-1----:R-:W-:Y:S08]  /*1e7e0*/  HMMA.16816.F32 R20, R136, R148.reuse, R20 ;  /* 0x000000948814723c */ /* 0x082ff00000001814 */
[C---:B------:R-:W-:Y:S07]  /*1e7f0*/  HMMA.16816.F32 R24, R144.reuse, R148, R24 ;  /* 0x000000949018723c */ /* 0x040fee0000001818 */
[----:B------:R-:W-:Y:S01]  /*1e800*/  LOP3.LUT R148, R163, 0xff, RZ, 0xc0, !PT ;  /* 0x000000ffa3947812 */ /* 0x000fe200078ec0ff */
[-C--:B------:R-:W-:Y:S08]  /*1e810*/  HMMA.16816.F32 R28, R144, R150.reuse, R28 ;  /* 0x00000096901c723c */ /* 0x080ff0000000181c */
[C---:B------:R-:W-:Y:S01]  /*1e820*/  HMMA.16816.F32 R32, R136.reuse, R150, R32 ;  /* 0x000000968820723c */ /* 0x040fe20000001820 */
[----:B--2---:R-:W-:Y:S03]  /*1e830*/  @!P2 HADD2 R193, -R159.H0_H0, -RZ.H0_H0 ;  /* 0xa00000ff9fc1a230 */ /* 0x004fe60000000900 */
[----:B-----5:R-:W-:Y:S02]  /*1e840*/  @!P4 HADD2 R179, -R161.H0_H0, -RZ.H0_H0 ;  /* 0xa00000ffa1b3c230 */ /* 0x020fe40000000900 */
[----:B------:R-:W-:Y:S01]  /*1e850*/  @!P2 STL.S16 [R1+0x38], R193 ;  /* 0x000038c10100a387 */ /* 0x000fe20000100600 */
[----:B------:R-:W-:Y:S01]  /*1e860*/  PRMT R141, R193, 0x7610, R141 ;  /* 0x00007610c18d7816 */ /* 0x000fe2000000008d */
[----:B---3--:R-:W-:Y:S02]  /*1e870*/  @!P5 HADD2 R181, -R162.H0_H0, -RZ.H0_H0 ;  /* 0xa00000ffa2b5d230 */ /* 0x008fe40000000900 */
[----:B------:R1:W-:Y:S02]  /*1e880*/  @!P4 STL.S16 [R1+0x34], R179 ;  /* 0x000034b30100c387 */ /* 0x0003e40000100600 */
[----:B------:R-:W-:Y:S02]  /*1e890*/  PRMT R140, R179, 0x7610, R140 ;  /* 0x00007610b38c7816 */ /* 0x000fe4000000008c */
[----:B------:R-:W-:Y:S01]  /*1e8a0*/  @!P2 PRMT R159, R141, 0x5410, RZ ;  /* 0x000054108d9fa816 */ /* 0x000fe200000000ff */
[----:B------:R2:W3:Y:S01]  /*1e8b0*/  LDL.S16 R175, [R1+0x18] ;  /* 0x0000180001af7983 */ /* 0x0004e20000100600 */
[C---:B------:R-:W-:Y:S02]  /*1e8c0*/  ISETP.GE.U32.AND P2, PT, R239.reuse, R0, PT ;  /* 0x00000000ef00720c */ /* 0x040fe40003f46070 */
[----:B------:R-:W-:Y:S01]  /*1e8d0*/  SHF.R.U32.HI R0, RZ, 0x18, R183 ;  /* 0x00000018ff007819 */ /* 0x000fe200000116b7 */
[----:B------:R-:W-:Y:S01]  /*1e8e0*/  STG.E.U16 [R218.64+0xe], R159 ;  /* 0x00000e9fda007986 */ /* 0x000fe2000c10151c */
[----:B------:R-:W-:Y:S02]  /*1e8f0*/  @!P4 PRMT R161, R140, 0x5410, RZ ;  /* 0x000054108ca1c816 */ /* 0x000fe400000000ff */
[----:B------:R-:W-:Y:S01]  /*1e900*/  ISETP.GE.U32.AND P4, PT, R239, R0, PT ;  /* 0x00000000ef00720c */ /* 0x000fe20003f86070 */
[----:B------:R-:W5:Y:S01]  /*1e910*/  LDSM.16.MT88.4 R140, [R206+0xa000] ;  /* 0x00a00000ce8c783b */ /* 0x000f620000004200 */
[----:B------:R-:W2:Y:S01]  /*1e920*/  MUFU.EX2 R0, R229 ;  /* 0x000000e500007308 */ /* 0x000ea20000000800 */
[----:B------:R-:W-:Y:S04]  /*1e930*/  PRMT R178, R181, 0x7610, R178 ;  /* 0x00007610b5b27816 */ /* 0x000fe800000000b2 */
[----:B------:R-:W-:Y:S02]  /*1e940*/  @!P5 PRMT R162, R178, 0x5410, RZ ;  /* 0x00005410b2a2d816 */ /* 0x000fe400000000ff */
[----:B------:R-:W-:Y:S03]  /*1e950*/  STG.E.U16 [R218.64+0x10], R161 ;  /* 0x000010a1da007986 */ /* 0x000fe6000c10151c */
[----:B------:R-:W5:Y:S01]  /*1e960*/  MUFU.EX2 R229, R230 ;  /* 0x000000e600e57308 */ /* 0x000f620000000800 */
[----:B------:R-:W-:Y:S04]  /*1e970*/  STG.E.U16 [R216.64+0x12], R162 ;  /* 0x000012a2d8007986 */ /* 0x000fe8000c10151c */
[----:B-1----:R1:W3:Y:S01]  /*1e980*/  LDL.S16 R179, [R1+0x4c] ;  /* 0x00004c0001b37983 */ /* 0x0022e20000100600 */
[----:B----4-:R-:W-:Y:S04]  /*1e990*/  @!P3 HADD2 R191, -R160.H0_H0, -RZ.H0_H0 ;  /* 0xa00000ffa0bfb230 */ /* 0x010fe80000000900 */
[----:B------:R-:W4:Y:S01]  /*1e9a0*/  MUFU.EX2 R193, R231 ;  /* 0x000000e700c17308 */ /* 0x000f220000000800 */
[----:B------:R-:W-:Y:S01]  /*1e9b0*/  PRMT R172, R191, 0x7610, R172 ;  /* 0x00007610bfac7816 */ /* 0x000fe200000000ac */
[----:B------:R1:W-:Y:S01]  /*1e9c0*/  @!P3 STL.S16 [R1+0x28], R191 ;  /* 0x000028bf0100b387 */ /* 0x0003e20000100600 */
[----:B--2---:R-:W-:Y:S02]  /*1e9d0*/  FADD.FTZ R235, R0, R168 ;  /* 0x000000a800eb7221 */ /* 0x004fe40000010000 */
[----:B------:R-:W-:Y:S02]  /*1e9e0*/  @!P3 PRMT R160, R172, 0x5410, RZ ;  /* 0x00005410aca0b816 */ /* 0x000fe400000000ff */
[----:B------:R-:W-:Y:S01]  /*1e9f0*/  ISETP.GE.U32.AND P3, PT, R239, R167, PT ;  /* 0x000000a7ef00720c */ /* 0x000fe20003f66070 */
[----:B------:R-:W-:Y:S01]  /*1ea00*/  FADD.FTZ R167, R157, R171 ;  /* 0x000000ab9da77221 */ /* 0x000fe20000010000 */
[C---:B------:R-:W-:Y:S01]  /*1ea10*/  F2FP.PACK_AB R157, R166.reuse, R165 ;  /* 0x000000a5a69d723e */ /* 0x040fe200000000ff */
[----:B------:R2:W2:Y:S02]  /*1ea20*/  LDL.S16 R172, [R1+0x48] ;  /* 0x0000480001ac7983 */ /* 0x0004a40000100600 */
[----:B------:R-:W-:Y:S01]  /*1ea30*/  FADD.FTZ R167, R165, R167 ;  /* 0x000000a7a5a77221 */ /* 0x000fe20000010000 */
[----:B------:R-:W-:Y:S01]  /*1ea40*/  PRMT R158, R157, 0x7632, R158 ;  /* 0x000076329d9e7816 */ /* 0x000fe2000000009e */
[----:B------:R-:W-:Y:S01]  /*1ea50*/  @!P5 STL.S16 [R1+0x24], R181 ;  /* 0x000024b50100d387 */ /* 0x000fe20000100600 */
[----:B------:R-:W-:Y:S01]  /*1ea60*/  ISETP.GE.U32.AND P5, PT, R239, R148, PT ;  /* 0x00000094ef00720c */ /* 0x000fe20003fa6070 */
[----:B------:R-:W-:Y:S01]  /*1ea70*/  FADD.FTZ R233, R166, R167 ;  /* 0x000000a7a6e97221 */ /* 0x000fe20000010000 */
[C---:B------:R-:W-:Y:S01]  /*1ea80*/  LOP3.LUT R148, R176.reuse, 0xff, RZ, 0xc0, !PT ;  /* 0x000000ffb0947812 */ /* 0x040fe200078ec0ff */
[-C--:B-----5:R-:W-:Y:S01]  /*1ea90*/  HMMA.16816.F32 R36, R136, R140.reuse, R36 ;  /* 0x0000008c8824723c */ /* 0x0a0fe20000001824 */
[----:B------:R-:W-:Y:S01]  /*1eaa0*/  PRMT R164, R157, 0x5410, R158 ;  /* 0x000054109da47816 */ /* 0x000fe2000000009e */
[----:B------:R-:W-:Y:S01]  /*1eab0*/  LDSM.16.MT88.4 R180, [R203+0xa800] ;  /* 0x00a80000cbb4783b */ /* 0x000fe20000004200 */
[----:B------:R-:W-:Y:S02]  /*1eac0*/  F2FP.PACK_AB R0, R229, R0 ;  /* 0x00000000e500723e */ /* 0x000fe400000000ff */
[----:B------:R-:W-:Y:S01]  /*1ead0*/  LOP3.LUT R165, R176, 0xffff, RZ, 0xc0, !PT ;  /* 0x0000ffffb0a57812 */ /* 0x000fe200078ec0ff */
[----:B----4-:R-:W-:Y:S01]  /*1eae0*/  FADD.FTZ R231, R193, R169 ;  /* 0x000000a9c1e77221 */ /* 0x010fe20000010000 */
[----:B------:R-:W-:Y:S01]  /*1eaf0*/  PRMT R194, R0, 0x7632, R194 ;  /* 0x0000763200c27816 */ /* 0x000fe200000000c2 */
[C---:B------:R-:W-:Y:S01]  /*1eb00*/  HMMA.16816.F32 R40, R144.reuse, R140, R40 ;  /* 0x0000008c9028723c */ /* 0x040fe20000001828 */
[----:B-1----:R-:W1:Y:S01]  /*1eb10*/  MUFU.EX2 R191, R236 ;  /* 0x000000ec00bf7308 */ /* 0x002e620000000800 */
[----:B------:R-:W-:Y:S02]  /*1eb20*/  STG.E.U16 [R216.64+0x10], R160 ;  /* 0x000010a0d8007986 */ /* 0x000fe4000c10151c */
[----:B------:R-:W-:Y:S02]  /*1eb30*/  F2FP.PACK_AB R193, R228, R193 ;  /* 0x000000c1e4c1723e */ /* 0x000fe400000000ff */
[C---:B------:R-:W-:Y:S02]  /*1eb40*/  LOP3.LUT R167, R176.reuse, 0xffff, RZ, 0xc0, !PT ;  /* 0x0000ffffb0a77812 */ /* 0x040fe400078ec0ff */
[-C--:B------:R-:W-:Y:S01]  /*1eb50*/  HMMA.16816.F32 R44, R144, R142.reuse, R44 ;  /* 0x0000008e902c723c */ /* 0x080fe2000000182c */
[----:B------:R-:W-:Y:S03]  /*1eb60*/  PRMT R192, R193, 0x7632, R192 ;  /* 0x00007632c1c07816 */ /* 0x000fe600000000c0 */
[----:B------:R-:W-:Y:S02]  /*1eb70*/  SHF.R.U32.HI R165, RZ, 0x8, R165 ;  /* 0x00000008ffa57819 */ /* 0x000fe400000116a5 */
[----:B------:R-:W-:Y:S02]  /*1eb80*/  LOP3.LUT R166, R176, 0xff, RZ, 0xc0, !PT ;  /* 0x000000ffb0a67812 */ /* 0x000fe400078ec0ff */
[C---:B------:R-:W-:Y:S01]  /*1eb90*/  HMMA.16816.F32 R48, R136.reuse, R142, R48 ;  /* 0x0000008e8830723c */ /* 0x040fe20000001830 */
[----:B------:R-:W-:Y:S03]  /*1eba0*/  LOP3.LUT R140, R165, 0xffff, RZ, 0xc0, !PT ;  /* 0x0000ffffa58c7812 */ /* 0x000fe600078ec0ff */
[----:B------:R-:W-:Y:S02]  /*1ebb0*/  PRMT R165, R0, 0x5410, R194 ;  /* 0x0000541000a57816 */ /* 0x000fe400000000c2 */
[----:B------:R-:W-:Y:S01]  /*1ebc0*/  SHF.R.U32.HI R169, RZ, 0x18, R176 ;  /* 0x00000018ffa97819 */ /* 0x000fe200000116b0 */
[----:B-1----:R-:W-:Y:S01]  /*1ebd0*/  FADD.FTZ R230, R191, R170 ;  /* 0x000000aabfe67221 */ /* 0x002fe20000010000 */
[----:B------:R-:W-:Y:S04]  /*1ebe0*/  F2FP.PACK_AB R191, R227, R191 ;  /* 0x000000bfe3bf723e */ /* 0x000fe800000000ff */
[C---:B------:R-:W-:Y:S04]  /*1ebf0*/  PRMT R190, R191.reuse, 0x7632, R190 ;  /* 0x00007632bfbe7816 */ /* 0x040fe800000000be */
[----:B------:R-:W-:Y:S01]  /*1ec00*/  PRMT R153, R191, 0x5410, R190 ;  /* 0x00005410bf997816 */ /* 0x000fe200000000be */
[----:B---3--:R-:W-:Y:S05]  /*1ec10*/  @!P2 HADD2 R175, -R158.H0_H0, -RZ.H0_H0 ;  /* 0xa00000ff9eafa230 */ /* 0x008fea0000000900 */
[----:B------:R-:W-:Y:S04]  /*1ec20*/  PRMT R174, R175, 0x7610, R174 ;  /* 0x00007610afae7816 */ /* 0x000fe800000000ae */
[----:B------:R-:W-:Y:S05]  /*1ec30*/  @!P2 PRMT R158, R174, 0x5410, RZ ;  /* 0x00005410ae9ea816 */ /* 0x000fea00000000ff */
[----:B------:R-:W-:Y:S01]  /*1ec40*/  STG.E.U16 [R196.64+0x22], R158 ;  /* 0x0000229ec4007986 */ /* 0x000fe2000c10151c */
[----:B------:R-:W-:Y:S05]  /*1ec50*/  @!P6 HADD2 R179, -R157.H0_H0, -RZ.H0_H0 ;  /* 0xa00000ff9db3e230 */ /* 0x000fea0000000900 */
[----:B------:R-:W-:Y:S01]  /*1ec60*/  @!P6 STL.S16 [R1+0x4c], R179 ;  /* 0x00004cb30100e387 */ /* 0x000fe20000100600 */
[----:B------:R-:W-:Y:S03]  /*1ec70*/  PRMT R149, R179, 0x7610, R149 ;  /* 0x00007610b3957816 */ /* 0x000fe60000000095 */
[----:B------:R1:W3:Y:S01]  /*1ec80*/  LDL.S16 R171, [R1+0x44] ;  /* 0x0000440001ab7983 */ /* 0x0002e20000100600 */
[----:B------:R-:W-:Y:S02]  /*1ec90*/  @!P6 PRMT R157, R149, 0x5410, RZ ;  /* 0x00005410959de816 */ /* 0x000fe400000000ff */
[C---:B------:R-:W-:Y:S01]  /*1eca0*/  ISETP.GE.U32.AND P6, PT, R239.reuse, R148, PT ;  /* 0x00000094ef00720c */ /* 0x040fe20003fc6070 */
[----:B------:R-:W-:Y:S01]  /*1ecb0*/  @!P2 STL.S16 [R1+0x18], R175 ;  /* 0x000018af0100a387 */ /* 0x000fe20000100600 */
[----:B------:R-:W-:Y:S01]  /*1ecc0*/  ISETP.GE.U32.AND P2, PT, R239, R140, PT ;  /* 0x0000008cef00720c */ /* 0x000fe20003f46070 */
[----:B--2---:R-:W-:Y:S02]  /*1ecd0*/  @!P3 HADD2 R172, -R0.H0_H0, -RZ.H0_H0 ;  /* 0xa00000ff00acb230 */ /* 0x004fe40000000900 */
[----:B------:R1:W2:Y:S01]  /*1ece0*/  LDL.S16 R168, [R1+0x20] ;  /* 0x0000200001a87983 */ /* 0x0002a20000100600 */
[----:B------:R-:W-:Y:S03]  /*1ecf0*/  SHF.R.U32.HI R140, RZ, 0x10, R163 ;  /* 0x00000010ff8c7819 */ /* 0x000fe600000116a3 */
[----:B------:R-:W4:Y:S01]  /*1ed00*/  LDSM.16.MT88.4 R148, [R205+0xa000] ;  /* 0x00a00000cd94783b */ /* 0x000f220000004200 */
[----:B------:R-:W-:Y:S02]  /*1ed10*/  PRMT R141, R172, 0x7610, R141 ;  /* 0x00007610ac8d7816 */ /* 0x000fe4000000008d */
[----:B------:R-:W-:Y:S02]  /*1ed20*/  LOP3.LUT R140, R140, 0xff, RZ, 0xc0, !PT ;  /* 0x000000ff8c8c7812 */ /* 0x000fe400078ec0ff */
[----:B------:R-:W-:Y:S03]  /*1ed30*/  @!P3 PRMT R0, R141, 0x5410, RZ ;  /* 0x000054108d00b816 */ /* 0x000fe600000000ff */
[----:B------:R-:W-:Y:S01]  /*1ed40*/  @!P3 STL.S16 [R1+0x48], R172 ;  /* 0x000048ac0100b387 */ /* 0x000fe20000100600 */
[----:B------:R-:W-:Y:S03]  /*1ed50*/  ISETP.GE.U32.AND P3, PT, R239, R140, PT ;  /* 0x0000008cef00720c */ /* 0x000fe60003f66070 */
[----:B------:R1:W5:Y:S04]  /*1ed60*/  LDL.S16 R174, [R1+0x30] ;  /* 0x0000300001ae7983 */ /* 0x0003680000100600 */
[----:B------:R-:W1:Y:S08]  /*1ed70*/  LDSM.16.MT88.4 R140, [R201+0xb000] ;  /* 0x00b00000c98c783b */ /* 0x000e700000004200 */
[----:B------:R-:W-:Y:S04]  /*1ed80*/  STG.E.U16 [R196.64+0x20], R157 ;  /* 0x0000209dc4007986 */ /* 0x000fe8000c10151c */
[----:B------:R-:W-:Y:S01]  /*1ed90*/  STG.E.U16 [R198.64+0x20], R0 ;  /* 0x00002000c6007986 */ /* 0x000fe2000c10151c */
[-C--:B----4-:R-:W-:Y:S08]  /*1eda0*/  HMMA.16816.F32 R52, R136, R148.reuse, R52 ;  /* 0x000000948834723c */ /* 0x090ff00000001834 */
[C---:B------:R-:W-:Y:S07]  /*1edb0*/  HMMA.16816.F32 R56, R144.reuse, R148, R56 ;  /* 0x000000949038723c */ /* 0x040fee0000001838 */
[----:B------:R-:W-:Y:S01]  /*1edc0*/  LOP3.LUT R148, R163, 0xffff, RZ, 0xc0, !PT ;  /* 0x0000ffffa3947812 */ /* 0x000fe200078ec0ff */
[-C--:B------:R-:W-:Y:S04]  /*1edd0*/  HMMA.16816.F32 R60, R144, R150.reuse, R60 ;  /* 0x00000096903c723c */ /* 0x080fe8000000183c */
[----:B------:R-:W-:Y:S04]  /*1ede0*/  SHF.R.U32.HI R148, RZ, 0x8, R148 ;  /* 0x00000008ff947819 */ /* 0x000fe80000011694 */
[C---:B------:R-:W-:Y:S01]  /*1edf0*/  HMMA.16816.F32 R64, R136.reuse, R150, R64 ;  /* 0x000000968840723c */ /* 0x040fe20000001840 */
[----:B------:R-:W-:Y:S07]  /*1ee00*/  LOP3.LUT R2, R148, 0xffff, RZ, 0xc0, !PT ;  /* 0x0000ffff94027812 */ /* 0x000fee00078ec0ff */
[-C--:B-1----:R-:W-:Y:S08]  /*1ee10*/  HMMA.16816.F32 R68, R136, R140.reuse, R68 ;  /* 0x0000008c8844723c */ /* 0x082ff00000001844 */
[C---:B------:R-:W-:Y:S07]  /*1ee20*/  HMMA.16816.F32 R72, R144.reuse, R140, R72 ;  /* 0x0000008c9048723c */ /* 0x040fee0000001848 */
[----:B------:R-:W-:Y:S01]  /*1ee30*/  LOP3.LUT R140, R214, 0xff, RZ, 0xc0, !PT ;  /* 0x000000ffd68c7812 */ /* 0x000fe200078ec0ff */
[-C--:B------:R-:W-:Y:S08]  /*1ee40*/  HMMA.16816.F32 R76, R144, R142.reuse, R76 ;  /* 0x0000008e904c723c */ /* 0x080ff0000000184c */
[C---:B------:R-:W-:Y:S01]  /*1ee50*/  HMMA.16816.F32 R80, R136.reuse, R142, R80 ;  /* 0x0000008e8850723c */ /* 0x040fe20000001850 */
[----:B---3--:R-:W-:Y:S05]  /*1ee60*/  @!P4 HADD2 R171, -R194.H0_H0, -RZ.H0_H0 ;  /* 0xa00000ffc2abc230 */ /* 0x008fea0000000900 */
[----:B------:R1:W-:Y:S01]  /*1ee70*/  @!P4 STL.S16 [R1+0x44], R171 ;  /* 0x000044ab0100c387 */ /* 0x0003e20000100600 */
[----:B------:R-:W-:Y:S01]  /*1ee80*/  PRMT R149, R171, 0x7610, R149 ;  /* 0x00007610ab957816 */ /* 0x000fe20000000095 */
[----:B--2---:R-:W-:Y:S02]  /*1ee90*/  @!P5 HADD2 R168, -R193.H0_H0, -RZ.H0_H0 ;  /* 0xa00000ffc1a8d230 */ /* 0x004fe40000000900 */
[----:B------:R2:W3:Y:S02]  /*1eea0*/  LDL.S16 R172, [R1+0x1c] ;  /* 0x00001c0001ac7983 */ /* 0x0004e40000100600 */
[----:B------:R-:W-:Y:S02]  /*1eeb0*/  @!P4 PRMT R194, R149, 0x5410, RZ ;  /* 0x0000541095c2c816 */ /* 0x000fe400000000ff */
[----:B------:R-:W-:Y:S01]  /*1eec0*/  ISETP.GE.U32.AND P4, PT, R239, R2, PT ;  /* 0x00000002ef00720c */ /* 0x000fe20003f86070 */
[----:B------:R4:W-:Y:S01]  /*1eed0*/  @!P5 STL.S16 [R1+0x20], R168 ;  /* 0x000020a80100d387 */ /* 0x0009e20000100600 */
[----:B------:R-:W-:Y:S02]  /*1eee0*/  PRMT R148, R168, 0x7610, R148 ;  /* 0x00007610a8947816 */ /* 0x000fe40000000094 */
[----:B------:R-:W-:Y:S01]  /*1eef0*/  SHF.R.U32.HI R2, RZ, 0x18, R163 ;  /* 0x00000018ff027819 */ /* 0x000fe200000116a3 */
[----:B------:R-:W-:Y:S01]  /*1ef00*/  STG.E.U16 [R198.64+0x22], R194 ;  /* 0x000022c2c6007986 */ /* 0x000fe2000c10151c */
[----:B------:R-:W-:Y:S02]  /*1ef10*/  PRMT R163, R193, 0x5410, R192 ;  /* 0x00005410c1a37816 */ /* 0x000fe400000000c0 */
[----:B------:R-:W-:Y:S02]  /*1ef20*/  @!P5 PRMT R193, R148, 0x5410, RZ ;  /* 0x0000541094c1d816 */ /* 0x000fe400000000ff */
[----:B------:R-:W-:Y:S01]  /*1ef30*/  ISETP.GE.U32.AND P5, PT, R239, R2, PT ;  /* 0x00000002ef00720c */ /* 0x000fe20003fa6070 */
[----:B------:R-:W2:Y:S01]  /*1ef40*/  LDSM.16.MT88.4 R148, [R203+0xb000] ;  /* 0x00b00000cb94783b */ /* 0x000ea20000004200 */
[----:B------:R-:W-:Y:S01]  /*1ef50*/  LOP3.LUT R2, R215, UR16, R232, 0x96, !PT ;  /* 0x00000010d7027c12 */ /* 0x000fe2000f8e96e8 */
[----:B-----5:R-:W-:Y:S05]  /*1ef60*/  @!P4 HADD2 R174, -R192.H0_H0, -RZ.H0_H0 ;  /* 0xa00000ffc0aec230 */ /* 0x020fea0000000900 */
[----:B------:R-:W-:Y:S01]  /*1ef70*/  PRMT R173, R174, 0x7610, R173 ;  /* 0x00007610aead7816 */ /* 0x000fe200000000ad */
[----:B-1----:R1:W5:Y:S03]  /*1ef80*/  LDL.S16 R171, [R1+0x2c] ;  /* 0x00002c0001ab7983 */ /* 0x0023660000100600 */
[----:B------:R-:W-:Y:S01]  /*1ef90*/  @!P4 PRMT R192, R173, 0x5410, RZ ;  /* 0x00005410adc0c816 */ /* 0x000fe200000000ff */
[----:B------:R1:W-:Y:S01]  /*1efa0*/  @!P4 STL.S16 [R1+0x30], R174 ;  /* 0x000030ae0100c387 */ /* 0x0003e20000100600 */
[----:B------:R-:W-:Y:S02]  /*1efb0*/  ISETP.GE.U32.AND P4, PT, R239, R3, PT ;  /* 0x00000003ef00720c */ /* 0x000fe40003f86070 */
[--C-:B----4-:R-:W-:Y:S01]  /*1efc0*/  SHF.R.U32.HI R168, RZ, 0x10, R176.reuse ;  /* 0x00000010ffa87819 */ /* 0x110fe200000116b0 */
[----:B------:R4:W4:Y:S01]  /*1efd0*/  LDL.S16 R152, [R1+0x40] ;  /* 0x0000400001987983 */ /* 0x0009220000100600 */
[----:B------:R-:W-:Y:S02]  /*1efe0*/  SHF.R.U32.HI R3, RZ, 0x8, R167 ;  /* 0x00000008ff037819 */ /* 0x000fe400000116a7 */
[----:B------:R-:W-:Y:S01]  /*1eff0*/  SHF.R.U32.HI R176, RZ, 0x10, R176 ;  /* 0x00000010ffb07819 */ /* 0x000fe200000116b0 */
[----:B------:R-:W-:Y:S01]  /*1f000*/  STG.E.U16 [R218.64+0x1e], R193 ;  /* 0x00001ec1da007986 */ /* 0x000fe2000c10151c */
[----:B------:R-:W-:Y:S02]  /*1f010*/  PRMT R166, R166, 0x5410, R3 ;  /* 0x00005410a6a67816 */ /* 0x000fe40000000003 */
[----:B------:R-:W-:Y:S01]  /*1f020*/  LOP3.LUT R3, R168, 0xff, RZ, 0xc0, !PT ;  /* 0x000000ffa8037812 */ /* 0x000fe200078ec0ff */
[----:B------:R-:W-:Y:S03]  /*1f030*/  STG.E.U16 [R218.64+0x20], R192 ;  /* 0x000020c0da007986 */ /* 0x000fe6000c10151c */
[----:B------:R-:W-:Y:S02]  /*1f040*/  PRMT R169, R3, 0x5410, R169 ;  /* 0x0000541003a97816 */ /* 0x000fe400000000a9 */
[----:B------:R-:W-:Y:S03]  /*1f050*/  SHF.R.U32.HI R3, RZ, 0x10, R214 ;  /* 0x00000010ff037819 */ /* 0x000fe600000116d6 */
[--C-:B------:R-:W-:Y:S01]  /*1f060*/  HSET2.LE.AND R175, R169, R241.reuse, PT ;  /* 0x000000f1a9af7233 */ /* 0x100fe20003803000 */
[----:B------:R-:W-:Y:S01]  /*1f070*/  LOP3.LUT R3, R3, 0xff, RZ, 0xc0, !PT ;  /* 0x000000ff03037812 */ /* 0x000fe200078ec0ff */
[--C-:B-1----:R-:W-:Y:S01]  /*1f080*/  HSET2.LE.AND R174, R166, R241.reuse, PT ;  /* 0x000000f1a6ae7233 */ /* 0x102fe20003803000 */
[-C--:B--2---:R-:W-:Y:S08]  /*1f090*/  HMMA.16816.F32 R84, R136, R148.reuse, R84 ;  /* 0x000000948854723c */ /* 0x084ff00000001854 */
[C---:B------:R-:W-:Y:S07]  /*1f0a0*/  HMMA.16816.F32 R88, R144.reuse, R148, R88 ;  /* 0x000000949058723c */ /* 0x040fee0000001858 */
[C---:B------:R-:W-:Y:S01]  /*1f0b0*/  LOP3.LUT R148, R214.reuse, 0xffff, RZ, 0xc0, !PT ;  /* 0x0000ffffd6947812 */ /* 0x040fe200078ec0ff */
[-C--:B------:R-:W-:Y:S01]  /*1f0c0*/  HMMA.16816.F32 R92, R144, R150.reuse, R92 ;  /* 0x00000096905c723c */ /* 0x080fe2000000185c */
[----:B------:R-:W-:Y:S03]  /*1f0d0*/  LOP3.LUT R149, R214, 0xff, RZ, 0xc0, !PT ;  /* 0x000000ffd6957812 */ /* 0x000fe600078ec0ff */
[----:B------:R-:W-:Y:S04]  /*1f0e0*/  SHF.R.U32.HI R148, RZ, 0x8, R148 ;  /* 0x00000008ff947819 */ /* 0x000fe80000011694 */
[C---:B------:R-:W-:Y:S01]  /*1f0f0*/  HMMA.16816.F32 R96, R136.reuse, R150, R96 ;  /* 0x000000968860723c */ /* 0x040fe20000001860 */
[----:B------:R-:W-:Y:S03]  /*1f100*/  PRMT R178, R149, 0x5410, R148 ;  /* 0x0000541095b27816 */ /* 0x000fe60000000094 */
[----:B------:R-:W-:Y:S02]  /*1f110*/  SHF.R.U32.HI R148, RZ, 0x18, R214 ;  /* 0x00000018ff947819 */ /* 0x000fe400000116d6 */
[--C-:B------:R-:W-:Y:S01]  /*1f120*/  HSET2.LE.AND R178, R178, R241.reuse, PT ;  /* 0x000000f1b2b27233 */ /* 0x100fe20003803000 */
[----:B------:R-:W-:Y:S02]  /*1f130*/  SHF.R.U32.HI R150, RZ, 0x18, R185 ;  /* 0x00000018ff967819 */ /* 0x000fe400000116b9 */
[----:B------:R-:W-:Y:S03]  /*1f140*/  PRMT R179, R3, 0x5410, R148 ;  /* 0x0000541003b37816 */ /* 0x000fe60000000094 */
[----:B------:R-:W-:Y:S02]  /*1f150*/  LOP3.LUT R3, R176, 0xff, RZ, 0xc0, !PT ;  /* 0x000000ffb0037812 */ /* 0x000fe400078ec0ff */
[----:B------:R-:W-:Y:S01]  /*1f160*/  LOP3.LUT R148, R185, 0xff, RZ, 0xc0, !PT ;  /* 0x000000ffb9947812 */ /* 0x000fe200078ec0ff */
[--C-:B------:R-:W-:Y:S02]  /*1f170*/  HSET2.LE.AND R179, R179, R241.reuse, PT ;  /* 0x000000f1b3b37233 */ /* 0x100fe40003803000 */
[----:B---3--:R-:W-:Y:S05]  /*1f180*/  @!P3 HADD2 R172, -R191.H0_H0, -RZ.H0_H0 ;  /* 0xa00000ffbfacb230 */ /* 0x008fea0000000900 */
[----:B------:R1:W-:Y:S01]  /*1f190*/  @!P3 STL.S16 [R1+0x1c], R172 ;  /* 0x00001cac0100b387 */ /* 0x0003e20000100600 */
[----:B------:R-:W-:Y:S04]  /*1f1a0*/  PRMT R141, R172, 0x7610, R141 ;  /* 0x00007610ac8d7816 */ /* 0x000fe8000000008d */
[----:B------:R-:W-:Y:S02]  /*1f1b0*/  @!P3 PRMT R191, R141, 0x5410, RZ ;  /* 0x000054108dbfb816 */ /* 0x000fe400000000ff */
[----:B------:R-:W-:Y:S02]  /*1f1c0*/  ISETP.GE.U32.AND P3, PT, R239, R140, PT ;  /* 0x0000008cef00720c */ /* 0x000fe40003f66070 */
[----:B------:R-:W2:Y:S01]  /*1f1d0*/  LDSM.16.MT88.4 R140, [R206+0xb000] ;  /* 0x00b00000ce8c783b */ /* 0x000ea20000004200 */
[----:B-----5:R-:W-:Y:S07]  /*1f1e0*/  @!P5 HADD2 R171, -R190.H0_H0, -RZ.H0_H0 ;  /* 0xa00000ffbeabd230 */ /* 0x020fee0000000900 */
[----:B------:R-:W-:Y:S04]  /*1f1f0*/  STG.E.U16 [R216.64+0x20], R191 ;  /* 0x000020bfd8007986 */ /* 0x000fe8000c10151c */
[----:B------:R-:W-:Y:S01]  /*1f200*/  @!P5 STL.S16 [R1+0x2c], R171 ;  /* 0x00002cab0100d387 */ /* 0x000fe20000100600 */
[----:B------:R-:W-:Y:S01]  /*1f210*/  PRMT R149, R171, 0x7610, R149 ;  /* 0x00007610ab957816 */ /* 0x000fe20000000095 */
[----:B----4-:R-:W-:Y:S02]  /*1f220*/  @!P6 HADD2 R152, -R189.H0_H0, -RZ.H0_H0 ;  /* 0xa00000ffbd98e230 */ /* 0x010fe40000000900 */
[----:B------:R3:W4:Y:S01]  /*1f230*/  LDL.S16 R154, [R1+0x3c] ;  /* 0x00003c00019a7983 */ /* 0x0007220000100600 */
[----:B------:R-:W-:Y:S02]  /*1f240*/  @!P5 PRMT R190, R149, 0x5410, RZ ;  /* 0x0000541095bed816 */ /* 0x000fe400000000ff */
[----:B------:R-:W-:Y:S01]  /*1f250*/  ISETP.GE.U32.AND P5, PT, R239, R3, PT ;  /* 0x00000003ef00720c */ /* 0x000fe20003fa6070 */
[----:B------:R5:W-:Y:S01]  /*1f260*/  @!P6 STL.S16 [R1+0x40], R152 ;  /* 0x000040980100e387 */ /* 0x000be20000100600 */
[----:B------:R-:W-:Y:S02]  /*1f270*/  LOP3.LUT R3, R185, 0xffff, RZ, 0xc0, !PT ;  /* 0x0000ffffb9037812 */ /* 0x000fe400078ec0ff */
[----:B------:R-:W-:Y:S01]  /*1f280*/  SHF.R.U32.HI R149, RZ, 0x10, R214 ;  /* 0x00000010ff957819 */ /* 0x000fe200000116d6 */
[----:B------:R-:W-:Y:S01]  /*1f290*/  STG.E.U16 [R216.64+0x22], R190 ;  /* 0x000022bed8007986 */ /* 0x000fe2000c10151c */
[----:B------:R-:W-:Y:S02]  /*1f2a0*/  SHF.R.U32.HI R3, RZ, 0x8, R3 ;  /* 0x00000008ff037819 */ /* 0x000fe40000011603 */
[----:B------:R-:W-:Y:S02]  /*1f2b0*/  PRMT R155, R152, 0x7610, R155 ;  /* 0x00007610989b7816 */ /* 0x000fe4000000009b */
[----:B------:R-:W-:Y:S02]  /*1f2c0*/  LOP3.LUT R149, R149, 0xff, RZ, 0xc0, !PT ;  /* 0x000000ff95957812 */ /* 0x000fe400078ec0ff */
[----:B-1----:R-:W-:Y:S02]  /*1f2d0*/  PRMT R172, R148, 0x5410, R3 ;  /* 0x0000541094ac7816 */ /* 0x002fe40000000003 */
[----:B------:R-:W-:Y:S02]  /*1f2e0*/  SHF.R.U32.HI R148, RZ, 0x10, R185 ;  /* 0x00000010ff947819 */ /* 0x000fe400000116b9 */
[----:B------:R-:W-:Y:S01]  /*1f2f0*/  LOP3.LUT R3, R2, 0xffff, RZ, 0xc0, !PT ;  /* 0x0000ffff02037812 */ /* 0x000fe200078ec0ff */
[--C-:B------:R-:W-:Y:S01]  /*1f300*/  HSET2.LE.AND R172, R172, R241.reuse, PT ;  /* 0x000000f1acac7233 */ /* 0x100fe20003803000 */
[----:B------:R-:W-:Y:S01]  /*1f310*/  LOP3.LUT R148, R148, 0xff, RZ, 0xc0, !PT ;  /* 0x000000ff94947812 */ /* 0x000fe200078ec0ff */
[-C--:B--2---:R-:W-:Y:S01]  /*1f320*/  HMMA.16816.F32 R100, R136, R140.reuse, R100 ;  /* 0x0000008c8864723c */ /* 0x084fe20000001864 */
[----:B------:R-:W-:Y:S02]  /*1f330*/  SHF.R.U32.HI R3, RZ, 0x8, R3 ;  /* 0x00000008ff037819 */ /* 0x000fe40000011603 */
[----:B------:R-:W-:Y:S02]  /*1f340*/  PRMT R173, R148, 0x5410, R150 ;  /* 0x0000541094ad7816 */ /* 0x000fe40000000096 */
[----:B------:R-:W-:Y:S02]  /*1f350*/  F2FP.PACK_AB R185, R223, R222 ;  /* 0x000000dedfb9723e */ /* 0x000fe400000000ff */
[----:B-----5:R-:W-:Y:S01]  /*1f360*/  PRMT R152, R189, 0x5410, R188 ;  /* 0x00005410bd987816 */ /* 0x020fe200000000bc */
[C---:B------:R-:W-:Y:S01]  /*1f370*/  HMMA.16816.F32 R104, R144.reuse, R140, R104 ;  /* 0x0000008c9068723c */ /* 0x040fe20000001868 */
[----:B------:R-:W-:Y:S02]  /*1f380*/  @!P6 PRMT R189, R155, 0x5410, RZ ;  /* 0x000054109bbde816 */ /* 0x000fe400000000ff */
[----:B------:R-:W-:Y:S01]  /*1f390*/  ISETP.GE.U32.AND P6, PT, R239, R149, PT ;  /* 0x00000095ef00720c */ /* 0x000fe20003fc6070 */
[--C-:B------:R-:W-:Y:S01]  /*1f3a0*/  HSET2.LE.AND R173, R173, R241.reuse, PT ;  /* 0x000000f1adad7233 */ /* 0x100fe20003803000 */
[----:B------:R-:W-:Y:S01]  /*1f3b0*/  LOP3.LUT R149, R2, 0xff, RZ, 0xc0, !PT ;  /* 0x000000ff02957812 */ /* 0x000fe200078ec0ff */
[----:B------:R-:W-:Y:S01]  /*1f3c0*/  STG.E.U16 [R196.64+0x30], R189 ;  /* 0x000030bdc4007986 */ /* 0x000fe2000c10151c */
[--C-:B------:R-:W-:Y:S01]  /*1f3d0*/  SHF.R.U32.HI R140, RZ, 0x18, R2.reuse ;  /* 0x00000018ff8c7819 */ /* 0x100fe20000011602 */
[-C--:B------:R-:W-:Y:S01]  /*1f3e0*/  HMMA.16816.F32 R108, R144, R142.reuse, R108 ;  /* 0x0000008e906c723c */ /* 0x080fe2000000186c */
[----:B------:R-:W-:Y:S02]  /*1f3f0*/  PRMT R176, R149, 0x5410, R3 ;  /* 0x0000541095b07816 */ /* 0x000fe40000000003 */
[----:B------:R-:W1:Y:S01]  /*1f400*/  LDSM.16.MT88.4 R148, [R205+0xb000] ;  /* 0x00b00000cd94783b */ /* 0x000e620000004200 */
[----:B------:R-:W-:Y:S02]  /*1f410*/  LOP3.LUT R141, R214, 0xffff, RZ, 0xc0, !PT ;  /* 0x0000ffffd68d7812 */ /* 0x000fe400078ec0ff */
[----:B------:R-:W-:Y:S01]  /*1f420*/  SHF.R.U32.HI R3, RZ, 0x10, R2 ;  /* 0x00000010ff037819 */ /* 0x000fe20000011602 */
[--C-:B------:R-:W-:Y:S01]  /*1f430*/  HSET2.LE.AND R176, R176, R241.reuse, PT ;  /* 0x000000f1b0b07233 */ /* 0x100fe20003803000 */
[C---:B------:R-:W-:Y:S01]  /*1f440*/  HMMA.16816.F32 R112, R136.reuse, R142, R112 ;  /* 0x0000008e8870723c */ /* 0x040fe20000001870 */
[----:B------:R-:W-:Y:S03]  /*1f450*/  SHF.R.U32.HI R141, RZ, 0x8, R141 ;  /* 0x00000008ff8d7819 */ /* 0x000fe6000001168d */
[----:B------:R-:W-:Y:S02]  /*1f460*/  LOP3.LUT R3, R3, 0xff, RZ, 0xc0, !PT ;  /* 0x000000ff03037812 */ /* 0x000fe400078ec0ff */
[----:B------:R-:W-:Y:S02]  /*1f470*/  LOP3.LUT R2, R141, 0xffff, RZ, 0xc0, !PT ;  /* 0x0000ffff8d027812 */ /* 0x000fe400078ec0ff */
[----:B------:R-:W-:Y:S04]  /*1f480*/  PRMT R177, R3, 0x5410, R140 ;  /* 0x0000541003b17816 */ /* 0x000fe8000000008c */
[----:B------:R-:W-:Y:S01]  /*1f490*/  F2FP.PACK_AB R3, R195, R220 ;  /* 0x000000dcc303723e */ /* 0x000fe200000000ff */
[----:B------:R-:W-:Y:S01]  /*1f4a0*/  HSET2.LE.AND R177, R177, R241, PT ;  /* 0x000000f1b1b17233 */ /* 0x000fe20003803000 */
[----:B------:R-:W-:Y:S02]  /*1f4b0*/  LOP3.LUT R172, R172, R164, RZ, 0xc0, !PT ;  /* 0x000000a4acac7212 */ /* 0x000fe400078ec0ff */
[----:B------:R-:W-:Y:S02]  /*1f4c0*/  PRMT R184, R185, 0x7632, R184 ;  /* 0x00007632b9b87816 */ /* 0x000fe400000000b8 */
[----:B------:R-:W-:Y:S02]  /*1f4d0*/  LOP3.LUT R173, R173, R165, RZ, 0xc0, !PT ;  /* 0x000000a5adad7212 */ /* 0x000fe400078ec0ff */
[----:B------:R-:W-:Y:S02]  /*1f4e0*/  LOP3.LUT R174, R174, R152, RZ, 0xc0, !PT ;  /* 0x00000098aeae7212 */ /* 0x000fe400078ec0ff */
[----:B------:R-:W-:Y:S02]  /*1f4f0*/  LOP3.LUT R177, R177, R153, RZ, 0xc0, !PT ;  /* 0x00000099b1b17212 */ /* 0x000fe400078ec0ff */
[----:B------:R-:W-:Y:S02]  /*1f500*/  LOP3.LUT R176, R176, R163, RZ, 0xc0, !PT ;  /* 0x000000a3b0b07212 */ /* 0x000fe400078ec0ff */
[----:B------:R-:W-:Y:S01]  /*1f510*/  SHF.R.U32.HI R214, RZ, 0x18, R214 ;  /* 0x00000018ffd67819 */ /* 0x000fe200000116d6 */
[-C--:B-1----:R-:W-:Y:S08]  /*1f520*/  HMMA.16816.F32 R116, R136, R148.reuse, R116 ;  /* 0x000000948874723c */ /* 0x082ff00000001874 */
[C---:B------:R-:W-:Y:S08]  /*1f530*/  HMMA.16816.F32 R120, R144.reuse, R148, R120 ;  /* 0x000000949078723c */ /* 0x040ff00000001878 */
[-C--:B------:R-:W-:Y:S07]  /*1f540*/  HMMA.16816.F32 R124, R144, R150.reuse, R124 ;  /* 0x00000096907c723c */ /* 0x080fee000000187c */
[----:B------:R-:W-:Y:S01]  /*1f550*/  PRMT R144, R187, 0x5410, R186 ;  /* 0x00005410bb907816 */ /* 0x000fe200000000ba */
[----:B------:R-:W-:Y:S04]  /*1f560*/  HMMA.16816.F32 R128, R136, R150, R128 ;  /* 0x000000968880723c */ /* 0x000fe80000001880 */
[----:B------:R-:W-:Y:S03]  /*1f570*/  LOP3.LUT R175, R175, R144, RZ, 0xc0, !PT ;  /* 0x00000090afaf7212 */ /* 0x000fe600078ec0ff */
[----:B------:R-:W-:Y:S05]  /*1f580*/  PRMT R136, R185, 0x5410, R184 ;  /* 0x00005410b9887816 */ /* 0x000fea00000000b8 */
[----:B------:R-:W-:Y:S02]  /*1f590*/  LOP3.LUT R178, R178, R136, RZ, 0xc0, !PT ;  /* 0x00000088b2b27212 */ /* 0x000fe400078ec0ff */
[----:B------:R-:W-:Y:S01]  /*1f5a0*/  LDSM.16.MT88.4 R136, [R206+0xa800] ;  /* 0x00a80000ce88783b */ /* 0x000fe20000004200 */
[----:B----4-:R-:W-:Y:S07]  /*1f5b0*/  @!P2 HADD2 R154, -R188.H0_H0, -RZ.H0_H0 ;  /* 0xa00000ffbc9aa230 */ /* 0x010fee0000000900 */
[----:B------:R-:W-:Y:S01]  /*1f5c0*/  @!P2 STL.S16 [R1+0x3c], R154 ;  /* 0x00003c9a0100a387 */ /* 0x000fe20000100600 */
[----:B------:R-:W-:Y:S03]  /*1f5d0*/  PRMT R142, R154, 0x7610, R142 ;  /* 0x000076109a8e7816 */ /* 0x000fe6000000008e */
[----:B------:R3:W2:Y:S01]  /*1f5e0*/  LDL.S16 R240, [R1+0x14] ;  /* 0x0000140001f07983 */ /* 0x0006a20000100600 */
[----:B------:R-:W-:Y:S02]  /*1f5f0*/  @!P2 PRMT R188, R142, 0x5410, RZ ;  /* 0x000054108ebca816 */ /* 0x000fe400000000ff */
[----:B------:R-:W-:Y:S01]  /*1f600*/  ISETP.GE.U32.AND P2, PT, R239, R2, PT ;  /* 0x00000002ef00720c */ /* 0x000fe20003f46070 */
[----:B------:R3:W4:Y:S01]  /*1f610*/  LDL.S16 R238, [R1+0x10] ;  /* 0x0000100001ee7983 */ /* 0x0007220000100600 */
[C---:B------:R-:W-:Y:S03]  /*1f620*/  PRMT R2, R3.reuse, 0x7632, R2 ;  /* 0x0000763203027816 */ /* 0x040fe60000000002 */
[----:B------:R3:W5:Y:S01]  /*1f630*/  LDL.S16 R237, [R1+0xc] ;  /* 0x00000c0001ed7983 */ /* 0x0007620000100600 */
[----:B------:R-:W-:Y:S03]  /*1f640*/  PRMT R0, R3, 0x5410, R2 ;  /* 0x0000541003007816 */ /* 0x000fe60000000002 */
[----:B------:R3:W3:Y:S01]  /*1f650*/  LDL.S16 R236, [R1+0x8] ;  /* 0x0000080001ec7983 */ /* 0x0006e20000100600 */
[----:B------:R-:W-:Y:S03]  /*1f660*/  LOP3.LUT R179, R179, R0, RZ, 0xc0, !PT ;  /* 0x00000000b3b37212 */ /* 0x000fe600078ec0ff */
[----:B------:R1:W3:Y:S04]  /*1f670*/  LDL.S16 R234, [R1+0x4] ;  /* 0x0000040001ea7983 */ /* 0x0002e80000100600 */
[----:B------:R1:W3:Y:S04]  /*1f680*/  LDL.S16 R232, [R1] ;  /* 0x0000000001e87983 */ /* 0x0002e80000100600 */
[----:B------:R-:W1:Y:S08]  /*1f690*/  LDSM.16.MT88.4 R140, [R201+0xa800] ;  /* 0x00a80000c98c783b */ /* 0x000e700000004200 */
[----:B------:R-:W-:Y:S01]  /*1f6a0*/  STG.E.U16 [R196.64+0x32], R188 ;  /* 0x000032bcc4007986 */ /* 0x000fe2000c10151c */
[-C--:B-1----:R-:W-:Y:S03]  /*1f6b0*/  HMMA.16816.F32 R152, R172, R140.reuse, R4 ;  /* 0x0000008cac98723c */ /* 0x082fe60000001804 */
[----:B------:R-:W1:Y:S05]  /*1f6c0*/  LDSM.16.MT88.4 R4, [R205+0xa800] ;  /* 0x00a80000cd04783b */ /* 0x000e6a0000004200 */
[C---:B------:R-:W-:Y:S03]  /*1f6d0*/  HMMA.16816.F32 R168, R176.reuse, R140, R8 ;  /* 0x0000008cb0a8723c */ /* 0x040fe60000001808 */
[----:B------:R-:W1:Y:S05]  /*1f6e0*/  LDSM.16.MT88.4 R8, [R201+0xb800] ;  /* 0x00b80000c908783b */ /* 0x000e6a0000004200 */
[-C--:B------:R-:W-:Y:S03]  /*1f6f0*/  HMMA.16816.F32 R164, R176, R142.reuse, R12 ;  /* 0x0000008eb0a4723c */ /* 0x080fe6000000180c */
[----:B------:R-:W1:Y:S05]  /*1f700*/  LDSM.16.MT88.4 R12, [R203+0xb800] ;  /* 0x00b80000cb0c783b */ /* 0x000e6a0000004200 */
[C---:B------:R-:W-:Y:S03]  /*1f710*/  HMMA.16816.F32 R148, R172.reuse, R142, R16 ;  /* 0x0000008eac94723c */ /* 0x040fe60000001810 */
[----:B------:R-:W1:Y:S05]  /*1f720*/  LDSM.16.MT88.4 R16, [R206+0xb800] ;  /* 0x00b80000ce10783b */ /* 0x000e6a0000004200 */
        /* <DEDUP_REMOVED lines=8> */
[-C--:B------:R-:W-:Y:S01]  /*1f7b0*/  HMMA.16816.F32 R44, R176, R138.reuse, R44 ;  /* 0x0000008ab02c723c */ /* 0x080fe2000000182c */
[----:B------:R-:W-:Y:S07]  /*1f7c0*/  IMAD.MOV.U32 R136, RZ, RZ, R133 ;  /* 0x000000ffff887224 */ /* 0x000fee00078e0085 */
[C---:B------:R-:W-:Y:S08]  /*1f7d0*/  HMMA.16816.F32 R48, R172.reuse, R138, R48 ;  /* 0x0000008aac30723c */ /* 0x040ff00000001830 */
[-C--:B-1----:R-:W-:Y:S08]  /*1f7e0*/  HMMA.16816.F32 R52, R172, R4.reuse, R52 ;  /* 0x00000004ac34723c */ /* 0x082ff00000001834 */
        /* <DEDUP_REMOVED lines=16> */
[C---:B------:R-:W-:Y:S01]  /*1f8f0*/  HMMA.16816.F32 R120, R176.reuse, R20, R120 ;  /* 0x00000014b078723c */ /* 0x040fe20000001878 */
[----:B--2---:R-:W-:Y:S03]  /*1f900*/  @!P5 HADD2 R240, -R187.H0_H0, -RZ.H0_H0 ;  /* 0xa00000ffbbf0d230 */ /* 0x004fe60000000900 */
[----:B----4-:R-:W-:Y:S02]  /*1f910*/  @!P4 HADD2 R238, -R186.H0_H0, -RZ.H0_H0 ;  /* 0xa00000ffbaeec230 */ /* 0x010fe40000000900 */
[----:B------:R-:W-:Y:S02]  /*1f920*/  @!P5 STL.S16 [R1+0x14], R240 ;  /* 0x000014f00100d387 */ /* 0x000fe40000100600 */
[-C--:B------:R-:W-:Y:S01]  /*1f930*/  HMMA.16816.F32 R124, R176, R22.reuse, R124 ;  /* 0x00000016b07c723c */ /* 0x080fe2000000187c */
[----:B------:R-:W-:Y:S01]  /*1f940*/  PRMT R8, R240, 0x7610, R8 ;  /* 0x00007610f0087816 */ /* 0x000fe20000000008 */
[----:B------:R-:W-:Y:S02]  /*1f950*/  @!P4 STL.S16 [R1+0x10], R238 ;  /* 0x000010ee0100c387 */ /* 0x000fe40000100600 */
[----:B-----5:R-:W-:Y:S01]  /*1f960*/  @!P3 HADD2 R237, -R185.H0_H0, -RZ.H0_H0 ;  /* 0xa00000ffb9edb230 */ /* 0x020fe20000000900 */
[----:B------:R-:W-:Y:S01]  /*1f970*/  PRMT R7, R238, 0x7610, R7 ;  /* 0x00007610ee077816 */ /* 0x000fe20000000007 */
[----:B---3--:R-:W-:Y:S01]  /*1f980*/  @!P2 HADD2 R236, -R184.H0_H0, -RZ.H0_H0 ;  /* 0xa00000ffb8eca230 */ /* 0x008fe20000000900 */
[----:B------:R-:W-:Y:S01]  /*1f990*/  @!P5 PRMT R187, R8, 0x5410, RZ ;  /* 0x0000541008bbd816 */ /* 0x000fe200000000ff */
[----:B------:R-:W-:Y:S01]  /*1f9a0*/  HMMA.16816.F32 R128, R172, R22, R128 ;  /* 0x00000016ac80723c */ /* 0x000fe20000001880 */
[----:B------:R-:W-:Y:S01]  /*1f9b0*/  @!P3 STL.S16 [R1+0xc], R237 ;  /* 0x00000ced0100b387 */ /* 0x000fe20000100600 */
[----:B------:R-:W-:Y:S02]  /*1f9c0*/  ISETP.GE.U32.AND P5, PT, R239, R214, PT ;  /* 0x000000d6ef00720c */ /* 0x000fe40003fa6070 */
[----:B------:R-:W-:Y:S01]  /*1f9d0*/  @!P6 HADD2 R234, -R3.H0_H0, -RZ.H0_H0 ;  /* 0xa00000ff03eae230 */ /* 0x000fe20000000900 */
[----:B------:R-:W-:Y:S01]  /*1f9e0*/  STG.E.U16 [R198.64+0x30], R187 ;  /* 0x000030bbc6007986 */ /* 0x000fe2000c10151c */
[----:B------:R-:W-:Y:S02]  /*1f9f0*/  @!P4 PRMT R186, R7, 0x5410, RZ ;  /* 0x0000541007bac816 */ /* 0x000fe400000000ff */
[----:B------:R-:W-:Y:S01]  /*1fa00*/  PRMT R6, R237, 0x7610, R6 ;  /* 0x00007610ed067816 */ /* 0x000fe20000000006 */
[----:B------:R-:W-:Y:S03]  /*1fa10*/  @!P2 STL.S16 [R1+0x8], R236 ;  /* 0x000008ec0100a387 */ /* 0x000fe60000100600 */
[----:B------:R-:W-:Y:S01]  /*1fa20*/  PRMT R5, R236, 0x7610, R5 ;  /* 0x00007610ec057816 */ /* 0x000fe20000000005 */
[----:B------:R-:W-:Y:S01]  /*1fa30*/  STG.E.U16 [R198.64+0x32], R186 ;  /* 0x000032bac6007986 */ /* 0x000fe2000c10151c */
[----:B------:R-:W-:Y:S01]  /*1fa40*/  @!P3 PRMT R185, R6, 0x5410, RZ ;  /* 0x0000541006b9b816 */ /* 0x000fe200000000ff */
[----:B------:R-:W-:Y:S01]  /*1fa50*/  @!P5 HADD2 R232, -R2.H0_H0, -RZ.H0_H0 ;  /* 0xa00000ff02e8d230 */ /* 0x000fe20000000900 */
[----:B------:R-:W-:Y:S01]  /*1fa60*/  @!P2 PRMT R184, R5, 0x5410, RZ ;  /* 0x0000541005b8a816 */ /* 0x000fe200000000ff */
[----:B------:R-:W-:Y:S01]  /*1fa70*/  FADD.FTZ R5, R226, R233 ;  /* 0x000000e9e2057221 */ /* 0x000fe20000010000 */
[----:B------:R-:W-:Y:S01]  /*1fa80*/  @!P6 STL.S16 [R1+0x4], R234 ;  /* 0x000004ea0100e387 */ /* 0x000fe20000100600 */
[----:B------:R-:W-:Y:S02]  /*1fa90*/  PRMT R4, R234, 0x7610, R4 ;  /* 0x00007610ea047816 */ /* 0x000fe40000000004 */
[----:B------:R-:W-:Y:S01]  /*1faa0*/  PRMT R0, R232, 0x7610, R0 ;  /* 0x00007610e8007816 */ /* 0x000fe20000000000 */
[----:B------:R-:W-:Y:S01]  /*1fab0*/  STG.E.U16 [R218.64+0x2e], R185 ;  /* 0x00002eb9da007986 */ /* 0x000fe2000c10151c */
[----:B------:R-:W-:Y:S02]  /*1fac0*/  @!P6 PRMT R3, R4, 0x5410, RZ ;  /* 0x000054100403e816 */ /* 0x000fe400000000ff */
[----:B------:R-:W-:Y:S01]  /*1fad0*/  @!P5 PRMT R2, R0, 0x5410, RZ ;  /* 0x000054100002d816 */ /* 0x000fe200000000ff */
[----:B------:R-:W-:Y:S01]  /*1fae0*/  FADD.FTZ R0, R228, R231 ;  /* 0x000000e7e4007221 */ /* 0x000fe20000010000 */
[----:B------:R-:W-:Y:S01]  /*1faf0*/  STG.E.U16 [R218.64+0x30], R184 ;  /* 0x000030b8da007986 */ /* 0x000fe2000c10151c */
[----:B------:R-:W-:Y:S01]  /*1fb00*/  ISETP.LT.AND P2, PT, RZ, UR41, PT ;  /* 0x00000029ff007c0c */ /* 0x000fe2000bf41270 */
[----:B------:R-:W-:Y:S02]  /*1fb10*/  UIADD3 UR41, UR41, -0x1, URZ ;  /* 0xffffffff29297890 */ /* 0x000fe4000fffe03f */
[----:B------:R1:W-:Y:S04]  /*1fb20*/  STG.E.U16 [R216.64+0x30], R3 ;  /* 0x00003003d8007986 */ /* 0x0003e8000c10151c */
[----:B------:R2:W-:Y:S04]  /*1fb30*/  STG.E.U16 [R216.64+0x32], R2 ;  /* 0x00003202d8007986 */ /* 0x0005e8000c10151c */
[----:B------:R3:W-:Y:S01]  /*1fb40*/  @!P5 STL.S16 [R1], R232 ;  /* 0x000000e80100d387 */ /* 0x0007e20000100600 */
[----:B-1----:R-:W-:Y:S02]  /*1fb50*/  FADD.FTZ R3, R227, R230 ;  /* 0x000000e6e3037221 */ /* 0x002fe40000010000 */
[----:B--2---:R-:W-:Y:S02]  /*1fb60*/  FADD.FTZ R2, R229, R235 ;  /* 0x000000ebe5027221 */ /* 0x004fe40000010000 */
[----:B------:R-:W-:Y:S02]  /*1fb70*/  FADD.FTZ R235, R225, R5 ;  /* 0x00000005e1eb7221 */ /* 0x000fe40000010000 */
[----:B------:R-:W-:Y:S02]  /*1fb80*/  FADD.FTZ R4, R221, R2 ;  /* 0x00000002dd047221 */ /* 0x000fe40000010000 */
[----:B------:R-:W-:Y:S02]  /*1fb90*/  FADD.FTZ R2, R222, R0 ;  /* 0x00000000de027221 */ /* 0x000fe40000010000 */
[----:B------:R-:W-:Y:S02]  /*1fba0*/  FADD.FTZ R0, R220, R3 ;  /* 0x00000003dc007221 */ /* 0x000fe40000010000 */
[----:B------:R-:W-:Y:S02]  /*1fbb0*/  FADD.FTZ R239, R224, R4 ;  /* 0x00000004e0ef7221 */ /* 0x000fe40000010000 */
[----:B------:R-:W-:Y:S02]  /*1fbc0*/  FADD.FTZ R241, R223, R2 ;  /* 0x00000002dff17221 */ /* 0x000fe40000010000 */
[----:B------:R-:W-:Y:S02]  /*1fbd0*/  FADD.FTZ R244, R195, R0 ;  /* 0x00000000c3f47221 */ /* 0x000fe40000010000 */
[----:B------:R-:W-:Y:S02]  /*1fbe0*/  IMAD.MOV.U32 R2, RZ, RZ, R134 ;  /* 0x000000ffff027224 */ /* 0x000fe400078e0086 */
[----:B------:R-:W-:Y:S01]  /*1fbf0*/  IMAD.MOV.U32 R0, RZ, RZ, R135 ;  /* 0x000000ffff007224 */ /* 0x000fe200078e0087 */
[----:B---3--:R-:W-:-:S05]  /*1fc00*/  @P2 BRA `(.L_x_1273) ;  /* 0xffffbc7000002947 */ /* 0x008fca000383ffff */
.L_x_1272:
        /* <DEDUP_REMOVED lines=17> */
[----:B--2---:R-:W-:Y:S01]  /*1fd20*/  @!UP0 USHF.R.S32.HI UR11, URZ, 0x1f, UR6 ;  /* 0x0000001f3f0b8899 */ /* 0x004fe20008011406 */
[----:B------:R-:W1:Y:S01]  /*1fd30*/  SHFL.BFLY PT, R0, R241, 0x2, 0x1f ;  /* 0x0c401f00f1007f89 */ /* 0x000e6200000e0000 */
[----:B------:R-:W-:Y:S01]  /*1fd40*/  @!UP0 UIMAD.WIDE.U32 UR18, UR6, UR4, URZ ;  /* 0x00000004061282a5 */ /* 0x000fe2000f8e003f */
[----:B---3--:R-:W-:Y:S01]  /*1fd50*/  FADD.FTZ R239, R2, R239 ;  /* 0x000000ef02ef7221 */ /* 0x008fe20000010000 */
[----:B------:R-:W-:Y:S01]  /*1fd60*/  @!UP0 UIMAD UR11, UR11, UR4, URZ ;  /* 0x000000040b0b82a4 */ /* 0x000fe2000f8e023f */
[----:B------:R-:W2:Y:S01]  /*1fd70*/  SHFL.BFLY PT, R4, R235, 0x1, 0x1f ;  /* 0x0c201f00eb047f89 */ /* 0x000ea200000e0000 */
[----:B----4-:R-:W-:Y:S01]  /*1fd80*/  FADD.FTZ R244, R3, R244 ;  /* 0x000000f403f47221 */ /* 0x010fe20000010000 */
[----:B------:R-:W-:-:S02]  /*1fd90*/  MOV R3, 0x3f800000 ;  /* 0x3f80000000037802 */ /* 0x000fc40000000f00 */
[----:B------:R-:W3:Y:S01]  /*1fda0*/  SHFL.BFLY PT, R2, R239, 0x1, 0x1f ;  /* 0x0c201f00ef027f89 */ /* 0x000ee200000e0000 */
[----:B------:R-:W-:Y:S01]  /*1fdb0*/  ULDC.U8 UR4, c[0x0][0x329] ;  /* 0x0000ca4000047ab9 */ /* 0x000fe20000000000 */
[----:B------:R-:W-:Y:S01]  /*1fdc0*/  SHF.R.S32.HI R175, RZ, 0x1f, R174 ;  /* 0x0000001fffaf7819 */ /* 0x000fe200000114ae */
[----:B------:R-:W-:Y:S01]  /*1fdd0*/  UISETP.NE.AND UP1, UPT, UR4, URZ, UPT ;  /* 0x0000003f0400728c */ /* 0x000fe2000bf25270 */
[----:B------:R-:W4:Y:S01]  /*1fde0*/  SHFL.BFLY PT, R7, R244, 0x1, 0x1f ;  /* 0x0c201f00f4077f89 */ /* 0x000f2200000e0000 */
[----:B------:R-:W-:Y:S01]  /*1fdf0*/  @!UP0 UIMAD UR11, UR6, UR5, UR11 ;  /* 0x00000005060b82a4 */ /* 0x000fe2000f8e020b */
[----:B------:R-:W-:Y:S01]  /*1fe00*/  LEA.HI R173, R175, R174, RZ, 0x5 ;  /* 0x000000aeafad7211 */ /* 0x000fe200078f28ff */
[----:B------:R-:W-:Y:S02]  /*1fe10*/  @!UP0 UMOV UR12, UR18 ;  /* 0x00000012000c8c82 */ /* 0x000fe40008000000 */
[----:B------:R-:W-:Y:S02]  /*1fe20*/  ULDC.U8 UR5, c[0x0][0x328] ;  /* 0x0000ca0000057ab9 */ /* 0x000fe40000000000 */
[----:B------:R-:W-:-:S02]  /*1fe30*/  UISETP.NE.AND UP2, UPT, UR5, URZ, UPT ;  /* 0x0000003f0500728c */ /* 0x000fc4000bf45270 */
[----:B------:R-:W-:Y:S02]  /*1fe40*/  @!UP0 UIADD3 UR7, UR19, UR11, URZ ;  /* 0x0000000b13078290 */ /* 0x000fe4000fffe03f */
[----:B------:R-:W-:Y:S01]  /*1fe50*/  UISETP.NE.OR UP3, UPT, UR4, URZ, !UP2 ;  /* 0x0000003f0400728c */ /* 0x000fe2000d765670 */
[----:B-1----:R-:W-:Y:S01]  /*1fe60*/  FADD.FTZ R241, R0, R241 ;  /* 0x000000f100f17221 */ /* 0x002fe20000010000 */
[----:B------:R-:W-:Y:S01]  /*1fe70*/  MOV R0, 0x3f800000 ;  /* 0x3f80000000007802 */ /* 0x000fe20000000f00 */
[----:B------:R-:W-:Y:S01]  /*1fe80*/  @UP1 ULDC UR13, c[0x0][0x210] ;  /* 0x00008400000d1ab9 */ /* 0x000fe20000000800 */
[----:B--2---:R-:W-:Y:S02]  /*1fe90*/  FADD.FTZ R235, R235, R4 ;  /* 0x00000004ebeb7221 */ /* 0x004fe40000010000 */
[----:B------:R-:W1:Y:S01]  /*1fea0*/  SHFL.BFLY PT, R6, R241, 0x1, 0x1f ;  /* 0x0c201f00f1067f89 */ /* 0x000e6200000e0000 */
[----:B------:R-:W-:Y:S01]  /*1feb0*/  LEA.HI R4, R175, R174, RZ, 0x2 ;  /* 0x000000aeaf047211 */ /* 0x000fe200078f10ff */
[----:B------:R-:W-:Y:S01]  /*1fec0*/  ULDC UR5, c[0x0][0x234] ;  /* 0x00008d0000057ab9 */ /* 0x000fe20000000800 */
[----:B---3--:R-:W-:Y:S01]  /*1fed0*/  FADD.FTZ R239, R239, R2 ;  /* 0x00000002efef7221 */ /* 0x008fe20000010000 */
[----:B------:R-:W-:Y:S01]  /*1fee0*/  FSETP.NE.FTZ.AND P6, PT, R235, RZ, PT ;  /* 0x000000ffeb00720b */ /* 0x000fe20003fd5000 */
[----:B------:R-:W-:Y:S01]  /*1fef0*/  @UP1 UIMAD UR13, UR13, UR8, URZ ;  /* 0x000000080d0d12a4 */ /* 0x000fe2000f8e023f */
[--C-:B------:R-:W-:Y:S01]  /*1ff00*/  SHF.R.S32.HI R2, RZ, 0x2, R4.reuse ;  /* 0x00000002ff027819 */ /* 0x100fe20000011404 */
[----:B----4-:R-:W-:Y:S01]  /*1ff10*/  FADD.FTZ R244, R244, R7 ;  /* 0x00000007f4f47221 */ /* 0x010fe20000010000 */
[----:B------:R-:W-:Y:S01]  /*1ff20*/  SHF.R.S32.HI R5, RZ, 0x1f, R4 ;  /* 0x0000001fff057819 */ /* 0x000fe20000011404 */
[----:B------:R-:W-:Y:S01]  /*1ff30*/  @!UP1 USEL UR13, UR8, UR5, !UP2 ;  /* 0x00000005080d9287 */ /* 0x000fe2000d000000 */
[----:B------:R-:W-:Y:S01]  /*1ff40*/  FSETP.NE.FTZ.AND P5, PT, R239, RZ, PT ;  /* 0x000000ffef00720b */ /* 0x000fe20003fb5000 */
[----:B------:R-:W-:Y:S01]  /*1ff50*/  ULDC UR4, c[0x0][0x1c0] ;  /* 0x0000700000047ab9 */ /* 0x000fe20000000800 */
[----:B------:R-:W-:Y:S01]  /*1ff60*/  LEA.HI R5, R5, R2, RZ, 0x3 ;  /* 0x0000000205057211 */ /* 0x000fe200078f18ff */
[----:B------:R-:W-:Y:S01]  /*1ff70*/  @UP1 UMOV UR14, 0x1 ;  /* 0x00000001000e1882 */ /* 0x000fe20000000000 */
[----:B------:R-:W-:Y:S01]  /*1ff80*/  FSETP.NE.FTZ.AND P3, PT, R244, RZ, PT ;  /* 0x000000fff400720b */ /* 0x000fe20003f75000 */
[----:B------:R-:W-:Y:S01]  /*1ff90*/  @!UP1 UIMAD UR14, UR13, UR4, URZ ;  /* 0x000000040d0e92a4 */ /* 0x000fe2000f8e023f */
[----:B------:R-:W-:Y:S01]  /*1ffa0*/  LOP3.LUT R25, R5, 0xfffffff8, RZ, 0xc0, !PT ;  /* 0xfffffff805197812 */ /* 0x000fe200078ec0ff */
[----:B------:R-:W2:Y:S01]  /*1ffb0*/  @P6 MUFU.RCP R0, R235 ;  /* 0x000000eb00006308 */ /* 0x000ea20000001000 */
[----:B------:R-:W-:Y:S01]  /*1ffc0*/  LOP3.LUT R4, R4, 0x3ffffffc, RZ, 0xc0, !PT ;  /* 0x3ffffffc04047812 */ /* 0x000fe200078ec0ff */
[----:B------:R-:W-:Y:S01]  /*1ffd0*/  @!UP3 UIMAD UR16, UR6, UR8, URZ ;  /* 0x000000080610b2a4 */ /* 0x000fe2000f8e023f */
[----:B------:R-:W-:Y:S01]  /*1ffe0*/  IADD3 R25, R2, -R25, RZ ;  /* 0x8000001902197210 */ /* 0x000fe20007ffe0ff */
[----:B------:R-:W-:Y:S01]  /*1fff0*/  @UP1 ULDC UR15, c[0x0][0x210] ;  /* 0x00008400000f1ab9 */ /* 0x000fe20000000800 */
[----:B------:R-:W-:Y:S01]  /*20000*/  MOV R2, 0x3f800000 ;  /* 0x3f80000000027802 */ /* 0x000fe20000000f00 */
[----:B------:R-:W-:Y:S01]  /*20010*/  UIMAD UR5, UR6, UR14, URZ ;  /* 0x0000000e060572a4 */ /* 0x000fe2000f8e023f */
[----:B-1----:R-:W-:Y:S01]  /*20020*/  FADD.FTZ R241, R241, R6 ;  /* 0x00000006f1f17221 */ /* 0x002fe20000010000 */
[----:B------:R-:W-:Y:S01]  /*20030*/  @P5 MUFU.RCP R3, R239 ;  /* 0x000000ef00035308 */ /* 0x000fe20000001000 */
[----:B------:R-:W-:Y:S01]  /*20040*/  SHF.R.S32.HI R6, RZ, 0x5, R173 ;  /* 0x00000005ff067819 */ /* 0x000fe200000114ad */
[----:B------:R-:W-:Y:S01]  /*20050*/  @!UP1 UMOV UR15, 0x1 ;  /* 0x00000001000f9882 */ /* 0x000fe20000000000 */
[----:B------:R-:W-:Y:S01]  /*20060*/  IADD3 R4, -R4, R174, RZ ;  /* 0x000000ae04047210 */ /* 0x000fe20007ffe1ff */
[----:B------:R-:W-:Y:S01]  /*20070*/  @!UP3 USEL UR16, UR16, UR24, !UP0 ;  /* 0x000000181010b287 */ /* 0x000fe2000c000000 */
[----:B------:R-:W-:Y:S01]  /*20080*/  FSETP.NE.FTZ.AND P4, PT, R241, RZ, PT ;  /* 0x000000fff100720b */ /* 0x000fe20003f95000 */
[----:B------:R-:W-:Y:S01]  /*20090*/  UIMAD UR4, UR9, UR15, URZ ;  /* 0x0000000f090472a4 */ /* 0x000fe2000f8e023f */
[----:B------:R-:W-:Y:S01]  /*200a0*/  LEA R172, R6, R4, 0x9 ;  /* 0x0000000406ac7211 */ /* 0x000fe200078e48ff */
[----:B--2---:R-:W-:Y:S01]  /*200b0*/  FMUL.FTZ R0, R0, c[0x0][0x2dc] ;  /* 0x0000b70000007a20 */ /* 0x004fe20000410000 */
[----:B------:R-:W-:Y:S01]  /*200c0*/  R2P PR, R25, 0x6 ;  /* 0x0000000619007804 */ /* 0x000fe20000000000 */
[----:B------:R-:W-:-:S02]  /*200d0*/  USEL UR5, UR5, URZ, UP3 ;  /* 0x0000003f05057287 */ /* 0x000fc40009800000 */
[C---:B------:R-:W-:Y:S01]  /*200e0*/  FMUL.FTZ R14, R0.reuse, R141 ;  /* 0x0000008d000e7220 */ /* 0x040fe20000410000 */
[----:B------:R-:W-:Y:S01]  /*200f0*/  USHF.L.U32 UR4, UR4, 0x7, URZ ;  /* 0x0000000704047899 */ /* 0x000fe2000800063f */
[C---:B------:R-:W-:Y:S01]  /*20100*/  FMUL.FTZ R152, R0.reuse, R152 ;  /* 0x0000009800987220 */ /* 0x040fe20000410000 */
[----:B------:R-:W-:Y:S01]  /*20110*/  UIMAD UR13, UR10, UR13, UR5 ;  /* 0x0000000d0a0d72a4 */ /* 0x000fe2000f8e0205 */
[C---:B------:R-:W-:Y:S01]  /*20120*/  FMUL.FTZ R5, R0.reuse, R153 ;  /* 0x0000009900057220 */ /* 0x040fe20000410000 */
[----:B------:R-:W-:Y:S01]  /*20130*/  @!UP3 UMOV UR20, UR16 ;  /* 0x000000100014bc82 */ /* 0x000fe20008000000 */
[C---:B------:R-:W-:Y:S01]  /*20140*/  FMUL.FTZ R148, R0.reuse, R148 ;  /* 0x0000009400947220 */ /* 0x040fe20000410000 */
[----:B------:R-:W1:Y:S01]  /*20150*/  @P4 MUFU.RCP R2, R241 ;  /* 0x000000f100024308 */ /* 0x000e620000001000 */
[C---:B------:R-:W-:Y:S01]  /*20160*/  FMUL.FTZ R149, R0.reuse, R149 ;  /* 0x0000009500957220 */ /* 0x040fe20000410000 */
[----:B------:R-:W-:Y:S01]  /*20170*/  F2FP.PACK_AB R5, R5, R152 ;  /* 0x000000980505723e */ /* 0x000fe200000000ff */
[C---:B------:R-:W-:Y:S01]  /*20180*/  FMUL.FTZ R144, R0.reuse, R144 ;  /* 0x0000009000907220 */ /* 0x040fe20000410000 */
[----:B------:R-:W-:Y:S01]  /*20190*/  USHF.R.S32.HI UR5, URZ, 0x1f, UR4 ;  /* 0x0000001f3f057899 */ /* 0x000fe20008011404 */
[C---:B------:R-:W-:Y:S01]  /*201a0*/  FMUL.FTZ R11, R0.reuse, R145 ;  /* 0x00000091000b7220 */ /* 0x040fe20000410000 */
[----:B------:R-:W-:Y:S01]  /*201b0*/  @!UP3 USHF.R.S32.HI UR21, URZ, 0x1f, UR16 ;  /* 0x0000001f3f15b899 */ /* 0x000fe20008011410 */
[C---:B------:R-:W-:Y:S01]  /*201c0*/  FMUL.FTZ R140, R0.reuse, R140 ;  /* 0x0000008c008c7220 */ /* 0x040fe20000410000 */
[----:B------:R-:W-:Y:S01]  /*201d0*/  USHF.R.S32.HI UR6, URZ, 0x1f, UR13 ;  /* 0x0000001f3f067899 */ /* 0x000fe2000801140d */
[C---:B------:R-:W-:Y:S01]  /*201e0*/  FMUL.FTZ R18, R0.reuse, R36 ;  /* 0x0000002400127220 */ /* 0x040fe20000410000 */
[----:B------:R-:W-:Y:S01]  /*201f0*/  F2FP.PACK_AB R11, R11, R144 ;  /* 0x000000900b0b723e */ /* 0x000fe200000000ff */
[----:B------:R-:W-:Y:S01]  /*20200*/  FMUL.FTZ R21, R0, R37 ;  /* 0x0000002500157220 */ /* 0x000fe20000410000 */
[----:B------:R-:W-:Y:S01]  /*20210*/  F2FP.PACK_AB R14, R14, R140 ;  /* 0x0000008c0e0e723e */ /* 0x000fe200000000ff */
[C---:B-----5:R-:W-:Y:S01]  /*20220*/  FMUL.FTZ R136, R0.reuse, R48 ;  /* 0x0000003000887220 */ /* 0x060fe20000410000 */
[----:B------:R-:W-:Y:S01]  /*20230*/  UIADD3 UR4, UP2, UP1, UR4, UR20, UR13 ;  /* 0x0000001404047290 */ /* 0x000fe2000f95e00d */
[C---:B------:R-:W-:Y:S01]  /*20240*/  FMUL.FTZ R35, R0.reuse, R49 ;  /* 0x0000003100237220 */ /* 0x040fe20000410000 */
[----:B------:R-:W-:Y:S01]  /*20250*/  F2FP.PACK_AB R21, R21, R18 ;  /* 0x000000121515723e */ /* 0x000fe200000000ff */
[C---:B------:R-:W-:Y:S01]  /*20260*/  FMUL.FTZ R138, R0.reuse, R52 ;  /* 0x00000034008a7220 */ /* 0x040fe20000410000 */
[----:B------:R-:W-:Y:S01]  /*20270*/  UIADD3.X UR5, UR5, UR21, UR6, UP2, UP1 ;  /* 0x0000001505057290 */ /* 0x000fe200097e2406 */
        /* <DEDUP_REMOVED lines=21> */
[----:B------:R-:W-:Y:S01]  /*203d0*/  MOV R0, 0x3f800000 ;  /* 0x3f80000000007802 */ /* 0x000fe20000000f00 */
[----:B-1----:R-:W-:-:S02]  /*203e0*/  FMUL.FTZ R2, R2, c[0x0][0x2dc] ;  /* 0x0000b70002027a20 */ /* 0x002fc40000410000 */
[----:B------:R-:W-:Y:S02]  /*203f0*/  FMUL.FTZ R3, R3, c[0x0][0x2dc] ;  /* 0x0000b70003037a20 */ /* 0x000fe40000410000 */
[C---:B------:R-:W-:Y:S01]  /*20400*/  FMUL.FTZ R19, R2.reuse, R41 ;  /* 0x0000002902137220 */ /* 0x040fe20000410000 */
[----:B------:R-:W1:Y:S01]  /*20410*/  @P3 MUFU.RCP R0, R244 ;  /* 0x000000f400003308 */ /* 0x000e620000001000 */
[C---:B------:R-:W-:Y:S02]  /*20420*/  FMUL.FTZ R65, R2.reuse, R45 ;  /* 0x0000002d02417220 */ /* 0x040fe40000410000 */
        /* <DEDUP_REMOVED lines=13> */
[C---:B------:R-:W-:Y:S01]  /*20500*/  FMUL.FTZ R26, R2.reuse, R44 ;  /* 0x0000002c021a7220 */ /* 0x040fe20000410000 */
[----:B------:R-:W-:Y:S01]  /*20510*/  F2FP.PACK_AB R23, R23, R156 ;  /* 0x0000009c1717723e */ /* 0x000fe200000000ff */
[C---:B------:R-:W-:Y:S01]  /*20520*/  FMUL.FTZ R27, R2.reuse, R56 ;  /* 0x00000038021b7220 */ /* 0x040fe20000410000 */
[----:B------:R-:W-:Y:S01]  /*20530*/  F2FP.PACK_AB R19, R19, R17 ;  /* 0x000000111313723e */ /* 0x000fe200000000ff */
        /* <DEDUP_REMOVED lines=30> */
[----:B------:R-:W-:Y:S02]  /*20720*/  FMUL.FTZ R31, R3, R66 ;  /* 0x00000042031f7220 */ /* 0x000fe40000410000 */
[C---:B------:R-:W-:Y:S02]  /*20730*/  FMUL.FTZ R2, R0.reuse, R62 ;  /* 0x0000003e00027220 */ /* 0x040fe40000410000 */
[C---:B------:R-:W-:Y:S01]  /*20740*/  FMUL.FTZ R56, R0.reuse, R63 ;  /* 0x0000003f00387220 */ /* 0x040fe20000410000 */
[----:B------:R-:W-:Y:S01]  /*20750*/  F2FP.PACK_AB R63, R137, R138 ;  /* 0x0000008a893f723e */ /* 0x000fe200000000ff */
[C---:B------:R-:W-:Y:S02]  /*20760*/  FMUL.FTZ R170, R0.reuse, R170 ;  /* 0x000000aa00aa7220 */ /* 0x040fe40000410000 */
[----:B------:R-:W-:Y:S01]  /*20770*/  FMUL.FTZ R7, R0, R171 ;  /* 0x000000ab00077220 */ /* 0x000fe20000410000 */
[----:B------:R-:W-:Y:S01]  /*20780*/  F2FP.PACK_AB R56, R56, R2 ;  /* 0x000000023838723e */ /* 0x000fe200000000ff */
[C---:B------:R-:W-:Y:S01]  /*20790*/  FMUL.FTZ R166, R0.reuse, R166 ;  /* 0x000000a600a67220 */ /* 0x040fe20000410000 */
[----:B------:R-:W-:Y:S01]  /*207a0*/  LOP3.LUT R2, R25, 0x1, RZ, 0xc0, !PT ;  /* 0x0000000119027812 */ /* 0x000fe200078ec0ff */
[C---:B------:R-:W-:Y:S01]  /*207b0*/  FMUL.FTZ R12, R0.reuse, R167 ;  /* 0x000000a7000c7220 */ /* 0x040fe20000410000 */
[----:B------:R-:W-:Y:S01]  /*207c0*/  F2FP.PACK_AB R7, R7, R170 ;  /* 0x000000aa0707723e */ /* 0x000fe200000000ff */
[----:B------:R-:W-:Y:S01]  /*207d0*/  FMUL.FTZ R162, R0, R162 ;  /* 0x000000a200a27220 */ /* 0x000fe20000410000 */
[----:B------:R-:W-:Y:S01]  /*207e0*/  ISETP.NE.U32.AND P0, PT, R2, 0x1, PT ;  /* 0x000000010200780c */ /* 0x000fe20003f05070 */
        /* <DEDUP_REMOVED lines=40> */
[----:B------:R-:W-:Y:S01]  /*20a70*/  SHF.L.U32 R0, R25, 0x6, RZ ;  /* 0x0000000619007819 */ /* 0x000fe200000006ff */
[C---:B------:R-:W-:Y:S01]  /*20a80*/  FMUL.FTZ R154, R3.reuse, R154 ;  /* 0x0000009a039a7220 */ /* 0x040fe20000410000 */
        /* <DEDUP_REMOVED lines=9> */
[C---:B------:R-:W-:Y:S01]  /*20b20*/  FMUL.FTZ R146, R3.reuse, R146 ;  /* 0x0000009203927220 */ /* 0x040fe20000410000 */
[----:B------:R-:W-:Y:S01]  /*20b30*/  LEA R0, R172, R0, 0x1 ;  /* 0x00000000ac007211 */ /* 0x000fe200078e08ff */
[----:B------:R-:W-:Y:S01]  /*20b40*/  FMUL.FTZ R10, R3, R147 ;  /* 0x00000093030a7220 */ /* 0x000fe20000410000 */
[----:B------:R-:W-:Y:S01]  /*20b50*/  F2FP.PACK_AB R58, R67, R31 ;  /* 0x0000001f433a723e */ /* 0x000fe200000000ff */
[C---:B------:R-:W-:Y:S01]  /*20b60*/  FMUL.FTZ R142, R3.reuse, R142 ;  /* 0x0000008e038e7220 */ /* 0x040fe20000410000 */
[----:B------:R-:W-:Y:S01]  /*20b70*/  SHF.L.U32 R0, R0, 0x1, RZ ;  /* 0x0000000100007819 */ /* 0x000fe200000006ff */
[C---:B------:R-:W-:Y:S01]  /*20b80*/  FMUL.FTZ R13, R3.reuse, R143 ;  /* 0x0000008f030d7220 */ /* 0x040fe20000410000 */
[----:B------:R-:W-:Y:S01]  /*20b90*/  MOV R67, 0x20 ;  /* 0x0000002000437802 */ /* 0x000fe20000000f00 */
[C---:B------:R-:W-:Y:S01]  /*20ba0*/  FMUL.FTZ R38, R3.reuse, R38 ;  /* 0x0000002603267220 */ /* 0x040fe20000410000 */
[C---:B------:R-:W-:Y:S01]  /*20bb0*/  IADD3 R2, R0.reuse, -0x10, RZ ;  /* 0xfffffff000027810 */ /* 0x040fe20007ffe0ff */
[C---:B------:R-:W-:Y:S01]  /*20bc0*/  FMUL.FTZ R20, R3.reuse, R39 ;  /* 0x0000002703147220 */ /* 0x040fe20000410000 */
[----:B------:R-:W-:Y:S01]  /*20bd0*/  @P0 IADD3 R2, R0, 0x10, RZ ;  /* 0x0000001000020810 */ /* 0x000fe20007ffe0ff */
        /* <DEDUP_REMOVED lines=8> */
[----:B------:R-:W-:Y:S01]  /*20c60*/  FMUL.FTZ R70, R3, R70 ;  /* 0x0000004603467220 */ /* 0x000fe20000410000 */
[----:B------:R-:W-:Y:S01]  /*20c70*/  F2FP.PACK_AB R13, R13, R142 ;  /* 0x0000008e0d0d723e */ /* 0x000fe200000000ff */
[C---:B------:R-:W-:Y:S01]  /*20c80*/  FMUL.FTZ R71, R3.reuse, R71 ;  /* 0x0000004703477220 */ /* 0x040fe20000410000 */
[----:B------:R-:W-:Y:S01]  /*20c90*/  STS [R2+0x400], R6 ;  /* 0x0004000602007388 */ /* 0x000fe20000000800 */
        /* <DEDUP_REMOVED lines=15> */
[----:B-1----:R-:W-:Y:S01]  /*20d90*/  MOV R5, 0x40 ;  /* 0x0000004000057802 */ /* 0x002fe20000000f00 */
[----:B------:R-:W-:Y:S01]  /*20da0*/  FMUL.FTZ R114, R3, R114 ;  /* 0x0000007203727220 */ /* 0x000fe20000410000 */
[----:B------:R-:W-:Y:S01]  /*20db0*/  F2FP.PACK_AB R46, R87, R86 ;  /* 0x00000056572e723e */ /* 0x000fe200000000ff */
[----:B------:R-:W-:Y:S01]  /*20dc0*/  FMUL.FTZ R34, R3, R115 ;  /* 0x0000007303227220 */ /* 0x000fe20000410000 */
        /* <DEDUP_REMOVED lines=8> */
[----:B------:R-:W-:-:S02]  /*20e50*/  F2FP.PACK_AB R3, R149, R148 ;  /* 0x000000949503723e */ /* 0x000fc400000000ff */
[----:B------:R-:W-:Y:S02]  /*20e60*/  F2FP.PACK_AB R34, R34, R114 ;  /* 0x000000722222723e */ /* 0x000fe400000000ff */
[----:B------:R-:W-:Y:S01]  /*20e70*/  F2FP.PACK_AB R31, R117, R116 ;  /* 0x00000074751f723e */ /* 0x000fe200000000ff */
[----:B------:R1:W-:Y:S01]  /*20e80*/  STS [R2], R3 ;  /* 0x0000000302007388 */ /* 0x0003e20000000800 */
[----:B------:R-:W-:Y:S02]  /*20e90*/  F2FP.PACK_AB R30, R119, R118 ;  /* 0x00000076771e723e */ /* 0x000fe400000000ff */
[----:B------:R-:W-:Y:S01]  /*20ea0*/  F2FP.PACK_AB R26, R131, R130 ;  /* 0x00000082831a723e */ /* 0x000fe200000000ff */
[----:B------:R-:W-:Y:S01]  /*20eb0*/  STS [R0+0x2000], R8 ;  /* 0x0020000800007388 */ /* 0x000fe20000000800 */
[----:B------:R-:W-:-:S03]  /*20ec0*/  F2FP.PACK_AB R66, R66, R126 ;  /* 0x0000007e4242723e */ /* 0x000fc600000000ff */
[----:B------:R2:W-:Y:S04]  /*20ed0*/  STS [R0+0x2400], R7 ;  /* 0x0024000700007388 */ /* 0x0005e80000000800 */
[----:B------:R3:W-:Y:S04]  /*20ee0*/  STS [R2+0x2000], R9 ;  /* 0x0020000902007388 */ /* 0x0007e80000000800 */
[----:B------:R4:W-:Y:S01]  /*20ef0*/  STS [R2+0x2400], R12 ;  /* 0x0024000c02007388 */ /* 0x0009e20000000800 */
[----:B-1----:R-:W-:-:S04]  /*20f00*/  SEL R3, R67, 0xffffffe0, !P1 ;  /* 0xffffffe043037807 */ /* 0x002fc80004800000 */
[C---:B------:R-:W-:Y:S02]  /*20f10*/  IADD3 R4, R0.reuse, R3, RZ ;  /* 0x0000000300047210 */ /* 0x040fe40007ffe0ff */
[-C--:B------:R-:W-:Y:S02]  /*20f20*/  IADD3 R3, R3, R2.reuse, RZ ;  /* 0x0000000203037210 */ /* 0x080fe40007ffe0ff */
[-C--:B--2---:R-:W-:Y:S01]  /*20f30*/  IADD3 R7, R0, R5.reuse, RZ ;  /* 0x0000000500077210 */ /* 0x084fe20007ffe0ff */
[----:B------:R-:W-:Y:S01]  /*20f40*/  STS [R4], R11 ;  /* 0x0000000b04007388 */ /* 0x000fe20000000800 */
[----:B------:R-:W-:Y:S02]  /*20f50*/  IADD3 R8, R5, R2, RZ ;  /* 0x0000000205087210 */ /* 0x000fe40007ffe0ff */
[-C--:B------:R-:W-:Y:S01]  /*20f60*/  IADD3 R6, R4, R5.reuse, RZ ;  /* 0x0000000504067210 */ /* 0x080fe20007ffe0ff */
[----:B------:R-:W-:Y:S01]  /*20f70*/  STS [R4+0x400], R10 ;  /* 0x0004000a04007388 */ /* 0x000fe20000000800 */
[----:B------:R-:W-:-:S02]  /*20f80*/  IADD3 R5, R3, R5, RZ ;  /* 0x0000000503057210 */ /* 0x000fc40007ffe0ff */
[----:B---3--:R-:W-:Y:S01]  /*20f90*/  MOV R9, 0x7f800000 ;  /* 0x7f80000000097802 */ /* 0x008fe20000000f00 */
[----:B------:R1:W-:Y:S01]  /*20fa0*/  STS [R3], R14 ;  /* 0x0000000e03007388 */ /* 0x0003e20000000800 */
[----:B----4-:R-:W-:-:S03]  /*20fb0*/  MOV R12, 0x7f800000 ;  /* 0x7f800000000c7802 */ /* 0x010fc60000000f00 */
        /* <DEDUP_REMOVED lines=88> */
[----:B---34-:R-:W3:Y:S02]  /*21540*/  S2R R4, SR_TID.X ;  /* 0x0000000000047919 */ /* 0x018ee40000002100 */
[----:B---3--:R-:W-:-:S04]  /*21550*/  SHF.R.S32.HI R2, RZ, 0x1f, R4 ;  /* 0x0000001fff027819 */ /* 0x008fc80000011404 */
        /* <DEDUP_REMOVED lines=43> */
.L_x_1277:
[----:B---34-:R-:W-:Y:S05]  /*21810*/  BSYNC B0 ;  /* 0x0000000000007941 */ /* 0x018fea0003800000 */
.L_x_1276:
[----:B------:R-:W3:Y:S04]  /*21820*/  LDL.64 R80, [R1+0xa8] ;  /* 0x0000a80001507983 */ /* 0x000ee80000100a00 */
[----:B--2---:R2:W5:Y:S01]  /*21830*/  LDL R14, [R1+0xb8] ;  /* 0x0000b800010e7983 */ /* 0x0045620000100800 */
[----:B------:R-:W-:Y:S01]  /*21840*/  LEA.HI R13, R175, R174, RZ, 0x3 ;  /* 0x000000aeaf0d7211 */ /* 0x000fe200078f18ff */
[----:B------:R-:W-:Y:S01]  /*21850*/  UIMAD UR9, UR9, -0x80, UR27 ;  /* 0xffffff80090978a4 */ /* 0x000fe2000f8e021b */
[----:B------:R-:W-:Y:S01]  /*21860*/  BSSY B0, `(.L_x_1278) ;  /* 0x0000020000007945 */ /* 0x000fe20003800000 */
[----:B------:R-:W4:Y:S01]  /*21870*/  S2R R0, SR_TID.X ;  /* 0x0000000000007919 */ /* 0x000f220000002100 */
[----:B------:R-:W-:Y:S01]  /*21880*/  SHF.R.S32.HI R3, RZ, 0x3, R13 ;  /* 0x00000003ff037819 */ /* 0x000fe2000001140d */
[----:B------:R-:W-:-:S02]  /*21890*/  USHF.R.S32.HI UR6, URZ, 0x1f, UR10 ;  /* 0x0000001f3f067899 */ /* 0x000fc4000801140a */
[----:B------:R-:W1:Y:S01]  /*218a0*/  S2R R10, SR_CTAID.Z ;  /* 0x00000000000a7919 */ /* 0x000e620000002700 */
[----:B------:R-:W-:Y:S02]  /*218b0*/  ULDC.64 UR4, c[0x0][0x1f0] ;  /* 0x00007c0000047ab9 */ /* 0x000fe40000000a00 */
[----:B------:R-:W-:-:S04]  /*218c0*/  UIMAD UR4, UR6, UR4, URZ ;  /* 0x00000004060472a4 */ /* 0x000fc8000f8e023f */
[----:B------:R-:W-:Y:S01]  /*218d0*/  UIMAD UR4, UR10, UR5, UR4 ;  /* 0x000000050a0472a4 */ /* 0x000fe2000f8e0204 */
[----:B----4-:R-:W-:-:S04]  /*218e0*/  SHF.R.S32.HI R2, RZ, 0x1f, R0 ;  /* 0x0000001fff027819 */ /* 0x010fc80000011400 */
[----:B------:R-:W-:-:S04]  /*218f0*/  LEA.HI R2, R2, R0, RZ, 0x3 ;  /* 0x0000000002027211 */ /* 0x000fc800078f18ff */
[----:B------:R-:W-:Y:S02]  /*21900*/  SHF.R.S32.HI R2, RZ, 0x3, R2 ;  /* 0x00000003ff027819 */ /* 0x000fe40000011402 */
[----:B---3--:R-:W-:Y:S02]  /*21910*/  SHF.R.S32.HI R0, RZ, 0x1f, R80 ;  /* 0x0000001fff007819 */ /* 0x008fe40000011450 */
[----:B------:R-:W-:-:S04]  /*21920*/  IADD3 R4, P0, R80, UR12, RZ ;  /* 0x0000000c50047c10 */ /* 0x000fc8000ff1e0ff */
[----:B------:R-:W-:Y:S01]  /*21930*/  IADD3.X R5, R0, UR7, RZ, P0, !PT ;  /* 0x0000000700057c10 */ /* 0x000fe200087fe4ff */
[----:B------:R-:W-:Y:S01]  /*21940*/  IMAD.U32 R0, RZ, RZ, UR25 ;  /* 0x00000019ff007e24 */ /* 0x000fe2000f8e00ff */
[----:B------:R-:W-:Y:S02]  /*21950*/  ISETP.GE.AND P0, PT, R3, UR9, PT ;  /* 0x0000000903007c0c */ /* 0x000fe4000bf06270 */
[----:B------:R-:W-:Y:S01]  /*21960*/  SHF.R.S32.HI R3, RZ, 0x1f, R2 ;  /* 0x0000001fff037819 */ /* 0x000fe20000011402 */
[----:B-1----:R-:W-:-:S04]  /*21970*/  IMAD.WIDE.U32 R10, R10, c[0x0][0x1f0], R4 ;  /* 0x00007c000a0a7a25 */ /* 0x002fc800078e0004 */
[----:B------:R-:W-:Y:S01]  /*21980*/  IMAD.WIDE R6, R0, 0x80, R2 ;  /* 0x0000008000067825 */ /* 0x000fe200078e0202 */
[----:B------:R-:W-:-:S05]  /*21990*/  IADD3 R9, R11, UR4, RZ ;  /* 0x000000040b097c10 */ /* 0x000fca000fffe0ff */
[----:B------:R-:W-:Y:S05]  /*219a0*/  @P0 BRA `(.L_x_1279) ;  /* 0x000000b000000947 */ /* 0x000fea0003800000 */
[----:B--2---:R-:W-:Y:S01]  /*219b0*/  IMAD R0, R7, c[0x0][0x1e8], RZ ;  /* 0x00007a0007007a24 */ /* 0x004fe200078e02ff */
        /* <DEDUP_REMOVED lines=10> */
.L_x_1279:
[----:B--2---:R-:W-:Y:S05]  /*21a60*/  BSYNC B0 ;  /* 0x0000000000007941 */ /* 0x004fea0003800000 */
.L_x_1278:
        /* <DEDUP_REMOVED lines=18> */
.L_x_1281:
[----:B------:R-:W-:Y:S05]  /*21b90*/  BSYNC B0 ;  /* 0x0000000000007941 */ /* 0x000fea0003800000 */
.L_x_1280:
        /* <DEDUP_REMOVED lines=18> */
.L_x_1283:
[----:B------:R-:W-:Y:S05]  /*21cc0*/  BSYNC B0 ;  /* 0x0000000000007941 */ /* 0x000fea0003800000 */
.L_x_1282:
        /* <DEDUP_REMOVED lines=18> */
.L_x_1285:
[----:B------:R-:W-:Y:S05]  /*21df0*/  BSYNC B0 ;  /* 0x0000000000007941 */ /* 0x000fea0003800000 */
.L_x_1284:
        /* <DEDUP_REMOVED lines=18> */
.L_x_1287:
[----:B------:R-:W-:Y:S05]  /*21f20*/  BSYNC B0 ;  /* 0x0000000000007941 */ /* 0x000fea0003800000 */
.L_x_1286:
        /* <DEDUP_REMOVED lines=18> */
.L_x_1289:
[----:B------:R-:W-:Y:S05]  /*22050*/  BSYNC B0 ;  /* 0x0000000000007941 */ /* 0x000fea0003800000 */
.L_x_1288:
        /* <DEDUP_REMOVED lines=18> */
.L_x_1291:
[----:B------:R-:W-:Y:S05]  /*22180*/  BSYNC B0 ;  /* 0x0000000000007941 */ /* 0x000fea0003800000 */
.L_x_1290:
        /* <DEDUP_REMOVED lines=19> */
.L_x_1228:
        /* <DEDUP_REMOVED lines=75> */
.L_x_1293:
[----:B------:R-:W-:Y:S05]  /*22770*/  BSYNC B0 ;  /* 0x0000000000007941 */ /* 0x000fea0003800000 */
.L_x_1292:
        /* <DEDUP_REMOVED lines=18> */
.L_x_1295:
[----:B------:R-:W-:Y:S05]  /*228a0*/  BSYNC B0 ;  /* 0x0000000000007941 */ /* 0x000fea0003800000 */
.L_x_1294:
        /* <DEDUP_REMOVED lines=18> */
.L_x_1297:
[----:B------:R-:W-:Y:S05]  /*229d0*/  BSYNC B0 ;  /* 0x0000000000007941 */ /* 0x000fea0003800000 */
.L_x_1296:
        /* <DEDUP_REMOVED lines=18> */
.L_x_1299:
[----:B------:R-:W-:Y:S05]  /*22b00*/  BSYNC B0 ;  /* 0x0000000000007941 */ /* 0x000fea0003800000 */
.L_x_1298:
        /* <DEDUP_REMOVED lines=18> */
.L_x_1301:
[----:B------:R-:W-:Y:S05]  /*22c30*/  BSYNC B0 ;  /* 0x0000000000007941 */ /* 0x000fea0003800000 */
.L_x_1300:
        /* <DEDUP_REMOVED lines=18> */
.L_x_1303:
[----:B------:R-:W-:Y:S05]  /*22d60*/  BSYNC B0 ;  /* 0x0000000000007941 */ /* 0x000fea0003800000 */
.L_x_1302:
        /* <DEDUP_REMOVED lines=18> */
.L_x_1305:
[----:B------:R-:W-:Y:S05]  /*22e90*/  BSYNC B0 ;  /* 0x0000000000007941 */ /* 0x000fea0003800000 */
.L_x_1304:
        /* <DEDUP_REMOVED lines=18> */
.L_x_1307:
[----:B------:R-:W-:Y:S05]  /*22fc0*/  BSYNC B0 ;  /* 0x0000000000007941 */ /* 0x000fea0003800000 */
.L_x_1306:
        /* <DEDUP_REMOVED lines=67> */
.L_x_1308:
        /* <DEDUP_REMOVED lines=16> */
.L_x_1416:


//--------------------- .text._ZN5flash16flash_fwd_kernelI23Flash_fwd_kernel_traitsILi128ELi128ELi32ELi4ELb0ELb0EN7cutlass6half_tE19Flash_kernel_traitsILi128ELi128ELi32ELi4ES3_EELb0ELb1ELb0ELb1ELb0ELb0ELb1ELb0EEEvNS_16Flash_fwd_paramsE --------------------------
	.section	.text._ZN5flash16flash_fwd_kernelI23Flash_fwd_kernel_traitsILi128ELi128ELi32ELi4ELb0ELb0EN7cutlass6half_tE19Flash_kernel_traitsILi128ELi128ELi32ELi4ES3_EELb0ELb1ELb0ELb1ELb0ELb0ELb1ELb0EEEvNS_16Flash_fwd_paramsE,"ax",@progbits
	.sectioninfo	@"SHI_REGISTERS=255"
	.align	128
        .global         _ZN5flash16flash_fwd_kernelI23Flash_fwd_kernel_traitsILi128ELi128ELi32ELi4ELb0ELb0EN7cutlass6half_tE19Flash_kernel_traitsILi128ELi128ELi32ELi4ES3_EELb0ELb1ELb0ELb1ELb0ELb0ELb1ELb0EEEvNS_16Flash_fwd_paramsE
        .type           _ZN5flash16flash_fwd_kernelI23Flash_fwd_kernel_traitsILi128ELi128ELi32ELi4ELb0ELb0EN7cutlass6half_tE19Flash_kernel_traitsILi128ELi128ELi32ELi4ES3_EELb0ELb1ELb0ELb1ELb0ELb0ELb1ELb0EEEvNS_16Flash_fwd_paramsE,@function
        .size           _ZN5flash16flash_fwd_kernelI23Flash_fwd_kernel_traitsILi128ELi128ELi32ELi4ELb0ELb0EN7cutlass6half_tE19Flash_kernel_traitsILi128ELi128ELi32ELi4ES3_EELb0ELb1ELb0ELb1ELb0ELb0ELb1ELb0EEEvNS_16Flash_fwd_paramsE,(.L_x_1417 - _ZN5flash16flash_fwd_kernelI23Flash_fwd_kernel_traitsILi128ELi128ELi32ELi4ELb0ELb0EN7cutlass6half_tE19Flash_kernel_traitsILi128ELi128ELi32ELi4ES3_EELb0ELb1ELb0ELb1ELb0ELb0ELb1ELb0EEEvNS_16Flash_fwd_paramsE)
        .other          _ZN5flash16flash_fwd_kernelI23Flash_fwd_kernel_traitsILi128ELi128ELi32ELi4ELb0ELb0EN7cutlass6half_tE19Flash_kernel_traitsILi128ELi128ELi32ELi4ES3_EELb0ELb1ELb0ELb1ELb0ELb0ELb1ELb0EEEvNS_16Flash_fwd_paramsE,@"STO_CUDA_ENTRY STV_DEFAULT"
_ZN5flash16flash_fwd_kernelI23Flash_fwd_kernel_traitsILi128ELi128ELi32ELi4ELb0ELb0EN7cutlass6half_tE19Flash_kernel_traitsILi128ELi128ELi32ELi4ES3_EELb0ELb1ELb0ELb1ELb0ELb0ELb1ELb0EEEvNS_16Flash_fwd_paramsE:
.text._ZN5flash16flash_fwd_kernelI23Flash_fwd_kernel_traitsILi128ELi128ELi32ELi4ELb0ELb0EN7cutlass6half_tE19Flash_kernel_traitsILi128ELi128ELi32ELi4ES3_EELb0ELb1ELb0ELb1ELb0ELb0ELb1ELb0EEEvNS_16Flash_fwd_paramsE:
        /* <DEDUP_REMOVED lines=35> */
.L_x_1309:
[----:B------:R-:W-:Y:S02]  /*0230*/  MOV R0, c[0x0][0x218] ;  /* 0x0000860000007a02 */ /* 0x000fe40000000f00 */
.L_x_1310:
        /* <DEDUP_REMOVED lines=26> */
[----:B------:R-:W-:Y:S02]  /*03e0*/  ISETP.NE.AND P0, PT, R8, -0x1, PT ;  /* 0xffffffff0800780c */ /* 0x000fe40003f05270 */
[----:B------:R-:W-:-:S09]  /*03f0*/  SHF.R.S32.HI R19, RZ, 0x1f, R18 ;  /* 0x0000001fff137819 */ /* 0x000fd20000011412 */
        /* <DEDUP_REMOVED lines=25> */
.L_x_1312:
[----:B------:R-:W-:Y:S02]  /*0590*/  IABS R5, c[0x0][0x1c8] ;  /* 0x0000720000057a13 */ /* 0x000fe40000000000 */
[----:B------:R-:W-:Y:S02]  /*05a0*/  IABS R4, R18 ;  /* 0x0000001200047213 */ /* 0x000fe40000000000 */
[----:B------:R-:W1:Y:S08]  /*05b0*/  I2F.RP R2, R5 ;  /* 0x0000000500027306 */ /* 0x000e700000209400 */
[----:B-1----:R-:W1:Y:S02]  /*05c0*/  MUFU.RCP R2, R2 ;  /* 0x0000000200027308 */ /* 0x002e640000001000 */
[----:B-1----:R-:W-:-:S06]  /*05d0*/  IADD3 R2, R2, 0xffffffe, RZ ;  /* 0x0ffffffe02027810 */ /* 0x002fcc0007ffe0ff */
[----:B------:R-:W1:Y:S02]  /*05e0*/  F2I.FTZ.U32.TRUNC.NTZ R3, R2 ;  /* 0x0000000200037305 */ /* 0x000e64000021f000 */
[----:B-1----:R-:W-:Y:S02]  /*05f0*/  IMAD.MOV R0, RZ, RZ, -R3 ;  /* 0x000000ffff007224 */ /* 0x002fe400078e0a03 */
[----:B------:R-:W-:Y:S02]  /*0600*/  IMAD.MOV.U32 R2, RZ, RZ, RZ ;  /* 0x000000ffff027224 */ /* 0x000fe400078e00ff */
[----:B------:R-:W-:-:S04]  /*0610*/  IMAD R0, R0, R5, RZ ;  /* 0x0000000500007224 */ /* 0x000fc800078e02ff */
[----:B------:R-:W-:-:S04]  /*0620*/  IMAD.HI.U32 R0, R3, R0, R2 ;  /* 0x0000000003007227 */ /* 0x000fc800078e0002 */
[----:B------:R-:W-:Y:S02]  /*0630*/  IMAD.MOV.U32 R2, RZ, RZ, R4 ;  /* 0x000000ffff027224 */ /* 0x000fe400078e0004 */
[----:B------:R-:W-:Y:S02]  /*0640*/  @P0 IMAD.IADD R4, R7, 0x1, R8 ;  /* 0x0000000107040824 */ /* 0x000fe400078e0208 */
[----:B------:R-:W-:-:S05]  /*0650*/  IMAD.HI.U32 R0, R0, R2, RZ ;  /* 0x0000000200007227 */ /* 0x000fca00078e00ff */
[----:B------:R-:W-:-:S05]  /*0660*/  IADD3 R3, -R0, RZ, RZ ;  /* 0x000000ff00037210 */ /* 0x000fca0007ffe1ff */
[----:B------:R-:W-:-:S05]  /*0670*/  IMAD R2, R5, R3, R2 ;  /* 0x0000000305027224 */ /* 0x000fca00078e0202 */
[----:B------:R-:W-:-:S13]  /*0680*/  ISETP.GT.U32.AND P2, PT, R5, R2, PT ;  /* 0x000000020500720c */ /* 0x000fda0003f44070 */
[----:B------:R-:W-:Y:S01]  /*0690*/  @!P2 IMAD.IADD R2, R2, 0x1, -R5 ;  /* 0x000000010202a824 */ /* 0x000fe200078e0a05 */
[----:B------:R-:W-:Y:S02]  /*06a0*/  @!P2 IADD3 R0, R0, 0x1, RZ ;  /* 0x000000010000a810 */ /* 0x000fe40007ffe0ff */
[----:B------:R-:W-:Y:S02]  /*06b0*/  ISETP.NE.AND P2, PT, RZ, c[0x0][0x1c8], PT ;  /* 0x00007200ff007a0c */ /* 0x000fe40003f45270 */
[----:B------:R-:W-:Y:S02]  /*06c0*/  ISETP.GE.U32.AND P3, PT, R2, R5, PT ;  /* 0x000000050200720c */ /* 0x000fe40003f66070 */
        /* <DEDUP_REMOVED lines=21> */
.L_x_1313:
[----:B------:R-:W-:Y:S01]  /*0820*/  SHF.R.S32.HI R23, RZ, 0x1f, R26 ;  /* 0x0000001fff177819 */ /* 0x000fe2000001141a */
[----:B------:R-:W-:Y:S01]  /*0830*/  IMAD.IADD R42, R21, 0x1, -R29 ;  /* 0x00000001152a7824 */ /* 0x000fe200078e0a1d */
[----:B------:R-:W-:Y:S01]  /*0840*/  BSSY B0, `(.L_x_1314) ;  /* 0x000005b000007945 */ /* 0x000fe20003800000 */
[----:B------:R-:W-:Y:S01]  /*0850*/  IMAD.MOV.U32 R31, RZ, RZ, 0x10 ;  /* 0x00000010ff1f7424 */ /* 0x000fe200078e00ff */
[CC--:B------:R-:W-:Y:S01]  /*0860*/  LEA.HI R2, R23.reuse, R26.reuse, RZ, 0x3 ;  /* 0x0000001a17027211 */ /* 0x0c0fe200078f18ff */
[----:B------:R-:W-:Y:S01]  /*0870*/  IMAD.MOV.U32 R30, RZ, RZ, 0x20 ;  /* 0x00000020ff1e7424 */ /* 0x000fe200078e00ff */
[----:B------:R-:W-:Y:S02]  /*0880*/  LEA.HI R25, R23, R26, RZ, 0x4 ;  /* 0x0000001a17197211 */ /* 0x000fe400078f20ff */
[----:B------:R-:W-:-:S02]  /*0890*/  SHF.R.S32.HI R8, RZ, 0x3, R2 ;  /* 0x00000003ff087819 */ /* 0x000fc40000011402 */
[----:B------:R-:W-:Y:S02]  /*08a0*/  LOP3.LUT R2, R2, 0xfffffff8, RZ, 0xc0, !PT ;  /* 0xfffffff802027812 */ /* 0x000fe400078ec0ff */
[----:B------:R-:W-:Y:S01]  /*08b0*/  SHF.R.S32.HI R9, RZ, 0x1f, R8 ;  /* 0x0000001fff097819 */ /* 0x000fe20000011408 */
[----:B------:R-:W-:Y:S01]  /*08c0*/  IMAD.SHL.U32 R0, R8, 0x40, RZ ;  /* 0x0000004008007824 */ /* 0x000fe200078e00ff */
[----:B------:R-:W-:Y:S01]  /*08d0*/  LEA.HI R7, R23, R26, RZ, 0x6 ;  /* 0x0000001a17077211 */ /* 0x000fe200078f30ff */
[----:B------:R-:W-:Y:S02]  /*08e0*/  IMAD.IADD R22, R26, 0x1, -R2 ;  /* 0x000000011a167824 */ /* 0x000fe400078e0a02 */
[----:B------:R-:W-:Y:S01]  /*08f0*/  IMAD R13, R9, c[0x0][0x1a0], RZ ;  /* 0x00006800090d7a24 */ /* 0x000fe200078e02ff */
[----:B------:R-:W-:Y:S01]  /*0900*/  LOP3.LUT R0, R0, 0x1c0, RZ, 0xc0, !PT ;  /* 0x000001c000007812 */ /* 0x000fe200078ec0ff */
[----:B------:R-:W-:Y:S02]  /*0910*/  IMAD.SHL.U32 R124, R22, 0x8, RZ ;  /* 0x00000008167c7824 */ /* 0x000fe400078e00ff */
[----:B------:R-:W-:-:S02]  /*0920*/  IMAD.SHL.U32 R7, R7, 0x8, RZ ;  /* 0x0000000807077824 */ /* 0x000fc400078e00ff */
[----:B------:R-:W-:Y:S01]  /*0930*/  IMAD.WIDE R40, R24, 0x80, R8 ;  /* 0x0000008018287825 */ /* 0x000fe200078e0208 */
[----:B------:R-:W-:Y:S02]  /*0940*/  LOP3.LUT R2, R0, 0x38, R124, 0xf8, !PT ;  /* 0x0000003800027812 */ /* 0x000fe400078ef87c */
[----:B------:R-:W-:Y:S02]  /*0950*/  SHF.R.U32.HI R0, RZ, 0x3, R0 ;  /* 0x00000003ff007819 */ /* 0x000fe40000011600 */
[--C-:B------:R-:W-:Y:S01]  /*0960*/  SHF.R.S32.HI R125, RZ, 0x1f, R124.reuse ;  /* 0x0000001fff7d7819 */ /* 0x100fe2000001147c */
[----:B------:R1:W-:Y:S01]  /*0970*/  STL.64 [R1+0x10], R40 ;  /* 0x0000102801007387 */ /* 0x0003e20000100a00 */
[----:B------:R-:W-:Y:S01]  /*0980*/  LOP3.LUT R3, R2, R0, RZ, 0x3c, !PT ;  /* 0x0000000002037212 */ /* 0x000fe200078e3cff */
[----:B------:R-:W-:Y:S01]  /*0990*/  IMAD R2, R9, c[0x0][0x198], RZ ;  /* 0x0000660009027a24 */ /* 0x000fe200078e02ff */
[----:B------:R-:W-:Y:S01]  /*09a0*/  LOP3.LUT R0, R25, 0xfffffff0, RZ, 0xc0, !PT ;  /* 0xfffffff019007812 */ /* 0x000fe200078ec0ff */
[----:B------:R-:W-:Y:S01]  /*09b0*/  IMAD.WIDE.U32 R4, R8, c[0x0][0x198], R124 ;  /* 0x0000660008047a25 */ /* 0x000fe200078e007c */
[----:B------:R-:W-:Y:S01]  /*09c0*/  IADD3 R10, P0, R124, R10, RZ ;  /* 0x0000000a7c0a7210 */ /* 0x000fe20007f1e0ff */
[----:B------:R1:W-:Y:S01]  /*09d0*/  STL.64 [R1+0x8], R124 ;  /* 0x0000087c01007387 */ /* 0x0003e20000100a00 */
[----:B------:R-:W-:Y:S01]  /*09e0*/  LOP3.LUT R228, R3, 0xfffffe00, R7, 0xf8, !PT ;  /* 0xfffffe0003e47812 */ /* 0x000fe200078ef807 */
[----:B------:R-:W-:Y:S01]  /*09f0*/  IMAD.IADD R0, R26, 0x1, -R0 ;  /* 0x000000011a007824 */ /* 0x000fe200078e0a00 */
[----:B------:R-:W-:Y:S01]  /*0a00*/  SHF.R.S32.HI R7, RZ, 0x1f, R6 ;  /* 0x0000001fff077819 */ /* 0x000fe20000011406 */
[----:B------:R-:W-:Y:S01]  /*0a10*/  IMAD.X R11, R125, 0x1, R11, P0 ;  /* 0x000000017d0b7824 */ /* 0x000fe200000e060b */
[----:B------:R-:W-:Y:S01]  /*0a20*/  IADD3 R4, P0, R16, R4, RZ ;  /* 0x0000000410047210 */ /* 0x000fe20007f1e0ff */
[C---:B------:R-:W-:Y:S01]  /*0a30*/  IMAD R12, R8.reuse, c[0x0][0x19c], R2 ;  /* 0x00006700080c7a24 */ /* 0x040fe200078e0202 */
[----:B------:R-:W-:Y:S01]  /*0a40*/  SHF.R.S32.HI R17, RZ, 0x1f, R0 ;  /* 0x0000001fff117819 */ /* 0x000fe20000011400 */
[----:B------:R-:W-:Y:S01]  /*0a50*/  IMAD.WIDE.U32 R2, R8, c[0x0][0x1a0], R124 ;  /* 0x0000680008027a25 */ /* 0x000fe200078e007c */
[----:B------:R-:W-:-:S02]  /*0a60*/  IADD3 R252, R124, 0x40, RZ ;  /* 0x000000407cfc7810 */ /* 0x000fc40007ffe0ff */
[----:B------:R-:W-:Y:S01]  /*0a70*/  IADD3.X R5, R20, R5, R12, P0, !PT ;  /* 0x0000000514057210 */ /* 0x000fe200007fe40c */
[----:B------:R-:W-:Y:S01]  /*0a80*/  IMAD R12, R8, c[0x0][0x1a4], R13 ;  /* 0x00006900080c7a24 */ /* 0x000fe200078e020d */
[----:B------:R-:W-:Y:S01]  /*0a90*/  LEA.HI R24, R17, R0, RZ, 0x3 ;  /* 0x0000000011187211 */ /* 0x000fe200078f18ff */
[C---:B------:R-:W-:Y:S01]  /*0aa0*/  IMAD R13, R7.reuse, c[0x0][0x1b0], RZ ;  /* 0x00006c00070d7a24 */ /* 0x040fe200078e02ff */
[----:B------:R-:W-:Y:S01]  /*0ab0*/  IADD3 R2, P0, R14, R2, RZ ;  /* 0x000000020e027210 */ /* 0x000fe20007f1e0ff */
[----:B------:R-:W-:Y:S01]  /*0ac0*/  IMAD R7, R7, c[0x0][0x1b8], RZ ;  /* 0x00006e0007077a24 */ /* 0x000fe200078e02ff */
[----:B------:R-:W-:Y:S01]  /*0ad0*/  LOP3.LUT R14, R24, 0xfffffff8, RZ, 0xc0, !PT ;  /* 0xfffffff8180e7812 */ /* 0x000fe200078ec0ff */
[----:B------:R-:W-:Y:S01]  /*0ae0*/  IMAD.WIDE.U32 R36, R6, c[0x0][0x1b0], R4 ;  /* 0x00006c0006247a25 */ /* 0x000fe200078e0004 */
[----:B------:R-:W-:-:S03]  /*0af0*/  IADD3.X R3, R15, R3, R12, P0, !PT ;  /* 0x000000030f037210 */ /* 0x000fc600007fe40c */
[----:B------:R-:W-:Y:S01]  /*0b00*/  IMAD.IADD R17, R0, 0x1, -R14 ;  /* 0x0000000100117824 */ /* 0x000fe200078e0a0e */
[----:B------:R1:W-:Y:S01]  /*0b10*/  STL.64 [R1+0x20], R36 ;  /* 0x0000202401007387 */ /* 0x0003e20000100a00 */
[C---:B------:R-:W-:Y:S02]  /*0b20*/  IMAD R7, R6.reuse, c[0x0][0x1bc], R7 ;  /* 0x00006f0006077a24 */ /* 0x040fe400078e0207 */
[----:B------:R-:W-:Y:S01]  /*0b30*/  IMAD.WIDE.U32 R34, R6, c[0x0][0x1b8], R2 ;  /* 0x00006e0006227a25 */ /* 0x000fe200078e0002 */
[----:B------:R-:W-:Y:S02]  /*0b40*/  R2P PR, R17, 0x6 ;  /* 0x0000000611007804 */ /* 0x000fe40000000000 */
[----:B------:R-:W-:Y:S01]  /*0b50*/  ISETP.GE.AND P0, PT, R8, R42, PT ;  /* 0x0000002a0800720c */ /* 0x000fe20003f06270 */
[----:B------:R-:W-:Y:S01]  /*0b60*/  IMAD R14, R6, c[0x0][0x1b4], R13 ;  /* 0x00006d00060e7a24 */ /* 0x000fe200078e020d */
[----:B------:R1:W-:Y:S01]  /*0b70*/  STL.64 [R1+0x40], R34 ;  /* 0x0000402201007387 */ /* 0x0003e20000100a00 */
[----:B------:R-:W-:Y:S01]  /*0b80*/  IMAD.IADD R33, R35, 0x1, R7 ;  /* 0x0000000123217824 */ /* 0x000fe200078e0207 */
[----:B------:R-:W-:Y:S01]  /*0b90*/  LEA.HI R3, R23, R26, RZ, 0x5 ;  /* 0x0000001a17037211 */ /* 0x000fe200078f28ff */
[----:B------:R-:W-:Y:S01]  /*0ba0*/  IMAD.IADD R39, R37, 0x1, R14 ;  /* 0x0000000125277824 */ /* 0x000fe200078e020e */
[----:B------:R1:W-:Y:S01]  /*0bb0*/  STL [R1+0x28], R42 ;  /* 0x0000282a01007387 */ /* 0x0003e20000100800 */
[----:B------:R-:W-:Y:S01]  /*0bc0*/  IMAD R0, R19, c[0x0][0x1a8], RZ ;  /* 0x00006a0013007a24 */ /* 0x000fe200078e02ff */
[----:B------:R-:W-:Y:S01]  /*0bd0*/  LOP3.LUT R2, R3, 0xffffffe0, RZ, 0xc0, !PT ;  /* 0xffffffe003027812 */ /* 0x000fe200078ec0ff */
[----:B------:R-:W-:Y:S01]  /*0be0*/  IMAD.WIDE.U32 R12, R18, c[0x0][0x1a8], R10 ;  /* 0x00006a00120c7a25 */ /* 0x000fe200078e000a */
[----:B------:R1:W-:Y:S01]  /*0bf0*/  STL [R1+0x3c], R33 ;  /* 0x00003c2101007387 */ /* 0x0003e20000100800 */
[----:B------:R-:W-:-:S02]  /*0c00*/  SHF.R.S32.HI R16, RZ, 0x5, R3 ;  /* 0x00000005ff107819 */ /* 0x000fc40000011403 */
[----:B------:R-:W-:Y:S01]  /*0c10*/  IMAD R0, R18, c[0x0][0x1ac], R0 ;  /* 0x00006b0012007a24 */ /* 0x000fe200078e0200 */
[----:B------:R1:W-:Y:S01]  /*0c20*/  STL [R1+0x1c], R39 ;  /* 0x00001c2701007387 */ /* 0x0003e20000100800 */
[----:B------:R-:W-:Y:S01]  /*0c30*/  IMAD.IADD R15, R26, 0x1, -R2 ;  /* 0x000000011a0f7824 */ /* 0x000fe200078e0a02 */
[----:B------:R-:W-:Y:S01]  /*0c40*/  SEL R4, R31, 0xfffffff0, !P1 ;  /* 0xfffffff01f047807 */ /* 0x000fe20004800000 */
[----:B------:R-:W-:Y:S01]  /*0c50*/  IMAD.IADD R11, R13, 0x1, R0 ;  /* 0x000000010d0b7824 */ /* 0x000fe200078e0200 */
[----:B------:R-:W-:Y:S01]  /*0c60*/  SEL R0, R30, 0xffffffe0, !P2 ;  /* 0xffffffe01e007807 */ /* 0x000fe20005000000 */
[----:B------:R-:W-:Y:S01]  /*0c70*/  IMAD.SHL.U32 R228, R228, 0x2, RZ ;  /* 0x00000002e4e47824 */ /* 0x000fe200078e00ff */
        /* <DEDUP_REMOVED lines=23> */
.L_x_1315:
[----:B------:R-:W-:Y:S05]  /*0df0*/  BSYNC B0 ;  /* 0x0000000000007941 */ /* 0x000fea0003800000 */
.L_x_1314:
        /* <DEDUP_REMOVED lines=29> */
.L_x_1317:
[----:B------:R-:W-:Y:S05]  /*0fd0*/  BSYNC B0 ;  /* 0x0000000000007941 */ /* 0x000fea0003800000 */
.L_x_1316:
        /* <DEDUP_REMOVED lines=29> */
.L_x_1319:
[----:B------:R-:W-:Y:S05]  /*11b0*/  BSYNC B0 ;  /* 0x0000000000007941 */ /* 0x000fea0003800000 */
.L_x_1318:
        /* <DEDUP_REMOVED lines=29> */
.L_x_1321:
[----:B------:R-:W-:Y:S05]  /*1390*/  BSYNC B0 ;  /* 0x0000000000007941 */ /* 0x000fea0003800000 */
.L_x_1320:
        /* <DEDUP_REMOVED lines=29> */
.L_x_1323:
[----:B------:R-:W-:Y:S05]  /*1570*/  BSYNC B0 ;  /* 0x0000000000007941 */ /* 0x000fea0003800000 */
.L_x_1322:
        /* <DEDUP_REMOVED lines=29> */
.L_x_1325:
[----:B------:R-:W-:Y:S05]  /*1750*/  BSYNC B0 ;  /* 0x0000000000007941 */ /* 0x000fea0003800000 */
.L_x_1324:
        /* <DEDUP_REMOVED lines=30> */
.L_x_1327:
[----:B------:R-:W-:Y:S05]  /*1940*/  BSYNC B0 ;  /* 0x0000000000007941 */ /* 0x000fea0003800000 */
.L_x_1326:
        /* <DEDUP_REMOVED lines=34> */
.L_x_1329:
[----:B------:R-:W-:Y:S05]  /*1b70*/  BSYNC B0 ;  /* 0x0000000000007941 */ /* 0x000fea0003800000 */
.L_x_1328:
        /* <DEDUP_REMOVED lines=32> */
.L_x_1331:
[----:B------:R-:W-:Y:S05]  /*1d80*/  BSYNC B0 ;  /* 0x0000000000007941 */ /* 0x000fea0003800000 */
.L_x_1330:
[----:B------:R-:W-:Y:S01]  /*1d90*/  SHF.L.U64.HI R243, R20, R28, c[0x0][0x19c] ;  /* 0x0000670014f37619 */ /* 0x000fe2000001021c */
[----:B------:R-:W-:Y:S01]  /*1da0*/  BSSY B0, `(.L_x_1332) ;  /* 0x0000018000007945 */ /* 0x000fe20003800000 */
[----:B------:R-:W-:Y:S01]  /*1db0*/  ISETP.GE.AND P0, PT, R14, R11, PT ;  /* 0x0000000b0e00720c */ /* 0x000fe20003f06270 */
[----:B------:R-:W-:Y:S02]  /*1dc0*/  IMAD.SHL.U32 R245, R20, 0x10, RZ ;  /* 0x0000001014f57824 */ /* 0x000fe400078e00ff */
[----:B------:R3:W-:Y:S10]  /*1dd0*/  STL [R1+0x30], R243 ;  /* 0x000030f301007387 */ /* 0x0007f40000100800 */
        /* <DEDUP_REMOVED lines=20> */
.L_x_1333:
[----:B------:R-:W-:Y:S05]  /*1f20*/  BSYNC B0 ;  /* 0x0000000000007941 */ /* 0x000fea0003800000 */
.L_x_1332:
[----:B------:R-:W-:Y:S01]  /*1f30*/  ISETP.NE.U32.AND P1, PT, RZ, c[0x0][0x318], PT ;  /* 0x0000c600ff007a0c */ /* 0x000fe20003f25070 */
[----:B------:R-:W0:Y:S03]  /*1f40*/  LDGDEPBAR ;  /* 0x00000000000079af */ /* 0x000e260000000000 */
[----:B------:R-:W-:-:S13]  /*1f50*/  ISETP.NE.AND.EX P1, PT, RZ, c[0x0][0x31c], PT, P1 ;  /* 0x0000c700ff007a0c */ /* 0x000fda0003f25310 */
[----:B------:R-:W-:Y:S01]  /*1f60*/  @P1 SHF.R.S32.HI R5, RZ, 0x1f, R27 ;  /* 0x0000001fff051819 */ /* 0x000fe2000001141b */
[----:B-1----:R-:W-:-:S04]  /*1f70*/  @P1 IMAD.WIDE.U32 R2, R27, c[0x0][0x320], R18 ;  /* 0x0000c8001b021a25 */ /* 0x002fc800078e0012 */
[----:B------:R-:W-:Y:S01]  /*1f80*/  @P1 IMAD R5, R5, c[0x0][0x320], RZ ;  /* 0x0000c80005051a24 */ /* 0x000fe200078e02ff */
[----:B--2---:R-:W-:Y:S01]  /*1f90*/  @P1 LEA R6, P0, R2, c[0x0][0x318], 0x2 ;  /* 0x0000c60002061a11 */ /* 0x004fe200078010ff */
[----:B------:R-:W-:-:S04]  /*1fa0*/  DEPBAR.LE SB0, 0x0 ;  /* 0x000080000000791a */ /* 0x000fc80000000000 */
[----:B------:R-:W-:-:S04]  /*1fb0*/  @P1 IMAD R5, R27, c[0x0][0x324], R5 ;  /* 0x0000c9001b051a24 */ /* 0x000fc800078e0205 */
[----:B------:R-:W-:-:S05]  /*1fc0*/  @P1 IMAD.IADD R5, R3, 0x1, R5 ;  /* 0x0000000103051824 */ /* 0x000fca00078e0205 */
[----:B------:R-:W-:-:S05]  /*1fd0*/  @P1 LEA.HI.X R7, R2, c[0x0][0x31c], R5, 0x2, P0 ;  /* 0x0000c70002071a11 */ /* 0x000fca00000f1405 */
[----:B------:R1:W2:Y:S01]  /*1fe0*/  @P1 LDG.E R13, [R6.64] ;  /* 0x00000004060d1981 */ /* 0x0002a2000c1e1900 */
[----:B------:R-:W-:Y:S01]  /*1ff0*/  IMAD.SHL.U32 R2, R22, 0x40, RZ ;  /* 0x0000004016027824 */ /* 0x000fe200078e00ff */
[----:B------:R-:W-:Y:S01]  /*2000*/  SHF.R.S32.HI R5, RZ, 0x1f, R15 ;  /* 0x0000001fff057819 */ /* 0x000fe2000001140f */
[----:B------:R-:W-:Y:S01]  /*2010*/  IMAD.MOV.U32 R18, RZ, RZ, c[0x0][0x1a0] ;  /* 0x00006800ff127624 */ /* 0x000fe200078e00ff */
[C---:B------:R-:W-:Y:S01]  /*2020*/  ISETP.GE.AND P0, PT, R8.reuse, R11, PT ;  /* 0x0000000b0800720c */ /* 0x040fe20003f06270 */
[----:B------:R-:W-:Y:S01]  /*2030*/  BAR.SYNC.DEFER_BLOCKING 0x0 ;  /* 0x0000000000007b1d */ /* 0x000fe20000010000 */
[----:B------:R-:W-:Y:S01]  /*2040*/  IMAD.SHL.U32 R3, R8, 0x8, RZ ;  /* 0x0000000808037824 */ /* 0x000fe200078e00ff */
[----:B------:R-:W-:Y:S01]  /*2050*/  LEA.HI R8, R5, R15, RZ, 0x2 ;  /* 0x0000000f05087211 */ /* 0x000fe200078f10ff */
[----:B------:R-:W-:Y:S01]  /*2060*/  IMAD.MOV.U32 R32, RZ, RZ, R34 ;  /* 0x000000ffff207224 */ /* 0x000fe200078e0022 */
[----:B------:R-:W-:Y:S01]  /*2070*/  LOP3.LUT R2, R2, 0x1c0, RZ, 0xc0, !PT ;  /* 0x000001c002027812 */ /* 0x000fe200078ec0ff */
[C---:B------:R-:W-:Y:S01]  /*2080*/  IMAD.SHL.U32 R20, R18.reuse, 0x20, RZ ;  /* 0x0000002012147824 */ /* 0x040fe200078e00ff */
[----:B------:R-:W-:Y:S01]  /*2090*/  SHF.L.U64.HI R10, R18, R23, c[0x0][0x1a4] ;  /* 0x00006900120a7619 */ /* 0x000fe20000010217 */
[----:B------:R-:W-:Y:S01]  /*20a0*/  IMAD.SHL.U32 R9, R24, 0x40, RZ ;  /* 0x0000004018097824 */ /* 0x000fe200078e00ff */
[----:B------:R-:W-:Y:S01]  /*20b0*/  SHF.R.S32.HI R8, RZ, 0x2, R8 ;  /* 0x00000002ff087819 */ /* 0x000fe20000011408 */
[----:B------:R-:W-:Y:S01]  /*20c0*/  IMAD.SHL.U32 R26, R26, 0x2, RZ ;  /* 0x000000021a1a7824 */ /* 0x000fe200078e00ff */
[----:B------:R-:W-:Y:S01]  /*20d0*/  LOP3.LUT R5, R2, 0x8, R3, 0xf8, !PT ;  /* 0x0000000802057812 */ /* 0x000fe200078ef803 */
[----:B------:R5:W-:Y:S01]  /*20e0*/  STL [R1+0x58], R10 ;  /* 0x0000580a01007387 */ /* 0x000be20000100800 */
[----:B------:R-:W-:Y:S01]  /*20f0*/  SHF.R.U32.HI R2, RZ, 0x3, R2 ;  /* 0x00000003ff027819 */ /* 0x000fe20000011602 */
[----:B------:R-:W-:Y:S01]  /*2100*/  IMAD R3, R10, R48, RZ ;  /* 0x000000300a037224 */ /* 0x000fe200078e02ff */
[----:B------:R-:W-:Y:S01]  /*2110*/  BSSY B0, `(.L_x_1334) ;  /* 0x0000032000007945 */ /* 0x000fe20003800000 */
[----:B------:R3:W-:Y:S01]  /*2120*/  STL [R1+0x4c], R8 ;  /* 0x00004c0801007387 */ /* 0x0007e20000100800 */
[----:B------:R-:W-:Y:S01]  /*2130*/  IMAD.MOV.U32 R132, RZ, RZ, RZ ;  /* 0x000000ffff847224 */ /* 0x000fe200078e00ff */
[----:B------:R-:W-:-:S02]  /*2140*/  LOP3.LUT R49, R26, 0x6, RZ, 0xc0, !PT ;  /* 0x000000061a317812 */ /* 0x000fc400078ec0ff */
[----:B------:R4:W-:Y:S01]  /*2150*/  STL.64 [R1+0x38], R32 ;  /* 0x0000382001007387 */ /* 0x0009e20000100a00 */
[----:B-1----:R-:W-:-:S04]  /*2160*/  SHF.R.S32.HI R7, RZ, 0x4, R25 ;  /* 0x00000004ff077819 */ /* 0x002fc80000011419 */
[----:B------:R-:W-:Y:S01]  /*2170*/  LEA.HI R6, R25, R7, RZ, 0x1 ;  /* 0x0000000719067211 */ /* 0x000fe200078f08ff */
[----:B------:R4:W-:Y:S03]  /*2180*/  @P0 STS.128 [R228+0xa000], RZ ;  /* 0x00a000ffe4000388 */ /* 0x0009e60000000c00 */
[----:B------:R-:W-:Y:S01]  /*2190*/  LOP3.LUT R6, R6, 0xfffffffe, RZ, 0xc0, !PT ;  /* 0xfffffffe06067812 */ /* 0x000fe200078ec0ff */
[----:B------:R4:W-:Y:S04]  /*21a0*/  @P0 STS.128 [R228+0xb000], RZ ;  /* 0x00b000ffe4000388 */ /* 0x0009e80000000c00 */
[----:B------:R-:W-:Y:S01]  /*21b0*/  IMAD.IADD R6, R7, 0x1, -R6 ;  /* 0x0000000107067824 */ /* 0x000fe200078e0a06 */
[----:B------:R-:W-:Y:S01]  /*21c0*/  LOP3.LUT R7, R5, R2, RZ, 0x3c, !PT ;  /* 0x0000000205077212 */ /* 0x000fe200078e3cff */
[----:B------:R-:W-:-:S02]  /*21d0*/  IMAD.SHL.U32 R2, R17, 0x40, RZ ;  /* 0x0000004011027824 */ /* 0x000fc400078e00ff */
[----:B-----5:R-:W-:Y:S02]  /*21e0*/  IMAD R10, R12, R20, R3 ;  /* 0x000000140c0a7224 */ /* 0x020fe400078e0203 */
[----:B------:R-:W-:Y:S01]  /*21f0*/  IMAD R3, R16, 0x10, R29 ;  /* 0x0000001010037824 */ /* 0x000fe200078e021d */
[----:B------:R-:W2:Y:S01]  /*2200*/  @P1 MUFU.RCP R12, c[0x0][0x238] ;  /* 0x00008e00000c1b08 */ /* 0x000ea20000001000 */
[----:B------:R-:W-:Y:S01]  /*2210*/  IMAD.SHL.U32 R5, R6, 0x8, RZ ;  /* 0x0000000806057824 */ /* 0x000fe200078e00ff */
[----:B------:R-:W-:Y:S01]  /*2220*/  LOP3.LUT R2, R2, 0x1c0, RZ, 0xc0, !PT ;  /* 0x000001c002027812 */ /* 0x000fe200078ec0ff */
[----:B------:R-:W-:Y:S01]  /*2230*/  IMAD R6, R6, 0x200, R7 ;  /* 0x0000020006067824 */ /* 0x000fe200078e0207 */
[----:B------:R-:W-:Y:S02]  /*2240*/  IADD3 R3, R3, 0x1, R8 ;  /* 0x0000000103037810 */ /* 0x000fe40007ffe008 */
[----:B---3--:R-:W-:Y:S02]  /*2250*/  LOP3.LUT R8, R2, 0x8, R5, 0xf8, !PT ;  /* 0x0000000802087812 */ /* 0x008fe400078ef805 */
[----:B------:R-:W-:-:S02]  /*2260*/  SHF.R.U32.HI R5, RZ, 0x3, R2 ;  /* 0x00000003ff057819 */ /* 0x000fc40000011602 */
[----:B------:R-:W-:Y:S02]  /*2270*/  LOP3.LUT R7, R9, 0xfffffe00, RZ, 0xc0, !PT ;  /* 0xfffffe0009077812 */ /* 0x000fe400078ec0ff */
[----:B------:R-:W-:Y:S01]  /*2280*/  LOP3.LUT R5, R8, R5, RZ, 0x3c, !PT ;  /* 0x0000000508057212 */ /* 0x000fe200078e3cff */
[----:B------:R-:W-:Y:S01]  /*2290*/  IMAD.WIDE.U32 R8, R48, R20, R32 ;  /* 0x0000001430087225 */ /* 0x000fe200078e0020 */
[----:B------:R-:W-:-:S03]  /*22a0*/  IADD3 R3, R96, R3, -R21 ;  /* 0x0000000360037210 */ /* 0x000fc60007ffe815 */
[----:B------:R-:W-:Y:S01]  /*22b0*/  IMAD R2, R16, 0x400, R7 ;  /* 0x0000040010027824 */ /* 0x000fe200078e0207 */
[----:B------:R-:W-:Y:S01]  /*22c0*/  LOP3.LUT R7, R5, R7, RZ, 0xfc, !PT ;  /* 0x0000000705077212 */ /* 0x000fe200078efcff */
[----:B------:R-:W-:Y:S01]  /*22d0*/  IMAD.IADD R10, R9, 0x1, R10 ;  /* 0x00000001090a7824 */ /* 0x000fe200078e020a */
[----:B------:R-:W-:Y:S01]  /*22e0*/  IADD3 R104, R3, c[0x0][0x2e8], RZ ;  /* 0x0000ba0003687a10 */ /* 0x000fe20007ffe0ff */
[----:B------:R-:W-:Y:S02]  /*22f0*/  IMAD.IADD R5, R5, 0x1, R2 ;  /* 0x0000000105057824 */ /* 0x000fe400078e0202 */
[----:B--2---:R-:W-:Y:S01]  /*2300*/  @P1 FMUL.FTZ R132, R13, R12 ;  /* 0x0000000c0d841220 */ /* 0x004fe20000410000 */
        /* <DEDUP_REMOVED lines=18> */
.L_x_1335:
[----:B----4-:R-:W-:Y:S05]  /*2430*/  BSYNC B0 ;  /* 0x0000000000007941 */ /* 0x010fea0003800000 */
.L_x_1334:
[----:B------:R-:W-:Y:S01]  /*2440*/  ISETP.GE.AND P0, PT, R14, R11, PT ;  /* 0x0000000b0e00720c */ /* 0x000fe20003f06270 */
[----:B------:R-:W-:Y:S01]  /*2450*/  BSSY B0, `(.L_x_1336) ;  /* 0x000001d000007945 */ /* 0x000fe20003800000 */
[C---:B------:R-:W-:Y:S01]  /*2460*/  SHF.L.U64.HI R12, R18.reuse, R28, c[0x0][0x1a4] ;  /* 0x00006900120c7619 */ /* 0x040fe2000001021c */
[----:B------:R-:W-:Y:S01]  /*2470*/  IMAD.SHL.U32 R13, R18, 0x10, RZ ;  /* 0x00000010120d7824 */ /* 0x000fe200078e00ff */
[----:B------:R-:W-:-:S03]  /*2480*/  R2P PR, R22, 0x6 ;  /* 0x0000000616007804 */ /* 0x000fc60000000000 */
[----:B------:R2:W-:Y:S02]  /*2490*/  STL [R1+0x48], R12 ;  /* 0x0000480c01007387 */ /* 0x0005e40000100800 */
[----:B-1----:R-:W-:Y:S02]  /*24a0*/  SEL R3, R30, 0xffffffe0, !P2 ;  /* 0xffffffe01e037807 */ /* 0x002fe40005000000 */
        /* <DEDUP_REMOVED lines=23> */
.L_x_1337:
[----:B------:R-:W-:Y:S05]  /*2620*/  BSYNC B0 ;  /* 0x0000000000007941 */ /* 0x000fea0003800000 */
.L_x_1336:
[----:B------:R-:W-:Y:S01]  /*2630*/  IMAD.SHL.U32 R218, R5, 0x2, RZ ;  /* 0x0000000205da7824 */ /* 0x000fe200078e00ff */
[----:B------:R-:W0:Y:S01]  /*2640*/  LDGDEPBAR ;  /* 0x00000000000079af */ /* 0x000e220000000000 */
[----:B------:R-:W-:Y:S02]  /*2650*/  IMAD.SHL.U32 R216, R6, 0x2, RZ ;  /* 0x0000000206d87824 */ /* 0x000fe400078e00ff */
[----:B------:R-:W-:Y:S01]  /*2660*/  IMAD R220, R4, 0x2, R218 ;  /* 0x0000000204dc7824 */ /* 0x000fe200078e02da */
[----:B--2---:R-:W-:Y:S01]  /*2670*/  LDSM.16.M88.4 R12, [R218] ;  /* 0x00000000da0c783b */ /* 0x004fe20000000200 */
[--C-:B------:R-:W-:Y:S01]  /*2680*/  IMAD R6, R2, 0x2, R216.reuse ;  /* 0x0000000202067824 */ /* 0x100fe200078e02d8 */
[----:B------:R-:W-:Y:S01]  /*2690*/  IADD3 R5, R216, 0x8000, RZ ;  /* 0x00008000d8057810 */ /* 0x000fe20007ffe0ff */
[----:B------:R-:W-:Y:S01]  /*26a0*/  IMAD R225, R3, 0x2, R216 ;  /* 0x0000000203e17824 */ /* 0x000fe200078e02d8 */
[----:B------:R-:W2:Y:S01]  /*26b0*/  LDSM.16.M88.4 R28, [R216+0x8000] ;  /* 0x00800000d81c783b */ /* 0x000ea20000000200 */
[----:B------:R-:W-:-:S02]  /*26c0*/  IMAD R226, R0, 0x2, R218 ;  /* 0x0000000200e27824 */ /* 0x000fc400078e02da */
[----:B------:R-:W-:Y:S01]  /*26d0*/  IMAD R227, R2, 0x2, R5 ;  /* 0x0000000202e37824 */ /* 0x000fe200078e0205 */
[----:B-1----:R-:W1:Y:S01]  /*26e0*/  LDSM.16.M88.4 R8, [R218+0x2000] ;  /* 0x00200000da08783b */ /* 0x002e620000000200 */
[----:B------:R-:W-:Y:S01]  /*26f0*/  IMAD R224, R0, 0x2, R220 ;  /* 0x0000000200e07824 */ /* 0x000fe200078e02dc */
[C---:B------:R-:W-:Y:S01]  /*2700*/  IADD3 R5, R104.reuse, 0x48, RZ ;  /* 0x0000004868057810 */ /* 0x040fe20007ffe0ff */
[----:B------:R-:W-:Y:S01]  /*2710*/  IMAD R223, R3, 0x2, R227 ;  /* 0x0000000203df7824 */ /* 0x000fe200078e02e3 */
[----:B------:R-:W3:Y:S01]  /*2720*/  LDSM.16.M88.4 R16, [R216+0x8800] ;  /* 0x00880000d810783b */ /* 0x000ee20000000200 */
[----:B------:R-:W-:-:S03]  /*2730*/  IADD3 R3, R104, 0x40, RZ ;  /* 0x0000004068037810 */ /* 0x000fc60007ffe0ff */
[----:B------:R-:W-:Y:S04]  /*2740*/  LDSM.16.M88.4 R24, [R220] ;  /* 0x00000000dc18783b */ /* 0x000fe80000000200 */
[----:B------:R-:W4:Y:S04]  /*2750*/  LDSM.16.M88.4 R32, [R6+0x8000] ;  /* 0x008000000620783b */ /* 0x000f280000000200 */
[----:B------:R-:W5:Y:S04]  /*2760*/  LDSM.16.M88.4 R20, [R220+0x2000] ;  /* 0x00200000dc14783b */ /* 0x000f680000000200 */
[----:B------:R-:W3:Y:S04]  /*2770*/  LDSM.16.M88.4 R36, [R6+0x8800] ;  /* 0x008800000624783b */ /* 0x000ee80000000200 */
[----:B------:R-:W-:Y:S01]  /*2780*/  LDSM.16.M88.4 R100, [R223+0x800] ;  /* 0x00080000df64783b */ /* 0x000fe20000000200 */
[-C--:B--2---:R-:W-:Y:S08]  /*2790*/  HMMA.16816.F32 R40, R12, R28.reuse, RZ ;  /* 0x0000001c0c28723c */ /* 0x084ff000000018ff */
[C---:B-1----:R-:W-:Y:S08]  /*27a0*/  HMMA.16816.F32 R44, R8.reuse, R28, RZ ;  /* 0x0000001c082c723c */ /* 0x042ff000000018ff */
[C---:B------:R-:W-:Y:S08]  /*27b0*/  HMMA.16816.F32 R56, R8.reuse, R30, RZ ;  /* 0x0000001e0838723c */ /* 0x040ff000000018ff */
[C---:B---3--:R-:W-:Y:S08]  /*27c0*/  HMMA.16816.F32 R52, R8.reuse, R16, RZ ;  /* 0x000000100834723c */ /* 0x048ff000000018ff */
[----:B------:R-:W-:Y:S08]  /*27d0*/  HMMA.16816.F32 R64, R8, R18, RZ ;  /* 0x000000120840723c */ /* 0x000ff000000018ff */
[C---:B------:R-:W-:Y:S01]  /*27e0*/  HMMA.16816.F32 R88, R12.reuse, R30, RZ ;  /* 0x0000001e0c58723c */ /* 0x040fe200000018ff */
[----:B------:R-:W-:Y:S07]  /*27f0*/  LDSM.16.M88.4 R28, [R225+0x8000] ;  /* 0x00800000e11c783b */ /* 0x000fee0000000200 */
[C---:B------:R-:W-:Y:S08]  /*2800*/  HMMA.16816.F32 R8, R12.reuse, R16, RZ ;  /* 0x000000100c08723c */ /* 0x040ff000000018ff */
[----:B------:R-:W-:Y:S01]  /*2810*/  HMMA.16816.F32 R60, R12, R18, RZ ;  /* 0x000000120c3c723c */ /* 0x000fe200000018ff */
[----:B------:R-:W1:Y:S04]  /*2820*/  LDSM.16.M88.4 R16, [R226] ;  /* 0x00000000e210783b */ /* 0x000e680000000200 */
[----:B------:R-:W2:Y:S03]  /*2830*/  LDSM.16.M88.4 R12, [R226+0x2000] ;  /* 0x00200000e20c783b */ /* 0x000ea60000000200 */
[-C--:B----4-:R-:W-:Y:S01]  /*2840*/  HMMA.16816.F32 R72, R24, R32.reuse, R40 ;  /* 0x000000201848723c */ /* 0x090fe20000001828 */
[----:B------:R-:W-:Y:S07]  /*2850*/  LDSM.16.M88.4 R40, [R224] ;  /* 0x00000000e028783b */ /* 0x000fee0000000200 */
[C---:B-----5:R-:W-:Y:S01]  /*2860*/  HMMA.16816.F32 R68, R20.reuse, R32, R44 ;  /* 0x000000201444723c */ /* 0x060fe2000000182c */
[----:B------:R-:W-:Y:S07]  /*2870*/  LDSM.16.M88.4 R44, [R225+0x8800] ;  /* 0x00880000e12c783b */ /* 0x000fee0000000200 */
[C---:B------:R-:W-:Y:S01]  /*2880*/  HMMA.16816.F32 R80, R20.reuse, R34, R56 ;  /* 0x000000221450723c */ /* 0x040fe20000001838 */
[----:B------:R-:W3:Y:S07]  /*2890*/  LDSM.16.M88.4 R56, [R223] ;  /* 0x00000000df38783b */ /* 0x000eee0000000200 */
[C---:B------:R-:W-:Y:S08]  /*28a0*/  HMMA.16816.F32 R84, R20.reuse, R36, R52 ;  /* 0x000000241454723c */ /* 0x040ff00000001834 */
[----:B------:R-:W-:Y:S08]  /*28b0*/  HMMA.16816.F32 R76, R20, R38, R64 ;  /* 0x00000026144c723c */ /* 0x000ff00000001840 */
[----:B-1----:R-:W-:Y:S08]  /*28c0*/  HMMA.16816.F32 R20, R16, R28, R72 ;  /* 0x0000001c1014723c */ /* 0x002ff00000001848 */
[C---:B------:R-:W-:Y:S01]  /*28d0*/  HMMA.16816.F32 R52, R24.reuse, R36, R8 ;  /* 0x000000241834723c */ /* 0x040fe20000001808 */
[----:B------:R-:W1:Y:S07]  /*28e0*/  LDSM.16.M88.4 R8, [R224+0x2000] ;  /* 0x00200000e008783b */ /* 0x000e6e0000000200 */
[C---:B------:R-:W-:Y:S08]  /*28f0*/  HMMA.16816.F32 R32, R24.reuse, R34, R88 ;  /* 0x000000221820723c */ /* 0x040ff00000001858 */
[----:B------:R-:W-:Y:S01]  /*2900*/  HMMA.16816.F32 R24, R24, R38, R60 ;  /* 0x000000261818723c */ /* 0x000fe2000000183c */
[----:B------:R-:W-:Y:S07]  /*2910*/  LDSM.16.M88.4 R36, [R218+0x4000] ;  /* 0x00400000da24783b */ /* 0x000fee0000000200 */
[----:B--2---:R-:W-:Y:S01]  /*2920*/  HMMA.16816.F32 R60, R12, R28, R68 ;  /* 0x0000001c0c3c723c */ /* 0x004fe20000001844 */
[----:B------:R-:W2:Y:S07]  /*2930*/  LDSM.16.M88.4 R68, [R216+0x9000] ;  /* 0x00900000d844783b */ /* 0x000eae0000000200 */
[----:B---3--:R-:W-:Y:S08]  /*2940*/  HMMA.16816.F32 R20, R40, R56, R20 ;  /* 0x000000382814723c */ /* 0x008ff00000001814 */
[C---:B------:R-:W-:Y:S08]  /*2950*/  HMMA.16816.F32 R64, R12.reuse, R44, R84 ;  /* 0x0000002c0c40723c */ /* 0x040ff00000001854 */
[C---:B------:R-:W-:Y:S08]  /*2960*/  HMMA.16816.F32 R72, R12.reuse, R30, R80 ;  /* 0x0000001e0c48723c */ /* 0x040ff00000001850 */
[----:B------:R-:W-:Y:S08]  /*2970*/  HMMA.16816.F32 R12, R12, R46, R76 ;  /* 0x0000002e0c0c723c */ /* 0x000ff0000000184c */
[C---:B------:R-:W-:Y:S01]  /*2980*/  HMMA.16816.F32 R76, R16.reuse, R30, R32 ;  /* 0x0000001e104c723c */ /* 0x040fe20000001820 */
[----:B------:R-:W3:Y:S04]  /*2990*/  LDSM.16.M88.4 R32, [R218+0x6000] ;  /* 0x00600000da20783b */ /* 0x000ee80000000200 */
[----:B------:R-:W-:Y:S03]  /*29a0*/  LDSM.16.M88.4 R28, [R220+0x4000] ;  /* 0x00400000dc1c783b */ /* 0x000fe60000000200 */
[C---:B------:R-:W-:Y:S01]  /*29b0*/  HMMA.16816.F32 R80, R16.reuse, R44, R52 ;  /* 0x0000002c1050723c */ /* 0x040fe20000001834 */
[----:B------:R-:W4:Y:S07]  /*29c0*/  LDSM.16.M88.4 R52, [R6+0x9000] ;  /* 0x009000000634783b */ /* 0x000f2e0000000200 */
[----:B------:R-:W-:Y:S01]  /*29d0*/  HMMA.16816.F32 R112, R16, R46, R24 ;  /* 0x0000002e1070723c */ /* 0x000fe20000001818 */
[----:B------:R-:W5:Y:S07]  /*29e0*/  LDSM.16.M88.4 R24, [R220+0x6000] ;  /* 0x00600000dc18783b */ /* 0x000f6e0000000200 */
[----:B-1----:R-:W-:Y:S01]  /*29f0*/  HMMA.16816.F32 R16, R8, R56, R60 ;  /* 0x000000380810723c */ /* 0x002fe2000000183c */
[----:B------:R-:W-:Y:S07]  /*2a00*/  LDSM.16.M88.4 R60, [R225+0x9000] ;  /* 0x00900000e13c783b */ /* 0x000fee0000000200 */
[----:B--2---:R-:W-:Y:S08]  /*2a10*/  HMMA.16816.F32 R20, R36, R68, R20 ;  /* 0x000000442414723c */ /* 0x004ff00000001814 */
[C---:B------:R-:W-:Y:S01]  /*2a20*/  HMMA.16816.F32 R116, R8.reuse, R102, R12 ;  /* 0x000000660874723c */ /* 0x040fe2000000180c */
[----:B------:R-:W1:Y:S07]  /*2a30*/  LDSM.16.M88.4 R12, [R226+0x4000] ;  /* 0x00400000e20c783b */ /* 0x000e6e0000000200 */
[----:B------:R-:W-:Y:S08]  /*2a40*/  HMMA.16816.F32 R84, R8, R58, R72 ;  /* 0x0000003a0854723c */ /* 0x000ff00000001848 */
[----:B---3--:R-:W-:Y:S08]  /*2a50*/  HMMA.16816.F32 R16, R32, R68, R16 ;  /* 0x000000442010723c */ /* 0x008ff00000001810 */
[----:B------:R-:W-:Y:S08]  /*2a60*/  HMMA.16816.F32 R56, R40, R58, R76 ;  /* 0x0000003a2838723c */ /* 0x000ff0000000184c */
[----:B----4-:R-:W-:Y:S01]  /*2a70*/  HMMA.16816.F32 R44, R28, R52, R20 ;  /* 0x000000341c2c723c */ /* 0x010fe20000001814 */
[----:B------:R-:W-:Y:S07]  /*2a80*/  LDSM.16.M88.4 R20, [R224+0x4000] ;  /* 0x00400000e014783b */ /* 0x000fee0000000200 */
[----:B------:R-:W-:Y:S01]  /*2a90*/  HMMA.16816.F32 R108, R8, R100, R64 ;  /* 0x00000064086c723c */ /* 0x000fe20000001840 */
[----:B------:R-:W-:Y:S04]  /*2aa0*/  LDSM.16.M88.4 R8, [R226+0x6000] ;  /* 0x00600000e208783b */ /* 0x000fe80000000200 */
[----:B------:R-:W2:Y:S03]  /*2ab0*/  LDSM.16.M88.4 R64, [R223+0x1000] ;  /* 0x00100000df40783b */ /* 0x000ea60000000200 */
[----:B-----5:R-:W-:Y:S01]  /*2ac0*/  HMMA.16816.F32 R72, R24, R52, R16 ;  /* 0x000000341848723c */ /* 0x020fe20000001810 */
[----:B------:R-:W-:Y:S07]  /*2ad0*/  LDSM.16.M88.4 R16, [R224+0x6000] ;  /* 0x00600000e010783b */ /* 0x000fee0000000200 */
[----:B------:R-:W-:Y:S08]  /*2ae0*/  HMMA.16816.F32 R76, R36, R70, R56 ;  /* 0x00000046244c723c */ /* 0x000ff00000001838 */
[----:B-1----:R-:W-:Y:S01]  /*2af0*/  HMMA.16816.F32 R56, R12, R60, R44 ;  /* 0x0000003c0c38723c */ /* 0x002fe2000000182c */
[----:B------:R-:W1:Y:S07]  /*2b00*/  LDSM.16.M88.4 R44, [R216+0x9800] ;  /* 0x00980000d82c783b */ /* 0x000e6e0000000200 */
[----:B------:R-:W-:Y:S08]  /*2b10*/  HMMA.16816.F32 R68, R32, R70, R84 ;  /* 0x000000462044723c */ /* 0x000ff00000001854 */
[----:B------:R-:W-:Y:S07]  /*2b20*/  HMMA.16816.F32 R92, R40, R100, R80 ;  /* 0x00000064285c723c */ /* 0x000fee0000001850 */
[----:B------:R-:W-:Y:S01]  /*2b30*/  IMAD R80, R48, 0x20, R49 ;  /* 0x0000002030507824 */ /* 0x000fe200078e0231 */
[----:B--2---:R-:W-:Y:S01]  /*2b40*/  HMMA.16816.F32 R84, R20, R64, R56 ;  /* 0x000000401454723c */ /* 0x004fe20000001838 */
[----:B------:R-:W2:Y:S02]  /*2b50*/  LDSM.16.M88.4 R56, [R6+0x9800] ;  /* 0x009800000638783b */ /* 0x000ea40000000200 */
[----:B------:R-:W-:Y:S01]  /*2b60*/  I2F R120, R80 ;  /* 0x0000005000787306 */ /* 0x000fe20000201400 */
[----:B------:R-:W-:-:S02]  /*2b70*/  IADD3 R81, R80, 0x1, RZ ;  /* 0x0000000150517810 */ /* 0x000fc40007ffe0ff */
[C---:B------:R-:W-:Y:S02]  /*2b80*/  IADD3 R82, R80.reuse, 0x8, RZ ;  /* 0x0000000850527810 */ /* 0x040fe40007ffe0ff */
[----:B------:R-:W-:Y:S01]  /*2b90*/  HMMA.16816.F32 R48, R8, R60, R72 ;  /* 0x0000003c0830723c */ /* 0x000fe20000001848 */
[C---:B------:R-:W-:Y:S02]  /*2ba0*/  IADD3 R83, R80.reuse, 0x9, RZ ;  /* 0x0000000950537810 */ /* 0x040fe40007ffe0ff */
[----:B------:R-:W-:Y:S01]  /*2bb0*/  I2F R99, R81 ;  /* 0x0000005100637306 */ /* 0x000fe20000201400 */
[C---:B------:R-:W-:Y:S02]  /*2bc0*/  IADD3 R97, R80.reuse, 0x10, RZ ;  /* 0x0000001050617810 */ /* 0x040fe40007ffe0ff */
[----:B------:R-:W-:Y:S02]  /*2bd0*/  IADD3 R98, R80, 0x11, RZ ;  /* 0x0000001150627810 */ /* 0x000fe40007ffe0ff */
[----:B------:R-:W-:Y:S03]  /*2be0*/  HMMA.16816.F32 R72, R28, R54, R76 ;  /* 0x000000361c48723c */ /* 0x000fe6000000184c */
[----:B------:R-:W-:Y:S05]  /*2bf0*/  I2F R100, R82 ;  /* 0x0000005200647306 */ /* 0x000fea0000201400 */
[----:B------:R-:W-:Y:S01]  /*2c00*/  HMMA.16816.F32 R40, R40, R102, R112 ;  /* 0x000000662828723c */ /* 0x000fe20000001870 */
[----:B------:R-:W-:-:S02]  /*2c10*/  FMUL.FTZ R2, R84, c[0x0][0x2ec] ;  /* 0x0000bb0054027a20 */ /* 0x000fc40000410000 */
[----:B------:R-:W-:Y:S05]  /*2c20*/  I2F R101, R83 ;  /* 0x0000005300657306 */ /* 0x000fea0000201400 */
[----:B------:R-:W-:Y:S03]  /*2c30*/  HMMA.16816.F32 R76, R24, R54, R68 ;  /* 0x00000036184c723c */ /* 0x000fe60000001844 */
[----:B------:R3:W-:Y:S05]  /*2c40*/  MUFU.TANH R121, R2 ;  /* 0x0000000200797308 */ /* 0x0007ea0000002400 */
[----:B-1----:R-:W-:Y:S03]  /*2c50*/  HMMA.16816.F32 R68, R36, R44, R92 ;  /* 0x0000002c2444723c */ /* 0x002fe6000000185c */
[----:B------:R-:W-:Y:S05]  /*2c60*/  I2F R105, R97 ;  /* 0x0000006100697306 */ /* 0x000fea0000201400 */
[----:B------:R-:W-:Y:S01]  /*2c70*/  HMMA.16816.F32 R52, R12, R62, R72 ;  /* 0x0000003e0c34723c */ /* 0x000fe20000001848 */
[----:B---3--:R-:W-:-:S02]  /*2c80*/  FMUL.FTZ R2, R85, c[0x0][0x2ec] ;  /* 0x0000bb0055027a20 */ /* 0x008fc40000410000 */
[----:B------:R-:W-:Y:S05]  /*2c90*/  I2F R106, R98 ;  /* 0x00000062006a7306 */ /* 0x000fea0000201400 */
[----:B------:R-:W-:Y:S03]  /*2ca0*/  HMMA.16816.F32 R72, R32, R44, R108 ;  /* 0x0000002c2048723c */ /* 0x000fe6000000186c */
[----:B------:R1:W-:Y:S05]  /*2cb0*/  MUFU.TANH R94, R2 ;  /* 0x00000002005e7308 */ /* 0x0003ea0000002400 */
[----:B------:R-:W-:Y:S01]  /*2cc0*/  HMMA.16816.F32 R88, R16, R64, R48 ;  /* 0x000000401058723c */ /* 0x000fe20000001830 */
[----:B------:R-:W3:Y:S06]  /*2cd0*/  LDSM.16.M88.4 R48, [R225+0x9800] ;  /* 0x00980000e130783b */ /* 0x000eec0000000200 */
[C---:B------:R-:W-:Y:S01]  /*2ce0*/  IADD3 R64, R80.reuse, 0x18, RZ ;  /* 0x0000001850407810 */ /* 0x040fe20007ffe0ff */
[----:B------:R-:W-:Y:S01]  /*2cf0*/  HMMA.16816.F32 R40, R36, R46, R40 ;  /* 0x0000002e2428723c */ /* 0x000fe20000001828 */
[----:B------:R-:W-:-:S02]  /*2d00*/  IADD3 R65, R80, 0x19, RZ ;  /* 0x0000001950417810 */ /* 0x000fc40007ffe0ff */
[----:B------:R-:W-:Y:S01]  /*2d10*/  I2F R107, R64 ;  /* 0x00000040006b7306 */ /* 0x000fe20000201400 */
[----:B-1----:R-:W-:-:S04]  /*2d20*/  FMUL.FTZ R2, R86, c[0x0][0x2ec] ;  /* 0x0000bb0056027a20 */ /* 0x002fc80000410000 */
[----:B------:R-:W-:Y:S03]  /*2d30*/  HMMA.16816.F32 R76, R8, R62, R76 ;  /* 0x0000003e084c723c */ /* 0x000fe6000000184c */
[----:B------:R1:W-:Y:S05]  /*2d40*/  MUFU.TANH R108, R2 ;  /* 0x00000002006c7308 */ /* 0x0003ea0000002400 */
[----:B--2---:R-:W-:Y:S03]  /*2d50*/  HMMA.16816.F32 R60, R28, R56, R68 ;  /* 0x000000381c3c723c */ /* 0x004fe60000001844 */
[----:B------:R-:W-:Y:S05]  /*2d60*/  I2F R92, R65 ;  /* 0x00000041005c7306 */ /* 0x000fea0000201400 */
[----:B------:R-:W-:Y:S01]  /*2d70*/  HMMA.16816.F32 R32, R32, R46, R116 ;  /* 0x0000002e2020723c */ /* 0x000fe20000001874 */
[----:B-1----:R-:W-:-:S04]  /*2d80*/  FMUL.FTZ R2, R87, c[0x0][0x2ec] ;  /* 0x0000bb0057027a20 */ /* 0x002fc80000410000 */
[----:B------:R1:W-:Y:S03]  /*2d90*/  MUFU.TANH R93, R2 ;  /* 0x00000002005d7308 */ /* 0x0003e60000002400 */
[----:B------:R-:W-:Y:S08]  /*2da0*/  HMMA.16816.F32 R68, R24, R56, R72 ;  /* 0x000000381844723c */ /* 0x000ff00000001848 */
[----:B------:R-:W-:Y:S01]  /*2db0*/  HMMA.16816.F32 R84, R20, R66, R52 ;  /* 0x000000421454723c */ /* 0x000fe20000001834 */
[----:B------:R-:W2:Y:S01]  /*2dc0*/  LDSM.16.M88.4 R52, [R223+0x1800] ;  /* 0x00180000df34783b */ /* 0x000ea20000000200 */
[----:B------:R-:W-:-:S04]  /*2dd0*/  DEPBAR.LE SB0, 0x0 ;  /* 0x000080000000791a */ /* 0x000fc80000000000 */
[----:B-1----:R-:W-:Y:S02]  /*2de0*/  FMUL.FTZ R2, R88, c[0x0][0x2ec] ;  /* 0x0000bb0058027a20 */ /* 0x002fe40000410000 */
[----:B------:R-:W-:Y:S02]  /*2df0*/  HMMA.16816.F32 R28, R28, R58, R40 ;  /* 0x0000003a1c1c723c */ /* 0x000fe40000001828 */
[----:B------:R1:W-:Y:S06]  /*2e00*/  MUFU.TANH R95, R2 ;  /* 0x00000002005f7308 */ /* 0x0003ec0000002400 */
[----:B------:R-:W-:Y:S08]  /*2e10*/  HMMA.16816.F32 R76, R16, R66, R76 ;  /* 0x00000042104c723c */ /* 0x000ff0000000184c */
[----:B---3--:R-:W-:Y:S01]  /*2e20*/  HMMA.16816.F32 R60, R12, R48, R60 ;  /* 0x000000300c3c723c */ /* 0x008fe2000000183c */
[----:B------:R-:W-:-:S02]  /*2e30*/  FMUL.FTZ R87, R87, c[0x0][0x2ec] ;  /* 0x0000bb0057577a20 */ /* 0x000fc40000410000 */
[----:B-1----:R-:W-:Y:S02]  /*2e40*/  FMUL.FTZ R2, R89, c[0x0][0x2ec] ;  /* 0x0000bb0059027a20 */ /* 0x002fe40000410000 */
[----:B------:R-:W-:Y:S02]  /*2e50*/  FMUL.FTZ R86, R86, c[0x0][0x2ec] ;  /* 0x0000bb0056567a20 */ /* 0x000fe40000410000 */
[----:B------:R1:W3:Y:S01]  /*2e60*/  MUFU.TANH R88, R2 ;  /* 0x0000000200587308 */ /* 0x0002e20000002400 */
[----:B------:R-:W-:Y:S07]  /*2e70*/  HMMA.16816.F32 R24, R24, R58, R32 ;  /* 0x0000003a1818723c */ /* 0x000fee0000001820 */
[----:B------:R-:W-:Y:S01]  /*2e80*/  MUFU.TANH R56, R86 ;  /* 0x0000005600387308 */ /* 0x000fe20000002400 */
[----:B------:R-:W-:Y:S01]  /*2e90*/  HMMA.16816.F32 R36, R8, R48, R68 ;  /* 0x000000300824723c */ /* 0x000fe20000001844 */
[----:B------:R-:W-:-:S02]  /*2ea0*/  FMUL.FTZ R76, R76, c[0x0][0x2ec] ;  /* 0x0000bb004c4c7a20 */ /* 0x000fc40000410000 */
[----:B------:R-:W-:Y:S02]  /*2eb0*/  FMUL.FTZ R78, R78, c[0x0][0x2ec] ;  /* 0x0000bb004e4e7a20 */ /* 0x000fe40000410000 */
[----:B------:R-:W-:Y:S02]  /*2ec0*/  FMUL.FTZ R77, R77, c[0x0][0x2ec] ;  /* 0x0000bb004d4d7a20 */ /* 0x000fe40000410000 */
[----:B-1----:R-:W-:Y:S01]  /*2ed0*/  FMUL.FTZ R2, R90, c[0x0][0x2ec] ;  /* 0x0000bb005a027a20 */ /* 0x002fe20000410000 */
[----:B------:R-:W-:Y:S01]  /*2ee0*/  HMMA.16816.F32 R28, R12, R50, R28 ;  /* 0x000000320c1c723c */ /* 0x000fe2000000181c */
[----:B------:R-:W-:Y:S07]  /*2ef0*/  MUFU.TANH R76, R76 ;  /* 0x0000004c004c7308 */ /* 0x000fee0000002400 */
[----:B--2---:R-:W-:Y:S01]  /*2f00*/  HMMA.16816.F32 R44, R20, R52, R60 ;  /* 0x00000034142c723c */ /* 0x004fe2000000183c */
[----:B------:R1:W-:Y:S07]  /*2f10*/  MUFU.TANH R72, R2 ;  /* 0x0000000200487308 */ /* 0x0003ee0000002400 */
[----:B------:R-:W-:Y:S01]  /*2f20*/  HMMA.16816.F32 R24, R8, R50, R24 ;  /* 0x000000320818723c */ /* 0x000fe20000001818 */
[----:B------:R-:W2:Y:S06]  /*2f30*/  MUFU.TANH R78, R78 ;  /* 0x0000004e004e7308 */ /* 0x000eac0000002400 */
[----:B------:R-:W-:Y:S01]  /*2f40*/  IMNMX R8, R104, R96, PT ;  /* 0x0000006068087217 */ /* 0x000fe20003800200 */
[----:B------:R-:W-:Y:S01]  /*2f50*/  HMMA.16816.F32 R36, R16, R52, R36 ;  /* 0x000000341024723c */ /* 0x000fe20000001824 */
[----:B-1----:R-:W-:Y:S01]  /*2f60*/  FMUL.FTZ R2, R91, c[0x0][0x2ec] ;  /* 0x0000bb005b027a20 */ /* 0x002fe20000410000 */
[----:B------:R-:W-:Y:S01]  /*2f70*/  MUFU.TANH R87, R87 ;  /* 0x0000005700577308 */ /* 0x000fe20000002400 */
[----:B------:R-:W-:-:S02]  /*2f80*/  ISETP.GE.AND P6, PT, R81, R8, PT ;  /* 0x000000085100720c */ /* 0x000fc40003fc6270 */
[-C--:B------:R-:W-:Y:S02]  /*2f90*/  IMNMX R10, R3, R96.reuse, PT ;  /* 0x00000060030a7217 */ /* 0x080fe40003800200 */
[----:B------:R-:W-:Y:S01]  /*2fa0*/  IMNMX R11, R5, R96, PT ;  /* 0x00000060050b7217 */ /* 0x000fe20003800200 */
[-C--:B------:R-:W-:Y:S01]  /*2fb0*/  HMMA.16816.F32 R20, R20, R54.reuse, R28 ;  /* 0x000000361414723c */ /* 0x080fe2000000181c */
[----:B------:R-:W-:Y:S01]  /*2fc0*/  ISETP.GE.AND P3, PT, R82, R8, PT ;  /* 0x000000085200720c */ /* 0x000fe20003f66270 */
[----:B------:R1:W4:Y:S01]  /*2fd0*/  MUFU.TANH R66, R2 ;  /* 0x0000000200427308 */ /* 0x0003220000002400 */
[----:B------:R-:W-:Y:S01]  /*2fe0*/  FMUL.FTZ R44, R44, c[0x0][0x2ec] ;  /* 0x0000bb002c2c7a20 */ /* 0x000fe20000410000 */
[----:B------:R-:W-:Y:S01]  /*2ff0*/  ISETP.GE.AND P2, PT, R81, R10, PT ;  /* 0x0000000a5100720c */ /* 0x000fe20003f46270 */
[----:B---3--:R-:W-:Y:S01]  /*3000*/  FFMA.FTZ R5, R99, R132, R88 ;  /* 0x0000008463057223 */ /* 0x008fe20000010058 */
[----:B------:R-:W-:Y:S01]  /*3010*/  ISETP.GE.AND P1, PT, R82, R10, PT ;  /* 0x0000000a5200720c */ /* 0x000fe20003f26270 */
[----:B------:R-:W-:Y:S01]  /*3020*/  FMUL.FTZ R46, R46, c[0x0][0x2ec] ;  /* 0x0000bb002e2e7a20 */ /* 0x000fe20000410000 */
[----:B------:R-:W-:Y:S01]  /*3030*/  HMMA.16816.F32 R16, R16, R54, R24 ;  /* 0x000000361010723c */ /* 0x000fe20000001818 */
[----:B------:R-:W-:Y:S01]  /*3040*/  FMUL.FTZ R6, R47, c[0x0][0x2ec] ;  /* 0x0000bb002f067a20 */ /* 0x000fe20000410000 */
[----:B------:R-:W-:Y:S01]  /*3050*/  MUFU.TANH R77, R77 ;  /* 0x0000004d004d7308 */ /* 0x000fe20000002400 */
[----:B------:R-:W-:Y:S01]  /*3060*/  FSEL R28, R5, -INF , !P2 ;  /* 0xff800000051c7808 */ /* 0x000fe20005000000 */
[----:B--2---:R-:W-:Y:S01]  /*3070*/  FFMA.FTZ R5, R100, R132, R78 ;  /* 0x0000008464057223 */ /* 0x004fe2000001004e */
[----:B------:R-:W-:Y:S01]  /*3080*/  ISETP.GE.AND P0, PT, R81, R11, PT ;  /* 0x0000000b5100720c */ /* 0x000fe20003f06270 */
[----:B------:R-:W-:-:S02]  /*3090*/  FMUL.FTZ R45, R45, c[0x0][0x2ec] ;  /* 0x0000bb002d2d7a20 */ /* 0x000fc40000410000 */
[----:B------:R-:W-:Y:S02]  /*30a0*/  FMUL.FTZ R3, R37, c[0x0][0x2ec] ;  /* 0x0000bb0025037a20 */ /* 0x000fe40000410000 */
[----:B-1----:R-:W-:Y:S01]  /*30b0*/  FMUL.FTZ R2, R84, c[0x0][0x2ec] ;  /* 0x0000bb0054027a20 */ /* 0x002fe20000410000 */
[----:B------:R1:W-:Y:S01]  /*30c0*/  MUFU.TANH R15, R6 ;  /* 0x00000006000f7308 */ /* 0x0003e20000002400 */
[----:B------:R-:W-:Y:S02]  /*30d0*/  FMUL.FTZ R36, R36, c[0x0][0x2ec] ;  /* 0x0000bb0024247a20 */ /* 0x000fe40000410000 */
[----:B------:R-:W-:Y:S02]  /*30e0*/  FMUL.FTZ R39, R39, c[0x0][0x2ec] ;  /* 0x0000bb0027277a20 */ /* 0x000fe40000410000 */
[----:B------:R-:W-:Y:S02]  /*30f0*/  FMUL.FTZ R21, R21, c[0x0][0x2ec] ;  /* 0x0000bb0015157a20 */ /* 0x000fe40000410000 */
[----:B------:R-:W-:Y:S01]  /*3100*/  FMUL.FTZ R20, R20, c[0x0][0x2ec] ;  /* 0x0000bb0014147a20 */ /* 0x000fe20000410000 */
[----:B------:R2:W3:Y:S05]  /*3110*/  MUFU.TANH R57, R2 ;  /* 0x0000000200397308 */ /* 0x0004ea0000002400 */
[----:B------:R-:W-:-:S02]  /*3120*/  FMUL.FTZ R18, R18, c[0x0][0x2ec] ;  /* 0x0000bb0012127a20 */ /* 0x000fc40000410000 */
[----:B------:R-:W-:Y:S01]  /*3130*/  FMUL.FTZ R16, R16, c[0x0][0x2ec] ;  /* 0x0000bb0010107a20 */ /* 0x000fe20000410000 */
[----:B------:R-:W-:Y:S01]  /*3140*/  MUFU.TANH R44, R44 ;  /* 0x0000002c002c7308 */ /* 0x000fe20000002400 */
[----:B-1----:R-:W-:Y:S02]  /*3150*/  FMUL.FTZ R6, R38, c[0x0][0x2ec] ;  /* 0x0000bb0026067a20 */ /* 0x002fe40000410000 */
[----:B------:R-:W-:Y:S02]  /*3160*/  FMUL.FTZ R17, R17, c[0x0][0x2ec] ;  /* 0x0000bb0011117a20 */ /* 0x000fe40000410000 */
[----:B------:R-:W-:Y:S02]  /*3170*/  FMUL.FTZ R19, R19, c[0x0][0x2ec] ;  /* 0x0000bb0013137a20 */ /* 0x000fe40000410000 */
[----:B--2---:R-:W-:Y:S01]  /*3180*/  FMUL.FTZ R2, R85, c[0x0][0x2ec] ;  /* 0x0000bb0055027a20 */ /* 0x004fe20000410000 */
[----:B------:R-:W-:Y:S08]  /*3190*/  MUFU.TANH R46, R46 ;  /* 0x0000002e002e7308 */ /* 0x000ff00000002400 */
[----:B------:R1:W-:Y:S08]  /*31a0*/  MUFU.TANH R67, R2 ;  /* 0x0000000200437308 */ /* 0x0003f00000002400 */
[----:B------:R4:W-:Y:S01]  /*31b0*/  MUFU.TANH R12, R3 ;  /* 0x00000003000c7308 */ /* 0x0009e20000002400 */
[----:B-1----:R-:W-:-:S07]  /*31c0*/  FMUL.FTZ R2, R79, c[0x0][0x2ec] ;  /* 0x0000bb004f027a20 */ /* 0x002fce0000410000 */
[----:B------:R-:W-:Y:S01]  /*31d0*/  MUFU.TANH R6, R6 ;  /* 0x0000000600067308 */ /* 0x000fe20000002400 */
[----:B----4-:R-:W-:-:S07]  /*31e0*/  FFMA.FTZ R3, R99, R132, R66 ;  /* 0x0000008463037223 */ /* 0x010fce0000010042 */
[----:B------:R1:W-:Y:S01]  /*31f0*/  MUFU.TANH R32, R2 ;  /* 0x0000000200207308 */ /* 0x0003e20000002400 */
[----:B------:R-:W-:Y:S01]  /*3200*/  FSEL R31, R3, -INF , !P0 ;  /* 0xff800000031f7808 */ /* 0x000fe20004000000 */
[----:B------:R-:W-:Y:S01]  /*3210*/  FFMA.FTZ R3, R100, R132, R56 ;  /* 0x0000008464037223 */ /* 0x000fe20000010038 */
[----:B------:R-:W-:-:S05]  /*3220*/  ISETP.GE.AND P0, PT, R83, R10, PT ;  /* 0x0000000a5300720c */ /* 0x000fca0003f06270 */
[----:B------:R-:W-:Y:S01]  /*3230*/  MUFU.TANH R45, R45 ;  /* 0x0000002d002d7308 */ /* 0x000fe20000002400 */
[----:B-1----:R-:W-:-:S07]  /*3240*/  IADD3 R2, R104, 0x8, RZ ;  /* 0x0000000868027810 */ /* 0x002fce0007ffe0ff */
[----:B------:R-:W1:Y:S01]  /*3250*/  MUFU.TANH R14, R21 ;  /* 0x00000015000e7308 */ /* 0x000e620000002400 */
[----:B------:R-:W-:Y:S01]  /*3260*/  IMNMX R9, R2, R96, PT ;  /* 0x0000006002097217 */ /* 0x000fe20003800200 */
[----:B------:R-:W-:-:S03]  /*3270*/  FFMA.FTZ R2, R99, R132, R94 ;  /* 0x0000008463027223 */ /* 0x000fc6000001005e */
[----:B------:R-:W-:-:S03]  /*3280*/  ISETP.GE.AND P5, PT, R81, R9, PT ;  /* 0x000000095100720c */ /* 0x000fc60003fa6270 */
[----:B------:R-:W2:Y:S01]  /*3290*/  MUFU.TANH R36, R36 ;  /* 0x0000002400247308 */ /* 0x000ea20000002400 */
[----:B------:R-:W-:Y:S01]  /*32a0*/  FSEL R69, R2, -INF , !P6 ;  /* 0xff80000002457808 */ /* 0x000fe20007000000 */
[-C--:B------:R-:W-:Y:S01]  /*32b0*/  FFMA.FTZ R2, R99, R132.reuse, R93 ;  /* 0x0000008463027223 */ /* 0x080fe2000001005d */
[----:B------:R-:W-:Y:S02]  /*32c0*/  ISETP.GE.AND P6, PT, R82, R11, PT ;  /* 0x0000000b5200720c */ /* 0x000fe40003fc6270 */
[CC--:B------:R-:W-:Y:S02]  /*32d0*/  ISETP.GE.AND P2, PT, R83.reuse, R9.reuse, PT ;  /* 0x000000095300720c */ /* 0x0c0fe40003f46270 */
[----:B------:R-:W-:Y:S01]  /*32e0*/  FSEL R86, R2, -INF , !P5 ;  /* 0xff80000002567808 */ /* 0x000fe20006800000 */
[----:B---3--:R-:W-:Y:S01]  /*32f0*/  FFMA.FTZ R2, R100, R132, R57 ;  /* 0x0000008464027223 */ /* 0x008fe20000010039 */
[----:B------:R-:W-:Y:S01]  /*3300*/  ISETP.GE.AND P5, PT, R83, R8, PT ;  /* 0x000000085300720c */ /* 0x000fe20003fa6270 */
[----:B------:R-:W3:Y:S01]  /*3310*/  MUFU.TANH R20, R20 ;  /* 0x0000001400147308 */ /* 0x000ee20000002400 */
[----:B------:R-:W-:Y:S01]  /*3320*/  FSEL R26, R5, -INF , !P6 ;  /* 0xff800000051a7808 */ /* 0x000fe20007000000 */
[-C--:B------:R-:W-:Y:S01]  /*3330*/  FFMA.FTZ R5, R101, R132.reuse, R87 ;  /* 0x0000008465057223 */ /* 0x080fe20000010057 */
[----:B------:R-:W-:Y:S01]  /*3340*/  FSEL R84, R2, -INF , !P3 ;  /* 0xff80000002547808 */ /* 0x000fe20005800000 */
[-C--:B------:R-:W-:Y:S01]  /*3350*/  FFMA.FTZ R2, R100, R132.reuse, R76 ;  /* 0x0000008464027223 */ /* 0x080fe2000001004c */
[-C--:B------:R-:W-:Y:S01]  /*3360*/  ISETP.GE.AND P4, PT, R82, R9.reuse, PT ;  /* 0x000000095200720c */ /* 0x080fe20003f86270 */
[-C--:B-1----:R-:W-:Y:S01]  /*3370*/  FFMA.FTZ R14, R92, R132.reuse, R14 ;  /* 0x000000845c0e7223 */ /* 0x082fe2000001000e */
[----:B------:R-:W-:Y:S01]  /*3380*/  FSEL R71, R5, -INF , !P2 ;  /* 0xff80000005477808 */ /* 0x000fe20005000000 */
[----:B------:R-:W-:Y:S01]  /*3390*/  FMUL.FTZ R5, R22, c[0x0][0x2ec] ;  /* 0x0000bb0016057a20 */ /* 0x000fe20000410000 */
[----:B------:R-:W-:Y:S01]  /*33a0*/  FSEL R24, R2, -INF , !P1 ;  /* 0xff80000002187808 */ /* 0x000fe20004800000 */
[----:B------:R-:W-:Y:S01]  /*33b0*/  FFMA.FTZ R2, R101, R132, R67 ;  /* 0x0000008465027223 */ /* 0x000fe20000010043 */
[----:B------:R-:W-:Y:S01]  /*33c0*/  FSEL R85, R3, -INF , !P4 ;  /* 0xff80000003557808 */ /* 0x000fe20006000000 */
[----:B------:R1:W4:Y:S01]  /*33d0*/  MUFU.TANH R13, R5 ;  /* 0x00000005000d7308 */ /* 0x0003220000002400 */
[----:B------:R-:W-:Y:S01]  /*33e0*/  ISETP.GE.AND P4, PT, R97, R8, PT ;  /* 0x000000086100720c */ /* 0x000fe20003f86270 */
[CC--:B------:R-:W-:Y:S01]  /*33f0*/  FFMA.FTZ R3, R101.reuse, R132.reuse, R32 ;  /* 0x0000008465037223 */ /* 0x0c0fe20000010020 */
[----:B------:R-:W-:Y:S01]  /*3400*/  FSEL R68, R2, -INF , !P5 ;  /* 0xff80000002447808 */ /* 0x000fe20006800000 */
[----:B------:R-:W-:Y:S01]  /*3410*/  FFMA.FTZ R2, R101, R132, R77 ;  /* 0x0000008465027223 */ /* 0x000fe2000001004d */
[----:B------:R-:W-:-:S02]  /*3420*/  ISETP.GE.AND P1, PT, R97, R9, PT ;  /* 0x000000096100720c */ /* 0x000fc40003f26270 */
[-C--:B------:R-:W-:Y:S01]  /*3430*/  ISETP.GE.AND P5, PT, R97, R11.reuse, PT ;  /* 0x0000000b6100720c */ /* 0x080fe20003fa6270 */
[----:B------:R-:W5:Y:S01]  /*3440*/  MUFU.TANH R39, R39 ;  /* 0x0000002700277308 */ /* 0x000f620000002400 */
[----:B------:R-:W-:Y:S01]  /*3450*/  FSEL R21, R2, -INF , !P0 ;  /* 0xff80000002157808 */ /* 0x000fe20004000000 */
[----:B------:R-:W-:Y:S01]  /*3460*/  FFMA.FTZ R2, R105, R132, R44 ;  /* 0x0000008469027223 */ /* 0x000fe2000001002c */
[----:B------:R-:W-:Y:S02]  /*3470*/  ISETP.GE.AND P2, PT, R98, R8, PT ;  /* 0x000000086200720c */ /* 0x000fe40003f46270 */
[----:B------:R-:W-:Y:S02]  /*3480*/  ISETP.GE.AND P3, PT, R83, R11, PT ;  /* 0x0000000b5300720c */ /* 0x000fe40003f66270 */
[----:B------:R-:W-:Y:S01]  /*3490*/  FSEL R103, R2, -INF , !P4 ;  /* 0xff80000002677808 */ /* 0x000fe20006000000 */
[CC--:B-1----:R-:W-:Y:S01]  /*34a0*/  FFMA.FTZ R5, R105.reuse, R132.reuse, R46 ;  /* 0x0000008469057223 */ /* 0x0c2fe2000001002e */
[----:B------:R-:W1:Y:S01]  /*34b0*/  MUFU.TANH R18, R18 ;  /* 0x0000001200127308 */ /* 0x000e620000002400 */
[-C--:B------:R-:W-:Y:S01]  /*34c0*/  FFMA.FTZ R2, R105, R132.reuse, R6 ;  /* 0x0000008469027223 */ /* 0x080fe20000010006 */
[-C--:B------:R-:W-:Y:S01]  /*34d0*/  ISETP.GE.AND P0, PT, R98, R9.reuse, PT ;  /* 0x000000096200720c */ /* 0x080fe20003f06270 */
[----:B------:R-:W-:Y:S01]  /*34e0*/  FMUL.FTZ R6, R23, c[0x0][0x2ec] ;  /* 0x0000bb0017067a20 */ /* 0x000fe20000410000 */
[----:B------:R-:W-:Y:S01]  /*34f0*/  FSEL R117, R5, -INF , !P1 ;  /* 0xff80000005757808 */ /* 0x000fe20004800000 */
[-C--:B------:R-:W-:Y:S01]  /*3500*/  FFMA.FTZ R5, R106, R132.reuse, R45 ;  /* 0x000000846a057223 */ /* 0x080fe2000001002d */
[----:B------:R-:W-:Y:S01]  /*3510*/  FSEL R34, R2, -INF , !P5 ;  /* 0xff80000002227808 */ /* 0x000fe20006800000 */
[CC--:B------:R-:W-:Y:S01]  /*3520*/  FFMA.FTZ R2, R106.reuse, R132.reuse, R15 ;  /* 0x000000846a027223 */ /* 0x0c0fe2000001000f */
[----:B------:R-:W-:Y:S01]  /*3530*/  FSEL R22, R3, -INF , !P3 ;  /* 0xff80000003167808 */ /* 0x000fe20005800000 */
[----:B------:R-:W1:Y:S01]  /*3540*/  MUFU.TANH R16, R16 ;  /* 0x0000001000107308 */ /* 0x000e620000002400 */
[----:B------:R-:W-:Y:S01]  /*3550*/  FSEL R101, R5, -INF , !P2 ;  /* 0xff80000005657808 */ /* 0x000fe20005000000 */
[----:B------:R-:W-:Y:S01]  /*3560*/  FFMA.FTZ R5, R106, R132, R12 ;  /* 0x000000846a057223 */ /* 0x000fe2000001000c */
[----:B------:R-:W-:Y:S01]  /*3570*/  ISETP.GE.AND P3, PT, R98, R10, PT ;  /* 0x0000000a6200720c */ /* 0x000fe20003f66270 */
[-C--:B--2---:R-:W-:Y:S01]  /*3580*/  FFMA.FTZ R3, R105, R132.reuse, R36 ;  /* 0x0000008469037223 */ /* 0x084fe20000010024 */
[----:B------:R-:W-:Y:S01]  /*3590*/  FSEL R116, R2, -INF , !P0 ;  /* 0xff80000002747808 */ /* 0x000fe20004000000 */
[-C--:B---3--:R-:W-:Y:S01]  /*35a0*/  FFMA.FTZ R2, R107, R132.reuse, R20 ;  /* 0x000000846b027223 */ /* 0x088fe20000010014 */
[----:B------:R-:W-:Y:S01]  /*35b0*/  FSEL R27, R5, -INF , !P3 ;  /* 0xff800000051b7808 */ /* 0x000fe20005800000 */
[----:B----4-:R-:W-:Y:S01]  /*35c0*/  FFMA.FTZ R5, R107, R132, R13 ;  /* 0x000000846b057223 */ /* 0x010fe2000001000d */
[----:B------:R-:W-:Y:S01]  /*35d0*/  ISETP.GE.AND P6, PT, R97, R10, PT ;  /* 0x0000000a6100720c */ /* 0x000fe20003fc6270 */
[----:B------:R2:W3:Y:S01]  /*35e0*/  MUFU.TANH R12, R6 ;  /* 0x00000006000c7308 */ /* 0x0004e20000002400 */
[----:B------:R-:W-:Y:S01]  /*35f0*/  ISETP.GE.AND P1, PT, R64, R8, PT ;  /* 0x000000084000720c */ /* 0x000fe20003f26270 */
[----:B------:R-:W-:Y:S01]  /*3600*/  FFMA.FTZ R13, R120, R132, R108 ;  /* 0x00000084780d7223 */ /* 0x000fe2000001006c */
[----:B------:R-:W-:-:S02]  /*3610*/  ISETP.GE.AND P3, PT, R80, R9, PT ;  /* 0x000000095000720c */ /* 0x000fc40003f66270 */
[----:B------:R-:W-:Y:S01]  /*3620*/  FSEL R30, R3, -INF , !P6 ;  /* 0xff800000031e7808 */ /* 0x000fe20007000000 */
[-C--:B-----5:R-:W-:Y:S01]  /*3630*/  FFMA.FTZ R3, R106, R132.reuse, R39 ;  /* 0x000000846a037223 */ /* 0x0a0fe20000010027 */
[----:B------:R-:W-:Y:S01]  /*3640*/  FSEL R87, R2, -INF , !P1 ;  /* 0xff80000002577808 */ /* 0x000fe20004800000 */
[----:B------:R-:W4:Y:S01]  /*3650*/  MUFU.TANH R17, R17 ;  /* 0x0000001100117308 */ /* 0x000f220000002400 */
[-C--:B-1----:R-:W-:Y:S01]  /*3660*/  FFMA.FTZ R2, R107, R132.reuse, R18 ;  /* 0x000000846b027223 */ /* 0x082fe20000010012 */
[-C--:B------:R-:W-:Y:S02]  /*3670*/  ISETP.GE.AND P4, PT, R98, R11.reuse, PT ;  /* 0x0000000b6200720c */ /* 0x080fe40003f86270 */
[----:B------:R-:W-:Y:S02]  /*3680*/  ISETP.GE.AND P2, PT, R64, R11, PT ;  /* 0x0000000b4000720c */ /* 0x000fe40003f46270 */
[----:B------:R-:W-:Y:S02]  /*3690*/  FSEL R35, R13, -INF , !P3 ;  /* 0xff8000000d237808 */ /* 0x000fe40005800000 */
[----:B------:R-:W1:Y:S01]  /*36a0*/  MUFU.TANH R19, R19 ;  /* 0x0000001300137308 */ /* 0x000e620000002400 */
[----:B------:R-:W-:Y:S01]  /*36b0*/  ISETP.GE.AND P3, PT, R244, 0x2, PT ;  /* 0x00000002f400780c */ /* 0x000fe20003f66270 */
[-C--:B--2---:R-:W-:Y:S01]  /*36c0*/  FFMA.FTZ R6, R120, R132.reuse, R95 ;  /* 0x0000008478067223 */ /* 0x084fe2000001005f */
[----:B------:R-:W-:Y:S01]  /*36d0*/  FSEL R32, R3, -INF , !P4 ;  /* 0xff80000003207808 */ /* 0x000fe20006000000 */
[-C--:B------:R-:W-:Y:S01]  /*36e0*/  FFMA.FTZ R3, R107, R132.reuse, R16 ;  /* 0x000000846b037223 */ /* 0x080fe20000010010 */
[----:B------:R-:W-:Y:S01]  /*36f0*/  FSEL R29, R2, -INF , !P2 ;  /* 0xff800000021d7808 */ /* 0x000fe20005000000 */
[-C--:B------:R-:W-:Y:S01]  /*3700*/  FFMA.FTZ R2, R120, R132.reuse, R121 ;  /* 0x0000008478027223 */ /* 0x080fe20000010079 */
[----:B------:R-:W-:Y:S01]  /*3710*/  BAR.SYNC.DEFER_BLOCKING 0x0 ;  /* 0x0000000000007b1d */ /* 0x000fe20000010000 */
[----:B------:R-:W-:Y:S01]  /*3720*/  ISETP.GE.AND P6, PT, R64, R9, PT ;  /* 0x000000094000720c */ /* 0x000fe20003fc6270 */
[----:B---3--:R-:W-:Y:S01]  /*3730*/  FFMA.FTZ R12, R92, R132, R12 ;  /* 0x000000845c0c7223 */ /* 0x008fe2000001000c */
[----:B------:R-:W-:-:S02]  /*3740*/  ISETP.GE.AND P5, PT, R64, R10, PT ;  /* 0x0000000a4000720c */ /* 0x000fc40003fa6270 */
[----:B------:R-:W-:Y:S02]  /*3750*/  ISETP.GE.AND P0, PT, R80, R8, PT ;  /* 0x000000085000720c */ /* 0x000fe40003f06270 */
[----:B------:R-:W-:Y:S01]  /*3760*/  FSEL R102, R5, -INF , !P6 ;  /* 0xff80000005667808 */ /* 0x000fe20007000000 */
[-C--:B----4-:R-:W-:Y:S01]  /*3770*/  FFMA.FTZ R5, R92, R132.reuse, R17 ;  /* 0x000000845c057223 */ /* 0x090fe20000010011 */
[----:B------:R-:W-:Y:S01]  /*3780*/  FSEL R25, R3, -INF , !P5 ;  /* 0xff80000003197808 */ /* 0x000fe20006800000 */
[-C--:B------:R-:W-:Y:S01]  /*3790*/  FFMA.FTZ R3, R120, R132.reuse, R72 ;  /* 0x0000008478037223 */ /* 0x080fe20000010048 */
[----:B------:R-:W-:Y:S01]  /*37a0*/  FSEL R33, R2, -INF , !P0 ;  /* 0xff80000002217808 */ /* 0x000fe20004000000 */
[----:B-1----:R-:W-:Y:S01]  /*37b0*/  FFMA.FTZ R2, R92, R132, R19 ;  /* 0x000000845c027223 */ /* 0x002fe20000010013 */
        /* <DEDUP_REMOVED lines=25> */
[C---:B------:R-:W-:Y:S01]  /*3950*/  @!P1 LEA R12, P0, R2.reuse, c[0x0][0x168], 0x1 ;  /* 0x00005a00020c9a11 */ /* 0x040fe200078008ff */
        /* <DEDUP_REMOVED lines=27> */
.L_x_1340:
[----:B------:R-:W-:Y:S05]  /*3b10*/  BSYNC B0 ;  /* 0x0000000000007941 */ /* 0x000fea0003800000 */
.L_x_1339:
[----:B------:R-:W0:Y:S02]  /*3b20*/  LDGDEPBAR ;  /* 0x00000000000079af */ /* 0x000e240000000000 */
.L_x_1338:
        /* <DEDUP_REMOVED lines=17> */
[----:B------:R-:W3:Y:S01]  /*3c40*/  SHFL.BFLY PT, R137, R3, 0x2, 0x1f ;  /* 0x0c401f0003897f89 */ /* 0x000ee200000e0000 */
[----:B------:R-:W-:-:S02]  /*3c50*/  LEA R222, R0, R217, 0x1 ;  /* 0x000000d900de7211 */ /* 0x000fc400078e08ff */
[----:B------:R-:W-:Y:S01]  /*3c60*/  LEA R221, R0, R219, 0x1 ;  /* 0x000000db00dd7211 */ /* 0x000fe200078e08ff */
[----:B------:R-:W-:Y:S04]  /*3c70*/  LDSM.16.MT88.4 R36, [R217+0xa000] ;  /* 0x00a00000d924783b */ /* 0x000fe80000004200 */
[----:B------:R-:W-:Y:S04]  /*3c80*/  LDSM.16.MT88.4 R48, [R222+0xa000] ;  /* 0x00a00000de30783b */ /* 0x000fe80000004200 */
[----:B------:R-:W-:Y:S04]  /*3c90*/  LDSM.16.MT88.4 R52, [R221+0xa000] ;  /* 0x00a00000dd34783b */ /* 0x000fe80000004200 */
[----:B------:R-:W-:Y:S01]  /*3ca0*/  LDSM.16.MT88.4 R64, [R217+0xb000] ;  /* 0x00b00000d940783b */ /* 0x000fe20000004200 */
[----:B--2---:R-:W-:-:S03]  /*3cb0*/  FMNMX.FTZ R2, R5, R2, !PT ;  /* 0x0000000205027209 */ /* 0x004fc60007810000 */
[----:B------:R-:W-:Y:S01]  /*3cc0*/  LDSM.16.MT88.4 R80, [R219+0xb000] ;  /* 0x00b00000db50783b */ /* 0x000fe20000004200 */
[----:B---3--:R-:W-:-:S03]  /*3cd0*/  FMNMX.FTZ R137, R137, R3, !PT ;  /* 0x0000000389897209 */ /* 0x008fc60007810000 */
[----:B------:R-:W2:Y:S04]  /*3ce0*/  SHFL.BFLY PT, R134, R2, 0x1, 0x1f ;  /* 0x0c201f0002867f89 */ /* 0x000ea800000e0000 */
[----:B------:R-:W3:Y:S04]  /*3cf0*/  SHFL.BFLY PT, R5, R137, 0x1, 0x1f ;  /* 0x0c201f0089057f89 */ /* 0x000ee800000e0000 */
[----:B------:R-:W-:Y:S04]  /*3d00*/  LDSM.16.MT88.4 R96, [R222+0xb000] ;  /* 0x00b00000de60783b */ /* 0x000fe80000004200 */
[----:B------:R-:W-:Y:S04]  /*3d10*/  LDSM.16.MT88.4 R112, [R221+0xb000] ;  /* 0x00b00000dd70783b */ /* 0x000fe80000004200 */
[----:B------:R-:W-:Y:S04]  /*3d20*/  LDSM.16.MT88.4 R156, [R217+0xa800] ;  /* 0x00a80000d99c783b */ /* 0x000fe80000004200 */
[----:B------:R-:W-:Y:S01]  /*3d30*/  LDSM.16.MT88.4 R172, [R219+0xa800] ;  /* 0x00a80000dbac783b */ /* 0x000fe20000004200 */
[----:B--2---:R-:W-:-:S03]  /*3d40*/  FMNMX.FTZ R134, R2, R134, !PT ;  /* 0x0000008602867209 */ /* 0x004fc60007810000 */
[----:B------:R-:W-:Y:S01]  /*3d50*/  LDSM.16.MT88.4 R140, [R217+0xb800] ;  /* 0x00b80000d98c783b */ /* 0x000fe20000004200 */
[C---:B------:R-:W-:Y:S01]  /*3d60*/  FSETP.NEU.FTZ.AND P0, PT, R134.reuse, -INF , PT ;  /* 0xff8000008600780b */ /* 0x040fe20003f1d000 */
[----:B------:R-:W-:Y:S01]  /*3d70*/  FMUL.FTZ R3, R134, c[0x0][0x23c] ;  /* 0x00008f0086037a20 */ /* 0x000fe20000410000 */
[----:B---3--:R-:W-:Y:S01]  /*3d80*/  FMNMX.FTZ R137, R137, R5, !PT ;  /* 0x0000000589897209 */ /* 0x008fe20007810000 */
[----:B------:R-:W-:Y:S03]  /*3d90*/  LDSM.16.MT88.4 R180, [R222+0xb800] ;  /* 0x00b80000deb4783b */ /* 0x000fe60000004200 */
[----:B------:R-:W-:Y:S01]  /*3da0*/  FSEL R3, R3, RZ, P0 ;  /* 0x000000ff03037208 */ /* 0x000fe20000000000 */
[C---:B------:R-:W-:Y:S01]  /*3db0*/  FMUL.FTZ R6, R137.reuse, c[0x0][0x23c] ;  /* 0x00008f0089067a20 */ /* 0x040fe20000410000 */
[----:B------:R-:W-:Y:S01]  /*3dc0*/  FSETP.NEU.FTZ.AND P0, PT, R137, -INF , PT ;  /* 0xff8000008900780b */ /* 0x000fe20003f1d000 */
[----:B------:R-:W-:Y:S02]  /*3dd0*/  LDSM.16.MT88.4 R176, [R221+0xb800] ;  /* 0x00b80000ddb0783b */ /* 0x000fe40000004200 */
[----:B------:R-:W-:-:S02]  /*3de0*/  FFMA.FTZ R2, R18, c[0x0][0x23c], -R3 ;  /* 0x00008f0012027a23 */ /* 0x000fc40000010803 */
[--C-:B-1----:R-:W-:Y:S02]  /*3df0*/  FFMA.FTZ R12, R30, c[0x0][0x23c], -R3.reuse ;  /* 0x00008f001e0c7a23 */ /* 0x102fe40000010803 */
[----:B------:R1:W-:Y:S01]  /*3e00*/  MUFU.EX2 R241, R2 ;  /* 0x0000000200f17308 */ /* 0x0003e20000000800 */
[--C-:B------:R-:W-:Y:S02]  /*3e10*/  FFMA.FTZ R13, R27, c[0x0][0x23c], -R3.reuse ;  /* 0x00008f001b0d7a23 */ /* 0x100fe40000010803 */
[----:B------:R-:W-:-:S05]  /*3e20*/  FFMA.FTZ R5, R21, c[0x0][0x23c], -R3 ;  /* 0x00008f0015057a23 */ /* 0x000fca0000010803 */
[----:B------:R-:W-:Y:S01]  /*3e30*/  MUFU.EX2 R234, R12 ;  /* 0x0000000c00ea7308 */ /* 0x000fe20000000800 */
[----:B-1----:R-:W-:-:S07]  /*3e40*/  FFMA.FTZ R2, R28, c[0x0][0x23c], -R3 ;  /* 0x00008f001c027a23 */ /* 0x002fce0000010803 */
        /* <DEDUP_REMOVED lines=16> */
[--C-:B------:R-:W-:Y:S02]  /*3f50*/  FFMA.FTZ R4, R19, c[0x0][0x23c], -R2.reuse ;  /* 0x00008f0013047a23 */ /* 0x100fe40000010802 */
[----:B------:R-:W2:Y:S05]  /*3f60*/  LDSM.16.MT88.4 R16, [R219+0xa000] ;  /* 0x00a00000db10783b */ /* 0x000eaa0000004200 */
[----:B------:R-:W-:Y:S01]  /*3f70*/  MUFU.EX2 R215, R13 ;  /* 0x0000000d00d77308 */ /* 0x000fe20000000800 */
[----:B-1----:R-:W-:-:S07]  /*3f80*/  FFMA.FTZ R0, R26, c[0x0][0x23c], -R2 ;  /* 0x00008f001a007a23 */ /* 0x002fce0000010802 */
[----:B------:R1:W3:Y:S01]  /*3f90*/  MUFU.EX2 R233, R4 ;  /* 0x0000000400e97308 */ /* 0x0002e20000000800 */
[----:B------:R-:W-:Y:S07]  /*3fa0*/  LDSM.16.MT88.4 R24, [R222+0xa800] ;  /* 0x00a80000de18783b */ /* 0x000fee0000004200 */
[----:B------:R4:W-:Y:S01]  /*3fb0*/  MUFU.EX2 R232, R0 ;  /* 0x0000000000e87308 */ /* 0x0009e20000000800 */
[----:B-1----:R-:W-:Y:S02]  /*3fc0*/  F2FP.PACK_AB R4, R240, R241 ;  /* 0x000000f1f004723e */ /* 0x002fe400000000ff */
[----:B---3--:R-:W-:Y:S01]  /*3fd0*/  F2FP.PACK_AB R5, R231, R233 ;  /* 0x000000e9e705723e */ /* 0x008fe200000000ff */
[----:B----4-:R-:W-:-:S04]  /*3fe0*/  FFMA.FTZ R0, R22, c[0x0][0x23c], -R2 ;  /* 0x00008f0016007a23 */ /* 0x010fc80000010802 */
[----:B------:R1:W3:Y:S02]  /*3ff0*/  MUFU.EX2 R238, R0 ;  /* 0x0000000000ee7308 */ /* 0x0002e40000000800 */
[----:B-1----:R-:W-:Y:S02]  /*4000*/  FMNMX.FTZ R0, R33, R69, !PT ;  /* 0x0000004521007209 */ /* 0x002fe40007810000 */
[----:B---3--:R-:W-:Y:S02]  /*4010*/  F2FP.PACK_AB R7, R238, R232 ;  /* 0x000000e8ee07723e */ /* 0x008fe400000000ff */
[----:B------:R-:W-:-:S04]  /*4020*/  FMNMX.FTZ R0, R84, R0, !PT ;  /* 0x0000000054007209 */ /* 0x000fc80007810000 */
[----:B------:R-:W-:Y:S01]  /*4030*/  FMNMX.FTZ R0, R68, R0, !PT ;  /* 0x0000000044007209 */ /* 0x000fe20007810000 */
[----:B------:R-:W-:Y:S03]  /*4040*/  HMMA.16816.F32 R144, R4, R36, RZ ;  /* 0x000000240490723c */ /* 0x000fe600000018ff */
[----:B------:R-:W-:-:S04]  /*4050*/  FMNMX.FTZ R0, R103, R0, !PT ;  /* 0x0000000067007209 */ /* 0x000fc80007810000 */
[----:B------:R-:W-:Y:S01]  /*4060*/  FMNMX.FTZ R0, R101, R0, !PT ;  /* 0x0000000065007209 */ /* 0x000fe20007810000 */
[----:B--2---:R-:W-:Y:S03]  /*4070*/  HMMA.16816.F32 R164, R4, R16, RZ ;  /* 0x0000001004a4723c */ /* 0x004fe600000018ff */
        /* <DEDUP_REMOVED lines=12> */
[C---:B------:R-:W-:Y:S01]  /*4140*/  HMMA.16816.F32 R88, R4.reuse, R80, RZ ;  /* 0x000000500458723c */ /* 0x040fe200000018ff */
        /* <DEDUP_REMOVED lines=13> */
[----:B------:R2:W-:Y:S01]  /*4220*/  MUFU.EX2 R230, R12 ;  /* 0x0000000c00e67308 */ /* 0x0005e20000000800 */
[----:B-1----:R-:W-:-:S02]  /*4230*/  FMNMX.FTZ R0, R13, R0, !PT ;  /* 0x000000000d007209 */ /* 0x002fc40007810000 */
[----:B------:R-:W-:Y:S01]  /*4240*/  LDSM.16.MT88.4 R20, [R221+0xa800] ;  /* 0x00a80000dd14783b */ /* 0x000fe20000004200 */
[----:B------:R-:W-:Y:S01]  /*4250*/  HMMA.16816.F32 R168, R4, R18, RZ ;  /* 0x0000001204a8723c */ /* 0x000fe200000018ff */
[----:B----4-:R-:W-:-:S03]  /*4260*/  FMNMX.FTZ R136, R3, R14, !PT ;  /* 0x0000000e03887209 */ /* 0x010fc60007810000 */
[----:B------:R1:W3:Y:S01]  /*4270*/  MUFU.EX2 R248, R2 ;  /* 0x0000000200f87308 */ /* 0x0002e20000000800 */
[----:B------:R-:W-:-:S03]  /*4280*/  FSETP.NEU.FTZ.AND P0, PT, R136, -INF , PT ;  /* 0xff8000008800780b */ /* 0x000fc60003f1d000 */
[C---:B------:R-:W-:Y:S01]  /*4290*/  HMMA.16816.F32 R44, R4.reuse, R50, RZ ;  /* 0x00000032042c723c */ /* 0x040fe200000018ff */
[----:B--2---:R-:W2:Y:S07]  /*42a0*/  SHFL.BFLY PT, R12, R0, 0x1, 0x1f ;  /* 0x0c201f00000c7f89 */ /* 0x004eae00000e0000 */
[----:B------:R-:W-:Y:S01]  /*42b0*/  HMMA.16816.F32 R60, R4, R54, RZ ;  /* 0x00000036043c723c */ /* 0x000fe200000018ff */
[----:B-1----:R-:W-:Y:S01]  /*42c0*/  FMUL.FTZ R2, R136, c[0x0][0x23c] ;  /* 0x00008f0088027a20 */ /* 0x002fe20000410000 */
[----:B---3--:R-:W-:-:S06]  /*42d0*/  F2FP.PACK_AB R127, R248, R230 ;  /* 0x000000e6f87f723e */ /* 0x008fcc00000000ff */
[----:B------:R-:W-:Y:S01]  /*42e0*/  HMMA.16816.F32 R76, R4, R66, RZ ;  /* 0x00000042044c723c */ /* 0x000fe200000018ff */
[----:B------:R-:W-:-:S05]  /*42f0*/  FSEL R2, R2, RZ, P0 ;  /* 0x000000ff02027208 */ /* 0x000fca0000000000 */
[--C-:B------:R-:W-:Y:S02]  /*4300*/  FFMA.FTZ R3, R33, c[0x0][0x23c], -R2.reuse ;  /* 0x00008f0021037a23 */ /* 0x100fe40000010802 */
[----:B------:R-:W-:Y:S02]  /*4310*/  HMMA.16816.F32 R92, R4, R82, RZ ;  /* 0x00000052045c723c */ /* 0x000fe400000018ff */
[----:B------:R1:W-:Y:S01]  /*4320*/  MUFU.EX2 R214, R3 ;  /* 0x0000000300d67308 */ /* 0x0003e20000000800 */
[----:B--2---:R-:W-:Y:S01]  /*4330*/  FMNMX.FTZ R135, R0, R12, !PT ;  /* 0x0000000c00877209 */ /* 0x004fe20007810000 */
[----:B------:R-:W-:-:S03]  /*4340*/  FFMA.FTZ R0, R69, c[0x0][0x23c], -R2 ;  /* 0x00008f0045007a23 */ /* 0x000fc60000010802 */
[----:B------:R-:W-:Y:S01]  /*4350*/  FSETP.NEU.FTZ.AND P0, PT, R135, -INF , PT ;  /* 0xff8000008700780b */ /* 0x000fe20003f1d000 */
[C---:B------:R-:W-:Y:S02]  /*4360*/  HMMA.16816.F32 R108, R4.reuse, R98, RZ ;  /* 0x00000062046c723c */ /* 0x040fe400000018ff */
[----:B------:R2:W3:Y:S06]  /*4370*/  MUFU.EX2 R211, R0 ;  /* 0x0000000000d37308 */ /* 0x0004ec0000000800 */
[----:B------:R-:W-:Y:S01]  /*4380*/  HMMA.16816.F32 R4, R4, R114, RZ ;  /* 0x000000720404723c */ /* 0x000fe200000018ff */
        /* <DEDUP_REMOVED lines=17> */
[----:B------:R1:W4:Y:S07]  /*44a0*/  MUFU.EX2 R209, R3 ;  /* 0x0000000300d17308 */ /* 0x00032e0000000800 */
        /* <DEDUP_REMOVED lines=8> */
[----:B------:R1:W5:Y:S07]  /*4530*/  MUFU.EX2 R208, R3 ;  /* 0x0000000300d07308 */ /* 0x00036e0000000800 */
[C---:B------:R-:W-:Y:S08]  /*4540*/  HMMA.16816.F32 R92, R124.reuse, R30, R92 ;  /* 0x0000001e7c5c723c */ /* 0x040ff0000000185c */
[----:B------:R-:W-:Y:S01]  /*4550*/  HMMA.16816.F32 R108, R124, R182, R108 ;  /* 0x000000b67c6c723c */ /* 0x000fe2000000186c */
[----:B-1----:R-:W-:-:S04]  /*4560*/  FFMA.FTZ R3, R103, c[0x0][0x23c], -R2 ;  /* 0x00008f0067037a23 */ /* 0x002fc80000010802 */
[----:B------:R1:W-:Y:S03]  /*4570*/  MUFU.EX2 R206, R3 ;  /* 0x0000000300ce7308 */ /* 0x0003e60000000800 */
[----:B------:R-:W-:Y:S07]  /*4580*/  HMMA.16816.F32 R124, R124, R178, R4 ;  /* 0x000000b27c7c723c */ /* 0x000fee0000001804 */
[----:B---3--:R-:W-:-:S02]  /*4590*/  F2FP.PACK_AB R4, R211, R214 ;  /* 0x000000d6d304723e */ /* 0x008fc400000000ff */
[----:B--2---:R-:W-:Y:S02]  /*45a0*/  F2FP.PACK_AB R6, R213, R212 ;  /* 0x000000d4d506723e */ /* 0x004fe400000000ff */
[----:B----4-:R-:W-:Y:S01]  /*45b0*/  F2FP.PACK_AB R5, R209, R210 ;  /* 0x000000d2d105723e */ /* 0x010fe200000000ff */
[----:B-1----:R-:W-:Y:S01]  /*45c0*/  FFMA.FTZ R3, R101, c[0x0][0x23c], -R2 ;  /* 0x00008f0065037a23 */ /* 0x002fe20000010802 */
[----:B-----5:R-:W-:-:S03]  /*45d0*/  F2FP.PACK_AB R7, R208, R207 ;  /* 0x000000cfd007723e */ /* 0x020fc600000000ff */
[----:B------:R1:W2:Y:S04]  /*45e0*/  MUFU.EX2 R205, R3 ;  /* 0x0000000300cd7308 */ /* 0x0002a80000000800 */
[C---:B------:R-:W-:Y:S08]  /*45f0*/  HMMA.16816.F32 R148, R4.reuse, R36, RZ ;  /* 0x000000240494723c */ /* 0x040ff000000018ff */
[----:B------:R-:W-:Y:S01]  /*4600*/  HMMA.16816.F32 R200, R4, R38, RZ ;  /* 0x0000002604c8723c */ /* 0x000fe200000018ff */
[--C-:B-1----:R-:W-:Y:S01]  /*4610*/  FFMA.FTZ R3, R87, c[0x0][0x23c], -R2.reuse ;  /* 0x00008f0057037a23 */ /* 0x102fe20000010802 */
[----:B--2---:R-:W-:Y:S01]  /*4620*/  F2FP.PACK_AB R128, R205, R206 ;  /* 0x000000cecd80723e */ /* 0x004fe200000000ff */
[----:B------:R-:W-:-:S05]  /*4630*/  FFMA.FTZ R2, R70, c[0x0][0x23c], -R2 ;  /* 0x00008f0046027a23 */ /* 0x000fca0000010802 */
[C---:B------:R-:W-:Y:S01]  /*4640*/  HMMA.16816.F32 R160, R4.reuse, R16, RZ ;  /* 0x0000001004a0723c */ /* 0x040fe200000018ff */
[----:B------:R1:W-:Y:S07]  /*4650*/  MUFU.EX2 R204, R3 ;  /* 0x0000000300cc7308 */ /* 0x0003ee0000000800 */
[C---:B------:R-:W-:Y:S01]  /*4660*/  HMMA.16816.F32 R36, R4.reuse, R48, RZ ;  /* 0x000000300424723c */ /* 0x040fe200000018ff */
[----:B------:R2:W3:Y:S07]  /*4670*/  MUFU.EX2 R251, R2 ;  /* 0x0000000200fb7308 */ /* 0x0004ee0000000800 */
[----:B------:R-:W-:Y:S01]  /*4680*/  HMMA.16816.F32 R196, R4, R18, RZ ;  /* 0x0000001204c4723c */ /* 0x000fe200000018ff */
[----:B-1----:R-:W-:-:S04]  /*4690*/  FADD.FTZ R3, R210, R209 ;  /* 0x000000d1d2037221 */ /* 0x002fc80000010000 */
[----:B------:R-:W-:-:S03]  /*46a0*/  FADD.FTZ R3, R207, R3 ;  /* 0x00000003cf037221 */ /* 0x000fc60000010000 */
[C---:B------:R-:W-:Y:S01]  /*46b0*/  HMMA.16816.F32 R48, R4.reuse, R50, RZ ;  /* 0x000000320430723c */ /* 0x040fe200000018ff */
[--C-:B--2---:R-:W-:Y:S01]  /*46c0*/  FFMA.FTZ R2, R117, c[0x0][0x23c], -R0.reuse ;  /* 0x00008f0075027a23 */ /* 0x104fe20000010800 */
[----:B---3--:R-:W-:Y:S01]  /*46d0*/  F2FP.PACK_AB R130, R251, R204 ;  /* 0x000000ccfb82723e */ /* 0x008fe200000000ff */
[----:B------:R-:W-:Y:S02]  /*46e0*/  FADD.FTZ R3, R208, R3 ;  /* 0x00000003d0037221 */ /* 0x000fe40000010000 */
[----:B------:R1:W2:Y:S03]  /*46f0*/  MUFU.EX2 R139, R2 ;  /* 0x00000002008b7308 */ /* 0x0002a60000000800 */
[C---:B------:R-:W-:Y:S08]  /*4700*/  HMMA.16816.F32 R12, R4.reuse, R52, RZ ;  /* 0x00000034040c723c */ /* 0x040ff000000018ff */
[----:B------:R-:W-:Y:S01]  /*4710*/  HMMA.16816.F32 R192, R4, R54, RZ ;  /* 0x0000003604c0723c */ /* 0x000fe200000018ff */
[----:B-1----:R-:W-:-:S02]  /*4720*/  FFMA.FTZ R2, R116, c[0x0][0x23c], -R0 ;  /* 0x00008f0074027a23 */ /* 0x002fc40000010800 */
[----:B--2---:R-:W-:-:S05]  /*4730*/  FADD.FTZ R3, R139, R3 ;  /* 0x000000038b037221 */ /* 0x004fca0000010000 */
[C---:B------:R-:W-:Y:S01]  /*4740*/  HMMA.16816.F32 R68, R4.reuse, R64, RZ ;  /* 0x000000400444723c */ /* 0x040fe200000018ff */
[----:B------:R1:W2:Y:S07]  /*4750*/  MUFU.EX2 R138, R2 ;  /* 0x00000002008a7308 */ /* 0x0002ae0000000800 */
[C---:B------:R-:W-:Y:S08]  /*4760*/  HMMA.16816.F32 R188, R4.reuse, R66, RZ ;  /* 0x0000004204bc723c */ /* 0x040ff000000018ff */
[----:B------:R-:W-:Y:S01]  /*4770*/  HMMA.16816.F32 R84, R4, R80, RZ ;  /* 0x000000500454723c */ /* 0x000fe200000018ff */
[--C-:B-1----:R-:W-:Y:S01]  /*4780*/  FFMA.FTZ R2, R102, c[0x0][0x23c], -R0.reuse ;  /* 0x00008f0066027a23 */ /* 0x102fe20000010800 */
[----:B--2---:R-:W-:Y:S01]  /*4790*/  F2FP.PACK_AB R129, R138, R139 ;  /* 0x0000008b8a81723e */ /* 0x004fe200000000ff */
[----:B------:R-:W-:-:S02]  /*47a0*/  FFMA.FTZ R0, R100, c[0x0][0x23c], -R0 ;  /* 0x00008f0064007a23 */ /* 0x000fc40000010800 */
[----:B------:R1:W2:Y:S01]  /*47b0*/  MUFU.EX2 R133, R2 ;  /* 0x0000000200857308 */ /* 0x0002a20000000800 */
[----:B------:R-:W-:Y:S02]  /*47c0*/  FADD.FTZ R3, R138, R3 ;  /* 0x000000038a037221 */ /* 0x000fe40000010000 */
[C---:B------:R-:W-:Y:S05]  /*47d0*/  HMMA.16816.F32 R184, R4.reuse, R82, RZ ;  /* 0x0000005204b8723c */ /* 0x040fea00000018ff */
[----:B------:R3:W4:Y:S03]  /*47e0*/  MUFU.EX2 R250, R0 ;  /* 0x0000000000fa7308 */ /* 0x0007260000000800 */
[----:B------:R-:W-:Y:S01]  /*47f0*/  HMMA.16816.F32 R100, R4, R96, RZ ;  /* 0x000000600464723c */ /* 0x000fe200000018ff */
[----:B-1----:R-:W-:-:S02]  /*4800*/  FADD.FTZ R2, R241, R240 ;  /* 0x000000f0f1027221 */ /* 0x002fc40000010000 */
[----:B--2---:R-:W-:-:S05]  /*4810*/  FADD.FTZ R3, R133, R3 ;  /* 0x0000000385037221 */ /* 0x004fca0000010000 */
[----:B------:R-:W-:Y:S01]  /*4820*/  HMMA.16816.F32 R32, R4, R98, RZ ;  /* 0x000000620420723c */ /* 0x000fe200000018ff */
[----:B------:R-:W-:Y:S02]  /*4830*/  FADD.FTZ R2, R239, R2 ;  /* 0x00000002ef027221 */ /* 0x000fe40000010000 */
[----:B---3--:R-:W-:Y:S01]  /*4840*/  FADD.FTZ R0, R214, R211 ;  /* 0x000000d3d6007221 */ /* 0x008fe20000010000 */
[----:B----4-:R-:W-:Y:S01]  /*4850*/  F2FP.PACK_AB R131, R250, R133 ;  /* 0x00000085fa83723e */ /* 0x010fe200000000ff */
[----:B------:R-:W-:-:S03]  /*4860*/  FADD.FTZ R2, R242, R2 ;  /* 0x00000002f2027221 */ /* 0x000fc60000010000 */
[C---:B------:R-:W-:Y:S01]  /*4870*/  HMMA.16816.F32 R116, R4.reuse, R112, RZ ;  /* 0x000000700474723c */ /* 0x040fe200000018ff */
[----:B------:R-:W-:Y:S02]  /*4880*/  FADD.FTZ R0, R212, R0 ;  /* 0x00000000d4007221 */ /* 0x000fe40000010000 */
[----:B------:R-:W-:Y:S02]  /*4890*/  FADD.FTZ R2, R234, R2 ;  /* 0x00000002ea027221 */ /* 0x000fe40000010000 */
[----:B------:R-:W-:Y:S02]  /*48a0*/  FADD.FTZ R250, R250, R3 ;  /* 0x00000003fafa7221 */ /* 0x000fe40000010000 */
[----:B------:R-:W-:Y:S01]  /*48b0*/  FADD.FTZ R2, R237, R2 ;  /* 0x00000002ed027221 */ /* 0x000fe20000010000 */
[----:B------:R-:W-:Y:S03]  /*48c0*/  HMMA.16816.F32 R16, R4, R114, RZ ;  /* 0x000000720410723c */ /* 0x000fe600000018ff */
[----:B------:R-:W-:-:S04]  /*48d0*/  FADD.FTZ R2, R235, R2 ;  /* 0x00000002eb027221 */ /* 0x000fc80000010000 */
        /* <DEDUP_REMOVED lines=31> */
[----:B------:R-:W2:Y:S01]  /*4ad0*/  LDL.64 R6, [R1+0x8] ;  /* 0x0000080001067983 */ /* 0x000ea20000100a00 */
[----:B------:R-:W-:-:S04]  /*4ae0*/  DEPBAR.LE SB0, 0x0 ;  /* 0x000080000000791a */ /* 0x000fc80000000000 */
[----:B------:R-:W3:Y:S04]  /*4af0*/  LDL R24, [R1+0x58] ;  /* 0x0000580001187983 */ /* 0x000ee80000100800 */
[----:B------:R-:W4:Y:S04]  /*4b00*/  LDL.64 R14, [R1+0x38] ;  /* 0x00003800010e7983 */ /* 0x000f280000100a00 */
[----:B------:R-:W5:Y:S01]  /*4b10*/  LDL R25, [R1+0x48] ;  /* 0x0000480001197983 */ /* 0x000f620000100800 */
[----:B------:R-:W-:-:S03]  /*4b20*/  IADD3 R236, R244, -0x2, RZ ;  /* 0xfffffffef4ec7810 */ /* 0x000fc60007ffe0ff */
[----:B------:R-:W-:Y:S01]  /*4b30*/  BAR.SYNC.DEFER_BLOCKING 0x0 ;  /* 0x0000000000007b1d */ /* 0x000fe20000010000 */
[----:B------:R-:W-:Y:S02]  /*4b40*/  ISETP.GE.AND P1, PT, R252, c[0x0][0x220], PT ;  /* 0x00008800fc007a0c */ /* 0x000fe40003f26270 */
[----:B------:R-:W-:-:S03]  /*4b50*/  SHF.R.S32.HI R4, RZ, 0x1f, R236 ;  /* 0x0000001fff047819 */ /* 0x000fc600000114ec */
[----:B------:R-:W1:Y:S02]  /*4b60*/  S2R R240, SR_TID.X ;  /* 0x0000000000f07919 */ /* 0x000e640000002100 */
[----:B-1----:R-:W-:-:S05]  /*4b70*/  IMAD.SHL.U32 R240, R240, 0x2, RZ ;  /* 0x00000002f0f07824 */ /* 0x002fca00078e00ff */
[----:B------:R-:W-:Y:S02]  /*4b80*/  LOP3.LUT R240, R240, 0x6, RZ, 0xc0, !PT ;  /* 0x00000006f0f07812 */ /* 0x000fe400078ec0ff */
[----:B--2---:R-:W-:Y:S01]  /*4b90*/  ISETP.GE.AND P2, PT, R6, c[0x0][0x220], PT ;  /* 0x0000880006007a0c */ /* 0x004fe20003f46270 */
[----:B------:R-:W-:Y:S02]  /*4ba0*/  IMAD.MOV.U32 R6, RZ, RZ, c[0x0][0x1a0] ;  /* 0x00006800ff067624 */ /* 0x000fe400078e00ff */
[----:B------:R-:W-:Y:S02]  /*4bb0*/  IMAD.MOV.U32 R7, RZ, RZ, c[0x0][0x1a0] ;  /* 0x00006800ff077624 */ /* 0x000fe400078e00ff */
[----:B------:R-:W-:Y:S02]  /*4bc0*/  IMAD.SHL.U32 R6, R6, 0x20, RZ ;  /* 0x0000002006067824 */ /* 0x000fe400078e00ff */
[----:B---3--:R-:W-:Y:S02]  /*4bd0*/  IMAD R0, R24, R236, RZ ;  /* 0x000000ec18007224 */ /* 0x008fe400078e02ff */
[----:B------:R-:W-:-:S02]  /*4be0*/  IMAD.SHL.U32 R7, R7, 0x10, RZ ;  /* 0x0000001007077824 */ /* 0x000fc400078e00ff */
[-C--:B----4-:R-:W-:Y:S02]  /*4bf0*/  IMAD.WIDE.U32 R2, R236, R6.reuse, R14 ;  /* 0x00000006ec027225 */ /* 0x090fe400078e000e */
[----:B------:R-:W-:Y:S02]  /*4c00*/  @P2 STS.128 [R228+0xa000], RZ ;  /* 0x00a000ffe4002388 */ /* 0x000fe40000000c00 */
[----:B------:R-:W-:Y:S01]  /*4c10*/  IMAD R4, R4, R6, R0 ;  /* 0x0000000604047224 */ /* 0x000fe200078e0200 */
[----:B------:R-:W-:Y:S02]  /*4c20*/  IADD3 R0, P0, R7, R2, RZ ;  /* 0x0000000207007210 */ /* 0x000fe40007f1e0ff */
[C---:B------:R-:W-:Y:S01]  /*4c30*/  @!P2 LEA R14, P5, R2.reuse, c[0x0][0x170], 0x1 ;  /* 0x00005c00020eaa11 */ /* 0x040fe200078a08ff */
[----:B------:R-:W-:Y:S01]  /*4c40*/  IMAD.IADD R3, R3, 0x1, R4 ;  /* 0x0000000103037824 */ /* 0x000fe200078e0204 */
[----:B------:R-:W-:Y:S02]  /*4c50*/  @!P1 LEA R6, P3, R2, c[0x0][0x170], 0x1 ;  /* 0x00005c0002069a11 */ /* 0x000fe400078608ff */
[----:B------:R-:W-:Y:S01]  /*4c60*/  @!P2 LEA R12, P4, R0, c[0x0][0x170], 0x1 ;  /* 0x00005c00000caa11 */ /* 0x000fe200078808ff */
[--C-:B-----5:R-:W-:Y:S01]  /*4c70*/  IMAD.X R5, R25, 0x1, R3.reuse, P0 ;  /* 0x0000000119057824 */ /* 0x120fe200000e0603 */
[----:B------:R-:W-:-:S02]  /*4c80*/  @!P2 LEA.HI.X R15, R2, c[0x0][0x174], R3, 0x1, P5 ;  /* 0x00005d00020faa11 */ /* 0x000fc400028f0c03 */
        /* <DEDUP_REMOVED lines=9> */
[----:B------:R-:W-:-:S03]  /*4d20*/  IMAD R0, R236, 0x20, R240 ;  /* 0x00000020ec007824 */ /* 0x000fc600078e02f0 */
[----:B------:R-:W-:Y:S01]  /*4d30*/  @!PT LDS RZ, [RZ] ;  /* 0x00000000fffff984 */ /* 0x000fe20000000800 */
[----:B------:R-:W-:Y:S01]  /*4d40*/  @!PT LDS RZ, [RZ] ;  /* 0x00000000fffff984 */ /* 0x000fe20000000800 */
[----:B------:R-:W-:Y:S01]  /*4d50*/  @!PT LDS RZ, [RZ] ;  /* 0x00000000fffff984 */ /* 0x000fe20000000800 */
[----:B------:R2:W-:Y:S02]  /*4d60*/  @!P1 LDGSTS.E.BYPASS.LTC128B.128 [R228+0xb000], [R6.64+0x80] ;  /* 0x0b00008006e49fae */ /* 0x0005e4000b901d44 */
[C---:B------:R-:W-:Y:S02]  /*4d70*/  IADD3 R3, R0.reuse, 0x18, RZ ;  /* 0x0000001800037810 */ /* 0x040fe40007ffe0ff */
[----:B------:R-:W-:Y:S01]  /*4d80*/  @P2 STS.128 [R228+0xa800], RZ ;  /* 0x00a800ffe4002388 */ /* 0x000fe20000000c00 */
[----:B------:R-:W-:-:S03]  /*4d90*/  IADD3 R2, R0, 0x19, RZ ;  /* 0x0000001900027810 */ /* 0x000fc60007ffe0ff */
        /* <DEDUP_REMOVED lines=35> */
[C---:B------:R-:W-:Y:S08]  /*4fd0*/  HMMA.16816.F32 R192, R12.reuse, R28, R180 ;  /* 0x0000001c0cc0723c */ /* 0x040ff000000018b4 */
[C---:B------:R-:W-:Y:S01]  /*4fe0*/  HMMA.16816.F32 R180, R12.reuse, R34, R20 ;  /* 0x000000220cb4723c */ /* 0x040fe20000001814 */
[----:B------:R-:W-:Y:S04]  /*4ff0*/  LDSM.16.M88.4 R20, [R223] ;  /* 0x00000000df14783b */ /* 0x000fe80000000200 */
[----:B------:R-:W-:Y:S03]  /*5000*/  LDSM.16.M88.4 R32, [R223+0x800] ;  /* 0x00080000df20783b */ /* 0x000fe60000000200 */
[----:B------:R-:W-:Y:S01]  /*5010*/  HMMA.16816.F32 R24, R12, R30, R24 ;  /* 0x0000001e0c18723c */ /* 0x000fe20000001818 */
[----:B------:R-:W-:Y:S04]  /*5020*/  LDSM.16.M88.4 R12, [R224] ;  /* 0x00000000e00c783b */ /* 0x000fe80000000200 */
[----:B------:R-:W-:Y:S03]  /*5030*/  LDSM.16.M88.4 R28, [R216+0x9000] ;  /* 0x00900000d81c783b */ /* 0x000fe60000000200 */
[C---:B--2---:R-:W-:Y:S08]  /*5040*/  HMMA.16816.F32 R200, R4.reuse, R176, R200 ;  /* 0x000000b004c8723c */ /* 0x044ff000000018c8 */
[C---:B---3--:R-:W-:Y:S08]  /*5050*/  HMMA.16816.F32 R204, R4.reuse, R140, R204 ;  /* 0x0000008c04cc723c */ /* 0x048ff000000018cc */
[C---:B------:R-:W-:Y:S08]  /*5060*/  HMMA.16816.F32 R196, R4.reuse, R178, R196 ;  /* 0x000000b204c4723c */ /* 0x040ff000000018c4 */
[----:B------:R-:W-:Y:S01]  /*5070*/  HMMA.16816.F32 R188, R4, R142, R188 ;  /* 0x0000008e04bc723c */ /* 0x000fe200000018bc */
[----:B------:R-:W1:Y:S07]  /*5080*/  LDSM.16.M88.4 R4, [R224+0x2000] ;  /* 0x00200000e004783b */ /* 0x000e6e0000000200 */
[C---:B----4-:R-:W-:Y:S08]  /*5090*/  HMMA.16816.F32 R184, R16.reuse, R176, R184 ;  /* 0x000000b010b8723c */ /* 0x050ff000000018b8 */
[C---:B------:R-:W-:Y:S08]  /*50a0*/  HMMA.16816.F32 R176, R16.reuse, R178, R180 ;  /* 0x000000b210b0723c */ /* 0x040ff000000018b4 */
[C---:B------:R-:W-:Y:S08]  /*50b0*/  HMMA.16816.F32 R180, R16.reuse, R140, R192 ;  /* 0x0000008c10b4723c */ /* 0x040ff000000018c0 */
[----:B------:R-:W-:Y:S01]  /*50c0*/  HMMA.16816.F32 R140, R16, R142, R24 ;  /* 0x0000008e108c723c */ /* 0x000fe20000001818 */
[----:B------:R-:W2:Y:S04]  /*50d0*/  LDSM.16.M88.4 R16, [R218+0x6000] ;  /* 0x00600000da10783b */ /* 0x000ea80000000200 */
[----:B------:R-:W3:Y:S03]  /*50e0*/  LDSM.16.M88.4 R24, [R216+0x9800] ;  /* 0x00980000d818783b */ /* 0x000ee60000000200 */
[C---:B-1----:R-:W-:Y:S08]  /*50f0*/  HMMA.16816.F32 R200, R4.reuse, R20, R200 ;  /* 0x0000001404c8723c */ /* 0x042ff000000018c8 */
[C---:B------:R-:W-:Y:S08]  /*5100*/  HMMA.16816.F32 R212, R4.reuse, R22, R196 ;  /* 0x0000001604d4723c */ /* 0x040ff000000018c4 */
[C---:B------:R-:W-:Y:S08]  /*5110*/  HMMA.16816.F32 R232, R4.reuse, R32, R204 ;  /* 0x0000002004e8723c */ /* 0x040ff000000018cc */
[----:B------:R-:W-:Y:S01]  /*5120*/  HMMA.16816.F32 R208, R4, R34, R188 ;  /* 0x0000002204d0723c */ /* 0x000fe200000018bc */
[----:B------:R-:W-:Y:S07]  /*5130*/  LDSM.16.M88.4 R4, [R220+0x6000] ;  /* 0x00600000dc04783b */ /* 0x000fee0000000200 */
[C---:B------:R-:W-:Y:S08]  /*5140*/  HMMA.16816.F32 R204, R12.reuse, R20, R184 ;  /* 0x000000140ccc723c */ /* 0x040ff000000018b8 */
[C---:B------:R-:W-:Y:S01]  /*5150*/  HMMA.16816.F32 R196, R12.reuse, R22, R176 ;  /* 0x000000160cc4723c */ /* 0x040fe200000018b0 */
[----:B------:R-:W1:Y:S07]  /*5160*/  LDSM.16.M88.4 R20, [R218+0x4000] ;  /* 0x00400000da14783b */ /* 0x000e6e0000000200 */
[C---:B------:R-:W-:Y:S08]  /*5170*/  HMMA.16816.F32 R192, R12.reuse, R32, R180 ;  /* 0x000000200cc0723c */ /* 0x040ff000000018b4 */
[----:B------:R-:W-:Y:S01]  /*5180*/  HMMA.16816.F32 R188, R12, R34, R140 ;  /* 0x000000220cbc723c */ /* 0x000fe2000000188c */
[----:B------:R-:W4:Y:S04]  /*5190*/  LDSM.16.M88.4 R140, [R227+0x1000] ;  /* 0x00100000e38c783b */ /* 0x000f280000000200 */
[----:B------:R-:W5:Y:S03]  /*51a0*/  LDSM.16.M88.4 R32, [R227+0x1800] ;  /* 0x00180000e320783b */ /* 0x000f660000000200 */
[C---:B--2---:R-:W-:Y:S01]  /*51b0*/  HMMA.16816.F32 R184, R16.reuse, R28, R200 ;  /* 0x0000001c10b8723c */ /* 0x044fe200000018c8 */
[----:B------:R-:W2:Y:S07]  /*51c0*/  LDSM.16.M88.4 R12, [R220+0x4000] ;  /* 0x00400000dc0c783b */ /* 0x000eae0000000200 */
[C---:B------:R-:W-:Y:S08]  /*51d0*/  HMMA.16816.F32 R180, R16.reuse, R30, R212 ;  /* 0x0000001e10b4723c */ /* 0x040ff000000018d4 */
[C---:B---3--:R-:W-:Y:S08]  /*51e0*/  HMMA.16816.F32 R176, R16.reuse, R24, R232 ;  /* 0x0000001810b0723c */ /* 0x048ff000000018e8 */
[----:B------:R-:W-:Y:S08]  /*51f0*/  HMMA.16816.F32 R16, R16, R26, R208 ;  /* 0x0000001a1010723c */ /* 0x000ff000000018d0 */
[C---:B-1----:R-:W-:Y:S08]  /*5200*/  HMMA.16816.F32 R200, R20.reuse, R24, R192 ;  /* 0x0000001814c8723c */ /* 0x042ff000000018c0 */
[C---:B------:R-:W-:Y:S08]  /*5210*/  HMMA.16816.F32 R212, R20.reuse, R28, R204 ;  /* 0x0000001c14d4723c */ /* 0x040ff000000018cc */
[C---:B------:R-:W-:Y:S08]  /*5220*/  HMMA.16816.F32 R208, R20.reuse, R30, R196 ;  /* 0x0000001e14d0723c */ /* 0x040ff000000018c4 */
[----:B------:R-:W-:Y:S01]  /*5230*/  HMMA.16816.F32 R192, R20, R26, R188 ;  /* 0x0000001a14c0723c */ /* 0x000fe200000018bc */
[----:B------:R-:W-:Y:S04]  /*5240*/  LDSM.16.M88.4 R24, [R225+0x9800] ;  /* 0x00980000e118783b */ /* 0x000fe80000000200 */
[----:B------:R-:W-:Y:S03]  /*5250*/  LDSM.16.M88.4 R20, [R225+0x9000] ;  /* 0x00900000e114783b */ /* 0x000fe60000000200 */
[C---:B----4-:R-:W-:Y:S08]  /*5260*/  HMMA.16816.F32 R204, R4.reuse, R140, R184 ;  /* 0x0000008c04cc723c */ /* 0x050ff000000018b8 */
[C---:B------:R-:W-:Y:S08]  /*5270*/  HMMA.16816.F32 R196, R4.reuse, R142, R180 ;  /* 0x0000008e04c4723c */ /* 0x040ff000000018b4 */
        /* <DEDUP_REMOVED lines=13> */
[C---:B------:R-:W-:Y:S08]  /*5350*/  HMMA.16816.F32 R196, R4.reuse, R22, R196 ;  /* 0x0000001604c4723c */ /* 0x040ff000000018c4 */
[----:B------:R-:W-:Y:S01]  /*5360*/  HMMA.16816.F32 R192, R4, R24, R188 ;  /* 0x0000001804c0723c */ /* 0x000fe200000018bc */
[----:B------:R-:W2:Y:S01]  /*5370*/  LDSM.16.M88.4 R4, [R224+0x6000] ;  /* 0x00600000e004783b */ /* 0x000ea20000000200 */
[----:B------:R-:W-:-:S06]  /*5380*/  DEPBAR.LE SB0, 0x0 ;  /* 0x000080000000791a */ /* 0x000fcc0000000000 */
[C---:B---3--:R-:W-:Y:S08]  /*5390*/  HMMA.16816.F32 R140, R16.reuse, R26, R140 ;  /* 0x0000001a108c723c */ /* 0x048ff0000000188c */
[C---:B------:R-:W-:Y:S01]  /*53a0*/  HMMA.16816.F32 R176, R16.reuse, R20, R176 ;  /* 0x0000001410b0723c */ /* 0x040fe200000018b0 */
[----:B------:R-:W-:Y:S07]  /*53b0*/  I2F R20, R2 ;  /* 0x0000000200147306 */ /* 0x000fee0000201400 */
[----:B------:R-:W-:Y:S08]  /*53c0*/  HMMA.16816.F32 R184, R16, R22, R184 ;  /* 0x0000001610b8723c */ /* 0x000ff000000018b8 */
[C---:B-1----:R-:W-:Y:S08]  /*53d0*/  HMMA.16816.F32 R188, R12.reuse, R30, R140 ;  /* 0x0000001e0cbc723c */ /* 0x042ff0000000188c */
[-C--:B------:R-:W-:Y:S08]  /*53e0*/  HMMA.16816.F32 R176, R12, R32.reuse, R176 ;  /* 0x000000200cb0723c */ /* 0x080ff000000018b0 */
[----:B--2---:R-:W-:Y:S08]  /*53f0*/  HMMA.16816.F32 R140, R4, R32, R204 ;  /* 0x00000020048c723c */ /* 0x004ff000000018cc */
[----:B------:R-:W-:Y:S01]  /*5400*/  HMMA.16816.F32 R184, R12, R34, R184 ;  /* 0x000000220cb8723c */ /* 0x000fe200000018b8 */
[----:B------:R-:W-:-:S02]  /*5410*/  FMUL.FTZ R188, R188, c[0x0][0x2ec] ;  /* 0x0000bb00bcbc7a20 */ /* 0x000fc40000410000 */
[----:B------:R-:W-:Y:S02]  /*5420*/  FMUL.FTZ R189, R189, c[0x0][0x2ec] ;  /* 0x0000bb00bdbd7a20 */ /* 0x000fe40000410000 */
[----:B------:R-:W-:Y:S02]  /*5430*/  FMUL.FTZ R191, R191, c[0x0][0x2ec] ;  /* 0x0000bb00bfbf7a20 */ /* 0x000fe40000410000 */
[----:B------:R-:W-:Y:S01]  /*5440*/  MUFU.TANH R188, R188 ;  /* 0x000000bc00bc7308 */ /* 0x000fe20000002400 */
[----:B------:R-:W-:Y:S01]  /*5450*/  HMMA.16816.F32 R32, R4, R34, R196 ;  /* 0x000000220420723c */ /* 0x000fe200000018c4 */
[----:B------:R-:W-:Y:S02]  /*5460*/  FMUL.FTZ R176, R176, c[0x0][0x2ec] ;  /* 0x0000bb00b0b07a20 */ /* 0x000fe40000410000 */
[----:B------:R-:W-:Y:S02]  /*5470*/  FMUL.FTZ R177, R177, c[0x0][0x2ec] ;  /* 0x0000bb00b1b17a20 */ /* 0x000fe40000410000 */
[----:B------:R-:W-:-:S02]  /*5480*/  FMUL.FTZ R179, R179, c[0x0][0x2ec] ;  /* 0x0000bb00b3b37a20 */ /* 0x000fc40000410000 */
[----:B------:R-:W-:Y:S01]  /*5490*/  MUFU.TANH R207, R176 ;  /* 0x000000b000cf7308 */ /* 0x000fe20000002400 */
[----:B------:R-:W-:Y:S01]  /*54a0*/  HMMA.16816.F32 R180, R16, R24, R180 ;  /* 0x0000001810b4723c */ /* 0x000fe200000018b4 */
[----:B------:R-:W-:Y:S02]  /*54b0*/  FMUL.FTZ R140, R140, c[0x0][0x2ec] ;  /* 0x0000bb008c8c7a20 */ /* 0x000fe40000410000 */
[----:B------:R-:W-:Y:S02]  /*54c0*/  FMUL.FTZ R141, R141, c[0x0][0x2ec] ;  /* 0x0000bb008d8d7a20 */ /* 0x000fe40000410000 */
[----:B------:R-:W-:Y:S02]  /*54d0*/  FMUL.FTZ R143, R143, c[0x0][0x2ec] ;  /* 0x0000bb008f8f7a20 */ /* 0x000fe40000410000 */
[----:B------:R-:W-:Y:S01]  /*54e0*/  MUFU.TANH R27, R177 ;  /* 0x000000b1001b7308 */ /* 0x000fe20000002400 */
[----:B------:R-:W-:Y:S01]  /*54f0*/  IADD3 R18, R0, 0x1, RZ ;  /* 0x0000000100127810 */ /* 0x000fe20007ffe0ff */
[----:B------:R-:W-:Y:S01]  /*5500*/  FMUL.FTZ R184, R184, c[0x0][0x2ec] ;  /* 0x0000bb00b8b87a20 */ /* 0x000fe20000410000 */
[----:B------:R-:W-:Y:S01]  /*5510*/  IADD3 R17, R0, 0x8, RZ ;  /* 0x0000000800117810 */ /* 0x000fe20007ffe0ff */
[----:B------:R-:W-:Y:S01]  /*5520*/  FMUL.FTZ R186, R186, c[0x0][0x2ec] ;  /* 0x0000bb00baba7a20 */ /* 0x000fe20000410000 */
[----:B------:R-:W-:Y:S01]  /*5530*/  IADD3 R16, R0, 0x9, RZ ;  /* 0x0000000900107810 */ /* 0x000fe20007ffe0ff */
[----:B------:R-:W-:Y:S01]  /*5540*/  FMUL.FTZ R185, R185, c[0x0][0x2ec] ;  /* 0x0000bb00b9b97a20 */ /* 0x000fe20000410000 */
[----:B------:R-:W-:Y:S01]  /*5550*/  ISETP.GE.AND P5, PT, R18, R8, PT ;  /* 0x000000081200720c */ /* 0x000fe20003fa6270 */
[----:B------:R-:W-:Y:S01]  /*5560*/  MUFU.TANH R205, R140 ;  /* 0x0000008c00cd7308 */ /* 0x000fe20000002400 */
[----:B------:R-:W-:Y:S01]  /*5570*/  FMUL.FTZ R32, R32, c[0x0][0x2ec] ;  /* 0x0000bb0020207a20 */ /* 0x000fe20000410000 */
[C---:B------:R-:W-:Y:S01]  /*5580*/  ISETP.GE.AND P4, PT, R18.reuse, R9, PT ;  /* 0x000000091200720c */ /* 0x040fe20003f86270 */
[----:B------:R-:W-:Y:S01]  /*5590*/  FMUL.FTZ R33, R33, c[0x0][0x2ec] ;  /* 0x0000bb0021217a20 */ /* 0x000fe20000410000 */
[----:B------:R-:W-:Y:S01]  /*55a0*/  ISETP.GE.AND P0, PT, R18, R10, PT ;  /* 0x0000000a1200720c */ /* 0x000fe20003f06270 */
[----:B------:R-:W-:Y:S01]  /*55b0*/  FMUL.FTZ R34, R34, c[0x0][0x2ec] ;  /* 0x0000bb0022227a20 */ /* 0x000fe20000410000 */
[----:B------:R-:W-:Y:S01]  /*55c0*/  ISETP.GE.AND P6, PT, R18, R11, PT ;  /* 0x0000000b1200720c */ /* 0x000fe20003fc6270 */
[----:B------:R-:W-:Y:S01]  /*55d0*/  FMUL.FTZ R25, R35, c[0x0][0x2ec] ;  /* 0x0000bb0023197a20 */ /* 0x000fe20000410000 */
[----:B------:R-:W-:Y:S01]  /*55e0*/  MUFU.TANH R140, R32 ;  /* 0x00000020008c7308 */ /* 0x000fe20000002400 */
[----:B------:R-:W-:Y:S01]  /*55f0*/  HMMA.16816.F32 R180, R12, R28, R180 ;  /* 0x0000001c0cb4723c */ /* 0x000fe200000018b4 */
[----:B------:R-:W-:Y:S01]  /*5600*/  FMUL.FTZ R142, R142, c[0x0][0x2ec] ;  /* 0x0000bb008e8e7a20 */ /* 0x000fe20000410000 */
[----:B------:R-:W-:Y:S01]  /*5610*/  ISETP.GE.AND P3, PT, R17, R8, PT ;  /* 0x000000081100720c */ /* 0x000fe20003f66270 */
[----:B------:R-:W-:-:S02]  /*5620*/  FMUL.FTZ R187, R187, c[0x0][0x2ec] ;  /* 0x0000bb00bbbb7a20 */ /* 0x000fc40000410000 */
[----:B------:R-:W-:Y:S02]  /*5630*/  FMUL.FTZ R178, R178, c[0x0][0x2ec] ;  /* 0x0000bb00b2b27a20 */ /* 0x000fe40000410000 */
[----:B------:R-:W-:Y:S01]  /*5640*/  MUFU.TANH R177, R33 ;  /* 0x0000002100b17308 */ /* 0x000fe20000002400 */
[C---:B------:R-:W-:Y:S02]  /*5650*/  IADD3 R13, R0.reuse, 0x10, RZ ;  /* 0x00000010000d7810 */ /* 0x040fe40007ffe0ff */
[----:B------:R-:W-:-:S05]  /*5660*/  IADD3 R12, R0, 0x11, RZ ;  /* 0x00000011000c7810 */ /* 0x000fca0007ffe0ff */
[----:B------:R1:W-:Y:S08]  /*5670*/  MUFU.TANH R176, R34 ;  /* 0x0000002200b07308 */ /* 0x0003f00000002400 */
[----:B------:R-:W2:Y:S01]  /*5680*/  I2F R23, R18 ;  /* 0x0000001200177306 */ /* 0x000ea20000201400 */
[----:B------:R-:W-:Y:S02]  /*5690*/  FMUL.FTZ R180, R180, c[0x0][0x2ec] ;  /* 0x0000bb00b4b47a20 */ /* 0x000fe40000410000 */
[----:B------:R-:W-:-:S02]  /*56a0*/  FMUL.FTZ R182, R182, c[0x0][0x2ec] ;  /* 0x0000bb00b6b67a20 */ /* 0x000fc40000410000 */
[----:B------:R-:W-:Y:S02]  /*56b0*/  FMUL.FTZ R183, R183, c[0x0][0x2ec] ;  /* 0x0000bb00b7b77a20 */ /* 0x000fe40000410000 */
[----:B------:R-:W-:Y:S01]  /*56c0*/  FMUL.FTZ R181, R181, c[0x0][0x2ec] ;  /* 0x0000bb00b5b57a20 */ /* 0x000fe20000410000 */
[----:B-1----:R-:W-:Y:S01]  /*56d0*/  HMMA.16816.F32 R32, R4, R28, R192 ;  /* 0x0000001c0420723c */ /* 0x002fe200000018c0 */
[----:B------:R-:W-:Y:S01]  /*56e0*/  MUFU.TANH R133, R141 ;  /* 0x0000008d00857308 */ /* 0x000fe20000002400 */
[----:B--2---:R-:W-:-:S07]  /*56f0*/  FFMA.FTZ R27, R23, R132, R27 ;  /* 0x00000084171b7223 */ /* 0x004fce000001001b */
[----:B------:R-:W1:Y:S01]  /*5700*/  MUFU.TANH R26, R179 ;  /* 0x000000b3001a7308 */ /* 0x000e620000002400 */
[----:B------:R-:W-:Y:S01]  /*5710*/  HMMA.16816.F32 R28, R4, R30, R200 ;  /* 0x0000001e041c723c */ /* 0x000fe200000018c8 */
[----:B------:R-:W-:Y:S02]  /*5720*/  FSEL R27, R27, -INF , !P5 ;  /* 0xff8000001b1b7808 */ /* 0x000fe40006800000 */
[----:B------:R-:W-:-:S04]  /*5730*/  ISETP.GE.AND P5, PT, R17, R9, PT ;  /* 0x000000091100720c */ /* 0x000fc80003fa6270 */
[----:B------:R-:W2:Y:S07]  /*5740*/  MUFU.TANH R143, R143 ;  /* 0x0000008f008f7308 */ /* 0x000eae0000002400 */
[----:B------:R-:W-:Y:S01]  /*5750*/  FMUL.FTZ R32, R32, c[0x0][0x2ec] ;  /* 0x0000bb0020207a20 */ /* 0x000fe20000410000 */
[----:B------:R-:W3:Y:S01]  /*5760*/  I2F R22, R17 ;  /* 0x0000001100167306 */ /* 0x000ee20000201400 */
[----:B-1----:R-:W-:Y:S02]  /*5770*/  FFMA.FTZ R26, R23, R132, R26 ;  /* 0x00000084171a7223 */ /* 0x002fe4000001001a */
[----:B------:R-:W-:-:S02]  /*5780*/  FMUL.FTZ R33, R33, c[0x0][0x2ec] ;  /* 0x0000bb0021217a20 */ /* 0x000fc40000410000 */
[----:B------:R-:W-:-:S03]  /*5790*/  FMUL.FTZ R34, R34, c[0x0][0x2ec] ;  /* 0x0000bb0022227a20 */ /* 0x000fc60000410000 */
[----:B------:R-:W-:Y:S01]  /*57a0*/  MUFU.TANH R184, R184 ;  /* 0x000000b800b87308 */ /* 0x000fe20000002400 */
[----:B--2---:R-:W-:Y:S02]  /*57b0*/  FFMA.FTZ R18, R23, R132, R143 ;  /* 0x0000008417127223 */ /* 0x004fe4000001008f */
[----:B------:R-:W-:-:S05]  /*57c0*/  FMUL.FTZ R30, R30, c[0x0][0x2ec] ;  /* 0x0000bb001e1e7a20 */ /* 0x000fca0000410000 */
[----:B------:R-:W-:Y:S01]  /*57d0*/  MUFU.TANH R186, R186 ;  /* 0x000000ba00ba7308 */ /* 0x000fe20000002400 */
[----:B---3--:R-:W-:-:S07]  /*57e0*/  FFMA.FTZ R4, R22, R132, R176 ;  /* 0x0000008416047223 */ /* 0x008fce00000100b0 */
[----:B------:R-:W1:Y:S08]  /*57f0*/  I2F R21, R16 ;  /* 0x0000001000157306 */ /* 0x000e700000201400 */
[----:B------:R-:W-:Y:S08]  /*5800*/  MUFU.TANH R204, R142 ;  /* 0x0000008e00cc7308 */ /* 0x000ff00000002400 */
[----:B------:R-:W2:Y:S01]  /*5810*/  MUFU.TANH R185, R185 ;  /* 0x000000b900b97308 */ /* 0x000ea20000002400 */
[----:B-1----:R-:W-:-:S07]  /*5820*/  FFMA.FTZ R6, R21, R132, R177 ;  /* 0x0000008415067223 */ /* 0x002fce00000100b1 */
[----:B------:R-:W-:Y:S08]  /*5830*/  MUFU.TANH R187, R187 ;  /* 0x000000bb00bb7308 */ /* 0x000ff00000002400 */
[----:B------:R1:W3:Y:S01]  /*5840*/  MUFU.TANH R142, R25 ;  /* 0x00000019008e7308 */ /* 0x0002e20000002400 */
[----:B--2---:R-:W-:-:S07]  /*5850*/  FFMA.FTZ R5, R21, R132, R185 ;  /* 0x0000008415057223 */ /* 0x004fce00000100b9 */
[----:B------:R-:W-:Y:S01]  /*5860*/  I2F R19, R13 ;  /* 0x0000000d00137306 */ /* 0x000fe20000201400 */
[----:B-1----:R-:W-:-:S07]  /*5870*/  FFMA.FTZ R25, R23, R132, R133 ;  /* 0x0000008417197223 */ /* 0x002fce0000010085 */
[----:B------:R-:W-:Y:S01]  /*5880*/  MUFU.TANH R180, R180 ;  /* 0x000000b400b47308 */ /* 0x000fe20000002400 */
[----:B------:R-:W-:Y:S01]  /*5890*/  FSEL R133, R26, -INF , !P4 ;  /* 0xff8000001a857808 */ /* 0x000fe20006000000 */
[----:B------:R-:W-:Y:S01]  /*58a0*/  FFMA.FTZ R23, R22, R132, R184 ;  /* 0x0000008416177223 */ /* 0x000fe200000100b8 */
[----:B------:R-:W-:Y:S01]  /*58b0*/  ISETP.GE.AND P4, PT, R17, R10, PT ;  /* 0x0000000a1100720c */ /* 0x000fe20003f86270 */
[-C--:B---3--:R-:W-:Y:S01]  /*58c0*/  FFMA.FTZ R7, R21, R132.reuse, R142 ;  /* 0x0000008415077223 */ /* 0x088fe2000001008e */
[----:B------:R-:W-:Y:S01]  /*58d0*/  FSEL R138, R25, -INF , !P0 ;  /* 0xff800000198a7808 */ /* 0x000fe20004000000 */
[----:B------:R-:W-:Y:S01]  /*58e0*/  FMUL.FTZ R25, R35, c[0x0][0x2ec] ;  /* 0x0000bb0023197a20 */ /* 0x000fe20000410000 */
[----:B------:R-:W-:Y:S01]  /*58f0*/  ISETP.GE.AND P0, PT, R17, R11, PT ;  /* 0x0000000b1100720c */ /* 0x000fe20003f06270 */
[----:B------:R-:W-:Y:S01]  /*5900*/  MUFU.TANH R182, R182 ;  /* 0x000000b600b67308 */ /* 0x000fe20000002400 */
[----:B------:R-:W-:Y:S01]  /*5910*/  FSEL R35, R18, -INF , !P6 ;  /* 0xff80000012237808 */ /* 0x000fe20007000000 */
[CC--:B------:R-:W-:Y:S01]  /*5920*/  FFMA.FTZ R18, R22.reuse, R132.reuse, R186 ;  /* 0x0000008416127223 */ /* 0x0c0fe200000100ba */
[----:B------:R-:W-:Y:S01]  /*5930*/  FSEL R23, R23, -INF , !P3 ;  /* 0xff80000017177808 */ /* 0x000fe20005800000 */
[----:B------:R-:W-:Y:S01]  /*5940*/  FFMA.FTZ R17, R22, R132, R140 ;  /* 0x0000008416117223 */ /* 0x000fe2000001008c */
[----:B------:R-:W-:-:S02]  /*5950*/  ISETP.GE.AND P6, PT, R16, R8, PT ;  /* 0x000000081000720c */ /* 0x000fc40003fc6270 */
[----:B------:R-:W-:Y:S01]  /*5960*/  FSEL R26, R18, -INF , !P5 ;  /* 0xff800000121a7808 */ /* 0x000fe20006800000 */
[----:B------:R1:W2:Y:S01]  /*5970*/  MUFU.TANH R141, R32 ;  /* 0x00000020008d7308 */ /* 0x0002a20000002400 */
[C---:B------:R-:W-:Y:S02]  /*5980*/  ISETP.GE.AND P3, PT, R16.reuse, R9, PT ;  /* 0x000000091000720c */ /* 0x040fe40003f66270 */
[----:B------:R-:W-:-:S05]  /*5990*/  ISETP.GE.AND P5, PT, R16, R10, PT ;  /* 0x0000000a1000720c */ /* 0x000fca0003fa6270 */
[----:B------:R3:W-:Y:S01]  /*59a0*/  MUFU.TANH R143, R33 ;  /* 0x00000021008f7308 */ /* 0x0007e20000002400 */
[----:B-1----:R-:W-:Y:S01]  /*59b0*/  FSEL R32, R4, -INF , !P0 ;  /* 0xff80000004207808 */ /* 0x002fe20004000000 */
[----:B--2---:R-:W-:-:S06]  /*59c0*/  FFMA.FTZ R4, R19, R132, R141 ;  /* 0x0000008413047223 */ /* 0x004fcc000001008d */
[----:B------:R-:W-:Y:S01]  /*59d0*/  MUFU.TANH R206, R178 ;  /* 0x000000b200ce7308 */ /* 0x000fe20000002400 */
[----:B------:R-:W-:Y:S02]  /*59e0*/  ISETP.GE.AND P0, PT, R13, R8, PT ;  /* 0x000000080d00720c */ /* 0x000fe40003f06270 */
[----:B---3--:R-:W-:Y:S02]  /*59f0*/  FSEL R33, R17, -INF , !P4 ;  /* 0xff80000011217808 */ /* 0x008fe40006000000 */
[----:B------:R-:W-:Y:S01]  /*5a00*/  ISETP.GE.AND P4, PT, R16, R11, PT ;  /* 0x0000000b1000720c */ /* 0x000fe20003f86270 */
[-C--:B------:R-:W-:Y:S02]  /*5a10*/  FFMA.FTZ R16, R21, R132.reuse, R187 ;  /* 0x0000008415107223 */ /* 0x080fe400000100bb */
[----:B------:R1:W-:Y:S01]  /*5a20*/  MUFU.TANH R17, R25 ;  /* 0x0000001900117308 */ /* 0x0003e20000002400 */
[----:B------:R-:W-:Y:S01]  /*5a30*/  FSEL R21, R5, -INF , !P6 ;  /* 0xff80000005157808 */ /* 0x000fe20007000000 */
[----:B------:R-:W-:Y:S01]  /*5a40*/  FFMA.FTZ R5, R19, R132, R182 ;  /* 0x0000008413057223 */ /* 0x000fe200000100b6 */
[----:B------:R-:W-:-:S02]  /*5a50*/  ISETP.GE.AND P6, PT, R13, R9, PT ;  /* 0x000000090d00720c */ /* 0x000fc40003fc6270 */
[----:B------:R-:W-:Y:S02]  /*5a60*/  FSEL R22, R16, -INF , !P3 ;  /* 0xff80000010167808 */ /* 0x000fe40005800000 */
[----:B------:R-:W-:Y:S01]  /*5a70*/  ISETP.GE.AND P3, PT, R13, R10, PT ;  /* 0x0000000a0d00720c */ /* 0x000fe20003f66270 */
[----:B------:R-:W-:Y:S03]  /*5a80*/  I2F R15, R12 ;  /* 0x0000000c000f7306 */ /* 0x000fe60000201400 */
[----:B------:R-:W-:Y:S02]  /*5a90*/  FSEL R187, R4, -INF , !P3 ;  /* 0xff80000004bb7808 */ /* 0x000fe40005800000 */
[-C--:B------:R-:W-:Y:S02]  /*5aa0*/  ISETP.GE.AND P3, PT, R12, R11.reuse, PT ;  /* 0x0000000b0c00720c */ /* 0x080fe40003f66270 */
[----:B-1----:R-:W-:Y:S01]  /*5ab0*/  FSEL R25, R6, -INF , !P5 ;  /* 0xff80000006197808 */ /* 0x002fe20006800000 */
[----:B------:R-:W-:Y:S01]  /*5ac0*/  FFMA.FTZ R6, R19, R132, R180 ;  /* 0x0000008413067223 */ /* 0x000fe200000100b4 */
[----:B------:R1:W2:Y:S01]  /*5ad0*/  MUFU.TANH R178, R183 ;  /* 0x000000b700b27308 */ /* 0x0002a20000002400 */
[----:B------:R-:W-:Y:S01]  /*5ae0*/  ISETP.GE.AND P5, PT, R13, R11, PT ;  /* 0x0000000b0d00720c */ /* 0x000fe20003fa6270 */
[----:B------:R-:W-:-:S02]  /*5af0*/  FMUL.FTZ R13, R190, c[0x0][0x2ec] ;  /* 0x0000bb00be0d7a20 */ /* 0x000fc40000410000 */
[----:B------:R-:W-:Y:S02]  /*5b00*/  FSEL R182, R6, -INF , !P0 ;  /* 0xff80000006b67808 */ /* 0x000fe40004000000 */
[C---:B------:R-:W-:Y:S02]  /*5b10*/  ISETP.GE.AND P0, PT, R12.reuse, R9, PT ;  /* 0x000000090c00720c */ /* 0x040fe40003f06270 */
[----:B------:R3:W4:Y:S08]  /*5b20*/  MUFU.TANH R139, R34 ;  /* 0x00000022008b7308 */ /* 0x0007300000002400 */
[----:B------:R-:W5:Y:S01]  /*5b30*/  MUFU.TANH R181, R181 ;  /* 0x000000b500b57308 */ /* 0x000f620000002400 */
[----:B-1----:R-:W-:Y:S01]  /*5b40*/  FSEL R183, R5, -INF , !P6 ;  /* 0xff80000005b77808 */ /* 0x002fe20007000000 */
[C---:B--2---:R-:W-:Y:S01]  /*5b50*/  FFMA.FTZ R6, R15.reuse, R132, R178 ;  /* 0x000000840f067223 */ /* 0x044fe200000100b2 */
[----:B------:R-:W-:Y:S01]  /*5b60*/  ISETP.GE.AND P6, PT, R12, R10, PT ;  /* 0x0000000a0c00720c */ /* 0x000fe20003fc6270 */
[----:B------:R-:W-:Y:S01]  /*5b70*/  FFMA.FTZ R5, R15, R132, R143 ;  /* 0x000000840f057223 */ /* 0x000fe2000001008f */
[----:B---3--:R-:W-:-:S03]  /*5b80*/  FSEL R34, R7, -INF , !P4 ;  /* 0xff80000007227808 */ /* 0x008fc60006000000 */
[----:B------:R-:W1:Y:S01]  /*5b90*/  I2F R14, R3 ;  /* 0x00000003000e7306 */ /* 0x000e620000201400 */
[----:B------:R-:W-:Y:S01]  /*5ba0*/  BAR.SYNC.DEFER_BLOCKING 0x0 ;  /* 0x0000000000007b1d */ /* 0x000fe20000010000 */
[----:B------:R-:W-:Y:S01]  /*5bb0*/  ISETP.GE.AND P4, PT, R12, R8, PT ;  /* 0x000000080c00720c */ /* 0x000fe20003f86270 */
[----:B------:R-:W-:Y:S01]  /*5bc0*/  FMUL.FTZ R12, R28, c[0x0][0x2ec] ;  /* 0x0000bb001c0c7a20 */ /* 0x000fe20000410000 */
[----:B------:R-:W-:Y:S01]  /*5bd0*/  FSEL R185, R5, -INF , !P6 ;  /* 0xff80000005b97808 */ /* 0x000fe20007000000 */
[----:B----4-:R-:W-:Y:S01]  /*5be0*/  FFMA.FTZ R4, R19, R132, R139 ;  /* 0x0000008413047223 */ /* 0x010fe2000001008b */
[----:B------:R-:W-:Y:S01]  /*5bf0*/  ISETP.GE.AND P6, PT, R3, R8, PT ;  /* 0x000000080300720c */ /* 0x000fe20003fc6270 */
[CC--:B-----5:R-:W-:Y:S01]  /*5c00*/  FFMA.FTZ R7, R15.reuse, R132.reuse, R181 ;  /* 0x000000840f077223 */ /* 0x0e0fe200000100b5 */
[----:B------:R-:W2:Y:S01]  /*5c10*/  MUFU.TANH R13, R13 ;  /* 0x0000000d000d7308 */ /* 0x000ea20000002400 */
[----:B------:R-:W-:Y:S01]  /*5c20*/  FFMA.FTZ R15, R15, R132, R17 ;  /* 0x000000840f0f7223 */ /* 0x000fe20000010011 */
[----:B------:R-:W-:-:S02]  /*5c30*/  FSEL R181, R6, -INF , !P0 ;  /* 0xff80000006b57808 */ /* 0x000fc40004000000 */
[----:B------:R-:W-:Y:S02]  /*5c40*/  FSEL R193, R4, -INF , !P5 ;  /* 0xff80000004c17808 */ /* 0x000fe40006800000 */
[----:B------:R-:W-:Y:S02]  /*5c50*/  FSEL R195, R15, -INF , !P3 ;  /* 0xff8000000fc37808 */ /* 0x000fe40005800000 */
[----:B------:R-:W3:Y:S01]  /*5c60*/  MUFU.TANH R12, R12 ;  /* 0x0000000c000c7308 */ /* 0x000ee20000002400 */
[----:B-1----:R-:W-:Y:S01]  /*5c70*/  FFMA.FTZ R6, R14, R132, R188 ;  /* 0x000000840e067223 */ /* 0x002fe200000100bc */
[----:B------:R-:W-:Y:S02]  /*5c80*/  ISETP.GE.AND P3, PT, R3, R9, PT ;  /* 0x000000090300720c */ /* 0x000fe40003f66270 */
[----:B------:R-:W-:Y:S02]  /*5c90*/  FSEL R179, R7, -INF , !P4 ;  /* 0xff80000007b37808 */ /* 0x000fe40006000000 */
[----:B------:R-:W-:-:S02]  /*5ca0*/  FSEL R178, R6, -INF , !P6 ;  /* 0xff80000006b27808 */ /* 0x000fc40007000000 */
[----:B------:R1:W4:Y:S01]  /*5cb0*/  I2F R24, R0 ;  /* 0x0000000000187306 */ /* 0x0003220000201400 */
[----:B--2---:R-:W-:Y:S01]  /*5cc0*/  FFMA.FTZ R5, R14, R132, R13 ;  /* 0x000000840e057223 */ /* 0x004fe2000001000d */
[----:B------:R-:W-:Y:S02]  /*5cd0*/  ISETP.GE.AND P6, PT, R3, R10, PT ;  /* 0x0000000a0300720c */ /* 0x000fe40003fc6270 */
[----:B------:R-:W-:Y:S02]  /*5ce0*/  ISETP.GE.AND P5, PT, R0, R8, PT ;  /* 0x000000080000720c */ /* 0x000fe40003fa6270 */
[----:B------:R-:W-:Y:S01]  /*5cf0*/  FSEL R180, R5, -INF , !P3 ;  /* 0xff80000005b47808 */ /* 0x000fe20005800000 */
[----:B---3--:R-:W-:Y:S01]  /*5d00*/  FFMA.FTZ R4, R14, R132, R12 ;  /* 0x000000840e047223 */ /* 0x008fe2000001000c */
[C---:B------:R-:W-:Y:S01]  /*5d10*/  ISETP.GE.AND P4, PT, R0.reuse, R9, PT ;  /* 0x000000090000720c */ /* 0x040fe20003f86270 */
[----:B------:R-:W2:Y:S01]  /*5d20*/  MUFU.TANH R7, R30 ;  /* 0x0000001e00077308 */ /* 0x000ea20000002400 */
[----:B------:R-:W-:-:S02]  /*5d30*/  ISETP.GE.AND P0, PT, R0, R10, PT ;  /* 0x0000000a0000720c */ /* 0x000fc40003f06270 */
[-C--:B------:R-:W-:Y:S02]  /*5d40*/  ISETP.GE.AND P3, PT, R0, R11.reuse, PT ;  /* 0x0000000b0000720c */ /* 0x080fe40003f66270 */
[----:B------:R-:W-:Y:S01]  /*5d50*/  FSEL R186, R4, -INF , !P6 ;  /* 0xff80000004ba7808 */ /* 0x000fe20007000000 */
[----:B-1----:R-:W-:Y:S01]  /*5d60*/  FMUL.FTZ R0, R29, c[0x0][0x2ec] ;  /* 0x0000bb001d007a20 */ /* 0x002fe20000410000 */
[----:B------:R-:W-:Y:S01]  /*5d70*/  ISETP.GE.AND P6, PT, R3, R11, PT ;  /* 0x0000000b0300720c */ /* 0x000fe20003fc6270 */
[----:B------:R-:W-:Y:S01]  /*5d80*/  FMUL.FTZ R4, R31, c[0x0][0x2ec] ;  /* 0x0000bb001f047a20 */ /* 0x000fe20000410000 */
[----:B------:R-:W1:Y:S01]  /*5d90*/  MUFU.TANH R189, R189 ;  /* 0x000000bd00bd7308 */ /* 0x000e620000002400 */
[CC--:B----4-:R-:W-:Y:S02]  /*5da0*/  FFMA.FTZ R17, R24.reuse, R132.reuse, R204 ;  /* 0x0000008418117223 */ /* 0x0d0fe400000100cc */
[CC--:B------:R-:W-:Y:S02]  /*5db0*/  FFMA.FTZ R15, R24.reuse, R132.reuse, R207 ;  /* 0x00000084180f7223 */ /* 0x0c0fe400000100cf */
[-C--:B------:R-:W-:Y:S01]  /*5dc0*/  FFMA.FTZ R16, R24, R132.reuse, R206 ;  /* 0x0000008418107223 */ /* 0x080fe200000100ce */
[----:B------:R-:W-:Y:S01]  /*5dd0*/  FSEL R17, R17, -INF , !P3 ;  /* 0xff80000011117808 */ /* 0x000fe20005800000 */
[-C--:B--2---:R-:W-:Y:S01]  /*5de0*/  FFMA.FTZ R14, R14, R132.reuse, R7 ;  /* 0x000000840e0e7223 */ /* 0x084fe20000010007 */
[----:B------:R-:W2:Y:S01]  /*5df0*/  MUFU.TANH R13, R191 ;  /* 0x000000bf000d7308 */ /* 0x000ea20000002400 */
[----:B------:R-:W-:Y:S01]  /*5e00*/  ISETP.GE.AND P3, PT, R244, 0x3, PT ;  /* 0x00000003f400780c */ /* 0x000fe20003f66270 */
[----:B------:R-:W-:Y:S01]  /*5e10*/  FFMA.FTZ R18, R24, R132, R205 ;  /* 0x0000008418127223 */ /* 0x000fe200000100cd */
[----:B------:R-:W-:-:S02]  /*5e20*/  FSEL R15, R15, -INF , !P5 ;  /* 0xff8000000f0f7808 */ /* 0x000fc40006800000 */
[----:B------:R-:W-:Y:S02]  /*5e30*/  FSEL R194, R14, -INF , !P6 ;  /* 0xff8000000ec27808 */ /* 0x000fe40007000000 */
[----:B------:R-:W-:Y:S01]  /*5e40*/  FSEL R16, R16, -INF , !P4 ;  /* 0xff80000010107808 */ /* 0x000fe20006000000 */
[----:B------:R-:W3:Y:S01]  /*5e50*/  MUFU.TANH R0, R0 ;  /* 0x0000000000007308 */ /* 0x000ee20000002400 */
[----:B------:R-:W-:Y:S01]  /*5e60*/  FSEL R18, R18, -INF , !P0 ;  /* 0xff80000012127808 */ /* 0x000fe20004000000 */
[----:B-1----:R-:W-:Y:S01]  /*5e70*/  FFMA.FTZ R3, R20, R132, R189 ;  /* 0x0000008414037223 */ /* 0x002fe200000100bd */
[C---:B------:R-:W-:Y:S02]  /*5e80*/  ISETP.GE.AND P6, PT, R2.reuse, R8, PT ;  /* 0x000000080200720c */ /* 0x040fe40003fc6270 */
[C---:B------:R-:W-:Y:S02]  /*5e90*/  ISETP.GE.AND P5, PT, R2.reuse, R9, PT ;  /* 0x000000090200720c */ /* 0x040fe40003fa6270 */
[C---:B------:R-:W-:Y:S01]  /*5ea0*/  ISETP.GE.AND P4, PT, R2.reuse, R10, PT ;  /* 0x0000000a0200720c */ /* 0x040fe20003f86270 */
[----:B------:R-:W1:Y:S01]  /*5eb0*/  MUFU.TANH R4, R4 ;  /* 0x0000000400047308 */ /* 0x000e620000002400 */
[----:B------:R-:W-:Y:S01]  /*5ec0*/  ISETP.GE.AND P0, PT, R2, R11, PT ;  /* 0x0000000b0200720c */ /* 0x000fe20003f06270 */
[----:B--2---:R-:W-:Y:S01]  /*5ed0*/  FFMA.FTZ R2, R20, R132, R13 ;  /* 0x0000008414027223 */ /* 0x004fe2000001000d */
[----:B------:R-:W-:-:S04]  /*5ee0*/  FSEL R176, R3, -INF , !P6 ;  /* 0xff80000003b07808 */ /* 0x000fc80007000000 */
[----:B------:R-:W-:Y:S01]  /*5ef0*/  FSEL R177, R2, -INF , !P5 ;  /* 0xff80000002b17808 */ /* 0x000fe20006800000 */
[----:B---3--:R-:W-:-:S05]  /*5f00*/  FFMA.FTZ R0, R20, R132, R0 ;  /* 0x0000008414007223 */ /* 0x008fca0000010000 */
[----:B------:R-:W-:Y:S01]  /*5f10*/  FSEL R184, R0, -INF , !P4 ;  /* 0xff80000000b87808 */ /* 0x000fe20006000000 */
[----:B-1----:R-:W-:-:S05]  /*5f20*/  FFMA.FTZ R20, R20, R132, R4 ;  /* 0x0000008414147223 */ /* 0x002fca0000010004 */
[----:B------:R-:W-:Y:S01]  /*5f30*/  FSEL R192, R20, -INF , !P0 ;  /* 0xff80000014c07808 */ /* 0x000fe20004000000 */
[----:B------:R-:W-:Y:S05]  /*5f40*/  @!P3 BRA `(.L_x_1342) ;  /* 0x000002b00000b947 */ /* 0x000fea0003800000 */
[----:B------:R-:W2:Y:S01]  /*5f50*/  LDL.64 R240, [R1+0x20] ;  /* 0x0000200001f07983 */ /* 0x000ea20000100a00 */
[----:B------:R-:W-:Y:S01]  /*5f60*/  IADD3 R0, R244, -0x3, RZ ;  /* 0xfffffffdf4007810 */ /* 0x000fe20007ffe0ff */
[----:B------:R-:W-:Y:S02]  /*5f70*/  BSSY B0, `(.L_x_1343) ;  /* 0x0000027000007945 */ /* 0x000fe40003800000 */
[----:B------:R1:W-:Y:S01]  /*5f80*/  @P2 STS.128 [R228+0x8000], RZ ;  /* 0x008000ffe4002388 */ /* 0x0003e20000000c00 */
[----:B------:R-:W-:Y:S01]  /*5f90*/  SHF.R.S32.HI R2, RZ, 0x1f, R0 ;  /* 0x0000001fff027819 */ /* 0x000fe20000011400 */
[----:B------:R-:W-:-:S04]  /*5fa0*/  IMAD.WIDE.U32 R4, R0, c[0x0][0x198], RZ ;  /* 0x0000660000047a25 */ /* 0x000fc800078e00ff */
[----:B------:R-:W-:-:S04]  /*5fb0*/  IMAD R2, R2, c[0x0][0x198], RZ ;  /* 0x0000660002027a24 */ /* 0x000fc800078e02ff */
[----:B------:R-:W-:-:S04]  /*5fc0*/  IMAD R2, R0, c[0x0][0x19c], R2 ;  /* 0x0000670000027a24 */ /* 0x000fc800078e0202 */
[----:B------:R-:W-:Y:S01]  /*5fd0*/  IMAD.IADD R3, R5, 0x1, R2 ;  /* 0x0000000105037824 */ /* 0x000fe200078e0202 */
[----:B--2---:R-:W-:-:S04]  /*5fe0*/  LEA R0, P0, R4, R240, 0x5 ;  /* 0x000000f004007211 */ /* 0x004fc800078028ff */
[----:B------:R-:W-:Y:S02]  /*5ff0*/  IADD3 R2, P5, R245, R0, RZ ;  /* 0x00000000f5027210 */ /* 0x000fe40007fbe0ff */
[----:B------:R-:W-:Y:S02]  /*6000*/  LEA.HI.X R3, R4, R247, R3, 0x5, P0 ;  /* 0x000000f704037211 */ /* 0x000fe400000f2c03 */
        /* <DEDUP_REMOVED lines=29> */
.L_x_1344:
[----:B------:R-:W-:Y:S05]  /*61e0*/  BSYNC B0 ;  /* 0x0000000000007941 */ /* 0x000fea0003800000 */
.L_x_1343:
[----:B------:R-:W0:Y:S02]  /*61f0*/  LDGDEPBAR ;  /* 0x00000000000079af */ /* 0x000e240000000000 */
.L_x_1342:
        /* <DEDUP_REMOVED lines=22> */
[----:B------:R-:W-:-:S03]  /*6360*/  FMNMX.FTZ R3, R25, R4, !PT ;  /* 0x0000000419037209 */ /* 0x000fc60007810000 */
[----:B------:R-:W2:Y:S01]  /*6370*/  SHFL.BFLY PT, R6, R2, 0x2, 0x1f ;  /* 0x0c401f0002067f89 */ /* 0x000ea200000e0000 */
[----:B------:R-:W-:Y:S02]  /*6380*/  FMNMX.FTZ R4, R187, R3, !PT ;  /* 0x00000003bb047209 */ /* 0x000fe40007810000 */
[----:B------:R-:W-:Y:S02]  /*6390*/  FMNMX.FTZ R3, R137, R17, !PT ;  /* 0x0000001189037209 */ /* 0x000fe40007810000 */
[----:B------:R-:W-:Y:S02]  /*63a0*/  FMNMX.FTZ R4, R185, R4, !PT ;  /* 0x00000004b9047209 */ /* 0x000fe40007810000 */
[----:B------:R-:W-:-:S04]  /*63b0*/  FMNMX.FTZ R3, R35, R3, !PT ;  /* 0x0000000323037209 */ /* 0x000fc80007810000 */
[----:B------:R-:W-:-:S04]  /*63c0*/  FMNMX.FTZ R3, R32, R3, !PT ;  /* 0x0000000320037209 */ /* 0x000fc80007810000 */
[----:B------:R-:W-:Y:S02]  /*63d0*/  FMNMX.FTZ R3, R34, R3, !PT ;  /* 0x0000000322037209 */ /* 0x000fe40007810000 */
[----:B-1----:R-:W-:Y:S02]  /*63e0*/  FMNMX.FTZ R0, R0, R5, !PT ;  /* 0x0000000500007209 */ /* 0x002fe40007810000 */
[----:B------:R-:W-:-:S03]  /*63f0*/  FMNMX.FTZ R5, R186, R4, !PT ;  /* 0x00000004ba057209 */ /* 0x000fc60007810000 */
[----:B------:R-:W1:Y:S01]  /*6400*/  SHFL.BFLY PT, R7, R0, 0x1, 0x1f ;  /* 0x0c201f0000077f89 */ /* 0x000e6200000e0000 */
[----:B------:R-:W-:Y:S02]  /*6410*/  FMNMX.FTZ R5, R184, R5, !PT ;  /* 0x00000005b8057209 */ /* 0x000fe40007810000 */
[----:B--2---:R-:W-:-:S03]  /*6420*/  FMNMX.FTZ R2, R2, R6, !PT ;  /* 0x0000000602027209 */ /* 0x004fc60007810000 */
[----:B------:R-:W2:Y:S04]  /*6430*/  SHFL.BFLY PT, R13, R5, 0x2, 0x1f ;  /* 0x0c401f00050d7f89 */ /* 0x000ea800000e0000 */
[----:B------:R-:W3:Y:S01]  /*6440*/  SHFL.BFLY PT, R12, R2, 0x1, 0x1f ;  /* 0x0c201f00020c7f89 */ /* 0x000ee200000e0000 */
[----:B-1----:R-:W-:Y:S02]  /*6450*/  FMNMX.FTZ R232, R0, R7, !PT ;  /* 0x0000000700e87209 */ /* 0x002fe40007810000 */
[----:B------:R-:W-:Y:S02]  /*6460*/  FMNMX.FTZ R0, R193, R3, !PT ;  /* 0x00000003c1007209 */ /* 0x000fe40007810000 */
[C---:B------:R-:W-:Y:S01]  /*6470*/  FSETP.NEU.FTZ.AND P6, PT, R232.reuse, -INF , PT ;  /* 0xff800000e800780b */ /* 0x040fe20003fdd000 */
[----:B------:R-:W-:Y:S01]  /*6480*/  FMUL.FTZ R3, R232, c[0x0][0x23c] ;  /* 0x00008f00e8037a20 */ /* 0x000fe20000410000 */
[----:B------:R-:W-:-:S04]  /*6490*/  FMNMX.FTZ R0, R195, R0, !PT ;  /* 0x00000000c3007209 */ /* 0x000fc80007810000 */
[----:B------:R-:W-:Y:S02]  /*64a0*/  FMNMX.FTZ R0, R194, R0, !PT ;  /* 0x00000000c2007209 */ /* 0x000fe40007810000 */
[----:B------:R-:W-:Y:S02]  /*64b0*/  FSEL R3, R3, RZ, P6 ;  /* 0x000000ff03037208 */ /* 0x000fe40003000000 */
[----:B------:R-:W-:Y:S02]  /*64c0*/  FMNMX.FTZ R4, R192, R0, !PT ;  /* 0x00000000c0047209 */ /* 0x000fe40007810000 */
[----:B--2---:R-:W-:Y:S01]  /*64d0*/  FMNMX.FTZ R0, R5, R13, !PT ;  /* 0x0000000d05007209 */ /* 0x004fe20007810000 */
[--C-:B------:R-:W-:Y:S01]  /*64e0*/  FFMA.FTZ R5, R27, c[0x0][0x23c], -R3.reuse ;  /* 0x00008f001b057a23 */ /* 0x100fe20000010803 */
[----:B---3--:R-:W-:Y:S01]  /*64f0*/  FMNMX.FTZ R231, R2, R12, !PT ;  /* 0x0000000c02e77209 */ /* 0x008fe20007810000 */
[----:B------:R-:W1:Y:S01]  /*6500*/  SHFL.BFLY PT, R6, R4, 0x2, 0x1f ;  /* 0x0c401f0004067f89 */ /* 0x000e6200000e0000 */
[--C-:B------:R-:W-:Y:S01]  /*6510*/  FFMA.FTZ R2, R23, c[0x0][0x23c], -R3.reuse ;  /* 0x00008f0017027a23 */ /* 0x100fe20000010803 */
[----:B------:R2:W-:Y:S01]  /*6520*/  MUFU.EX2 R14, R5 ;  /* 0x00000005000e7308 */ /* 0x0005e20000000800 */
[----:B------:R-:W-:Y:S01]  /*6530*/  FSETP.NEU.FTZ.AND P5, PT, R231, -INF , PT ;  /* 0xff800000e700780b */ /* 0x000fe20003fbd000 */
[----:B------:R-:W3:Y:S01]  /*6540*/  SHFL.BFLY PT, R7, R0, 0x1, 0x1f ;  /* 0x0c201f0000077f89 */ /* 0x000ee200000e0000 */
[----:B------:R-:W-:-:S02]  /*6550*/  FFMA.FTZ R15, R15, c[0x0][0x23c], -R3 ;  /* 0x00008f000f0f7a23 */ /* 0x000fc40000010803 */
[----:B------:R-:W-:-:S03]  /*6560*/  FFMA.FTZ R21, R21, c[0x0][0x23c], -R3 ;  /* 0x00008f0015157a23 */ /* 0x000fc60000010803 */
[----:B------:R4:W5:Y:S01]  /*6570*/  MUFU.EX2 R13, R2 ;  /* 0x00000002000d7308 */ /* 0x0009620000000800 */
[----:B--2---:R-:W-:-:S07]  /*6580*/  FMUL.FTZ R5, R231, c[0x0][0x23c] ;  /* 0x00008f00e7057a20 */ /* 0x004fce0000410000 */
[----:B------:R-:W2:Y:S01]  /*6590*/  MUFU.EX2 R19, R15 ;  /* 0x0000000f00137308 */ /* 0x000ea20000000800 */
[----:B-1----:R-:W-:Y:S02]  /*65a0*/  FMNMX.FTZ R4, R4, R6, !PT ;  /* 0x0000000604047209 */ /* 0x002fe40007810000 */
[----:B----4-:R-:W-:-:S05]  /*65b0*/  FSEL R2, R5, RZ, P5 ;  /* 0x000000ff05027208 */ /* 0x010fca0002800000 */
[----:B------:R1:W-:Y:S01]  /*65c0*/  MUFU.EX2 R12, R21 ;  /* 0x00000015000c7308 */ /* 0x0003e20000000800 */
[----:B---3--:R-:W-:Y:S01]  /*65d0*/  FMNMX.FTZ R230, R0, R7, !PT ;  /* 0x0000000700e67209 */ /* 0x008fe20007810000 */
[----:B------:R-:W3:Y:S01]  /*65e0*/  SHFL.BFLY PT, R6, R4, 0x1, 0x1f ;  /* 0x0c201f0004067f89 */ /* 0x000ee200000e0000 */
[--C-:B------:R-:W-:Y:S02]  /*65f0*/  FFMA.FTZ R0, R133, c[0x0][0x23c], -R2.reuse ;  /* 0x00008f0085007a23 */ /* 0x100fe40000010802 */
[----:B------:R-:W-:Y:S01]  /*6600*/  FSETP.NEU.FTZ.AND P4, PT, R230, -INF , PT ;  /* 0xff800000e600780b */ /* 0x000fe20003f9d000 */
[--C-:B------:R-:W-:Y:S01]  /*6610*/  FFMA.FTZ R5, R26, c[0x0][0x23c], -R2.reuse ;  /* 0x00008f001a057a23 */ /* 0x100fe20000010802 */
[----:B-----5:R-:W-:Y:S01]  /*6620*/  MOV R133, R13 ;  /* 0x0000000d00857202 */ /* 0x020fe20000000f00 */
[----:B------:R4:W-:Y:S01]  /*6630*/  MUFU.EX2 R246, R0 ;  /* 0x0000000000f67308 */ /* 0x0009e20000000800 */
[----:B------:R-:W-:Y:S01]  /*6640*/  FFMA.FTZ R16, R16, c[0x0][0x23c], -R2 ;  /* 0x00008f0010107a23 */ /* 0x000fe20000010802 */
[----:B--2---:R-:W-:-:S06]  /*6650*/  MOV R23, R19 ;  /* 0x0000001300177202 */ /* 0x004fcc0000000f00 */
[----:B------:R2:W5:Y:S01]  /*6660*/  MUFU.EX2 R7, R5 ;  /* 0x0000000500077308 */ /* 0x0005620000000800 */
[----:B-1----:R-:W-:Y:S01]  /*6670*/  MOV R21, R14 ;  /* 0x0000000e00157202 */ /* 0x002fe20000000f00 */
[----:B----4-:R-:W-:-:S06]  /*6680*/  FMUL.FTZ R0, R230, c[0x0][0x23c] ;  /* 0x00008f00e6007a20 */ /* 0x010fcc0000410000 */
[----:B------:R1:W4:Y:S01]  /*6690*/  MUFU.EX2 R247, R16 ;  /* 0x0000001000f77308 */ /* 0x0003220000000800 */
[----:B---3--:R-:W-:Y:S02]  /*66a0*/  FMNMX.FTZ R229, R4, R6, !PT ;  /* 0x0000000604e57209 */ /* 0x008fe40007810000 */
[----:B------:R-:W-:Y:S02]  /*66b0*/  FSEL R6, R230, RZ, P4 ;  /* 0x000000ffe6067208 */ /* 0x000fe40002000000 */
[----:B------:R-:W-:Y:S02]  /*66c0*/  FSEL R0, R0, RZ, P4 ;  /* 0x000000ff00007208 */ /* 0x000fe40002000000 */
[----:B------:R-:W-:Y:S01]  /*66d0*/  FSETP.NEU.FTZ.AND P0, PT, R229, -INF , PT ;  /* 0xff800000e500780b */ /* 0x000fe20003f1d000 */
[----:B--2---:R-:W-:Y:S01]  /*66e0*/  FFMA.FTZ R5, R22, c[0x0][0x23c], -R2 ;  /* 0x00008f0016057a23 */ /* 0x004fe20000010802 */
[----:B-----5:R-:W-:Y:S01]  /*66f0*/  MOV R22, R7 ;  /* 0x0000000700167202 */ /* 0x020fe20000000f00 */
[----:B------:R-:W-:-:S02]  /*6700*/  FFMA.FTZ R4, R138, c[0x0][0x23c], -R0 ;  /* 0x00008f008a047a23 */ /* 0x000fc40000010800 */
[----:B------:R2:W3:Y:S01]  /*6710*/  MUFU.EX2 R7, R5 ;  /* 0x0000000500077308 */ /* 0x0004e20000000800 */
[----:B------:R-:W-:Y:S02]  /*6720*/  FFMA.FTZ R18, R18, c[0x0][0x23c], -R0 ;  /* 0x00008f0012127a23 */ /* 0x000fe40000010800 */
[----:B-1----:R-:W-:Y:S01]  /*6730*/  FMUL.FTZ R16, R229, c[0x0][0x23c] ;  /* 0x00008f00e5107a20 */ /* 0x002fe20000410000 */
[----:B----4-:R-:W-:-:S04]  /*6740*/  F2FP.PACK_AB R13, R246, R247 ;  /* 0x000000f7f60d723e */ /* 0x010fc800000000ff */
[----:B------:R1:W-:Y:S01]  /*6750*/  MUFU.EX2 R241, R4 ;  /* 0x0000000400f17308 */ /* 0x0003e20000000800 */
[----:B------:R-:W-:-:S05]  /*6760*/  FSEL R16, R16, RZ, P0 ;  /* 0x000000ff10107208 */ /* 0x000fca0000000000 */
[--C-:B------:R-:W-:Y:S02]  /*6770*/  FFMA.FTZ R17, R17, c[0x0][0x23c], -R16.reuse ;  /* 0x00008f0011117a23 */ /* 0x100fe40000010810 */
[----:B--2---:R-:W-:Y:S01]  /*6780*/  FFMA.FTZ R5, R32, c[0x0][0x23c], -R16 ;  /* 0x00008f0020057a23 */ /* 0x004fe20000010810 */
[----:B------:R-:W-:Y:S01]  /*6790*/  MUFU.EX2 R242, R18 ;  /* 0x0000001200f27308 */ /* 0x000fe20000000800 */
[----:B-1----:R-:W-:-:S07]  /*67a0*/  FFMA.FTZ R4, R33, c[0x0][0x23c], -R0 ;  /* 0x00008f0021047a23 */ /* 0x002fce0000010800 */
[----:B------:R1:W-:Y:S08]  /*67b0*/  MUFU.EX2 R239, R5 ;  /* 0x0000000500ef7308 */ /* 0x0003f00000000800 */
[----:B------:R2:W-:Y:S01]  /*67c0*/  MUFU.EX2 R243, R4 ;  /* 0x0000000400f37308 */ /* 0x0005e20000000800 */
[----:B-1----:R-:W-:-:S07]  /*67d0*/  FSEL R5, R231, RZ, P5 ;  /* 0x000000ffe7057208 */ /* 0x002fce0002800000 */
[----:B------:R-:W-:Y:S01]  /*67e0*/  MUFU.EX2 R238, R17 ;  /* 0x0000001100ee7308 */ /* 0x000fe20000000800 */
[----:B--2---:R-:W-:Y:S02]  /*67f0*/  FFMA.FTZ R4, R25, c[0x0][0x23c], -R0 ;  /* 0x00008f0019047a23 */ /* 0x004fe40000010800 */
[----:B------:R-:W1:Y:S05]  /*6800*/  LDSM.16.MT88.4 R24, [R217+0xa000] ;  /* 0x00a00000d918783b */ /* 0x000e6a0000004200 */
[----:B------:R2:W4:Y:S02]  /*6810*/  MUFU.EX2 R245, R4 ;  /* 0x0000000400f57308 */ /* 0x0005240000000800 */
[----:B--2---:R-:W-:-:S06]  /*6820*/  FFMA.FTZ R4, R35, c[0x0][0x23c], -R16 ;  /* 0x00008f0023047a23 */ /* 0x004fcc0000010810 */
[----:B------:R2:W-:Y:S02]  /*6830*/  MUFU.EX2 R240, R4 ;  /* 0x0000000400f07308 */ /* 0x0005e40000000800 */
[----:B--2---:R-:W-:-:S05]  /*6840*/  FSEL R4, R232, RZ, P6 ;  /* 0x000000ffe8047208 */ /* 0x004fca0003000000 */
[----:B------:R-:W-:-:S04]  /*6850*/  FADD.FTZ R4, R136, -R4 ;  /* 0x8000000488047221 */ /* 0x000fc80000010000 */
[----:B------:R-:W-:Y:S02]  /*6860*/  FMUL.FTZ R20, R4, c[0x0][0x23c] ;  /* 0x00008f0004147a20 */ /* 0x000fe40000410000 */
[----:B------:R-:W-:Y:S01]  /*6870*/  FADD.FTZ R4, R135, -R5 ;  /* 0x8000000587047221 */ /* 0x000fe20000010000 */
[----:B------:R-:W-:Y:S01]  /*6880*/  MOV R135, R12 ;  /* 0x0000000c00877202 */ /* 0x000fe20000000f00 */
[----:B------:R-:W-:Y:S01]  /*6890*/  FADD.FTZ R5, R134, -R6 ;  /* 0x8000000686057221 */ /* 0x000fe20000010000 */
[----:B---3--:R-:W-:Y:S01]  /*68a0*/  MOV R134, R7 ;  /* 0x0000000700867202 */ /* 0x008fe20000000f00 */
[----:B------:R-:W-:Y:S01]  /*68b0*/  FMUL.FTZ R19, R4, c[0x0][0x23c] ;  /* 0x00008f0004137a20 */ /* 0x000fe20000410000 */
[----:B------:R-:W-:Y:S01]  /*68c0*/  FSEL R4, R229, RZ, P0 ;  /* 0x000000ffe5047208 */ /* 0x000fe20000000000 */
[----:B------:R-:W-:Y:S01]  /*68d0*/  FMUL.FTZ R5, R5, c[0x0][0x23c] ;  /* 0x00008f0005057a20 */ /* 0x000fe20000410000 */
[----:B----4-:R-:W-:Y:S01]  /*68e0*/  F2FP.PACK_AB R6, R245, R243 ;  /* 0x000000f3f506723e */ /* 0x010fe200000000ff */
[----:B------:R-:W2:Y:S01]  /*68f0*/  MUFU.EX2 R20, R20 ;  /* 0x0000001400147308 */ /* 0x000ea20000000800 */
[----:B------:R-:W-:Y:S01]  /*6900*/  F2FP.PACK_AB R12, R21, R23 ;  /* 0x00000017150c723e */ /* 0x000fe200000000ff */
[----:B------:R-:W-:Y:S01]  /*6910*/  FADD.FTZ R4, R137, -R4 ;  /* 0x8000000489047221 */ /* 0x000fe20000010000 */
[----:B------:R-:W-:Y:S01]  /*6920*/  F2FP.PACK_AB R14, R135, R133 ;  /* 0x00000085870e723e */ /* 0x000fe200000000ff */
[----:B------:R-:W-:Y:S01]  /*6930*/  LDSM.16.MT88.4 R136, [R217+0xb000] ;  /* 0x00b00000d988783b */ /* 0x000fe20000004200 */
[----:B------:R-:W-:Y:S01]  /*6940*/  F2FP.PACK_AB R15, R134, R22 ;  /* 0x00000016860f723e */ /* 0x000fe200000000ff */
[----:B------:R-:W-:-:S02]  /*6950*/  FMUL.FTZ R4, R4, c[0x0][0x23c] ;  /* 0x00008f0004047a20 */ /* 0x000fc40000410000 */
[----:B------:R3:W4:Y:S08]  /*6960*/  MUFU.EX2 R18, R5 ;  /* 0x0000000500127308 */ /* 0x0007300000000800 */
[----:B------:R5:W1:Y:S01]  /*6970*/  MUFU.EX2 R17, R4 ;  /* 0x0000000400117308 */ /* 0x000a620000000800 */
[-C--:B--2---:R-:W-:Y:S02]  /*6980*/  FMUL.FTZ R148, R148, R20.reuse ;  /* 0x0000001494947220 */ /* 0x084fe40000410000 */
[----:B------:R-:W-:-:S02]  /*6990*/  FMUL.FTZ R149, R149, R20 ;  /* 0x0000001495957220 */ /* 0x000fc40000410000 */
[-C--:B------:R-:W-:Y:S02]  /*69a0*/  FMUL.FTZ R156, R156, R20.reuse ;  /* 0x000000149c9c7220 */ /* 0x080fe40000410000 */
[----:B------:R-:W-:Y:S01]  /*69b0*/  FMUL.FTZ R157, R157, R20 ;  /* 0x000000149d9d7220 */ /* 0x000fe20000410000 */
[----:B---3--:R-:W-:Y:S01]  /*69c0*/  F2FP.PACK_AB R5, R240, R238 ;  /* 0x000000eef005723e */ /* 0x008fe200000000ff */
[-C--:B----4-:R-:W-:Y:S01]  /*69d0*/  FMUL.FTZ R144, R144, R18.reuse ;  /* 0x0000001290907220 */ /* 0x090fe20000410000 */
[----:B------:R-:W2:Y:S01]  /*69e0*/  MUFU.EX2 R19, R19 ;  /* 0x0000001300137308 */ /* 0x000ea20000000800 */
[-C--:B------:R-:W-:Y:S02]  /*69f0*/  FMUL.FTZ R145, R145, R18.reuse ;  /* 0x0000001291917220 */ /* 0x080fe40000410000 */
[-C--:B------:R-:W-:Y:S02]  /*6a00*/  FMUL.FTZ R152, R152, R18.reuse ;  /* 0x0000001298987220 */ /* 0x080fe40000410000 */
[----:B------:R-:W-:-:S02]  /*6a10*/  FMUL.FTZ R153, R153, R18 ;  /* 0x0000001299997220 */ /* 0x000fc40000410000 */
[----:B-----5:R-:W-:Y:S02]  /*6a20*/  FFMA.FTZ R4, R34, c[0x0][0x23c], -R16 ;  /* 0x00008f0022047a23 */ /* 0x020fe40000010810 */
[-C--:B-1----:R-:W-:Y:S01]  /*6a30*/  FMUL.FTZ R146, R146, R17.reuse ;  /* 0x0000001192927220 */ /* 0x082fe20000410000 */
[----:B------:R-:W-:Y:S01]  /*6a40*/  LDSM.16.MT88.4 R32, [R222+0xb000] ;  /* 0x00b00000de20783b */ /* 0x000fe20000004200 */
[----:B------:R1:W3:Y:S01]  /*6a50*/  MUFU.EX2 R237, R4 ;  /* 0x0000000400ed7308 */ /* 0x0002e20000000800 */
[-C--:B------:R-:W-:Y:S02]  /*6a60*/  FMUL.FTZ R147, R147, R17.reuse ;  /* 0x0000001193937220 */ /* 0x080fe40000410000 */
[----:B------:R-:W-:Y:S02]  /*6a70*/  FMUL.FTZ R154, R154, R17 ;  /* 0x000000119a9a7220 */ /* 0x000fe40000410000 */
[-C--:B--2---:R-:W-:Y:S02]  /*6a80*/  FMUL.FTZ R150, R150, R19.reuse ;  /* 0x0000001396967220 */ /* 0x084fe40000410000 */
[----:B------:R-:W-:-:S02]  /*6a90*/  FMUL.FTZ R151, R151, R19 ;  /* 0x0000001397977220 */ /* 0x000fc40000410000 */
[----:B------:R-:W-:Y:S02]  /*6aa0*/  FMUL.FTZ R155, R155, R17 ;  /* 0x000000119b9b7220 */ /* 0x000fe40000410000 */
[-C--:B------:R-:W-:Y:S02]  /*6ab0*/  FMUL.FTZ R158, R158, R19.reuse ;  /* 0x000000139e9e7220 */ /* 0x080fe40000410000 */
[----:B------:R-:W-:Y:S01]  /*6ac0*/  FMUL.FTZ R159, R159, R19 ;  /* 0x000000139f9f7220 */ /* 0x000fe20000410000 */
[----:B------:R-:W-:Y:S01]  /*6ad0*/  HMMA.16816.F32 R148, R12, R24, R148 ;  /* 0x000000180c94723c */ /* 0x000fe20000001894 */
[----:B------:R-:W-:Y:S01]  /*6ae0*/  FMUL.FTZ R40, R40, R18 ;  /* 0x0000001228287220 */ /* 0x000fe20000410000 */
[----:B-1----:R-:W-:Y:S01]  /*6af0*/  F2FP.PACK_AB R4, R241, R242 ;  /* 0x000000f2f104723e */ /* 0x002fe200000000ff */
[----:B------:R-:W-:Y:S01]  /*6b00*/  FMUL.FTZ R41, R41, R18 ;  /* 0x0000001229297220 */ /* 0x000fe20000410000 */
[----:B---3--:R-:W-:Y:S01]  /*6b10*/  F2FP.PACK_AB R7, R237, R239 ;  /* 0x000000efed07723e */ /* 0x008fe200000000ff */
[----:B------:R-:W-:-:S02]  /*6b20*/  FMUL.FTZ R42, R42, R17 ;  /* 0x000000112a2a7220 */ /* 0x000fc40000410000 */
[-C--:B------:R-:W-:Y:S01]  /*6b30*/  FMUL.FTZ R43, R43, R17.reuse ;  /* 0x000000112b2b7220 */ /* 0x080fe20000410000 */
[----:B------:R-:W-:Y:S01]  /*6b40*/  HMMA.16816.F32 R208, R12, R26, R156 ;  /* 0x0000001a0cd0723c */ /* 0x000fe2000000189c */
[-C--:B------:R-:W-:Y:S01]  /*6b50*/  FMUL.FTZ R164, R164, R18.reuse ;  /* 0x00000012a4a47220 */ /* 0x080fe20000410000 */
[----:B------:R-:W-:Y:S01]  /*6b60*/  LDSM.16.MT88.4 R156, [R217+0xa800] ;  /* 0x00a80000d99c783b */ /* 0x000fe20000004200 */
[-C--:B------:R-:W-:Y:S02]  /*6b70*/  FMUL.FTZ R165, R165, R18.reuse ;  /* 0x00000012a5a57220 */ /* 0x080fe40000410000 */
[-C--:B------:R-:W-:Y:S02]  /*6b80*/  FMUL.FTZ R166, R166, R17.reuse ;  /* 0x00000011a6a67220 */ /* 0x080fe40000410000 */
[----:B------:R-:W-:Y:S01]  /*6b90*/  FMUL.FTZ R167, R167, R17 ;  /* 0x00000011a7a77220 */ /* 0x000fe20000410000 */
[----:B------:R-:W-:Y:S01]  /*6ba0*/  HMMA.16816.F32 R212, R4, R24, R144 ;  /* 0x0000001804d4723c */ /* 0x000fe20000001890 */
[----:B------:R-:W1:Y:S01]  /*6bb0*/  LDSM.16.MT88.4 R144, [R222+0xa000] ;  /* 0x00a00000de90783b */ /* 0x000e620000004200 */
[----:B------:R-:W-:-:S02]  /*6bc0*/  FMUL.FTZ R168, R168, R18 ;  /* 0x00000012a8a87220 */ /* 0x000fc40000410000 */
[-C--:B------:R-:W-:Y:S02]  /*6bd0*/  FMUL.FTZ R169, R169, R18.reuse ;  /* 0x00000012a9a97220 */ /* 0x080fe40000410000 */
[-C--:B------:R-:W-:Y:S02]  /*6be0*/  FMUL.FTZ R170, R170, R17.reuse ;  /* 0x00000011aaaa7220 */ /* 0x080fe40000410000 */
[----:B------:R-:W-:Y:S01]  /*6bf0*/  HMMA.16816.F32 R152, R4, R26, R152 ;  /* 0x0000001a0498723c */ /* 0x000fe20000001898 */
[----:B------:R-:W2:Y:S01]  /*6c00*/  LDSM.16.MT88.4 R24, [R219+0xb000] ;  /* 0x00b00000db18783b */ /* 0x000ea20000004200 */
[----:B------:R-:W-:Y:S02]  /*6c10*/  FMUL.FTZ R171, R171, R17 ;  /* 0x00000011abab7220 */ /* 0x000fe40000410000 */
[-C--:B------:R-:W-:Y:S02]  /*6c20*/  FMUL.FTZ R44, R44, R18.reuse ;  /* 0x000000122c2c7220 */ /* 0x080fe40000410000 */
[----:B------:R-:W-:-:S02]  /*6c30*/  FMUL.FTZ R45, R45, R18 ;  /* 0x000000122d2d7220 */ /* 0x000fc40000410000 */
[-C--:B------:R-:W-:Y:S01]  /*6c40*/  FMUL.FTZ R56, R56, R18.reuse ;  /* 0x0000001238387220 */ /* 0x080fe20000410000 */
[C---:B------:R-:W-:Y:S01]  /*6c50*/  HMMA.16816.F32 R164, R4.reuse, R28, R164 ;  /* 0x0000001c04a4723c */ /* 0x040fe200000018a4 */
[----:B------:R-:W-:Y:S02]  /*6c60*/  FMUL.FTZ R57, R57, R18 ;  /* 0x0000001239397220 */ /* 0x000fe40000410000 */
        /* <DEDUP_REMOVED lines=96> */
[--C-:B-1----:R-:W-:Y:S01]  /*7270*/  FFMA.FTZ R4, R178, c[0x0][0x23c], -R3.reuse ;  /* 0x00008f00b2047a23 */ /* 0x102fe20000010803 */
[----:B------:R-:W-:Y:S01]  /*7280*/  HMMA.16816.F32 R100, R12, R32, R100 ;  /* 0x000000200c64723c */ /* 0x000fe20000001864 */
[----:B------:R-:W-:Y:S02]  /*7290*/  FFMA.FTZ R3, R176, c[0x0][0x23c], -R3 ;  /* 0x00008f00b0037a23 */ /* 0x000fe40000010803 */
[----:B------:R1:W-:Y:S01]  /*72a0*/  MUFU.EX2 R235, R4 ;  /* 0x0000000400eb7308 */ /* 0x0003e20000000800 */
[-C--:B------:R-:W-:Y:S02]  /*72b0*/  FMUL.FTZ R80, R80, R20.reuse ;  /* 0x0000001450507220 */ /* 0x080fe40000410000 */
[----:B------:R-:W-:-:S02]  /*72c0*/  FMUL.FTZ R81, R81, R20 ;  /* 0x0000001451517220 */ /* 0x000fc40000410000 */
[-C--:B------:R-:W-:Y:S01]  /*72d0*/  FMUL.FTZ R82, R82, R19.reuse ;  /* 0x0000001352527220 */ /* 0x080fe20000410000 */
[C---:B------:R-:W-:Y:S01]  /*72e0*/  HMMA.16816.F32 R188, R12.reuse, R146, R48 ;  /* 0x000000920cbc723c */ /* 0x040fe20000001830 */
[-C--:B------:R-:W-:Y:S01]  /*72f0*/  FMUL.FTZ R83, R83, R19.reuse ;  /* 0x0000001353537220 */ /* 0x080fe20000410000 */
[----:B------:R3:W-:Y:S01]  /*7300*/  MUFU.EX2 R182, R3 ;  /* 0x0000000300b67308 */ /* 0x0007e20000000800 */
[-C--:B------:R-:W-:Y:S01]  /*7310*/  FMUL.FTZ R96, R96, R20.reuse ;  /* 0x0000001460607220 */ /* 0x080fe20000410000 */
[----:B------:R-:W-:Y:S01]  /*7320*/  LDSM.16.MT88.4 R48, [R222+0xa800] ;  /* 0x00a80000de30783b */ /* 0x000fe20000004200 */
[-C--:B------:R-:W-:Y:S02]  /*7330*/  FMUL.FTZ R97, R97, R20.reuse ;  /* 0x0000001461617220 */ /* 0x080fe40000410000 */
[-C--:B------:R-:W-:Y:S01]  /*7340*/  FMUL.FTZ R98, R98, R19.reuse ;  /* 0x0000001362627220 */ /* 0x080fe20000410000 */
[----:B------:R-:W-:Y:S01]  /*7350*/  HMMA.16816.F32 R140, R12, R142, R64 ;  /* 0x0000008e0c8c723c */ /* 0x000fe20000001840 */
[----:B------:R-:W-:Y:S01]  /*7360*/  FMUL.FTZ R99, R99, R19 ;  /* 0x0000001363637220 */ /* 0x000fe20000410000 */
[----:B-1----:R-:W1:Y:S01]  /*7370*/  LDSM.16.MT88.4 R4, [R221+0xb800] ;  /* 0x00b80000dd04783b */ /* 0x002e620000004200 */
[----:B------:R-:W-:-:S02]  /*7380*/  FMUL.FTZ R112, R112, R20 ;  /* 0x0000001470707220 */ /* 0x000fc40000410000 */
[----:B------:R-:W-:Y:S01]  /*7390*/  FMUL.FTZ R113, R113, R20 ;  /* 0x0000001471717220 */ /* 0x000fe20000410000 */
[----:B------:R-:W4:Y:S01]  /*73a0*/  LDSM.16.MT88.4 R64, [R221+0xa800] ;  /* 0x00a80000dd40783b */ /* 0x000f220000004200 */
[-C--:B------:R-:W-:Y:S01]  /*73b0*/  FMUL.FTZ R114, R114, R19.reuse ;  /* 0x0000001372727220 */ /* 0x080fe20000410000 */
[C---:B------:R-:W-:Y:S01]  /*73c0*/  HMMA.16816.F32 R136, R12.reuse, R138, R80 ;  /* 0x0000008a0c88723c */ /* 0x040fe20000001850 */
[----:B------:R-:W-:Y:S01]  /*73d0*/  FMUL.FTZ R115, R115, R19 ;  /* 0x0000001373737220 */ /* 0x000fe20000410000 */
[----:B------:R-:W5:Y:S01]  /*73e0*/  LDSM.16.MT88.4 R80, [R217+0xb800] ;  /* 0x00b80000d950783b */ /* 0x000f620000004200 */
[----:B---3--:R-:W-:Y:S01]  /*73f0*/  FFMA.FTZ R3, R183, c[0x0][0x23c], -R2 ;  /* 0x00008f00b7037a23 */ /* 0x008fe20000010802 */
[----:B------:R-:W-:Y:S01]  /*7400*/  MOV R183, R134 ;  /* 0x0000008600b77202 */ /* 0x000fe20000000f00 */
[-C--:B------:R-:W-:Y:S02]  /*7410*/  FMUL.FTZ R84, R84, R20.reuse ;  /* 0x0000001454547220 */ /* 0x080fe40000410000 */
[----:B------:R3:W-:Y:S01]  /*7420*/  MUFU.EX2 R178, R3 ;  /* 0x0000000300b27308 */ /* 0x0007e20000000800 */
[----:B------:R-:W-:Y:S01]  /*7430*/  HMMA.16816.F32 R28, R12, R26, R96 ;  /* 0x0000001a0c1c723c */ /* 0x000fe20000001860 */
[----:B------:R-:W1:Y:S01]  /*7440*/  LDSM.16.MT88.4 R96, [R219+0xb800] ;  /* 0x00b80000db60783b */ /* 0x000e620000004200 */
[----:B------:R-:W-:-:S02]  /*7450*/  FMUL.FTZ R85, R85, R20 ;  /* 0x0000001455557220 */ /* 0x000fc40000410000 */
[-C--:B------:R-:W-:Y:S02]  /*7460*/  FMUL.FTZ R86, R86, R19.reuse ;  /* 0x0000001356567220 */ /* 0x080fe40000410000 */
[-C--:B------:R-:W-:Y:S02]  /*7470*/  FMUL.FTZ R87, R87, R19.reuse ;  /* 0x0000001357577220 */ /* 0x080fe40000410000 */
[----:B------:R-:W-:Y:S01]  /*7480*/  HMMA.16816.F32 R32, R12, R34, R112 ;  /* 0x000000220c20723c */ /* 0x000fe20000001870 */
[----:B------:R-:W1:Y:S01]  /*7490*/  LDSM.16.MT88.4 R112, [R222+0xb800] ;  /* 0x00b80000de70783b */ /* 0x000e620000004200 */
[-C--:B------:R-:W-:Y:S02]  /*74a0*/  FMUL.FTZ R128, R128, R20.reuse ;  /* 0x0000001480807220 */ /* 0x080fe40000410000 */
[----:B------:R-:W-:Y:S02]  /*74b0*/  FMUL.FTZ R129, R129, R20 ;  /* 0x0000001481817220 */ /* 0x000fe40000410000 */
[----:B------:R-:W-:-:S02]  /*74c0*/  FMUL.FTZ R130, R130, R19 ;  /* 0x0000001382827220 */ /* 0x000fc40000410000 */
[--C-:B---3--:R-:W-:Y:S01]  /*74d0*/  FFMA.FTZ R3, R181, c[0x0][0x23c], -R2.reuse ;  /* 0x00008f00b5037a23 */ /* 0x108fe20000010802 */
[----:B------:R-:W-:Y:S01]  /*74e0*/  MOV R181, R135 ;  /* 0x0000008700b57202 */ /* 0x000fe20000000f00 */
[-C--:B------:R-:W-:Y:S01]  /*74f0*/  FMUL.FTZ R131, R131, R19.reuse ;  /* 0x0000001383837220 */ /* 0x080fe20000410000 */
[C---:B------:R-:W-:Y:S01]  /*7500*/  HMMA.16816.F32 R84, R12.reuse, R24, R84 ;  /* 0x000000180c54723c */ /* 0x040fe20000001854 */
[----:B------:R3:W3:Y:S01]  /*7510*/  MUFU.EX2 R179, R3 ;  /* 0x0000000300b37308 */ /* 0x0006e20000000800 */
[-C--:B------:R-:W-:Y:S02]  /*7520*/  FMUL.FTZ R36, R36, R20.reuse ;  /* 0x0000001424247220 */ /* 0x080fe40000410000 */
[----:B------:R-:W-:Y:S02]  /*7530*/  FMUL.FTZ R37, R37, R20 ;  /* 0x0000001425257220 */ /* 0x000fe40000410000 */
[-C--:B------:R-:W-:Y:S02]  /*7540*/  FMUL.FTZ R38, R38, R19.reuse ;  /* 0x0000001326267220 */ /* 0x080fe40000410000 */
[----:B------:R-:W-:Y:S01]  /*7550*/  FMUL.FTZ R39, R39, R19 ;  /* 0x0000001327277220 */ /* 0x000fe20000410000 */
[C---:B------:R-:W-:Y:S07]  /*7560*/  HMMA.16816.F32 R24, R12.reuse, R42, R128 ;  /* 0x0000002a0c18723c */ /* 0x040fee0000001880 */
[----:B--2---:R-:W-:Y:S01]  /*7570*/  F2FP.PACK_AB R128, R234, R233 ;  /* 0x000000e9ea80723e */ /* 0x004fe200000000ff */
[--C-:B---3--:R-:W-:Y:S01]  /*7580*/  FFMA.FTZ R3, R180, c[0x0][0x23c], -R2.reuse ;  /* 0x00008f00b4037a23 */ /* 0x108fe20000010802 */
[----:B------:R-:W-:Y:S01]  /*7590*/  F2FP.PACK_AB R129, R179, R178 ;  /* 0x000000b2b381723e */ /* 0x000fe200000000ff */
[----:B------:R-:W-:Y:S01]  /*75a0*/  FFMA.FTZ R2, R177, c[0x0][0x23c], -R2 ;  /* 0x00008f00b1027a23 */ /* 0x000fe20000010802 */
[----:B------:R-:W-:Y:S01]  /*75b0*/  F2FP.PACK_AB R130, R182, R235 ;  /* 0x000000ebb682723e */ /* 0x000fe200000000ff */
[----:B------:R2:W-:Y:S01]  /*75c0*/  MUFU.EX2 R180, R3 ;  /* 0x0000000300b47308 */ /* 0x0005e20000000800 */
[----:B------:R-:W-:Y:S07]  /*75d0*/  HMMA.16816.F32 R36, R12, R144, R36 ;  /* 0x000000900c24723c */ /* 0x000fee0000001824 */
[----:B------:R-:W3:Y:S01]  /*75e0*/  MUFU.EX2 R177, R2 ;  /* 0x0000000200b17308 */ /* 0x000ee20000000800 */
[----:B--2---:R-:W-:-:S05]  /*75f0*/  MOV R3, R23 ;  /* 0x0000001700037202 */ /* 0x004fca0000000f00 */
[----:B------:R-:W-:Y:S02]  /*7600*/  FFMA.FTZ R12, R251, R20, R3 ;  /* 0x00000014fb0c7223 */ /* 0x000fe40000010003 */
[----:B------:R-:W-:Y:S01]  /*7610*/  FFMA.FTZ R3, R250, R19, R247 ;  /* 0x00000013fa037223 */ /* 0x000fe200000100f7 */
[----:B---3--:R-:W-:Y:S01]  /*7620*/  F2FP.PACK_AB R131, R177, R180 ;  /* 0x000000b4b183723e */ /* 0x008fe200000000ff */
[----:B------:R-:W-:Y:S01]  /*7630*/  FFMA.FTZ R2, R187, c[0x0][0x23c], -R0 ;  /* 0x00008f00bb027a23 */ /* 0x000fe20000010800 */
[----:B------:R-:W-:Y:S01]  /*7640*/  MOV R187, R22 ;  /* 0x0000001600bb7202 */ /* 0x000fe20000000f00 */
[----:B------:R-:W-:Y:S02]  /*7650*/  FADD.FTZ R3, R246, R3 ;  /* 0x00000003f6037221 */ /* 0x000fe40000010000 */
[----:B------:R2:W-:Y:S02]  /*7660*/  MUFU.EX2 R176, R2 ;  /* 0x0000000200b07308 */ /* 0x0005e40000000800 */
[----:B-1----:R-:W-:Y:S01]  /*7670*/  HMMA.16816.F32 R116, R128, R4, R116 ;  /* 0x000000048074723c */ /* 0x002fe20000001874 */
[----:B------:R-:W-:-:S04]  /*7680*/  FADD.FTZ R3, R187, R3 ;  /* 0x00000003bb037221 */ /* 0x000fc80000010000 */
[----:B------:R-:W-:-:S03]  /*7690*/  FADD.FTZ R3, R183, R3 ;  /* 0x00000003b7037221 */ /* 0x000fc60000010000 */
[----:B------:R-:W-:Y:S01]  /*76a0*/  HMMA.16816.F32 R148, R128, R156, R148 ;  /* 0x0000009c8094723c */ /* 0x000fe20000001894 */
[----:B------:R-:W-:-:S04]  /*76b0*/  FADD.FTZ R3, R178, R3 ;  /* 0x00000003b2037221 */ /* 0x000fc80000010000 */
[----:B------:R-:W-:Y:S02]  /*76c0*/  FADD.FTZ R3, R179, R3 ;  /* 0x00000003b3037221 */ /* 0x000fe40000010000 */
[----:B--2---:R-:W-:Y:S01]  /*76d0*/  FFMA.FTZ R2, R185, c[0x0][0x23c], -R0 ;  /* 0x00008f00b9027a23 */ /* 0x004fe20000010800 */
[----:B------:R-:W-:Y:S01]  /*76e0*/  MOV R185, R133 ;  /* 0x0000008500b97202 */ /* 0x000fe20000000f00 */
[----:B------:R-:W-:Y:S01]  /*76f0*/  HMMA.16816.F32 R160, R128, R172, R160 ;  /* 0x000000ac80a0723c */ /* 0x000fe200000018a0 */
[----:B------:R-:W-:Y:S01]  /*7700*/  FADD.FTZ R3, R180, R3 ;  /* 0x00000003b4037221 */ /* 0x000fe20000010000 */
[----:B------:R1:W2:Y:S03]  /*7710*/  MUFU.EX2 R135, R2 ;  /* 0x0000000200877308 */ /* 0x0002a60000000800 */
[----:B------:R-:W-:-:S03]  /*7720*/  FADD.FTZ R250, R177, R3 ;  /* 0x00000003b1fa7221 */ /* 0x000fc60000010000 */
[C---:B------:R-:W-:Y:S08]  /*7730*/  HMMA.16816.F32 R36, R128.reuse, R48, R36 ;  /* 0x000000308024723c */ /* 0x040ff00000001824 */
[C---:B----4-:R-:W-:Y:S01]  /*7740*/  HMMA.16816.F32 R52, R128.reuse, R64, R52 ;  /* 0x000000408034723c */ /* 0x050fe20000001834 */
[--C-:B-1----:R-:W-:Y:S01]  /*7750*/  FFMA.FTZ R2, R186, c[0x0][0x23c], -R0.reuse ;  /* 0x00008f00ba027a23 */ /* 0x102fe20000010800 */
[----:B------:R-:W-:Y:S01]  /*7760*/  MOV R186, R21 ;  /* 0x0000001500ba7202 */ /* 0x000fe20000000f00 */
[----:B------:R-:W-:Y:S01]  /*7770*/  FFMA.FTZ R0, R184, c[0x0][0x23c], -R0 ;  /* 0x00008f00b8007a23 */ /* 0x000fe20000010800 */
[----:B--2---:R-:W-:Y:S01]  /*7780*/  F2FP.PACK_AB R124, R135, R176 ;  /* 0x000000b0877c723e */ /* 0x004fe200000000ff */
[----:B------:R1:W-:Y:S03]  /*7790*/  MUFU.EX2 R134, R2 ;  /* 0x0000000200867308 */ /* 0x0003e60000000800 */
[C---:B-----5:R-:W-:Y:S05]  /*77a0*/  HMMA.16816.F32 R68, R128.reuse, R80, R68 ;  /* 0x000000508044723c */ /* 0x060fea0000001844 */
[----:B------:R2:W3:Y:S03]  /*77b0*/  MUFU.EX2 R133, R0 ;  /* 0x0000000000857308 */ /* 0x0004e60000000800 */
        /* <DEDUP_REMOVED lines=32> */
[----:B------:R-:W-:Y:S02]  /*79c0*/  FADD.FTZ R0, R22, R0 ;  /* 0x0000000016007221 */ /* 0x000fe40000010000 */
[----:B------:R-:W-:Y:S01]  /*79d0*/  FADD.FTZ R4, R234, R4 ;  /* 0x00000004ea047221 */ /* 0x000fe20000010000 */
[C---:B------:R-:W-:Y:S01]  /*79e0*/  HMMA.16816.F32 R164, R124.reuse, R172, R164 ;  /* 0x000000ac7ca4723c */ /* 0x040fe200000018a4 */
[----:B------:R-:W-:Y:S01]  /*79f0*/  FADD.FTZ R2, R134, R2 ;  /* 0x0000000286027221 */ /* 0x000fe20000010000 */
[----:B------:R-:W-:Y:S01]  /*7a00*/  MOV R134, R230 ;  /* 0x000000e600867202 */ /* 0x000fe20000000f00 */
        /* <DEDUP_REMOVED lines=30> */
[----:B------:R-:W3:Y:S04]  /*7bf0*/  LDL.64 R186, [R1+0x38] ;  /* 0x0000380001ba7983 */ /* 0x000ee80000100a00 */
[----:B------:R-:W4:Y:S01]  /*7c00*/  LDL R183, [R1+0x48] ;  /* 0x0000480001b77983 */ /* 0x000f220000100800 */
[----:B------:R-:W-:Y:S01]  /*7c10*/  IADD3 R233, R244, -0x3, RZ ;  /* 0xfffffffdf4e97810 */ /* 0x000fe20007ffe0ff */
[----:B------:R-:W-:-:S04]  /*7c20*/  DEPBAR.LE SB0, 0x0 ;  /* 0x000080000000791a */ /* 0x000fc80000000000 */
[----:B------:R-:W-:Y:S01]  /*7c30*/  SHF.R.S32.HI R0, RZ, 0x1f, R233 ;  /* 0x0000001fff007819 */ /* 0x000fe200000114e9 */
[----:B------:R-:W-:Y:S01]  /*7c40*/  BAR.SYNC.DEFER_BLOCKING 0x0 ;  /* 0x0000000000007b1d */ /* 0x000fe20000010000 */
[----:B------:R-:W-:-:S04]  /*7c50*/  IMAD.WIDE.U32 R4, R233, c[0x0][0x1a0], RZ ;  /* 0x00006800e9047a25 */ /* 0x000fc800078e00ff */
[----:B------:R-:W-:Y:S01]  /*7c60*/  IMAD R0, R0, c[0x0][0x1a0], RZ ;  /* 0x0000680000007a24 */ /* 0x000fe200078e02ff */
[----:B------:R-:W1:Y:S01]  /*7c70*/  S2R R247, SR_TID.X ;  /* 0x0000000000f77919 */ /* 0x000e620000002100 */
[----:B------:R-:W-:Y:S02]  /*7c80*/  IMAD.MOV.U32 R181, RZ, RZ, c[0x0][0x1a0] ;  /* 0x00006800ffb57624 */ /* 0x000fe400078e00ff */
[----:B------:R-:W-:Y:S02]  /*7c90*/  IMAD R2, R233, c[0x0][0x1a4], R0 ;  /* 0x00006900e9027a24 */ /* 0x000fe400078e0200 */
[----:B------:R-:W-:Y:S02]  /*7ca0*/  IMAD.SHL.U32 R181, R181, 0x10, RZ ;  /* 0x00000010b5b57824 */ /* 0x000fe400078e00ff */
[----:B------:R-:W-:Y:S01]  /*7cb0*/  IMAD.IADD R3, R5, 0x1, R2 ;  /* 0x0000000105037824 */ /* 0x000fe200078e0202 */
[----:B------:R-:W-:Y:S01]  /*7cc0*/  @P2 STS.128 [R228+0xa000], RZ ;  /* 0x00a000ffe4002388 */ /* 0x000fe20000000c00 */
[----:B-1----:R-:W-:-:S05]  /*7cd0*/  IMAD.SHL.U32 R247, R247, 0x2, RZ ;  /* 0x00000002f7f77824 */ /* 0x002fca00078e00ff */
[----:B------:R-:W-:Y:S02]  /*7ce0*/  LOP3.LUT R247, R247, 0x6, RZ, 0xc0, !PT ;  /* 0x00000006f7f77812 */ /* 0x000fe400078ec0ff */
        /* <DEDUP_REMOVED lines=14> */
[C---:B------:R-:W-:Y:S01]  /*7dd0*/  @!P2 LEA.HI.X R13, R2.reuse, c[0x0][0x174], R5, 0x1, P4 ;  /* 0x00005d00020daa11 */ /* 0x040fe200020f0c05 */
        /* <DEDUP_REMOVED lines=8> */
[----:B------:R-:W-:-:S03]  /*7e60*/  IADD3 R2, R0, 0x19, RZ ;  /* 0x0000001900027810 */ /* 0x000fc60007ffe0ff */
        /* <DEDUP_REMOVED lines=88> */
[----:B------:R-:W2:Y:S03]  /*83f0*/  LDSM.16.M88.4 R12, [R224+0x4000] ;  /* 0x00400000e00c783b */ /* 0x000ea60000000200 */
[C---:B-1----:R-:W-:Y:S01]  /*8400*/  HMMA.16816.F32 R196, R4.reuse, R26, R28 ;  /* 0x0000001a04c4723c */ /* 0x042fe2000000181c */
[----:B------:R-:W1:Y:S07]  /*8410*/  LDSM.16.M88.4 R28, [R223+0x1800] ;  /* 0x00180000df1c783b */ /* 0x000e6e0000000200 */
[C---:B------:R-:W-:Y:S08]  /*8420*/  HMMA.16816.F32 R200, R4.reuse, R20, R200 ;  /* 0x0000001404c8723c */ /* 0x040ff000000018c8 */
[C---:B------:R-:W-:Y:S08]  /*8430*/  HMMA.16816.F32 R192, R4.reuse, R22, R192 ;  /* 0x0000001604c0723c */ /* 0x040ff000000018c0 */
[----:B------:R-:W-:Y:S01]  /*8440*/  HMMA.16816.F32 R188, R4, R24, R184 ;  /* 0x0000001804bc723c */ /* 0x000fe200000018b8 */
[----:B------:R-:W4:Y:S01]  /*8450*/  LDSM.16.M88.4 R4, [R224+0x6000] ;  /* 0x00600000e004783b */ /* 0x000f220000000200 */
[----:B------:R-:W-:-:S06]  /*8460*/  DEPBAR.LE SB0, 0x0 ;  /* 0x000080000000791a */ /* 0x000fcc0000000000 */
[C---:B---3--:R-:W-:Y:S01]  /*8470*/  HMMA.16816.F32 R140, R16.reuse, R20, R140 ;  /* 0x00000014108c723c */ /* 0x048fe2000000188c */
[----:B------:R-:W-:Y:S07]  /*8480*/  I2F R20, R2 ;  /* 0x0000000200147306 */ /* 0x000fee0000201400 */
[C---:B------:R-:W-:Y:S08]  /*8490*/  HMMA.16816.F32 R136, R16.reuse, R26, R136 ;  /* 0x0000001a1088723c */ /* 0x040ff00000001888 */
[----:B------:R-:W-:Y:S08]  /*84a0*/  HMMA.16816.F32 R180, R16, R22, R180 ;  /* 0x0000001610b4723c */ /* 0x000ff000000018b4 */
[C---:B--2---:R-:W-:Y:S08]  /*84b0*/  HMMA.16816.F32 R140, R12.reuse, R32, R140 ;  /* 0x000000200c8c723c */ /* 0x044ff0000000188c */
[C---:B-1----:R-:W-:Y:S08]  /*84c0*/  HMMA.16816.F32 R184, R12.reuse, R30, R136 ;  /* 0x0000001e0cb8723c */ /* 0x042ff00000001888 */
[----:B------:R-:W-:Y:S08]  /*84d0*/  HMMA.16816.F32 R180, R12, R34, R180 ;  /* 0x000000220cb4723c */ /* 0x000ff000000018b4 */
[----:B----4-:R-:W-:Y:S01]  /*84e0*/  HMMA.16816.F32 R136, R4, R32, R200 ;  /* 0x000000200488723c */ /* 0x010fe200000018c8 */
[----:B------:R-:W-:-:S02]  /*84f0*/  FMUL.FTZ R140, R140, c[0x0][0x2ec] ;  /* 0x0000bb008c8c7a20 */ /* 0x000fc40000410000 */
[----:B------:R-:W-:Y:S02]  /*8500*/  FMUL.FTZ R141, R141, c[0x0][0x2ec] ;  /* 0x0000bb008d8d7a20 */ /* 0x000fe40000410000 */
[----:B------:R-:W-:Y:S01]  /*8510*/  MUFU.TANH R201, R140 ;  /* 0x0000008c00c97308 */ /* 0x000fe20000002400 */
[----:B------:R-:W-:Y:S02]  /*8520*/  FMUL.FTZ R143, R143, c[0x0][0x2ec] ;  /* 0x0000bb008f8f7a20 */ /* 0x000fe40000410000 */
[----:B------:R-:W-:Y:S01]  /*8530*/  HMMA.16816.F32 R32, R4, R34, R192 ;  /* 0x000000220420723c */ /* 0x000fe200000018c0 */
[----:B------:R-:W-:Y:S02]  /*8540*/  FMUL.FTZ R142, R142, c[0x0][0x2ec] ;  /* 0x0000bb008e8e7a20 */ /* 0x000fe40000410000 */
[----:B------:R-:W-:Y:S02]  /*8550*/  FMUL.FTZ R184, R184, c[0x0][0x2ec] ;  /* 0x0000bb00b8b87a20 */ /* 0x000fe40000410000 */
[----:B------:R-:W-:Y:S01]  /*8560*/  MUFU.TANH R27, R141 ;  /* 0x0000008d001b7308 */ /* 0x000fe20000002400 */
[----:B------:R-:W-:-:S02]  /*8570*/  FMUL.FTZ R185, R185, c[0x0][0x2ec] ;  /* 0x0000bb00b9b97a20 */ /* 0x000fc40000410000 */
[----:B------:R-:W-:Y:S01]  /*8580*/  HMMA.16816.F32 R176, R16, R24, R176 ;  /* 0x0000001810b0723c */ /* 0x000fe200000018b0 */
[----:B------:R-:W-:Y:S02]  /*8590*/  FMUL.FTZ R180, R180, c[0x0][0x2ec] ;  /* 0x0000bb00b4b47a20 */ /* 0x000fe40000410000 */
[----:B------:R-:W-:Y:S02]  /*85a0*/  FMUL.FTZ R182, R182, c[0x0][0x2ec] ;  /* 0x0000bb00b6b67a20 */ /* 0x000fe40000410000 */
[----:B------:R-:W-:Y:S01]  /*85b0*/  MUFU.TANH R26, R143 ;  /* 0x0000008f001a7308 */ /* 0x000fe20000002400 */
[----:B------:R-:W-:Y:S01]  /*85c0*/  FMUL.FTZ R181, R181, c[0x0][0x2ec] ;  /* 0x0000bb00b5b57a20 */ /* 0x000fe20000410000 */
[C---:B------:R-:W-:Y:S01]  /*85d0*/  IADD3 R18, R0.reuse, 0x1, RZ ;  /* 0x0000000100127810 */ /* 0x040fe20007ffe0ff */
[----:B------:R-:W-:Y:S01]  /*85e0*/  FMUL.FTZ R139, R139, c[0x0][0x2ec] ;  /* 0x0000bb008b8b7a20 */ /* 0x000fe20000410000 */
[C---:B------:R-:W-:Y:S01]  /*85f0*/  IADD3 R17, R0.reuse, 0x8, RZ ;  /* 0x0000000800117810 */ /* 0x040fe20007ffe0ff */
[----:B------:R-:W-:Y:S01]  /*8600*/  FMUL.FTZ R137, R137, c[0x0][0x2ec] ;  /* 0x0000bb0089897a20 */ /* 0x000fe20000410000 */
[----:B------:R-:W-:Y:S01]  /*8610*/  IADD3 R16, R0, 0x9, RZ ;  /* 0x0000000900107810 */ /* 0x000fe20007ffe0ff */
[----:B------:R-:W-:Y:S01]  /*8620*/  FMUL.FTZ R183, R183, c[0x0][0x2ec] ;  /* 0x0000bb00b7b77a20 */ /* 0x000fe20000410000 */
[----:B------:R-:W1:Y:S01]  /*8630*/  I2F R23, R18 ;  /* 0x0000001200177306 */ /* 0x000e620000201400 */
[----:B------:R-:W-:Y:S01]  /*8640*/  FMUL.FTZ R136, R136, c[0x0][0x2ec] ;  /* 0x0000bb0088887a20 */ /* 0x000fe20000410000 */
[----:B------:R-:W-:Y:S01]  /*8650*/  ISETP.GE.AND P5, PT, R18, R8, PT ;  /* 0x000000081200720c */ /* 0x000fe20003fa6270 */
[----:B------:R-:W-:Y:S01]  /*8660*/  FMUL.FTZ R32, R32, c[0x0][0x2ec] ;  /* 0x0000bb0020207a20 */ /* 0x000fe20000410000 */
[C---:B------:R-:W-:Y:S01]  /*8670*/  ISETP.GE.AND P4, PT, R18.reuse, R9, PT ;  /* 0x000000091200720c */ /* 0x040fe20003f86270 */
[----:B------:R-:W-:Y:S01]  /*8680*/  FMUL.FTZ R33, R33, c[0x0][0x2ec] ;  /* 0x0000bb0021217a20 */ /* 0x000fe20000410000 */
[----:B------:R-:W-:Y:S01]  /*8690*/  ISETP.GE.AND P0, PT, R18, R10, PT ;  /* 0x0000000a1200720c */ /* 0x000fe20003f06270 */
[----:B------:R-:W-:Y:S01]  /*86a0*/  FMUL.FTZ R34, R34, c[0x0][0x2ec] ;  /* 0x0000bb0022227a20 */ /* 0x000fe20000410000 */
[----:B------:R-:W-:Y:S01]  /*86b0*/  MUFU.TANH R135, R32 ;  /* 0x0000002000877308 */ /* 0x000fe20000002400 */
[----:B------:R-:W-:Y:S01]  /*86c0*/  FMUL.FTZ R25, R35, c[0x0][0x2ec] ;  /* 0x0000bb0023197a20 */ /* 0x000fe20000410000 */
[----:B------:R-:W-:Y:S01]  /*86d0*/  ISETP.GE.AND P6, PT, R18, R11, PT ;  /* 0x0000000b1200720c */ /* 0x000fe20003fc6270 */
[----:B------:R-:W-:Y:S01]  /*86e0*/  HMMA.16816.F32 R176, R12, R28, R176 ;  /* 0x0000001c0cb0723c */ /* 0x000fe200000018b0 */
[----:B------:R-:W-:Y:S01]  /*86f0*/  FMUL.FTZ R138, R138, c[0x0][0x2ec] ;  /* 0x0000bb008a8a7a20 */ /* 0x000fe20000410000 */
[----:B------:R-:W-:Y:S01]  /*8700*/  ISETP.GE.AND P3, PT, R17, R8, PT ;  /* 0x000000081100720c */ /* 0x000fe20003f66270 */
[----:B------:R-:W-:-:S02]  /*8710*/  FMUL.FTZ R187, R187, c[0x0][0x2ec] ;  /* 0x0000bb00bbbb7a20 */ /* 0x000fc40000410000 */
[----:B------:R-:W-:Y:S01]  /*8720*/  MUFU.TANH R141, R33 ;  /* 0x00000021008d7308 */ /* 0x000fe20000002400 */
[CC--:B-1----:R-:W-:Y:S01]  /*8730*/  FFMA.FTZ R27, R23.reuse, R132.reuse, R27 ;  /* 0x00000084171b7223 */ /* 0x0c2fe2000001001b */
[C---:B------:R-:W-:Y:S01]  /*8740*/  IADD3 R13, R0.reuse, 0x10, RZ ;  /* 0x00000010000d7810 */ /* 0x040fe20007ffe0ff */
[----:B------:R-:W-:Y:S01]  /*8750*/  FFMA.FTZ R26, R23, R132, R26 ;  /* 0x00000084171a7223 */ /* 0x000fe2000001001a */
[----:B------:R-:W-:Y:S02]  /*8760*/  IADD3 R12, R0, 0x11, RZ ;  /* 0x00000011000c7810 */ /* 0x000fe40007ffe0ff */
[----:B------:R-:W-:Y:S02]  /*8770*/  FSEL R27, R27, -INF , !P5 ;  /* 0xff8000001b1b7808 */ /* 0x000fe40006800000 */
[----:B------:R1:W-:Y:S01]  /*8780*/  MUFU.TANH R140, R34 ;  /* 0x00000022008c7308 */ /* 0x0003e20000002400 */
[----:B------:R-:W-:-:S07]  /*8790*/  ISETP.GE.AND P5, PT, R17, R9, PT ;  /* 0x000000091100720c */ /* 0x000fce0003fa6270 */
[----:B------:R-:W-:Y:S03]  /*87a0*/  MUFU.TANH R133, R137 ;  /* 0x0000008900857308 */ /* 0x000fe60000002400 */
[----:B------:R-:W-:Y:S02]  /*87b0*/  FMUL.FTZ R176, R176, c[0x0][0x2ec] ;  /* 0x0000bb00b0b07a20 */ /* 0x000fe40000410000 */
[----:B------:R-:W-:Y:S02]  /*87c0*/  FMUL.FTZ R178, R178, c[0x0][0x2ec] ;  /* 0x0000bb00b2b27a20 */ /* 0x000fe40000410000 */
[----:B------:R-:W-:Y:S01]  /*87d0*/  FMUL.FTZ R179, R179, c[0x0][0x2ec] ;  /* 0x0000bb00b3b37a20 */ /* 0x000fe20000410000 */
[----:B-1----:R-:W-:Y:S01]  /*87e0*/  HMMA.16816.F32 R32, R4, R28, R188 ;  /* 0x0000001c0420723c */ /* 0x002fe200000018bc */
[----:B------:R-:W1:Y:S01]  /*87f0*/  MUFU.TANH R139, R139 ;  /* 0x0000008b008b7308 */ /* 0x000e620000002400 */
[----:B------:R-:W-:-:S06]  /*8800*/  FMUL.FTZ R177, R177, c[0x0][0x2ec] ;  /* 0x0000bb00b1b17a20 */ /* 0x000fcc0000410000 */
[----:B------:R-:W-:Y:S01]  /*8810*/  HMMA.16816.F32 R28, R4, R30, R196 ;  /* 0x0000001e041c723c */ /* 0x000fe200000018c4 */
[----:B------:R-:W2:Y:S08]  /*8820*/  I2F R22, R17 ;  /* 0x0000001100167306 */ /* 0x000eb00000201400 */
[----:B------:R-:W-:Y:S01]  /*8830*/  MUFU.TANH R180, R180 ;  /* 0x000000b400b47308 */ /* 0x000fe20000002400 */
[----:B-1----:R-:W-:-:S06]  /*8840*/  FFMA.FTZ R18, R23, R132, R139 ;  /* 0x0000008417127223 */ /* 0x002fcc000001008b */
[----:B------:R-:W-:Y:S01]  /*8850*/  FMUL.FTZ R32, R32, c[0x0][0x2ec] ;  /* 0x0000bb0020207a20 */ /* 0x000fe20000410000 */
[----:B------:R-:W-:Y:S01]  /*8860*/  MUFU.TANH R182, R182 ;  /* 0x000000b600b67308 */ /* 0x000fe20000002400 */
[----:B------:R-:W-:Y:S02]  /*8870*/  FMUL.FTZ R34, R34, c[0x0][0x2ec] ;  /* 0x0000bb0022227a20 */ /* 0x000fe40000410000 */
[-C--:B--2---:R-:W-:Y:S02]  /*8880*/  FFMA.FTZ R4, R22, R132.reuse, R140 ;  /* 0x0000008416047223 */ /* 0x084fe4000001008c */
[----:B------:R-:W-:Y:S02]  /*8890*/  FMUL.FTZ R35, R35, c[0x0][0x2ec] ;  /* 0x0000bb0023237a20 */ /* 0x000fe40000410000 */
[----:B------:R-:W-:Y:S01]  /*88a0*/  FMUL.FTZ R30, R30, c[0x0][0x2ec] ;  /* 0x0000bb001e1e7a20 */ /* 0x000fe20000410000 */
[----:B------:R-:W1:Y:S08]  /*88b0*/  I2F R21, R16 ;  /* 0x0000001000157306 */ /* 0x000e700000201400 */
[----:B------:R-:W2:Y:S08]  /*88c0*/  MUFU.TANH R181, R181 ;  /* 0x000000b500b57308 */ /* 0x000eb00000002400 */
[----:B------:R-:W-:Y:S01]  /*88d0*/  MUFU.TANH R183, R183 ;  /* 0x000000b700b77308 */ /* 0x000fe20000002400 */
[----:B-1----:R-:W-:-:S07]  /*88e0*/  FFMA.FTZ R6, R21, R132, R141 ;  /* 0x0000008415067223 */ /* 0x002fce000001008d */
[----:B------:R1:W3:Y:S01]  /*88f0*/  MUFU.TANH R137, R25 ;  /* 0x0000001900897308 */ /* 0x0002e20000002400 */
[----:B--2---:R-:W-:-:S07]  /*8900*/  FFMA.FTZ R5, R21, R132, R181 ;  /* 0x0000008415057223 */ /* 0x004fce00000100b5 */
[----:B------:R-:W-:Y:S01]  /*8910*/  MUFU.TANH R143, R136 ;  /* 0x00000088008f7308 */ /* 0x000fe20000002400 */
[----:B-1----:R-:W-:-:S07]  /*8920*/  FFMA.FTZ R25, R23, R132, R133 ;  /* 0x0000008417197223 */ /* 0x002fce0000010085 */
[----:B------:R-:W-:Y:S01]  /*8930*/  I2F R19, R13 ;  /* 0x0000000d00137306 */ /* 0x000fe20000201400 */
[----:B------:R-:W-:Y:S01]  /*8940*/  FMUL.FTZ R23, R33, c[0x0][0x2ec] ;  /* 0x0000bb0021177a20 */ /* 0x000fe20000410000 */
[----:B------:R-:W-:Y:S01]  /*8950*/  FSEL R33, R26, -INF , !P4 ;  /* 0xff8000001a217808 */ /* 0x000fe20006000000 */
[----:B---3--:R-:W-:Y:S01]  /*8960*/  FFMA.FTZ R7, R21, R132, R137 ;  /* 0x0000008415077223 */ /* 0x008fe20000010089 */
[----:B------:R-:W-:Y:S02]  /*8970*/  FSEL R133, R25, -INF , !P0 ;  /* 0xff80000019857808 */ /* 0x000fe40004000000 */
[C---:B------:R-:W-:Y:S02]  /*8980*/  ISETP.GE.AND P4, PT, R17.reuse, R10, PT ;  /* 0x0000000a1100720c */ /* 0x040fe40003f86270 */
[----:B------:R-:W-:Y:S01]  /*8990*/  MUFU.TANH R176, R176 ;  /* 0x000000b000b07308 */ /* 0x000fe20000002400 */
[----:B------:R-:W-:Y:S01]  /*89a0*/  ISETP.GE.AND P0, PT, R17, R11, PT ;  /* 0x0000000b1100720c */ /* 0x000fe20003f06270 */
[----:B------:R-:W-:-:S06]  /*89b0*/  FFMA.FTZ R17, R22, R132, R135 ;  /* 0x0000008416117223 */ /* 0x000fcc0000010087 */
[----:B------:R-:W-:Y:S08]  /*89c0*/  MUFU.TANH R178, R178 ;  /* 0x000000b200b27308 */ /* 0x000ff00000002400 */
[----:B------:R1:W2:Y:S08]  /*89d0*/  MUFU.TANH R136, R32 ;  /* 0x0000002000887308 */ /* 0x0002b00000002400 */
[----:B------:R-:W-:Y:S08]  /*89e0*/  MUFU.TANH R200, R142 ;  /* 0x0000008e00c87308 */ /* 0x000ff00000002400 */
[----:B------:R3:W-:Y:S01]  /*89f0*/  MUFU.TANH R142, R138 ;  /* 0x0000008a008e7308 */ /* 0x0007e20000002400 */
[----:B-1----:R-:W-:Y:S01]  /*8a00*/  FSEL R32, R4, -INF , !P0 ;  /* 0xff80000004207808 */ /* 0x002fe20004000000 */
[----:B--2---:R-:W-:Y:S01]  /*8a10*/  FFMA.FTZ R4, R19, R132, R136 ;  /* 0x0000008413047223 */ /* 0x004fe20000010088 */
[----:B------:R-:W-:-:S05]  /*8a20*/  ISETP.GE.AND P0, PT, R13, R8, PT ;  /* 0x000000080d00720c */ /* 0x000fca0003f06270 */
[----:B------:R1:W-:Y:S01]  /*8a30*/  MUFU.TANH R139, R23 ;  /* 0x00000017008b7308 */ /* 0x0003e20000002400 */
[----:B---3--:R-:W-:Y:S01]  /*8a40*/  FSEL R138, R18, -INF , !P6 ;  /* 0xff800000128a7808 */ /* 0x008fe20007000000 */
[----:B------:R-:W-:-:S06]  /*8a50*/  FFMA.FTZ R18, R22, R132, R182 ;  /* 0x0000008416127223 */ /* 0x000fcc00000100b6 */
[----:B------:R2:W-:Y:S01]  /*8a60*/  MUFU.TANH R134, R34 ;  /* 0x0000002200867308 */ /* 0x0005e20000002400 */
[----:B------:R-:W-:Y:S02]  /*8a70*/  ISETP.GE.AND P6, PT, R16, R8, PT ;  /* 0x000000081000720c */ /* 0x000fe40003fc6270 */
[----:B------:R-:W-:Y:S01]  /*8a80*/  FSEL R26, R18, -INF , !P5 ;  /* 0xff800000121a7808 */ /* 0x000fe20006800000 */
[----:B-1----:R-:W-:Y:S01]  /*8a90*/  FFMA.FTZ R23, R22, R132, R180 ;  /* 0x0000008416177223 */ /* 0x002fe200000100b4 */
[----:B------:R-:W-:-:S03]  /*8aa0*/  ISETP.GE.AND P5, PT, R16, R10, PT ;  /* 0x0000000a1000720c */ /* 0x000fc60003fa6270 */
[----:B------:R-:W-:Y:S01]  /*8ab0*/  I2F R15, R12 ;  /* 0x0000000c000f7306 */ /* 0x000fe20000201400 */
[----:B------:R-:W-:Y:S02]  /*8ac0*/  FSEL R23, R23, -INF , !P3 ;  /* 0xff80000017177808 */ /* 0x000fe40005800000 */
[----:B------:R-:W-:Y:S02]  /*8ad0*/  ISETP.GE.AND P3, PT, R16, R9, PT ;  /* 0x000000091000720c */ /* 0x000fe40003f66270 */
[----:B------:R-:W-:Y:S01]  /*8ae0*/  FSEL R25, R6, -INF , !P5 ;  /* 0xff80000006197808 */ /* 0x000fe20006800000 */
[-C--:B------:R-:W-:Y:S01]  /*8af0*/  FFMA.FTZ R6, R19, R132.reuse, R176 ;  /* 0x0000008413067223 */ /* 0x080fe200000100b0 */
[----:B--2---:R-:W-:Y:S01]  /*8b00*/  FSEL R34, R17, -INF , !P4 ;  /* 0xff80000011227808 */ /* 0x004fe20006000000 */
[----:B------:R-:W1:Y:S01]  /*8b10*/  MUFU.TANH R179, R179 ;  /* 0x000000b300b37308 */ /* 0x000e620000002400 */
[----:B------:R-:W-:Y:S01]  /*8b20*/  ISETP.GE.AND P4, PT, R16, R11, PT ;  /* 0x0000000b1000720c */ /* 0x000fe20003f86270 */
[-C--:B------:R-:W-:Y:S01]  /*8b30*/  FFMA.FTZ R16, R21, R132.reuse, R183 ;  /* 0x0000008415107223 */ /* 0x080fe200000100b7 */
[----:B------:R-:W-:Y:S01]  /*8b40*/  FSEL R21, R5, -INF , !P6 ;  /* 0xff80000005157808 */ /* 0x000fe20007000000 */
[----:B------:R-:W-:Y:S01]  /*8b50*/  FFMA.FTZ R5, R19, R132, R178 ;  /* 0x0000008413057223 */ /* 0x000fe200000100b2 */
[----:B------:R-:W-:-:S02]  /*8b60*/  ISETP.GE.AND P6, PT, R13, R9, PT ;  /* 0x000000090d00720c */ /* 0x000fc40003fc6270 */
[----:B------:R-:W-:Y:S01]  /*8b70*/  FSEL R22, R16, -INF , !P3 ;  /* 0xff80000010167808 */ /* 0x000fe20005800000 */
[----:B------:R2:W-:Y:S01]  /*8b80*/  MUFU.TANH R17, R35 ;  /* 0x0000002300117308 */ /* 0x0005e20000002400 */
[C---:B------:R-:W-:Y:S02]  /*8b90*/  ISETP.GE.AND P3, PT, R13.reuse, R10, PT ;  /* 0x0000000a0d00720c */ /* 0x040fe40003f66270 */
[----:B------:R-:W-:Y:S01]  /*8ba0*/  ISETP.GE.AND P5, PT, R13, R11, PT ;  /* 0x0000000b0d00720c */ /* 0x000fe20003fa6270 */
[----:B------:R-:W-:Y:S01]  /*8bb0*/  FMUL.FTZ R13, R186, c[0x0][0x2ec] ;  /* 0x0000bb00ba0d7a20 */ /* 0x000fe20000410000 */
[----:B------:R-:W-:Y:S02]  /*8bc0*/  FSEL R181, R6, -INF , !P0 ;  /* 0xff80000006b57808 */ /* 0x000fe40004000000 */
[----:B------:R-:W-:Y:S01]  /*8bd0*/  FSEL R182, R5, -INF , !P6 ;  /* 0xff80000005b67808 */ /* 0x000fe20007000000 */
[----:B------:R-:W3:Y:S01]  /*8be0*/  MUFU.TANH R177, R177 ;  /* 0x000000b100b17308 */ /* 0x000ee20000002400 */
[----:B------:R-:W-:Y:S01]  /*8bf0*/  FSEL R190, R4, -INF , !P3 ;  /* 0xff80000004be7808 */ /* 0x000fe20005800000 */
[CC--:B-1----:R-:W-:Y:S01]  /*8c00*/  FFMA.FTZ R6, R15.reuse, R132.reuse, R179 ;  /* 0x000000840f067223 */ /* 0x0c2fe200000100b3 */
[C---:B------:R-:W-:Y:S01]  /*8c10*/  ISETP.GE.AND P0, PT, R12.reuse, R9, PT ;  /* 0x000000090c00720c */ /* 0x040fe20003f06270 */
[----:B------:R-:W-:Y:S01]  /*8c20*/  FFMA.FTZ R5, R15, R132, R139 ;  /* 0x000000840f057223 */ /* 0x000fe2000001008b */
[C---:B------:R-:W-:Y:S01]  /*8c30*/  ISETP.GE.AND P6, PT, R12.reuse, R10, PT ;  /* 0x0000000a0c00720c */ /* 0x040fe20003fc6270 */
[----:B------:R-:W-:Y:S01]  /*8c40*/  FFMA.FTZ R4, R19, R132, R134 ;  /* 0x0000008413047223 */ /* 0x000fe20000010086 */
[----:B------:R-:W-:Y:S01]  /*8c50*/  ISETP.GE.AND P3, PT, R12, R11, PT ;  /* 0x0000000b0c00720c */ /* 0x000fe20003f66270 */
[----:B------:R-:W-:Y:S01]  /*8c60*/  I2F R14, R3 ;  /* 0x00000003000e7306 */ /* 0x000fe20000201400 */
[----:B--2---:R-:W-:-:S02]  /*8c70*/  FSEL R35, R7, -INF , !P4 ;  /* 0xff80000007237808 */ /* 0x004fc40006000000 */
[----:B------:R-:W-:Y:S01]  /*8c80*/  ISETP.GE.AND P4, PT, R12, R8, PT ;  /* 0x000000080c00720c */ /* 0x000fe20003f86270 */
[----:B------:R-:W-:Y:S01]  /*8c90*/  FMUL.FTZ R12, R28, c[0x0][0x2ec] ;  /* 0x0000bb001c0c7a20 */ /* 0x000fe20000410000 */
[----:B------:R-:W-:Y:S02]  /*8ca0*/  FSEL R180, R6, -INF , !P0 ;  /* 0xff80000006b47808 */ /* 0x000fe40004000000 */
[----:B------:R-:W-:Y:S01]  /*8cb0*/  FSEL R188, R5, -INF , !P6 ;  /* 0xff80000005bc7808 */ /* 0x000fe20007000000 */
[----:B------:R-:W1:Y:S01]  /*8cc0*/  MUFU.TANH R184, R184 ;  /* 0x000000b800b87308 */ /* 0x000e620000002400 */
[----:B---3--:R-:W-:Y:S01]  /*8cd0*/  FFMA.FTZ R7, R15, R132, R177 ;  /* 0x000000840f077223 */ /* 0x008fe200000100b1 */
[----:B------:R-:W-:Y:S01]  /*8ce0*/  ISETP.GE.AND P6, PT, R3, R8, PT ;  /* 0x000000080300720c */ /* 0x000fe20003fc6270 */
[----:B------:R-:W-:Y:S01]  /*8cf0*/  FFMA.FTZ R15, R15, R132, R17 ;  /* 0x000000840f0f7223 */ /* 0x000fe20000010011 */
[----:B------:R-:W-:Y:S02]  /*8d00*/  FSEL R196, R4, -INF , !P5 ;  /* 0xff80000004c47808 */ /* 0x000fe40006800000 */
[----:B------:R-:W-:-:S02]  /*8d10*/  FSEL R178, R7, -INF , !P4 ;  /* 0xff80000007b27808 */ /* 0x000fc40006000000 */
[----:B------:R-:W2:Y:S01]  /*8d20*/  MUFU.TANH R13, R13 ;  /* 0x0000000d000d7308 */ /* 0x000ea20000002400 */
[----:B------:R-:W-:Y:S02]  /*8d30*/  FSEL R198, R15, -INF , !P3 ;  /* 0xff8000000fc67808 */ /* 0x000fe40005800000 */
[-C--:B------:R-:W-:Y:S02]  /*8d40*/  ISETP.GE.AND P3, PT, R3, R9.reuse, PT ;  /* 0x000000090300720c */ /* 0x080fe40003f66270 */
[C---:B------:R-:W-:Y:S02]  /*8d50*/  ISETP.GE.AND P5, PT, R0.reuse, R8, PT ;  /* 0x000000080000720c */ /* 0x040fe40003fa6270 */
[----:B------:R-:W-:Y:S01]  /*8d60*/  ISETP.GE.AND P4, PT, R0, R9, PT ;  /* 0x000000090000720c */ /* 0x000fe20003f86270 */
[----:B------:R-:W3:Y:S01]  /*8d70*/  MUFU.TANH R12, R12 ;  /* 0x0000000c000c7308 */ /* 0x000ee20000002400 */
[----:B-1----:R-:W-:Y:S01]  /*8d80*/  FFMA.FTZ R6, R14, R132, R184 ;  /* 0x000000840e067223 */ /* 0x002fe200000100b8 */
[----:B------:R-:W-:Y:S01]  /*8d90*/  BAR.SYNC.DEFER_BLOCKING 0x0 ;  /* 0x0000000000007b1d */ /* 0x000fe20000010000 */
[----:B------:R-:W-:-:S03]  /*8da0*/  ISETP.GE.AND P0, PT, R0, R10, PT ;  /* 0x0000000a0000720c */ /* 0x000fc60003f06270 */
[----:B------:R-:W-:Y:S02]  /*8db0*/  FSEL R177, R6, -INF , !P6 ;  /* 0xff80000006b17808 */ /* 0x000fe40007000000 */
[----:B------:R1:W4:Y:S01]  /*8dc0*/  I2F R24, R0 ;  /* 0x0000000000187306 */ /* 0x0003220000201400 */
[----:B--2---:R-:W-:Y:S01]  /*8dd0*/  FFMA.FTZ R5, R14, R132, R13 ;  /* 0x000000840e057223 */ /* 0x004fe2000001000d */
[----:B------:R-:W-:-:S04]  /*8de0*/  ISETP.GE.AND P6, PT, R3, R10, PT ;  /* 0x0000000a0300720c */ /* 0x000fc80003fc6270 */
[----:B------:R-:W-:Y:S01]  /*8df0*/  FSEL R179, R5, -INF , !P3 ;  /* 0xff80000005b37808 */ /* 0x000fe20005800000 */
[----:B---3--:R-:W-:Y:S01]  /*8e00*/  FFMA.FTZ R4, R14, R132, R12 ;  /* 0x000000840e047223 */ /* 0x008fe2000001000c */
[----:B------:R-:W2:Y:S01]  /*8e10*/  MUFU.TANH R7, R30 ;  /* 0x0000001e00077308 */ /* 0x000ea20000002400 */
[----:B------:R-:W-:-:S03]  /*8e20*/  ISETP.GE.AND P3, PT, R0, R11, PT ;  /* 0x0000000b0000720c */ /* 0x000fc60003f66270 */
[----:B------:R-:W-:Y:S01]  /*8e30*/  FSEL R189, R4, -INF , !P6 ;  /* 0xff80000004bd7808 */ /* 0x000fe20007000000 */
[----:B------:R-:W-:Y:S01]  /*8e40*/  FMUL.FTZ R4, R31, c[0x0][0x2ec] ;  /* 0x0000bb001f047a20 */ /* 0x000fe20000410000 */
[----:B------:R-:W-:Y:S01]  /*8e50*/  ISETP.GE.AND P6, PT, R3, R11, PT ;  /* 0x0000000b0300720c */ /* 0x000fe20003fc6270 */
[----:B-1----:R-:W-:Y:S01]  /*8e60*/  FMUL.FTZ R0, R29, c[0x0][0x2ec] ;  /* 0x0000bb001d007a20 */ /* 0x002fe20000410000 */
[----:B------:R-:W1:Y:S01]  /*8e70*/  MUFU.TANH R185, R185 ;  /* 0x000000b900b97308 */ /* 0x000e620000002400 */
[CC--:B----4-:R-:W-:Y:S02]  /*8e80*/  FFMA.FTZ R18, R24.reuse, R132.reuse, R142 ;  /* 0x0000008418127223 */ /* 0x0d0fe4000001008e */
[CC--:B------:R-:W-:Y:S02]  /*8e90*/  FFMA.FTZ R15, R24.reuse, R132.reuse, R201 ;  /* 0x00000084180f7223 */ /* 0x0c0fe400000100c9 */
[-C--:B------:R-:W-:Y:S01]  /*8ea0*/  FFMA.FTZ R16, R24, R132.reuse, R200 ;  /* 0x0000008418107223 */ /* 0x080fe200000100c8 */
[----:B------:R-:W-:Y:S01]  /*8eb0*/  FSEL R18, R18, -INF , !P3 ;  /* 0xff80000012127808 */ /* 0x000fe20005800000 */
[-C--:B------:R-:W-:Y:S01]  /*8ec0*/  FFMA.FTZ R17, R24, R132.reuse, R143 ;  /* 0x0000008418117223 */ /* 0x080fe2000001008f */
[----:B------:R-:W3:Y:S01]  /*8ed0*/  MUFU.TANH R13, R187 ;  /* 0x000000bb000d7308 */ /* 0x000ee20000002400 */
[----:B------:R-:W-:Y:S01]  /*8ee0*/  ISETP.GE.AND P3, PT, R244, 0x4, PT ;  /* 0x00000004f400780c */ /* 0x000fe20003f66270 */
[----:B--2---:R-:W-:Y:S01]  /*8ef0*/  FFMA.FTZ R14, R14, R132, R7 ;  /* 0x000000840e0e7223 */ /* 0x004fe20000010007 */
[----:B------:R-:W-:-:S02]  /*8f00*/  FSEL R15, R15, -INF , !P5 ;  /* 0xff8000000f0f7808 */ /* 0x000fc40006800000 */
[----:B------:R-:W-:Y:S02]  /*8f10*/  FSEL R16, R16, -INF , !P4 ;  /* 0xff80000010107808 */ /* 0x000fe40006000000 */
[----:B------:R-:W-:Y:S01]  /*8f20*/  FSEL R197, R14, -INF , !P6 ;  /* 0xff8000000ec57808 */ /* 0x000fe20007000000 */
[----:B------:R-:W2:Y:S01]  /*8f30*/  MUFU.TANH R0, R0 ;  /* 0x0000000000007308 */ /* 0x000ea20000002400 */
[----:B------:R-:W-:Y:S01]  /*8f40*/  FSEL R17, R17, -INF , !P0 ;  /* 0xff80000011117808 */ /* 0x000fe20004000000 */
[----:B-1----:R-:W-:Y:S01]  /*8f50*/  FFMA.FTZ R3, R20, R132, R185 ;  /* 0x0000008414037223 */ /* 0x002fe200000100b9 */
[C---:B------:R-:W-:Y:S02]  /*8f60*/  ISETP.GE.AND P6, PT, R2.reuse, R8, PT ;  /* 0x000000080200720c */ /* 0x040fe40003fc6270 */
[C---:B------:R-:W-:Y:S02]  /*8f70*/  ISETP.GE.AND P5, PT, R2.reuse, R9, PT ;  /* 0x000000090200720c */ /* 0x040fe40003fa6270 */
[C---:B------:R-:W-:Y:S01]  /*8f80*/  ISETP.GE.AND P4, PT, R2.reuse, R10, PT ;  /* 0x0000000a0200720c */ /* 0x040fe20003f86270 */
[----:B------:R-:W1:Y:S01]  /*8f90*/  MUFU.TANH R4, R4 ;  /* 0x0000000400047308 */ /* 0x000e620000002400 */
[----:B------:R-:W-:Y:S01]  /*8fa0*/  ISETP.GE.AND P0, PT, R2, R11, PT ;  /* 0x0000000b0200720c */ /* 0x000fe20003f06270 */
[----:B---3--:R-:W-:Y:S01]  /*8fb0*/  FFMA.FTZ R2, R20, R132, R13 ;  /* 0x0000008414027223 */ /* 0x008fe2000001000d */
[----:B------:R-:W-:-:S04]  /*8fc0*/  FSEL R139, R3, -INF , !P6 ;  /* 0xff800000038b7808 */ /* 0x000fc80007000000 */
[----:B------:R-:W-:Y:S01]  /*8fd0*/  FSEL R176, R2, -INF , !P5 ;  /* 0xff80000002b07808 */ /* 0x000fe20006800000 */
[----:B--2---:R-:W-:-:S05]  /*8fe0*/  FFMA.FTZ R0, R20, R132, R0 ;  /* 0x0000008414007223 */ /* 0x004fca0000010000 */
[----:B------:R-:W-:Y:S01]  /*8ff0*/  FSEL R183, R0, -INF , !P4 ;  /* 0xff80000000b77808 */ /* 0x000fe20006000000 */
[----:B-1----:R-:W-:-:S05]  /*9000*/  FFMA.FTZ R20, R20, R132, R4 ;  /* 0x0000008414147223 */ /* 0x002fca0000010004 */
[----:B------:R-:W-:Y:S01]  /*9010*/  FSEL R191, R20, -INF , !P0 ;  /* 0xff80000014bf7808 */ /* 0x000fe20004000000 */
[----:B------:R-:W-:Y:S05]  /*9020*/  @!P3 BRA `(.L_x_1345) ;  /* 0x000002f00000b947 */ /* 0x000fea0003800000 */
[----:B------:R-:W2:Y:S04]  /*9030*/  LDL.64 R238, [R1+0x20] ;  /* 0x0000200001ee7983 */ /* 0x000ea80000100a00 */
[----:B------:R-:W3:Y:S04]  /*9040*/  LDL.64 R240, [R1+0x18] ;  /* 0x0000180001f07983 */ /* 0x000ee80000100a00 */
[----:B------:R-:W4:Y:S01]  /*9050*/  LDL R247, [R1+0x30] ;  /* 0x0000300001f77983 */ /* 0x000f220000100800 */
        /* <DEDUP_REMOVED lines=42> */
.L_x_1347:
[----:B------:R-:W-:Y:S05]  /*9300*/  BSYNC B0 ;  /* 0x0000000000007941 */ /* 0x000fea0003800000 */
.L_x_1346:
[----:B------:R-:W0:Y:S02]  /*9310*/  LDGDEPBAR ;  /* 0x00000000000079af */ /* 0x000e240000000000 */
.L_x_1345:
        /* <DEDUP_REMOVED lines=33> */
[----:B--2---:R-:W-:Y:S01]  /*9530*/  FMNMX.FTZ R0, R5, R0, !PT ;  /* 0x0000000005007209 */ /* 0x004fe20007810000 */
[----:B------:R-:W2:Y:S01]  /*9540*/  SHFL.BFLY PT, R134, R2, 0x2, 0x1f ;  /* 0x0c401f0002867f89 */ /* 0x000ea200000e0000 */
[----:B------:R-:W-:-:S03]  /*9550*/  FMNMX.FTZ R3, R196, R3, !PT ;  /* 0x00000003c4037209 */ /* 0x000fc60007810000 */
[----:B------:R-:W3:Y:S01]  /*9560*/  SHFL.BFLY PT, R135, R0, 0x1, 0x1f ;  /* 0x0c201f0000877f89 */ /* 0x000ee200000e0000 */
[----:B------:R-:W-:-:S04]  /*9570*/  FMNMX.FTZ R3, R198, R3, !PT ;  /* 0x00000003c6037209 */ /* 0x000fc80007810000 */
[----:B------:R-:W-:-:S04]  /*9580*/  FMNMX.FTZ R4, R197, R3, !PT ;  /* 0x00000003c5047209 */ /* 0x000fc80007810000 */
[----:B------:R-:W-:Y:S02]  /*9590*/  FMNMX.FTZ R4, R191, R4, !PT ;  /* 0x00000004bf047209 */ /* 0x000fe40007810000 */
[----:B-1----:R-:W-:-:S04]  /*95a0*/  FMNMX.FTZ R136, R136, R6, !PT ;  /* 0x0000000688887209 */ /* 0x002fc80007810000 */
[C---:B------:R-:W-:Y:S01]  /*95b0*/  FSETP.NEU.FTZ.AND P6, PT, R136.reuse, -INF , PT ;  /* 0xff8000008800780b */ /* 0x040fe20003fdd000 */
[----:B------:R-:W-:Y:S01]  /*95c0*/  FMUL.FTZ R5, R136, c[0x0][0x23c] ;  /* 0x00008f0088057a20 */ /* 0x000fe20000410000 */
[----:B--2---:R-:W-:-:S04]  /*95d0*/  FMNMX.FTZ R134, R134, R2, !PT ;  /* 0x0000000286867209 */ /* 0x004fc80007810000 */
[----:B------:R-:W-:Y:S01]  /*95e0*/  FSEL R3, R5, RZ, P6 ;  /* 0x000000ff05037208 */ /* 0x000fe20003000000 */
[----:B------:R-:W1:Y:S01]  /*95f0*/  SHFL.BFLY PT, R6, R134, 0x1, 0x1f ;  /* 0x0c201f0086067f89 */ /* 0x000e6200000e0000 */
[----:B---3--:R-:W-:-:S03]  /*9600*/  FMNMX.FTZ R135, R0, R135, !PT ;  /* 0x0000008700877209 */ /* 0x008fc60007810000 */
[----:B------:R-:W2:Y:S01]  /*9610*/  SHFL.BFLY PT, R5, R4, 0x2, 0x1f ;  /* 0x0c401f0004057f89 */ /* 0x000ea200000e0000 */
[--C-:B------:R-:W-:Y:S01]  /*9620*/  FFMA.FTZ R2, R27, c[0x0][0x23c], -R3.reuse ;  /* 0x00008f001b027a23 */ /* 0x100fe20000010803 */
[----:B------:R-:W-:Y:S01]  /*9630*/  FSETP.NEU.FTZ.AND P5, PT, R135, -INF , PT ;  /* 0xff8000008700780b */ /* 0x000fe20003fbd000 */
[--C-:B------:R-:W-:Y:S02]  /*9640*/  FFMA.FTZ R0, R23, c[0x0][0x23c], -R3.reuse ;  /* 0x00008f0017007a23 */ /* 0x100fe40000010803 */
[----:B------:R3:W-:Y:S01]  /*9650*/  MUFU.EX2 R141, R2 ;  /* 0x00000002008d7308 */ /* 0x0007e20000000800 */
[----:B------:R-:W-:-:S07]  /*9660*/  FFMA.FTZ R15, R15, c[0x0][0x23c], -R3 ;  /* 0x00008f000f0f7a23 */ /* 0x000fce0000010803 */
[----:B------:R4:W-:Y:S01]  /*9670*/  MUFU.EX2 R12, R0 ;  /* 0x00000000000c7308 */ /* 0x0009e20000000800 */
[----:B-1----:R-:W-:Y:S01]  /*9680*/  FMNMX.FTZ R134, R134, R6, !PT ;  /* 0x0000000686867209 */ /* 0x002fe20007810000 */
[----:B---3--:R-:W-:-:S06]  /*9690*/  FMUL.FTZ R2, R135, c[0x0][0x23c] ;  /* 0x00008f0087027a20 */ /* 0x008fcc0000410000 */
[----:B------:R-:W1:Y:S01]  /*96a0*/  MUFU.EX2 R7, R15 ;  /* 0x0000000f00077308 */ /* 0x000e620000000800 */
[----:B--2---:R-:W-:Y:S02]  /*96b0*/  FMNMX.FTZ R4, R5, R4, !PT ;  /* 0x0000000405047209 */ /* 0x004fe40007810000 */
[----:B------:R-:W-:Y:S02]  /*96c0*/  FSEL R2, R2, RZ, P5 ;  /* 0x000000ff02027208 */ /* 0x000fe40002800000 */
[----:B------:R-:W-:Y:S01]  /*96d0*/  FSETP.NEU.FTZ.AND P4, PT, R134, -INF , PT ;  /* 0xff8000008600780b */ /* 0x000fe20003f9d000 */
[----:B------:R-:W2:Y:S01]  /*96e0*/  SHFL.BFLY PT, R137, R4, 0x1, 0x1f ;  /* 0x0c201f0004897f89 */ /* 0x000ea200000e0000 */
[----:B----4-:R-:W-:Y:S02]  /*96f0*/  FFMA.FTZ R0, R21, c[0x0][0x23c], -R3 ;  /* 0x00008f0015007a23 */ /* 0x010fe40000010803 */
[--C-:B------:R-:W-:Y:S01]  /*9700*/  FFMA.FTZ R16, R16, c[0x0][0x23c], -R2.reuse ;  /* 0x00008f0010107a23 */ /* 0x100fe20000010802 */
[----:B------:R-:W-:Y:S01]  /*9710*/  FSEL R6, R134, RZ, P4 ;  /* 0x000000ff86067208 */ /* 0x000fe20002000000 */
[----:B------:R3:W-:Y:S01]  /*9720*/  MUFU.EX2 R142, R0 ;  /* 0x00000000008e7308 */ /* 0x0007e20000000800 */
[----:B------:R-:W-:Y:S01]  /*9730*/  FFMA.FTZ R5, R26, c[0x0][0x23c], -R2 ;  /* 0x00008f001a057a23 */ /* 0x000fe20000010802 */
[----:B-1----:R-:W-:-:S06]  /*9740*/  MOV R21, R7 ;  /* 0x0000000700157202 */ /* 0x002fcc0000000f00 */
[----:B------:R1:W4:Y:S01]  /*9750*/  MUFU.EX2 R13, R16 ;  /* 0x00000010000d7308 */ /* 0x0003220000000800 */
[----:B---3--:R-:W-:-:S07]  /*9760*/  FFMA.FTZ R0, R33, c[0x0][0x23c], -R2 ;  /* 0x00008f0021007a23 */ /* 0x008fce0000010802 */
[----:B------:R3:W-:Y:S01]  /*9770*/  MUFU.EX2 R7, R5 ;  /* 0x0000000500077308 */ /* 0x0007e20000000800 */
[----:B--2---:R-:W-:-:S04]  /*9780*/  FMNMX.FTZ R137, R4, R137, !PT ;  /* 0x0000008904897209 */ /* 0x004fc80007810000 */
[C---:B------:R-:W-:Y:S01]  /*9790*/  FSETP.NEU.FTZ.AND P0, PT, R137.reuse, -INF , PT ;  /* 0xff8000008900780b */ /* 0x040fe20003f1d000 */
[----:B-1----:R-:W-:Y:S02]  /*97a0*/  FMUL.FTZ R16, R137, c[0x0][0x23c] ;  /* 0x00008f0089107a20 */ /* 0x002fe40000410000 */
[----:B------:R1:W2:Y:S03]  /*97b0*/  MUFU.EX2 R23, R0 ;  /* 0x0000000000177308 */ /* 0x0002a60000000800 */
[----:B------:R-:W-:Y:S01]  /*97c0*/  FSEL R16, R16, RZ, P0 ;  /* 0x000000ff10107208 */ /* 0x000fe20000000000 */
[----:B---3--:R-:W-:Y:S01]  /*97d0*/  FFMA.FTZ R5, R22, c[0x0][0x23c], -R2 ;  /* 0x00008f0016057a23 */ /* 0x008fe20000010802 */
[----:B----4-:R-:W-:-:S03]  /*97e0*/  MOV R22, R13 ;  /* 0x0000000d00167202 */ /* 0x010fc60000000f00 */
[----:B------:R-:W-:Y:S01]  /*97f0*/  FFMA.FTZ R18, R18, c[0x0][0x23c], -R16 ;  /* 0x00008f0012127a23 */ /* 0x000fe20000010810 */
[----:B------:R3:W4:Y:S01]  /*9800*/  MUFU.EX2 R140, R5 ;  /* 0x00000005008c7308 */ /* 0x0007220000000800 */
[----:B-1----:R-:W-:Y:S01]  /*9810*/  FMUL.FTZ R0, R134, c[0x0][0x23c] ;  /* 0x00008f0086007a20 */ /* 0x002fe20000410000 */
[----:B--2---:R-:W-:-:S06]  /*9820*/  F2FP.PACK_AB R13, R23, R22 ;  /* 0x00000016170d723e */ /* 0x004fcc00000000ff */
[----:B------:R-:W-:Y:S01]  /*9830*/  MUFU.EX2 R234, R18 ;  /* 0x0000001200ea7308 */ /* 0x000fe20000000800 */
[----:B------:R-:W-:-:S05]  /*9840*/  FSEL R0, R0, RZ, P4 ;  /* 0x000000ff00007208 */ /* 0x000fca0002000000 */
[----:B------:R-:W-:Y:S01]  /*9850*/  FFMA.FTZ R4, R133, c[0x0][0x23c], -R0 ;  /* 0x00008f0085047a23 */ /* 0x000fe20000010800 */
[----:B------:R-:W-:Y:S01]  /*9860*/  MOV R133, R12 ;  /* 0x0000000c00857202 */ /* 0x000fe20000000f00 */
[----:B---3--:R-:W-:Y:S01]  /*9870*/  FFMA.FTZ R5, R32, c[0x0][0x23c], -R16 ;  /* 0x00008f0020057a23 */ /* 0x008fe20000010810 */
[----:B------:R-:W-:Y:S01]  /*9880*/  F2FP.PACK_AB R12, R141, R21 ;  /* 0x000000158d0c723e */ /* 0x000fe200000000ff */
[----:B------:R1:W-:Y:S01]  /*9890*/  MUFU.EX2 R245, R4 ;  /* 0x0000000400f57308 */ /* 0x0003e20000000800 */
[----:B------:R-:W-:Y:S01]  /*98a0*/  F2FP.PACK_AB R14, R142, R133 ;  /* 0x000000858e0e723e */ /* 0x000fe200000000ff */
[----:B------:R-:W-:-:S06]  /*98b0*/  FFMA.FTZ R17, R17, c[0x0][0x23c], -R0 ;  /* 0x00008f0011117a23 */ /* 0x000fcc0000010800 */
[----:B------:R-:W-:Y:S01]  /*98c0*/  MUFU.EX2 R246, R17 ;  /* 0x0000001100f67308 */ /* 0x000fe20000000800 */
[----:B-1----:R-:W-:-:S07]  /*98d0*/  FFMA.FTZ R4, R34, c[0x0][0x23c], -R0 ;  /* 0x00008f0022047a23 */ /* 0x002fce0000010800 */
[----:B------:R1:W-:Y:S02]  /*98e0*/  MUFU.EX2 R247, R4 ;  /* 0x0000000400f77308 */ /* 0x0003e40000000800 */
[----:B-1----:R-:W-:Y:S02]  /*98f0*/  FFMA.FTZ R4, R25, c[0x0][0x23c], -R0 ;  /* 0x00008f0019047a23 */ /* 0x002fe40000010800 */
[----:B------:R-:W1:Y:S04]  /*9900*/  LDSM.16.MT88.4 R24, [R217+0xa000] ;  /* 0x00a00000d918783b */ /* 0x000e680000004200 */
[----:B------:R2:W3:Y:S02]  /*9910*/  MUFU.EX2 R33, R4 ;  /* 0x0000000400217308 */ /* 0x0004e40000000800 */
[----:B--2---:R-:W-:Y:S01]  /*9920*/  FFMA.FTZ R4, R138, c[0x0][0x23c], -R16 ;  /* 0x00008f008a047a23 */ /* 0x004fe20000010810 */
[----:B------:R-:W-:-:S05]  /*9930*/  MOV R138, R7 ;  /* 0x00000007008a7202 */ /* 0x000fca0000000f00 */
[----:B------:R2:W-:Y:S01]  /*9940*/  MUFU.EX2 R235, R4 ;  /* 0x0000000400eb7308 */ /* 0x0005e20000000800 */
[----:B----4-:R-:W-:Y:S02]  /*9950*/  F2FP.PACK_AB R15, R140, R138 ;  /* 0x0000008a8c0f723e */ /* 0x010fe400000000ff */
[----:B--2---:R-:W-:-:S05]  /*9960*/  FSEL R4, R136, RZ, P6 ;  /* 0x000000ff88047208 */ /* 0x004fca0003000000 */
[----:B------:R-:W-:Y:S02]  /*9970*/  FADD.FTZ R4, R232, -R4 ;  /* 0x80000004e8047221 */ /* 0x000fe40000010000 */
[----:B------:R2:W-:Y:S02]  /*9980*/  MUFU.EX2 R232, R5 ;  /* 0x0000000500e87308 */ /* 0x0005e40000000800 */
[----:B------:R-:W-:-:S06]  /*9990*/  FMUL.FTZ R20, R4, c[0x0][0x23c] ;  /* 0x00008f0004147a20 */ /* 0x000fcc0000410000 */
[----:B------:R-:W4:Y:S01]  /*99a0*/  MUFU.EX2 R20, R20 ;  /* 0x0000001400147308 */ /* 0x000f220000000800 */
[----:B--2---:R-:W-:-:S05]  /*99b0*/  FSEL R5, R135, RZ, P5 ;  /* 0x000000ff87057208 */ /* 0x004fca0002800000 */
[----:B------:R-:W-:Y:S02]  /*99c0*/  FADD.FTZ R4, R231, -R5 ;  /* 0x80000005e7047221 */ /* 0x000fe40000010000 */
[----:B------:R-:W-:Y:S01]  /*99d0*/  FADD.FTZ R5, R230, -R6 ;  /* 0x80000006e6057221 */ /* 0x000fe20000010000 */
[----:B---3--:R-:W-:Y:S01]  /*99e0*/  F2FP.PACK_AB R6, R33, R247 ;  /* 0x000000f72106723e */ /* 0x008fe200000000ff */
[----:B------:R-:W-:Y:S01]  /*99f0*/  FMUL.FTZ R19, R4, c[0x0][0x23c] ;  /* 0x00008f0004137a20 */ /* 0x000fe20000410000 */
[----:B------:R-:W-:Y:S01]  /*9a00*/  FSEL R4, R137, RZ, P0 ;  /* 0x000000ff89047208 */ /* 0x000fe20000000000 */
[-C--:B----4-:R-:W-:Y:S02]  /*9a10*/  FMUL.FTZ R148, R148, R20.reuse ;  /* 0x0000001494947220 */ /* 0x090fe40000410000 */
[----:B------:R-:W-:Y:S02]  /*9a20*/  FMUL.FTZ R149, R149, R20 ;  /* 0x0000001495957220 */ /* 0x000fe40000410000 */
[----:B------:R-:W2:Y:S01]  /*9a30*/  MUFU.EX2 R19, R19 ;  /* 0x0000001300137308 */ /* 0x000ea20000000800 */
[----:B------:R-:W-:-:S02]  /*9a40*/  FADD.FTZ R4, R229, -R4 ;  /* 0x80000004e5047221 */ /* 0x000fc40000010000 */
[----:B------:R-:W-:Y:S02]  /*9a50*/  FMUL.FTZ R5, R5, c[0x0][0x23c] ;  /* 0x00008f0005057a20 */ /* 0x000fe40000410000 */
[----:B------:R-:W-:Y:S02]  /*9a60*/  FMUL.FTZ R4, R4, c[0x0][0x23c] ;  /* 0x00008f0004047a20 */ /* 0x000fe40000410000 */
[-C--:B------:R-:W-:Y:S01]  /*9a70*/  FMUL.FTZ R156, R156, R20.reuse ;  /* 0x000000149c9c7220 */ /* 0x080fe20000410000 */
[----:B------:R3:W4:Y:S01]  /*9a80*/  MUFU.EX2 R18, R5 ;  /* 0x0000000500127308 */ /* 0x0007220000000800 */
[-C--:B------:R-:W-:Y:S02]  /*9a90*/  FMUL.FTZ R157, R157, R20.reuse ;  /* 0x000000149d9d7220 */ /* 0x080fe40000410000 */
[-C--:B------:R-:W-:Y:S02]  /*9aa0*/  FMUL.FTZ R116, R116, R20.reuse ;  /* 0x0000001474747220 */ /* 0x080fe40000410000 */
[----:B------:R-:W-:-:S02]  /*9ab0*/  FMUL.FTZ R117, R117, R20 ;  /* 0x0000001475757220 */ /* 0x000fc40000410000 */
[----:B------:R-:W-:Y:S01]  /*9ac0*/  FMUL.FTZ R160, R160, R20 ;  /* 0x00000014a0a07220 */ /* 0x000fe20000410000 */
[----:B------:R5:W5:Y:S01]  /*9ad0*/  MUFU.EX2 R17, R4 ;  /* 0x0000000400117308 */ /* 0x000b620000000800 */
[-C--:B--2---:R-:W-:Y:S02]  /*9ae0*/  FMUL.FTZ R150, R150, R19.reuse ;  /* 0x0000001396967220 */ /* 0x084fe40000410000 */
[-C--:B------:R-:W-:Y:S02]  /*9af0*/  FMUL.FTZ R151, R151, R19.reuse ;  /* 0x0000001397977220 */ /* 0x080fe40000410000 */
[-C--:B------:R-:W-:Y:S02]  /*9b00*/  FMUL.FTZ R158, R158, R19.reuse ;  /* 0x000000139e9e7220 */ /* 0x080fe40000410000 */
[----:B------:R-:W-:Y:S01]  /*9b10*/  FMUL.FTZ R159, R159, R19 ;  /* 0x000000139f9f7220 */ /* 0x000fe20000410000 */
[----:B---3--:R-:W-:Y:S01]  /*9b20*/  F2FP.PACK_AB R5, R235, R234 ;  /* 0x000000eaeb05723e */ /* 0x008fe200000000ff */
[-C--:B----4-:R-:W-:Y:S01]  /*9b30*/  FMUL.FTZ R144, R144, R18.reuse ;  /* 0x0000001290907220 */ /* 0x090fe20000410000 */
[----:B-1----:R-:W-:Y:S01]  /*9b40*/  HMMA.16816.F32 R240, R12, R24, R148 ;  /* 0x000000180cf0723c */ /* 0x002fe20000001894 */
[----:B------:R-:W1:Y:S01]  /*9b50*/  LDSM.16.MT88.4 R148, [R222+0xa000] ;  /* 0x00a00000de94783b */ /* 0x000e620000004200 */
[----:B------:R-:W-:-:S02]  /*9b60*/  FMUL.FTZ R145, R145, R18 ;  /* 0x0000001291917220 */ /* 0x000fc40000410000 */
[-C--:B------:R-:W-:Y:S02]  /*9b70*/  FMUL.FTZ R152, R152, R18.reuse ;  /* 0x0000001298987220 */ /* 0x080fe40000410000 */
[----:B-----5:R-:W-:Y:S02]  /*9b80*/  FFMA.FTZ R4, R35, c[0x0][0x23c], -R16 ;  /* 0x00008f0023047a23 */ /* 0x020fe40000010810 */
[-C--:B------:R-:W-:Y:S01]  /*9b90*/  FMUL.FTZ R146, R146, R17.reuse ;  /* 0x0000001192927220 */ /* 0x080fe20000410000 */
[----:B------:R-:W-:Y:S01]  /*9ba0*/  HMMA.16816.F32 R212, R12, R26, R156 ;  /* 0x0000001a0cd4723c */ /* 0x000fe2000000189c */
[----:B------:R2:W3:Y:S01]  /*9bb0*/  MUFU.EX2 R231, R4 ;  /* 0x0000000400e77308 */ /* 0x0004e20000000800 */
[-C--:B------:R-:W-:Y:S02]  /*9bc0*/  FMUL.FTZ R147, R147, R17.reuse ;  /* 0x0000001193937220 */ /* 0x080fe40000410000 */
[----:B------:R-:W-:Y:S02]  /*9bd0*/  FMUL.FTZ R153, R153, R18 ;  /* 0x0000001299997220 */ /* 0x000fe40000410000 */
        /* <DEDUP_REMOVED lines=9> */
[----:B------:R-:W-:Y:S01]  /*9c70*/  LDSM.16.MT88.4 R140, [R217+0xb000] ;  /* 0x00b00000d98c783b */ /* 0x000fe20000004200 */
[----:B------:R-:W-:Y:S01]  /*9c80*/  FMUL.FTZ R43, R43, R17 ;  /* 0x000000112b2b7220 */ /* 0x000fe20000410000 */
[----:B--2---:R-:W-:Y:S01]  /*9c90*/  F2FP.PACK_AB R4, R245, R246 ;  /* 0x000000f6f504723e */ /* 0x004fe200000000ff */
[----:B------:R-:W-:Y:S01]  /*9ca0*/  FMUL.FTZ R164, R164, R18 ;  /* 0x00000012a4a47220 */ /* 0x000fe20000410000 */
[----:B---3--:R-:W-:Y:S01]  /*9cb0*/  F2FP.PACK_AB R7, R231, R232 ;  /* 0x000000e8e707723e */ /* 0x008fe200000000ff */
[----:B------:R-:W-:Y:S01]  /*9cc0*/  LDSM.16.MT88.4 R32, [R222+0xb000] ;  /* 0x00b00000de20783b */ /* 0x000fe20000004200 */
[----:B------:R-:W-:-:S02]  /*9cd0*/  FMUL.FTZ R165, R165, R18 ;  /* 0x00000012a5a57220 */ /* 0x000fc40000410000 */
[-C--:B------:R-:W-:Y:S02]  /*9ce0*/  FMUL.FTZ R166, R166, R17.reuse ;  /* 0x00000011a6a67220 */ /* 0x080fe40000410000 */
[-C--:B------:R-:W-:Y:S01]  /*9cf0*/  FMUL.FTZ R167, R167, R17.reuse ;  /* 0x00000011a7a77220 */ /* 0x080fe20000410000 */
[C---:B------:R-:W-:Y:S01]  /*9d00*/  HMMA.16816.F32 R236, R4.reuse, R24, R144 ;  /* 0x0000001804ec723c */ /* 0x040fe20000001890 */
[----:B------:R-:W2:Y:S01]  /*9d10*/  LDSM.16.MT88.4 R144, [R221+0xa000] ;  /* 0x00a00000dd90783b */ /* 0x000ea20000004200 */
[-C--:B------:R-:W-:Y:S02]  /*9d20*/  FMUL.FTZ R168, R168, R18.reuse ;  /* 0x00000012a8a87220 */ /* 0x080fe40000410000 */
[----:B------:R-:W-:Y:S02]  /*9d30*/  FMUL.FTZ R169, R169, R18 ;  /* 0x00000012a9a97220 */ /* 0x000fe40000410000 */
[-C--:B------:R-:W-:Y:S02]  /*9d40*/  FMUL.FTZ R170, R170, R17.reuse ;  /* 0x00000011aaaa7220 */ /* 0x080fe40000410000 */
[----:B------:R-:W-:Y:S01]  /*9d50*/  HMMA.16816.F32 R152, R4, R26, R152 ;  /* 0x0000001a0498723c */ /* 0x000fe20000001898 */
[----:B------:R-:W3:Y:S01]  /*9d60*/  LDSM.16.MT88.4 R24, [R219+0xb000] ;  /* 0x00b00000db18783b */ /* 0x000ee20000004200 */
[----:B------:R-:W-:-:S02]  /*9d70*/  FMUL.FTZ R171, R171, R17 ;  /* 0x00000011abab7220 */ /* 0x000fc40000410000 */
[-C--:B------:R-:W-:Y:S02]  /*9d80*/  FMUL.FTZ R44, R44, R18.reuse ;  /* 0x000000122c2c7220 */ /* 0x080fe40000410000 */
[-C--:B------:R-:W-:Y:S02]  /*9d90*/  FMUL.FTZ R45, R45, R18.reuse ;  /* 0x000000122d2d7220 */ /* 0x080fe40000410000 */
[----:B-1----:R-:W-:Y:S01]  /*9da0*/  HMMA.16816.F32 R208, R4, R148, R40 ;  /* 0x0000009404d0723c */ /* 0x002fe20000001828 */
[----:B------:R-:W1:Y:S01]  /*9db0*/  LDSM.16.MT88.4 R40, [R221+0xb000] ;  /* 0x00b00000dd28783b */ /* 0x000e620000004200 */
        /* <DEDUP_REMOVED lines=64> */
[----:B------:R-:W-:Y:S01]  /*a1c0*/  HMMA.16816.F32 R204, R4, R42, R124 ;  /* 0x0000002a04cc723c */ /* 0x000fe2000000187c */
[-C--:B------:R-:W-:Y:S02]  /*a1d0*/  FMUL.FTZ R69, R69, R20.reuse ;  /* 0x0000001445457220 */ /* 0x080fe40000410000 */
[-C--:B------:R-:W-:Y:S02]  /*a1e0*/  FMUL.FTZ R70, R70, R19.reuse ;  /* 0x0000001346467220 */ /* 0x080fe40000410000 */
[----:B------:R-:W-:Y:S02]  /*a1f0*/  FMUL.FTZ R71, R71, R19 ;  /* 0x0000001347477220 */ /* 0x000fe40000410000 */
[----:B------:R-:W-:Y:S01]  /*a200*/  FFMA.FTZ R4, R181, c[0x0][0x23c], -R3 ;  /* 0x00008f00b5047a23 */ /* 0x000fe20000010803 */
[----:B------:R-:W-:Y:S01]  /*a210*/  HMMA.16816.F32 R116, R12, R40, R116 ;  /* 0x000000280c74723c */ /* 0x000fe20000001874 */
[----:B------:R-:W-:Y:S01]  /*a220*/  FMUL.FTZ R100, R100, R20 ;  /* 0x0000001464647220 */ /* 0x000fe20000410000 */
[----:B------:R-:W-:Y:S01]  /*a230*/  MOV R127, R158 ;  /* 0x0000009e007f7202 */ /* 0x000fe20000000f00 */
        /* <DEDUP_REMOVED lines=27> */
[----:B------:R-:W-:Y:S01]  /*a3f0*/  FFMA.FTZ R3, R139, c[0x0][0x23c], -R3 ;  /* 0x00008f008b037a23 */ /* 0x000fe20000010803 */
[----:B------:R-:W-:Y:S01]  /*a400*/  LDSM.16.MT88.4 R48, [R222+0xa800] ;  /* 0x00a80000de30783b */ /* 0x000fe20000004200 */
[----:B------:R1:W-:Y:S01]  /*a410*/  MUFU.EX2 R230, R4 ;  /* 0x0000000400e67308 */ /* 0x0003e20000000800 */
[-C--:B------:R-:W-:Y:S02]  /*a420*/  FMUL.FTZ R98, R98, R19.reuse ;  /* 0x0000001362627220 */ /* 0x080fe40000410000 */
[----:B------:R-:W-:-:S02]  /*a430*/  FMUL.FTZ R99, R99, R19 ;  /* 0x0000001363637220 */ /* 0x000fc40000410000 */
[-C--:B------:R-:W-:Y:S01]  /*a440*/  FMUL.FTZ R112, R112, R20.reuse ;  /* 0x0000001470707220 */ /* 0x080fe20000410000 */
[C---:B------:R-:W-:Y:S01]  /*a450*/  HMMA.16816.F32 R184, R12.reuse, R146, R64 ;  /* 0x000000920cb8723c */ /* 0x040fe20000001840 */
[-C--:B------:R-:W-:Y:S01]  /*a460*/  FMUL.FTZ R113, R113, R20.reuse ;  /* 0x0000001471717220 */ /* 0x080fe20000410000 */
[----:B------:R3:W4:Y:S01]  /*a470*/  MUFU.EX2 R181, R3 ;  /* 0x0000000300b57308 */ /* 0x0007220000000800 */
[-C--:B------:R-:W-:Y:S01]  /*a480*/  FMUL.FTZ R114, R114, R19.reuse ;  /* 0x0000001372727220 */ /* 0x080fe20000410000 */
[----:B------:R-:W-:Y:S01]  /*a490*/  LDSM.16.MT88.4 R64, [R221+0xa800] ;  /* 0x00a80000dd40783b */ /* 0x000fe20000004200 */
[----:B------:R-:W-:Y:S02]  /*a4a0*/  FMUL.FTZ R115, R115, R19 ;  /* 0x0000001373737220 */ /* 0x000fe40000410000 */
[-C--:B------:R-:W-:Y:S01]  /*a4b0*/  FMUL.FTZ R84, R84, R20.reuse ;  /* 0x0000001454547220 */ /* 0x080fe20000410000 */
[----:B------:R-:W-:Y:S01]  /*a4c0*/  HMMA.16816.F32 R140, R12, R142, R80 ;  /* 0x0000008e0c8c723c */ /* 0x000fe20000001850 */
[----:B------:R-:W-:Y:S01]  /*a4d0*/  LDSM.16.MT88.4 R80, [R217+0xb800] ;  /* 0x00b80000d950783b */ /* 0x000fe20000004200 */
[----:B------:R-:W-:-:S02]  /*a4e0*/  FMUL.FTZ R85, R85, R20 ;  /* 0x0000001455557220 */ /* 0x000fc40000410000 */
[-C--:B------:R-:W-:Y:S01]  /*a4f0*/  FMUL.FTZ R86, R86, R19.reuse ;  /* 0x0000001356567220 */ /* 0x080fe20000410000 */
[----:B-1----:R-:W1:Y:S01]  /*a500*/  LDSM.16.MT88.4 R4, [R221+0xb800] ;  /* 0x00b80000dd04783b */ /* 0x002e620000004200 */
[-C--:B------:R-:W-:Y:S02]  /*a510*/  FMUL.FTZ R87, R87, R19.reuse ;  /* 0x0000001357577220 */ /* 0x080fe40000410000 */
[C---:B------:R-:W-:Y:S01]  /*a520*/  HMMA.16816.F32 R28, R12.reuse, R26, R96 ;  /* 0x0000001a0c1c723c */ /* 0x040fe20000001860 */
[----:B------:R-:W5:Y:S01]  /*a530*/  LDSM.16.MT88.4 R96, [R219+0xb800] ;  /* 0x00b80000db60783b */ /* 0x000f620000004200 */
[----:B---3--:R-:W-:Y:S01]  /*a540*/  FFMA.FTZ R3, R182, c[0x0][0x23c], -R2 ;  /* 0x00008f00b6037a23 */ /* 0x008fe20000010802 */
[----:B------:R-:W-:Y:S01]  /*a550*/  MOV R182, R156 ;  /* 0x0000009c00b67202 */ /* 0x000fe20000000f00 */
[-C--:B------:R-:W-:Y:S02]  /*a560*/  FMUL.FTZ R128, R128, R20.reuse ;  /* 0x0000001480807220 */ /* 0x080fe40000410000 */
[----:B------:R3:W-:Y:S01]  /*a570*/  MUFU.EX2 R178, R3 ;  /* 0x0000000300b27308 */ /* 0x0007e20000000800 */
[----:B------:R-:W-:Y:S01]  /*a580*/  FMUL.FTZ R129, R129, R20 ;  /* 0x0000001481817220 */ /* 0x000fe20000410000 */
[----:B------:R-:W-:Y:S01]  /*a590*/  HMMA.16816.F32 R32, R12, R34, R112 ;  /* 0x000000220c20723c */ /* 0x000fe20000001870 */
[----:B------:R-:W1:Y:S01]  /*a5a0*/  LDSM.16.MT88.4 R112, [R222+0xb800] ;  /* 0x00b80000de70783b */ /* 0x000e620000004200 */
[----:B------:R-:W-:-:S02]  /*a5b0*/  FMUL.FTZ R130, R130, R19 ;  /* 0x0000001382827220 */ /* 0x000fc40000410000 */
[-C--:B------:R-:W-:Y:S02]  /*a5c0*/  FMUL.FTZ R131, R131, R19.reuse ;  /* 0x0000001383837220 */ /* 0x080fe40000410000 */
[-C--:B------:R-:W-:Y:S02]  /*a5d0*/  FMUL.FTZ R36, R36, R20.reuse ;  /* 0x0000001424247220 */ /* 0x080fe40000410000 */
[----:B------:R-:W-:Y:S01]  /*a5e0*/  FMUL.FTZ R37, R37, R20 ;  /* 0x0000001425257220 */ /* 0x000fe20000410000 */
[----:B------:R-:W-:Y:S01]  /*a5f0*/  HMMA.16816.F32 R84, R12, R24, R84 ;  /* 0x000000180c54723c */ /* 0x000fe20000001854 */
[-C--:B------:R-:W-:Y:S02]  /*a600*/  FMUL.FTZ R38, R38, R19.reuse ;  /* 0x0000001326267220 */ /* 0x080fe40000410000 */
[----:B------:R-:W-:Y:S02]  /*a610*/  FMUL.FTZ R39, R39, R19 ;  /* 0x0000001327277220 */ /* 0x000fe40000410000 */
[----:B---3--:R-:W-:-:S02]  /*a620*/  FFMA.FTZ R3, R180, c[0x0][0x23c], -R2 ;  /* 0x00008f00b4037a23 */ /* 0x008fc40000010802 */
[-C--:B------:R-:W-:Y:S01]  /*a630*/  FMUL.FTZ R52, R52, R20.reuse ;  /* 0x0000001434347220 */ /* 0x080fe20000410000 */
[C---:B------:R-:W-:Y:S01]  /*a640*/  HMMA.16816.F32 R24, R12.reuse, R42, R128 ;  /* 0x0000002a0c18723c */ /* 0x040fe20000001880 */
[----:B------:R3:W3:Y:S01]  /*a650*/  MUFU.EX2 R180, R3 ;  /* 0x0000000300b47308 */ /* 0x0006e20000000800 */
[----:B------:R-:W-:Y:S02]  /*a660*/  FMUL.FTZ R53, R53, R20 ;  /* 0x0000001435357220 */ /* 0x000fe40000410000 */
[-C--:B------:R-:W-:Y:S02]  /*a670*/  FMUL.FTZ R54, R54, R19.reuse ;  /* 0x0000001336367220 */ /* 0x080fe40000410000 */
[----:B------:R-:W-:Y:S01]  /*a680*/  FMUL.FTZ R55, R55, R19 ;  /* 0x0000001337377220 */ /* 0x000fe20000410000 */
[----:B--2---:R-:W-:Y:S01]  /*a690*/  F2FP.PACK_AB R128, R229, R199 ;  /* 0x000000c7e580723e */ /* 0x004fe200000000ff */
[----:B------:R-:W-:Y:S01]  /*a6a0*/  HMMA.16816.F32 R36, R12, R148, R36 ;  /* 0x000000940c24723c */ /* 0x000fe20000001824 */
[----:B----4-:R-:W-:-:S07]  /*a6b0*/  F2FP.PACK_AB R130, R181, R230 ;  /* 0x000000e6b582723e */ /* 0x010fce00000000ff */
[----:B------:R-:W-:Y:S01]  /*a6c0*/  HMMA.16816.F32 R52, R12, R144, R52 ;  /* 0x000000900c34723c */ /* 0x000fe20000001834 */
[--C-:B---3--:R-:W-:Y:S01]  /*a6d0*/  FFMA.FTZ R3, R179, c[0x0][0x23c], -R2.reuse ;  /* 0x00008f00b3037a23 */ /* 0x108fe20000010802 */
[----:B------:R-:W-:Y:S01]  /*a6e0*/  F2FP.PACK_AB R129, R180, R178 ;  /* 0x000000b2b481723e */ /* 0x000fe200000000ff */
[----:B------:R-:W-:Y:S02]  /*a6f0*/  FFMA.FTZ R2, R176, c[0x0][0x23c], -R2 ;  /* 0x00008f00b0027a23 */ /* 0x000fe40000010802 */
[----:B------:R2:W-:Y:S08]  /*a700*/  MUFU.EX2 R179, R3 ;  /* 0x0000000300b37308 */ /* 0x0005f00000000800 */
[----:B------:R3:W4:Y:S01]  /*a710*/  MUFU.EX2 R177, R2 ;  /* 0x0000000200b17308 */ /* 0x0007220000000800 */
[----:B--2---:R-:W-:-:S05]  /*a720*/  MOV R3, R22 ;  /* 0x0000001600037202 */ /* 0x004fca0000000f00 */
[----:B------:R-:W-:Y:S02]  /*a730*/  FFMA.FTZ R3, R250, R19, R3 ;  /* 0x00000013fa037223 */ /* 0x000fe40000010003 */
[--C-:B---3--:R-:W-:Y:S01]  /*a740*/  FFMA.FTZ R2, R190, c[0x0][0x23c], -R0.reuse ;  /* 0x00008f00be027a23 */ /* 0x108fe20000010800 */
[----:B------:R-:W-:Y:S02]  /*a750*/  MOV R190, R157 ;  /* 0x0000009d00be7202 */ /* 0x000fe40000000f00 */
[----:B----4-:R-:W-:Y:S01]  /*a760*/  F2FP.PACK_AB R131, R177, R179 ;  /* 0x000000b3b183723e */ /* 0x010fe200000000ff */
[----:B------:R2:W-:Y:S06]  /*a770*/  MUFU.EX2 R176, R2 ;  /* 0x0000000200b07308 */ /* 0x0005ec0000000800 */
[C---:B-1----:R-:W-:Y:S08]  /*a780*/  HMMA.16816.F32 R116, R128.reuse, R4, R116 ;  /* 0x000000048074723c */ /* 0x042ff00000001874 */
[----:B------:R-:W-:Y:S01]  /*a790*/  HMMA.16816.F32 R160, R128, R172, R160 ;  /* 0x000000ac80a0723c */ /* 0x000fe200000018a0 */
[----:B--2---:R-:W-:Y:S01]  /*a7a0*/  FFMA.FTZ R2, R188, c[0x0][0x23c], -R0 ;  /* 0x00008f00bc027a23 */ /* 0x004fe20000010800 */
[----:B------:R-:W-:-:S02]  /*a7b0*/  MOV R188, R159 ;  /* 0x0000009f00bc7202 */ /* 0x000fc40000000f00 */
[----:B------:R-:W1:Y:S01]  /*a7c0*/  LDSM.16.MT88.4 R156, [R217+0xa800] ;  /* 0x00a80000d99c783b */ /* 0x000e620000004200 */
[----:B------:R2:W3:Y:S03]  /*a7d0*/  MUFU.EX2 R139, R2 ;  /* 0x00000002008b7308 */ /* 0x0004e60000000800 */
[C---:B------:R-:W-:Y:S08]  /*a7e0*/  HMMA.16816.F32 R36, R128.reuse, R48, R36 ;  /* 0x000000308024723c */ /* 0x040ff00000001824 */
[----:B------:R-:W-:Y:S01]  /*a7f0*/  HMMA.16816.F32 R52, R128, R64, R52 ;  /* 0x000000408034723c */ /* 0x000fe20000001834 */
[--C-:B--2---:R-:W-:Y:S01]  /*a800*/  FFMA.FTZ R2, R189, c[0x0][0x23c], -R0.reuse ;  /* 0x00008f00bd027a23 */ /* 0x104fe20000010800 */
[----:B------:R-:W-:Y:S01]  /*a810*/  MOV R189, R138 ;  /* 0x0000008a00bd7202 */ /* 0x000fe20000000f00 */
[----:B------:R-:W-:Y:S01]  /*a820*/  FFMA.FTZ R0, R183, c[0x0][0x23c], -R0 ;  /* 0x00008f00b7007a23 */ /* 0x000fe20000010800 */
[----:B------:R-:W-:Y:S01]  /*a830*/  MOV R183, R133 ;  /* 0x0000008500b77202 */ /* 0x000fe20000000f00 */
[----:B------:R2:W-:Y:S01]  /*a840*/  MUFU.EX2 R138, R2 ;  /* 0x00000002008a7308 */ /* 0x0005e20000000800 */
[----:B---3--:R-:W-:-:S02]  /*a850*/  F2FP.PACK_AB R124, R139, R176 ;  /* 0x000000b08b7c723e */ /* 0x008fc400000000ff */
[C---:B------:R-:W-:Y:S05]  /*a860*/  HMMA.16816.F32 R68, R128.reuse, R80, R68 ;  /* 0x000000508044723c */ /* 0x040fea0000001844 */
[----:B------:R3:W4:Y:S03]  /*a870*/  MUFU.EX2 R133, R0 ;  /* 0x0000000000857308 */ /* 0x0007260000000800 */
[----:B-----5:R-:W-:Y:S01]  /*a880*/  HMMA.16816.F32 R84, R128, R96, R84 ;  /* 0x000000608054723c */ /* 0x020fe20000001854 */
[----:B--2---:R-:W-:-:S07]  /*a890*/  FFMA.FTZ R2, R191, c[0x0][0x23c], -R16 ;  /* 0x00008f00bf027a23 */ /* 0x004fce0000010810 */
[----:B------:R-:W-:Y:S01]  /*a8a0*/  HMMA.16816.F32 R100, R128, R112, R100 ;  /* 0x000000708064723c */ /* 0x000fe20000001864 */
[----:B---3--:R-:W-:Y:S01]  /*a8b0*/  FFMA.FTZ R0, R196, c[0x0][0x23c], -R16 ;  /* 0x00008f00c4007a23 */ /* 0x008fe20000010810 */
[----:B------:R-:W-:-:S06]  /*a8c0*/  MOV R196, R23 ;  /* 0x0000001700c47202 */ /* 0x000fcc0000000f00 */
[----:B-1----:R-:W-:Y:S01]  /*a8d0*/  HMMA.16816.F32 R148, R128, R156, R240 ;  /* 0x0000009c8094723c */ /* 0x002fe200000018f0 */
[----:B----4-:R-:W-:Y:S01]  /*a8e0*/  F2FP.PACK_AB R126, R133, R138 ;  /* 0x0000008a857e723e */ /* 0x010fe200000000ff */
[----:B------:R1:W-:Y:S01]  /*a8f0*/  MUFU.EX2 R23, R0 ;  /* 0x0000000000177308 */ /* 0x0003e20000000800 */
[----:B------:R-:W-:-:S04]  /*a900*/  FADD.FTZ R3, R196, R3 ;  /* 0x00000003c4037221 */ /* 0x000fc80000010000 */
[----:B------:R-:W-:-:S04]  /*a910*/  FADD.FTZ R3, R189, R3 ;  /* 0x00000003bd037221 */ /* 0x000fc80000010000 */
[----:B------:R-:W-:-:S04]  /*a920*/  FADD.FTZ R3, R190, R3 ;  /* 0x00000003be037221 */ /* 0x000fc80000010000 */
[----:B------:R-:W-:Y:S02]  /*a930*/  FADD.FTZ R3, R178, R3 ;  /* 0x00000003b2037221 */ /* 0x000fe40000010000 */
[----:B-1----:R-:W-:Y:S01]  /*a940*/  FFMA.FTZ R0, R198, c[0x0][0x23c], -R16 ;  /* 0x00008f00c6007a23 */ /* 0x002fe20000010810 */
[----:B------:R-:W-:Y:S01]  /*a950*/  MOV R198, R127 ;  /* 0x0000007f00c67202 */ /* 0x000fe20000000f00 */
[----:B------:R-:W-:Y:S02]  /*a960*/  FADD.FTZ R3, R180, R3 ;  /* 0x00000003b4037221 */ /* 0x000fe40000010000 */
[----:B------:R1:W2:Y:S02]  /*a970*/  MUFU.EX2 R22, R0 ;  /* 0x0000000000167308 */ /* 0x0002a40000000800 */
[----:B------:R-:W-:-:S04]  /*a980*/  FADD.FTZ R3, R179, R3 ;  /* 0x00000003b3037221 */ /* 0x000fc80000010000 */
[----:B------:R-:W-:Y:S02]  /*a990*/  FADD.FTZ R250, R177, R3 ;  /* 0x00000003b1fa7221 */ /* 0x000fe40000010000 */
[----:B-1----:R-:W-:Y:S01]  /*a9a0*/  FFMA.FTZ R0, R197, c[0x0][0x23c], -R16 ;  /* 0x00008f00c5007a23 */ /* 0x002fe20000010810 */
[----:B------:R-:W-:Y:S01]  /*a9b0*/  MOV R197, R21 ;  /* 0x0000001500c57202 */ /* 0x000fe20000000f00 */
[----:B------:R1:W-:Y:S01]  /*a9c0*/  MUFU.EX2 R16, R2 ;  /* 0x0000000200107308 */ /* 0x0003e20000000800 */
[----:B--2---:R-:W-:-:S03]  /*a9d0*/  F2FP.PACK_AB R125, R22, R23 ;  /* 0x00000017167d723e */ /* 0x004fc600000000ff */
[----:B------:R-:W-:-:S04]  /*a9e0*/  FFMA.FTZ R12, R251, R20, R197 ;  /* 0x00000014fb0c7223 */ /* 0x000fc800000100c5 */
        /* <DEDUP_REMOVED lines=422> */
.L_x_1350:
[----:B------:R-:W-:Y:S05]  /*c450*/  BSYNC B0 ;  /* 0x0000000000007941 */ /* 0x000fea0003800000 */
.L_x_1349:
[----:B------:R-:W0:Y:S02]  /*c460*/  LDGDEPBAR ;  /* 0x00000000000079af */ /* 0x000e240000000000 */
.L_x_1348:
        /* <DEDUP_REMOVED lines=55> */
[----:B------:R4:W-:Y:S01]  /*c7e0*/  MUFU.EX2 R13, R2 ;  /* 0x00000002000d7308 */ /* 0x0009e20000000800 */
        /* <DEDUP_REMOVED lines=9> */
[--C-:B------:R-:W-:Y:S02]  /*c880*/  FFMA.FTZ R16, R16, c[0x0][0x23c], -R2.reuse ;  /* 0x00008f0010107a23 */ /* 0x100fe40000010802 */
[----:B------:R4:W-:Y:S01]  /*c890*/  MUFU.EX2 R245, R0 ;  /* 0x0000000000f57308 */ /* 0x0009e20000000800 */
[----:B------:R-:W-:Y:S01]  /*c8a0*/  FFMA.FTZ R5, R26, c[0x0][0x23c], -R2 ;  /* 0x00008f001a057a23 */ /* 0x000fe20000010802 */
[----:B--2---:R-:W-:-:S06]  /*c8b0*/  MOV R23, R19 ;  /* 0x0000001300177202 */ /* 0x004fcc0000000f00 */
[----:B------:R2:W5:Y:S01]  /*c8c0*/  MUFU.EX2 R246, R16 ;  /* 0x0000001000f67308 */ /* 0x0005620000000800 */
[----:B-1----:R-:W-:Y:S01]  /*c8d0*/  MOV R21, R14 ;  /* 0x0000000e00157202 */ /* 0x002fe20000000f00 */
[----:B----4-:R-:W-:-:S06]  /*c8e0*/  FMUL.FTZ R0, R229, c[0x0][0x23c] ;  /* 0x00008f00e5007a20 */ /* 0x010fcc0000410000 */
[----:B------:R1:W-:Y:S01]  /*c8f0*/  MUFU.EX2 R247, R5 ;  /* 0x0000000500f77308 */ /* 0x0003e20000000800 */
[----:B---3--:R-:W-:Y:S02]  /*c900*/  FMNMX.FTZ R133, R4, R6, !PT ;  /* 0x0000000604857209 */ /* 0x008fe40007810000 */
[----:B------:R-:W-:Y:S02]  /*c910*/  FSEL R6, R229, RZ, P4 ;  /* 0x000000ffe5067208 */ /* 0x000fe40002000000 */
[----:B------:R-:W-:Y:S01]  /*c920*/  FSEL R0, R0, RZ, P4 ;  /* 0x000000ff00007208 */ /* 0x000fe20002000000 */
[C---:B--2---:R-:W-:Y:S01]  /*c930*/  FMUL.FTZ R16, R133.reuse, c[0x0][0x23c] ;  /* 0x00008f0085107a20 */ /* 0x044fe20000410000 */
[----:B------:R-:W-:-:S03]  /*c940*/  FSETP.NEU.FTZ.AND P0, PT, R133, -INF , PT ;  /* 0xff8000008500780b */ /* 0x000fc60003f1d000 */
[--C-:B------:R-:W-:Y:S01]  /*c950*/  FFMA.FTZ R4, R138, c[0x0][0x23c], -R0.reuse ;  /* 0x00008f008a047a23 */ /* 0x100fe20000010800 */
[----:B------:R-:W-:Y:S01]  /*c960*/  FSEL R16, R16, RZ, P0 ;  /* 0x000000ff10107208 */ /* 0x000fe20000000000 */
[----:B------:R-:W-:Y:S02]  /*c970*/  FFMA.FTZ R18, R18, c[0x0][0x23c], -R0 ;  /* 0x00008f0012127a23 */ /* 0x000fe40000010800 */
[----:B------:R2:W-:Y:S01]  /*c980*/  MUFU.EX2 R240, R4 ;  /* 0x0000000400f07308 */ /* 0x0005e20000000800 */
[----:B-1----:R-:W-:Y:S01]  /*c990*/  FFMA.FTZ R5, R22, c[0x0][0x23c], -R2 ;  /* 0x00008f0016057a23 */ /* 0x002fe20000010802 */
[----:B------:R-:W-:Y:S01]  /*c9a0*/  MOV R22, R13 ;  /* 0x0000000d00167202 */ /* 0x000fe20000000f00 */
[----:B------:R-:W-:Y:S01]  /*c9b0*/  FFMA.FTZ R17, R17, c[0x0][0x23c], -R16 ;  /* 0x00008f0011117a23 */ /* 0x000fe20000010810 */
[----:B-----5:R-:W-:-:S04]  /*c9c0*/  F2FP.PACK_AB R13, R245, R246 ;  /* 0x000000f6f50d723e */ /* 0x020fc800000000ff */
[----:B------:R1:W3:Y:S01]  /*c9d0*/  MUFU.EX2 R7, R5 ;  /* 0x0000000500077308 */ /* 0x0002e20000000800 */
[----:B--2---:R-:W-:-:S07]  /*c9e0*/  FFMA.FTZ R4, R33, c[0x0][0x23c], -R0 ;  /* 0x00008f0021047a23 */ /* 0x004fce0000010800 */
[----:B------:R-:W-:Y:S01]  /*c9f0*/  MUFU.EX2 R237, R17 ;  /* 0x0000001100ed7308 */ /* 0x000fe20000000800 */
[----:B-1----:R-:W-:-:S07]  /*ca00*/  FFMA.FTZ R5, R32, c[0x0][0x23c], -R16 ;  /* 0x00008f0020057a23 */ /* 0x002fce0000010810 */
[----:B------:R1:W-:Y:S08]  /*ca10*/  MUFU.EX2 R242, R4 ;  /* 0x0000000400f27308 */ /* 0x0003f00000000800 */
[----:B------:R2:W-:Y:S01]  /*ca20*/  MUFU.EX2 R238, R5 ;  /* 0x0000000500ee7308 */ /* 0x0005e20000000800 */
[----:B-1----:R-:W-:-:S07]  /*ca30*/  FFMA.FTZ R4, R25, c[0x0][0x23c], -R0 ;  /* 0x00008f0019047a23 */ /* 0x002fce0000010800 */
[----:B------:R-:W-:Y:S01]  /*ca40*/  MUFU.EX2 R241, R18 ;  /* 0x0000001200f17308 */ /* 0x000fe20000000800 */
[----:B------:R-:W1:Y:S01]  /*ca50*/  LDSM.16.MT88.4 R24, [R217+0xa000] ;  /* 0x00a00000d918783b */ /* 0x000e620000004200 */
[----:B--2---:R-:W-:-:S06]  /*ca60*/  FSEL R5, R230, RZ, P5 ;  /* 0x000000ffe6057208 */ /* 0x004fcc0002800000 */
        /* <DEDUP_REMOVED lines=45> */
[-C--:B------:R-:W-:Y:S01]  /*cd40*/  FMUL.FTZ R40, R40, R18.reuse ;  /* 0x0000001228287220 */ /* 0x080fe20000410000 */
        /* <DEDUP_REMOVED lines=139> */
[----:B------:R-:W5:Y:S01]  /*d600*/  LDSM.16.MT88.4 R64, [R221+0xa800] ;  /* 0x00a80000dd40783b */ /* 0x000f620000004200 */
[-C--:B------:R-:W-:Y:S01]  /*d610*/  FMUL.FTZ R114, R114, R19.reuse ;  /* 0x0000001372727220 */ /* 0x080fe20000410000 */
[C---:B------:R-:W-:Y:S01]  /*d620*/  HMMA.16816.F32 R136, R12.reuse, R138, R80 ;  /* 0x0000008a0c88723c */ /* 0x040fe20000001850 */
[----:B------:R-:W-:Y:S01]  /*d630*/  FMUL.FTZ R115, R115, R19 ;  /* 0x0000001373737220 */ /* 0x000fe20000410000 */
[----:B------:R-:W1:Y:S01]  /*d640*/  LDSM.16.MT88.4 R80, [R217+0xb800] ;  /* 0x00b80000d950783b */ /* 0x000e620000004200 */
        /* <DEDUP_REMOVED lines=14> */
[----:B---3--:R-:W-:Y:S01]  /*d730*/  FFMA.FTZ R3, R181, c[0x0][0x23c], -R2 ;  /* 0x00008f00b5037a23 */ /* 0x008fe20000010802 */
[C---:B------:R-:W-:Y:S01]  /*d740*/  HMMA.16816.F32 R84, R12.reuse, R24, R84 ;  /* 0x000000180c54723c */ /* 0x040fe20000001854 */
[-C--:B------:R-:W-:Y:S02]  /*d750*/  FMUL.FTZ R131, R131, R19.reuse ;  /* 0x0000001383837220 */ /* 0x080fe40000410000 */
[----:B------:R3:W3:Y:S01]  /*d760*/  MUFU.EX2 R181, R3 ;  /* 0x0000000300b57308 */ /* 0x0006e20000000800 */
[-C--:B------:R-:W-:Y:S02]  /*d770*/  FMUL.FTZ R36, R36, R20.reuse ;  /* 0x0000001424247220 */ /* 0x080fe40000410000 */
[----:B------:R-:W-:Y:S02]  /*d780*/  FMUL.FTZ R37, R37, R20 ;  /* 0x0000001425257220 */ /* 0x000fe40000410000 */
[-C--:B------:R-:W-:Y:S01]  /*d790*/  FMUL.FTZ R38, R38, R19.reuse ;  /* 0x0000001326267220 */ /* 0x080fe20000410000 */
[----:B------:R-:W-:Y:S01]  /*d7a0*/  HMMA.16816.F32 R24, R12, R42, R128 ;  /* 0x0000002a0c18723c */ /* 0x000fe20000001880 */
[----:B------:R-:W-:-:S06]  /*d7b0*/  FMUL.FTZ R39, R39, R19 ;  /* 0x0000001327277220 */ /* 0x000fcc0000410000 */
[----:B--2---:R-:W-:Y:S01]  /*d7c0*/  F2FP.PACK_AB R128, R233, R232 ;  /* 0x000000e8e980723e */ /* 0x004fe200000000ff */
[----:B------:R-:W-:Y:S01]  /*d7d0*/  HMMA.16816.F32 R36, R12, R144, R36 ;  /* 0x000000900c24723c */ /* 0x000fe20000001824 */
[----:B----4-:R-:W-:Y:S01]  /*d7e0*/  F2FP.PACK_AB R130, R182, R234 ;  /* 0x000000eab682723e */ /* 0x010fe200000000ff */
[--C-:B---3--:R-:W-:Y:S01]  /*d7f0*/  FFMA.FTZ R3, R180, c[0x0][0x23c], -R2.reuse ;  /* 0x00008f00b4037a23 */ /* 0x108fe20000010802 */
[----:B------:R-:W-:Y:S01]  /*d800*/  F2FP.PACK_AB R129, R181, R179 ;  /* 0x000000b3b581723e */ /* 0x000fe200000000ff */
[----:B------:R-:W-:Y:S02]  /*d810*/  FFMA.FTZ R2, R177, c[0x0][0x23c], -R2 ;  /* 0x00008f00b1027a23 */ /* 0x000fe40000010802 */
[----:B------:R2:W-:Y:S08]  /*d820*/  MUFU.EX2 R180, R3 ;  /* 0x0000000300b47308 */ /* 0x0005f00000000800 */
        /* <DEDUP_REMOVED lines=22> */
[C---:B-----5:R-:W-:Y:S01]  /*d990*/  HMMA.16816.F32 R52, R128.reuse, R64, R52 ;  /* 0x000000408034723c */ /* 0x060fe20000001834 */
[--C-:B-1----:R-:W-:Y:S01]  /*d9a0*/  FFMA.FTZ R2, R186, c[0x0][0x23c], -R0.reuse ;  /* 0x00008f00ba027a23 */ /* 0x102fe20000010800 */
[----:B------:R-:W-:Y:S01]  /*d9b0*/  MOV R186, R21 ;  /* 0x0000001500ba7202 */ /* 0x000fe20000000f00 */
[----:B------:R-:W-:Y:S01]  /*d9c0*/  FFMA.FTZ R0, R184, c[0x0][0x23c], -R0 ;  /* 0x00008f00b8007a23 */ /* 0x000fe20000010800 */
[----:B--2---:R-:W-:Y:S01]  /*d9d0*/  F2FP.PACK_AB R124, R176, R177 ;  /* 0x000000b1b07c723e */ /* 0x004fe200000000ff */
[----:B------:R1:W-:Y:S03]  /*d9e0*/  MUFU.EX2 R135, R2 ;  /* 0x0000000200877308 */ /* 0x0003e60000000800 */
[C---:B------:R-:W-:Y:S05]  /*d9f0*/  HMMA.16816.F32 R68, R128.reuse, R80, R68 ;  /* 0x000000508044723c */ /* 0x040fea0000001844 */
        /* <DEDUP_REMOVED lines=40> */
[----:B------:R-:W-:Y:S01]  /*dc80*/  HMMA.16816.F32 R168, R124, R174, R168 ;  /* 0x000000ae7ca8723c */ /* 0x000fe200000018a8 */
[----:B------:R-:W-:Y:S01]  /*dc90*/  FADD.FTZ R251, R182, R4 ;  /* 0x00000004b6fb7221 */ /* 0x000fe20000010000 */
[----:B------:R-:W-:Y:S01]  /*dca0*/  MOV R134, R229 ;  /* 0x000000e500867202 */ /* 0x000fe20000000f00 */
        /* <DEDUP_REMOVED lines=55> */
[--C-:B------:R-:W-:Y:S01]  /*e020*/  @!P2 LEA.HI.X R13, R2, c[0x0][0x174], R5.reuse, 0x1, P4 ;  /* 0x00005d00020daa11 */ /* 0x100fe200020f0c05 */
        /* <DEDUP_REMOVED lines=8> */
[----:B------:R-:W-:-:S02]  /*e0b0*/  IADD3 R2, R0, 0x19, RZ ;  /* 0x0000001900027810 */ /* 0x000fc40007ffe0ff */
        /* <DEDUP_REMOVED lines=8> */
[----:B------:R-:W-:-:S03]  /*e140*/  ISETP.GE.AND P3, PT, R0, R11, PT ;  /* 0x0000000b0000720c */ /* 0x000fc60003f66270 */
        /* <DEDUP_REMOVED lines=84> */
[----:B-1----:R-:W-:Y:S01]  /*e690*/  HMMA.16816.F32 R196, R4, R26, R28 ;  /* 0x0000001a04c4723c */ /* 0x002fe2000000181c */
[----:B------:R-:W1:Y:S07]  /*e6a0*/  LDSM.16.M88.4 R28, [R223+0x1800] ;  /* 0x00180000df1c783b */ /* 0x000e6e0000000200 */
[-C--:B---3--:R-:W-:Y:S08]  /*e6b0*/  HMMA.16816.F32 R180, R16, R20.reuse, R180 ;  /* 0x0000001410b4723c */ /* 0x088ff000000018b4 */
[C---:B------:R-:W-:Y:S08]  /*e6c0*/  HMMA.16816.F32 R200, R4.reuse, R20, R200 ;  /* 0x0000001404c8723c */ /* 0x040ff000000018c8 */
[C---:B------:R-:W-:Y:S08]  /*e6d0*/  HMMA.16816.F32 R192, R4.reuse, R22, R192 ;  /* 0x0000001604c0723c */ /* 0x040ff000000018c0 */
[----:B------:R-:W-:Y:S01]  /*e6e0*/  HMMA.16816.F32 R188, R4, R24, R184 ;  /* 0x0000001804bc723c */ /* 0x000fe200000018b8 */
[----:B------:R-:W3:Y:S01]  /*e6f0*/  LDSM.16.M88.4 R4, [R224+0x6000] ;  /* 0x00600000e004783b */ /* 0x000ee20000000200 */
[----:B------:R-:W-:-:S06]  /*e700*/  DEPBAR.LE SB0, 0x0 ;  /* 0x000080000000791a */ /* 0x000fcc0000000000 */
[C---:B------:R-:W-:Y:S08]  /*e710*/  HMMA.16816.F32 R176, R16.reuse, R22, R176 ;  /* 0x0000001610b0723c */ /* 0x040ff000000018b0 */
[C---:B------:R-:W-:Y:S01]  /*e720*/  HMMA.16816.F32 R140, R16.reuse, R24, R140 ;  /* 0x00000018108c723c */ /* 0x040fe2000000188c */
[----:B------:R-:W-:Y:S07]  /*e730*/  I2F R24, R0 ;  /* 0x0000000000187306 */ /* 0x000fee0000201400 */
[----:B------:R-:W-:Y:S07]  /*e740*/  HMMA.16816.F32 R136, R16, R26, R136 ;  /* 0x0000001a1088723c */ /* 0x000fee0000001888 */
[C---:B------:R-:W-:Y:S01]  /*e750*/  IADD3 R18, R0.reuse, 0x1, RZ ;  /* 0x0000000100127810 */ /* 0x040fe20007ffe0ff */
[----:B--2---:R-:W-:Y:S01]  /*e760*/  HMMA.16816.F32 R180, R12, R32, R180 ;  /* 0x000000200cb4723c */ /* 0x004fe200000018b4 */
[----:B------:R-:W-:-:S02]  /*e770*/  IADD3 R16, R0, 0x9, RZ ;  /* 0x0000000900107810 */ /* 0x000fc40007ffe0ff */
[----:B------:R-:W-:Y:S01]  /*e780*/  I2F R23, R18 ;  /* 0x0000001200177306 */ /* 0x000fe20000201400 */
[----:B------:R-:W-:Y:S02]  /*e790*/  IADD3 R17, R0, 0x8, RZ ;  /* 0x0000000800117810 */ /* 0x000fe40007ffe0ff */
[----:B------:R-:W-:Y:S02]  /*e7a0*/  ISETP.GE.AND P6, PT, R18, R8, PT ;  /* 0x000000081200720c */ /* 0x000fe40003fc6270 */
[C---:B------:R-:W-:Y:S03]  /*e7b0*/  HMMA.16816.F32 R176, R12.reuse, R34, R176 ;  /* 0x000000220cb0723c */ /* 0x040fe600000018b0 */
[----:B------:R-:W-:Y:S05]  /*e7c0*/  I2F R21, R16 ;  /* 0x0000001000157306 */ /* 0x000fea0000201400 */
[C---:B-1----:R-:W-:Y:S03]  /*e7d0*/  HMMA.16816.F32 R140, R12.reuse, R28, R140 ;  /* 0x0000001c0c8c723c */ /* 0x042fe6000000188c */
[----:B------:R-:W-:Y:S05]  /*e7e0*/  I2F R22, R17 ;  /* 0x0000001100167306 */ /* 0x000fea0000201400 */
[----:B------:R-:W-:Y:S01]  /*e7f0*/  HMMA.16816.F32 R184, R12, R30, R136 ;  /* 0x0000001e0cb8723c */ /* 0x000fe20000001888 */
[----:B------:R-:W-:-:S02]  /*e800*/  FMUL.FTZ R181, R181, c[0x0][0x2ec] ;  /* 0x0000bb00b5b57a20 */ /* 0x000fc40000410000 */
[----:B------:R-:W-:Y:S01]  /*e810*/  FMUL.FTZ R180, R180, c[0x0][0x2ec] ;  /* 0x0000bb00b4b47a20 */ /* 0x000fe20000410000 */
[----:B------:R-:W-:Y:S01]  /*e820*/  I2F R15, R3 ;  /* 0x00000003000f7306 */ /* 0x000fe20000201400 */
[----:B------:R-:W-:Y:S02]  /*e830*/  FMUL.FTZ R182, R182, c[0x0][0x2ec] ;  /* 0x0000bb00b6b67a20 */ /* 0x000fe40000410000 */
[C---:B------:R-:W-:Y:S01]  /*e840*/  IADD3 R12, R0.reuse, 0x11, RZ ;  /* 0x00000011000c7810 */ /* 0x040fe20007ffe0ff */
[----:B---3--:R-:W-:Y:S01]  /*e850*/  HMMA.16816.F32 R136, R4, R32, R200 ;  /* 0x000000200488723c */ /* 0x008fe200000018c8 */
[----:B------:R-:W-:Y:S01]  /*e860*/  FMUL.FTZ R177, R177, c[0x0][0x2ec] ;  /* 0x0000bb00b1b17a20 */ /* 0x000fe20000410000 */
[----:B------:R-:W-:Y:S01]  /*e870*/  IADD3 R13, R0, 0x10, RZ ;  /* 0x00000010000d7810 */ /* 0x000fe20007ffe0ff */
[----:B------:R-:W-:Y:S01]  /*e880*/  FMUL.FTZ R176, R176, c[0x0][0x2ec] ;  /* 0x0000bb00b0b07a20 */ /* 0x000fe20000410000 */
[----:B------:R-:W1:Y:S01]  /*e890*/  MUFU.TANH R181, R181 ;  /* 0x000000b500b57308 */ /* 0x000e620000002400 */
[----:B------:R-:W-:-:S02]  /*e8a0*/  FMUL.FTZ R183, R183, c[0x0][0x2ec] ;  /* 0x0000bb00b7b77a20 */ /* 0x000fc40000410000 */
[----:B------:R-:W-:Y:S01]  /*e8b0*/  FMUL.FTZ R178, R178, c[0x0][0x2ec] ;  /* 0x0000bb00b2b27a20 */ /* 0x000fe20000410000 */
[----:B------:R-:W-:Y:S01]  /*e8c0*/  HMMA.16816.F32 R32, R4, R34, R192 ;  /* 0x000000220420723c */ /* 0x000fe200000018c0 */
[----:B------:R-:W-:Y:S02]  /*e8d0*/  FMUL.FTZ R141, R141, c[0x0][0x2ec] ;  /* 0x0000bb008d8d7a20 */ /* 0x000fe40000410000 */
[----:B------:R-:W-:Y:S01]  /*e8e0*/  FMUL.FTZ R140, R140, c[0x0][0x2ec] ;  /* 0x0000bb008c8c7a20 */ /* 0x000fe20000410000 */
[----:B------:R-:W2:Y:S01]  /*e8f0*/  MUFU.TANH R25, R180 ;  /* 0x000000b400197308 */ /* 0x000ea20000002400 */
[----:B------:R-:W-:Y:S02]  /*e900*/  FMUL.FTZ R179, R179, c[0x0][0x2ec] ;  /* 0x0000bb00b3b37a20 */ /* 0x000fe40000410000 */
[----:B------:R-:W-:Y:S02]  /*e910*/  FMUL.FTZ R142, R142, c[0x0][0x2ec] ;  /* 0x0000bb008e8e7a20 */ /* 0x000fe40000410000 */
[----:B------:R-:W-:-:S02]  /*e920*/  FMUL.FTZ R184, R184, c[0x0][0x2ec] ;  /* 0x0000bb00b8b87a20 */ /* 0x000fc40000410000 */
[----:B------:R-:W-:Y:S01]  /*e930*/  FMUL.FTZ R185, R185, c[0x0][0x2ec] ;  /* 0x0000bb00b9b97a20 */ /* 0x000fe20000410000 */
[----:B------:R-:W3:Y:S01]  /*e940*/  MUFU.TANH R26, R177 ;  /* 0x000000b1001a7308 */ /* 0x000ee20000002400 */
[-C--:B-1----:R-:W-:Y:S02]  /*e950*/  FFMA.FTZ R0, R23, R132.reuse, R181 ;  /* 0x0000008417007223 */ /* 0x082fe400000100b5 */
[----:B------:R-:W-:Y:S02]  /*e960*/  FMUL.FTZ R143, R143, c[0x0][0x2ec] ;  /* 0x0000bb008f8f7a20 */ /* 0x000fe40000410000 */
[----:B------:R-:W-:Y:S02]  /*e970*/  FMUL.FTZ R136, R136, c[0x0][0x2ec] ;  /* 0x0000bb0088887a20 */ /* 0x000fe40000410000 */
[----:B------:R-:W-:Y:S01]  /*e980*/  FMUL.FTZ R137, R137, c[0x0][0x2ec] ;  /* 0x0000bb0089897a20 */ /* 0x000fe20000410000 */
[----:B------:R-:W1:Y:S01]  /*e990*/  MUFU.TANH R27, R176 ;  /* 0x000000b0001b7308 */ /* 0x000e620000002400 */
[----:B--2---:R-:W-:-:S02]  /*e9a0*/  FFMA.FTZ R25, R24, R132, R25 ;  /* 0x0000008418197223 */ /* 0x004fc40000010019 */
[----:B------:R-:W-:Y:S02]  /*e9b0*/  FMUL.FTZ R138, R138, c[0x0][0x2ec] ;  /* 0x0000bb008a8a7a20 */ /* 0x000fe40000410000 */
[----:B------:R-:W-:Y:S02]  /*e9c0*/  FMUL.FTZ R32, R32, c[0x0][0x2ec] ;  /* 0x0000bb0020207a20 */ /* 0x000fe40000410000 */
[----:B------:R-:W-:Y:S01]  /*e9d0*/  FMUL.FTZ R34, R34, c[0x0][0x2ec] ;  /* 0x0000bb0022227a20 */ /* 0x000fe20000410000 */
[----:B------:R-:W-:Y:S01]  /*e9e0*/  I2F R19, R12 ;  /* 0x0000000c00137306 */ /* 0x000fe20000201400 */
[----:B---3--:R-:W-:Y:S02]  /*e9f0*/  FFMA.FTZ R26, R21, R132, R26 ;  /* 0x00000084151a7223 */ /* 0x008fe4000001001a */
[----:B------:R-:W-:Y:S02]  /*ea00*/  FMUL.FTZ R33, R33, c[0x0][0x2ec] ;  /* 0x0000bb0021217a20 */ /* 0x000fe40000410000 */
[----:B------:R-:W-:-:S02]  /*ea10*/  FMUL.FTZ R139, R139, c[0x0][0x2ec] ;  /* 0x0000bb008b8b7a20 */ /* 0x000fc40000410000 */
[----:B------:R-:W-:Y:S01]  /*ea20*/  FMUL.FTZ R187, R187, c[0x0][0x2ec] ;  /* 0x0000bb00bbbb7a20 */ /* 0x000fe20000410000 */
[----:B------:R-:W-:Y:S01]  /*ea30*/  MUFU.TANH R141, R141 ;  /* 0x0000008d008d7308 */ /* 0x000fe20000002400 */
[----:B-1----:R-:W-:Y:S02]  /*ea40*/  FFMA.FTZ R27, R22, R132, R27 ;  /* 0x00000084161b7223 */ /* 0x002fe4000001001b */
[----:B------:R-:W-:-:S05]  /*ea50*/  FMUL.FTZ R35, R35, c[0x0][0x2ec] ;  /* 0x0000bb0023237a20 */ /* 0x000fca0000410000 */
[----:B------:R-:W-:Y:S08]  /*ea60*/  I2F R20, R13 ;  /* 0x0000000d00147306 */ /* 0x000ff00000201400 */
[----:B------:R-:W1:Y:S08]  /*ea70*/  MUFU.TANH R140, R140 ;  /* 0x0000008c008c7308 */ /* 0x000e700000002400 */
[----:B------:R-:W2:Y:S08]  /*ea80*/  MUFU.TANH R184, R184 ;  /* 0x000000b800b87308 */ /* 0x000eb00000002400 */
[----:B------:R-:W-:Y:S08]  /*ea90*/  MUFU.TANH R134, R178 ;  /* 0x000000b200867308 */ /* 0x000ff00000002400 */
[----:B------:R3:W-:Y:S08]  /*eaa0*/  MUFU.TANH R135, R179 ;  /* 0x000000b300877308 */ /* 0x0007f00000002400 */
[----:B------:R4:W-:Y:S01]  /*eab0*/  MUFU.TANH R193, R32 ;  /* 0x0000002000c17308 */ /* 0x0009e20000002400 */
[----:B---3--:R-:W-:Y:S07]  /*eac0*/  HMMA.16816.F32 R176, R4, R28, R188 ;  /* 0x0000001c04b0723c */ /* 0x008fee00000018bc */
[----:B------:R-:W3:Y:S01]  /*ead0*/  MUFU.TANH R182, R182 ;  /* 0x000000b600b67308 */ /* 0x000ee20000002400 */
[----:B------:R-:W-:Y:S01]  /*eae0*/  FSEL R28, R25, -INF , !P4 ;  /* 0xff800000191c7808 */ /* 0x000fe20006000000 */
[----:B-1----:R-:W-:Y:S01]  /*eaf0*/  FFMA.FTZ R25, R20, R132, R140 ;  /* 0x0000008414197223 */ /* 0x002fe2000001008c */
[----:B----4-:R-:W-:-:S05]  /*eb00*/  FSEL R32, R0, -INF , !P6 ;  /* 0xff80000000207808 */ /* 0x010fca0007000000 */
[----:B------:R-:W1:Y:S01]  /*eb10*/  MUFU.TANH R183, R183 ;  /* 0x000000b700b77308 */ /* 0x000e620000002400 */
[----:B------:R-:W-:Y:S01]  /*eb20*/  ISETP.GE.AND P6, PT, R16, R8, PT ;  /* 0x000000081000720c */ /* 0x000fe20003fc6270 */
[----:B------:R-:W-:Y:S01]  /*eb30*/  FFMA.FTZ R0, R19, R132, R141 ;  /* 0x0000008413007223 */ /* 0x000fe2000001008d */
[----:B------:R-:W-:-:S05]  /*eb40*/  ISETP.GE.AND P4, PT, R17, R8, PT ;  /* 0x000000081100720c */ /* 0x000fca0003f86270 */
[----:B------:R-:W-:Y:S01]  /*eb50*/  I2F R14, R2 ;  /* 0x00000002000e7306 */ /* 0x000fe20000201400 */
[----:B------:R-:W-:-:S07]  /*eb60*/  FMUL.FTZ R177, R177, c[0x0][0x2ec] ;  /* 0x0000bb00b1b17a20 */ /* 0x000fce0000410000 */
[----:B------:R-:W4:Y:S01]  /*eb70*/  MUFU.TANH R185, R185 ;  /* 0x000000b900b97308 */ /* 0x000f220000002400 */
[----:B------:R-:W-:Y:S02]  /*eb80*/  FMUL.FTZ R179, R179, c[0x0][0x2ec] ;  /* 0x0000bb00b3b37a20 */ /* 0x000fe40000410000 */
[----:B------:R-:W-:Y:S02]  /*eb90*/  FMUL.FTZ R176, R176, c[0x0][0x2ec] ;  /* 0x0000bb00b0b07a20 */ /* 0x000fe40000410000 */
[----:B------:R-:W-:-:S03]  /*eba0*/  FMUL.FTZ R178, R178, c[0x0][0x2ec] ;  /* 0x0000bb00b2b27a20 */ /* 0x000fc60000410000 */
[----:B------:R5:W-:Y:S08]  /*ebb0*/  MUFU.TANH R192, R34 ;  /* 0x0000002200c07308 */ /* 0x000bf00000002400 */
[----:B------:R1:W-:Y:S01]  /*ebc0*/  MUFU.TANH R194, R33 ;  /* 0x0000002100c27308 */ /* 0x0003e20000002400 */
[----:B-----5:R-:W-:-:S07]  /*ebd0*/  FSEL R34, R26, -INF , !P6 ;  /* 0xff8000001a227808 */ /* 0x020fce0007000000 */
[----:B------:R-:W-:Y:S01]  /*ebe0*/  MUFU.TANH R201, R136 ;  /* 0x0000008800c97308 */ /* 0x000fe20000002400 */
[----:B------:R-:W-:-:S04]  /*ebf0*/  ISETP.GE.AND P6, PT, R12, R8, PT ;  /* 0x000000080c00720c */ /* 0x000fc80003fc6270 */
[----:B------:R-:W-:Y:S01]  /*ec00*/  FSEL R188, R0, -INF , !P6 ;  /* 0xff80000000bc7808 */ /* 0x000fe20007000000 */
[----:B--2---:R-:W-:Y:S01]  /*ec10*/  FFMA.FTZ R0, R15, R132, R184 ;  /* 0x000000840f007223 */ /* 0x004fe200000100b8 */
[----:B-1----:R-:W-:Y:S01]  /*ec20*/  FSEL R33, R27, -INF , !P4 ;  /* 0xff8000001b217808 */ /* 0x002fe20006000000 */
[----:B------:R-:W-:Y:S01]  /*ec30*/  MUFU.TANH R202, R137 ;  /* 0x0000008900ca7308 */ /* 0x000fe20000002400 */
[-C--:B------:R-:W-:Y:S02]  /*ec40*/  ISETP.GE.AND P4, PT, R13, R8.reuse, PT ;  /* 0x000000080d00720c */ /* 0x080fe40003f86270 */
[-C--:B------:R-:W-:Y:S02]  /*ec50*/  ISETP.GE.AND P6, PT, R2, R8.reuse, PT ;  /* 0x000000080200720c */ /* 0x080fe40003fc6270 */
[----:B------:R-:W-:Y:S02]  /*ec60*/  FSEL R189, R25, -INF , !P4 ;  /* 0xff80000019bd7808 */ /* 0x000fe40006000000 */
[----:B------:R-:W-:Y:S01]  /*ec70*/  ISETP.GE.AND P4, PT, R3, R8, PT ;  /* 0x000000080300720c */ /* 0x000fe20003f86270 */
[----:B------:R-:W-:Y:S03]  /*ec80*/  MUFU.TANH R200, R138 ;  /* 0x0000008a00c87308 */ /* 0x000fe60000002400 */
[----:B------:R-:W-:Y:S01]  /*ec90*/  FSEL R184, R0, -INF , !P4 ;  /* 0xff80000000b87808 */ /* 0x000fe20006000000 */
[----:B---3--:R-:W-:Y:S01]  /*eca0*/  FFMA.FTZ R0, R24, R132, R182 ;  /* 0x0000008418007223 */ /* 0x008fe200000100b6 */
[----:B------:R-:W-:-:S03]  /*ecb0*/  ISETP.GE.AND P4, PT, R18, R9, PT ;  /* 0x000000091200720c */ /* 0x000fc60003f86270 */
[----:B------:R1:W-:Y:S01]  /*ecc0*/  MUFU.TANH R195, R139 ;  /* 0x0000008b00c37308 */ /* 0x0003e20000002400 */
[----:B------:R-:W-:Y:S01]  /*ecd0*/  FSEL R25, R0, -INF , !P5 ;  /* 0xff80000000197808 */ /* 0x000fe20006800000 */
[----:B------:R-:W-:Y:S01]  /*ece0*/  FFMA.FTZ R0, R22, R132, R134 ;  /* 0x0000008416007223 */ /* 0x000fe20000010086 */
[----:B------:R-:W-:-:S05]  /*ecf0*/  ISETP.GE.AND P5, PT, R16, R9, PT ;  /* 0x000000091000720c */ /* 0x000fca0003fa6270 */
[----:B------:R-:W2:Y:S01]  /*ed00*/  MUFU.TANH R142, R142 ;  /* 0x0000008e008e7308 */ /* 0x000ea20000002400 */
[----:B-1----:R-:W-:Y:S07]  /*ed10*/  HMMA.16816.F32 R136, R4, R30, R196 ;  /* 0x0000001e0488723c */ /* 0x002fee00000018c4 */
[----:B------:R-:W1:Y:S01]  /*ed20*/  MUFU.TANH R143, R143 ;  /* 0x0000008f008f7308 */ /* 0x000e620000002400 */
[----:B------:R-:W-:Y:S02]  /*ed30*/  FMUL.FTZ R6, R186, c[0x0][0x2ec] ;  /* 0x0000bb00ba067a20 */ /* 0x000fe40000410000 */
[----:B------:R-:W-:-:S05]  /*ed40*/  FFMA.FTZ R5, R23, R132, R183 ;  /* 0x0000008417057223 */ /* 0x000fca00000100b7 */
[----:B------:R-:W-:Y:S01]  /*ed50*/  MUFU.TANH R177, R177 ;  /* 0x000000b100b17308 */ /* 0x000fe20000002400 */
[----:B----4-:R-:W-:Y:S01]  /*ed60*/  FFMA.FTZ R4, R14, R132, R185 ;  /* 0x000000840e047223 */ /* 0x010fe200000100b9 */
[----:B------:R-:W-:-:S04]  /*ed70*/  FSEL R26, R5, -INF , !P4 ;  /* 0xff800000051a7808 */ /* 0x000fc80006000000 */
[----:B------:R-:W-:Y:S01]  /*ed80*/  FSEL R186, R4, -INF , !P6 ;  /* 0xff80000004ba7808 */ /* 0x000fe20007000000 */
[-C--:B------:R-:W-:Y:S01]  /*ed90*/  FFMA.FTZ R4, R21, R132.reuse, R135 ;  /* 0x0000008415047223 */ /* 0x080fe20000010087 */
[----:B------:R-:W3:Y:S01]  /*eda0*/  MUFU.TANH R6, R6 ;  /* 0x0000000600067308 */ /* 0x000ee20000002400 */
[-C--:B------:R-:W-:Y:S02]  /*edb0*/  ISETP.GE.AND P6, PT, R17, R9.reuse, PT ;  /* 0x000000091100720c */ /* 0x080fe40003fc6270 */
[-C--:B------:R-:W-:Y:S02]  /*edc0*/  ISETP.GE.AND P4, PT, R13, R9.reuse, PT ;  /* 0x000000090d00720c */ /* 0x080fe40003f86270 */
[----:B------:R-:W-:Y:S01]  /*edd0*/  FSEL R27, R0, -INF , !P6 ;  /* 0xff800000001b7808 */ /* 0x000fe20007000000 */
[-C--:B--2---:R-:W-:Y:S01]  /*ede0*/  FFMA.FTZ R0, R20, R132.reuse, R142 ;  /* 0x0000008414007223 */ /* 0x084fe2000001008e */
[----:B------:R-:W-:Y:S01]  /*edf0*/  FSEL R29, R4, -INF , !P5 ;  /* 0xff800000041d7808 */ /* 0x000fe20006800000 */
[----:B------:R-:W2:Y:S01]  /*ee00*/  MUFU.TANH R5, R187 ;  /* 0x000000bb00057308 */ /* 0x000ea20000002400 */
[-C--:B-1----:R-:W-:Y:S01]  /*ee10*/  FFMA.FTZ R4, R19, R132.reuse, R143 ;  /* 0x0000008413047223 */ /* 0x082fe2000001008f */
[-C--:B------:R-:W-:Y:S01]  /*ee20*/  ISETP.GE.AND P6, PT, R12, R9.reuse, PT ;  /* 0x000000090c00720c */ /* 0x080fe20003fc6270 */
[----:B------:R-:W-:Y:S01]  /*ee30*/  FMUL.FTZ R136, R136, c[0x0][0x2ec] ;  /* 0x0000bb0088887a20 */ /* 0x000fe20000410000 */
[----:B------:R-:W-:Y:S01]  /*ee40*/  FSEL R183, R0, -INF , !P4 ;  /* 0xff80000000b77808 */ /* 0x000fe20006000000 */
[----:B------:R-:W-:Y:S01]  /*ee50*/  FMUL.FTZ R137, R137, c[0x0][0x2ec] ;  /* 0x0000bb0089897a20 */ /* 0x000fe20000410000 */
[-C--:B------:R-:W-:Y:S01]  /*ee60*/  ISETP.GE.AND P5, PT, R3, R9.reuse, PT ;  /* 0x000000090300720c */ /* 0x080fe20003fa6270 */
[-C--:B---3--:R-:W-:Y:S01]  /*ee70*/  FFMA.FTZ R0, R15, R132.reuse, R6 ;  /* 0x000000840f007223 */ /* 0x088fe20000010006 */
[----:B------:R-:W-:Y:S01]  /*ee80*/  FSEL R181, R4, -INF , !P6 ;  /* 0xff80000004b57808 */ /* 0x000fe20007000000 */
[----:B------:R-:W1:Y:S01]  /*ee90*/  MUFU.TANH R179, R179 ;  /* 0x000000b300b37308 */ /* 0x000e620000002400 */
[----:B------:R-:W-:Y:S01]  /*eea0*/  ISETP.GE.AND P4, PT, R2, R9, PT ;  /* 0x000000090200720c */ /* 0x000fe20003f86270 */
[----:B------:R-:W-:Y:S01]  /*eeb0*/  FMUL.FTZ R6, R138, c[0x0][0x2ec] ;  /* 0x0000bb008a067a20 */ /* 0x000fe20000410000 */
[----:B------:R-:W-:Y:S01]  /*eec0*/  FSEL R180, R0, -INF , !P5 ;  /* 0xff80000000b47808 */ /* 0x000fe20006800000 */
[----:B------:R-:W-:Y:S01]  /*eed0*/  FFMA.FTZ R0, R24, R132, R200 ;  /* 0x0000008418007223 */ /* 0x000fe200000100c8 */
[----:B------:R-:W-:Y:S01]  /*eee0*/  ISETP.GE.AND P6, PT, R18, R10, PT ;  /* 0x0000000a1200720c */ /* 0x000fe20003fc6270 */
[-C--:B--2---:R-:W-:Y:S01]  /*eef0*/  FFMA.FTZ R4, R14, R132.reuse, R5 ;  /* 0x000000840e047223 */ /* 0x084fe20000010005 */
[-C--:B------:R-:W-:Y:S01]  /*ef00*/  ISETP.GE.AND P5, PT, R18, R11.reuse, PT ;  /* 0x0000000b1200720c */ /* 0x080fe20003fa6270 */
[-C--:B------:R-:W-:Y:S01]  /*ef10*/  FFMA.FTZ R5, R24, R132.reuse, R201 ;  /* 0x0000008418057223 */ /* 0x080fe200000100c9 */
[----:B------:R-:W-:Y:S01]  /*ef20*/  FSEL R24, R0, -INF , !P3 ;  /* 0xff80000000187808 */ /* 0x000fe20005800000 */
[-C--:B------:R-:W-:Y:S01]  /*ef30*/  FFMA.FTZ R0, R22, R132.reuse, R193 ;  /* 0x0000008416007223 */ /* 0x080fe200000100c1 */
[----:B------:R-:W-:Y:S01]  /*ef40*/  FSEL R182, R4, -INF , !P4 ;  /* 0xff80000004b67808 */ /* 0x000fe20006000000 */
[----:B------:R-:W-:Y:S01]  /*ef50*/  FFMA.FTZ R4, R23, R132, R202 ;  /* 0x0000008417047223 */ /* 0x000fe200000100ca */
[----:B------:R-:W-:Y:S01]  /*ef60*/  ISETP.GE.AND P4, PT, R17, R10, PT ;  /* 0x0000000a1100720c */ /* 0x000fe20003f86270 */
[-C--:B------:R-:W-:Y:S01]  /*ef70*/  FFMA.FTZ R23, R23, R132.reuse, R195 ;  /* 0x0000008417177223 */ /* 0x080fe200000100c3 */
[----:B------:R-:W-:Y:S01]  /*ef80*/  FSEL R18, R5, -INF , !P0 ;  /* 0xff80000005127808 */ /* 0x000fe20004000000 */
[----:B------:R-:W2:Y:S01]  /*ef90*/  MUFU.TANH R176, R176 ;  /* 0x000000b000b07308 */ /* 0x000ea20000002400 */
[----:B------:R-:W-:Y:S01]  /*efa0*/  ISETP.GE.AND P0, PT, R17, R11, PT ;  /* 0x0000000b1100720c */ /* 0x000fe20003f06270 */
[----:B------:R-:W-:Y:S01]  /*efb0*/  FMUL.FTZ R5, R139, c[0x0][0x2ec] ;  /* 0x0000bb008b057a20 */ /* 0x000fe20000410000 */
[----:B------:R-:W-:Y:S01]  /*efc0*/  FSEL R17, R4, -INF , !P6 ;  /* 0xff80000004117808 */ /* 0x000fe20007000000 */
[----:B------:R-:W-:Y:S01]  /*efd0*/  FFMA.FTZ R22, R22, R132, R192 ;  /* 0x0000008416167223 */ /* 0x000fe200000100c0 */
[----:B------:R-:W-:-:S02]  /*efe0*/  ISETP.GE.AND P3, PT, R16, R10, PT ;  /* 0x0000000a1000720c */ /* 0x000fc40003f66270 */
[-C--:B------:R-:W-:Y:S01]  /*eff0*/  ISETP.GE.AND P6, PT, R16, R11.reuse, PT ;  /* 0x0000000b1000720c */ /* 0x080fe20003fc6270 */
[----:B------:R-:W3:Y:S01]  /*f000*/  MUFU.TANH R35, R35 ;  /* 0x0000002300237308 */ /* 0x000ee20000002400 */
[----:B------:R-:W-:Y:S01]  /*f010*/  FSEL R16, R0, -INF , !P4 ;  /* 0xff80000000107808 */ /* 0x000fe20006000000 */
[----:B------:R-:W-:Y:S01]  /*f020*/  FFMA.FTZ R0, R21, R132, R194 ;  /* 0x0000008415007223 */ /* 0x000fe200000100c2 */
[----:B------:R-:W-:Y:S02]  /*f030*/  FSEL R23, R23, -INF , !P5 ;  /* 0xff80000017177808 */ /* 0x000fe40006800000 */
[C---:B------:R-:W-:Y:S02]  /*f040*/  ISETP.GE.AND P5, PT, R13.reuse, R10, PT ;  /* 0x0000000a0d00720c */ /* 0x040fe40003fa6270 */
[-C--:B------:R-:W-:Y:S01]  /*f050*/  ISETP.GE.AND P4, PT, R13, R11.reuse, PT ;  /* 0x0000000b0d00720c */ /* 0x080fe20003f86270 */
[----:B------:R-:W4:Y:S01]  /*f060*/  MUFU.TANH R178, R178 ;  /* 0x000000b200b27308 */ /* 0x000f220000002400 */
[----:B------:R-:W-:Y:S01]  /*f070*/  FSEL R13, R0, -INF , !P3 ;  /* 0xff800000000d7808 */ /* 0x000fe20005800000 */
[CC--:B------:R-:W-:Y:S01]  /*f080*/  FFMA.FTZ R0, R19.reuse, R132.reuse, R177 ;  /* 0x0000008413007223 */ /* 0x0c0fe200000100b1 */
[----:B------:R-:W-:Y:S01]  /*f090*/  ISETP.GE.AND P3, PT, R12, R11, PT ;  /* 0x0000000b0c00720c */ /* 0x000fe20003f66270 */
[-C--:B-1----:R-:W-:Y:S01]  /*f0a0*/  FFMA.FTZ R19, R19, R132.reuse, R179 ;  /* 0x0000008413137223 */ /* 0x082fe200000100b3 */
[----:B------:R-:W-:Y:S01]  /*f0b0*/  FSEL R22, R22, -INF , !P0 ;  /* 0xff80000016167808 */ /* 0x000fe20004000000 */
[----:B--2---:R-:W-:Y:S01]  /*f0c0*/  FFMA.FTZ R4, R20, R132, R176 ;  /* 0x0000008414047223 */ /* 0x004fe200000100b0 */
[----:B------:R-:W-:Y:S01]  /*f0d0*/  ISETP.GE.AND P0, PT, R12, R10, PT ;  /* 0x0000000a0c00720c */ /* 0x000fe20003f06270 */
[----:B------:R-:W1:Y:S01]  /*f0e0*/  MUFU.TANH R136, R136 ;  /* 0x0000008800887308 */ /* 0x000e620000002400 */
[----:B------:R-:W-:Y:S01]  /*f0f0*/  FSEL R190, R19, -INF , !P3 ;  /* 0xff80000013be7808 */ /* 0x000fe20005800000 */
[----:B---3--:R-:W-:Y:S01]  /*f100*/  FFMA.FTZ R21, R21, R132, R35 ;  /* 0x0000008415157223 */ /* 0x008fe20000010023 */
[----:B------:R-:W-:-:S02]  /*f110*/  ISETP.GE.AND P3, PT, R244, 0x6, PT ;  /* 0x00000006f400780c */ /* 0x000fc40003f66270 */
[----:B------:R-:W-:Y:S02]  /*f120*/  FSEL R138, R4, -INF , !P5 ;  /* 0xff800000048a7808 */ /* 0x000fe40006800000 */
[----:B------:R-:W-:Y:S01]  /*f130*/  FSEL R139, R0, -INF , !P0 ;  /* 0xff800000008b7808 */ /* 0x000fe20004000000 */
[----:B------:R-:W2:Y:S01]  /*f140*/  MUFU.TANH R137, R137 ;  /* 0x0000008900897308 */ /* 0x000ea20000002400 */
[----:B----4-:R-:W-:Y:S01]  /*f150*/  FFMA.FTZ R20, R20, R132, R178 ;  /* 0x0000008414147223 */ /* 0x010fe200000100b2 */
[----:B------:R-:W-:Y:S01]  /*f160*/  BAR.SYNC.DEFER_BLOCKING 0x0 ;  /* 0x0000000000007b1d */ /* 0x000fe20000010000 */
[C---:B------:R-:W-:Y:S02]  /*f170*/  ISETP.GE.AND P5, PT, R2.reuse, R10, PT ;  /* 0x0000000a0200720c */ /* 0x040fe40003fa6270 */
[----:B------:R-:W-:Y:S02]  /*f180*/  ISETP.GE.AND P0, PT, R2, R11, PT ;  /* 0x0000000b0200720c */ /* 0x000fe40003f06270 */
[----:B------:R-:W-:Y:S01]  /*f190*/  FSEL R21, R21, -INF , !P6 ;  /* 0xff80000015157808 */ /* 0x000fe20007000000 */
[----:B------:R-:W3:Y:S01]  /*f1a0*/  MUFU.TANH R6, R6 ;  /* 0x0000000600067308 */ /* 0x000ee20000002400 */
[----:B-1----:R-:W-:Y:S01]  /*f1b0*/  FFMA.FTZ R2, R15, R132, R136 ;  /* 0x000000840f027223 */ /* 0x002fe20000010088 */
[----:B------:R-:W-:-:S02]  /*f1c0*/  FSEL R187, R20, -INF , !P4 ;  /* 0xff80000014bb7808 */ /* 0x000fc40006000000 */
[C---:B------:R-:W-:Y:S02]  /*f1d0*/  ISETP.GE.AND P6, PT, R3.reuse, R10, PT ;  /* 0x0000000a0300720c */ /* 0x040fe40003fc6270 */
[----:B------:R-:W-:Y:S02]  /*f1e0*/  ISETP.GE.AND P4, PT, R3, R11, PT ;  /* 0x0000000b0300720c */ /* 0x000fe40003f86270 */
[----:B------:R-:W1:Y:S01]  /*f1f0*/  MUFU.TANH R5, R5 ;  /* 0x0000000500057308 */ /* 0x000e620000002400 */
        /* <DEDUP_REMOVED lines=53> */
.L_x_1353:
[----:B------:R-:W-:Y:S05]  /*f550*/  BSYNC B0 ;  /* 0x0000000000007941 */ /* 0x000fea0003800000 */
.L_x_1352:
[----:B------:R-:W0:Y:S02]  /*f560*/  LDGDEPBAR ;  /* 0x00000000000079af */ /* 0x000e240000000000 */
.L_x_1351:
        /* <DEDUP_REMOVED lines=41> */
[----:B-1----:R-:W-:-:S03]  /*f800*/  FMNMX.FTZ R136, R136, R6, !PT ;  /* 0x0000000688887209 */ /* 0x002fc60007810000 */
[----:B------:R-:W1:Y:S01]  /*f810*/  SHFL.BFLY PT, R6, R4, 0x2, 0x1f ;  /* 0x0c401f0004067f89 */ /* 0x000e6200000e0000 */
[C---:B------:R-:W-:Y:S01]  /*f820*/  FSETP.NEU.FTZ.AND P4, PT, R136.reuse, -INF , PT ;  /* 0xff8000008800780b */ /* 0x040fe20003f9d000 */
[----:B------:R-:W-:Y:S01]  /*f830*/  FMUL.FTZ R5, R136, c[0x0][0x23c] ;  /* 0x00008f0088057a20 */ /* 0x000fe20000410000 */
[----:B--2---:R-:W-:-:S04]  /*f840*/  FMNMX.FTZ R134, R134, R2, !PT ;  /* 0x0000000286867209 */ /* 0x004fc80007810000 */
[----:B------:R-:W-:Y:S02]  /*f850*/  FSEL R3, R5, RZ, P4 ;  /* 0x000000ff05037208 */ /* 0x000fe40002000000 */
[----:B---3--:R-:W-:-:S03]  /*f860*/  FMNMX.FTZ R135, R0, R135, !PT ;  /* 0x0000008700877209 */ /* 0x008fc60007810000 */
[--C-:B------:R-:W-:Y:S01]  /*f870*/  FFMA.FTZ R5, R28, c[0x0][0x23c], -R3.reuse ;  /* 0x00008f001c057a23 */ /* 0x100fe20000010803 */
[----:B------:R-:W-:Y:S01]  /*f880*/  FSETP.NEU.FTZ.AND P2, PT, R135, -INF , PT ;  /* 0xff8000008700780b */ /* 0x000fe20003f5d000 */
[--C-:B------:R-:W-:Y:S02]  /*f890*/  FFMA.FTZ R2, R32, c[0x0][0x23c], -R3.reuse ;  /* 0x00008f0020027a23 */ /* 0x100fe40000010803 */
[----:B------:R2:W-:Y:S01]  /*f8a0*/  MUFU.EX2 R246, R5 ;  /* 0x0000000500f67308 */ /* 0x0005e20000000800 */
[----:B------:R-:W-:Y:S01]  /*f8b0*/  FFMA.FTZ R0, R33, c[0x0][0x23c], -R3 ;  /* 0x00008f0021007a23 */ /* 0x000fe20000010803 */
[----:B-1----:R-:W-:-:S06]  /*f8c0*/  FMNMX.FTZ R4, R6, R4, !PT ;  /* 0x0000000406047209 */ /* 0x002fcc0007810000 */
[----:B------:R1:W3:Y:S01]  /*f8d0*/  MUFU.EX2 R245, R2 ;  /* 0x0000000200f57308 */ /* 0x0002e20000000800 */
[----:B------:R-:W4:Y:S04]  /*f8e0*/  SHFL.BFLY PT, R137, R4, 0x1, 0x1f ;  /* 0x0c201f0004897f89 */ /* 0x000f2800000e0000 */
[----:B--2---:R-:W2:Y:S03]  /*f8f0*/  SHFL.BFLY PT, R5, R134, 0x1, 0x1f ;  /* 0x0c201f0086057f89 */ /* 0x004ea600000e0000 */
[----:B------:R5:W-:Y:S01]  /*f900*/  MUFU.EX2 R243, R0 ;  /* 0x0000000000f37308 */ /* 0x000be20000000800 */
[----:B-1----:R-:W-:Y:S01]  /*f910*/  FMUL.FTZ R2, R135, c[0x0][0x23c] ;  /* 0x00008f0087027a20 */ /* 0x002fe20000410000 */
[----:B---3--:R-:W-:-:S04]  /*f920*/  F2FP.PACK_AB R8, R245, R246 ;  /* 0x000000f6f508723e */ /* 0x008fc800000000ff */
[----:B------:R-:W-:Y:S01]  /*f930*/  FSEL R2, R2, RZ, P2 ;  /* 0x000000ff02027208 */ /* 0x000fe20001000000 */
[----:B-----5:R-:W-:Y:S02]  /*f940*/  FFMA.FTZ R0, R34, c[0x0][0x23c], -R3 ;  /* 0x00008f0022007a23 */ /* 0x020fe40000010803 */
[----:B------:R-:W-:Y:S01]  /*f950*/  LDSM.16.MT88.4 R32, [R221+0xb000] ;  /* 0x00b00000dd20783b */ /* 0x000fe20000004200 */
[----:B----4-:R-:W-:Y:S01]  /*f960*/  FMNMX.FTZ R137, R4, R137, !PT ;  /* 0x0000008904897209 */ /* 0x010fe20007810000 */
[----:B------:R1:W3:Y:S01]  /*f970*/  MUFU.EX2 R247, R0 ;  /* 0x0000000000f77308 */ /* 0x0002e20000000800 */
[----:B--2---:R-:W-:-:S03]  /*f980*/  FMNMX.FTZ R134, R134, R5, !PT ;  /* 0x0000000586867209 */ /* 0x004fc60007810000 */
[C---:B------:R-:W-:Y:S01]  /*f990*/  FMUL.FTZ R12, R137.reuse, c[0x0][0x23c] ;  /* 0x00008f00890c7a20 */ /* 0x040fe20000410000 */
[----:B------:R-:W-:Y:S01]  /*f9a0*/  FSETP.NEU.FTZ.AND P0, PT, R137, -INF , PT ;  /* 0xff8000008900780b */ /* 0x000fe20003f1d000 */
[--C-:B------:R-:W-:Y:S01]  /*f9b0*/  FFMA.FTZ R5, R27, c[0x0][0x23c], -R2.reuse ;  /* 0x00008f001b057a23 */ /* 0x100fe20000010802 */
[----:B------:R-:W-:Y:S02]  /*f9c0*/  FSETP.NEU.FTZ.AND P1, PT, R134, -INF , PT ;  /* 0xff8000008600780b */ /* 0x000fe40003f3d000 */
[----:B------:R-:W-:Y:S01]  /*f9d0*/  FSEL R12, R12, RZ, P0 ;  /* 0x000000ff0c0c7208 */ /* 0x000fe20000000000 */
[----:B------:R2:W-:Y:S01]  /*f9e0*/  MUFU.EX2 R241, R5 ;  /* 0x0000000500f17308 */ /* 0x0005e20000000800 */
[----:B-1----:R-:W-:Y:S01]  /*f9f0*/  FFMA.FTZ R0, R25, c[0x0][0x23c], -R2 ;  /* 0x00008f0019007a23 */ /* 0x002fe20000010802 */
[----:B---3--:R-:W-:-:S06]  /*fa00*/  F2FP.PACK_AB R10, R247, R243 ;  /* 0x000000f3f70a723e */ /* 0x008fcc00000000ff */
[----:B------:R1:W-:Y:S01]  /*fa10*/  MUFU.EX2 R240, R0 ;  /* 0x0000000000f07308 */ /* 0x0003e20000000800 */
[--C-:B--2---:R-:W-:Y:S02]  /*fa20*/  FFMA.FTZ R5, R29, c[0x0][0x23c], -R2.reuse ;  /* 0x00008f001d057a23 */ /* 0x104fe40000010802 */
[----:B------:R-:W-:Y:S05]  /*fa30*/  LDSM.16.MT88.4 R28, [R222+0xb000] ;  /* 0x00b00000de1c783b */ /* 0x000fea0000004200 */
[----:B------:R-:W2:Y:S01]  /*fa40*/  MUFU.EX2 R242, R5 ;  /* 0x0000000500f27308 */ /* 0x000ea20000000800 */
[----:B-1----:R-:W-:-:S07]  /*fa50*/  FFMA.FTZ R0, R26, c[0x0][0x23c], -R2 ;  /* 0x00008f001a007a23 */ /* 0x002fce0000010802 */
[----:B------:R1:W3:Y:S01]  /*fa60*/  MUFU.EX2 R239, R0 ;  /* 0x0000000000ef7308 */ /* 0x0002e20000000800 */
[----:B--2---:R-:W-:Y:S01]  /*fa70*/  F2FP.PACK_AB R11, R242, R241 ;  /* 0x000000f1f20b723e */ /* 0x004fe200000000ff */
[----:B-1----:R-:W-:Y:S01]  /*fa80*/  FMUL.FTZ R0, R134, c[0x0][0x23c] ;  /* 0x00008f0086007a20 */ /* 0x002fe20000410000 */
[----:B---3--:R-:W-:-:S04]  /*fa90*/  F2FP.PACK_AB R9, R239, R240 ;  /* 0x000000f0ef09723e */ /* 0x008fc800000000ff */
[----:B------:R-:W-:-:S05]  /*faa0*/  FSEL R0, R0, RZ, P1 ;  /* 0x000000ff00007208 */ /* 0x000fca0000800000 */
[--C-:B------:R-:W-:Y:S02]  /*fab0*/  FFMA.FTZ R4, R17, c[0x0][0x23c], -R0.reuse ;  /* 0x00008f0011047a23 */ /* 0x100fe40000010800 */
[--C-:B------:R-:W-:Y:S02]  /*fac0*/  FFMA.FTZ R5, R18, c[0x0][0x23c], -R0.reuse ;  /* 0x00008f0012057a23 */ /* 0x100fe40000010800 */
[----:B------:R1:W-:Y:S08]  /*fad0*/  MUFU.EX2 R235, R4 ;  /* 0x0000000400eb7308 */ /* 0x0003f00000000800 */
[----:B------:R2:W-:Y:S01]  /*fae0*/  MUFU.EX2 R236, R5 ;  /* 0x0000000500ec7308 */ /* 0x0005e20000000800 */
[----:B-1----:R-:W-:-:S07]  /*faf0*/  FFMA.FTZ R4, R16, c[0x0][0x23c], -R0 ;  /* 0x00008f0010047a23 */ /* 0x002fce0000010800 */
[----:B------:R1:W-:Y:S01]  /*fb00*/  MUFU.EX2 R237, R4 ;  /* 0x0000000400ed7308 */ /* 0x0003e20000000800 */
[----:B--2---:R-:W-:Y:S02]  /*fb10*/  FFMA.FTZ R5, R21, c[0x0][0x23c], -R12 ;  /* 0x00008f0015057a23 */ /* 0x004fe4000001080c */
[----:B-1----:R-:W-:-:S05]  /*fb20*/  FFMA.FTZ R4, R13, c[0x0][0x23c], -R0 ;  /* 0x00008f000d047a23 */ /* 0x002fca0000010800 */
[----:B------:R1:W-:Y:S02]  /*fb30*/  MUFU.EX2 R238, R4 ;  /* 0x0000000400ee7308 */ /* 0x0003e40000000800 */
[--C-:B-1----:R-:W-:Y:S02]  /*fb40*/  FFMA.FTZ R4, R24, c[0x0][0x23c], -R12.reuse ;  /* 0x00008f0018047a23 */ /* 0x102fe4000001080c */
[----:B------:R-:W-:Y:S04]  /*fb50*/  LDSM.16.MT88.4 R24, [R219+0xb000] ;  /* 0x00b00000db18783b */ /* 0x000fe80000004200 */
[----:B------:R1:W-:Y:S02]  /*fb60*/  MUFU.EX2 R195, R4 ;  /* 0x0000000400c37308 */ /* 0x0003e40000000800 */
[----:B-1----:R-:W-:-:S06]  /*fb70*/  FFMA.FTZ R4, R23, c[0x0][0x23c], -R12 ;  /* 0x00008f0017047a23 */ /* 0x002fcc000001080c */
[----:B------:R1:W-:Y:S02]  /*fb80*/  MUFU.EX2 R233, R4 ;  /* 0x0000000400e97308 */ /* 0x0003e40000000800 */
[----:B-1----:R-:W-:Y:S02]  /*fb90*/  FFMA.FTZ R4, R22, c[0x0][0x23c], -R12 ;  /* 0x00008f0016047a23 */ /* 0x002fe4000001080c */
[----:B------:R-:W1:Y:S04]  /*fba0*/  LDSM.16.MT88.4 R20, [R217+0xa000] ;  /* 0x00a00000d914783b */ /* 0x000e680000004200 */
[----:B------:R2:W-:Y:S02]  /*fbb0*/  MUFU.EX2 R234, R4 ;  /* 0x0000000400ea7308 */ /* 0x0005e40000000800 */
[----:B--2---:R-:W-:-:S05]  /*fbc0*/  FSEL R4, R136, RZ, P4 ;  /* 0x000000ff88047208 */ /* 0x004fca0002000000 */
[----:B------:R-:W-:Y:S01]  /*fbd0*/  FADD.FTZ R6, R231, -R4 ;  /* 0x80000004e7067221 */ /* 0x000fe20000010000 */
[----:B------:R-:W-:Y:S01]  /*fbe0*/  FSEL R4, R135, RZ, P2 ;  /* 0x000000ff87047208 */ /* 0x000fe20001000000 */
[----:B------:R2:W3:Y:S02]  /*fbf0*/  MUFU.EX2 R231, R5 ;  /* 0x0000000500e77308 */ /* 0x0004e40000000800 */
[----:B------:R-:W-:Y:S02]  /*fc00*/  FMUL.FTZ R6, R6, c[0x0][0x23c] ;  /* 0x00008f0006067a20 */ /* 0x000fe40000410000 */
[----:B------:R-:W-:-:S04]  /*fc10*/  FADD.FTZ R4, R230, -R4 ;  /* 0x80000004e6047221 */ /* 0x000fc80000010000 */
[----:B------:R-:W-:Y:S01]  /*fc20*/  FMUL.FTZ R15, R4, c[0x0][0x23c] ;  /* 0x00008f00040f7a20 */ /* 0x000fe20000410000 */
[----:B------:R-:W4:Y:S01]  /*fc30*/  MUFU.EX2 R16, R6 ;  /* 0x0000000600107308 */ /* 0x000f220000000800 */
[----:B------:R-:W-:-:S05]  /*fc40*/  FSEL R4, R137, RZ, P0 ;  /* 0x000000ff89047208 */ /* 0x000fca0000000000 */
[----:B------:R-:W-:Y:S01]  /*fc50*/  FADD.FTZ R4, R133, -R4 ;  /* 0x8000000485047221 */ /* 0x000fe20000010000 */
[----:B--2---:R-:W-:Y:S01]  /*fc60*/  FSEL R5, R134, RZ, P1 ;  /* 0x000000ff86057208 */ /* 0x004fe20000800000 */
[----:B------:R-:W2:Y:S01]  /*fc70*/  MUFU.EX2 R15, R15 ;  /* 0x0000000f000f7308 */ /* 0x000ea20000000800 */
[----:B---3--:R-:W-:Y:S01]  /*fc80*/  F2FP.PACK_AB R7, R231, R234 ;  /* 0x000000eae707723e */ /* 0x008fe200000000ff */
[----:B------:R-:W-:Y:S02]  /*fc90*/  FMUL.FTZ R4, R4, c[0x0][0x23c] ;  /* 0x00008f0004047a20 */ /* 0x000fe40000410000 */
[----:B------:R-:W-:Y:S01]  /*fca0*/  FADD.FTZ R5, R229, -R5 ;  /* 0x80000005e5057221 */ /* 0x000fe20000010000 */
[----:B------:R-:W-:Y:S01]  /*fcb0*/  @P3 IADD3 R229, R244, -0x6, RZ ;  /* 0xfffffffaf4e53810 */ /* 0x000fe20007ffe0ff */
[-C--:B----4-:R-:W-:Y:S02]  /*fcc0*/  FMUL.FTZ R148, R148, R16.reuse ;  /* 0x0000001094947220 */ /* 0x090fe40000410000 */
[----:B------:R3:W4:Y:S01]  /*fcd0*/  MUFU.EX2 R13, R4 ;  /* 0x00000004000d7308 */ /* 0x0007220000000800 */
[----:B------:R-:W-:Y:S01]  /*fce0*/  FMUL.FTZ R149, R149, R16 ;  /* 0x0000001095957220 */ /* 0x000fe20000410000 */
[----:B------:R-:W-:Y:S01]  /*fcf0*/  F2FP.PACK_AB R6, R238, R237 ;  /* 0x000000edee06723e */ /* 0x000fe200000000ff */
[----:B------:R-:W-:-:S02]  /*fd00*/  FMUL.FTZ R5, R5, c[0x0][0x23c] ;  /* 0x00008f0005057a20 */ /* 0x000fc40000410000 */
[-C--:B------:R-:W-:Y:S02]  /*fd10*/  FMUL.FTZ R116, R116, R16.reuse ;  /* 0x0000001074747220 */ /* 0x080fe40000410000 */
[-C--:B--2---:R-:W-:Y:S01]  /*fd20*/  FMUL.FTZ R150, R150, R15.reuse ;  /* 0x0000000f96967220 */ /* 0x084fe20000410000 */
[----:B------:R2:W5:Y:S01]  /*fd30*/  MUFU.EX2 R14, R5 ;  /* 0x00000005000e7308 */ /* 0x0005620000000800 */
[-C--:B------:R-:W-:Y:S02]  /*fd40*/  FMUL.FTZ R151, R151, R15.reuse ;  /* 0x0000000f97977220 */ /* 0x080fe40000410000 */
[----:B------:R-:W-:Y:S02]  /*fd50*/  FMUL.FTZ R117, R117, R16 ;  /* 0x0000001075757220 */ /* 0x000fe40000410000 */
[-C--:B------:R-:W-:Y:S02]  /*fd60*/  FMUL.FTZ R118, R118, R15.reuse ;  /* 0x0000000f76767220 */ /* 0x080fe40000410000 */
[----:B------:R-:W-:Y:S01]  /*fd70*/  FMUL.FTZ R119, R119, R15 ;  /* 0x0000000f77777220 */ /* 0x000fe20000410000 */
[----:B-1----:R-:W-:Y:S01]  /*fd80*/  HMMA.16816.F32 R208, R8, R20, R148 ;  /* 0x0000001408d0723c */ /* 0x002fe20000001894 */
[----:B------:R-:W1:Y:S01]  /*fd90*/  LDSM.16.MT88.4 R148, [R222+0xa000] ;  /* 0x00a00000de94783b */ /* 0x000e620000004200 */
[----:B---3--:R-:W-:Y:S01]  /*fda0*/  F2FP.PACK_AB R4, R235, R236 ;  /* 0x000000eceb04723e */ /* 0x008fe200000000ff */
[----:B----4-:R-:W-:-:S02]  /*fdb0*/  FMUL.FTZ R42, R42, R13 ;  /* 0x0000000d2a2a7220 */ /* 0x010fc40000410000 */
[-C--:B------:R-:W-:Y:S02]  /*fdc0*/  FMUL.FTZ R43, R43, R13.reuse ;  /* 0x0000000d2b2b7220 */ /* 0x080fe40000410000 */
[----:B------:R-:W-:Y:S01]  /*fdd0*/  FMUL.FTZ R146, R146, R13 ;  /* 0x0000000d92927220 */ /* 0x000fe20000410000 */
[----:B--2---:R-:W-:Y:S01]  /*fde0*/  F2FP.PACK_AB R5, R233, R195 ;  /* 0x000000c3e905723e */ /* 0x004fe200000000ff */
[-C--:B-----5:R-:W-:Y:S01]  /*fdf0*/  FMUL.FTZ R40, R40, R14.reuse ;  /* 0x0000000e28287220 */ /* 0x0a0fe20000410000 */
[----:B------:R-:W-:Y:S01]  /*fe00*/  HMMA.16816.F32 R116, R8, R32, R116 ;  /* 0x000000200874723c */ /* 0x000fe20000001874 */
[-C--:B------:R-:W-:Y:S02]  /*fe10*/  FMUL.FTZ R41, R41, R14.reuse ;  /* 0x0000000e29297220 */ /* 0x080fe40000410000 */
[-C--:B------:R-:W-:Y:S02]  /*fe20*/  FMUL.FTZ R144, R144, R14.reuse ;  /* 0x0000000e90907220 */ /* 0x080fe40000410000 */
[----:B------:R-:W-:-:S02]  /*fe30*/  FMUL.FTZ R145, R145, R14 ;  /* 0x0000000e91917220 */ /* 0x000fc40000410000 */
[-C--:B------:R-:W-:Y:S02]  /*fe40*/  FMUL.FTZ R147, R147, R13.reuse ;  /* 0x0000000d93937220 */ /* 0x080fe40000410000 */
[-C--:B------:R-:W-:Y:S02]  /*fe50*/  FMUL.FTZ R152, R152, R14.reuse ;  /* 0x0000000e98987220 */ /* 0x080fe40000410000 */
[-C--:B------:R-:W-:Y:S02]  /*fe60*/  FMUL.FTZ R153, R153, R14.reuse ;  /* 0x0000000e99997220 */ /* 0x080fe40000410000 */
[-C--:B------:R-:W-:Y:S01]  /*fe70*/  FMUL.FTZ R154, R154, R13.reuse ;  /* 0x0000000d9a9a7220 */ /* 0x080fe20000410000 */
[----:B------:R-:W-:Y:S01]  /*fe80*/  HMMA.16816.F32 R144, R4, R20, R144 ;  /* 0x000000140490723c */ /* 0x000fe20000001890 */
[----:B------:R-:W-:Y:S02]  /*fe90*/  FMUL.FTZ R155, R155, R13 ;  /* 0x0000000d9b9b7220 */ /* 0x000fe40000410000 */
        /* <DEDUP_REMOVED lines=80> */
[-C--:B------:R-:W-:Y:S01]  /*103a0*/  FMUL.FTZ R174, R174, R15.reuse ;  /* 0x0000000faeae7220 */ /* 0x080fe20000410000 */
[----:B------:R-:W-:Y:S01]  /*103b0*/  LDSM.16.MT88.4 R156, [R217+0xa800] ;  /* 0x00a80000d99c783b */ /* 0x000fe20000004200 */
        /* <DEDUP_REMOVED lines=10> */
[-C--:B------:R-:W-:Y:S01]  /*10460*/  FMUL.FTZ R86, R86, R15.reuse ;  /* 0x0000000f56567220 */ /* 0x080fe20000410000 */
[----:B------:R-:W-:Y:S01]  /*10470*/  LDSM.16.MT88.4 R172, [R219+0xa800] ;  /* 0x00a80000dbac783b */ /* 0x000fe20000004200 */
        /* <DEDUP_REMOVED lines=31> */
[-C--:B------:R-:W-:Y:S01]  /*10670*/  FMUL.FTZ R97, R97, R16.reuse ;  /* 0x0000001061617220 */ /* 0x080fe20000410000 */
[----:B------:R-:W5:Y:S01]  /*10680*/  LDSM.16.MT88.4 R64, [R221+0xa800] ;  /* 0x00a80000dd40783b */ /* 0x000f620000004200 */
[-C--:B------:R-:W-:Y:S01]  /*10690*/  FMUL.FTZ R98, R98, R15.reuse ;  /* 0x0000000f62627220 */ /* 0x080fe20000410000 */
[C---:B------:R-:W-:Y:S01]  /*106a0*/  HMMA.16816.F32 R20, R8.reuse, R42, R80 ;  /* 0x0000002a0814723c */ /* 0x040fe20000001850 */
[-C--:B------:R-:W-:Y:S01]  /*106b0*/  FMUL.FTZ R99, R99, R15.reuse ;  /* 0x0000000f63637220 */ /* 0x080fe20000410000 */
[----:B------:R-:W1:Y:S01]  /*106c0*/  LDSM.16.MT88.4 R80, [R217+0xb800] ;  /* 0x00b80000d950783b */ /* 0x000e620000004200 */
[----:B---3--:R-:W-:Y:S02]  /*106d0*/  FFMA.FTZ R3, R183, c[0x0][0x23c], -R2 ;  /* 0x00008f00b7037a23 */ /* 0x008fe40000010802 */
[-C--:B------:R-:W-:Y:S02]  /*106e0*/  FMUL.FTZ R112, R112, R16.reuse ;  /* 0x0000001070707220 */ /* 0x080fe40000410000 */
[----:B------:R3:W-:Y:S01]  /*106f0*/  MUFU.EX2 R183, R3 ;  /* 0x0000000300b77308 */ /* 0x0007e20000000800 */
[----:B------:R-:W-:Y:S01]  /*10700*/  FMUL.FTZ R113, R113, R16 ;  /* 0x0000001071717220 */ /* 0x000fe20000410000 */
[----:B------:R-:W-:Y:S01]  /*10710*/  HMMA.16816.F32 R24, R8, R26, R96 ;  /* 0x0000001a0818723c */ /* 0x000fe20000001860 */
[-C--:B------:R-:W-:Y:S01]  /*10720*/  FMUL.FTZ R114, R114, R15.reuse ;  /* 0x0000000f72727220 */ /* 0x080fe20000410000 */
[----:B------:R-:W1:Y:S01]  /*10730*/  LDSM.16.MT88.4 R96, [R219+0xb800] ;  /* 0x00b80000db60783b */ /* 0x000e620000004200 */
[----:B------:R-:W-:-:S02]  /*10740*/  FMUL.FTZ R115, R115, R15 ;  /* 0x0000000f73737220 */ /* 0x000fc40000410000 */
[-C--:B------:R-:W-:Y:S02]  /*10750*/  FMUL.FTZ R128, R128, R16.reuse ;  /* 0x0000001080807220 */ /* 0x080fe40000410000 */
[-C--:B------:R-:W-:Y:S02]  /*10760*/  FMUL.FTZ R129, R129, R16.reuse ;  /* 0x0000001081817220 */ /* 0x080fe40000410000 */
[-C--:B------:R-:W-:Y:S01]  /*10770*/  FMUL.FTZ R130, R130, R15.reuse ;  /* 0x0000000f82827220 */ /* 0x080fe20000410000 */
[----:B------:R-:W-:Y:S01]  /*10780*/  HMMA.16816.F32 R28, R8, R30, R112 ;  /* 0x0000001e081c723c */ /* 0x000fe20000001870 */
[----:B------:R-:W1:Y:S01]  /*10790*/  LDSM.16.MT88.4 R112, [R222+0xb800] ;  /* 0x00b80000de70783b */ /* 0x000e620000004200 */
[----:B------:R-:W-:Y:S02]  /*107a0*/  FMUL.FTZ R131, R131, R15 ;  /* 0x0000000f83837220 */ /* 0x000fe40000410000 */
[----:B---3--:R-:W-:Y:S02]  /*107b0*/  FFMA.FTZ R3, R181, c[0x0][0x23c], -R2 ;  /* 0x00008f00b5037a23 */ /* 0x008fe40000010802 */
[----:B------:R-:W-:-:S02]  /*107c0*/  FMUL.FTZ R36, R36, R16 ;  /* 0x0000001024247220 */ /* 0x000fc40000410000 */
[----:B------:R3:W3:Y:S01]  /*107d0*/  MUFU.EX2 R184, R3 ;  /* 0x0000000300b87308 */ /* 0x0006e20000000800 */
[-C--:B------:R-:W-:Y:S01]  /*107e0*/  FMUL.FTZ R37, R37, R16.reuse ;  /* 0x0000001025257220 */ /* 0x080fe20000410000 */
[C---:B------:R-:W-:Y:S01]  /*107f0*/  HMMA.16816.F32 R32, R8.reuse, R34, R128 ;  /* 0x000000220820723c */ /* 0x040fe20000001880 */
[-C--:B------:R-:W-:Y:S02]  /*10800*/  FMUL.FTZ R38, R38, R15.reuse ;  /* 0x0000000f26267220 */ /* 0x080fe40000410000 */
[----:B------:R-:W-:Y:S02]  /*10810*/  FMUL.FTZ R39, R39, R15 ;  /* 0x0000000f27277220 */ /* 0x000fe40000410000 */
[-C--:B------:R-:W-:Y:S02]  /*10820*/  FMUL.FTZ R68, R68, R16.reuse ;  /* 0x0000001044447220 */ /* 0x080fe40000410000 */
[----:B------:R-:W-:Y:S01]  /*10830*/  FMUL.FTZ R69, R69, R16 ;  /* 0x0000001045457220 */ /* 0x000fe20000410000 */
[----:B--2---:R-:W-:Y:S01]  /*10840*/  F2FP.PACK_AB R128, R193, R189 ;  /* 0x000000bdc180723e */ /* 0x004fe200000000ff */
[-C--:B------:R-:W-:Y:S01]  /*10850*/  FMUL.FTZ R70, R70, R15.reuse ;  /* 0x0000000f46467220 */ /* 0x080fe20000410000 */
[----:B----4-:R-:W-:Y:S01]  /*10860*/  F2FP.PACK_AB R130, R188, R194 ;  /* 0x000000c2bc82723e */ /* 0x010fe200000000ff */
[----:B------:R-:W-:Y:S01]  /*10870*/  FMUL.FTZ R71, R71, R15 ;  /* 0x0000000f47477220 */ /* 0x000fe20000410000 */
[----:B------:R-:W-:Y:S01]  /*10880*/  HMMA.16816.F32 R36, R8, R148, R36 ;  /* 0x000000940824723c */ /* 0x000fe20000001824 */
[--C-:B---3--:R-:W-:Y:S01]  /*10890*/  FFMA.FTZ R3, R180, c[0x0][0x23c], -R2.reuse ;  /* 0x00008f00b4037a23 */ /* 0x108fe20000010802 */
[----:B------:R-:W-:Y:S01]  /*108a0*/  F2FP.PACK_AB R129, R184, R183 ;  /* 0x000000b7b881723e */ /* 0x000fe200000000ff */
[----:B------:R-:W-:-:S02]  /*108b0*/  FFMA.FTZ R2, R182, c[0x0][0x23c], -R2 ;  /* 0x00008f00b6027a23 */ /* 0x000fc40000010802 */
[----:B------:R2:W-:Y:S03]  /*108c0*/  MUFU.EX2 R186, R3 ;  /* 0x0000000300ba7308 */ /* 0x0005e60000000800 */
[----:B------:R-:W-:Y:S05]  /*108d0*/  HMMA.16816.F32 R68, R8, R40, R68 ;  /* 0x000000280844723c */ /* 0x000fea0000001844 */
[----:B------:R3:W4:Y:S02]  /*108e0*/  MUFU.EX2 R181, R2 ;  /* 0x0000000200b57308 */ /* 0x0007240000000800 */
[----:B------:R-:W-:-:S02]  /*108f0*/  FFMA.FTZ R8, R251, R16, R246 ;  /* 0x00000010fb087223 */ /* 0x000fc400000100f6 */
[----:B--2---:R-:W-:-:S04]  /*10900*/  FFMA.FTZ R3, R250, R15, R240 ;  /* 0x0000000ffa037223 */ /* 0x004fc800000100f0 */
[----:B------:R-:W-:Y:S02]  /*10910*/  FADD.FTZ R3, R239, R3 ;  /* 0x00000003ef037221 */ /* 0x000fe40000010000 */
[----:B---3--:R-:W-:Y:S01]  /*10920*/  FFMA.FTZ R2, R138, c[0x0][0x23c], -R0 ;  /* 0x00008f008a027a23 */ /* 0x008fe20000010800 */
[----:B----4-:R-:W-:Y:S01]  /*10930*/  F2FP.PACK_AB R131, R181, R186 ;  /* 0x000000bab583723e */ /* 0x010fe200000000ff */
[----:B------:R-:W-:Y:S02]  /*10940*/  FADD.FTZ R3, R241, R3 ;  /* 0x00000003f1037221 */ /* 0x000fe40000010000 */
[----:B------:R2:W-:Y:S02]  /*10950*/  MUFU.EX2 R180, R2 ;  /* 0x0000000200b47308 */ /* 0x0005e40000000800 */
[----:B------:R-:W-:Y:S02]  /*10960*/  FADD.FTZ R3, R242, R3 ;  /* 0x00000003f2037221 */ /* 0x000fe40000010000 */
[----:B-1----:R-:W-:Y:S02]  /*10970*/  HMMA.16816.F32 R116, R128, R4, R116 ;  /* 0x000000048074723c */ /* 0x002fe40000001874 */
[----:B------:R-:W-:-:S04]  /*10980*/  FADD.FTZ R3, R183, R3 ;  /* 0x00000003b7037221 */ /* 0x000fc80000010000 */
[----:B------:R-:W-:Y:S02]  /*10990*/  FADD.FTZ R3, R184, R3 ;  /* 0x00000003b8037221 */ /* 0x000fe40000010000 */
[C---:B------:R-:W-:Y:S02]  /*109a0*/  HMMA.16816.F32 R148, R128.reuse, R156, R208 ;  /* 0x0000009c8094723c */ /* 0x040fe400000018d0 */
[----:B------:R-:W-:Y:S02]  /*109b0*/  FADD.FTZ R3, R186, R3 ;  /* 0x00000003ba037221 */ /* 0x000fe40000010000 */
[--C-:B--2---:R-:W-:Y:S02]  /*109c0*/  FFMA.FTZ R2, R139, c[0x0][0x23c], -R0.reuse ;  /* 0x00008f008b027a23 */ /* 0x104fe40000010800 */
[----:B------:R-:W-:Y:S02]  /*109d0*/  FADD.FTZ R250, R181, R3 ;  /* 0x00000003b5fa7221 */ /* 0x000fe40000010000 */
[----:B------:R1:W2:Y:S01]  /*109e0*/  MUFU.EX2 R139, R2 ;  /* 0x00000002008b7308 */ /* 0x0002a20000000800 */
[C---:B------:R-:W-:Y:S08]  /*109f0*/  HMMA.16816.F32 R160, R128.reuse, R172, R160 ;  /* 0x000000ac80a0723c */ /* 0x040ff000000018a0 */
[----:B------:R-:W-:Y:S01]  /*10a00*/  HMMA.16816.F32 R36, R128, R48, R36 ;  /* 0x000000308024723c */ /* 0x000fe20000001824 */
[--C-:B-1----:R-:W-:Y:S01]  /*10a10*/  FFMA.FTZ R2, R19, c[0x0][0x23c], -R0.reuse ;  /* 0x00008f0013027a23 */ /* 0x102fe20000010800 */
[----:B--2---:R-:W-:Y:S01]  /*10a20*/  F2FP.PACK_AB R124, R139, R180 ;  /* 0x000000b48b7c723e */ /* 0x004fe200000000ff */
[----:B------:R-:W-:-:S05]  /*10a30*/  FFMA.FTZ R0, R185, c[0x0][0x23c], -R0 ;  /* 0x00008f00b9007a23 */ /* 0x000fca0000010800 */
[C---:B-----5:R-:W-:Y:S01]  /*10a40*/  HMMA.16816.F32 R52, R128.reuse, R64, R52 ;  /* 0x000000408034723c */ /* 0x060fe20000001834 */
        /* <DEDUP_REMOVED lines=16> */
[----:B------:R-:W-:-:S03]  /*10b50*/  MOV R236, R232 ;  /* 0x000000e800ec7202 */ /* 0x000fc60000000f00 */
        /* <DEDUP_REMOVED lines=49> */
.L_x_1341:
[----:B------:R-:W-:-:S07]  /*10e70*/  IADD3 R229, R236, -0x1, RZ ;  /* 0xffffffffece57810 */ /* 0x000fce0007ffe0ff */
.L_x_1354:
[----:B------:R-:W-:-:S13]  /*10e80*/  ISETP.GE.AND P0, PT, R229, RZ, PT ;  /* 0x000000ffe500720c */ /* 0x000fda0003f06270 */
[----:B------:R-:W-:Y:S05]  /*10e90*/  @!P0 BRA `(.L_x_1355) ;  /* 0x00002d2000008947 */ /* 0x000fea0003800000 */
[----:B------:R-:W2:Y:S01]  /*10ea0*/  LDL.LU.64 R4, [R1+0x38] ;  /* 0x0000380001047983 */ /* 0x000ea20000300a00 */
[----:B------:R-:W-:Y:S01]  /*10eb0*/  IMAD.MOV.U32 R138, RZ, RZ, R135 ;  /* 0x000000ffff8a7224 */ /* 0x000fe200078e0087 */
[----:B------:R-:W-:Y:S01]  /*10ec0*/  MOV R133, R136 ;  /* 0x0000008800857202 */ /* 0x000fe20000000f00 */
[----:B------:R-:W-:Y:S01]  /*10ed0*/  IMAD.MOV.U32 R139, RZ, RZ, R137 ;  /* 0x000000ffff8b7224 */ /* 0x000fe200078e0089 */
[----:B------:R-:W2:Y:S01]  /*10ee0*/  LDL.LU.64 R2, [R1+0x40] ;  /* 0x0000400001027983 */ /* 0x000ea20000300a00 */
[----:B------:R-:W-:-:S03]  /*10ef0*/  MOV R141, R134 ;  /* 0x00000086008d7202 */ /* 0x000fc60000000f00 */
[----:B------:R-:W3:Y:S01]  /*10f00*/  LDL.64 R6, [R1+0x8] ;  /* 0x0000080001067983 */ /* 0x000ee20000100a00 */
[----:B------:R-:W-:Y:S01]  /*10f10*/  ISETP.GE.AND P2, PT, R252, c[0x0][0x220], PT ;  /* 0x00008800fc007a0c */ /* 0x000fe20003f46270 */
[----:B--2---:R-:W-:-:S05]  /*10f20*/  IMAD.MOV.U32 R3, RZ, RZ, R5 ;  /* 0x000000ffff037224 */ /* 0x004fca00078e0005 */
[----:B------:R1:W-:Y:S01]  /*10f30*/  STL.64 [R1], R2 ;  /* 0x0000000201007387 */ /* 0x0003e20000100a00 */
[----:B---3--:R-:W-:Y:S01]  /*10f40*/  ISETP.GE.AND P3, PT, R6, c[0x0][0x220], PT ;  /* 0x0000880006007a0c */ /* 0x008fe20003f66270 */
[----:B------:R-:W-:Y:S05]  /*10f50*/  BRA `(.L_x_1356) ;  /* 0x000002f000007947 */ /* 0x000fea0003800000 */
.L_x_1358:
        /* <DEDUP_REMOVED lines=11> */
[----:B---3--:R-:W-:Y:S01]  /*11010*/  IMAD.MOV.U32 R230, RZ, RZ, c[0x0][0x198] ;  /* 0x00006600ffe67624 */ /* 0x008fe200078e00ff */
[----:B--2---:R-:W-:Y:S04]  /*11020*/  LEA R0, P1, R4, R234, 0x5 ;  /* 0x000000ea04007211 */ /* 0x004fe800078228ff */
[----:B------:R-:W-:Y:S02]  /*11030*/  @!P3 LEA R12, P6, R0, c[0x0][0x168], 0x1 ;  /* 0x00005a00000cba11 */ /* 0x000fe400078c08ff */
[----:B------:R-:W-:Y:S01]  /*11040*/  LEA.HI.X R4, R4, R231, R5, 0x5, P1 ;  /* 0x000000e704047211 */ /* 0x000fe200008f2c05 */
[----:B------:R-:W-:Y:S01]  /*11050*/  IMAD.MOV.U32 R231, RZ, RZ, 0x4 ;  /* 0x00000004ffe77424 */ /* 0x000fe200078e00ff */
[C---:B------:R-:W-:Y:S02]  /*11060*/  @!P2 LEA R8, P1, R0.reuse, c[0x0][0x168], 0x1 ;  /* 0x00005a000008aa11 */ /* 0x040fe400078208ff */
[C-C-:B------:R-:W-:Y:S02]  /*11070*/  @!P3 LEA.HI.X R13, R0.reuse, c[0x0][0x16c], R4.reuse, 0x1, P6 ;  /* 0x00005b00000dba11 */ /* 0x140fe400030f0c04 */
[--C-:B------:R-:W-:Y:S02]  /*11080*/  @!P2 LEA.HI.X R9, R0, c[0x0][0x16c], R4.reuse, 0x1, P1 ;  /* 0x00005b000009aa11 */ /* 0x100fe400008f0c04 */
[----:B------:R-:W-:Y:S01]  /*11090*/  IADD3 R3, P0, R232, R0, RZ ;  /* 0x00000000e8037210 */ /* 0x000fe20007f1e0ff */
[----:B------:R-:W-:Y:S01]  /*110a0*/  @!PT LDS RZ, [RZ] ;  /* 0x00000000fffff984 */ /* 0x000fe20000000800 */
[----:B------:R-:W-:Y:S01]  /*110b0*/  @!PT LDS RZ, [RZ] ;  /* 0x00000000fffff984 */ /* 0x000fe20000000800 */
[----:B------:R-:W-:Y:S01]  /*110c0*/  @!PT LDS RZ, [RZ] ;  /* 0x00000000fffff984 */ /* 0x000fe20000000800 */
[----:B------:R1:W-:Y:S01]  /*110d0*/  @!P3 LDGSTS.E.BYPASS.LTC128B.128 [R228+0x8000], [R12.64] ;  /* 0x080000000ce4bfae */ /* 0x0003e2000b901d44 */
[----:B------:R-:W-:Y:S02]  /*110e0*/  SHF.L.U64.HI R230, R230, R231, c[0x0][0x19c] ;  /* 0x00006700e6e67619 */ /* 0x000fe400000102e7 */
[C---:B------:R-:W-:Y:S01]  /*110f0*/  @!P3 LEA R10, P5, R3.reuse, c[0x0][0x168], 0x1 ;  /* 0x00005a00030aba11 */ /* 0x040fe200078a08ff */
        /* <DEDUP_REMOVED lines=21> */
.L_x_1356:
        /* <DEDUP_REMOVED lines=157> */
[----:B------:R-:W-:Y:S03]  /*11c20*/  FMUL.FTZ R19, R19, c[0x0][0x2ec] ;  /* 0x0000bb0013137a20 */ /* 0x000fe60000410000 */
[----:B------:R4:W1:Y:S10]  /*11c30*/  MUFU.TANH R191, R7 ;  /* 0x0000000700bf7308 */ /* 0x0008740000002400 */
[----:B------:R5:W1:Y:S10]  /*11c40*/  MUFU.TANH R178, R14 ;  /* 0x0000000e00b27308 */ /* 0x000a740000002400 */
[----:B------:R-:W1:Y:S01]  /*11c50*/  MUFU.TANH R187, R8 ;  /* 0x0000000800bb7308 */ /* 0x000e620000002400 */
[----:B----4-:R-:W4:Y:S01]  /*11c60*/  LDSM.16.M88.4 R4, [R223+0x1800] ;  /* 0x00180000df04783b */ /* 0x010f220000000200 */
[----:B------:R-:W-:Y:S08]  /*11c70*/  DEPBAR.LE SB0, 0x0 ;  /* 0x000080000000791a */ /* 0x000ff00000000000 */
[----:B------:R-:W1:Y:S01]  /*11c80*/  MUFU.TANH R186, R9 ;  /* 0x0000000900ba7308 */ /* 0x000e620000002400 */
[----:B------:R-:W-:Y:S01]  /*11c90*/  BAR.SYNC.DEFER_BLOCKING 0x0 ;  /* 0x0000000000007b1d */ /* 0x000fe20000010000 */
[----:B-----5:R-:W-:Y:S02]  /*11ca0*/  FMUL.FTZ R14, R16, c[0x0][0x2ec] ;  /* 0x0000bb00100e7a20 */ /* 0x020fe40000410000 */
[----:B------:R-:W-:Y:S06]  /*11cb0*/  FMUL.FTZ R16, R18, c[0x0][0x2ec] ;  /* 0x0000bb0012107a20 */ /* 0x000fec0000410000 */
[----:B------:R-:W1:Y:S10]  /*11cc0*/  MUFU.TANH R179, R10 ;  /* 0x0000000a00b37308 */ /* 0x000e740000002400 */
[----:B------:R-:W1:Y:S10]  /*11cd0*/  MUFU.TANH R184, R11 ;  /* 0x0000000b00b87308 */ /* 0x000e740000002400 */
[----:B------:R-:W1:Y:S01]  /*11ce0*/  MUFU.TANH R189, R12 ;  /* 0x0000000c00bd7308 */ /* 0x000e620000002400 */
[-C--:B----4-:R-:W-:Y:S09]  /*11cf0*/  HMMA.16816.F32 R20, R192, R4.reuse, R20 ;  /* 0x00000004c014723c */ /* 0x090ff20000001814 */
[----:B------:R-:W4:Y:S01]  /*11d00*/  MUFU.TANH R185, R13 ;  /* 0x0000000d00b97308 */ /* 0x000f220000002400 */
[C---:B------:R-:W-:Y:S09]  /*11d10*/  HMMA.16816.F32 R24, R180.reuse, R4, R24 ;  /* 0x00000004b418723c */ /* 0x040ff20000001818 */
[----:B------:R-:W1:Y:S01]  /*11d20*/  MUFU.TANH R15, R15 ;  /* 0x0000000f000f7308 */ /* 0x000e620000002400 */
[-C--:B------:R-:W-:Y:S04]  /*11d30*/  HMMA.16816.F32 R28, R180, R6.reuse, R28 ;  /* 0x00000006b41c723c */ /* 0x080fe8000000181c */
[----:B------:R-:W-:Y:S04]  /*11d40*/  FMUL.FTZ R21, R21, c[0x0][0x2ec] ;  /* 0x0000bb0015157a20 */ /* 0x000fe80000410000 */
[----:B------:R-:W-:Y:S01]  /*11d50*/  HMMA.16816.F32 R32, R192, R6, R32 ;  /* 0x00000006c020723c */ /* 0x000fe20000001820 */
[----:B------:R-:W1:Y:S03]  /*11d60*/  MUFU.TANH R14, R14 ;  /* 0x0000000e000e7308 */ /* 0x000e660000002400 */
[----:B------:R-:W-:Y:S02]  /*11d70*/  FMUL.FTZ R22, R22, c[0x0][0x2ec] ;  /* 0x0000bb0016167a20 */ /* 0x000fe40000410000 */
[----:B------:R-:W-:Y:S02]  /*11d80*/  FMUL.FTZ R23, R23, c[0x0][0x2ec] ;  /* 0x0000bb0017177a20 */ /* 0x000fe40000410000 */
[----:B------:R-:W-:Y:S03]  /*11d90*/  FMUL.FTZ R26, R26, c[0x0][0x2ec] ;  /* 0x0000bb001a1a7a20 */ /* 0x000fe60000410000 */
[----:B------:R5:W1:Y:S01]  /*11da0*/  MUFU.TANH R142, R21 ;  /* 0x00000015008e7308 */ /* 0x000a620000002400 */
[----:B------:R-:W-:Y:S02]  /*11db0*/  FMUL.FTZ R27, R27, c[0x0][0x2ec] ;  /* 0x0000bb001b1b7a20 */ /* 0x000fe40000410000 */
[----:B------:R-:W-:Y:S02]  /*11dc0*/  FMUL.FTZ R20, R20, c[0x0][0x2ec] ;  /* 0x0000bb0014147a20 */ /* 0x000fe40000410000 */
[----:B------:R-:W-:Y:S02]  /*11dd0*/  FMUL.FTZ R28, R28, c[0x0][0x2ec] ;  /* 0x0000bb001c1c7a20 */ /* 0x000fe40000410000 */
[----:B------:R-:W-:Y:S02]  /*11de0*/  FMUL.FTZ R2, R31, c[0x0][0x2ec] ;  /* 0x0000bb001f027a20 */ /* 0x000fe40000410000 */
[----:B------:R-:W-:Y:S01]  /*11df0*/  FMUL.FTZ R24, R24, c[0x0][0x2ec] ;  /* 0x0000bb0018187a20 */ /* 0x000fe20000410000 */
[----:B------:R1:W1:Y:S01]  /*11e00*/  MUFU.TANH R136, R22 ;  /* 0x0000001600887308 */ /* 0x0002620000002400 */
[----:B------:R-:W-:Y:S02]  /*11e10*/  FMUL.FTZ R25, R25, c[0x0][0x2ec] ;  /* 0x0000bb0019197a20 */ /* 0x000fe40000410000 */
[----:B------:R-:W-:Y:S07]  /*11e20*/  FMUL.FTZ R30, R30, c[0x0][0x2ec] ;  /* 0x0000bb001e1e7a20 */ /* 0x000fee0000410000 */
[----:B------:R2:W2:Y:S01]  /*11e30*/  MUFU.TANH R137, R23 ;  /* 0x0000001700897308 */ /* 0x0004a20000002400 */
[----:B-----5:R-:W-:Y:S09]  /*11e40*/  FMUL.FTZ R21, R34, c[0x0][0x2ec] ;  /* 0x0000bb0022157a20 */ /* 0x020ff20000410000 */
[----:B------:R5:W3:Y:S01]  /*11e50*/  MUFU.TANH R134, R26 ;  /* 0x0000001a00867308 */ /* 0x000ae20000002400 */
[----:B-1----:R-:W-:Y:S09]  /*11e60*/  FMUL.FTZ R22, R32, c[0x0][0x2ec] ;  /* 0x0000bb0020167a20 */ /* 0x002ff20000410000 */
[----:B------:R1:W1:Y:S01]  /*11e70*/  MUFU.TANH R181, R28 ;  /* 0x0000001c00b57308 */ /* 0x0002620000002400 */
[----:B--2---:R-:W-:Y:S09]  /*11e80*/  FMUL.FTZ R23, R33, c[0x0][0x2ec] ;  /* 0x0000bb0021177a20 */ /* 0x004ff20000410000 */
[----:B------:R2:W2:Y:S01]  /*11e90*/  MUFU.TANH R176, R17 ;  /* 0x0000001100b07308 */ /* 0x0004a20000002400 */
[----:B-----5:R-:W-:Y:S09]  /*11ea0*/  FMUL.FTZ R26, R35, c[0x0][0x2ec] ;  /* 0x0000bb00231a7a20 */ /* 0x020ff20000410000 */
[----:B------:R-:W2:Y:S01]  /*11eb0*/  MUFU.TANH R16, R16 ;  /* 0x0000001000107308 */ /* 0x000ea20000002400 */
[----:B-1----:R-:W-:Y:S09]  /*11ec0*/  FMUL.FTZ R28, R29, c[0x0][0x2ec] ;  /* 0x0000bb001d1c7a20 */ /* 0x002ff20000410000 */
[----:B------:R1:W1:Y:S10]  /*11ed0*/  MUFU.TANH R143, R19 ;  /* 0x00000013008f7308 */ /* 0x0002740000002400 */
[----:B------:R1:W1:Y:S10]  /*11ee0*/  MUFU.TANH R177, R20 ;  /* 0x0000001400b17308 */ /* 0x0002740000002400 */
[----:B------:R1:W1:Y:S10]  /*11ef0*/  MUFU.TANH R135, R24 ;  /* 0x0000001800877308 */ /* 0x0002740000002400 */
[----:B------:R1:W1:Y:S10]  /*11f00*/  MUFU.TANH R180, R25 ;  /* 0x0000001900b47308 */ /* 0x0002740000002400 */
        /* <DEDUP_REMOVED lines=9> */
.L_x_1357:
[----:B------:R-:W2:Y:S08]  /*11fa0*/  S2R R0, SR_TID.X ;  /* 0x0000000000007919 */ /* 0x000eb00000002100 */
[----:B------:R-:W-:Y:S01]  /*11fb0*/  LDSM.16.MT88.4 R200, [R221+0xb800] ;  /* 0x00b80000ddc8783b */ /* 0x000fe20000004200 */
[----:B--2---:R-:W-:Y:S04]  /*11fc0*/  SHF.L.U32 R0, R0, 0x1, RZ ;  /* 0x0000000100007819 */ /* 0x004fe800000006ff */
[----:B------:R-:W-:Y:S04]  /*11fd0*/  LOP3.LUT R0, R0, 0x6, RZ, 0xc0, !PT ;  /* 0x0000000600007812 */ /* 0x000fe800078ec0ff */
[----:B------:R-:W-:Y:S04]  /*11fe0*/  LEA R0, R229, R0, 0x5 ;  /* 0x00000000e5007211 */ /* 0x000fe800078e28ff */
[----:B------:R2:W3:Y:S01]  /*11ff0*/  I2F R3, R0 ;  /* 0x0000000000037306 */ /* 0x0004e20000201400 */
[C---:B-1----:R-:W-:Y:S02]  /*12000*/  IADD3 R7, R0.reuse, 0x1, RZ ;  /* 0x0000000100077810 */ /* 0x042fe40007ffe0ff */
[C---:B------:R-:W-:Y:S02]  /*12010*/  IADD3 R6, R0.reuse, 0x8, RZ ;  /* 0x0000000800067810 */ /* 0x040fe40007ffe0ff */
[C---:B------:R-:W-:Y:S02]  /*12020*/  IADD3 R5, R0.reuse, 0x9, RZ ;  /* 0x0000000900057810 */ /* 0x040fe40007ffe0ff */
[C---:B------:R-:W-:Y:S02]  /*12030*/  IADD3 R4, R0.reuse, 0x10, RZ ;  /* 0x0000001000047810 */ /* 0x040fe40007ffe0ff */
[C---:B------:R-:W-:Y:S01]  /*12040*/  IADD3 R8, R0.reuse, 0x11, RZ ;  /* 0x0000001100087810 */ /* 0x040fe20007ffe0ff */
[----:B------:R-:W1:Y:S01]  /*12050*/  I2F R7, R7 ;  /* 0x0000000700077306 */ /* 0x000e620000201400 */
[C---:B------:R-:W-:Y:S09]  /*12060*/  IADD3 R9, R0.reuse, 0x18, RZ ;  /* 0x0000001800097810 */ /* 0x040ff20007ffe0ff */
[----:B------:R-:W4:Y:S01]  /*12070*/  I2F R6, R6 ;  /* 0x0000000600067306 */ /* 0x000f220000201400 */
[----:B--2---:R-:W-:Y:S01]  /*12080*/  IADD3 R0, R0, 0x19, RZ ;  /* 0x0000001900007810 */ /* 0x004fe20007ffe0ff */
[CC--:B---3--:R-:W-:Y:S02]  /*12090*/  FFMA.FTZ R12, R3.reuse, R132.reuse, R179 ;  /* 0x00000084030c7223 */ /* 0x0c8fe400000100b3 */
[CC--:B------:R-:W-:Y:S02]  /*120a0*/  FFMA.FTZ R10, R3.reuse, R132.reuse, R190 ;  /* 0x00000084030a7223 */ /* 0x0c0fe400000100be */
[CC--:B------:R-:W-:Y:S04]  /*120b0*/  FFMA.FTZ R11, R3.reuse, R132.reuse, R188 ;  /* 0x00000084030b7223 */ /* 0x0c0fe800000100bc */
[----:B------:R-:W2:Y:S01]  /*120c0*/  I2F R5, R5 ;  /* 0x0000000500057306 */ /* 0x000ea20000201400 */
[-C--:B------:R-:W-:Y:S02]  /*120d0*/  FFMA.FTZ R13, R3, R132.reuse, R187 ;  /* 0x00000084030d7223 */ /* 0x080fe400000100bb */
[CC--:B-1----:R-:W-:Y:S02]  /*120e0*/  FFMA.FTZ R17, R7.reuse, R132.reuse, R196 ;  /* 0x0000008407117223 */ /* 0x0c2fe400000100c4 */
[CC--:B------:R-:W-:Y:S01]  /*120f0*/  FFMA.FTZ R19, R7.reuse, R132.reuse, R191 ;  /* 0x0000008407137223 */ /* 0x0c0fe200000100bf */
[----:B------:R-:W-:Y:S01]  /*12100*/  LDSM.16.MT88.4 R196, [R222+0xb800] ;  /* 0x00b80000dec4783b */ /* 0x000fe20000004200 */
[CC--:B------:R-:W-:Y:S03]  /*12110*/  FFMA.FTZ R25, R7.reuse, R132.reuse, R186 ;  /* 0x0000008407197223 */ /* 0x0c0fe600000100ba */
[----:B------:R1:W3:Y:S01]  /*12120*/  I2F R3, R0 ;  /* 0x0000000000037306 */ /* 0x0002e20000201400 */
[-C--:B------:R-:W-:Y:S02]  /*12130*/  FFMA.FTZ R20, R7, R132.reuse, R184 ;  /* 0x0000008407147223 */ /* 0x080fe400000100b8 */
[CC--:B----4-:R-:W-:Y:S02]  /*12140*/  FFMA.FTZ R14, R6.reuse, R132.reuse, R14 ;  /* 0x00000084060e7223 */ /* 0x0d0fe4000001000e */
[CC--:B------:R-:W-:Y:S02]  /*12150*/  FFMA.FTZ R18, R6.reuse, R132.reuse, R178 ;  /* 0x0000008406127223 */ /* 0x0c0fe400000100b2 */
[CC--:B------:R-:W-:Y:S03]  /*12160*/  FFMA.FTZ R16, R6.reuse, R132.reuse, R16 ;  /* 0x0000008406107223 */ /* 0x0c0fe60000010010 */
[----:B------:R-:W4:Y:S01]  /*12170*/  I2F R4, R4 ;  /* 0x0000000400047306 */ /* 0x000f220000201400 */
[-C--:B------:R-:W-:Y:S02]  /*12180*/  FFMA.FTZ R24, R6, R132.reuse, R189 ;  /* 0x0000008406187223 */ /* 0x080fe400000100bd */
[CC--:B--2---:R-:W-:Y:S02]  /*12190*/  FFMA.FTZ R6, R5.reuse, R132.reuse, R176 ;  /* 0x0000008405067223 */ /* 0x0c4fe400000100b0 */
[CC--:B------:R-:W-:Y:S02]  /*121a0*/  FFMA.FTZ R7, R5.reuse, R132.reuse, R143 ;  /* 0x0000008405077223 */ /* 0x0c0fe4000001008f */
[CC--:B------:R-:W-:Y:S03]  /*121b0*/  FFMA.FTZ R15, R5.reuse, R132.reuse, R15 ;  /* 0x00000084050f7223 */ /* 0x0c0fe6000001000f */
[----:B------:R-:W2:Y:S01]  /*121c0*/  I2F R9, R9 ;  /* 0x0000000900097306 */ /* 0x000ea20000201400 */
[-C--:B------:R-:W-:Y:S01]  /*121d0*/  FFMA.FTZ R5, R5, R132.reuse, R185 ;  /* 0x0000008405057223 */ /* 0x080fe200000100b9 */
[----:B-1----:R-:W-:Y:S01]  /*121e0*/  FMNMX.FTZ R0, R10, R133, !PT ;  /* 0x000000850a007209 */ /* 0x002fe20007810000 */
[CC--:B---3--:R-:W-:Y:S02]  /*121f0*/  FFMA.FTZ R185, R3.reuse, R132.reuse, R23 ;  /* 0x0000008403b97223 */ /* 0x0c8fe40000010017 */
[----:B------:R-:W-:Y:S01]  /*12200*/  FFMA.FTZ R189, R3, R132, R26 ;  /* 0x0000008403bd7223 */ /* 0x000fe2000001001a */
[----:B------:R-:W-:Y:S01]  /*12210*/  FMNMX.FTZ R0, R17, R0, !PT ;  /* 0x0000000011007209 */ /* 0x000fe20007810000 */
[----:B------:R-:W-:Y:S03]  /*12220*/  FFMA.FTZ R192, R3, R132, R28 ;  /* 0x0000008403c07223 */ /* 0x000fe6000001001c */
[----:B------:R-:W1:Y:S01]  /*12230*/  I2F R8, R8 ;  /* 0x0000000800087306 */ /* 0x000e620000201400 */
[----:B------:R-:W-:Y:S01]  /*12240*/  FMNMX.FTZ R0, R14, R0, !PT ;  /* 0x000000000e007209 */ /* 0x000fe20007810000 */
[CC--:B----4-:R-:W-:Y:S02]  /*12250*/  FFMA.FTZ R182, R4.reuse, R132.reuse, R177 ;  /* 0x0000008404b67223 */ /* 0x0d0fe400000100b1 */
[CC--:B------:R-:W-:Y:S01]  /*12260*/  FFMA.FTZ R186, R4.reuse, R132.reuse, R136 ;  /* 0x0000008404ba7223 */ /* 0x0c0fe20000010088 */
[----:B------:R-:W-:Y:S01]  /*12270*/  LDSM.16.MT88.4 R176, [R219+0xa000] ;  /* 0x00a00000dbb0783b */ /* 0x000fe20000004200 */
[CC--:B------:R-:W-:Y:S02]  /*12280*/  FFMA.FTZ R190, R4.reuse, R132.reuse, R134 ;  /* 0x0000008404be7223 */ /* 0x0c0fe40000010086 */
[----:B------:R-:W-:Y:S01]  /*12290*/  FFMA.FTZ R193, R4, R132, R135 ;  /* 0x0000008404c17223 */ /* 0x000fe20000010087 */
[----:B------:R-:W-:Y:S01]  /*122a0*/  FMNMX.FTZ R4, R11, R138, !PT ;  /* 0x0000008a0b047209 */ /* 0x000fe20007810000 */
[----:B--2---:R-:W-:Y:S03]  /*122b0*/  FFMA.FTZ R188, R9, R132, R21 ;  /* 0x0000008409bc7223 */ /* 0x004fe60000010015 */
[----:B------:R-:W-:Y:S01]  /*122c0*/  FMNMX.FTZ R21, R19, R4, !PT ;  /* 0x0000000413157209 */ /* 0x000fe20007810000 */
[C---:B------:R-:W-:Y:S01]  /*122d0*/  FFMA.FTZ R184, R9.reuse, R132, R22 ;  /* 0x0000008409b87223 */ /* 0x040fe20000010016 */
[----:B------:R-:W-:Y:S01]  /*122e0*/  FMNMX.FTZ R4, R6, R0, !PT ;  /* 0x0000000006047209 */ /* 0x000fe20007810000 */
[CC--:B------:R-:W-:Y:S01]  /*122f0*/  FFMA.FTZ R140, R9.reuse, R132.reuse, R140 ;  /* 0x00000084098c7223 */ /* 0x0c0fe2000001008c */
[----:B------:R-:W-:Y:S01]  /*12300*/  FMNMX.FTZ R0, R12, R139, !PT ;  /* 0x0000008b0c007209 */ /* 0x000fe20007810000 */
[----:B------:R-:W-:Y:S01]  /*12310*/  FFMA.FTZ R181, R9, R132, R181 ;  /* 0x0000008409b57223 */ /* 0x000fe200000100b5 */
[----:B------:R-:W-:Y:S02]  /*12320*/  FMNMX.FTZ R4, R182, R4, !PT ;  /* 0x00000004b6047209 */ /* 0x000fe40007810000 */
[----:B------:R-:W-:Y:S01]  /*12330*/  FMNMX.FTZ R0, R20, R0, !PT ;  /* 0x0000000014007209 */ /* 0x000fe20007810000 */
[-C--:B-1----:R-:W-:Y:S01]  /*12340*/  FFMA.FTZ R183, R8, R132.reuse, R142 ;  /* 0x0000008408b77223 */ /* 0x082fe2000001008e */
[----:B------:R-:W-:Y:S01]  /*12350*/  FMNMX.FTZ R21, R16, R21, !PT ;  /* 0x0000001510157209 */ /* 0x000fe20007810000 */
[----:B------:R-:W-:Y:S01]  /*12360*/  FFMA.FTZ R187, R8, R132, R137 ;  /* 0x0000008408bb7223 */ /* 0x000fe20000010089 */
[----:B------:R-:W-:Y:S01]  /*12370*/  FMNMX.FTZ R0, R18, R0, !PT ;  /* 0x0000000012007209 */ /* 0x000fe20007810000 */
[C---:B------:R-:W-:Y:S01]  /*12380*/  FFMA.FTZ R191, R8.reuse, R132, R27 ;  /* 0x0000008408bf7223 */ /* 0x040fe2000001001b */
[----:B------:R-:W-:Y:S01]  /*12390*/  FMNMX.FTZ R136, R183, R4, !PT ;  /* 0x00000004b7887209 */ /* 0x000fe20007810000 */
[-C--:B------:R-:W-:Y:S01]  /*123a0*/  FFMA.FTZ R142, R3, R132.reuse, R2 ;  /* 0x00000084038e7223 */ /* 0x080fe20000010002 */
[----:B------:R-:W-:Y:S01]  /*123b0*/  FMNMX.FTZ R21, R7, R21, !PT ;  /* 0x0000001507157209 */ /* 0x000fe20007810000 */
[----:B------:R-:W-:Y:S01]  /*123c0*/  FFMA.FTZ R180, R8, R132, R180 ;  /* 0x0000008408b47223 */ /* 0x000fe200000100b4 */
        /* <DEDUP_REMOVED lines=13> */
[----:B------:R-:W2:Y:S03]  /*124a0*/  SHFL.BFLY PT, R21, R135, 0x2, 0x1f ;  /* 0x0c401f0087157f89 */ /* 0x000ea600000e0000 */
[----:B------:R-:W-:Y:S04]  /*124b0*/  FMNMX.FTZ R4, R25, R4, !PT ;  /* 0x0000000419047209 */ /* 0x000fe80007810000 */
[----:B------:R-:W-:Y:S01]  /*124c0*/  FMNMX.FTZ R4, R24, R4, !PT ;  /* 0x0000000418047209 */ /* 0x000fe20007810000 */
[----:B------:R-:W3:Y:S01]  /*124d0*/  SHFL.BFLY PT, R2, R0, 0x2, 0x1f ;  /* 0x0c401f0000027f89 */ /* 0x000ee200000e0000 */
[----:B-1----:R-:W-:Y:S02]  /*124e0*/  FMNMX.FTZ R136, R136, R22, !PT ;  /* 0x0000001688887209 */ /* 0x002fe40007810000 */
[----:B------:R-:W-:Y:S05]  /*124f0*/  FMNMX.FTZ R4, R5, R4, !PT ;  /* 0x0000000405047209 */ /* 0x000fea0007810000 */
[----:B------:R-:W1:Y:S01]  /*12500*/  SHFL.BFLY PT, R9, R136, 0x1, 0x1f ;  /* 0x0c201f0088097f89 */ /* 0x000e6200000e0000 */
[----:B------:R-:W-:Y:S04]  /*12510*/  FMNMX.FTZ R4, R193, R4, !PT ;  /* 0x00000004c1047209 */ /* 0x000fe80007810000 */
[----:B------:R-:W-:Y:S02]  /*12520*/  FMNMX.FTZ R4, R180, R4, !PT ;  /* 0x00000004b4047209 */ /* 0x000fe40007810000 */
[----:B--2---:R-:W-:Y:S02]  /*12530*/  FMNMX.FTZ R135, R135, R21, !PT ;  /* 0x0000001587877209 */ /* 0x004fe40007810000 */
[----:B------:R-:W-:Y:S03]  /*12540*/  FMNMX.FTZ R4, R181, R4, !PT ;  /* 0x00000004b5047209 */ /* 0x000fe60007810000 */
[----:B------:R-:W2:Y:S01]  /*12550*/  SHFL.BFLY PT, R21, R135, 0x1, 0x1f ;  /* 0x0c201f0087157f89 */ /* 0x000ea200000e0000 */
[----:B------:R-:W-:Y:S02]  /*12560*/  FMNMX.FTZ R4, R192, R4, !PT ;  /* 0x00000004c0047209 */ /* 0x000fe40007810000 */
[----:B---3--:R-:W-:Y:S05]  /*12570*/  FMNMX.FTZ R2, R0, R2, !PT ;  /* 0x0000000200027209 */ /* 0x008fea0007810000 */
[----:B------:R-:W3:Y:S01]  /*12580*/  SHFL.BFLY PT, R3, R2, 0x1, 0x1f ;  /* 0x0c201f0002037f89 */ /* 0x000ee200000e0000 */
[----:B-1----:R-:W-:Y:S04]  /*12590*/  FMNMX.FTZ R136, R136, R9, !PT ;  /* 0x0000000988887209 */ /* 0x002fe80007810000 */
[C---:B------:R-:W-:Y:S01]  /*125a0*/  FSETP.NEU.FTZ.AND P0, PT, R136.reuse, -INF , PT ;  /* 0xff8000008800780b */ /* 0x040fe20003f1d000 */
[----:B------:R-:W-:Y:S02]  /*125b0*/  FADD.FTZ R0, -R136, R133 ;  /* 0x0000008588007221 */ /* 0x000fe40000010100 */
[----:B------:R-:W1:Y:S02]  /*125c0*/  SHFL.BFLY PT, R8, R4, 0x2, 0x1f ;  /* 0x0c401f0004087f89 */ /* 0x000e6400000e0000 */
[----:B------:R-:W-:Y:S04]  /*125d0*/  FMUL.FTZ R0, R0, c[0x0][0x23c] ;  /* 0x00008f0000007a20 */ /* 0x000fe80000410000 */
[----:B------:R4:W5:Y:S01]  /*125e0*/  MUFU.EX2 R133, R0 ;  /* 0x0000000000857308 */ /* 0x0009620000000800 */
[----:B--2---:R-:W-:Y:S02]  /*125f0*/  FMNMX.FTZ R135, R135, R21, !PT ;  /* 0x0000001587877209 */ /* 0x004fe40007810000 */
[----:B---3--:R-:W-:Y:S02]  /*12600*/  FMNMX.FTZ R137, R2, R3, !PT ;  /* 0x0000000302897209 */ /* 0x008fe40007810000 */
[----:B-1----:R-:W-:Y:S05]  /*12610*/  FMNMX.FTZ R4, R4, R8, !PT ;  /* 0x0000000804047209 */ /* 0x002fea0007810000 */
[----:B------:R-:W1:Y:S01]  /*12620*/  SHFL.BFLY PT, R134, R4, 0x1, 0x1f ;  /* 0x0c201f0004867f89 */ /* 0x000e6200000e0000 */
[----:B----4-:R-:W-:Y:S02]  /*12630*/  FADD.FTZ R0, -R135, R138 ;  /* 0x0000008a87007221 */ /* 0x010fe40000010100 */
[----:B------:R-:W-:Y:S02]  /*12640*/  FMUL.FTZ R138, R136, c[0x0][0x23c] ;  /* 0x00008f00888a7a20 */ /* 0x000fe40000410000 */
[----:B------:R-:W-:Y:S02]  /*12650*/  FMUL.FTZ R0, R0, c[0x0][0x23c] ;  /* 0x00008f0000007a20 */ /* 0x000fe40000410000 */
[----:B-----5:R-:W-:Y:S01]  /*12660*/  FMUL.FTZ R32, R133, R172 ;  /* 0x000000ac85207220 */ /* 0x020fe20000410000 */
[----:B------:R-:W-:Y:S01]  /*12670*/  FSEL R138, R138, RZ, P0 ;  /* 0x000000ff8a8a7208 */ /* 0x000fe20000000000 */
[----:B------:R2:W3:Y:S01]  /*12680*/  MUFU.EX2 R3, R0 ;  /* 0x0000000000037308 */ /* 0x0004e20000000800 */
[----:B------:R-:W-:Y:S01]  /*12690*/  FSETP.NEU.FTZ.AND P0, PT, R135, -INF , PT ;  /* 0xff8000008700780b */ /* 0x000fe20003f1d000 */
[----:B------:R-:W-:Y:S02]  /*126a0*/  FMUL.FTZ R33, R133, R173 ;  /* 0x000000ad85217220 */ /* 0x000fe40000410000 */
[--C-:B------:R-:W-:Y:S02]  /*126b0*/  FFMA.FTZ R10, R10, c[0x0][0x23c], -R138.reuse ;  /* 0x00008f000a0a7a23 */ /* 0x100fe4000001088a */
[--C-:B------:R-:W-:Y:S02]  /*126c0*/  FFMA.FTZ R17, R17, c[0x0][0x23c], -R138.reuse ;  /* 0x00008f0011117a23 */ /* 0x100fe4000001088a */
[--C-:B------:R-:W-:Y:S02]  /*126d0*/  FFMA.FTZ R14, R14, c[0x0][0x23c], -R138.reuse ;  /* 0x00008f000e0e7a23 */ /* 0x100fe4000001088a */
[--C-:B------:R-:W-:Y:S01]  /*126e0*/  FFMA.FTZ R6, R6, c[0x0][0x23c], -R138.reuse ;  /* 0x00008f0006067a23 */ /* 0x100fe2000001088a */
[----:B------:R4:W-:Y:S01]  /*126f0*/  MUFU.EX2 R245, R17 ;  /* 0x0000001100f57308 */ /* 0x0009e20000000800 */
[C---:B------:R-:W-:Y:S01]  /*12700*/  FMUL.FTZ R36, R133.reuse, R36 ;  /* 0x0000002485247220 */ /* 0x040fe20000410000 */
[----:B-1----:R-:W-:Y:S01]  /*12710*/  FMNMX.FTZ R134, R4, R134, !PT ;  /* 0x0000008604867209 */ /* 0x002fe20007810000 */
[C---:B------:R-:W-:Y:S02]  /*12720*/  FMUL.FTZ R4, R133.reuse, R148 ;  /* 0x0000009485047220 */ /* 0x040fe40000410000 */
[C---:B------:R-:W-:Y:S02]  /*12730*/  FMUL.FTZ R37, R133.reuse, R37 ;  /* 0x0000002585257220 */ /* 0x040fe40000410000 */
[----:B------:R-:W-:Y:S03]  /*12740*/  FMUL.FTZ R143, R134, c[0x0][0x23c] ;  /* 0x00008f00868f7a20 */ /* 0x000fe60000410000 */
[----:B------:R-:W-:Y:S01]  /*12750*/  MUFU.EX2 R246, R14 ;  /* 0x0000000e00f67308 */ /* 0x000fe20000000800 */
[----:B------:R-:W-:Y:S02]  /*12760*/  FMUL.FTZ R48, R133, R48 ;  /* 0x0000003085307220 */ /* 0x000fe40000410000 */
[----:B--2---:R-:W-:Y:S02]  /*12770*/  FADD.FTZ R0, -R137, R139 ;  /* 0x0000008b89007221 */ /* 0x004fe40000010100 */
[----:B------:R-:W-:Y:S02]  /*12780*/  FMUL.FTZ R139, R135, c[0x0][0x23c] ;  /* 0x00008f00878b7a20 */ /* 0x000fe40000410000 */
[----:B------:R-:W-:Y:S02]  /*12790*/  FMUL.FTZ R0, R0, c[0x0][0x23c] ;  /* 0x00008f0000007a20 */ /* 0x000fe40000410000 */
[----:B---3--:R-:W-:Y:S01]  /*127a0*/  FMUL.FTZ R34, R3, R174 ;  /* 0x000000ae03227220 */ /* 0x008fe20000410000 */
[----:B------:R-:W-:Y:S01]  /*127b0*/  FSEL R139, R139, RZ, P0 ;  /* 0x000000ff8b8b7208 */ /* 0x000fe20000000000 */
[----:B------:R1:W2:Y:S01]  /*127c0*/  MUFU.EX2 R2, R0 ;  /* 0x0000000000027308 */ /* 0x0002a20000000800 */
[----:B------:R-:W-:Y:S01]  /*127d0*/  FSETP.NEU.FTZ.AND P0, PT, R137, -INF , PT ;  /* 0xff8000008900780b */ /* 0x000fe20003f1d000 */
[----:B------:R-:W-:Y:S02]  /*127e0*/  FMUL.FTZ R35, R3, R175 ;  /* 0x000000af03237220 */ /* 0x000fe40000410000 */
[--C-:B------:R-:W-:Y:S01]  /*127f0*/  FFMA.FTZ R11, R11, c[0x0][0x23c], -R139.reuse ;  /* 0x00008f000b0b7a23 */ /* 0x100fe2000001088b */
[----:B------:R-:W-:Y:S01]  /*12800*/  LDSM.16.MT88.4 R172, [R219+0xa800] ;  /* 0x00a80000dbac783b */ /* 0x000fe20000004200 */
[--C-:B------:R-:W-:Y:S02]  /*12810*/  FFMA.FTZ R19, R19, c[0x0][0x23c], -R139.reuse ;  /* 0x00008f0013137a23 */ /* 0x100fe4000001088b */
[--C-:B------:R-:W-:Y:S02]  /*12820*/  FFMA.FTZ R16, R16, c[0x0][0x23c], -R139.reuse ;  /* 0x00008f0010107a23 */ /* 0x100fe4000001088b */
[----:B------:R-:W-:Y:S01]  /*12830*/  FFMA.FTZ R7, R7, c[0x0][0x23c], -R139 ;  /* 0x00008f0007077a23 */ /* 0x000fe2000001088b */
[----:B------:R-:W-:Y:S01]  /*12840*/  MUFU.EX2 R241, R19 ;  /* 0x0000001300f17308 */ /* 0x000fe20000000800 */
[----:B----4-:R-:W-:Y:S02]  /*12850*/  FMUL.FTZ R17, R133, R157 ;  /* 0x0000009d85117220 */ /* 0x010fe40000410000 */
[C---:B------:R-:W-:Y:S02]  /*12860*/  FMUL.FTZ R38, R3.reuse, R38 ;  /* 0x0000002603267220 */ /* 0x040fe40000410000 */
[----:B------:R-:W-:Y:S02]  /*12870*/  FMUL.FTZ R39, R3, R39 ;  /* 0x0000002703277220 */ /* 0x000fe40000410000 */
[----:B------:R-:W-:Y:S02]  /*12880*/  FMUL.FTZ R49, R133, R49 ;  /* 0x0000003185317220 */ /* 0x000fe40000410000 */
[C---:B------:R-:W-:Y:S01]  /*12890*/  FMUL.FTZ R50, R3.reuse, R50 ;  /* 0x0000003203327220 */ /* 0x040fe20000410000 */
[----:B------:R3:W-:Y:S01]  /*128a0*/  MUFU.EX2 R242, R16 ;  /* 0x0000001000f27308 */ /* 0x0007e20000000800 */
        /* <DEDUP_REMOVED lines=11> */
[--C-:B------:R-:W-:Y:S02]  /*12960*/  FFMA.FTZ R12, R12, c[0x0][0x23c], -R141.reuse ;  /* 0x00008f000c0c7a23 */ /* 0x100fe4000001088d */
[----:B------:R-:W-:Y:S02]  /*12970*/  FFMA.FTZ R18, R18, c[0x0][0x23c], -R141 ;  /* 0x00008f0012127a23 */ /* 0x000fe4000001088d */
[----:B------:R2:W-:Y:S01]  /*12980*/  MUFU.EX2 R237, R20 ;  /* 0x0000001400ed7308 */ /* 0x0005e20000000800 */
[----:B------:R-:W-:Y:S02]  /*12990*/  FFMA.FTZ R5, R5, c[0x0][0x23c], -R143 ;  /* 0x00008f0005057a23 */ /* 0x000fe4000001088f */
[----:B------:R-:W-:Y:S02]  /*129a0*/  FFMA.FTZ R15, R15, c[0x0][0x23c], -R141 ;  /* 0x00008f000f0f7a23 */ /* 0x000fe4000001088d */
[--C-:B------:R-:W-:Y:S02]  /*129b0*/  FFMA.FTZ R13, R13, c[0x0][0x23c], -R143.reuse ;  /* 0x00008f000d0d7a23 */ /* 0x100fe4000001088f */
[--C-:B------:R-:W-:Y:S02]  /*129c0*/  FFMA.FTZ R25, R25, c[0x0][0x23c], -R143.reuse ;  /* 0x00008f0019197a23 */ /* 0x100fe4000001088f */
[----:B------:R-:W-:Y:S01]  /*129d0*/  FFMA.FTZ R24, R24, c[0x0][0x23c], -R143 ;  /* 0x00008f0018187a23 */ /* 0x000fe2000001088f */
[----:B------:R4:W5:Y:S01]  /*129e0*/  MUFU.EX2 R247, R6 ;  /* 0x0000000600f77308 */ /* 0x0009620000000800 */
[----:B---3--:R-:W-:Y:S02]  /*129f0*/  FMUL.FTZ R16, R133, R156 ;  /* 0x0000009c85107220 */ /* 0x008fe40000410000 */
[----:B------:R-:W-:Y:S01]  /*12a00*/  FMUL.FTZ R19, R3, R159 ;  /* 0x0000009f03137220 */ /* 0x000fe20000410000 */
[----:B-1----:R-:W-:Y:S01]  /*12a10*/  F2FP.PACK_AB R148, R245, R244 ;  /* 0x000000f4f594723e */ /* 0x002fe200000000ff */
[C---:B------:R-:W-:Y:S02]  /*12a20*/  FMUL.FTZ R10, R2.reuse, R146 ;  /* 0x00000092020a7220 */ /* 0x040fe40000410000 */
[C---:B------:R-:W-:Y:S02]  /*12a30*/  FMUL.FTZ R27, R2.reuse, R167 ;  /* 0x000000a7021b7220 */ /* 0x040fe40000410000 */
[C---:B------:R-:W-:Y:S01]  /*12a40*/  FMUL.FTZ R30, R2.reuse, R170 ;  /* 0x000000aa021e7220 */ /* 0x040fe20000410000 */
[----:B------:R1:W-:Y:S01]  /*12a50*/  MUFU.EX2 R240, R11 ;  /* 0x0000000b00f07308 */ /* 0x0003e20000000800 */
[C---:B------:R-:W-:Y:S02]  /*12a60*/  FMUL.FTZ R31, R2.reuse, R171 ;  /* 0x000000ab021f7220 */ /* 0x040fe40000410000 */
[C---:B------:R-:W-:Y:S01]  /*12a70*/  FMUL.FTZ R42, R2.reuse, R42 ;  /* 0x0000002a022a7220 */ /* 0x040fe20000410000 */
[----:B--2---:R-:W2:Y:S01]  /*12a80*/  LDSM.16.MT88.4 R20, [R217+0xa000] ;  /* 0x00a00000d914783b */ /* 0x004ea20000004200 */
[C---:B------:R-:W-:Y:S02]  /*12a90*/  FMUL.FTZ R43, R2.reuse, R43 ;  /* 0x0000002b022b7220 */ /* 0x040fe40000410000 */
[C---:B------:R-:W-:Y:S02]  /*12aa0*/  FMUL.FTZ R46, R2.reuse, R46 ;  /* 0x0000002e022e7220 */ /* 0x040fe40000410000 */
[C---:B------:R-:W-:Y:S01]  /*12ab0*/  FMUL.FTZ R47, R2.reuse, R47 ;  /* 0x0000002f022f7220 */ /* 0x040fe20000410000 */
[----:B------:R3:W3:Y:S01]  /*12ac0*/  MUFU.EX2 R243, R7 ;  /* 0x0000000700f37308 */ /* 0x0006e20000000800 */
[C---:B------:R-:W-:Y:S02]  /*12ad0*/  FMUL.FTZ R52, R133.reuse, R52 ;  /* 0x0000003485347220 */ /* 0x040fe40000410000 */
[----:B------:R-:W-:Y:S02]  /*12ae0*/  FMUL.FTZ R53, R133, R53 ;  /* 0x0000003585357220 */ /* 0x000fe40000410000 */
[----:B----4-:R-:W-:Y:S01]  /*12af0*/  FMUL.FTZ R6, R3, R150 ;  /* 0x0000009603067220 */ /* 0x010fe20000410000 */
[----:B-----5:R-:W-:Y:S01]  /*12b00*/  F2FP.PACK_AB R150, R247, R246 ;  /* 0x000000f6f796723e */ /* 0x020fe200000000ff */
[C---:B------:R-:W-:Y:S02]  /*12b10*/  FMUL.FTZ R54, R3.reuse, R54 ;  /* 0x0000003603367220 */ /* 0x040fe40000410000 */
[----:B------:R-:W-:Y:S01]  /*12b20*/  FMUL.FTZ R55, R3, R55 ;  /* 0x0000003703377220 */ /* 0x000fe20000410000 */
[----:B------:R4:W-:Y:S01]  /*12b30*/  MUFU.EX2 R236, R5 ;  /* 0x0000000500ec7308 */ /* 0x0009e20000000800 */
[C---:B------:R-:W-:Y:S02]  /*12b40*/  FMUL.FTZ R58, R2.reuse, R58 ;  /* 0x0000003a023a7220 */ /* 0x040fe40000410000 */
[C---:B------:R-:W-:Y:S02]  /*12b50*/  FMUL.FTZ R59, R2.reuse, R59 ;  /* 0x0000003b023b7220 */ /* 0x040fe40000410000 */
[C---:B-1----:R-:W-:Y:S02]  /*12b60*/  FMUL.FTZ R11, R2.reuse, R147 ;  /* 0x00000093020b7220 */ /* 0x042fe40000410000 */
[C---:B------:R-:W-:Y:S02]  /*12b70*/  FMUL.FTZ R62, R2.reuse, R62 ;  /* 0x0000003e023e7220 */ /* 0x040fe40000410000 */
[C---:B------:R-:W-:Y:S01]  /*12b80*/  FMUL.FTZ R63, R2.reuse, R63 ;  /* 0x0000003f023f7220 */ /* 0x040fe20000410000 */
[----:B------:R-:W1:Y:S01]  /*12b90*/  MUFU.EX2 R0, R0 ;  /* 0x0000000000007308 */ /* 0x000e620000000800 */
[C---:B------:R-:W-:Y:S02]  /*12ba0*/  FMUL.FTZ R64, R133.reuse, R64 ;  /* 0x0000004085407220 */ /* 0x040fe40000410000 */
[----:B------:R-:W-:Y:S02]  /*12bb0*/  FMUL.FTZ R65, R133, R65 ;  /* 0x0000004185417220 */ /* 0x000fe40000410000 */
[----:B---3--:R-:W-:Y:S01]  /*12bc0*/  FMUL.FTZ R7, R3, R151 ;  /* 0x0000009703077220 */ /* 0x008fe20000410000 */
[----:B------:R-:W-:Y:S01]  /*12bd0*/  F2FP.PACK_AB R151, R243, R242 ;  /* 0x000000f2f397723e */ /* 0x000fe200000000ff */
[C---:B------:R-:W-:Y:S02]  /*12be0*/  FMUL.FTZ R66, R3.reuse, R66 ;  /* 0x0000004203427220 */ /* 0x040fe40000410000 */
[----:B------:R-:W-:Y:S01]  /*12bf0*/  FMUL.FTZ R67, R3, R67 ;  /* 0x0000004303437220 */ /* 0x000fe20000410000 */
[----:B------:R-:W3:Y:S01]  /*12c00*/  MUFU.EX2 R235, R12 ;  /* 0x0000000c00eb7308 */ /* 0x000ee20000000800 */
[C---:B------:R-:W-:Y:S02]  /*12c10*/  FMUL.FTZ R68, R133.reuse, R68 ;  /* 0x0000004485447220 */ /* 0x040fe40000410000 */
[C---:B------:R-:W-:Y:S02]  /*12c20*/  FMUL.FTZ R69, R133.reuse, R69 ;  /* 0x0000004585457220 */ /* 0x040fe40000410000 */
[----:B----4-:R-:W-:Y:S01]  /*12c30*/  FMUL.FTZ R5, R133, R149 ;  /* 0x0000009585057220 */ /* 0x010fe20000410000 */
[----:B------:R-:W-:Y:S01]  /*12c40*/  F2FP.PACK_AB R149, R241, R240 ;  /* 0x000000f0f195723e */ /* 0x000fe200000000ff */
[C---:B------:R-:W-:Y:S02]  /*12c50*/  FMUL.FTZ R70, R3.reuse, R70 ;  /* 0x0000004603467220 */ /* 0x040fe40000410000 */
[----:B------:R-:W-:Y:S01]  /*12c60*/  FMUL.FTZ R71, R3, R71 ;  /* 0x0000004703477220 */ /* 0x000fe20000410000 */
[----:B------:R4:W-:Y:S01]  /*12c70*/  MUFU.EX2 R238, R18 ;  /* 0x0000001200ee7308 */ /* 0x0009e20000000800 */
[----:B------:R-:W-:Y:S02]  /*12c80*/  FMUL.FTZ R74, R2, R74 ;  /* 0x0000004a024a7220 */ /* 0x000fe40000410000 */
[-C--:B--2---:R-:W-:Y:S01]  /*12c90*/  HMMA.16816.F32 R4, R148, R20.reuse, R4 ;  /* 0x000000149404723c */ /* 0x084fe20000001804 */
[C---:B-1----:R-:W-:Y:S02]  /*12ca0*/  FMUL.FTZ R8, R0.reuse, R144 ;  /* 0x0000009000087220 */ /* 0x042fe40000410000 */
[C---:B------:R-:W-:Y:S02]  /*12cb0*/  FMUL.FTZ R9, R0.reuse, R145 ;  /* 0x0000009100097220 */ /* 0x040fe40000410000 */
[C---:B------:R-:W-:Y:S02]  /*12cc0*/  FMUL.FTZ R28, R0.reuse, R168 ;  /* 0x000000a8001c7220 */ /* 0x040fe40000410000 */
[----:B------:R-:W1:Y:S01]  /*12cd0*/  MUFU.EX2 R239, R15 ;  /* 0x0000000f00ef7308 */ /* 0x000e620000000800 */
[C---:B------:R-:W-:Y:S01]  /*12ce0*/  FMUL.FTZ R29, R0.reuse, R169 ;  /* 0x000000a9001d7220 */ /* 0x040fe20000410000 */
[----:B---3--:R-:W-:Y:S03]  /*12cf0*/  F2FP.PACK_AB R145, R237, R235 ;  /* 0x000000ebed91723e */ /* 0x008fe600000000ff */
[C---:B------:R-:W-:Y:S02]  /*12d00*/  FMUL.FTZ R12, R0.reuse, R152 ;  /* 0x00000098000c7220 */ /* 0x040fe40000410000 */
[C---:B------:R-:W-:Y:S03]  /*12d10*/  FMUL.FTZ R40, R0.reuse, R40 ;  /* 0x0000002800287220 */ /* 0x040fe60000410000 */
[----:B------:R2:W-:Y:S01]  /*12d20*/  MUFU.EX2 R232, R13 ;  /* 0x0000000d00e87308 */ /* 0x0005e20000000800 */
[C---:B------:R-:W-:Y:S02]  /*12d30*/  FMUL.FTZ R41, R0.reuse, R41 ;  /* 0x0000002900297220 */ /* 0x040fe40000410000 */
[C---:B------:R-:W-:Y:S02]  /*12d40*/  FMUL.FTZ R44, R0.reuse, R44 ;  /* 0x0000002c002c7220 */ /* 0x040fe40000410000 */
[----:B----4-:R-:W-:Y:S02]  /*12d50*/  FMUL.FTZ R18, R3, R158 ;  /* 0x0000009e03127220 */ /* 0x010fe40000410000 */
[----:B------:R-:W-:Y:S01]  /*12d60*/  LDSM.16.MT88.4 R156, [R221+0xa000] ;  /* 0x00a00000dd9c783b */ /* 0x000fe20000004200 */
[C---:B------:R-:W-:Y:S02]  /*12d70*/  FMUL.FTZ R45, R0.reuse, R45 ;  /* 0x0000002d002d7220 */ /* 0x040fe40000410000 */
[----:B------:R-:W3:Y:S01]  /*12d80*/  MUFU.EX2 R233, R25 ;  /* 0x0000001900e97308 */ /* 0x000ee20000000800 */
[C---:B------:R-:W-:Y:S02]  /*12d90*/  FMUL.FTZ R56, R0.reuse, R56 ;  /* 0x0000003800387220 */ /* 0x040fe40000410000 */
[----:B------:R-:W-:Y:S01]  /*12da0*/  FMUL.FTZ R57, R0, R57 ;  /* 0x0000003900397220 */ /* 0x000fe20000410000 */
[----:B-1----:R-:W-:Y:S01]  /*12db0*/  F2FP.PACK_AB R147, R239, R238 ;  /* 0x000000eeef93723e */ /* 0x002fe200000000ff */
[----:B------:R-:W-:Y:S02]  /*12dc0*/  FMUL.FTZ R15, R2, R155 ;  /* 0x0000009b020f7220 */ /* 0x000fe40000410000 */
[C---:B------:R-:W-:Y:S02]  /*12dd0*/  FMUL.FTZ R60, R0.reuse, R60 ;  /* 0x0000003c003c7220 */ /* 0x040fe40000410000 */
[----:B------:R-:W-:Y:S01]  /*12de0*/  FMUL.FTZ R61, R0, R61 ;  /* 0x0000003d003d7220 */ /* 0x000fe20000410000 */
[----:B------:R-:W1:Y:S01]  /*12df0*/  MUFU.EX2 R234, R24 ;  /* 0x0000001800ea7308 */ /* 0x000e620000000800 */
[----:B------:R-:W-:Y:S02]  /*12e00*/  FMUL.FTZ R75, R2, R75 ;  /* 0x0000004b024b7220 */ /* 0x000fe40000410000 */
[C---:B------:R-:W-:Y:S02]  /*12e10*/  FMUL.FTZ R72, R0.reuse, R72 ;  /* 0x0000004800487220 */ /* 0x040fe40000410000 */
[C---:B--2---:R-:W-:Y:S02]  /*12e20*/  FMUL.FTZ R13, R0.reuse, R153 ;  /* 0x00000099000d7220 */ /* 0x044fe40000410000 */
[----:B------:R-:W2:Y:S01]  /*12e30*/  LDSM.16.MT88.4 R152, [R222+0xa000] ;  /* 0x00a00000de98783b */ /* 0x000ea20000004200 */
[----:B------:R-:W-:Y:S02]  /*12e40*/  FMUL.FTZ R73, R0, R73 ;  /* 0x0000004900497220 */ /* 0x000fe40000410000 */
[C---:B------:R-:W-:Y:S02]  /*12e50*/  FMUL.FTZ R78, R2.reuse, R78 ;  /* 0x0000004e024e7220 */ /* 0x040fe40000410000 */
[----:B------:R-:W-:Y:S01]  /*12e60*/  FMUL.FTZ R79, R2, R79 ;  /* 0x0000004f024f7220 */ /* 0x000fe20000410000 */
[----:B---3--:R-:W-:Y:S01]  /*12e70*/  F2FP.PACK_AB R144, R233, R232 ;  /* 0x000000e8e990723e */ /* 0x008fe200000000ff */
[C---:B------:R-:W-:Y:S02]  /*12e80*/  FMUL.FTZ R25, R0.reuse, R165 ;  /* 0x000000a500197220 */ /* 0x040fe40000410000 */
[C---:B------:R-:W-:Y:S02]  /*12e90*/  FMUL.FTZ R76, R0.reuse, R76 ;  /* 0x0000004c004c7220 */ /* 0x040fe40000410000 */
[----:B------:R-:W-:Y:S02]  /*12ea0*/  FMUL.FTZ R77, R0, R77 ;  /* 0x0000004d004d7220 */ /* 0x000fe40000410000 */
[C---:B------:R-:W-:Y:S02]  /*12eb0*/  FMUL.FTZ R80, R133.reuse, R80 ;  /* 0x0000005085507220 */ /* 0x040fe40000410000 */
[----:B------:R-:W-:Y:S01]  /*12ec0*/  FMUL.FTZ R81, R133, R81 ;  /* 0x0000005185517220 */ /* 0x000fe20000410000 */
[----:B-1----:R-:W-:Y:S01]  /*12ed0*/  F2FP.PACK_AB R146, R236, R234 ;  /* 0x000000eaec92723e */ /* 0x002fe200000000ff */
[C---:B------:R-:W-:Y:S02]  /*12ee0*/  FMUL.FTZ R82, R3.reuse, R82 ;  /* 0x0000005203527220 */ /* 0x040fe40000410000 */
[----:B------:R-:W-:Y:S02]  /*12ef0*/  FMUL.FTZ R83, R3, R83 ;  /* 0x0000005303537220 */ /* 0x000fe40000410000 */
[C---:B------:R-:W-:Y:S02]  /*12f00*/  FMUL.FTZ R84, R133.reuse, R84 ;  /* 0x0000005485547220 */ /* 0x040fe40000410000 */
[C---:B------:R-:W-:Y:S01]  /*12f10*/  HMMA.16816.F32 R8, R144.reuse, R20, R8 ;  /* 0x000000149008723c */ /* 0x040fe20000001808 */
[----:B------:R-:W-:Y:S02]  /*12f20*/  FMUL.FTZ R85, R133, R85 ;  /* 0x0000005585557220 */ /* 0x000fe40000410000 */
[C---:B------:R-:W-:Y:S02]  /*12f30*/  FMUL.FTZ R86, R3.reuse, R86 ;  /* 0x0000005603567220 */ /* 0x040fe40000410000 */
[----:B------:R-:W-:Y:S02]  /*12f40*/  FMUL.FTZ R87, R3, R87 ;  /* 0x0000005703577220 */ /* 0x000fe40000410000 */
[C---:B------:R-:W-:Y:S01]  /*12f50*/  FMUL.FTZ R21, R133.reuse, R161 ;  /* 0x000000a185157220 */ /* 0x040fe20000410000 */
[-C--:B------:R-:W-:Y:S01]  /*12f60*/  HMMA.16816.F32 R12, R144, R22.reuse, R12 ;  /* 0x00000016900c723c */ /* 0x080fe2000000180c */
[----:B------:R-:W-:Y:S03]  /*12f70*/  FMUL.FTZ R20, R133, R160 ;  /* 0x000000a085147220 */ /* 0x000fe60000410000 */
[--C-:B------:R-:W-:Y:S02]  /*12f80*/  FFMA.FTZ R160, R182, c[0x0][0x23c], -R138.reuse ;  /* 0x00008f00b6a07a23 */ /* 0x100fe4000001088a */
[----:B------:R-:W-:Y:S02]  /*12f90*/  FMUL.FTZ R90, R2, R90 ;  /* 0x0000005a025a7220 */ /* 0x000fe40000410000 */
[C---:B------:R-:W-:Y:S01]  /*12fa0*/  HMMA.16816.F32 R16, R148.reuse, R22, R16 ;  /* 0x000000169410723c */ /* 0x040fe20000001810 */
[----:B------:R-:W-:Y:S01]  /*12fb0*/  FMUL.FTZ R24, R0, R164 ;  /* 0x000000a400187220 */ /* 0x000fe20000410000 */
[----:B------:R1:W-:Y:S02]  /*12fc0*/  MUFU.EX2 R231, R160 ;  /* 0x000000a000e77308 */ /* 0x0003e40000000800 */
[----:B------:R-:W-:Y:S02]  /*12fd0*/  FMUL.FTZ R91, R2, R91 ;  /* 0x0000005b025b7220 */ /* 0x000fe40000410000 */
[C---:B------:R-:W-:Y:S02]  /*12fe0*/  FMUL.FTZ R88, R0.reuse, R88 ;  /* 0x0000005800587220 */ /* 0x040fe40000410000 */
[C---:B------:R-:W-:Y:S04]  /*12ff0*/  FMUL.FTZ R22, R3.reuse, R162 ;  /* 0x000000a203167220 */ /* 0x040fe80000410000 */
[----:B------:R-:W-:Y:S02]  /*13000*/  FMUL.FTZ R23, R3, R163 ;  /* 0x000000a303177220 */ /* 0x000fe40000410000 */
[----:B------:R-:W-:Y:S02]  /*13010*/  FMUL.FTZ R89, R0, R89 ;  /* 0x0000005900597220 */ /* 0x000fe40000410000 */
[C---:B------:R-:W-:Y:S02]  /*13020*/  FMUL.FTZ R94, R2.reuse, R94 ;  /* 0x0000005e025e7220 */ /* 0x040fe40000410000 */
[----:B------:R-:W-:Y:S01]  /*13030*/  FMUL.FTZ R95, R2, R95 ;  /* 0x0000005f025f7220 */ /* 0x000fe20000410000 */
[-C--:B------:R-:W-:Y:S01]  /*13040*/  HMMA.16816.F32 R20, R148, R176.reuse, R20 ;  /* 0x000000b09414723c */ /* 0x080fe20000001814 */
[C---:B------:R-:W-:Y:S02]  /*13050*/  FMUL.FTZ R92, R0.reuse, R92 ;  /* 0x0000005c005c7220 */ /* 0x040fe40000410000 */
[----:B------:R-:W-:Y:S02]  /*13060*/  FMUL.FTZ R93, R0, R93 ;  /* 0x0000005d005d7220 */ /* 0x000fe40000410000 */
[----:B------:R-:W-:Y:S02]  /*13070*/  FMUL.FTZ R96, R133, R96 ;  /* 0x0000006085607220 */ /* 0x000fe40000410000 */
[----:B-1----:R-:W-:Y:S01]  /*13080*/  FFMA.FTZ R160, R183, c[0x0][0x23c], -R138 ;  /* 0x00008f00b7a07a23 */ /* 0x002fe2000001088a */
[C---:B------:R-:W-:Y:S01]  /*13090*/  HMMA.16816.F32 R24, R144.reuse, R176, R24 ;  /* 0x000000b09018723c */ /* 0x040fe20000001818 */
[----:B------:R-:W-:Y:S02]  /*130a0*/  FMUL.FTZ R97, R133, R97 ;  /* 0x0000006185617220 */ /* 0x000fe40000410000 */
[----:B------:R1:W3:Y:S01]  /*130b0*/  MUFU.EX2 R230, R160 ;  /* 0x000000a000e67308 */ /* 0x0002e20000000800 */
[C---:B------:R-:W-:Y:S02]  /*130c0*/  FMUL.FTZ R98, R3.reuse, R98 ;  /* 0x0000006203627220 */ /* 0x040fe40000410000 */
[----:B------:R-:W-:Y:S02]  /*130d0*/  FMUL.FTZ R99, R3, R99 ;  /* 0x0000006303637220 */ /* 0x000fe40000410000 */
[-C--:B------:R-:W-:Y:S01]  /*130e0*/  HMMA.16816.F32 R28, R144, R178.reuse, R28 ;  /* 0x000000b2901c723c */ /* 0x080fe2000000181c */
[C---:B------:R-:W-:Y:S03]  /*130f0*/  FMUL.FTZ R100, R133.reuse, R100 ;  /* 0x0000006485647220 */ /* 0x040fe60000410000 */
[----:B------:R-:W-:Y:S02]  /*13100*/  FMUL.FTZ R101, R133, R101 ;  /* 0x0000006585657220 */ /* 0x000fe40000410000 */
[C---:B------:R-:W-:Y:S02]  /*13110*/  FMUL.FTZ R102, R3.reuse, R102 ;  /* 0x0000006603667220 */ /* 0x040fe40000410000 */
[C---:B------:R-:W-:Y:S01]  /*13120*/  HMMA.16816.F32 R32, R148.reuse, R178, R32 ;  /* 0x000000b29420723c */ /* 0x040fe20000001820 */
[----:B------:R-:W-:Y:S03]  /*13130*/  FMUL.FTZ R103, R3, R103 ;  /* 0x0000006703677220 */ /* 0x000fe60000410000 */
[C---:B------:R-:W-:Y:S02]  /*13140*/  FMUL.FTZ R106, R2.reuse, R106 ;  /* 0x0000006a026a7220 */ /* 0x040fe40000410000 */
[----:B------:R-:W-:Y:S02]  /*13150*/  FMUL.FTZ R107, R2, R107 ;  /* 0x0000006b026b7220 */ /* 0x000fe40000410000 */
[-C--:B--2---:R-:W-:Y:S01]  /*13160*/  HMMA.16816.F32 R36, R148, R152.reuse, R36 ;  /* 0x000000989424723c */ /* 0x084fe20000001824 */
[C---:B------:R-:W-:Y:S01]  /*13170*/  FMUL.FTZ R104, R0.reuse, R104 ;  /* 0x0000006800687220 */ /* 0x040fe20000410000 */
[----:B-1----:R-:W-:Y:S02]  /*13180*/  LDSM.16.MT88.4 R160, [R217+0xa800] ;  /* 0x00a80000d9a0783b */ /* 0x002fe40000004200 */
[----:B------:R-:W-:Y:S02]  /*13190*/  FMUL.FTZ R105, R0, R105 ;  /* 0x0000006900697220 */ /* 0x000fe40000410000 */
[C---:B------:R-:W-:Y:S02]  /*131a0*/  FMUL.FTZ R110, R2.reuse, R110 ;  /* 0x0000006e026e7220 */ /* 0x040fe40000410000 */
        /* <DEDUP_REMOVED lines=9> */
[----:B------:R-:W1:Y:S03]  /*13240*/  LDSM.16.MT88.4 R152, [R217+0xb000] ;  /* 0x00b00000d998783b */ /* 0x000e660000004200 */
[----:B------:R-:W-:Y:S02]  /*13250*/  FMUL.FTZ R115, R3, R115 ;  /* 0x0000007303737220 */ /* 0x000fe40000410000 */
[C---:B------:R-:W-:Y:S02]  /*13260*/  FMUL.FTZ R116, R133.reuse, R116 ;  /* 0x0000007485747220 */ /* 0x040fe40000410000 */
[-C--:B------:R-:W-:Y:S01]  /*13270*/  HMMA.16816.F32 R52, R148, R156.reuse, R52 ;  /* 0x0000009c9434723c */ /* 0x080fe20000001834 */
[----:B------:R-:W-:Y:S03]  /*13280*/  FMUL.FTZ R117, R133, R117 ;  /* 0x0000007585757220 */ /* 0x000fe60000410000 */
[C---:B------:R-:W-:Y:S02]  /*13290*/  FMUL.FTZ R118, R3.reuse, R118 ;  /* 0x0000007603767220 */ /* 0x040fe40000410000 */
[----:B------:R-:W-:Y:S02]  /*132a0*/  FMUL.FTZ R119, R3, R119 ;  /* 0x0000007703777220 */ /* 0x000fe40000410000 */
[C---:B------:R-:W-:Y:S01]  /*132b0*/  HMMA.16816.F32 R56, R144.reuse, R156, R56 ;  /* 0x0000009c9038723c */ /* 0x040fe20000001838 */
[----:B------:R-:W-:Y:S03]  /*132c0*/  FFMA.FTZ R140, R140, c[0x0][0x23c], -R141 ;  /* 0x00008f008c8c7a23 */ /* 0x000fe6000001088d */
[C---:B------:R-:W-:Y:S01]  /*132d0*/  FMUL.FTZ R122, R2.reuse, R122 ;  /* 0x0000007a027a7220 */ /* 0x040fe20000410000 */
[----:B------:R3:W-:Y:S01]  /*132e0*/  MUFU.EX2 R207, R140 ;  /* 0x0000008c00cf7308 */ /* 0x0007e20000000800 */
[----:B------:R-:W-:Y:S02]  /*132f0*/  FMUL.FTZ R123, R2, R123 ;  /* 0x0000007b027b7220 */ /* 0x000fe40000410000 */
[-C--:B------:R-:W-:Y:S01]  /*13300*/  HMMA.16816.F32 R60, R144, R158.reuse, R60 ;  /* 0x0000009e903c723c */ /* 0x080fe2000000183c */
[C---:B------:R-:W-:Y:S03]  /*13310*/  FMUL.FTZ R120, R0.reuse, R120 ;  /* 0x0000007800787220 */ /* 0x040fe60000410000 */
[----:B------:R-:W-:Y:S02]  /*13320*/  FMUL.FTZ R121, R0, R121 ;  /* 0x0000007900797220 */ /* 0x000fe40000410000 */
[C---:B------:R-:W-:Y:S02]  /*13330*/  FMUL.FTZ R126, R2.reuse, R126 ;  /* 0x0000007e027e7220 */ /* 0x040fe40000410000 */
[C---:B------:R-:W-:Y:S01]  /*13340*/  HMMA.16816.F32 R64, R148.reuse, R158, R64 ;  /* 0x0000009e9440723c */ /* 0x040fe20000001840 */
[----:B------:R-:W2:Y:S03]  /*13350*/  LDSM.16.MT88.4 R156, [R219+0xb000] ;  /* 0x00b00000db9c783b */ /* 0x000ea60000004200 */
[----:B------:R-:W-:Y:S02]  /*13360*/  FMUL.FTZ R127, R2, R127 ;  /* 0x0000007f027f7220 */ /* 0x000fe40000410000 */
[C---:B------:R-:W-:Y:S02]  /*13370*/  FMUL.FTZ R124, R0.reuse, R124 ;  /* 0x0000007c007c7220 */ /* 0x040fe40000410000 */
[----:B------:R-:W-:Y:S01]  /*13380*/  FMUL.FTZ R125, R0, R125 ;  /* 0x0000007d007d7220 */ /* 0x000fe20000410000 */
[-C--:B-1----:R-:W-:Y:S03]  /*13390*/  HMMA.16816.F32 R68, R148, R152.reuse, R68 ;  /* 0x000000989444723c */ /* 0x082fe60000001844 */
[C---:B------:R-:W-:Y:S01]  /*133a0*/  FMUL.FTZ R128, R133.reuse, R128 ;  /* 0x0000008085807220 */ /* 0x040fe20000410000 */
[----:B---3--:R-:W-:Y:S01]  /*133b0*/  F2FP.PACK_AB R140, R230, R231 ;  /* 0x000000e7e68c723e */ /* 0x008fe200000000ff */
[----:B------:R-:W-:Y:S02]  /*133c0*/  FMUL.FTZ R129, R133, R129 ;  /* 0x0000008185817220 */ /* 0x000fe40000410000 */
[C---:B------:R-:W-:Y:S01]  /*133d0*/  FMUL.FTZ R130, R3.reuse, R130 ;  /* 0x0000008203827220 */ /* 0x040fe20000410000 */
[C---:B------:R-:W-:Y:S01]  /*133e0*/  HMMA.16816.F32 R72, R144.reuse, R152, R72 ;  /* 0x000000989048723c */ /* 0x040fe20000001848 */
[----:B------:R-:W-:Y:S03]  /*133f0*/  FMUL.FTZ R131, R3, R131 ;  /* 0x0000008303837220 */ /* 0x000fe60000410000 */
[----:B------:R-:W-:Y:S02]  /*13400*/  FFMA.FTZ R2, R2, R248, R235 ;  /* 0x000000f802027223 */ /* 0x000fe400000100eb */
[----:B------:R-:W-:Y:S02]  /*13410*/  FFMA.FTZ R133, R133, R251, R244 ;  /* 0x000000fb85857223 */ /* 0x000fe400000100f4 */
[-C--:B------:R-:W-:Y:S01]  /*13420*/  HMMA.16816.F32 R76, R144, R154.reuse, R76 ;  /* 0x0000009a904c723c */ /* 0x080fe2000000184c */
[--C-:B------:R-:W-:Y:S03]  /*13430*/  FFMA.FTZ R152, R184, c[0x0][0x23c], -R138.reuse ;  /* 0x00008f00b8987a23 */ /* 0x100fe6000001088a */
[----:B------:R-:W-:Y:S01]  /*13440*/  FFMA.FTZ R138, R185, c[0x0][0x23c], -R138 ;  /* 0x00008f00b98a7a23 */ /* 0x000fe2000001088a */
[----:B------:R1:W-:Y:S01]  /*13450*/  MUFU.EX2 R215, R152 ;  /* 0x0000009800d77308 */ /* 0x0003e20000000800 */
[----:B------:R-:W-:Y:S02]  /*13460*/  FFMA.FTZ R3, R3, R250, R240 ;  /* 0x000000fa03037223 */ /* 0x000fe400000100f0 */
[C---:B------:R-:W-:Y:S01]  /*13470*/  HMMA.16816.F32 R80, R148.reuse, R154, R80 ;  /* 0x0000009a9450723c */ /* 0x040fe20000001850 */
[----:B------:R-:W-:Y:S03]  /*13480*/  FFMA.FTZ R0, R0, R249, R232 ;  /* 0x000000f900007223 */ /* 0x000fe600000100e8 */
[----:B------:R-:W-:Y:S02]  /*13490*/  FADD.FTZ R2, R237, R2 ;  /* 0x00000002ed027221 */ /* 0x000fe40000010000 */
[----:B------:R-:W-:Y:S01]  /*134a0*/  FADD.FTZ R133, R245, R133 ;  /* 0x00000085f5857221 */ /* 0x000fe20000010000 */
[----:B------:R3:W4:Y:S01]  /*134b0*/  MUFU.EX2 R214, R138 ;  /* 0x0000008a00d67308 */ /* 0x0007220000000800 */
[-C--:B--2---:R-:W-:Y:S08]  /*134c0*/  HMMA.16816.F32 R84, R148, R156.reuse, R84 ;  /* 0x0000009c9454723c */ /* 0x084ff00000001854 */
[C---:B------:R-:W-:Y:S01]  /*134d0*/  HMMA.16816.F32 R88, R144.reuse, R156, R88 ;  /* 0x0000009c9058723c */ /* 0x040fe20000001858 */
[----:B-1----:R-:W1:Y:S07]  /*134e0*/  LDSM.16.MT88.4 R152, [R222+0xb000] ;  /* 0x00b00000de98783b */ /* 0x002e6e0000004200 */
[-C--:B------:R-:W-:Y:S01]  /*134f0*/  HMMA.16816.F32 R92, R144, R158.reuse, R92 ;  /* 0x0000009e905c723c */ /* 0x080fe2000000185c */
[--C-:B---3--:R-:W-:Y:S07]  /*13500*/  FFMA.FTZ R138, R186, c[0x0][0x23c], -R139.reuse ;  /* 0x00008f00ba8a7a23 */ /* 0x108fee000001088b */
[C---:B------:R-:W-:Y:S01]  /*13510*/  HMMA.16816.F32 R96, R148.reuse, R158, R96 ;  /* 0x0000009e9460723c */ /* 0x040fe20000001860 */
[----:B------:R-:W2:Y:S01]  /*13520*/  LDSM.16.MT88.4 R156, [R221+0xb000] ;  /* 0x00b00000dd9c783b */ /* 0x000ea20000004200 */
[----:B------:R3:W-:Y:S02]  /*13530*/  MUFU.EX2 R213, R138 ;  /* 0x0000008a00d57308 */ /* 0x0007e40000000800 */
[--C-:B---3--:R-:W-:Y:S04]  /*13540*/  FFMA.FTZ R138, R187, c[0x0][0x23c], -R139.reuse ;  /* 0x00008f00bb8a7a23 */ /* 0x108fe8000001088b */
[-C--:B-1----:R-:W-:Y:S01]  /*13550*/  HMMA.16816.F32 R100, R148, R152.reuse, R100 ;  /* 0x000000989464723c */ /* 0x082fe20000001864 */
[----:B------:R-:W-:Y:S03]  /*13560*/  LDSM.16.MT88.4 R184, [R221+0xa800] ;  /* 0x00a80000ddb8783b */ /* 0x000fe60000004200 */
[----:B------:R1:W-:Y:S04]  /*13570*/  MUFU.EX2 R212, R138 ;  /* 0x0000008a00d47308 */ /* 0x0003e80000000800 */
[C---:B------:R-:W-:Y:S08]  /*13580*/  HMMA.16816.F32 R104, R144.reuse, R152, R104 ;  /* 0x000000989068723c */ /* 0x040ff00000001868 */
[-C--:B------:R-:W-:Y:S08]  /*13590*/  HMMA.16816.F32 R108, R144, R154.reuse, R108 ;  /* 0x0000009a906c723c */ /* 0x080ff0000000186c */
[C---:B------:R-:W-:Y:S01]  /*135a0*/  HMMA.16816.F32 R112, R148.reuse, R154, R112 ;  /* 0x0000009a9470723c */ /* 0x040fe20000001870 */
[--C-:B-1----:R-:W-:Y:S03]  /*135b0*/  FFMA.FTZ R138, R188, c[0x0][0x23c], -R139.reuse ;  /* 0x00008f00bc8a7a23 */ /* 0x102fe6000001088b */
[----:B------:R-:W-:Y:S04]  /*135c0*/  FFMA.FTZ R139, R189, c[0x0][0x23c], -R139 ;  /* 0x00008f00bd8b7a23 */ /* 0x000fe8000001088b */
[-C--:B--2---:R-:W-:Y:S01]  /*135d0*/  HMMA.16816.F32 R116, R148, R156.reuse, R116 ;  /* 0x0000009c9474723c */ /* 0x084fe20000001874 */
[----:B------:R1:W-:Y:S07]  /*135e0*/  MUFU.EX2 R211, R138 ;  /* 0x0000008a00d37308 */ /* 0x0003ee0000000800 */
[C---:B------:R-:W-:Y:S03]  /*135f0*/  HMMA.16816.F32 R120, R144.reuse, R156, R120 ;  /* 0x0000009c9078723c */ /* 0x040fe60000001878 */
[----:B------:R-:W-:Y:S05]  /*13600*/  MUFU.EX2 R210, R139 ;  /* 0x0000008b00d27308 */ /* 0x000fea0000000800 */
[-C--:B------:R-:W-:Y:S08]  /*13610*/  HMMA.16816.F32 R124, R144, R158.reuse, R124 ;  /* 0x0000009e907c723c */ /* 0x080ff0000000187c */
[----:B------:R-:W-:Y:S01]  /*13620*/  HMMA.16816.F32 R128, R148, R158, R128 ;  /* 0x0000009e9480723c */ /* 0x000fe20000001880 */
[--C-:B-1----:R-:W-:Y:S04]  /*13630*/  FFMA.FTZ R138, R190, c[0x0][0x23c], -R141.reuse ;  /* 0x00008f00be8a7a23 */ /* 0x102fe8000001088d */
[----:B------:R1:W-:Y:S02]  /*13640*/  MUFU.EX2 R209, R138 ;  /* 0x0000008a00d17308 */ /* 0x0003e40000000800 */
[--C-:B-1----:R-:W-:Y:S02]  /*13650*/  FFMA.FTZ R138, R191, c[0x0][0x23c], -R141.reuse ;  /* 0x00008f00bf8a7a23 */ /* 0x102fe4000001088d */
[----:B------:R-:W-:Y:S03]  /*13660*/  FFMA.FTZ R141, R142, c[0x0][0x23c], -R141 ;  /* 0x00008f008e8d7a23 */ /* 0x000fe6000001088d */
[----:B----4-:R-:W-:Y:S03]  /*13670*/  F2FP.PACK_AB R142, R214, R215 ;  /* 0x000000d7d68e723e */ /* 0x010fe600000000ff */
[----:B------:R1:W2:Y:S01]  /*13680*/  MUFU.EX2 R208, R138 ;  /* 0x0000008a00d07308 */ /* 0x0002a20000000800 */
[----:B------:R-:W-:Y:S09]  /*13690*/  LDSM.16.MT88.4 R188, [R217+0xb800] ;  /* 0x00b80000d9bc783b */ /* 0x000ff20000004200 */
[----:B------:R3:W4:Y:S01]  /*136a0*/  MUFU.EX2 R206, R141 ;  /* 0x0000008d00ce7308 */ /* 0x0007220000000800 */
[--C-:B-1----:R-:W-:Y:S01]  /*136b0*/  FFMA.FTZ R138, R193, c[0x0][0x23c], -R143.reuse ;  /* 0x00008f00c18a7a23 */ /* 0x102fe2000001088f */
[----:B--2---:R-:W-:Y:S08]  /*136c0*/  F2FP.PACK_AB R177, R208, R209 ;  /* 0x000000d1d0b1723e */ /* 0x004ff000000000ff */
[----:B------:R1:W-:Y:S01]  /*136d0*/  MUFU.EX2 R205, R138 ;  /* 0x0000008a00cd7308 */ /* 0x0003e20000000800 */
[----:B---3--:R-:W-:Y:S02]  /*136e0*/  F2FP.PACK_AB R141, R212, R213 ;  /* 0x000000d5d48d723e */ /* 0x008fe400000000ff */
[----:B----4-:R-:W-:Y:S01]  /*136f0*/  F2FP.PACK_AB R179, R206, R207 ;  /* 0x000000cfceb3723e */ /* 0x010fe200000000ff */
[--C-:B-1----:R-:W-:Y:S06]  /*13700*/  FFMA.FTZ R138, R180, c[0x0][0x23c], -R143.reuse ;  /* 0x00008f00b48a7a23 */ /* 0x102fec000001088f */
[----:B------:R1:W2:Y:S02]  /*13710*/  MUFU.EX2 R204, R138 ;  /* 0x0000008a00cc7308 */ /* 0x0002a40000000800 */
[--C-:B-1----:R-:W-:Y:S01]  /*13720*/  FFMA.FTZ R138, R181, c[0x0][0x23c], -R143.reuse ;  /* 0x00008f00b58a7a23 */ /* 0x102fe2000001088f */
[----:B--2---:R-:W-:Y:S01]  /*13730*/  F2FP.PACK_AB R176, R204, R205 ;  /* 0x000000cdccb0723e */ /* 0x004fe200000000ff */
[----:B------:R-:W-:Y:S01]  /*13740*/  FFMA.FTZ R143, R192, c[0x0][0x23c], -R143 ;  /* 0x00008f00c08f7a23 */ /* 0x000fe2000001088f */
[----:B------:R-:W1:Y:S05]  /*13750*/  LDSM.16.MT88.4 R180, [R222+0xa800] ;  /* 0x00a80000deb4783b */ /* 0x000e6a0000004200 */
[----:B------:R-:W-:Y:S03]  /*13760*/  MUFU.EX2 R139, R138 ;  /* 0x0000008a008b7308 */ /* 0x000fe60000000800 */
[----:B------:R-:W2:Y:S07]  /*13770*/  LDSM.16.MT88.4 R192, [R219+0xb800] ;  /* 0x00b80000dbc0783b */ /* 0x000eae0000004200 */
[----:B------:R3:W4:Y:S02]  /*13780*/  MUFU.EX2 R138, R143 ;  /* 0x0000008f008a7308 */ /* 0x0007240000000800 */
[----:B---3--:R-:W-:Y:S02]  /*13790*/  F2FP.PACK_AB R143, R210, R211 ;  /* 0x000000d3d28f723e */ /* 0x008fe400000000ff */
[----:B----4-:R-:W-:Y:S05]  /*137a0*/  F2FP.PACK_AB R178, R138, R139 ;  /* 0x0000008b8ab2723e */ /* 0x010fea00000000ff */
[-C--:B------:R-:W-:Y:S07]  /*137b0*/  HMMA.16816.F32 R148, R140, R160.reuse, R4 ;  /* 0x000000a08c94723c */ /* 0x080fee0000001804 */
[----:B------:R-:W-:Y:S01]  /*137c0*/  FADD.FTZ R5, R241, R3 ;  /* 0x00000003f1057221 */ /* 0x000fe20000010000 */
[C---:B------:R-:W-:Y:S01]  /*137d0*/  HMMA.16816.F32 R144, R176.reuse, R160, R8 ;  /* 0x000000a0b090723c */ /* 0x040fe20000001808 */
[----:B------:R-:W-:Y:S03]  /*137e0*/  FADD.FTZ R4, R233, R0 ;  /* 0x00000000e9047221 */ /* 0x000fe60000010000 */
[----:B------:R-:W-:Y:S02]  /*137f0*/  FADD.FTZ R0, R238, R2 ;  /* 0x00000002ee007221 */ /* 0x000fe40000010000 */
[----:B------:R-:W-:Y:S01]  /*13800*/  FADD.FTZ R3, R246, R133 ;  /* 0x00000085f6037221 */ /* 0x000fe20000010000 */
        /* <DEDUP_REMOVED lines=24> */
[----:B------:R-:W-:Y:S01]  /*13990*/  FADD.FTZ R2, R139, R0 ;  /* 0x000000008b027221 */ /* 0x000fe20000010000 */
[----:B------:R-:W-:Y:S01]  /*139a0*/  IADD3 R0, R229, -0x1, RZ ;  /* 0xffffffffe5007810 */ /* 0x000fe20007ffe0ff */
[-C--:B-1----:R-:W-:Y:S01]  /*139b0*/  HMMA.16816.F32 R36, R140, R180.reuse, R36 ;  /* 0x000000b48c24723c */ /* 0x082fe20000001824 */
[----:B------:R-:W-:Y:S03]  /*139c0*/  FADD.FTZ R248, R206, R3 ;  /* 0x00000003cef87221 */ /* 0x000fe60000010000 */
[----:B------:R-:W-:Y:S01]  /*139d0*/  FADD.FTZ R251, R214, R5 ;  /* 0x00000005d6fb7221 */ /* 0x000fe20000010000 */
[----:B------:R-:W-:Y:S01]  /*139e0*/  MOV R229, R0 ;  /* 0x0000000000e57202 */ /* 0x000fe20000000f00 */
[----:B------:R-:W-:Y:S01]  /*139f0*/  FADD.FTZ R250, R210, R4 ;  /* 0x00000004d2fa7221 */ /* 0x000fe20000010000 */
[----:B------:R-:W-:Y:S01]  /*13a00*/  MOV R139, R137 ;  /* 0x00000089008b7202 */ /* 0x000fe20000000f00 */
[C---:B------:R-:W-:Y:S01]  /*13a10*/  HMMA.16816.F32 R40, R176.reuse, R180, R40 ;  /* 0x000000b4b028723c */ /* 0x040fe20000001828 */
[----:B------:R-:W-:Y:S03]  /*13a20*/  FADD.FTZ R249, R138, R2 ;  /* 0x000000028af97221 */ /* 0x000fe60000010000 */
[----:B------:R-:W-:Y:S04]  /*13a30*/  MOV R138, R135 ;  /* 0x00000087008a7202 */ /* 0x000fe80000000f00 */
        /* <DEDUP_REMOVED lines=21> */
[----:B------:R-:W-:Y:S07]  /*13b90*/  HMMA.16816.F32 R128, R140, R202, R128 ;  /* 0x000000ca8c80723c */ /* 0x000fee0000001880 */
[----:B------:R-:W-:Y:S01]  /*13ba0*/  MOV R141, R134 ;  /* 0x00000086008d7202 */ /* 0x000fe20000000f00 */
[----:B------:R-:W-:-:S05]  /*13bb0*/  @P4 BRA `(.L_x_1356) ;  /* 0xffffd69000004947 */ /* 0x000fca000383ffff */
.L_x_1355:
[----:B------:R-:W2:Y:S04]  /*13bc0*/  LDL.LU R143, [R1+0x2c] ;  /* 0x00002c00018f7983 */ /* 0x000ea80000300800 */
[----:B------:R-:W1:Y:S04]  /*13bd0*/  SHFL.BFLY PT, R0, R251, 0x2, 0x1f ;  /* 0x0c401f00fb007f89 */ /* 0x000e6800000e0000 */
[----:B------:R-:W3:Y:S04]  /*13be0*/  SHFL.BFLY PT, R4, R250, 0x2, 0x1f ;  /* 0x0c401f00fa047f89 */ /* 0x000ee800000e0000 */
[----:B------:R-:W4:Y:S01]  /*13bf0*/  SHFL.BFLY PT, R3, R248, 0x2, 0x1f ;  /* 0x0c401f00f8037f89 */ /* 0x000f2200000e0000 */
[----:B-1----:R-:W-:-:S03]  /*13c00*/  FADD.FTZ R251, R0, R251 ;  /* 0x000000fb00fb7221 */ /* 0x002fc60000010000 */
[----:B------:R-:W1:Y:S01]  /*13c10*/  SHFL.BFLY PT, R0, R249, 0x2, 0x1f ;  /* 0x0c401f00f9007f89 */ /* 0x000e6200000e0000 */
[----:B---3--:R-:W-:-:S03]  /*13c20*/  FADD.FTZ R250, R4, R250 ;  /* 0x000000fa04fa7221 */ /* 0x008fc60000010000 */
[----:B------:R-:W3:Y:S01]  /*13c30*/  SHFL.BFLY PT, R2, R251, 0x1, 0x1f ;  /* 0x0c201f00fb027f89 */ /* 0x000ee200000e0000 */
[----:B----4-:R-:W-:Y:S01]  /*13c40*/  FADD.FTZ R248, R3, R248 ;  /* 0x000000f803f87221 */ /* 0x010fe20000010000 */
[----:B------:R-:W-:Y:S02]  /*13c50*/  MOV R3, 0x3f800000 ;  /* 0x3f80000000037802 */ /* 0x000fe40000000f00 */
[----:B------:R-:W4:Y:S01]  /*13c60*/  SHFL.BFLY PT, R4, R250, 0x1, 0x1f ;  /* 0x0c201f00fa047f89 */ /* 0x000f2200000e0000 */
[----:B-1----:R-:W-:Y:S01]  /*13c70*/  FADD.FTZ R249, R0, R249 ;  /* 0x000000f900f97221 */ /* 0x002fe20000010000 */
[----:B------:R-:W-:Y:S01]  /*13c80*/  MOV R0, 0x3f800000 ;  /* 0x3f80000000007802 */ /* 0x000fe20000000f00 */
[----:B---3--:R-:W-:-:S03]  /*13c90*/  FADD.FTZ R251, R251, R2 ;  /* 0x00000002fbfb7221 */ /* 0x008fc60000010000 */
[----:B------:R-:W1:Y:S01]  /*13ca0*/  SHFL.BFLY PT, R6, R249, 0x1, 0x1f ;  /* 0x0c201f00f9067f89 */ /* 0x000e6200000e0000 */
[----:B----4-:R-:W-:Y:S01]  /*13cb0*/  FADD.FTZ R250, R250, R4 ;  /* 0x00000004fafa7221 */ /* 0x010fe20000010000 */
[----:B------:R-:W-:Y:S02]  /*13cc0*/  FSETP.NE.FTZ.AND P6, PT, R251, RZ, PT ;  /* 0x000000fffb00720b */ /* 0x000fe40003fd5000 */
[----:B------:R-:W3:Y:S02]  /*13cd0*/  SHFL.BFLY PT, R2, R248, 0x1, 0x1f ;  /* 0x0c201f00f8027f89 */ /* 0x000ee400000e0000 */
[----:B------:R-:W-:-:S09]  /*13ce0*/  FSETP.NE.FTZ.AND P5, PT, R250, RZ, PT ;  /* 0x000000fffa00720b */ /* 0x000fd20003fb5000 */
[----:B------:R-:W4:Y:S01]  /*13cf0*/  @P6 MUFU.RCP R0, R251 ;  /* 0x000000fb00006308 */ /* 0x000f220000001000 */
[----:B-1----:R-:W-:-:S07]  /*13d00*/  FADD.FTZ R249, R249, R6 ;  /* 0x00000006f9f97221 */ /* 0x002fce0000010000 */
[----:B------:R-:W1:Y:S01]  /*13d10*/  @P5 MUFU.RCP R3, R250 ;  /* 0x000000fa00035308 */ /* 0x000e620000001000 */
[----:B------:R-:W-:Y:S01]  /*13d20*/  FSETP.NE.FTZ.AND P4, PT, R249, RZ, PT ;  /* 0x000000fff900720b */ /* 0x000fe20003f95000 */
[----:B---3--:R-:W-:Y:S01]  /*13d30*/  FADD.FTZ R248, R248, R2 ;  /* 0x00000002f8f87221 */ /* 0x008fe20000010000 */
[----:B------:R-:W-:Y:S01]  /*13d40*/  MOV R2, 0x3f800000 ;  /* 0x3f80000000027802 */ /* 0x000fe20000000f00 */
[----:B----4-:R-:W-:-:S03]  /*13d50*/  FMUL.FTZ R34, R0, R49 ;  /* 0x0000003100227220 */ /* 0x010fc60000410000 */
[----:B------:R-:W-:Y:S01]  /*13d60*/  FSETP.NE.FTZ.AND P3, PT, R248, RZ, PT ;  /* 0x000000fff800720b */ /* 0x000fe20003f75000 */
[C---:B------:R-:W-:Y:S02]  /*13d70*/  FMUL.FTZ R148, R0.reuse, R148 ;  /* 0x0000009400947220 */ /* 0x040fe40000410000 */
[C---:B------:R-:W-:Y:S02]  /*13d80*/  FMUL.FTZ R6, R0.reuse, R149 ;  /* 0x0000009500067220 */ /* 0x040fe40000410000 */
[C---:B------:R-:W-:Y:S02]  /*13d90*/  FMUL.FTZ R156, R0.reuse, R156 ;  /* 0x0000009c009c7220 */ /* 0x040fe40000410000 */
[----:B-1----:R-:W-:Y:S01]  /*13da0*/  FMUL.FTZ R49, R3, R71 ;  /* 0x0000004703317220 */ /* 0x002fe20000410000 */
[----:B------:R-:W1:Y:S01]  /*13db0*/  @P4 MUFU.RCP R2, R249 ;  /* 0x000000f900024308 */ /* 0x000e620000001000 */
[----:B------:R-:W3:Y:S01]  /*13dc0*/  S2R R71, SR_TID.X ;  /* 0x0000000000477919 */ /* 0x000ee20000002100 */
[----:B------:R-:W-:Y:S01]  /*13dd0*/  FMUL.FTZ R160, R0, R160 ;  /* 0x000000a000a07220 */ /* 0x000fe20000410000 */
[----:B------:R-:W-:Y:S01]  /*13de0*/  F2FP.PACK_AB R6, R6, R148 ;  /* 0x000000940606723e */ /* 0x000fe200000000ff */
[----:B------:R-:W-:-:S02]  /*13df0*/  FMUL.FTZ R12, R0, R161 ;  /* 0x000000a1000c7220 */ /* 0x000fc40000410000 */
[C---:B------:R-:W-:Y:S02]  /*13e00*/  FMUL.FTZ R172, R0.reuse, R172 ;  /* 0x000000ac00ac7220 */ /* 0x040fe40000410000 */
        /* <DEDUP_REMOVED lines=26> */
[C---:B------:R-:W-:Y:S02]  /*13fb0*/  FMUL.FTZ R117, R0.reuse, R117 ;  /* 0x0000007500757220 */ /* 0x040fe40000410000 */
[C---:B------:R-:W-:Y:S02]  /*13fc0*/  FMUL.FTZ R128, R0.reuse, R128 ;  /* 0x0000008000807220 */ /* 0x040fe40000410000 */
[----:B------:R-:W-:Y:S02]  /*13fd0*/  FMUL.FTZ R129, R0, R129 ;  /* 0x0000008100817220 */ /* 0x000fe40000410000 */
[----:B-1----:R-:W-:Y:S01]  /*13fe0*/  FMUL.FTZ R52, R2, R61 ;  /* 0x0000003d02347220 */ /* 0x002fe20000410000 */
[----:B---3--:R-:W-:Y:S01]  /*13ff0*/  SHF.R.S32.HI R61, RZ, 0x1f, R71 ;  /* 0x0000001fff3d7819 */ /* 0x008fe20000011447 */
[----:B------:R-:W-:-:S02]  /*14000*/  FMUL.FTZ R33, R3, R66 ;  /* 0x0000004203217220 */ /* 0x000fc40000410000 */
[----:B------:R-:W-:Y:S01]  /*14010*/  FMUL.FTZ R28, R2, R56 ;  /* 0x00000038021c7220 */ /* 0x000fe20000410000 */
[----:B------:R-:W-:Y:S01]  /*14020*/  LEA.HI R29, R61, R71, RZ, 0x2 ;  /* 0x000000473d1d7211 */ /* 0x000fe200078f10ff */
        /* <DEDUP_REMOVED lines=30> */
[C---:B------:R-:W-:Y:S02]  /*14210*/  FMUL.FTZ R98, R3.reuse, R98 ;  /* 0x0000006203627220 */ /* 0x040fe40000410000 */
        /* <DEDUP_REMOVED lines=63> */
[----:B------:R-:W-:Y:S02]  /*14610*/  SHF.R.S32.HI R2, RZ, 0x2, R29 ;  /* 0x00000002ff027819 */ /* 0x000fe4000001141d */
[----:B------:R-:W-:-:S02]  /*14620*/  F2FP.PACK_AB R66, R66, R120 ;  /* 0x000000784242723e */ /* 0x000fc400000000ff */
[----:B--2---:R-:W-:-:S13]  /*14630*/  ISETP.NE.AND P0, PT, R143, -0x1, PT ;  /* 0xffffffff8f00780c */ /* 0x004fda0003f05270 */
[----:B------:R-:W-:-:S04]  /*14640*/  @P0 IMAD.WIDE.U32 R4, R143, c[0x0][0x1e8], RZ ;  /* 0x00007a008f040a25 */ /* 0x000fc800078e00ff */
[----:B------:R-:W-:Y:S01]  /*14650*/  @P0 IMAD R142, R143, c[0x0][0x1ec], R5 ;  /* 0x00007b008f8e0a24 */ /* 0x000fe200078e0205 */
[----:B------:R-:W-:Y:S01]  /*14660*/  @P0 MOV R141, R4 ;  /* 0x00000004008d0202 */ /* 0x000fe20000000f00 */
[----:B------:R-:W-:Y:S01]  /*14670*/  FMUL.FTZ R4, R0, R157 ;  /* 0x0000009d00047220 */ /* 0x000fe20000410000 */
[----:B------:R-:W-:Y:S01]  /*14680*/  MOV R0, 0x3f800000 ;  /* 0x3f80000000007802 */ /* 0x000fe20000000f00 */
[----:B------:R-:W-:Y:S01]  /*14690*/  FMUL.FTZ R5, R3, R151 ;  /* 0x0000009703057220 */ /* 0x000fe20000410000 */
[----:B------:R-:W-:Y:S02]  /*146a0*/  SHF.R.S32.HI R3, RZ, 0x1f, R29 ;  /* 0x0000001fff037819 */ /* 0x000fe4000001141d */
[----:B------:R-:W-:Y:S02]  /*146b0*/  F2FP.PACK_AB R4, R4, R156 ;  /* 0x0000009c0404723e */ /* 0x000fe400000000ff */
[----:B------:R-:W1:Y:S01]  /*146c0*/  @P3 MUFU.RCP R0, R248 ;  /* 0x000000f800003308 */ /* 0x000e620000001000 */
[----:B------:R-:W-:-:S02]  /*146d0*/  LEA.HI R3, R3, R2, RZ, 0x3 ;  /* 0x0000000203037211 */ /* 0x000fc400078f18ff */
[----:B------:R-:W-:Y:S02]  /*146e0*/  F2FP.PACK_AB R5, R5, R150 ;  /* 0x000000960505723e */ /* 0x000fe400000000ff */
[----:B------:R-:W-:-:S04]  /*146f0*/  LOP3.LUT R3, R3, 0xfffffff8, RZ, 0xc0, !PT ;  /* 0xfffffff803037812 */ /* 0x000fc800078ec0ff */
[----:B------:R-:W-:-:S04]  /*14700*/  IADD3 R3, R2, -R3, RZ ;  /* 0x8000000302037210 */ /* 0x000fc80007ffe0ff */
[----:B------:R-:W-:Y:S01]  /*14710*/  SHF.L.U32 R2, R3, 0x6, RZ ;  /* 0x0000000603027819 */ /* 0x000fe200000006ff */
[C---:B-1----:R-:W-:Y:S02]  /*14720*/  FMUL.FTZ R27, R0.reuse, R59 ;  /* 0x0000003b001b7220 */ /* 0x042fe40000410000 */
        /* <DEDUP_REMOVED lines=46> */
[C---:B------:R-:W-:Y:S02]  /*14a10*/  FMUL.FTZ R65, R0.reuse, R122 ;  /* 0x0000007a00417220 */ /* 0x040fe40000410000 */
        /* <DEDUP_REMOVED lines=26> */
[----:B------:R4:W-:Y:S01]  /*14bc0*/  STS [R2+0x2000], R10 ;  /* 0x0020000a02007388 */ /* 0x0009e20000000800 */
[----:B-1----:R-:W-:-:S03]  /*14bd0*/  MOV R5, 0x40 ;  /* 0x0000004000057802 */ /* 0x002fc60000000f00 */
[----:B------:R-:W-:Y:S01]  /*14be0*/  STS [R2+0x2400], R13 ;  /* 0x0024000d02007388 */ /* 0x000fe20000000800 */
[----:B------:R-:W-:Y:S02]  /*14bf0*/  SEL R5, R5, 0xffffffc0, !P2 ;  /* 0xffffffc005057807 */ /* 0x000fe40005000000 */
[C---:B--2---:R-:W-:Y:S02]  /*14c00*/  IADD3 R4, R0.reuse, R3, RZ ;  /* 0x0000000300047210 */ /* 0x044fe40007ffe0ff */
[----:B------:R-:W-:Y:S02]  /*14c10*/  IADD3 R3, R3, R2, RZ ;  /* 0x0000000203037210 */ /* 0x000fe40007ffe0ff */
[-C--:B---3--:R-:W-:Y:S01]  /*14c20*/  IADD3 R7, R0, R5.reuse, RZ ;  /* 0x0000000500077210 */ /* 0x088fe20007ffe0ff */
[----:B------:R-:W-:Y:S01]  /*14c30*/  STS [R4], R12 ;  /* 0x0000000c04007388 */ /* 0x000fe20000000800 */
[----:B------:R-:W-:-:S03]  /*14c40*/  IADD3 R6, R4, R5, RZ ;  /* 0x0000000504067210 */ /* 0x000fc60007ffe0ff */
[----:B------:R1:W-:Y:S01]  /*14c50*/  STS [R4+0x400], R11 ;  /* 0x0004000b04007388 */ /* 0x0003e20000000800 */
[----:B----4-:R-:W-:-:S03]  /*14c60*/  IADD3 R8, R5, R2, RZ ;  /* 0x0000000205087210 */ /* 0x010fc60007ffe0ff */
[----:B------:R-:W-:Y:S01]  /*14c70*/  STS [R3], R15 ;  /* 0x0000000f03007388 */ /* 0x000fe20000000800 */
[----:B------:R-:W-:Y:S01]  /*14c80*/  IADD3 R5, R3, R5, RZ ;  /* 0x0000000503057210 */ /* 0x000fe20007ffe0ff */
[----:B------:R-:W2:Y:S02]  /*14c90*/  LDC.U8 R10, c[0x0][0x329] ;  /* 0x0000ca40ff0a7b82 */ /* 0x000ea40000000000 */
[----:B------:R-:W-:Y:S04]  /*14ca0*/  STS [R3+0x400], R14 ;  /* 0x0004000e03007388 */ /* 0x000fe80000000800 */
[----:B------:R-:W-:Y:S04]  /*14cb0*/  STS [R4+0x2000], R16 ;  /* 0x0020001004007388 */ /* 0x000fe80000000800 */
[----:B------:R-:W-:Y:S04]  /*14cc0*/  STS [R4+0x2400], R17 ;  /* 0x0024001104007388 */ /* 0x000fe80000000800 */
[----:B------:R-:W-:Y:S04]  /*14cd0*/  STS [R3+0x2000], R25 ;  /* 0x0020001903007388 */ /* 0x000fe80000000800 */
[----:B------:R-:W-:Y:S01]  /*14ce0*/  STS [R3+0x2400], R24 ;  /* 0x0024001803007388 */ /* 0x000fe20000000800 */
[----:B-1----:R-:W-:Y:S03]  /*14cf0*/  @P5 MUFU.LG2 R11, R250 ;  /* 0x000000fa000b5308 */ /* 0x002fe60000000c00 */
[----:B------:R-:W-:Y:S01]  /*14d00*/  STS [R7], R23 ;  /* 0x0000001707007388 */ /* 0x000fe20000000800 */
[----:B--2---:R-:W-:-:S03]  /*14d10*/  ISETP.NE.AND P1, PT, R10, RZ, PT ;  /* 0x000000ff0a00720c */ /* 0x004fc60003f25270 */
[----:B------:R-:W-:Y:S04]  /*14d20*/  STS [R7+0x400], R22 ;  /* 0x0004001607007388 */ /* 0x000fe80000000800 */
[----:B------:R1:W-:Y:S04]  /*14d30*/  STS [R8+0x400], R18 ;  /* 0x0004001208007388 */ /* 0x0003e80000000800 */
[----:B------:R-:W-:Y:S04]  /*14d40*/  STS [R8], R19 ;  /* 0x0000001308007388 */ /* 0x000fe80000000800 */
[----:B------:R-:W-:Y:S04]  /*14d50*/  STS [R7+0x2000], R21 ;  /* 0x0020001507007388 */ /* 0x000fe80000000800 */
[----:B------:R-:W-:Y:S04]  /*14d60*/  STS [R7+0x2400], R20 ;  /* 0x0024001407007388 */ /* 0x000fe80000000800 */
[----:B------:R-:W-:Y:S04]  /*14d70*/  STS [R8+0x2000], R26 ;  /* 0x0020001a08007388 */ /* 0x000fe80000000800 */
[----:B------:R-:W-:Y:S04]  /*14d80*/  STS [R8+0x2400], R59 ;  /* 0x0024003b08007388 */ /* 0x000fe80000000800 */
[----:B------:R-:W-:Y:S04]  /*14d90*/  STS [R6], R58 ;  /* 0x0000003a06007388 */ /* 0x000fe80000000800 */
[----:B-1----:R1:W5:Y:S04]  /*14da0*/  LDL R18, [R1+0x28] ;  /* 0x0000280001127983 */ /* 0x0023680000100800 */
        /* <DEDUP_REMOVED lines=19> */
[----:B--2---:R-:W2:Y:S03]  /*14ee0*/  LDC.U8 R0, c[0x0][0x328] ;  /* 0x0000ca00ff007b82 */ /* 0x004ea60000000000 */
[----:B------:R-:W-:Y:S04]  /*14ef0*/  STS [R4+0x6000], R40 ;  /* 0x0060002804007388 */ /* 0x000fe80000000800 */
[----:B------:R-:W-:Y:S01]  /*14f00*/  STS [R4+0x6400], R39 ;  /* 0x0064002704007388 */ /* 0x000fe20000000800 */
[----:B---3--:R-:W-:-:S03]  /*14f10*/  LOP3.LUT R2, R69, 0xffffffe0, RZ, 0xc0, !PT ;  /* 0xffffffe045027812 */ /* 0x008fc600078ec0ff */
[----:B------:R-:W-:Y:S04]  /*14f20*/  STS [R3+0x6000], R36 ;  /* 0x0060002403007388 */ /* 0x000fe80000000800 */
[----:B------:R-:W-:Y:S04]  /*14f30*/  STS [R3+0x6400], R35 ;  /* 0x0064002303007388 */ /* 0x000fe80000000800 */
[----:B------:R-:W-:Y:S04]  /*14f40*/  STS [R7+0x4000], R34 ;  /* 0x0040002207007388 */ /* 0x000fe80000000800 */
[----:B------:R-:W-:Y:S01]  /*14f50*/  STS [R7+0x4400], R33 ;  /* 0x0044002107007388 */ /* 0x000fe20000000800 */
[----:B--2---:R-:W-:-:S02]  /*14f60*/  ISETP.NE.AND P2, PT, R0, RZ, PT ;  /* 0x000000ff0000720c */ /* 0x004fc40003f45270 */
[----:B------:R-:W-:Y:S01]  /*14f70*/  @!P1 MOV R0, c[0x0][0x214] ;  /* 0x0000850000009a02 */ /* 0x000fe20000000f00 */
        /* <DEDUP_REMOVED lines=10> */
[----:B--2---:R-:W-:-:S03]  /*15020*/  @P1 MOV R7, c[0x0][0x210] ;  /* 0x0000840000071a02 */ /* 0x004fc60000000f00 */
[----:B------:R-:W-:Y:S02]  /*15030*/  STS [R6+0x6000], R66 ;  /* 0x0060004206007388 */ /* 0x000fe40000000800 */
[----:B------:R-:W-:Y:S01]  /*15040*/  @P1 IMAD R7, R7, c[0x0][0x214], RZ ;  /* 0x0000850007071a24 */ /* 0x000fe200078e02ff */
[----:B------:R-:W-:Y:S01]  /*15050*/  @!P1 SEL R7, R0, c[0x0][0x234], !P2 ;  /* 0x00008d0000079a07 */ /* 0x000fe20005000000 */
[----:B------:R2:W-:Y:S01]  /*15060*/  STS [R6+0x6400], R65 ;  /* 0x0064004106007388 */ /* 0x0005e20000000800 */
[----:B------:R-:W-:Y:S02]  /*15070*/  ISETP.NE.OR P2, PT, R10, RZ, !P2 ;  /* 0x000000ff0a00720c */ /* 0x000fe40005745670 */
[----:B------:R-:W-:Y:S01]  /*15080*/  @P1 MOV R0, 0x1 ;  /* 0x0000000100001802 */ /* 0x000fe20000000f00 */
[----:B------:R-:W-:Y:S01]  /*15090*/  STS [R5+0x6000], R63 ;  /* 0x0060003f05007388 */ /* 0x000fe20000000800 */
[----:B------:R-:W-:Y:S01]  /*150a0*/  @!P1 IMAD R0, R7, c[0x0][0x1c0], RZ ;  /* 0x0000700007009a24 */ /* 0x000fe200078e02ff */
[----:B------:R-:W-:Y:S01]  /*150b0*/  @P4 MUFU.LG2 R10, R249 ;  /* 0x000000f9000a4308 */ /* 0x000fe20000000c00 */
[----:B---3--:R-:W-:Y:S01]  /*150c0*/  IADD3 R8, -R2, R71, RZ ;  /* 0x0000004702087210 */ /* 0x008fe20007ffe1ff */
[----:B------:R3:W-:Y:S04]  /*150d0*/  STS [R5+0x6400], R67 ;  /* 0x0064004305007388 */ /* 0x0007e80000000800 */
[----:B------:R-:W-:Y:S06]  /*150e0*/  BAR.SYNC.DEFER_BLOCKING 0x0 ;  /* 0x0000000000007b1d */ /* 0x000fec0000010000 */
[----:B------:R-:W4:Y:S04]  /*150f0*/  S2R R9, SR_CTAID.Y ;  /* 0x0000000000097919 */ /* 0x000f280000002600 */
[----:B------:R-:W1:Y:S01]  /*15100*/  S2R R12, SR_CTAID.X ;  /* 0x00000000000c7919 */ /* 0x000e620000002500 */
[----:B--2---:R-:W2:Y:S03]  /*15110*/  @P6 MUFU.LG2 R6, R251 ;  /* 0x000000fb00066308 */ /* 0x004ea60000000c00 */
[----:B------:R-:W1:Y:S04]  /*15120*/  S2R R17, SR_CTAID.Z ;  /* 0x0000000000117919 */ /* 0x000e680000002700 */
[----:B------:R1:W1:Y:S04]  /*15130*/  LDS.128 R24, [R228] ;  /* 0x00000000e4187984 */ /* 0x0002680000000c00 */
[----:B------:R1:W1:Y:S01]  /*15140*/  LDS.128 R32, [R228+0x800] ;  /* 0x00080000e4207984 */ /* 0x0002620000000c00 */
[----:B----4-:R-:W-:Y:S01]  /*15150*/  @!P0 SHF.R.S32.HI R3, RZ, 0x1f, R9 ;  /* 0x0000001fff038819 */ /* 0x010fe20000011409 */
[----:B---3--:R-:W-:-:S02]  /*15160*/  @!P0 IMAD.WIDE.U32 R4, R9, c[0x0][0x1e0], RZ ;  /* 0x0000780009048a25 */ /* 0x008fc400078e00ff */
[----:B------:R3:W4:Y:S02]  /*15170*/  LDS.128 R40, [R228+0x1000] ;  /* 0x00100000e4287984 */ /* 0x0007240000000c00 */
[----:B------:R-:W-:Y:S02]  /*15180*/  @!P0 IMAD R3, R3, c[0x0][0x1e0], RZ ;  /* 0x0000780003038a24 */ /* 0x000fe400078e02ff */
[----:B------:R3:W1:Y:S01]  /*15190*/  LDS.128 R48, [R228+0x1800] ;  /* 0x00180000e4307984 */ /* 0x0006620000000c00 */
[----:B------:R-:W-:Y:S01]  /*151a0*/  @!P0 MOV R141, R4 ;  /* 0x00000004008d8202 */ /* 0x000fe20000000f00 */
[C---:B------:R-:W-:Y:S02]  /*151b0*/  @!P2 IMAD R4, R9.reuse, c[0x0][0x214], RZ ;  /* 0x000085000904aa24 */ /* 0x040fe400078e02ff */
[----:B------:R3:W1:Y:S01]  /*151c0*/  LDS.128 R56, [R228+0x2000] ;  /* 0x00200000e4387984 */ /* 0x0006620000000c00 */
[----:B------:R-:W-:-:S03]  /*151d0*/  @!P0 IMAD R3, R9, c[0x0][0x1e4], R3 ;  /* 0x0000790009038a24 */ /* 0x000fc600078e0203 */
[----:B------:R3:W1:Y:S04]  /*151e0*/  LDS.128 R64, [R228+0x2800] ;  /* 0x00280000e4407984 */ /* 0x0006680000000c00 */
[----:B------:R3:W1:Y:S01]  /*151f0*/  LDS.128 R76, [R228+0x3000] ;  /* 0x00300000e44c7984 */ /* 0x0006620000000c00 */
[----:B------:R-:W-:-:S03]  /*15200*/  @!P0 IADD3 R142, R5, R3, RZ ;  /* 0x00000003058e8210 */ /* 0x000fc60007ffe0ff */
[----:B------:R3:W1:Y:S04]  /*15210*/  LDS.128 R84, [R228+0x3800] ;  /* 0x00380000e4547984 */ /* 0x0006680000000c00 */
[----:B------:R3:W1:Y:S04]  /*15220*/  LDS.128 R20, [R228+0x4000] ;  /* 0x00400000e4147984 */ /* 0x0006680000000c00 */
[----:B------:R3:W2:Y:S04]  /*15230*/  LDS.128 R28, [R228+0x4800] ;  /* 0x00480000e41c7984 */ /* 0x0006a80000000c00 */
[----:B------:R3:W3:Y:S04]  /*15240*/  LDS.128 R36, [R228+0x5000] ;  /* 0x00500000e4247984 */ /* 0x0006e80000000c00 */
[----:B------:R1:W3:Y:S04]  /*15250*/  LDS.128 R44, [R228+0x5800] ;  /* 0x00580000e42c7984 */ /* 0x0002e80000000c00 */
[----:B------:R1:W3:Y:S04]  /*15260*/  LDS.128 R52, [R228+0x6000] ;  /* 0x00600000e4347984 */ /* 0x0002e80000000c00 */
[----:B------:R1:W3:Y:S04]  /*15270*/  LDS.128 R60, [R228+0x6800] ;  /* 0x00680000e43c7984 */ /* 0x0002e80000000c00 */
[----:B------:R3:W3:Y:S04]  /*15280*/  LDS.128 R72, [R228+0x7000] ;  /* 0x00700000e4487984 */ /* 0x0006e80000000c00 */
[----:B------:R3:W3:Y:S01]  /*15290*/  LDS.128 R80, [R228+0x7800] ;  /* 0x00780000e4507984 */ /* 0x0006e20000000c00 */
[----:B------:R-:W-:Y:S01]  /*152a0*/  IMAD R0, R9, R0, RZ ;  /* 0x0000000009007224 */ /* 0x000fe200078e02ff */
[----:B------:R-:W-:Y:S01]  /*152b0*/  @P1 MOV R5, c[0x0][0x210] ;  /* 0x0000840000051a02 */ /* 0x000fe20000000f00 */
[----:B------:R-:W4:Y:S01]  /*152c0*/  @P3 MUFU.LG2 R9, R248 ;  /* 0x000000f800093308 */ /* 0x000f220000000c00 */
[----:B------:R-:W-:-:S02]  /*152d0*/  @!P2 SEL R4, R4, R143, !P0 ;  /* 0x0000008f0404a207 */ /* 0x000fc40004000000 */
[----:B------:R-:W-:Y:S01]  /*152e0*/  @!P1 MOV R5, 0x1 ;  /* 0x0000000100059802 */ /* 0x000fe20000000f00 */
[----:B------:R-:W-:Y:S01]  /*152f0*/  CS2R R2, SRZ ;  /* 0x0000000000027805 */ /* 0x000fe2000001ff00 */
[----:B------:R-:W-:Y:S02]  /*15300*/  SEL R0, R0, RZ, P2 ;  /* 0x000000ff00007207 */ /* 0x000fe40001000000 */
[----:B------:R-:W-:Y:S02]  /*15310*/  @!P2 SHF.R.S32.HI R3, RZ, 0x1f, R4 ;  /* 0x0000001fff03a819 */ /* 0x000fe40000011404 */
[----:B------:R-:W-:Y:S02]  /*15320*/  LOP3.LUT P0, RZ, R8, 0x3, RZ, 0xc0, !PT ;  /* 0x0000000308ff7812 */ /* 0x000fe4000780c0ff */
[----:B------:R-:W-:Y:S01]  /*15330*/  @!P2 MOV R2, R4 ;  /* 0x000000040002a202 */ /* 0x000fe20000000f00 */
[----:B-1----:R-:W-:Y:S02]  /*15340*/  IMAD R4, R12, R5, RZ ;  /* 0x000000050c047224 */ /* 0x002fe400078e02ff */
[----:B--2---:R-:W-:-:S02]  /*15350*/  @P6 FMUL.FTZ R6, R6, 0.69314718246459960938 ;  /* 0x3f31721806066820 */ /* 0x004fc40000410000 */
[----:B------:R-:W-:Y:S01]  /*15360*/  IMAD R0, R17, R7, R0 ;  /* 0x0000000711007224 */ /* 0x000fe200078e0200 */
[----:B------:R-:W-:Y:S02]  /*15370*/  SHF.L.U32 R8, R4, 0x7, RZ ;  /* 0x0000000704087819 */ /* 0x000fe400000006ff */
[----:B------:R-:W-:Y:S01]  /*15380*/  MOV R16, 0x7f800000 ;  /* 0x7f80000000107802 */ /* 0x000fe20000000f00 */
[----:B------:R-:W-:Y:S02]  /*15390*/  @P6 FFMA.FTZ R16, R136, c[0x0][0x238], R6 ;  /* 0x00008e0088106a23 */ /* 0x000fe40000010006 */
[----:B------:R-:W-:Y:S01]  /*153a0*/  @P4 FMUL.FTZ R6, R10, 0.69314718246459960938 ;  /* 0x3f3172180a064820 */ /* 0x000fe20000410000 */
[----:B------:R-:W-:Y:S01]  /*153b0*/  IADD3 R10, P2, P1, R8, R2, R0 ;  /* 0x00000002080a7210 */ /* 0x000fe2000795e000 */
[----:B------:R-:W-:Y:S01]  /*153c0*/  @P5 FMUL.FTZ R7, R11, 0.69314718246459960938 ;  /* 0x3f3172180b075820 */ /* 0x000fe20000410000 */
[----:B------:R-:W-:Y:S01]  /*153d0*/  SHF.R.S32.HI R2, RZ, 0x1f, R8 ;  /* 0x0000001fff027819 */ /* 0x000fe20000011408 */
[----:B----4-:R-:W-:Y:S01]  /*153e0*/  @P3 FMUL.FTZ R4, R9, 0.69314718246459960938 ;  /* 0x3f31721809043820 */ /* 0x010fe20000410000 */
[----:B------:R-:W-:Y:S01]  /*153f0*/  SHF.R.S32.HI R0, RZ, 0x1f, R0 ;  /* 0x0000001fff007819 */ /* 0x000fe20000011400 */
[----:B------:R-:W-:Y:S01]  /*15400*/  BSSY B0, `(.L_x_1359) ;  /* 0x000002e000007945 */ /* 0x000fe20003800000 */
[----:B------:R-:W-:Y:S01]  /*15410*/  MOV R15, 0x7f800000 ;  /* 0x7f800000000f7802 */ /* 0x000fe20000000f00 */
[----:B------:R-:W-:Y:S01]  /*15420*/  @P5 FFMA.FTZ R15, R135, c[0x0][0x238], R7 ;  /* 0x00008e00870f5a23 */ /* 0x000fe20000010007 */
[----:B------:R-:W-:Y:S01]  /*15430*/  MOV R13, 0x7f800000 ;  /* 0x7f800000000d7802 */ /* 0x000fe20000000f00 */
[----:B------:R-:W-:Y:S01]  /*15440*/  @P4 FFMA.FTZ R13, R134, c[0x0][0x238], R6 ;  /* 0x00008e00860d4a23 */ /* 0x000fe20000010006 */
[----:B------:R-:W-:Y:S01]  /*15450*/  MOV R14, 0x7f800000 ;  /* 0x7f800000000e7802 */ /* 0x000fe20000000f00 */
[----:B------:R-:W-:Y:S01]  /*15460*/  @P3 FFMA.FTZ R14, R137, c[0x0][0x238], R4 ;  /* 0x00008e00890e3a23 */ /* 0x000fe20000010004 */
[----:B------:R-:W-:Y:S01]  /*15470*/  IADD3.X R7, R2, R3, R0, P2, P1 ;  /* 0x0000000302077210 */ /* 0x000fe200017e2400 */
[----:B------:R-:W-:Y:S05]  /*15480*/  @P0 BRA `(.L_x_1360) ;  /* 0x0000025000000947 */ /* 0x000fea0003800000 */
[----:B------:R-:W2:Y:S01]  /*15490*/  LDL.LU R19, [R1+0x4c] ;  /* 0x00004c0001137983 */ /* 0x000ea20000300800 */
[----:B------:R-:W-:-:S04]  /*154a0*/  SHF.R.S32.HI R0, RZ, 0x1f, R68 ;  /* 0x0000001fff007819 */ /* 0x000fc80000011444 */
[----:B------:R-:W-:-:S04]  /*154b0*/  LEA.HI R0, R0, R68, RZ, 0x2 ;  /* 0x0000004400007211 */ /* 0x000fc800078f10ff */
[----:B------:R-:W-:-:S05]  /*154c0*/  LOP3.LUT R0, R0, 0xffffffc, RZ, 0xc0, !PT ;  /* 0x0ffffffc00007812 */ /* 0x000fca00078ec0ff */
[----:B------:R-:W-:-:S04]  /*154d0*/  IMAD.IADD R0, R68, 0x1, -R0 ;  /* 0x0000000144007824 */ /* 0x000fc800078e0a00 */
[----:B--2---:R-:W-:-:S05]  /*154e0*/  IMAD R0, R0, 0x10, R19 ;  /* 0x0000001000007824 */ /* 0x004fca00078e0213 */
[CC--:B-----5:R-:W-:Y:S02]  /*154f0*/  ISETP.GE.AND P6, PT, R0.reuse, R18.reuse, PT ;  /* 0x000000120000720c */ /* 0x0e0fe40003fc6270 */
        /* <DEDUP_REMOVED lines=30> */
.L_x_1360:
[----:B------:R-:W-:Y:S05]  /*156e0*/  BSYNC B0 ;  /* 0x0000000000007941 */ /* 0x000fea0003800000 */
.L_x_1359:
[----:B-1----:R-:W2:Y:S04]  /*156f0*/  LDL.64 R12, [R1+0x8] ;  /* 0x00000800010c7983 */ /* 0x002ea80000100a00 */
        /* <DEDUP_REMOVED lines=12> */
[----:B-----5:R-:W-:-:S03]  /*157c0*/  ISETP.GE.AND P0, PT, R7, R18, PT ;  /* 0x000000120700720c */ /* 0x020fc60003f06270 */
[----:B------:R-:W-:-:S04]  /*157d0*/  IMAD.WIDE.U32 R10, R17, c[0x0][0x1f0], R2 ;  /* 0x00007c00110a7a25 */ /* 0x000fc800078e0002 */
[----:B------:R-:W-:-:S06]  /*157e0*/  IMAD.IADD R9, R11, 0x1, R0 ;  /* 0x000000010b097824 */ /* 0x000fcc00078e0200 */
[----:B------:R-:W-:Y:S05]  /*157f0*/  @P0 BRA `(.L_x_1362) ;  /* 0x000000b000000947 */ /* 0x000fea0003800000 */
[----:B-1----:R-:W-:Y:S01]  /*15800*/  IMAD R0, R15, c[0x0][0x1e8], RZ ;  /* 0x00007a000f007a24 */ /* 0x002fe200078e02ff */
        /* <DEDUP_REMOVED lines=10> */
.L_x_1362:
[----:B-1----:R-:W-:Y:S05]  /*158b0*/  BSYNC B0 ;  /* 0x0000000000007941 */ /* 0x002fea0003800000 */
.L_x_1361:
        /* <DEDUP_REMOVED lines=18> */
.L_x_1364:
[----:B------:R-:W-:Y:S05]  /*159e0*/  BSYNC B0 ;  /* 0x0000000000007941 */ /* 0x000fea0003800000 */
.L_x_1363:
        /* <DEDUP_REMOVED lines=17> */
[----:B---3--:R1:W-:Y:S02]  /*15b00*/  @!P0 STG.E.128 [R2.64+0x80], R36 ;  /* 0x0000802402008986 */ /* 0x0083e4000c101d04 */
.L_x_1366:
[----:B------:R-:W-:Y:S05]  /*15b10*/  BSYNC B0 ;  /* 0x0000000000007941 */ /* 0x000fea0003800000 */
.L_x_1365:
        /* <DEDUP_REMOVED lines=18> */
.L_x_1368:
[----:B------:R-:W-:Y:S05]  /*15c40*/  BSYNC B0 ;  /* 0x0000000000007941 */ /* 0x000fea0003800000 */
.L_x_1367:
        /* <DEDUP_REMOVED lines=18> */
.L_x_1370:
[----:B------:R-:W-:Y:S05]  /*15d70*/  BSYNC B0 ;  /* 0x0000000000007941 */ /* 0x000fea0003800000 */
.L_x_1369:
        /* <DEDUP_REMOVED lines=18> */
.L_x_1372:
[----:B------:R-:W-:Y:S05]  /*15ea0*/  BSYNC B0 ;  /* 0x0000000000007941 */ /* 0x000fea0003800000 */
.L_x_1371:
[----:B------:R-:W2:Y:S01]  /*15eb0*/  LDL.LU R0, [R1+0x54] ;  /* 0x0000540001007983 */ /* 0x000ea20000300800 */
[----:B------:R-:W-:Y:S01]  /*15ec0*/  BSSY B0, `(.L_x_1373) ;  /* 0x0000011000007945 */ /* 0x000fe20003800000 */
[----:B--2---:R-:W-:-:S13]  /*15ed0*/  ISETP.GE.AND P0, PT, R0, R18, PT ;  /* 0x000000120000720c */ /* 0x004fda0003f06270 */
        /* <DEDUP_REMOVED lines=15> */
.L_x_1374:
[----:B------:R-:W-:Y:S05]  /*15fd0*/  BSYNC B0 ;  /* 0x0000000000007941 */ /* 0x000fea0003800000 */
.L_x_1373:
[----:B------:R-:W2:Y:S02]  /*15fe0*/  LDL.LU R0, [R1+0x50] ;  /* 0x0000500001007983 */ /* 0x000ea40000300800 */
[----:B--2---:R-:W-:-:S13]  /*15ff0*/  ISETP.GE.AND P0, PT, R0, R18, PT ;  /* 0x000000120000720c */ /* 0x004fda0003f06270 */
        /* <DEDUP_REMOVED lines=15> */
[----:B---3--:R-:W-:Y:S01]  /*160f0*/  STG.E.128 [R2.64+0x80], R80 ;  /* 0x0000805002007986 */ /* 0x008fe2000c101d04 */
[----:B------:R-:W-:Y:S05]  /*16100*/  EXIT ;  /* 0x000000000000794d */ /* 0x000fea0003800000 */
.L_x_1311:
[----:B--2---:R-:W2:Y:S01]  /*16110*/  LDL.LU R12, [R1+0x2c] ;  /* 0x00002c00010c7983 */ /* 0x004ea20000300800 */
[----:B------:R-:W1:Y:S01]  /*16120*/  LDC.U8 R2, c[0x0][0x329] ;  /* 0x0000ca40ff027b82 */ /* 0x000e620000000000 */
[----:B------:R-:W-:Y:S01]  /*16130*/  SHF.R.S32.HI R11, RZ, 0x1f, R26 ;  /* 0x0000001fff0b7819 */ /* 0x000fe2000001141a */
[----:B------:R-:W-:Y:S01]  /*16140*/  IMAD.IADD R14, R21, 0x1, -R29 ;  /* 0x00000001150e7824 */ /* 0x000fe200078e0a1d */
[----:B------:R-:W-:Y:S02]  /*16150*/  BSSY B0, `(.L_x_1375) ;  /* 0x0000041000007945 */ /* 0x000fe40003800000 */
        /* <DEDUP_REMOVED lines=26> */
[----:B------:R-:W-:Y:S02]  /*16300*/  @!P4 IMAD R7, R27, c[0x0][0x1e4], R2 ;  /* 0x000079001b07ca24 */ /* 0x000fe400078e0202 */
[C---:B------:R-:W-:Y:S02]  /*16310*/  IMAD R6, R27.reuse, R3, RZ ;  /* 0x000000031b067224 */ /* 0x040fe400078e02ff */
[----:B------:R-:W-:Y:S01]  /*16320*/  @!P0 IMAD R12, R27, c[0x0][0x214], RZ ;  /* 0x000085001b0c8a24 */ /* 0x000fe200078e02ff */
[----:B------:R-:W-:Y:S01]  /*16330*/  CS2R R2, SRZ ;  /* 0x0000000000027805 */ /* 0x000fe2000001ff00 */
[----:B------:R-:W-:Y:S01]  /*16340*/  @!P4 IMAD.MOV.U32 R8, RZ, RZ, R4 ;  /* 0x000000ffff08c224 */ /* 0x000fe200078e0004 */
[----:B------:R-:W-:Y:S01]  /*16350*/  @!P4 IADD3 R9, R5, R7, RZ ;  /* 0x000000070509c210 */ /* 0x000fe20007ffe0ff */
[--C-:B------:R-:W-:Y:S01]  /*16360*/  @!P2 IMAD.MOV.U32 R2, RZ, RZ, R12.reuse ;  /* 0x000000ffff02a224 */ /* 0x100fe200078e000c */
[----:B------:R-:W-:Y:S01]  /*16370*/  SEL R6, R6, RZ, P2 ;  /* 0x000000ff06067207 */ /* 0x000fe20001000000 */
[----:B------:R1:W-:Y:S01]  /*16380*/  @!P0 STL [R1+0x2c], R12 ;  /* 0x00002c0c01008387 */ /* 0x0003e20000100800 */
[----:B------:R-:W-:-:S02]  /*16390*/  @!P2 SHF.R.S32.HI R3, RZ, 0x1f, R12 ;  /* 0x0000001fff03a819 */ /* 0x000fc4000001140c */
[----:B------:R-:W-:Y:S01]  /*163a0*/  SHF.R.S32.HI R5, RZ, 0x1f, R18 ;  /* 0x0000001fff057819 */ /* 0x000fe20000011412 */
[----:B------:R-:W-:Y:S01]  /*163b0*/  IMAD R6, R18, R0, R6 ;  /* 0x0000000012067224 */ /* 0x000fe200078e0206 */
[----:B------:R-:W-:Y:S01]  /*163c0*/  ISETP.GE.AND P2, PT, R10, R14, PT ;  /* 0x0000000e0a00720c */ /* 0x000fe20003f46270 */
[----:B------:R-:W-:Y:S01]  /*163d0*/  IMAD R0, R29, R16, RZ ;  /* 0x000000101d007224 */ /* 0x000fe200078e02ff */
[----:B------:R-:W-:Y:S01]  /*163e0*/  IADD3 R4, P0, R15, R8, RZ ;  /* 0x000000080f047210 */ /* 0x000fe20007f1e0ff */
[----:B------:R-:W-:Y:S01]  /*163f0*/  IMAD R7, R5, c[0x0][0x1f0], RZ ;  /* 0x00007c0005077a24 */ /* 0x000fe200078e02ff */
[C---:B------:R-:W-:Y:S02]  /*16400*/  IADD3 R27, R15.reuse, 0x40, RZ ;  /* 0x000000400f1b7810 */ /* 0x040fe40007ffe0ff */
[----:B------:R-:W-:Y:S01]  /*16410*/  LEA.HI.X.SX32 R5, R15, R9, 0x1, P0 ;  /* 0x000000090f057211 */ /* 0x000fe200000f0eff */
[----:B------:R-:W-:Y:S01]  /*16420*/  IMAD R8, R18, c[0x0][0x1f4], R7 ;  /* 0x00007d0012087a24 */ /* 0x000fe200078e0207 */
[----:B------:R-:W-:-:S02]  /*16430*/  SHF.R.S32.HI R9, RZ, 0x1f, R0 ;  /* 0x0000001fff097819 */ /* 0x000fc40000011400 */
[--C-:B------:R-:W-:Y:S02]  /*16440*/  IADD3 R20, P1, P0, R0, R2, R6.reuse ;  /* 0x0000000200147210 */ /* 0x100fe4000783e006 */
[----:B------:R-:W-:Y:S01]  /*16450*/  SHF.R.S32.HI R0, RZ, 0x1f, R6 ;  /* 0x0000001fff007819 */ /* 0x000fe20000011406 */
[----:B------:R-:W-:-:S04]  /*16460*/  IMAD.WIDE R6, R24, 0x80, R10 ;  /* 0x0000008018067825 */ /* 0x000fc800078e020a */
[----:B-1----:R-:W-:Y:S01]  /*16470*/  IMAD.WIDE.U32 R12, R18, c[0x0][0x1f0], R4 ;  /* 0x00007c00120c7a25 */ /* 0x002fe200078e0004 */
[----:B------:R-:W-:-:S04]  /*16480*/  IADD3.X R18, R9, R3, R0, P1, P0 ;  /* 0x0000000309127210 */ /* 0x000fc80000fe0400 */
        /* <DEDUP_REMOVED lines=13> */
.L_x_1376:
[----:B------:R-:W-:Y:S05]  /*16560*/  BSYNC B0 ;  /* 0x0000000000007941 */ /* 0x000fea0003800000 */
.L_x_1375:
        /* <DEDUP_REMOVED lines=18> */
.L_x_1378:
[----:B------:R-:W-:Y:S05]  /*16690*/  BSYNC B0 ;  /* 0x0000000000007941 */ /* 0x000fea0003800000 */
.L_x_1377:
        /* <DEDUP_REMOVED lines=18> */
.L_x_1380:
[----:B------:R-:W-:Y:S05]  /*167c0*/  BSYNC B0 ;  /* 0x0000000000007941 */ /* 0x000fea0003800000 */
.L_x_1379:
        /* <DEDUP_REMOVED lines=18> */
.L_x_1382:
[----:B------:R-:W-:Y:S05]  /*168f0*/  BSYNC B0 ;  /* 0x0000000000007941 */ /* 0x000fea0003800000 */
.L_x_1381:
        /* <DEDUP_REMOVED lines=18> */
.L_x_1384:
[----:B------:R-:W-:Y:S05]  /*16a20*/  BSYNC B0 ;  /* 0x0000000000007941 */ /* 0x000fea0003800000 */
.L_x_1383:
        /* <DEDUP_REMOVED lines=18> */
.L_x_1386:
[----:B------:R-:W-:Y:S05]  /*16b50*/  BSYNC B0 ;  /* 0x0000000000007941 */ /* 0x000fea0003800000 */
.L_x_1385:
        /* <DEDUP_REMOVED lines=18> */
.L_x_1388:
[----:B------:R-:W-:Y:S05]  /*16c80*/  BSYNC B0 ;  /* 0x0000000000007941 */ /* 0x000fea0003800000 */
.L_x_1387:
        /* <DEDUP_REMOVED lines=18> */
.L_x_1390:
[----:B------:R-:W-:Y:S05]  /*16db0*/  BSYNC B0 ;  /* 0x0000000000007941 */ /* 0x000fea0003800000 */
.L_x_1389:
        /* <DEDUP_REMOVED lines=67> */
.L_x_1391:
        /* <DEDUP_REMOVED lines=9> */
.L_x_1417:


//--------------------- .nv.shared._ZN5flash16flash_fwd_kernelI23Flash_fwd_kernel_traitsILi128ELi128ELi64ELi4ELb0ELb0EN7cutlass6half_tE19Flash_kernel_traitsILi128ELi128ELi64ELi4ES3_EELb0ELb1ELb0ELb0ELb1ELb1ELb0ELb0EEEvNS_16Flash_fwd_paramsE --------------------------
	.section	.nv.shared._ZN5flash16flash_fwd_kernelI23Flash_fwd_kernel_traitsILi128ELi128ELi64ELi4ELb0ELb0EN7cutlass6half_tE19Flash_kernel_traitsILi128ELi128ELi64ELi4ES3_EELb0ELb1ELb0ELb0ELb1ELb1ELb0ELb0EEEvNS_16Flash_fwd_paramsE,"aw",@nobits
	.sectionflags	@""
	.align	16


//--------------------- .nv.global                --------------------------
	.section	.nv.global,"aw",@nobits
.nv.global:
	.type		_ZN73_INTERNAL_4b58f01e_37_flash_fwd_hdim128_fp16_causal_sm80_cu_0106449f_29204cute1_E,@object
	.size		_ZN73_INTERNAL_4b58f01e_37_flash_fwd_hdim128_fp16_causal_sm80_cu_0106449f_29204cute1_E,(_ZN73_INTERNAL_4b58f01e_37_flash_fwd_hdim128_fp16_causal_sm80_cu_0106449f_29204cuda3std3__45__cpo6cbeginE - _ZN73_INTERNAL_4b58f01e_37_flash_fwd_hdim128_fp16_causal_sm80_cu_0106449f_29204cute1_E)
_ZN73_INTERNAL_4b58f01e_37_flash_fwd_hdim128_fp16_causal_sm80_cu_0106449f_29204cute1_E:
	.zero		1
	.type		_ZN73_INTERNAL_4b58f01e_37_flash_fwd_hdim128_fp16_causal_sm80_cu_0106449f_29204cuda3std3__45__cpo6cbeginE,@object
	.size		_ZN73_INTERNAL_4b58f01e_37_flash_fwd_hdim128_fp16_causal_sm80_cu_0106449f_29204cuda3std3__45__cpo6cbeginE,(_ZN73_INTERNAL_4b58f01e_37_flash_fwd_hdim128_fp16_causal_sm80_cu_0106449f_29204cuda3std3__48in_placeE - _ZN73_INTERNAL_4b58f01e_37_flash_fwd_hdim128_fp16_causal_sm80_cu_0106449f_29204cuda3std3__45__cpo6cbeginE)
_ZN73_INTERNAL_4b58f01e_37_flash_fwd_hdim128_fp16_causal_sm80_cu_0106449f_29204cuda3std3__45__cpo6cbeginE:
	.zero		1
	.type		_ZN73_INTERNAL_4b58f01e_37_flash_fwd_hdim128_fp16_causal_sm80_cu_0106449f_29204cuda3std3__48in_placeE,@object
	.size		_ZN73_INTERNAL_4b58f01e_37_flash_fwd_hdim128_fp16_causal_sm80_cu_0106449f_29204cuda3std3__48in_placeE,(_ZN73_INTERNAL_4b58f01e_37_flash_fwd_hdim128_fp16_causal_sm80_cu_0106449f_29204cuda3std6ranges3__45__cpo9iter_moveE - _ZN73_INTERNAL_4b58f01e_37_flash_fwd_hdim128_fp16_causal_sm80_cu_0106449f_29204cuda3std3__48in_placeE)
_ZN73_INTERNAL_4b58f01e_37_flash_fwd_hdim128_fp16_causal_sm80_cu_0106449f_29204cuda3std3__48in_placeE:
	.zero		1
	.type		_ZN73_INTERNAL_4b58f01e_37_flash_fwd_hdim128_fp16_causal_sm80_cu_0106449f_29204cuda3std6ranges3__45__cpo9iter_moveE,@object
	.size		_ZN73_INTERNAL_4b58f01e_37_flash_fwd_hdim128_fp16_causal_sm80_cu_0106449f_29204cuda3std6ranges3__45__cpo9iter_moveE,(_ZN73_INTERNAL_4b58f01e_37_flash_fwd_hdim128_fp16_causal_sm80_cu_0106449f_29204cuda3std3__45__cpo5beginE - _ZN73_INTERNAL_4b58f01e_37_flash_fwd_hdim128_fp16_causal_sm80_cu_0106449f_29204cuda3std6ranges3__45__cpo9iter_moveE)
_ZN73_INTERNAL_4b58f01e_37_flash_fwd_hdim128_fp16_causal_sm80_cu_0106449f_29204cuda3std6ranges3__45__cpo9iter_moveE:
	.zero		1
	.type		_ZN73_INTERNAL_4b58f01e_37_flash_fwd_hdim128_fp16_causal_sm80_cu_0106449f_29204cuda3std3__45__cpo5beginE,@object
	.size		_ZN73_INTERNAL_4b58f01e_37_flash_fwd_hdim128_fp16_causal_sm80_cu_0106449f_29204cuda3std3__45__cpo5beginE,(_ZN73_INTERNAL_4b58f01e_37_flash_fwd_hdim128_fp16_causal_sm80_cu_0106449f_29204cuda3std3__475_GLOBAL__N__4b58f01e_37_flash_fwd_hdim128_fp16_causal_sm80_cu_0106449f_29206ignoreE - _ZN73_INTERNAL_4b58f01e_37_flash_fwd_hdim128_fp16_causal_sm80_cu_0106449f_29204cuda3std3__45__cpo5beginE)
_ZN73_INTERNAL_4b58f01e_37_flash_fwd_hdim128_fp16_causal_sm80_cu_0106449f_29204cuda3std3__45__cpo5beginE:
	.zero		1
	.type		_ZN73_INTERNAL_4b58f01e_37_flash_fwd_hdim128_fp16_causal_sm80_cu_0106449f_29204cuda3std3__475_GLOBAL__N__4b58f01e_37_flash_fwd_hdim128_fp16_causal_sm80_cu_0106449f_29206ignoreE,@object
	.size		_ZN73_INTERNAL_4b58f01e_37_flash_fwd_hdim128_fp16_causal_sm80_cu_0106449f_29204cuda3std3__475_GLOBAL__N__4b58f01e_37_flash_fwd_hdim128_fp16_causal_sm80_cu_0106449f_29206ignoreE,(_ZN73_INTERNAL_4b58f01e_37_flash_fwd_hdim128_fp16_causal_sm80_cu_0106449f_29204cute7productE - _ZN73_INTERNAL_4b58f01e_37_flash_fwd_hdim128_fp16_causal_sm80_cu_0106449f_29204cuda3std3__475_GLOBAL__N__4b58f01e_37_flash_fwd_hdim128_fp16_causal_sm80_cu_0106449f_29206ignoreE)
_ZN73_INTERNAL_4b58f01e_37_flash_fwd_hdim128_fp16_causal_sm80_cu_0106449f_29204cuda3std3__475_GLOBAL__N__4b58f01e_37_flash_fwd_hdim128_fp16_causal_sm80_cu_0106449f_29206ignoreE:
	.zero		1
	.type		_ZN73_INTERNAL_4b58f01e_37_flash_fwd_hdim128_fp16_causal_sm80_cu_0106449f_29204cute7productE,@object
	.size		_ZN73_INTERNAL_4b58f01e_37_flash_fwd_hdim128_fp16_causal_sm80_cu_0106449f_29204cute7productE,(_ZN73_INTERNAL_4b58f01e_37_flash_fwd_hdim128_fp16_causal_sm80_cu_0106449f_29204cuda3std3__45__cpo3endE - _ZN73_INTERNAL_4b58f01e_37_flash_fwd_hdim128_fp16_causal_sm80_cu_0106449f_29204cute7productE)
_ZN73_INTERNAL_4b58f01e_37_flash_fwd_hdim128_fp16_causal_sm80_cu_0106449f_29204cute7productE:
	.zero		1
	.type		_ZN73_INTERNAL_4b58f01e_37_flash_fwd_hdim128_fp16_causal_sm80_cu_0106449f_29204cuda3std3__45__cpo3endE,@object
	.size		_ZN73_INTERNAL_4b58f01e_37_flash_fwd_hdim128_fp16_causal_sm80_cu_0106449f_29204cuda3std3__45__cpo3endE,(_ZN73_INTERNAL_4b58f01e_37_flash_fwd_hdim128_fp16_causal_sm80_cu_0106449f_29204cuda3std3__419piecewise_constructE - _ZN73_INTERNAL_4b58f01e_37_flash_fwd_hdim128_fp16_causal_sm80_cu_0106449f_29204cuda3std3__45__cpo3endE)
_ZN73_INTERNAL_4b58f01e_37_flash_fwd_hdim128_fp16_causal_sm80_cu_0106449f_29204cuda3std3__45__cpo3endE:
	.zero		1
	.type		_ZN73_INTERNAL_4b58f01e_37_flash_fwd_hdim128_fp16_causal_sm80_cu_0106449f_29204cuda3std3__419piecewise_constructE,@object
	.size		_ZN73_INTERNAL_4b58f01e_37_flash_fwd_hdim128_fp16_causal_sm80_cu_0106449f_29204cuda3std3__419piecewise_constructE,(_ZN73_INTERNAL_4b58f01e_37_flash_fwd_hdim128_fp16_causal_sm80_cu_0106449f_29204cuda3std3__45__cpo4cendE - _ZN73_INTERNAL_4b58f01e_37_flash_fwd_hdim128_fp16_causal_sm80_cu_0106449f_29204cuda3std3__419piecewise_constructE)
_ZN73_INTERNAL_4b58f01e_37_flash_fwd_hdim128_fp16_causal_sm80_cu_0106449f_29204cuda3std3__419piecewise_constructE:
	.zero		1
	.type		_ZN73_INTERNAL_4b58f01e_37_flash_fwd_hdim128_fp16_causal_sm80_cu_0106449f_29204cuda3std3__45__cpo4cendE,@object
	.size		_ZN73_INTERNAL_4b58f01e_37_flash_fwd_hdim128_fp16_causal_sm80_cu_0106449f_29204cuda3std3__45__cpo4cendE,(_ZN73_INTERNAL_4b58f01e_37_flash_fwd_hdim128_fp16_causal_sm80_cu_0106449f_29204cuda3std6ranges3__45__cpo4swapE - _ZN73_INTERNAL_4b58f01e_37_flash_fwd_hdim128_fp16_causal_sm80_cu_0106449f_29204cuda3std3__45__cpo4cendE)
_ZN73_INTERNAL_4b58f01e_37_flash_fwd_hdim128_fp16_causal_sm80_cu_0106449f_29204cuda3std3__45__cpo4cendE:
	.zero		1
	.type		_ZN73_INTERNAL_4b58f01e_37_flash_fwd_hdim128_fp16_causal_sm80_cu_0106449f_29204cuda3std6ranges3__45__cpo4swapE,@object
	.size		_ZN73_INTERNAL_4b58f01e_37_flash_fwd_hdim128_fp16_causal_sm80_cu_0106449f_29204cuda3std6ranges3__45__cpo4swapE,(.L_7 - _ZN73_INTERNAL_4b58f01e_37_flash_fwd_hdim128_fp16_causal_sm80_cu_0106449f_29204cuda3std6ranges3__45__cpo4swapE)
_ZN73_INTERNAL_4b58f01e_37_flash_fwd_hdim128_fp16_causal_sm80_cu_0106449f_29204cuda3std6ranges3__45__cpo4swapE:
	.zero		1
.L_7:


//--------------------- .nv.shared._ZN5flash16flash_fwd_kernelI23Flash_fwd_kernel_traitsILi128ELi128ELi64ELi4ELb0ELb0EN7cutlass6half_tE19Flash_kernel_traitsILi128ELi128ELi64ELi4ES3_EELb0ELb1ELb0ELb0ELb1ELb1ELb1ELb0EEEvNS_16Flash_fwd_paramsE --------------------------
	.section	.nv.shared._ZN5flash16flash_fwd_kernelI23Flash_fwd_kernel_traitsILi128ELi128ELi64ELi4ELb0ELb0EN7cutlass6half_tE19Flash_kernel_traitsILi128ELi128ELi64ELi4ES3_EELb0ELb1ELb0ELb0ELb1ELb1ELb1ELb0EEEvNS_16Flash_fwd_paramsE,"aw",@nobits
	.sectionflags	@""
	.align	16


//--------------------- .nv.shared._ZN5flash16flash_fwd_kernelI23Flash_fwd_kernel_traitsILi128ELi128ELi64ELi4ELb0ELb0EN7cutlass6half_tE19Flash_kernel_traitsILi128ELi128ELi64ELi4ES3_EELb0ELb1ELb0ELb0ELb0ELb1ELb0ELb0EEEvNS_16Flash_fwd_paramsE --------------------------
	.section	.nv.shared._ZN5flash16flash_fwd_kernelI23Flash_fwd_kernel_traitsILi128ELi128ELi64ELi4ELb0ELb0EN7cutlass6half_tE19Flash_kernel_traitsILi128ELi128ELi64ELi4ES3_EELb0ELb1ELb0ELb0ELb0ELb1ELb0ELb0EEEvNS_16Flash_fwd_paramsE,"aw",@nobits
	.sectionflags	@""
	.align	16


//--------------------- .nv.shared._ZN5flash16flash_fwd_kernelI23Flash_fwd_kernel_traitsILi128ELi128ELi64ELi4ELb0ELb0EN7cutlass6half_tE19Flash_kernel_traitsILi128ELi128ELi64ELi4ES3_EELb0ELb1ELb0ELb0ELb0ELb1ELb1ELb0EEEvNS_16Flash_fwd_paramsE --------------------------
	.section	.nv.shared._ZN5flash16flash_fwd_kernelI23Flash_fwd_kernel_traitsILi128ELi128ELi64ELi4ELb0ELb0EN7cutlass6half_tE19Flash_kernel_traitsILi128ELi128ELi64ELi4ES3_EELb0ELb1ELb0ELb0ELb0ELb1ELb1ELb0EEEvNS_16Flash_fwd_paramsE,"aw",@nobits
	.sectionflags	@""
	.align	16


//--------------------- .nv.shared._ZN5flash16flash_fwd_kernelI23Flash_fwd_kernel_traitsILi128ELi128ELi64ELi4ELb0ELb0EN7cutlass6half_tE19Flash_kernel_traitsILi128ELi128ELi64ELi4ES3_EELb0ELb1ELb0ELb0ELb0ELb0ELb0ELb0EEEvNS_16Flash_fwd_paramsE --------------------------
	.section	.nv.shared._ZN5flash16flash_fwd_kernelI23Flash_fwd_kernel_traitsILi128ELi128ELi64ELi4ELb0ELb0EN7cutlass6half_tE19Flash_kernel_traitsILi128ELi128ELi64ELi4ES3_EELb0ELb1ELb0ELb0ELb0ELb0ELb0ELb0EEEvNS_16Flash_fwd_paramsE,"aw",@nobits
	.sectionflags	@""
	.align	16


//--------------------- .nv.shared._ZN5flash16flash_fwd_kernelI23Flash_fwd_kernel_traitsILi128ELi128ELi64ELi4ELb0ELb0EN7cutlass6half_tE19Flash_kernel_traitsILi128ELi128ELi64ELi4ES3_EELb0ELb1ELb0ELb0ELb0ELb0ELb1ELb0EEEvNS_16Flash_fwd_paramsE --------------------------
	.section	.nv.shared._ZN5flash16flash_fwd_kernelI23Flash_fwd_kernel_traitsILi128ELi128ELi64ELi4ELb0ELb0EN7cutlass6half_tE19Flash_kernel_traitsILi128ELi128ELi64ELi4ES3_EELb0ELb1ELb0ELb0ELb0ELb0ELb1ELb0EEEvNS_16Flash_fwd_paramsE,"aw",@nobits
	.sectionflags	@""
	.align	16


//--------------------- .nv.shared._ZN5flash16flash_fwd_kernelI23Flash_fwd_kernel_traitsILi128ELi128ELi64ELi4ELb0ELb0EN7cutlass6half_tE19Flash_kernel_traitsILi128ELi128ELi64ELi4ES3_EELb0ELb1ELb0ELb1ELb0ELb0ELb0ELb0EEEvNS_16Flash_fwd_paramsE --------------------------
	.section	.nv.shared._ZN5flash16flash_fwd_kernelI23Flash_fwd_kernel_traitsILi128ELi128ELi64ELi4ELb0ELb0EN7cutlass6half_tE19Flash_kernel_traitsILi128ELi128ELi64ELi4ES3_EELb0ELb1ELb0ELb1ELb0ELb0ELb0ELb0EEEvNS_16Flash_fwd_paramsE,"aw",@nobits
	.sectionflags	@""
	.align	16


//--------------------- .nv.shared._ZN5flash16flash_fwd_kernelI23Flash_fwd_kernel_traitsILi128ELi128ELi64ELi4ELb0ELb0EN7cutlass6half_tE19Flash_kernel_traitsILi128ELi128ELi64ELi4ES3_EELb0ELb1ELb0ELb1ELb0ELb0ELb1ELb0EEEvNS_16Flash_fwd_paramsE --------------------------
	.section	.nv.shared._ZN5flash16flash_fwd_kernelI23Flash_fwd_kernel_traitsILi128ELi128ELi64ELi4ELb0ELb0EN7cutlass6half_tE19Flash_kernel_traitsILi128ELi128ELi64ELi4ES3_EELb0ELb1ELb0ELb1ELb0ELb0ELb1ELb0EEEvNS_16Flash_fwd_paramsE,"aw",@nobits
	.sectionflags	@""
	.align	16


//--------------------- .nv.shared._ZN5flash16flash_fwd_kernelI23Flash_fwd_kernel_traitsILi128ELi64ELi64ELi4ELb0ELb0EN7cutlass6half_tE19Flash_kernel_traitsILi128ELi64ELi64ELi4ES3_EELb0ELb1ELb0ELb0ELb1ELb1ELb0ELb0EEEvNS_16Flash_fwd_paramsE --------------------------
	.section	.nv.shared._ZN5flash16flash_fwd_kernelI23Flash_fwd_kernel_traitsILi128ELi64ELi64ELi4ELb0ELb0EN7cutlass6half_tE19Flash_kernel_traitsILi128ELi64ELi64ELi4ES3_EELb0ELb1ELb0ELb0ELb1ELb1ELb0ELb0EEEvNS_16Flash_fwd_paramsE,"aw",@nobits
	.sectionflags	@""
	.align	16


//--------------------- .nv.shared._ZN5flash16flash_fwd_kernelI23Flash_fwd_kernel_traitsILi128ELi64ELi64ELi4ELb0ELb0EN7cutlass6half_tE19Flash_kernel_traitsILi128ELi64ELi64ELi4ES3_EELb0ELb1ELb0ELb0ELb1ELb1ELb1ELb0EEEvNS_16Flash_fwd_paramsE --------------------------
	.section	.nv.shared._ZN5flash16flash_fwd_kernelI23Flash_fwd_kernel_traitsILi128ELi64ELi64ELi4ELb0ELb0EN7cutlass6half_tE19Flash_kernel_traitsILi128ELi64ELi64ELi4ES3_EELb0ELb1ELb0ELb0ELb1ELb1ELb1ELb0EEEvNS_16Flash_fwd_paramsE,"aw",@nobits
	.sectionflags	@""
	.align	16


//--------------------- .nv.shared._ZN5flash16flash_fwd_kernelI23Flash_fwd_kernel_traitsILi128ELi64ELi64ELi4ELb0ELb0EN7cutlass6half_tE19Flash_kernel_traitsILi128ELi64ELi64ELi4ES3_EELb0ELb1ELb0ELb0ELb0ELb1ELb0ELb0EEEvNS_16Flash_fwd_paramsE --------------------------
	.section	.nv.shared._ZN5flash16flash_fwd_kernelI23Flash_fwd_kernel_traitsILi128ELi64ELi64ELi4ELb0ELb0EN7cutlass6half_tE19Flash_kernel_traitsILi128ELi64ELi64ELi4ES3_EELb0ELb1ELb0ELb0ELb0ELb1ELb0ELb0EEEvNS_16Flash_fwd_paramsE,"aw",@nobits
	.sectionflags	@""
	.align	16


//--------------------- .nv.shared._ZN5flash16flash_fwd_kernelI23Flash_fwd_kernel_traitsILi128ELi64ELi64ELi4ELb0ELb0EN7cutlass6half_tE19Flash_kernel_traitsILi128ELi64ELi64ELi4ES3_EELb0ELb1ELb0ELb0ELb0ELb1ELb1ELb0EEEvNS_16Flash_fwd_paramsE --------------------------
	.section	.nv.shared._ZN5flash16flash_fwd_kernelI23Flash_fwd_kernel_traitsILi128ELi64ELi64ELi4ELb0ELb0EN7cutlass6half_tE19Flash_kernel_traitsILi128ELi64ELi64ELi4ES3_EELb0ELb1ELb0ELb0ELb0ELb1ELb1ELb0EEEvNS_16Flash_fwd_paramsE,"aw",@nobits
	.sectionflags	@""
	.align	16


//--------------------- .nv.shared._ZN5flash16flash_fwd_kernelI23Flash_fwd_kernel_traitsILi128ELi64ELi64ELi4ELb0ELb0EN7cutlass6half_tE19Flash_kernel_traitsILi128ELi64ELi64ELi4ES3_EELb0ELb1ELb0ELb0ELb0ELb0ELb0ELb0EEEvNS_16Flash_fwd_paramsE --------------------------
	.section	.nv.shared._ZN5flash16flash_fwd_kernelI23Flash_fwd_kernel_traitsILi128ELi64ELi64ELi4ELb0ELb0EN7cutlass6half_tE19Flash_kernel_traitsILi128ELi64ELi64ELi4ES3_EELb0ELb1ELb0ELb0ELb0ELb0ELb0ELb0EEEvNS_16Flash_fwd_paramsE,"aw",@nobits
	.sectionflags	@""
	.align	16


//--------------------- .nv.shared._ZN5flash16flash_fwd_kernelI23Flash_fwd_kernel_traitsILi128ELi64ELi64ELi4ELb0ELb0EN7cutlass6half_tE19Flash_kernel_traitsILi128ELi64ELi64ELi4ES3_EELb0ELb1ELb0ELb0ELb0ELb0ELb1ELb0EEEvNS_16Flash_fwd_paramsE --------------------------
	.section	.nv.shared._ZN5flash16flash_fwd_kernelI23Flash_fwd_kernel_traitsILi128ELi64ELi64ELi4ELb0ELb0EN7cutlass6half_tE19Flash_kernel_traitsILi128ELi64ELi64ELi4ES3_EELb0ELb1ELb0ELb0ELb0ELb0ELb1ELb0EEEvNS_16Flash_fwd_paramsE,"aw",@nobits
	.sectionflags	@""
	.align	16


//--------------------- .nv.shared._ZN5flash16flash_fwd_kernelI23Flash_fwd_kernel_traitsILi128ELi64ELi64ELi4ELb0ELb0EN7cutlass6half_tE19Flash_kernel_traitsILi128ELi64ELi64ELi4ES3_EELb0ELb1ELb0ELb1ELb0ELb0ELb0ELb0EEEvNS_16Flash_fwd_paramsE --------------------------
	.section	.nv.shared._ZN5flash16flash_fwd_kernelI23Flash_fwd_kernel_traitsILi128ELi64ELi64ELi4ELb0ELb0EN7cutlass6half_tE19Flash_kernel_traitsILi128ELi64ELi64ELi4ES3_EELb0ELb1ELb0ELb1ELb0ELb0ELb0ELb0EEEvNS_16Flash_fwd_paramsE,"aw",@nobits
	.sectionflags	@""
	.align	16


//--------------------- .nv.shared._ZN5flash16flash_fwd_kernelI23Flash_fwd_kernel_traitsILi128ELi64ELi64ELi4ELb0ELb0EN7cutlass6half_tE19Flash_kernel_traitsILi128ELi64ELi64ELi4ES3_EELb0ELb1ELb0ELb1ELb0ELb0ELb1ELb0EEEvNS_16Flash_fwd_paramsE --------------------------
	.section	.nv.shared._ZN5flash16flash_fwd_kernelI23Flash_fwd_kernel_traitsILi128ELi64ELi64ELi4ELb0ELb0EN7cutlass6half_tE19Flash_kernel_traitsILi128ELi64ELi64ELi4ES3_EELb0ELb1ELb0ELb1ELb0ELb0ELb1ELb0EEEvNS_16Flash_fwd_paramsE,"aw",@nobits
	.sectionflags	@""
	.align	16


//--------------------- .nv.shared._ZN5flash16flash_fwd_kernelI23Flash_fwd_kernel_traitsILi128ELi128ELi32ELi4ELb0ELb0EN7cutlass6half_tE19Flash_kernel_traitsILi128ELi128ELi32ELi4ES3_EELb1ELb1ELb0ELb0ELb0ELb0ELb0ELb0EEEvNS_16Flash_fwd_paramsE --------------------------
	.section	.nv.shared._ZN5flash16flash_fwd_kernelI23Flash_fwd_kernel_traitsILi128ELi128ELi32ELi4ELb0ELb0EN7cutlass6half_tE19Flash_kernel_traitsILi128ELi128ELi32ELi4ES3_EELb1ELb1ELb0ELb0ELb0ELb0ELb0ELb0EEEvNS_16Flash_fwd_paramsE,"aw",@nobits
	.sectionflags	@""
	.align	16


//--------------------- .nv.shared._ZN5flash16flash_fwd_kernelI23Flash_fwd_kernel_traitsILi128ELi128ELi32ELi4ELb0ELb0EN7cutlass6half_tE19Flash_kernel_traitsILi128ELi128ELi32ELi4ES3_EELb1ELb1ELb0ELb0ELb1ELb1ELb0ELb0EEEvNS_16Flash_fwd_paramsE --------------------------
	.section	.nv.shared._ZN5flash16flash_fwd_kernelI23Flash_fwd_kernel_traitsILi128ELi128ELi32ELi4ELb0ELb0EN7cutlass6half_tE19Flash_kernel_traitsILi128ELi128ELi32ELi4ES3_EELb1ELb1ELb0ELb0ELb1ELb1ELb0ELb0EEEvNS_16Flash_fwd_paramsE,"aw",@nobits
	.sectionflags	@""
	.align	16


//--------------------- .nv.shared._ZN5flash16flash_fwd_kernelI23Flash_fwd_kernel_traitsILi128ELi128ELi32ELi4ELb0ELb0EN7cutlass6half_tE19Flash_kernel_traitsILi128ELi128ELi32ELi4ES3_EELb0ELb1ELb0ELb0ELb1ELb1ELb1ELb0EEEvNS_16Flash_fwd_paramsE --------------------------
	.section	.nv.shared._ZN5flash16flash_fwd_kernelI23Flash_fwd_kernel_traitsILi128ELi128ELi32ELi4ELb0ELb0EN7cutlass6half_tE19Flash_kernel_traitsILi128ELi128ELi32ELi4ES3_EELb0ELb1ELb0ELb0ELb1ELb1ELb1ELb0EEEvNS_16Flash_fwd_paramsE,"aw",@nobits
	.sectionflags	@""
	.align	16


//--------------------- .nv.shared._ZN5flash16flash_fwd_kernelI23Flash_fwd_kernel_traitsILi128ELi128ELi32ELi4ELb0ELb0EN7cutlass6half_tE19Flash_kernel_traitsILi128ELi128ELi32ELi4ES3_EELb1ELb1ELb0ELb0ELb0ELb1ELb0ELb0EEEvNS_16Flash_fwd_paramsE --------------------------
	.section	.nv.shared._ZN5flash16flash_fwd_kernelI23Flash_fwd_kernel_traitsILi128ELi128ELi32ELi4ELb0ELb0EN7cutlass6half_tE19Flash_kernel_traitsILi128ELi128ELi32ELi4ES3_EELb1ELb1ELb0ELb0ELb0ELb1ELb0ELb0EEEvNS_16Flash_fwd_paramsE,"aw",@nobits
	.sectionflags	@""
	.align	16


//--------------------- .nv.shared._ZN5flash16flash_fwd_kernelI23Flash_fwd_kernel_traitsILi128ELi128ELi32ELi4ELb0ELb0EN7cutlass6half_tE19Flash_kernel_traitsILi128ELi128ELi32ELi4ES3_EELb0ELb1ELb0ELb0ELb0ELb1ELb1ELb0EEEvNS_16Flash_fwd_paramsE --------------------------
	.section	.nv.shared._ZN5flash16flash_fwd_kernelI23Flash_fwd_kernel_traitsILi128ELi128ELi32ELi4ELb0ELb0EN7cutlass6half_tE19Flash_kernel_traitsILi128ELi128ELi32ELi4ES3_EELb0ELb1ELb0ELb0ELb0ELb1ELb1ELb0EEEvNS_16Flash_fwd_paramsE,"aw",@nobits
	.sectionflags	@""
	.align	16


//--------------------- .nv.shared._ZN5flash16flash_fwd_kernelI23Flash_fwd_kernel_traitsILi128ELi128ELi32ELi4ELb0ELb0EN7cutlass6half_tE19Flash_kernel_traitsILi128ELi128ELi32ELi4ES3_EELb1ELb1ELb0ELb1ELb0ELb0ELb0ELb0EEEvNS_16Flash_fwd_paramsE --------------------------
	.section	.nv.shared._ZN5flash16flash_fwd_kernelI23Flash_fwd_kernel_traitsILi128ELi128ELi32ELi4ELb0ELb0EN7cutlass6half_tE19Flash_kernel_traitsILi128ELi128ELi32ELi4ES3_EELb1ELb1ELb0ELb1ELb0ELb0ELb0ELb0EEEvNS_16Flash_fwd_paramsE,"aw",@nobits
	.sectionflags	@""
	.align	16


//--------------------- .nv.shared._ZN5flash16flash_fwd_kernelI23Flash_fwd_kernel_traitsILi128ELi128ELi32ELi4ELb0ELb0EN7cutlass6half_tE19Flash_kernel_traitsILi128ELi128ELi32ELi4ES3_EELb1ELb1ELb0ELb0ELb0ELb0ELb0ELb1EEEvNS_16Flash_fwd_paramsE --------------------------
	.section	.nv.shared._ZN5flash16flash_fwd_kernelI23Flash_fwd_kernel_traitsILi128ELi128ELi32ELi4ELb0ELb0EN7cutlass6half_tE19Flash_kernel_traitsILi128ELi128ELi32ELi4ES3_EELb1ELb1ELb0ELb0ELb0ELb0ELb0ELb1EEEvNS_16Flash_fwd_paramsE,"aw",@nobits
	.sectionflags	@""
	.align	16


//--------------------- .nv.shared._ZN5flash16flash_fwd_kernelI23Flash_fwd_kernel_traitsILi128ELi128ELi32ELi4ELb0ELb0EN7cutlass6half_tE19Flash_kernel_traitsILi128ELi128ELi32ELi4ES3_EELb0ELb1ELb0ELb0ELb0ELb0ELb1ELb0EEEvNS_16Flash_fwd_paramsE --------------------------
	.section	.nv.shared._ZN5flash16flash_fwd_kernelI23Flash_fwd_kernel_traitsILi128ELi128ELi32ELi4ELb0ELb0EN7cutlass6half_tE19Flash_kernel_traitsILi128ELi128ELi32ELi4ES3_EELb0ELb1ELb0ELb0ELb0ELb0ELb1ELb0EEEvNS_16Flash_fwd_paramsE,"aw",@nobits
	.sectionflags	@""
	.align	16


//--------------------- .nv.shared._ZN5flash16flash_fwd_kernelI23Flash_fwd_kernel_traitsILi128ELi128ELi32ELi4ELb0ELb0EN7cutlass6half_tE19Flash_kernel_traitsILi128ELi128ELi32ELi4ES3_EELb1ELb1ELb0ELb1ELb0ELb0ELb0ELb1EEEvNS_16Flash_fwd_paramsE --------------------------
	.section	.nv.shared._ZN5flash16flash_fwd_kernelI23Flash_fwd_kernel_traitsILi128ELi128ELi32ELi4ELb0ELb0EN7cutlass6half_tE19Flash_kernel_traitsILi128ELi128ELi32ELi4ES3_EELb1ELb1ELb0ELb1ELb0ELb0ELb0ELb1EEEvNS_16Flash_fwd_paramsE,"aw",@nobits
	.sectionflags	@""
	.align	16


//--------------------- .nv.shared._ZN5flash16flash_fwd_kernelI23Flash_fwd_kernel_traitsILi128ELi128ELi32ELi4ELb0ELb0EN7cutlass6half_tE19Flash_kernel_traitsILi128ELi128ELi32ELi4ES3_EELb0ELb1ELb0ELb1ELb0ELb0ELb1ELb0EEEvNS_16Flash_fwd_paramsE --------------------------
	.section	.nv.shared._ZN5flash16flash_fwd_kernelI23Flash_fwd_kernel_traitsILi128ELi128ELi32ELi4ELb0ELb0EN7cutlass6half_tE19Flash_kernel_traitsILi128ELi128ELi32ELi4ES3_EELb0ELb1ELb0ELb1ELb0ELb0ELb1ELb0EEEvNS_16Flash_fwd_paramsE,"aw",@nobits
	.sectionflags	@""
	.align	16
